	.target	sm_90a

	.elftype	@"ET_EXEC"


//--------------------- .note.nv.tkinfo           --------------------------
	.section	.note.nv.tkinfo,"",@"SHT_NOTE"
	.sectionflags	@"SHF_NOTE_NV_TKINFO"
	.tkinfo
        /*0018*/ 	.word	0x00000002
        /*0030*/ 	.string	""
        /*0030*/ 	.string	"ptxas"
        /*0030*/ 	.string	"Cuda compilation tools, release 13.0, V13.0.88"
        /*0030*/ 	.string	"Build cuda_13.0.r13.0/compiler.36424714_0"
        /*0030*/ 	.string	"-arch sm_90a -m 64 "



//--------------------- .note.nv.cuinfo           --------------------------
	.section	.note.nv.cuinfo,"",@"SHT_NOTE"
	.sectionflags	@"SHF_NOTE_NV_CUINFO"
        /*0018*/ 	.short	0x0002
        /*001a*/ 	.short	0x005a
        /*001c*/ 	.short	0x0082
	.zero		2


//--------------------- .nv.info                  --------------------------
	.section	.nv.info,"",@"SHT_CUDA_INFO"
	.align	4


	//----- nvinfo : EIATTR_REGCOUNT
	.align		4
        /*0000*/ 	.byte	0x04, 0x2f
        /*0002*/ 	.short	(.L_21 - .L_20)
	.align		4
.L_20:
        /*0004*/ 	.word	index@(_ZN7cutlass13device_kernelIN5flash11enable_sm90INS1_16FlashAttnFwdSm90INS1_25CollectiveMainloopFwdSm90ILi2EN4cute5tupleIJNS5_1CILi1EEES8_S8_EEENS6_IJNS7_ILi128EEENS7_ILi96EEENS7_ILi64EEEEEELi256ENS_6half_tEfNS_4arch4Sm90ELb1ELb0ELb1ELb1ELb1ELb1ELb1ELb1ELb0ELb1ELb1ELb0EEENS1_21CollectiveEpilogueFwdINS6_IJSA_NS7_ILi256EEESB_EEES9_SE_SG_Li256ELb1ELb1ELb1ELb0EEENS1_36VarlenDynamicPersistentTileSchedulerILi128ELi96ELi256ELi128ELb1ELb1ELb1ELb1ELb1ELb1EEEEEEEEEvNT_6ParamsE)
        /*0008*/ 	.word	0x000000a8


	//----- nvinfo : EIATTR_FRAME_SIZE
	.align		4
.L_21:
        /*000c*/ 	.byte	0x04, 0x11
        /*000e*/ 	.short	(.L_23 - .L_22)
	.align		4
.L_22:
        /*0010*/ 	.word	index@(_ZN7cutlass13device_kernelIN5flash11enable_sm90INS1_16FlashAttnFwdSm90INS1_25CollectiveMainloopFwdSm90ILi2EN4cute5tupleIJNS5_1CILi1EEES8_S8_EEENS6_IJNS7_ILi128EEENS7_ILi96EEENS7_ILi64EEEEEELi256ENS_6half_tEfNS_4arch4Sm90ELb1ELb0ELb1ELb1ELb1ELb1ELb1ELb1ELb0ELb1ELb1ELb0EEENS1_21CollectiveEpilogueFwdINS6_IJSA_NS7_ILi256EEESB_EEES9_SE_SG_Li256ELb1ELb1ELb1ELb0EEENS1_36VarlenDynamicPersistentTileSchedulerILi128ELi96ELi256ELi128ELb1ELb1ELb1ELb1ELb1ELb1EEEEEEEEEvNT_6ParamsE)
        /*0014*/ 	.word	0x00000210


	//----- nvinfo : EIATTR_REGCOUNT
	.align		4
.L_23:
        /*0018*/ 	.byte	0x04, 0x2f
        /*001a*/ 	.short	(.L_25 - .L_24)
	.align		4
.L_24:
        /*001c*/ 	.word	index@(_ZN7cutlass13device_kernelIN5flash11enable_sm90INS1_16FlashAttnFwdSm90INS1_25CollectiveMainloopFwdSm90ILi2EN4cute5tupleIJNS5_1CILi1EEES8_S8_EEENS6_IJNS7_ILi128EEENS7_ILi96EEENS7_ILi64EEEEEELi256ENS_6half_tEfNS_4arch4Sm90ELb1ELb0ELb1ELb1ELb1ELb0ELb1ELb1ELb0ELb1ELb1ELb0EEENS1_21CollectiveEpilogueFwdINS6_IJSA_NS7_ILi256EEESB_EEES9_SE_SG_Li256ELb1ELb1ELb1ELb0EEENS1_36VarlenDynamicPersistentTileSchedulerILi128ELi96ELi256ELi128ELb1ELb1ELb1ELb1ELb1ELb1EEEEEEEEEvNT_6ParamsE)
        /*0020*/ 	.word	0x000000a8


	//----- nvinfo : EIATTR_FRAME_SIZE
	.align		4
.L_25:
        /*0024*/ 	.byte	0x04, 0x11
        /*0026*/ 	.short	(.L_27 - .L_26)
	.align		4
.L_26:
        /*0028*/ 	.word	index@(_ZN7cutlass13device_kernelIN5flash11enable_sm90INS1_16FlashAttnFwdSm90INS1_25CollectiveMainloopFwdSm90ILi2EN4cute5tupleIJNS5_1CILi1EEES8_S8_EEENS6_IJNS7_ILi128EEENS7_ILi96EEENS7_ILi64EEEEEELi256ENS_6half_tEfNS_4arch4Sm90ELb1ELb0ELb1ELb1ELb1ELb0ELb1ELb1ELb0ELb1ELb1ELb0EEENS1_21CollectiveEpilogueFwdINS6_IJSA_NS7_ILi256EEESB_EEES9_SE_SG_Li256ELb1ELb1ELb1ELb0EEENS1_36VarlenDynamicPersistentTileSchedulerILi128ELi96ELi256ELi128ELb1ELb1ELb1ELb1ELb1ELb1EEEEEEEEEvNT_6ParamsE)
        /*002c*/ 	.word	0x00000040


	//----- nvinfo : EIATTR_REGCOUNT
	.align		4
.L_27:
        /*0030*/ 	.byte	0x04, 0x2f
        /*0032*/ 	.short	(.L_29 - .L_28)
	.align		4
.L_28:
        /*0034*/ 	.word	index@(_ZN7cutlass13device_kernelIN5flash11enable_sm90INS1_16FlashAttnFwdSm90INS1_25CollectiveMainloopFwdSm90ILi2EN4cute5tupleIJNS5_1CILi1EEES8_S8_EEENS6_IJNS7_ILi128EEENS7_ILi96EEENS7_ILi64EEEEEELi256ENS_6half_tEfNS_4arch4Sm90ELb1ELb0ELb1ELb1ELb1ELb1ELb0ELb1ELb0ELb1ELb1ELb0EEENS1_21CollectiveEpilogueFwdINS6_IJSA_NS7_ILi256EEESB_EEES9_SE_SG_Li256ELb1ELb1ELb1ELb0EEENS1_36VarlenDynamicPersistentTileSchedulerILi128ELi96ELi256ELi128ELb1ELb1ELb1ELb1ELb1ELb1EEEEEEEEEvNT_6ParamsE)
        /*0038*/ 	.word	0x000000a8


	//----- nvinfo : EIATTR_FRAME_SIZE
	.align		4
.L_29:
        /*003c*/ 	.byte	0x04, 0x11
        /*003e*/ 	.short	(.L_31 - .L_30)
	.align		4
.L_30:
        /*0040*/ 	.word	index@(_ZN7cutlass13device_kernelIN5flash11enable_sm90INS1_16FlashAttnFwdSm90INS1_25CollectiveMainloopFwdSm90ILi2EN4cute5tupleIJNS5_1CILi1EEES8_S8_EEENS6_IJNS7_ILi128EEENS7_ILi96EEENS7_ILi64EEEEEELi256ENS_6half_tEfNS_4arch4Sm90ELb1ELb0ELb1ELb1ELb1ELb1ELb0ELb1ELb0ELb1ELb1ELb0EEENS1_21CollectiveEpilogueFwdINS6_IJSA_NS7_ILi256EEESB_EEES9_SE_SG_Li256ELb1ELb1ELb1ELb0EEENS1_36VarlenDynamicPersistentTileSchedulerILi128ELi96ELi256ELi128ELb1ELb1ELb1ELb1ELb1ELb1EEEEEEEEEvNT_6ParamsE)
        /*0044*/ 	.word	0x00000168


	//----- nvinfo : EIATTR_REGCOUNT
	.align		4
.L_31:
        /*0048*/ 	.byte	0x04, 0x2f
        /*004a*/ 	.short	(.L_33 - .L_32)
	.align		4
.L_32:
        /*004c*/ 	.word	index@(_ZN7cutlass13device_kernelIN5flash11enable_sm90INS1_16FlashAttnFwdSm90INS1_25CollectiveMainloopFwdSm90ILi2EN4cute5tupleIJNS5_1CILi1EEES8_S8_EEENS6_IJNS7_ILi128EEENS7_ILi96EEENS7_ILi64EEEEEELi256ENS_6half_tEfNS_4arch4Sm90ELb1ELb0ELb1ELb1ELb1ELb0ELb0ELb1ELb0ELb1ELb1ELb0EEENS1_21CollectiveEpilogueFwdINS6_IJSA_NS7_ILi256EEESB_EEES9_SE_SG_Li256ELb1ELb1ELb1ELb0EEENS1_36VarlenDynamicPersistentTileSchedulerILi128ELi96ELi256ELi128ELb1ELb1ELb1ELb1ELb1ELb1EEEEEEEEEvNT_6ParamsE)
        /*0050*/ 	.word	0x000000a8


	//----- nvinfo : EIATTR_FRAME_SIZE
	.align		4
.L_33:
        /*0054*/ 	.byte	0x04, 0x11
        /*0056*/ 	.short	(.L_35 - .L_34)
	.align		4
.L_34:
        /*0058*/ 	.word	index@(_ZN7cutlass13device_kernelIN5flash11enable_sm90INS1_16FlashAttnFwdSm90INS1_25CollectiveMainloopFwdSm90ILi2EN4cute5tupleIJNS5_1CILi1EEES8_S8_EEENS6_IJNS7_ILi128EEENS7_ILi96EEENS7_ILi64EEEEEELi256ENS_6half_tEfNS_4arch4Sm90ELb1ELb0ELb1ELb1ELb1ELb0ELb0ELb1ELb0ELb1ELb1ELb0EEENS1_21CollectiveEpilogueFwdINS6_IJSA_NS7_ILi256EEESB_EEES9_SE_SG_Li256ELb1ELb1ELb1ELb0EEENS1_36VarlenDynamicPersistentTileSchedulerILi128ELi96ELi256ELi128ELb1ELb1ELb1ELb1ELb1ELb1EEEEEEEEEvNT_6ParamsE)
        /*005c*/ 	.word	0x00000030


	//----- nvinfo : EIATTR_REGCOUNT
	.align		4
.L_35:
        /*0060*/ 	.byte	0x04, 0x2f
        /*0062*/ 	.short	(.L_37 - .L_36)
	.align		4
.L_36:
        /*0064*/ 	.word	index@(_ZN7cutlass13device_kernelIN5flash11enable_sm90INS1_16FlashAttnFwdSm90INS1_25CollectiveMainloopFwdSm90ILi2EN4cute5tupleIJNS5_1CILi1EEES8_S8_EEENS6_IJNS7_ILi128EEENS7_ILi96EEENS7_ILi64EEEEEELi256ENS_6half_tEfNS_4arch4Sm90ELb1ELb0ELb1ELb0ELb1ELb0ELb1ELb1ELb0ELb1ELb1ELb0EEENS1_21CollectiveEpilogueFwdINS6_IJSA_NS7_ILi256EEESB_EEES9_SE_SG_Li256ELb0ELb1ELb1ELb0EEENS1_19SingleTileSchedulerILb0ELb1ELb1ELi128EEEEEEEEEvNT_6ParamsE)
        /*0068*/ 	.word	0x000000a8


	//----- nvinfo : EIATTR_FRAME_SIZE
	.align		4
.L_37:
        /*006c*/ 	.byte	0x04, 0x11
        /*006e*/ 	.short	(.L_39 - .L_38)
	.align		4
.L_38:
        /*0070*/ 	.word	index@(_ZN7cutlass13device_kernelIN5flash11enable_sm90INS1_16FlashAttnFwdSm90INS1_25CollectiveMainloopFwdSm90ILi2EN4cute5tupleIJNS5_1CILi1EEES8_S8_EEENS6_IJNS7_ILi128EEENS7_ILi96EEENS7_ILi64EEEEEELi256ENS_6half_tEfNS_4arch4Sm90ELb1ELb0ELb1ELb0ELb1ELb0ELb1ELb1ELb0ELb1ELb1ELb0EEENS1_21CollectiveEpilogueFwdINS6_IJSA_NS7_ILi256EEESB_EEES9_SE_SG_Li256ELb0ELb1ELb1ELb0EEENS1_19SingleTileSchedulerILb0ELb1ELb1ELi128EEEEEEEEEvNT_6ParamsE)
        /*0074*/ 	.word	0x00000008


	//----- nvinfo : EIATTR_REGCOUNT
	.align		4
.L_39:
        /*0078*/ 	.byte	0x04, 0x2f
        /*007a*/ 	.short	(.L_41 - .L_40)
	.align		4
.L_40:
        /*007c*/ 	.word	index@(_ZN7cutlass13device_kernelIN5flash11enable_sm90INS1_16FlashAttnFwdSm90INS1_25CollectiveMainloopFwdSm90ILi2EN4cute5tupleIJNS5_1CILi1EEES8_S8_EEENS6_IJNS7_ILi128EEENS7_ILi96EEENS7_ILi64EEEEEELi256ENS_6half_tEfNS_4arch4Sm90ELb1ELb0ELb1ELb0ELb1ELb0ELb0ELb1ELb0ELb1ELb1ELb0EEENS1_21CollectiveEpilogueFwdINS6_IJSA_NS7_ILi256EEESB_EEES9_SE_SG_Li256ELb0ELb1ELb1ELb0EEENS1_19SingleTileSchedulerILb0ELb1ELb1ELi128EEEEEEEEEvNT_6ParamsE)
        /*0080*/ 	.word	0x000000a8


	//----- nvinfo : EIATTR_FRAME_SIZE
	.align		4
.L_41:
        /*0084*/ 	.byte	0x04, 0x11
        /*0086*/ 	.short	(.L_43 - .L_42)
	.align		4
.L_42:
        /*0088*/ 	.word	index@(_ZN7cutlass13device_kernelIN5flash11enable_sm90INS1_16FlashAttnFwdSm90INS1_25CollectiveMainloopFwdSm90ILi2EN4cute5tupleIJNS5_1CILi1EEES8_S8_EEENS6_IJNS7_ILi128EEENS7_ILi96EEENS7_ILi64EEEEEELi256ENS_6half_tEfNS_4arch4Sm90ELb1ELb0ELb1ELb0ELb1ELb0ELb0ELb1ELb0ELb1ELb1ELb0EEENS1_21CollectiveEpilogueFwdINS6_IJSA_NS7_ILi256EEESB_EEES9_SE_SG_Li256ELb0ELb1ELb1ELb0EEENS1_19SingleTileSchedulerILb0ELb1ELb1ELi128EEEEEEEEEvNT_6ParamsE)
        /*008c*/ 	.word	0x00000000


	//----- nvinfo : EIATTR_REGCOUNT
	.align		4
.L_43:
        /*0090*/ 	.byte	0x04, 0x2f
        /*0092*/ 	.short	(.L_45 - .L_44)
	.align		4
.L_44:
        /*0094*/ 	.word	index@(_ZN7cutlass13device_kernelIN5flash11enable_sm90INS1_16FlashAttnFwdSm90INS1_25CollectiveMainloopFwdSm90ILi2EN4cute5tupleIJNS5_1CILi1EEES8_S8_EEENS6_IJNS7_ILi128EEENS7_ILi96EEENS7_ILi64EEEEEELi256ENS_6half_tEfNS_4arch4Sm90ELb0ELb1ELb1ELb1ELb1ELb1ELb1ELb1ELb0ELb1ELb1ELb0EEENS1_21CollectiveEpilogueFwdINS6_IJSA_NS7_ILi256EEESB_EEES9_SE_SG_Li256ELb1ELb1ELb1ELb0EEENS1_36VarlenDynamicPersistentTileSchedulerILi128ELi96ELi256ELi128ELb1ELb1ELb1ELb1ELb0ELb1EEEEEEEEEvNT_6ParamsE)
        /*0098*/ 	.word	0x000000a8


	//----- nvinfo : EIATTR_FRAME_SIZE
	.align		4
.L_45:
        /*009c*/ 	.byte	0x04, 0x11
        /*009e*/ 	.short	(.L_47 - .L_46)
	.align		4
.L_46:
        /*00a0*/ 	.word	index@($_ZN7cutlass13device_kernelIN5flash11enable_sm90INS1_16FlashAttnFwdSm90INS1_25CollectiveMainloopFwdSm90ILi2EN4cute5tupleIJNS5_1CILi1EEES8_S8_EEENS6_IJNS7_ILi128EEENS7_ILi96EEENS7_ILi64EEEEEELi256ENS_6half_tEfNS_4arch4Sm90ELb0ELb1ELb1ELb1ELb1ELb1ELb1ELb1ELb0ELb1ELb1ELb0EEENS1_21CollectiveEpilogueFwdINS6_IJSA_NS7_ILi256EEESB_EEES9_SE_SG_Li256ELb1ELb1ELb1ELb0EEENS1_36VarlenDynamicPersistentTileSchedulerILi128ELi96ELi256ELi128ELb1ELb1ELb1ELb1ELb0ELb1EEEEEEEEEvNT_6ParamsE$_ZZN5flash25CollectiveMainloopFwdSm90ILi2EN4cute5tupleIJNS1_1CILi1EEES4_S4_EEENS2_IJNS3_ILi128EEENS3_ILi96EEENS3_ILi64EEEEEELi256EN7cutlass6half_tEfNSA_4arch4Sm90ELb0ELb1ELb1ELb1ELb1ELb1ELb1ELb1ELb0ELb1ELb1ELb0EE3mmaINS_16FlashAttnFwdSm90ISE_NS_21CollectiveEpilogueFwdINS2_IJS6_NS3_ILi256EEES7_EEES5_SB_SD_Li256ELb1ELb1ELb1ELb0EEENS_36VarlenDynamicPersistentTileSchedulerILi128ELi96ELi256ELi128ELb1ELb1ELb1ELb1ELb0ELb1EEEE13SharedStorageENS1_6TensorINS1_11ArrayEngineIfLm128EEENS1_6LayoutINS2_IJNS2_IJNS3_ILi2EEEST_NS3_ILi32EEEEEES4_S4_EEENS2_IJNS2_IJS4_ST_NS3_ILi4EEEEEENS3_ILi0EEESZ_EEEEEEENS_7SoftmaxILi2ELi0EEEEEbRKNSE_6ParamsENSA_13PipelineAsyncILi2EEES19_RNSA_13PipelineStateILj2EEERT0_RT1_iRiRKNS_16SeqlenInfoQKNewKILb1ELb1EEENS2_IJiiiiEEERT_ENKUliT_T0_T1_E_clIZSF_ISO_S12_S14_EbS17_S19_S19_S1C_S1E_S1G_iS1H_S1L_S1M_S1O_EUlRS1P_iE0_NS3_ILb1EEES1W_EEDaiS1P_S1Q_S1R_)
        /*00a4*/ 	.word	0x00000530


	//----- nvinfo : EIATTR_FRAME_SIZE
	.align		4
.L_47:
        /*00a8*/ 	.byte	0x04, 0x11
        /*00aa*/ 	.short	(.L_49 - .L_48)
	.align		4
.L_48:
        /*00ac*/ 	.word	index@(_ZN7cutlass13device_kernelIN5flash11enable_sm90INS1_16FlashAttnFwdSm90INS1_25CollectiveMainloopFwdSm90ILi2EN4cute5tupleIJNS5_1CILi1EEES8_S8_EEENS6_IJNS7_ILi128EEENS7_ILi96EEENS7_ILi64EEEEEELi256ENS_6half_tEfNS_4arch4Sm90ELb0ELb1ELb1ELb1ELb1ELb1ELb1ELb1ELb0ELb1ELb1ELb0EEENS1_21CollectiveEpilogueFwdINS6_IJSA_NS7_ILi256EEESB_EEES9_SE_SG_Li256ELb1ELb1ELb1ELb0EEENS1_36VarlenDynamicPersistentTileSchedulerILi128ELi96ELi256ELi128ELb1ELb1ELb1ELb1ELb0ELb1EEEEEEEEEvNT_6ParamsE)
        /*00b0*/ 	.word	0x00000530


	//----- nvinfo : EIATTR_REGCOUNT
	.align		4
.L_49:
        /*00b4*/ 	.byte	0x04, 0x2f
        /*00b6*/ 	.short	(.L_51 - .L_50)
	.align		4
.L_50:
        /*00b8*/ 	.word	index@(_ZN7cutlass13device_kernelIN5flash11enable_sm90INS1_16FlashAttnFwdSm90INS1_25CollectiveMainloopFwdSm90ILi2EN4cute5tupleIJNS5_1CILi1EEES8_S8_EEENS6_IJNS7_ILi128EEENS7_ILi96EEENS7_ILi64EEEEEELi256ENS_6half_tEfNS_4arch4Sm90ELb0ELb1ELb1ELb1ELb1ELb0ELb1ELb1ELb0ELb1ELb1ELb0EEENS1_21CollectiveEpilogueFwdINS6_IJSA_NS7_ILi256EEESB_EEES9_SE_SG_Li256ELb1ELb1ELb1ELb0EEENS1_36VarlenDynamicPersistentTileSchedulerILi128ELi96ELi256ELi128ELb1ELb1ELb1ELb1ELb0ELb1EEEEEEEEEvNT_6ParamsE)
        /*00bc*/ 	.word	0x000000a8


	//----- nvinfo : EIATTR_FRAME_SIZE
	.align		4
.L_51:
        /*00c0*/ 	.byte	0x04, 0x11
        /*00c2*/ 	.short	(.L_53 - .L_52)
	.align		4
.L_52:
        /*00c4*/ 	.word	index@($_ZN7cutlass13device_kernelIN5flash11enable_sm90INS1_16FlashAttnFwdSm90INS1_25CollectiveMainloopFwdSm90ILi2EN4cute5tupleIJNS5_1CILi1EEES8_S8_EEENS6_IJNS7_ILi128EEENS7_ILi96EEENS7_ILi64EEEEEELi256ENS_6half_tEfNS_4arch4Sm90ELb0ELb1ELb1ELb1ELb1ELb0ELb1ELb1ELb0ELb1ELb1ELb0EEENS1_21CollectiveEpilogueFwdINS6_IJSA_NS7_ILi256EEESB_EEES9_SE_SG_Li256ELb1ELb1ELb1ELb0EEENS1_36VarlenDynamicPersistentTileSchedulerILi128ELi96ELi256ELi128ELb1ELb1ELb1ELb1ELb0ELb1EEEEEEEEEvNT_6ParamsE$_ZZN5flash25CollectiveMainloopFwdSm90ILi2EN4cute5tupleIJNS1_1CILi1EEES4_S4_EEENS2_IJNS3_ILi128EEENS3_ILi96EEENS3_ILi64EEEEEELi256EN7cutlass6half_tEfNSA_4arch4Sm90ELb0ELb1ELb1ELb1ELb1ELb0ELb1ELb1ELb0ELb1ELb1ELb0EE3mmaINS_16FlashAttnFwdSm90ISE_NS_21CollectiveEpilogueFwdINS2_IJS6_NS3_ILi256EEES7_EEES5_SB_SD_Li256ELb1ELb1ELb1ELb0EEENS_36VarlenDynamicPersistentTileSchedulerILi128ELi96ELi256ELi128ELb1ELb1ELb1ELb1ELb0ELb1EEEE13SharedStorageENS1_6TensorINS1_11ArrayEngineIfLm128EEENS1_6LayoutINS2_IJNS2_IJNS3_ILi2EEEST_NS3_ILi32EEEEEES4_S4_EEENS2_IJNS2_IJS4_ST_NS3_ILi4EEEEEENS3_ILi0EEESZ_EEEEEEENS_7SoftmaxILi2ELi0EEEEEbRKNSE_6ParamsENSA_13PipelineAsyncILi2EEES19_RNSA_13PipelineStateILj2EEERT0_RT1_iRiRKNS_16SeqlenInfoQKNewKILb1ELb0EEENS2_IJiiiiEEERT_ENKUliT_T0_T1_E_clIZSF_ISO_S12_S14_EbS17_S19_S19_S1C_S1E_S1G_iS1H_S1L_S1M_S1O_EUlRS1P_iE1_NS3_ILb0EEENS3_ILb1EEEEEDaiS1P_S1Q_S1R_)
        /*00c8*/ 	.word	0x000004e0


	//----- nvinfo : EIATTR_FRAME_SIZE
	.align		4
.L_53:
        /*00cc*/ 	.byte	0x04, 0x11
        /*00ce*/ 	.short	(.L_55 - .L_54)
	.align		4
.L_54:
        /*00d0*/ 	.word	index@(_ZN7cutlass13device_kernelIN5flash11enable_sm90INS1_16FlashAttnFwdSm90INS1_25CollectiveMainloopFwdSm90ILi2EN4cute5tupleIJNS5_1CILi1EEES8_S8_EEENS6_IJNS7_ILi128EEENS7_ILi96EEENS7_ILi64EEEEEELi256ENS_6half_tEfNS_4arch4Sm90ELb0ELb1ELb1ELb1ELb1ELb0ELb1ELb1ELb0ELb1ELb1ELb0EEENS1_21CollectiveEpilogueFwdINS6_IJSA_NS7_ILi256EEESB_EEES9_SE_SG_Li256ELb1ELb1ELb1ELb0EEENS1_36VarlenDynamicPersistentTileSchedulerILi128ELi96ELi256ELi128ELb1ELb1ELb1ELb1ELb0ELb1EEEEEEEEEvNT_6ParamsE)
        /*00d4*/ 	.word	0x000004e0


	//----- nvinfo : EIATTR_REGCOUNT
	.align		4
.L_55:
        /*00d8*/ 	.byte	0x04, 0x2f
        /*00da*/ 	.short	(.L_57 - .L_56)
	.align		4
.L_56:
        /*00dc*/ 	.word	index@(_ZN7cutlass13device_kernelIN5flash11enable_sm90INS1_16FlashAttnFwdSm90INS1_25CollectiveMainloopFwdSm90ILi2EN4cute5tupleIJNS5_1CILi1EEES8_S8_EEENS6_IJNS7_ILi128EEENS7_ILi96EEENS7_ILi64EEEEEELi256ENS_6half_tEfNS_4arch4Sm90ELb0ELb1ELb1ELb1ELb1ELb1ELb0ELb1ELb0ELb1ELb1ELb0EEENS1_21CollectiveEpilogueFwdINS6_IJSA_NS7_ILi256EEESB_EEES9_SE_SG_Li256ELb1ELb1ELb1ELb0EEENS1_36VarlenDynamicPersistentTileSchedulerILi128ELi96ELi256ELi128ELb1ELb1ELb1ELb1ELb0ELb1EEEEEEEEEvNT_6ParamsE)
        /*00e0*/ 	.word	0x000000a8


	//----- nvinfo : EIATTR_FRAME_SIZE
	.align		4
.L_57:
        /*00e4*/ 	.byte	0x04, 0x11
        /*00e6*/ 	.short	(.L_59 - .L_58)
	.align		4
.L_58:
        /*00e8*/ 	.word	index@(_ZN7cutlass13device_kernelIN5flash11enable_sm90INS1_16FlashAttnFwdSm90INS1_25CollectiveMainloopFwdSm90ILi2EN4cute5tupleIJNS5_1CILi1EEES8_S8_EEENS6_IJNS7_ILi128EEENS7_ILi96EEENS7_ILi64EEEEEELi256ENS_6half_tEfNS_4arch4Sm90ELb0ELb1ELb1ELb1ELb1ELb1ELb0ELb1ELb0ELb1ELb1ELb0EEENS1_21CollectiveEpilogueFwdINS6_IJSA_NS7_ILi256EEESB_EEES9_SE_SG_Li256ELb1ELb1ELb1ELb0EEENS1_36VarlenDynamicPersistentTileSchedulerILi128ELi96ELi256ELi128ELb1ELb1ELb1ELb1ELb0ELb1EEEEEEEEEvNT_6ParamsE)
        /*00ec*/ 	.word	0x00000058


	//----- nvinfo : EIATTR_REGCOUNT
	.align		4
.L_59:
        /*00f0*/ 	.byte	0x04, 0x2f
        /*00f2*/ 	.short	(.L_61 - .L_60)
	.align		4
.L_60:
        /*00f4*/ 	.word	index@(_ZN7cutlass13device_kernelIN5flash11enable_sm90INS1_16FlashAttnFwdSm90INS1_25CollectiveMainloopFwdSm90ILi2EN4cute5tupleIJNS5_1CILi1EEES8_S8_EEENS6_IJNS7_ILi128EEENS7_ILi96EEENS7_ILi64EEEEEELi256ENS_6half_tEfNS_4arch4Sm90ELb0ELb1ELb1ELb1ELb1ELb0ELb0ELb1ELb0ELb1ELb1ELb0EEENS1_21CollectiveEpilogueFwdINS6_IJSA_NS7_ILi256EEESB_EEES9_SE_SG_Li256ELb1ELb1ELb1ELb0EEENS1_36VarlenDynamicPersistentTileSchedulerILi128ELi96ELi256ELi128ELb1ELb1ELb1ELb1ELb0ELb1EEEEEEEEEvNT_6ParamsE)
        /*00f8*/ 	.word	0x000000a8


	//----- nvinfo : EIATTR_FRAME_SIZE
	.align		4
.L_61:
        /*00fc*/ 	.byte	0x04, 0x11
        /*00fe*/ 	.short	(.L_63 - .L_62)
	.align		4
.L_62:
        /*0100*/ 	.word	index@(_ZN7cutlass13device_kernelIN5flash11enable_sm90INS1_16FlashAttnFwdSm90INS1_25CollectiveMainloopFwdSm90ILi2EN4cute5tupleIJNS5_1CILi1EEES8_S8_EEENS6_IJNS7_ILi128EEENS7_ILi96EEENS7_ILi64EEEEEELi256ENS_6half_tEfNS_4arch4Sm90ELb0ELb1ELb1ELb1ELb1ELb0ELb0ELb1ELb0ELb1ELb1ELb0EEENS1_21CollectiveEpilogueFwdINS6_IJSA_NS7_ILi256EEESB_EEES9_SE_SG_Li256ELb1ELb1ELb1ELb0EEENS1_36VarlenDynamicPersistentTileSchedulerILi128ELi96ELi256ELi128ELb1ELb1ELb1ELb1ELb0ELb1EEEEEEEEEvNT_6ParamsE)
        /*0104*/ 	.word	0x00000020


	//----- nvinfo : EIATTR_REGCOUNT
	.align		4
.L_63:
        /*0108*/ 	.byte	0x04, 0x2f
        /*010a*/ 	.short	(.L_65 - .L_64)
	.align		4
.L_64:
        /*010c*/ 	.word	index@(_ZN7cutlass13device_kernelIN5flash11enable_sm90INS1_16FlashAttnFwdSm90INS1_25CollectiveMainloopFwdSm90ILi2EN4cute5tupleIJNS5_1CILi1EEES8_S8_EEENS6_IJNS7_ILi128EEENS7_ILi96EEENS7_ILi64EEEEEELi256ENS_6half_tEfNS_4arch4Sm90ELb0ELb1ELb1ELb0ELb1ELb0ELb1ELb1ELb0ELb1ELb1ELb0EEENS1_21CollectiveEpilogueFwdINS6_IJSA_NS7_ILi256EEESB_EEES9_SE_SG_Li256ELb0ELb1ELb1ELb0EEENS1_19SingleTileSchedulerILb0ELb1ELb1ELi128EEEEEEEEEvNT_6ParamsE)
        /*0110*/ 	.word	0x000000a8


	//----- nvinfo : EIATTR_FRAME_SIZE
	.align		4
.L_65:
        /*0114*/ 	.byte	0x04, 0x11
        /*0116*/ 	.short	(.L_67 - .L_66)
	.align		4
.L_66:
        /*0118*/ 	.word	index@($_ZN7cutlass13device_kernelIN5flash11enable_sm90INS1_16FlashAttnFwdSm90INS1_25CollectiveMainloopFwdSm90ILi2EN4cute5tupleIJNS5_1CILi1EEES8_S8_EEENS6_IJNS7_ILi128EEENS7_ILi96EEENS7_ILi64EEEEEELi256ENS_6half_tEfNS_4arch4Sm90ELb0ELb1ELb1ELb0ELb1ELb0ELb1ELb1ELb0ELb1ELb1ELb0EEENS1_21CollectiveEpilogueFwdINS6_IJSA_NS7_ILi256EEESB_EEES9_SE_SG_Li256ELb0ELb1ELb1ELb0EEENS1_19SingleTileSchedulerILb0ELb1ELb1ELi128EEEEEEEEEvNT_6ParamsE$_ZZN5flash25CollectiveMainloopFwdSm90ILi2EN4cute5tupleIJNS1_1CILi1EEES4_S4_EEENS2_IJNS3_ILi128EEENS3_ILi96EEENS3_ILi64EEEEEELi256EN7cutlass6half_tEfNSA_4arch4Sm90ELb0ELb1ELb1ELb0ELb1ELb0ELb1ELb1ELb0ELb1ELb1ELb0EE3mmaINS_16FlashAttnFwdSm90ISE_NS_21CollectiveEpilogueFwdINS2_IJS6_NS3_ILi256EEES7_EEES5_SB_SD_Li256ELb0ELb1ELb1ELb0EEENS_19SingleTileSchedulerILb0ELb1ELb1ELi128EEEE13SharedStorageENS1_6TensorINS1_11ArrayEngineIfLm128EEENS1_6LayoutINS2_IJNS2_IJNS3_ILi2EEEST_NS3_ILi32EEEEEES4_S4_EEENS2_IJNS2_IJS4_ST_NS3_ILi4EEEEEENS3_ILi0EEESZ_EEEEEEENS_7SoftmaxILi2ELi0EEEEEbRKNSE_6ParamsENSA_13PipelineAsyncILi2EEES19_RNSA_13PipelineStateILj2EEERT0_RT1_iRiRKNS_16SeqlenInfoQKNewKILb0ELb0EEENS2_IJiiiiEEERT_ENKUliT_T0_T1_E_clIZSF_ISO_S12_S14_EbS17_S19_S19_S1C_S1E_S1G_iS1H_S1L_S1M_S1O_EUlRS1P_iE1_NS3_ILb0EEENS3_ILb1EEEEEDaiS1P_S1Q_S1R_)
        /*011c*/ 	.word	0x00006000


	//----- nvinfo : EIATTR_FRAME_SIZE
	.align		4
.L_67:
        /*0120*/ 	.byte	0x04, 0x11
        /*0122*/ 	.short	(.L_69 - .L_68)
	.align		4
.L_68:
        /*0124*/ 	.word	index@(_ZN7cutlass13device_kernelIN5flash11enable_sm90INS1_16FlashAttnFwdSm90INS1_25CollectiveMainloopFwdSm90ILi2EN4cute5tupleIJNS5_1CILi1EEES8_S8_EEENS6_IJNS7_ILi128EEENS7_ILi96EEENS7_ILi64EEEEEELi256ENS_6half_tEfNS_4arch4Sm90ELb0ELb1ELb1ELb0ELb1ELb0ELb1ELb1ELb0ELb1ELb1ELb0EEENS1_21CollectiveEpilogueFwdINS6_IJSA_NS7_ILi256EEESB_EEES9_SE_SG_Li256ELb0ELb1ELb1ELb0EEENS1_19SingleTileSchedulerILb0ELb1ELb1ELi128EEEEEEEEEvNT_6ParamsE)
        /*0128*/ 	.word	0x00006000


	//----- nvinfo : EIATTR_REGCOUNT
	.align		4
.L_69:
        /*012c*/ 	.byte	0x04, 0x2f
        /*012e*/ 	.short	(.L_71 - .L_70)
	.align		4
.L_70:
        /*0130*/ 	.word	index@(_ZN7cutlass13device_kernelIN5flash11enable_sm90INS1_16FlashAttnFwdSm90INS1_25CollectiveMainloopFwdSm90ILi2EN4cute5tupleIJNS5_1CILi1EEES8_S8_EEENS6_IJNS7_ILi128EEENS7_ILi96EEENS7_ILi64EEEEEELi256ENS_6half_tEfNS_4arch4Sm90ELb0ELb1ELb1ELb0ELb1ELb0ELb0ELb1ELb0ELb1ELb1ELb0EEENS1_21CollectiveEpilogueFwdINS6_IJSA_NS7_ILi256EEESB_EEES9_SE_SG_Li256ELb0ELb1ELb1ELb0EEENS1_19SingleTileSchedulerILb0ELb1ELb1ELi128EEEEEEEEEvNT_6ParamsE)
        /*0134*/ 	.word	0x000000a8


	//----- nvinfo : EIATTR_FRAME_SIZE
	.align		4
.L_71:
        /*0138*/ 	.byte	0x04, 0x11
        /*013a*/ 	.short	(.L_73 - .L_72)
	.align		4
.L_72:
        /*013c*/ 	.word	index@(_ZN7cutlass13device_kernelIN5flash11enable_sm90INS1_16FlashAttnFwdSm90INS1_25CollectiveMainloopFwdSm90ILi2EN4cute5tupleIJNS5_1CILi1EEES8_S8_EEENS6_IJNS7_ILi128EEENS7_ILi96EEENS7_ILi64EEEEEELi256ENS_6half_tEfNS_4arch4Sm90ELb0ELb1ELb1ELb0ELb1ELb0ELb0ELb1ELb0ELb1ELb1ELb0EEENS1_21CollectiveEpilogueFwdINS6_IJSA_NS7_ILi256EEESB_EEES9_SE_SG_Li256ELb0ELb1ELb1ELb0EEENS1_19SingleTileSchedulerILb0ELb1ELb1ELi128EEEEEEEEEvNT_6ParamsE)
        /*0140*/ 	.word	0x00000000


	//----- nvinfo : EIATTR_REGCOUNT
	.align		4
.L_73:
        /*0144*/ 	.byte	0x04, 0x2f
        /*0146*/ 	.short	(.L_75 - .L_74)
	.align		4
.L_74:
        /*0148*/ 	.word	index@(_ZN7cutlass13device_kernelIN5flash11enable_sm90INS1_16FlashAttnFwdSm90INS1_25CollectiveMainloopFwdSm90ILi2EN4cute5tupleIJNS5_1CILi1EEES8_S8_EEENS6_IJNS7_ILi128EEENS7_ILi96EEENS7_ILi64EEEEEELi256ENS_6half_tEfNS_4arch4Sm90ELb0ELb0ELb1ELb1ELb1ELb1ELb1ELb1ELb0ELb1ELb1ELb0EEENS1_21CollectiveEpilogueFwdINS6_IJSA_NS7_ILi256EEESB_EEES9_SE_SG_Li256ELb1ELb1ELb1ELb0EEENS1_36VarlenDynamicPersistentTileSchedulerILi128ELi96ELi256ELi128ELb1ELb1ELb1ELb0ELb1ELb1EEEEEEEEEvNT_6ParamsE)
        /*014c*/ 	.word	0x000000a8


	//----- nvinfo : EIATTR_FRAME_SIZE
	.align		4
.L_75:
        /*0150*/ 	.byte	0x04, 0x11
        /*0152*/ 	.short	(.L_77 - .L_76)
	.align		4
.L_76:
        /*0154*/ 	.word	index@(_ZN7cutlass13device_kernelIN5flash11enable_sm90INS1_16FlashAttnFwdSm90INS1_25CollectiveMainloopFwdSm90ILi2EN4cute5tupleIJNS5_1CILi1EEES8_S8_EEENS6_IJNS7_ILi128EEENS7_ILi96EEENS7_ILi64EEEEEELi256ENS_6half_tEfNS_4arch4Sm90ELb0ELb0ELb1ELb1ELb1ELb1ELb1ELb1ELb0ELb1ELb1ELb0EEENS1_21CollectiveEpilogueFwdINS6_IJSA_NS7_ILi256EEESB_EEES9_SE_SG_Li256ELb1ELb1ELb1ELb0EEENS1_36VarlenDynamicPersistentTileSchedulerILi128ELi96ELi256ELi128ELb1ELb1ELb1ELb0ELb1ELb1EEEEEEEEEvNT_6ParamsE)
        /*0158*/ 	.word	0x000001a0


	//----- nvinfo : EIATTR_REGCOUNT
	.align		4
.L_77:
        /*015c*/ 	.byte	0x04, 0x2f
        /*015e*/ 	.short	(.L_79 - .L_78)
	.align		4
.L_78:
        /*0160*/ 	.word	index@(_ZN7cutlass13device_kernelIN5flash11enable_sm90INS1_16FlashAttnFwdSm90INS1_25CollectiveMainloopFwdSm90ILi2EN4cute5tupleIJNS5_1CILi1EEES8_S8_EEENS6_IJNS7_ILi128EEENS7_ILi96EEENS7_ILi64EEEEEELi256ENS_6half_tEfNS_4arch4Sm90ELb0ELb0ELb1ELb1ELb1ELb0ELb1ELb1ELb0ELb1ELb1ELb0EEENS1_21CollectiveEpilogueFwdINS6_IJSA_NS7_ILi256EEESB_EEES9_SE_SG_Li256ELb1ELb1ELb1ELb0EEENS1_36VarlenDynamicPersistentTileSchedulerILi128ELi96ELi256ELi128ELb1ELb1ELb1ELb0ELb1ELb1EEEEEEEEEvNT_6ParamsE)
        /*0164*/ 	.word	0x000000a8


	//----- nvinfo : EIATTR_FRAME_SIZE
	.align		4
.L_79:
        /*0168*/ 	.byte	0x04, 0x11
        /*016a*/ 	.short	(.L_81 - .L_80)
	.align		4
.L_80:
        /*016c*/ 	.word	index@(_ZN7cutlass13device_kernelIN5flash11enable_sm90INS1_16FlashAttnFwdSm90INS1_25CollectiveMainloopFwdSm90ILi2EN4cute5tupleIJNS5_1CILi1EEES8_S8_EEENS6_IJNS7_ILi128EEENS7_ILi96EEENS7_ILi64EEEEEELi256ENS_6half_tEfNS_4arch4Sm90ELb0ELb0ELb1ELb1ELb1ELb0ELb1ELb1ELb0ELb1ELb1ELb0EEENS1_21CollectiveEpilogueFwdINS6_IJSA_NS7_ILi256EEESB_EEES9_SE_SG_Li256ELb1ELb1ELb1ELb0EEENS1_36VarlenDynamicPersistentTileSchedulerILi128ELi96ELi256ELi128ELb1ELb1ELb1ELb0ELb1ELb1EEEEEEEEEvNT_6ParamsE)
        /*0170*/ 	.word	0x00000040


	//----- nvinfo : EIATTR_REGCOUNT
	.align		4
.L_81:
        /*0174*/ 	.byte	0x04, 0x2f
        /*0176*/ 	.short	(.L_83 - .L_82)
	.align		4
.L_82:
        /*0178*/ 	.word	index@(_ZN7cutlass13device_kernelIN5flash11enable_sm90INS1_16FlashAttnFwdSm90INS1_25CollectiveMainloopFwdSm90ILi2EN4cute5tupleIJNS5_1CILi1EEES8_S8_EEENS6_IJNS7_ILi128EEENS7_ILi96EEENS7_ILi64EEEEEELi256ENS_6half_tEfNS_4arch4Sm90ELb0ELb0ELb1ELb1ELb1ELb1ELb0ELb1ELb0ELb1ELb1ELb0EEENS1_21CollectiveEpilogueFwdINS6_IJSA_NS7_ILi256EEESB_EEES9_SE_SG_Li256ELb1ELb1ELb1ELb0EEENS1_36VarlenDynamicPersistentTileSchedulerILi128ELi96ELi256ELi128ELb1ELb1ELb1ELb0ELb1ELb1EEEEEEEEEvNT_6ParamsE)
        /*017c*/ 	.word	0x000000a8


	//----- nvinfo : EIATTR_FRAME_SIZE
	.align		4
.L_83:
        /*0180*/ 	.byte	0x04, 0x11
        /*0182*/ 	.short	(.L_85 - .L_84)
	.align		4
.L_84:
        /*0184*/ 	.word	index@(_ZN7cutlass13device_kernelIN5flash11enable_sm90INS1_16FlashAttnFwdSm90INS1_25CollectiveMainloopFwdSm90ILi2EN4cute5tupleIJNS5_1CILi1EEES8_S8_EEENS6_IJNS7_ILi128EEENS7_ILi96EEENS7_ILi64EEEEEELi256ENS_6half_tEfNS_4arch4Sm90ELb0ELb0ELb1ELb1ELb1ELb1ELb0ELb1ELb0ELb1ELb1ELb0EEENS1_21CollectiveEpilogueFwdINS6_IJSA_NS7_ILi256EEESB_EEES9_SE_SG_Li256ELb1ELb1ELb1ELb0EEENS1_36VarlenDynamicPersistentTileSchedulerILi128ELi96ELi256ELi128ELb1ELb1ELb1ELb0ELb1ELb1EEEEEEEEEvNT_6ParamsE)
        /*0188*/ 	.word	0x00000160


	//----- nvinfo : EIATTR_REGCOUNT
	.align		4
.L_85:
        /*018c*/ 	.byte	0x04, 0x2f
        /*018e*/ 	.short	(.L_87 - .L_86)
	.align		4
.L_86:
        /*0190*/ 	.word	index@(_ZN7cutlass13device_kernelIN5flash11enable_sm90INS1_16FlashAttnFwdSm90INS1_25CollectiveMainloopFwdSm90ILi2EN4cute5tupleIJNS5_1CILi1EEES8_S8_EEENS6_IJNS7_ILi128EEENS7_ILi96EEENS7_ILi64EEEEEELi256ENS_6half_tEfNS_4arch4Sm90ELb0ELb0ELb1ELb1ELb1ELb0ELb0ELb1ELb0ELb1ELb1ELb0EEENS1_21CollectiveEpilogueFwdINS6_IJSA_NS7_ILi256EEESB_EEES9_SE_SG_Li256ELb1ELb1ELb1ELb0EEENS1_36VarlenDynamicPersistentTileSchedulerILi128ELi96ELi256ELi128ELb1ELb1ELb1ELb0ELb1ELb1EEEEEEEEEvNT_6ParamsE)
        /*0194*/ 	.word	0x000000a8


	//----- nvinfo : EIATTR_FRAME_SIZE
	.align		4
.L_87:
        /*0198*/ 	.byte	0x04, 0x11
        /*019a*/ 	.short	(.L_89 - .L_88)
	.align		4
.L_88:
        /*019c*/ 	.word	index@(_ZN7cutlass13device_kernelIN5flash11enable_sm90INS1_16FlashAttnFwdSm90INS1_25CollectiveMainloopFwdSm90ILi2EN4cute5tupleIJNS5_1CILi1EEES8_S8_EEENS6_IJNS7_ILi128EEENS7_ILi96EEENS7_ILi64EEEEEELi256ENS_6half_tEfNS_4arch4Sm90ELb0ELb0ELb1ELb1ELb1ELb0ELb0ELb1ELb0ELb1ELb1ELb0EEENS1_21CollectiveEpilogueFwdINS6_IJSA_NS7_ILi256EEESB_EEES9_SE_SG_Li256ELb1ELb1ELb1ELb0EEENS1_36VarlenDynamicPersistentTileSchedulerILi128ELi96ELi256ELi128ELb1ELb1ELb1ELb0ELb1ELb1EEEEEEEEEvNT_6ParamsE)
        /*01a0*/ 	.word	0x00000038


	//----- nvinfo : EIATTR_REGCOUNT
	.align		4
.L_89:
        /*01a4*/ 	.byte	0x04, 0x2f
        /*01a6*/ 	.short	(.L_91 - .L_90)
	.align		4
.L_90:
        /*01a8*/ 	.word	index@(_ZN7cutlass13device_kernelIN5flash11enable_sm90INS1_16FlashAttnFwdSm90INS1_25CollectiveMainloopFwdSm90ILi2EN4cute5tupleIJNS5_1CILi1EEES8_S8_EEENS6_IJNS7_ILi128EEENS7_ILi96EEENS7_ILi64EEEEEELi256ENS_6half_tEfNS_4arch4Sm90ELb0ELb0ELb1ELb0ELb1ELb0ELb1ELb1ELb0ELb1ELb1ELb0EEENS1_21CollectiveEpilogueFwdINS6_IJSA_NS7_ILi256EEESB_EEES9_SE_SG_Li256ELb0ELb1ELb1ELb0EEENS1_19SingleTileSchedulerILb0ELb1ELb1ELi128EEEEEEEEEvNT_6ParamsE)
        /*01ac*/ 	.word	0x000000a8


	//----- nvinfo : EIATTR_FRAME_SIZE
	.align		4
.L_91:
        /*01b0*/ 	.byte	0x04, 0x11
        /*01b2*/ 	.short	(.L_93 - .L_92)
	.align		4
.L_92:
        /*01b4*/ 	.word	index@(_ZN7cutlass13device_kernelIN5flash11enable_sm90INS1_16FlashAttnFwdSm90INS1_25CollectiveMainloopFwdSm90ILi2EN4cute5tupleIJNS5_1CILi1EEES8_S8_EEENS6_IJNS7_ILi128EEENS7_ILi96EEENS7_ILi64EEEEEELi256ENS_6half_tEfNS_4arch4Sm90ELb0ELb0ELb1ELb0ELb1ELb0ELb1ELb1ELb0ELb1ELb1ELb0EEENS1_21CollectiveEpilogueFwdINS6_IJSA_NS7_ILi256EEESB_EEES9_SE_SG_Li256ELb0ELb1ELb1ELb0EEENS1_19SingleTileSchedulerILb0ELb1ELb1ELi128EEEEEEEEEvNT_6ParamsE)
        /*01b8*/ 	.word	0x00000008


	//----- nvinfo : EIATTR_REGCOUNT
	.align		4
.L_93:
        /*01bc*/ 	.byte	0x04, 0x2f
        /*01be*/ 	.short	(.L_95 - .L_94)
	.align		4
.L_94:
        /*01c0*/ 	.word	index@(_ZN7cutlass13device_kernelIN5flash11enable_sm90INS1_16FlashAttnFwdSm90INS1_25CollectiveMainloopFwdSm90ILi2EN4cute5tupleIJNS5_1CILi1EEES8_S8_EEENS6_IJNS7_ILi128EEENS7_ILi96EEENS7_ILi64EEEEEELi256ENS_6half_tEfNS_4arch4Sm90ELb0ELb0ELb1ELb0ELb1ELb0ELb0ELb1ELb0ELb1ELb1ELb0EEENS1_21CollectiveEpilogueFwdINS6_IJSA_NS7_ILi256EEESB_EEES9_SE_SG_Li256ELb0ELb1ELb1ELb0EEENS1_19SingleTileSchedulerILb0ELb1ELb1ELi128EEEEEEEEEvNT_6ParamsE)
        /*01c4*/ 	.word	0x000000a8


	//----- nvinfo : EIATTR_FRAME_SIZE
	.align		4
.L_95:
        /*01c8*/ 	.byte	0x04, 0x11
        /*01ca*/ 	.short	(.L_97 - .L_96)
	.align		4
.L_96:
        /*01cc*/ 	.word	index@(_ZN7cutlass13device_kernelIN5flash11enable_sm90INS1_16FlashAttnFwdSm90INS1_25CollectiveMainloopFwdSm90ILi2EN4cute5tupleIJNS5_1CILi1EEES8_S8_EEENS6_IJNS7_ILi128EEENS7_ILi96EEENS7_ILi64EEEEEELi256ENS_6half_tEfNS_4arch4Sm90ELb0ELb0ELb1ELb0ELb1ELb0ELb0ELb1ELb0ELb1ELb1ELb0EEENS1_21CollectiveEpilogueFwdINS6_IJSA_NS7_ILi256EEESB_EEES9_SE_SG_Li256ELb0ELb1ELb1ELb0EEENS1_19SingleTileSchedulerILb0ELb1ELb1ELi128EEEEEEEEEvNT_6ParamsE)
        /*01d0*/ 	.word	0x00000000


	//----- nvinfo : EIATTR_MIN_STACK_SIZE
	.align		4
.L_97:
        /*01d4*/ 	.byte	0x04, 0x12
        /*01d6*/ 	.short	(.L_99 - .L_98)
	.align		4
.L_98:
        /*01d8*/ 	.word	index@(_ZN7cutlass13device_kernelIN5flash11enable_sm90INS1_16FlashAttnFwdSm90INS1_25CollectiveMainloopFwdSm90ILi2EN4cute5tupleIJNS5_1CILi1EEES8_S8_EEENS6_IJNS7_ILi128EEENS7_ILi96EEENS7_ILi64EEEEEELi256ENS_6half_tEfNS_4arch4Sm90ELb0ELb0ELb1ELb0ELb1ELb0ELb0ELb1ELb0ELb1ELb1ELb0EEENS1_21CollectiveEpilogueFwdINS6_IJSA_NS7_ILi256EEESB_EEES9_SE_SG_Li256ELb0ELb1ELb1ELb0EEENS1_19SingleTileSchedulerILb0ELb1ELb1ELi128EEEEEEEEEvNT_6ParamsE)
        /*01dc*/ 	.word	0x00000000


	//----- nvinfo : EIATTR_MIN_STACK_SIZE
	.align		4
.L_99:
        /*01e0*/ 	.byte	0x04, 0x12
        /*01e2*/ 	.short	(.L_101 - .L_100)
	.align		4
.L_100:
        /*01e4*/ 	.word	index@(_ZN7cutlass13device_kernelIN5flash11enable_sm90INS1_16FlashAttnFwdSm90INS1_25CollectiveMainloopFwdSm90ILi2EN4cute5tupleIJNS5_1CILi1EEES8_S8_EEENS6_IJNS7_ILi128EEENS7_ILi96EEENS7_ILi64EEEEEELi256ENS_6half_tEfNS_4arch4Sm90ELb0ELb0ELb1ELb0ELb1ELb0ELb1ELb1ELb0ELb1ELb1ELb0EEENS1_21CollectiveEpilogueFwdINS6_IJSA_NS7_ILi256EEESB_EEES9_SE_SG_Li256ELb0ELb1ELb1ELb0EEENS1_19SingleTileSchedulerILb0ELb1ELb1ELi128EEEEEEEEEvNT_6ParamsE)
        /*01e8*/ 	.word	0x00000008


	//----- nvinfo : EIATTR_MIN_STACK_SIZE
	.align		4
.L_101:
        /*01ec*/ 	.byte	0x04, 0x12
        /*01ee*/ 	.short	(.L_103 - .L_102)
	.align		4
.L_102:
        /*01f0*/ 	.word	index@(_ZN7cutlass13device_kernelIN5flash11enable_sm90INS1_16FlashAttnFwdSm90INS1_25CollectiveMainloopFwdSm90ILi2EN4cute5tupleIJNS5_1CILi1EEES8_S8_EEENS6_IJNS7_ILi128EEENS7_ILi96EEENS7_ILi64EEEEEELi256ENS_6half_tEfNS_4arch4Sm90ELb0ELb0ELb1ELb1ELb1ELb0ELb0ELb1ELb0ELb1ELb1ELb0EEENS1_21CollectiveEpilogueFwdINS6_IJSA_NS7_ILi256EEESB_EEES9_SE_SG_Li256ELb1ELb1ELb1ELb0EEENS1_36VarlenDynamicPersistentTileSchedulerILi128ELi96ELi256ELi128ELb1ELb1ELb1ELb0ELb1ELb1EEEEEEEEEvNT_6ParamsE)
        /*01f4*/ 	.word	0x00000038


	//----- nvinfo : EIATTR_MIN_STACK_SIZE
	.align		4
.L_103:
        /*01f8*/ 	.byte	0x04, 0x12
        /*01fa*/ 	.short	(.L_105 - .L_104)
	.align		4
.L_104:
        /*01fc*/ 	.word	index@(_ZN7cutlass13device_kernelIN5flash11enable_sm90INS1_16FlashAttnFwdSm90INS1_25CollectiveMainloopFwdSm90ILi2EN4cute5tupleIJNS5_1CILi1EEES8_S8_EEENS6_IJNS7_ILi128EEENS7_ILi96EEENS7_ILi64EEEEEELi256ENS_6half_tEfNS_4arch4Sm90ELb0ELb0ELb1ELb1ELb1ELb1ELb0ELb1ELb0ELb1ELb1ELb0EEENS1_21CollectiveEpilogueFwdINS6_IJSA_NS7_ILi256EEESB_EEES9_SE_SG_Li256ELb1ELb1ELb1ELb0EEENS1_36VarlenDynamicPersistentTileSchedulerILi128ELi96ELi256ELi128ELb1ELb1ELb1ELb0ELb1ELb1EEEEEEEEEvNT_6ParamsE)
        /*0200*/ 	.word	0x00000160


	//----- nvinfo : EIATTR_MIN_STACK_SIZE
	.align		4
.L_105:
        /*0204*/ 	.byte	0x04, 0x12
        /*0206*/ 	.short	(.L_107 - .L_106)
	.align		4
.L_106:
        /*0208*/ 	.word	index@(_ZN7cutlass13device_kernelIN5flash11enable_sm90INS1_16FlashAttnFwdSm90INS1_25CollectiveMainloopFwdSm90ILi2EN4cute5tupleIJNS5_1CILi1EEES8_S8_EEENS6_IJNS7_ILi128EEENS7_ILi96EEENS7_ILi64EEEEEELi256ENS_6half_tEfNS_4arch4Sm90ELb0ELb0ELb1ELb1ELb1ELb0ELb1ELb1ELb0ELb1ELb1ELb0EEENS1_21CollectiveEpilogueFwdINS6_IJSA_NS7_ILi256EEESB_EEES9_SE_SG_Li256ELb1ELb1ELb1ELb0EEENS1_36VarlenDynamicPersistentTileSchedulerILi128ELi96ELi256ELi128ELb1ELb1ELb1ELb0ELb1ELb1EEEEEEEEEvNT_6ParamsE)
        /*020c*/ 	.word	0x00000040


	//----- nvinfo : EIATTR_MIN_STACK_SIZE
	.align		4
.L_107:
        /*0210*/ 	.byte	0x04, 0x12
        /*0212*/ 	.short	(.L_109 - .L_108)
	.align		4
.L_108:
        /*0214*/ 	.word	index@(_ZN7cutlass13device_kernelIN5flash11enable_sm90INS1_16FlashAttnFwdSm90INS1_25CollectiveMainloopFwdSm90ILi2EN4cute5tupleIJNS5_1CILi1EEES8_S8_EEENS6_IJNS7_ILi128EEENS7_ILi96EEENS7_ILi64EEEEEELi256ENS_6half_tEfNS_4arch4Sm90ELb0ELb0ELb1ELb1ELb1ELb1ELb1ELb1ELb0ELb1ELb1ELb0EEENS1_21CollectiveEpilogueFwdINS6_IJSA_NS7_ILi256EEESB_EEES9_SE_SG_Li256ELb1ELb1ELb1ELb0EEENS1_36VarlenDynamicPersistentTileSchedulerILi128ELi96ELi256ELi128ELb1ELb1ELb1ELb0ELb1ELb1EEEEEEEEEvNT_6ParamsE)
        /*0218*/ 	.word	0x000001a0


	//----- nvinfo : EIATTR_MIN_STACK_SIZE
	.align		4
.L_109:
        /*021c*/ 	.byte	0x04, 0x12
        /*021e*/ 	.short	(.L_111 - .L_110)
	.align		4
.L_110:
        /*0220*/ 	.word	index@(_ZN7cutlass13device_kernelIN5flash11enable_sm90INS1_16FlashAttnFwdSm90INS1_25CollectiveMainloopFwdSm90ILi2EN4cute5tupleIJNS5_1CILi1EEES8_S8_EEENS6_IJNS7_ILi128EEENS7_ILi96EEENS7_ILi64EEEEEELi256ENS_6half_tEfNS_4arch4Sm90ELb0ELb1ELb1ELb0ELb1ELb0ELb0ELb1ELb0ELb1ELb1ELb0EEENS1_21CollectiveEpilogueFwdINS6_IJSA_NS7_ILi256EEESB_EEES9_SE_SG_Li256ELb0ELb1ELb1ELb0EEENS1_19SingleTileSchedulerILb0ELb1ELb1ELi128EEEEEEEEEvNT_6ParamsE)
        /*0224*/ 	.word	0x00000000


	//----- nvinfo : EIATTR_MIN_STACK_SIZE
	.align		4
.L_111:
        /*0228*/ 	.byte	0x04, 0x12
        /*022a*/ 	.short	(.L_113 - .L_112)
	.align		4
.L_112:
        /*022c*/ 	.word	index@(_ZN7cutlass13device_kernelIN5flash11enable_sm90INS1_16FlashAttnFwdSm90INS1_25CollectiveMainloopFwdSm90ILi2EN4cute5tupleIJNS5_1CILi1EEES8_S8_EEENS6_IJNS7_ILi128EEENS7_ILi96EEENS7_ILi64EEEEEELi256ENS_6half_tEfNS_4arch4Sm90ELb0ELb1ELb1ELb0ELb1ELb0ELb1ELb1ELb0ELb1ELb1ELb0EEENS1_21CollectiveEpilogueFwdINS6_IJSA_NS7_ILi256EEESB_EEES9_SE_SG_Li256ELb0ELb1ELb1ELb0EEENS1_19SingleTileSchedulerILb0ELb1ELb1ELi128EEEEEEEEEvNT_6ParamsE)
        /*0230*/ 	.word	0x00006000


	//----- nvinfo : EIATTR_MIN_STACK_SIZE
	.align		4
.L_113:
        /*0234*/ 	.byte	0x04, 0x12
        /*0236*/ 	.short	(.L_115 - .L_114)
	.align		4
.L_114:
        /*0238*/ 	.word	index@(_ZN7cutlass13device_kernelIN5flash11enable_sm90INS1_16FlashAttnFwdSm90INS1_25CollectiveMainloopFwdSm90ILi2EN4cute5tupleIJNS5_1CILi1EEES8_S8_EEENS6_IJNS7_ILi128EEENS7_ILi96EEENS7_ILi64EEEEEELi256ENS_6half_tEfNS_4arch4Sm90ELb0ELb1ELb1ELb1ELb1ELb0ELb0ELb1ELb0ELb1ELb1ELb0EEENS1_21CollectiveEpilogueFwdINS6_IJSA_NS7_ILi256EEESB_EEES9_SE_SG_Li256ELb1ELb1ELb1ELb0EEENS1_36VarlenDynamicPersistentTileSchedulerILi128ELi96ELi256ELi128ELb1ELb1ELb1ELb1ELb0ELb1EEEEEEEEEvNT_6ParamsE)
        /*023c*/ 	.word	0x00000020


	//----- nvinfo : EIATTR_MIN_STACK_SIZE
	.align		4
.L_115:
        /*0240*/ 	.byte	0x04, 0x12
        /*0242*/ 	.short	(.L_117 - .L_116)
	.align		4
.L_116:
        /*0244*/ 	.word	index@(_ZN7cutlass13device_kernelIN5flash11enable_sm90INS1_16FlashAttnFwdSm90INS1_25CollectiveMainloopFwdSm90ILi2EN4cute5tupleIJNS5_1CILi1EEES8_S8_EEENS6_IJNS7_ILi128EEENS7_ILi96EEENS7_ILi64EEEEEELi256ENS_6half_tEfNS_4arch4Sm90ELb0ELb1ELb1ELb1ELb1ELb1ELb0ELb1ELb0ELb1ELb1ELb0EEENS1_21CollectiveEpilogueFwdINS6_IJSA_NS7_ILi256EEESB_EEES9_SE_SG_Li256ELb1ELb1ELb1ELb0EEENS1_36VarlenDynamicPersistentTileSchedulerILi128ELi96ELi256ELi128ELb1ELb1ELb1ELb1ELb0ELb1EEEEEEEEEvNT_6ParamsE)
        /*0248*/ 	.word	0x00000058


	//----- nvinfo : EIATTR_MIN_STACK_SIZE
	.align		4
.L_117:
        /*024c*/ 	.byte	0x04, 0x12
        /*024e*/ 	.short	(.L_119 - .L_118)
	.align		4
.L_118:
        /*0250*/ 	.word	index@(_ZN7cutlass13device_kernelIN5flash11enable_sm90INS1_16FlashAttnFwdSm90INS1_25CollectiveMainloopFwdSm90ILi2EN4cute5tupleIJNS5_1CILi1EEES8_S8_EEENS6_IJNS7_ILi128EEENS7_ILi96EEENS7_ILi64EEEEEELi256ENS_6half_tEfNS_4arch4Sm90ELb0ELb1ELb1ELb1ELb1ELb0ELb1ELb1ELb0ELb1ELb1ELb0EEENS1_21CollectiveEpilogueFwdINS6_IJSA_NS7_ILi256EEESB_EEES9_SE_SG_Li256ELb1ELb1ELb1ELb0EEENS1_36VarlenDynamicPersistentTileSchedulerILi128ELi96ELi256ELi128ELb1ELb1ELb1ELb1ELb0ELb1EEEEEEEEEvNT_6ParamsE)
        /*0254*/ 	.word	0x000004e0


	//----- nvinfo : EIATTR_MIN_STACK_SIZE
	.align		4
.L_119:
        /*0258*/ 	.byte	0x04, 0x12
        /*025a*/ 	.short	(.L_121 - .L_120)
	.align		4
.L_120:
        /*025c*/ 	.word	index@(_ZN7cutlass13device_kernelIN5flash11enable_sm90INS1_16FlashAttnFwdSm90INS1_25CollectiveMainloopFwdSm90ILi2EN4cute5tupleIJNS5_1CILi1EEES8_S8_EEENS6_IJNS7_ILi128EEENS7_ILi96EEENS7_ILi64EEEEEELi256ENS_6half_tEfNS_4arch4Sm90ELb0ELb1ELb1ELb1ELb1ELb1ELb1ELb1ELb0ELb1ELb1ELb0EEENS1_21CollectiveEpilogueFwdINS6_IJSA_NS7_ILi256EEESB_EEES9_SE_SG_Li256ELb1ELb1ELb1ELb0EEENS1_36VarlenDynamicPersistentTileSchedulerILi128ELi96ELi256ELi128ELb1ELb1ELb1ELb1ELb0ELb1EEEEEEEEEvNT_6ParamsE)
        /*0260*/ 	.word	0x00000530


	//----- nvinfo : EIATTR_MIN_STACK_SIZE
	.align		4
.L_121:
        /*0264*/ 	.byte	0x04, 0x12
        /*0266*/ 	.short	(.L_123 - .L_122)
	.align		4
.L_122:
        /*0268*/ 	.word	index@(_ZN7cutlass13device_kernelIN5flash11enable_sm90INS1_16FlashAttnFwdSm90INS1_25CollectiveMainloopFwdSm90ILi2EN4cute5tupleIJNS5_1CILi1EEES8_S8_EEENS6_IJNS7_ILi128EEENS7_ILi96EEENS7_ILi64EEEEEELi256ENS_6half_tEfNS_4arch4Sm90ELb1ELb0ELb1ELb0ELb1ELb0ELb0ELb1ELb0ELb1ELb1ELb0EEENS1_21CollectiveEpilogueFwdINS6_IJSA_NS7_ILi256EEESB_EEES9_SE_SG_Li256ELb0ELb1ELb1ELb0EEENS1_19SingleTileSchedulerILb0ELb1ELb1ELi128EEEEEEEEEvNT_6ParamsE)
        /*026c*/ 	.word	0x00000000


	//----- nvinfo : EIATTR_MIN_STACK_SIZE
	.align		4
.L_123:
        /*0270*/ 	.byte	0x04, 0x12
        /*0272*/ 	.short	(.L_125 - .L_124)
	.align		4
.L_124:
        /*0274*/ 	.word	index@(_ZN7cutlass13device_kernelIN5flash11enable_sm90INS1_16FlashAttnFwdSm90INS1_25CollectiveMainloopFwdSm90ILi2EN4cute5tupleIJNS5_1CILi1EEES8_S8_EEENS6_IJNS7_ILi128EEENS7_ILi96EEENS7_ILi64EEEEEELi256ENS_6half_tEfNS_4arch4Sm90ELb1ELb0ELb1ELb0ELb1ELb0ELb1ELb1ELb0ELb1ELb1ELb0EEENS1_21CollectiveEpilogueFwdINS6_IJSA_NS7_ILi256EEESB_EEES9_SE_SG_Li256ELb0ELb1ELb1ELb0EEENS1_19SingleTileSchedulerILb0ELb1ELb1ELi128EEEEEEEEEvNT_6ParamsE)
        /*0278*/ 	.word	0x00000008


	//----- nvinfo : EIATTR_MIN_STACK_SIZE
	.align		4
.L_125:
        /*027c*/ 	.byte	0x04, 0x12
        /*027e*/ 	.short	(.L_127 - .L_126)
	.align		4
.L_126:
        /*0280*/ 	.word	index@(_ZN7cutlass13device_kernelIN5flash11enable_sm90INS1_16FlashAttnFwdSm90INS1_25CollectiveMainloopFwdSm90ILi2EN4cute5tupleIJNS5_1CILi1EEES8_S8_EEENS6_IJNS7_ILi128EEENS7_ILi96EEENS7_ILi64EEEEEELi256ENS_6half_tEfNS_4arch4Sm90ELb1ELb0ELb1ELb1ELb1ELb0ELb0ELb1ELb0ELb1ELb1ELb0EEENS1_21CollectiveEpilogueFwdINS6_IJSA_NS7_ILi256EEESB_EEES9_SE_SG_Li256ELb1ELb1ELb1ELb0EEENS1_36VarlenDynamicPersistentTileSchedulerILi128ELi96ELi256ELi128ELb1ELb1ELb1ELb1ELb1ELb1EEEEEEEEEvNT_6ParamsE)
        /*0284*/ 	.word	0x00000030


	//----- nvinfo : EIATTR_MIN_STACK_SIZE
	.align		4
.L_127:
        /*0288*/ 	.byte	0x04, 0x12
        /*028a*/ 	.short	(.L_129 - .L_128)
	.align		4
.L_128:
        /*028c*/ 	.word	index@(_ZN7cutlass13device_kernelIN5flash11enable_sm90INS1_16FlashAttnFwdSm90INS1_25CollectiveMainloopFwdSm90ILi2EN4cute5tupleIJNS5_1CILi1EEES8_S8_EEENS6_IJNS7_ILi128EEENS7_ILi96EEENS7_ILi64EEEEEELi256ENS_6half_tEfNS_4arch4Sm90ELb1ELb0ELb1ELb1ELb1ELb1ELb0ELb1ELb0ELb1ELb1ELb0EEENS1_21CollectiveEpilogueFwdINS6_IJSA_NS7_ILi256EEESB_EEES9_SE_SG_Li256ELb1ELb1ELb1ELb0EEENS1_36VarlenDynamicPersistentTileSchedulerILi128ELi96ELi256ELi128ELb1ELb1ELb1ELb1ELb1ELb1EEEEEEEEEvNT_6ParamsE)
        /*0290*/ 	.word	0x00000168


	//----- nvinfo : EIATTR_MIN_STACK_SIZE
	.align		4
.L_129:
        /*0294*/ 	.byte	0x04, 0x12
        /*0296*/ 	.short	(.L_131 - .L_130)
	.align		4
.L_130:
        /*0298*/ 	.word	index@(_ZN7cutlass13device_kernelIN5flash11enable_sm90INS1_16FlashAttnFwdSm90INS1_25CollectiveMainloopFwdSm90ILi2EN4cute5tupleIJNS5_1CILi1EEES8_S8_EEENS6_IJNS7_ILi128EEENS7_ILi96EEENS7_ILi64EEEEEELi256ENS_6half_tEfNS_4arch4Sm90ELb1ELb0ELb1ELb1ELb1ELb0ELb1ELb1ELb0ELb1ELb1ELb0EEENS1_21CollectiveEpilogueFwdINS6_IJSA_NS7_ILi256EEESB_EEES9_SE_SG_Li256ELb1ELb1ELb1ELb0EEENS1_36VarlenDynamicPersistentTileSchedulerILi128ELi96ELi256ELi128ELb1ELb1ELb1ELb1ELb1ELb1EEEEEEEEEvNT_6ParamsE)
        /*029c*/ 	.word	0x00000040


	//----- nvinfo : EIATTR_MIN_STACK_SIZE
	.align		4
.L_131:
        /*02a0*/ 	.byte	0x04, 0x12
        /*02a2*/ 	.short	(.L_133 - .L_132)
	.align		4
.L_132:
        /*02a4*/ 	.word	index@(_ZN7cutlass13device_kernelIN5flash11enable_sm90INS1_16FlashAttnFwdSm90INS1_25CollectiveMainloopFwdSm90ILi2EN4cute5tupleIJNS5_1CILi1EEES8_S8_EEENS6_IJNS7_ILi128EEENS7_ILi96EEENS7_ILi64EEEEEELi256ENS_6half_tEfNS_4arch4Sm90ELb1ELb0ELb1ELb1ELb1ELb1ELb1ELb1ELb0ELb1ELb1ELb0EEENS1_21CollectiveEpilogueFwdINS6_IJSA_NS7_ILi256EEESB_EEES9_SE_SG_Li256ELb1ELb1ELb1ELb0EEENS1_36VarlenDynamicPersistentTileSchedulerILi128ELi96ELi256ELi128ELb1ELb1ELb1ELb1ELb1ELb1EEEEEEEEEvNT_6ParamsE)
        /*02a8*/ 	.word	0x00000210
.L_133:


//--------------------- .nv.compat                --------------------------
	.section	.nv.compat,"",@"SHT_CUDA_COMPAT_INFO"
	.align	4
        /*0000*/ 	.byte	0x02, 0x09, 0x01, 0x00, 0x02, 0x02, 0x04, 0x00, 0x02, 0x05, 0x05, 0x00, 0x03, 0x07, 0x01, 0x01
        /*0010*/ 	.byte	0x02, 0x03, 0x01, 0x00, 0x02, 0x06, 0x01, 0x00, 0x04, 0x0b, 0x08, 0x00, 0x00, 0x00, 0x00, 0x00
        /*0020*/ 	.byte	0x00, 0x00, 0x00, 0x00


//--------------------- .nv.info._ZN7cutlass13device_kernelIN5flash11enable_sm90INS1_16FlashAttnFwdSm90INS1_25CollectiveMainloopFwdSm90ILi2EN4cute5tupleIJNS5_1CILi1EEES8_S8_EEENS6_IJNS7_ILi128EEENS7_ILi96EEENS7_ILi64EEEEEELi256ENS_6half_tEfNS_4arch4Sm90ELb0ELb0ELb1ELb0ELb1ELb0ELb0ELb1ELb0ELb1ELb1ELb0EEENS1_21CollectiveEpilogueFwdINS6_IJSA_NS7_ILi256EEESB_EEES9_SE_SG_Li256ELb0ELb1ELb1ELb0EEENS1_19SingleTileSchedulerILb0ELb1ELb1ELi128EEEEEEEEEvNT_6ParamsE --------------------------
	.section	.nv.info._ZN7cutlass13device_kernelIN5flash11enable_sm90INS1_16FlashAttnFwdSm90INS1_25CollectiveMainloopFwdSm90ILi2EN4cute5tupleIJNS5_1CILi1EEES8_S8_EEENS6_IJNS7_ILi128EEENS7_ILi96EEENS7_ILi64EEEEEELi256ENS_6half_tEfNS_4arch4Sm90ELb0ELb0ELb1ELb0ELb1ELb0ELb0ELb1ELb0ELb1ELb1ELb0EEENS1_21CollectiveEpilogueFwdINS6_IJSA_NS7_ILi256EEESB_EEES9_SE_SG_Li256ELb0ELb1ELb1ELb0EEENS1_19SingleTileSchedulerILb0ELb1ELb1ELi128EEEEEEEEEvNT_6ParamsE,"",@"SHT_CUDA_INFO"
	.sectionflags	@""
	.align	4


	//----- nvinfo : EIATTR_CUDA_API_VERSION
	.align		4
        /*0000*/ 	.byte	0x04, 0x37
        /*0002*/ 	.short	(.L_135 - .L_134)
.L_134:
        /*0004*/ 	.word	0x00000082


	//----- nvinfo : EIATTR_KPARAM_INFO
	.align		4
.L_135:
        /*0008*/ 	.byte	0x04, 0x17
        /*000a*/ 	.short	(.L_137 - .L_136)
.L_136:
        /*000c*/ 	.word	0x00000000
        /*0010*/ 	.short	0x0000
        /*0012*/ 	.short	0x0070
        /*0014*/ 	.byte	0x00, 0xf0, 0x01, 0x28


	//----- nvinfo : EIATTR_SPARSE_MMA_MASK
	.align		4
.L_137:
        /*0018*/ 	.byte	0x03, 0x50
        /*001a*/ 	.short	0x0000


	//----- nvinfo : EIATTR_MAXREG_COUNT
	.align		4
        /*001c*/ 	.byte	0x03, 0x1b
        /*001e*/ 	.short	0x00a8


	//----- nvinfo : EIATTR_NUM_BARRIERS
	.align		4
        /*0020*/ 	.byte	0x02, 0x4c
        /*0022*/ 	.byte	0x10
	.zero		1


	//----- nvinfo : EIATTR_EXTERNS
	.align		4
        /*0024*/ 	.byte	0x04, 0x0f
        /*0026*/ 	.short	(.L_139 - .L_138)


	//   ....[0]....
	.align		4
.L_138:
        /*0028*/ 	.word	index@(__assertfail)


	//----- nvinfo : EIATTR_MERCURY_ISA_VERSION
	.align		4
.L_139:
        /*002c*/ 	.byte	0x03, 0x5f
        /*002e*/ 	.short	0x0101


	//----- nvinfo : EIATTR_INT_WARP_WIDE_INSTR_OFFSETS
	.align		4
        /*0030*/ 	.byte	0x04, 0x31
        /*0032*/ 	.short	(.L_141 - .L_140)


	//   ....[0]....
.L_140:
        /*0034*/ 	.word	0x000000b0


	//   ....[1]....
        /*0038*/ 	.word	0x000000c0


	//   ....[2]....
        /*003c*/ 	.word	0x00000160


	//----- nvinfo : EIATTR_COOP_GROUP_MASK_REGIDS
	.align		4
.L_141:
        /*0040*/ 	.byte	0x04, 0x29
        /*0042*/ 	.short	(.L_143 - .L_142)


	//   ....[0]....
.L_142:
        /*0044*/ 	.word	0xffffffff


	//   ....[1]....
        /*0048*/ 	.word	0xffffffff


	//   ....[2]....
        /*004c*/ 	.word	0xffffffff


	//   ....[3]....
        /*0050*/ 	.word	0xffffffff


	//   ....[4]....
        /*0054*/ 	.word	0xffffffff


	//   ....[5]....
        /*0058*/ 	.word	0xffffffff


	//   ....[6]....
        /*005c*/ 	.word	0xffffffff


	//   ....[7]....
        /*0060*/ 	.word	0xffffffff


	//   ....[8]....
        /*0064*/ 	.word	0xffffffff


	//   ....[9]....
        /*0068*/ 	.word	0xffffffff


	//   ....[10]....
        /*006c*/ 	.word	0xffffffff


	//   ....[11]....
        /*0070*/ 	.word	0xffffffff


	//   ....[12]....
        /*0074*/ 	.word	0xffffffff


	//   ....[13]....
        /*0078*/ 	.word	0xffffffff


	//   ....[14]....
        /*007c*/ 	.word	0xffffffff


	//   ....[15]....
        /*0080*/ 	.word	0xffffffff


	//   ....[16]....
        /*0084*/ 	.word	0xffffffff


	//   ....[17]....
        /*0088*/ 	.word	0xffffffff


	//   ....[18]....
        /*008c*/ 	.word	0xffffffff


	//   ....[19]....
        /*0090*/ 	.word	0xffffffff


	//   ....[20]....
        /*0094*/ 	.word	0xffffffff


	//   ....[21]....
        /*0098*/ 	.word	0xffffffff


	//   ....[22]....
        /*009c*/ 	.word	0xffffffff


	//   ....[23]....
        /*00a0*/ 	.word	0xffffffff


	//   ....[24]....
        /*00a4*/ 	.word	0xffffffff


	//   ....[25]....
        /*00a8*/ 	.word	0xffffffff


	//   ....[26]....
        /*00ac*/ 	.word	0xffffffff


	//   ....[27]....
        /*00b0*/ 	.word	0xffffffff


	//   ....[28]....
        /*00b4*/ 	.word	0xffffffff


	//   ....[29]....
        /*00b8*/ 	.word	0xffffffff


	//   ....[30]....
        /*00bc*/ 	.word	0xffffffff


	//   ....[31]....
        /*00c0*/ 	.word	0xffffffff


	//   ....[32]....
        /*00c4*/ 	.word	0xffffffff


	//   ....[33]....
        /*00c8*/ 	.word	0xffffffff


	//   ....[34]....
        /*00cc*/ 	.word	0xffffffff


	//   ....[35]....
        /*00d0*/ 	.word	0xffffffff


	//   ....[36]....
        /*00d4*/ 	.word	0xffffffff


	//   ....[37]....
        /*00d8*/ 	.word	0xffffffff


	//   ....[38]....
        /*00dc*/ 	.word	0xffffffff


	//   ....[39]....
        /*00e0*/ 	.word	0xffffffff


	//   ....[40]....
        /*00e4*/ 	.word	0xffffffff


	//   ....[41]....
        /*00e8*/ 	.word	0xffffffff


	//   ....[42]....
        /*00ec*/ 	.word	0xffffffff


	//   ....[43]....
        /*00f0*/ 	.word	0xffffffff


	//   ....[44]....
        /*00f4*/ 	.word	0xffffffff


	//   ....[45]....
        /*00f8*/ 	.word	0xffffffff


	//   ....[46]....
        /*00fc*/ 	.word	0xffffffff


	//   ....[47]....
        /*0100*/ 	.word	0xffffffff


	//   ....[48]....
        /*0104*/ 	.word	0xffffffff


	//   ....[49]....
        /*0108*/ 	.word	0xffffffff


	//   ....[50]....
        /*010c*/ 	.word	0xffffffff


	//   ....[51]....
        /*0110*/ 	.word	0xffffffff


	//   ....[52]....
        /*0114*/ 	.word	0xffffffff


	//   ....[53]....
        /*0118*/ 	.word	0xffffffff


	//   ....[54]....
        /*011c*/ 	.word	0xffffffff


	//   ....[55]....
        /*0120*/ 	.word	0xffffffff


	//   ....[56]....
        /*0124*/ 	.word	0xffffffff


	//   ....[57]....
        /*0128*/ 	.word	0xffffffff


	//   ....[58]....
        /*012c*/ 	.word	0xffffffff


	//   ....[59]....
        /*0130*/ 	.word	0xffffffff


	//   ....[60]....
        /*0134*/ 	.word	0xffffffff


	//   ....[61]....
        /*0138*/ 	.word	0xffffffff


	//   ....[62]....
        /*013c*/ 	.word	0xffffffff


	//   ....[63]....
        /*0140*/ 	.word	0xffffffff


	//   ....[64]....
        /*0144*/ 	.word	0xffffffff


	//   ....[65]....
        /*0148*/ 	.word	0xffffffff


	//   ....[66]....
        /*014c*/ 	.word	0xffffffff


	//   ....[67]....
        /*0150*/ 	.word	0xffffffff


	//   ....[68]....
        /*0154*/ 	.word	0xffffffff


	//   ....[69]....
        /*0158*/ 	.word	0xffffffff


	//   ....[70]....
        /*015c*/ 	.word	0xffffffff


	//   ....[71]....
        /*0160*/ 	.word	0xffffffff


	//   ....[72]....
        /*0164*/ 	.word	0xffffffff


	//   ....[73]....
        /*0168*/ 	.word	0xffffffff


	//   ....[74]....
        /*016c*/ 	.word	0xffffffff


	//   ....[75]....
        /*0170*/ 	.word	0xffffffff


	//   ....[76]....
        /*0174*/ 	.word	0xffffffff


	//   ....[77]....
        /*0178*/ 	.word	0xffffffff


	//   ....[78]....
        /*017c*/ 	.word	0xffffffff


	//   ....[79]....
        /*0180*/ 	.word	0xffffffff


	//   ....[80]....
        /*0184*/ 	.word	0xffffffff


	//   ....[81]....
        /*0188*/ 	.word	0xffffffff


	//   ....[82]....
        /*018c*/ 	.word	0xffffffff


	//   ....[83]....
        /*0190*/ 	.word	0xffffffff


	//   ....[84]....
        /*0194*/ 	.word	0xffffffff


	//   ....[85]....
        /*0198*/ 	.word	0xffffffff


	//   ....[86]....
        /*019c*/ 	.word	0xffffffff


	//   ....[87]....
        /*01a0*/ 	.word	0xffffffff


	//   ....[88]....
        /*01a4*/ 	.word	0xffffffff


	//   ....[89]....
        /*01a8*/ 	.word	0xffffffff


	//   ....[90]....
        /*01ac*/ 	.word	0xffffffff


	//   ....[91]....
        /*01b0*/ 	.word	0xffffffff


	//   ....[92]....
        /*01b4*/ 	.word	0xffffffff


	//   ....[93]....
        /*01b8*/ 	.word	0x0500000f


	//   ....[94]....
        /*01bc*/ 	.word	0x0500000f


	//   ....[95]....
        /*01c0*/ 	.word	0x0500000f


	//   ....[96]....
        /*01c4*/ 	.word	0x0500000f


	//   ....[97]....
        /*01c8*/ 	.word	0x0500000f


	//   ....[98]....
        /*01cc*/ 	.word	0x0500000f


	//   ....[99]....
        /*01d0*/ 	.word	0x0500000f


	//   ....[100]....
        /*01d4*/ 	.word	0x0500000f


	//   ....[101]....
        /*01d8*/ 	.word	0x0500000f


	//   ....[102]....
        /*01dc*/ 	.word	0x0500000f


	//   ....[103]....
        /*01e0*/ 	.word	0x0500000f


	//   ....[104]....
        /*01e4*/ 	.word	0x0500000f


	//   ....[105]....
        /*01e8*/ 	.word	0x0500000f


	//   ....[106]....
        /*01ec*/ 	.word	0x0500000f


	//   ....[107]....
        /*01f0*/ 	.word	0x0500000f


	//   ....[108]....
        /*01f4*/ 	.word	0x0500000f


	//   ....[109]....
        /*01f8*/ 	.word	0x0500000f


	//   ....[110]....
        /*01fc*/ 	.word	0x0500000f


	//   ....[111]....
        /*0200*/ 	.word	0x0500000f


	//   ....[112]....
        /*0204*/ 	.word	0x0500000f


	//   ....[113]....
        /*0208*/ 	.word	0x0500000f


	//   ....[114]....
        /*020c*/ 	.word	0x0500000f


	//   ....[115]....
        /*0210*/ 	.word	0x0500000f


	//   ....[116]....
        /*0214*/ 	.word	0x0500000f


	//   ....[117]....
        /*0218*/ 	.word	0x0500000f


	//   ....[118]....
        /*021c*/ 	.word	0x0500000f


	//   ....[119]....
        /*0220*/ 	.word	0x0500000f


	//   ....[120]....
        /*0224*/ 	.word	0x0500000f


	//   ....[121]....
        /*0228*/ 	.word	0x0500000f


	//   ....[122]....
        /*022c*/ 	.word	0x0500000f


	//   ....[123]....
        /*0230*/ 	.word	0x0500000f


	//   ....[124]....
        /*0234*/ 	.word	0x0500000f


	//   ....[125]....
        /*0238*/ 	.word	0x0500000f


	//   ....[126]....
        /*023c*/ 	.word	0x0500000f


	//   ....[127]....
        /*0240*/ 	.word	0x0500000f


	//   ....[128]....
        /*0244*/ 	.word	0x0500000f


	//   ....[129]....
        /*0248*/ 	.word	0x0500000f


	//   ....[130]....
        /*024c*/ 	.word	0x0500000f


	//   ....[131]....
        /*0250*/ 	.word	0x0500000f


	//   ....[132]....
        /*0254*/ 	.word	0x0500000f


	//   ....[133]....
        /*0258*/ 	.word	0x0500000f


	//   ....[134]....
        /*025c*/ 	.word	0x0500000f


	//   ....[135]....
        /*0260*/ 	.word	0x0500000f


	//   ....[136]....
        /*0264*/ 	.word	0x0500000f


	//   ....[137]....
        /*0268*/ 	.word	0x0500000f


	//   ....[138]....
        /*026c*/ 	.word	0x0500000f


	//   ....[139]....
        /*0270*/ 	.word	0x0500000f


	//   ....[140]....
        /*0274*/ 	.word	0x0500000f


	//   ....[141]....
        /*0278*/ 	.word	0x0500000f


	//   ....[142]....
        /*027c*/ 	.word	0x0500000f


	//   ....[143]....
        /*0280*/ 	.word	0x0500000f


	//   ....[144]....
        /*0284*/ 	.word	0x0500000f


	//   ....[145]....
        /*0288*/ 	.word	0x0500000f


	//   ....[146]....
        /*028c*/ 	.word	0x0500000f


	//   ....[147]....
        /*0290*/ 	.word	0x0500000f


	//   ....[148]....
        /*0294*/ 	.word	0x0500000f


	//   ....[149]....
        /*0298*/ 	.word	0x0500000f


	//   ....[150]....
        /*029c*/ 	.word	0x0500000f


	//   ....[151]....
        /*02a0*/ 	.word	0x0500000f


	//   ....[152]....
        /*02a4*/ 	.word	0x0500000f


	//   ....[153]....
        /*02a8*/ 	.word	0x0500000f


	//   ....[154]....
        /*02ac*/ 	.word	0x0500000f


	//   ....[155]....
        /*02b0*/ 	.word	0x0500000f


	//   ....[156]....
        /*02b4*/ 	.word	0x0500000f


	//   ....[157]....
        /*02b8*/ 	.word	0x0500000f


	//   ....[158]....
        /*02bc*/ 	.word	0x0500000f


	//----- nvinfo : EIATTR_COOP_GROUP_INSTR_OFFSETS
	.align		4
.L_143:
        /*02c0*/ 	.byte	0x04, 0x28
        /*02c2*/ 	.short	(.L_145 - .L_144)


	//   ....[0]....
.L_144:
        /*02c4*/ 	.word	0x00000060


	//   ....[1]....
        /*02c8*/ 	.word	0x000000a0


	//   ....[2]....
        /*02cc*/ 	.word	0x000002c0


	//   ....[3]....
        /*02d0*/ 	.word	0x00000420


	//   ....[4]....
        /*02d4*/ 	.word	0x00000540


	//   ....[5]....
        /*02d8*/ 	.word	0x000006a0


	//   ....[6]....
        /*02dc*/ 	.word	0x00001230


	//   ....[7]....
        /*02e0*/ 	.word	0x000023e0


	//   ....[8]....
        /*02e4*/ 	.word	0x00002470


	//   ....[9]....
        /*02e8*/ 	.word	0x000028a0


	//   ....[10]....
        /*02ec*/ 	.word	0x00002920


	//   ....[11]....
        /*02f0*/ 	.word	0x00003e90


	//   ....[12]....
        /*02f4*/ 	.word	0x00003f00


	//   ....[13]....
        /*02f8*/ 	.word	0x00004390


	//   ....[14]....
        /*02fc*/ 	.word	0x00004550


	//   ....[15]....
        /*0300*/ 	.word	0x00005870


	//   ....[16]....
        /*0304*/ 	.word	0x000058b0


	//   ....[17]....
        /*0308*/ 	.word	0x000058d0


	//   ....[18]....
        /*030c*/ 	.word	0x00005900


	//   ....[19]....
        /*0310*/ 	.word	0x000069c0


	//   ....[20]....
        /*0314*/ 	.word	0x00006a10


	//   ....[21]....
        /*0318*/ 	.word	0x00006a50


	//   ....[22]....
        /*031c*/ 	.word	0x00006a80


	//   ....[23]....
        /*0320*/ 	.word	0x00006ac0


	//   ....[24]....
        /*0324*/ 	.word	0x00006ae0


	//   ....[25]....
        /*0328*/ 	.word	0x00007750


	//   ....[26]....
        /*032c*/ 	.word	0x00007760


	//   ....[27]....
        /*0330*/ 	.word	0x00008790


	//   ....[28]....
        /*0334*/ 	.word	0x00009870


	//   ....[29]....
        /*0338*/ 	.word	0x00009890


	//   ....[30]....
        /*033c*/ 	.word	0x000098a0


	//   ....[31]....
        /*0340*/ 	.word	0x000098e0


	//   ....[32]....
        /*0344*/ 	.word	0x00009930


	//   ....[33]....
        /*0348*/ 	.word	0x00009950


	//   ....[34]....
        /*034c*/ 	.word	0x000099a0


	//   ....[35]....
        /*0350*/ 	.word	0x000099c0


	//   ....[36]....
        /*0354*/ 	.word	0x00009a10


	//   ....[37]....
        /*0358*/ 	.word	0x00009a30


	//   ....[38]....
        /*035c*/ 	.word	0x00009a80


	//   ....[39]....
        /*0360*/ 	.word	0x00009aa0


	//   ....[40]....
        /*0364*/ 	.word	0x00009ff0


	//   ....[41]....
        /*0368*/ 	.word	0x0000a030


	//   ....[42]....
        /*036c*/ 	.word	0x0000a060


	//   ....[43]....
        /*0370*/ 	.word	0x0000a0b0


	//   ....[44]....
        /*0374*/ 	.word	0x0000a110


	//   ....[45]....
        /*0378*/ 	.word	0x0000a130


	//   ....[46]....
        /*037c*/ 	.word	0x0000a190


	//   ....[47]....
        /*0380*/ 	.word	0x0000a1b0


	//   ....[48]....
        /*0384*/ 	.word	0x0000a210


	//   ....[49]....
        /*0388*/ 	.word	0x0000a230


	//   ....[50]....
        /*038c*/ 	.word	0x0000a290


	//   ....[51]....
        /*0390*/ 	.word	0x0000a2b0


	//   ....[52]....
        /*0394*/ 	.word	0x0000a310


	//   ....[53]....
        /*0398*/ 	.word	0x0000a330


	//   ....[54]....
        /*039c*/ 	.word	0x0000a380


	//   ....[55]....
        /*03a0*/ 	.word	0x0000a3a0


	//   ....[56]....
        /*03a4*/ 	.word	0x0000a720


	//   ....[57]....
        /*03a8*/ 	.word	0x0000a750


	//   ....[58]....
        /*03ac*/ 	.word	0x0000a790


	//   ....[59]....
        /*03b0*/ 	.word	0x0000a7b0


	//   ....[60]....
        /*03b4*/ 	.word	0x0000a7d0


	//   ....[61]....
        /*03b8*/ 	.word	0x0000a7f0


	//   ....[62]....
        /*03bc*/ 	.word	0x0000a810


	//   ....[63]....
        /*03c0*/ 	.word	0x0000a840


	//   ....[64]....
        /*03c4*/ 	.word	0x0000a8e0


	//   ....[65]....
        /*03c8*/ 	.word	0x0000a910


	//   ....[66]....
        /*03cc*/ 	.word	0x0000a920


	//   ....[67]....
        /*03d0*/ 	.word	0x0000a9b0


	//   ....[68]....
        /*03d4*/ 	.word	0x0000b1a0


	//   ....[69]....
        /*03d8*/ 	.word	0x0000b1c0


	//   ....[70]....
        /*03dc*/ 	.word	0x0000b1d0


	//   ....[71]....
        /*03e0*/ 	.word	0x0000b1e0


	//   ....[72]....
        /*03e4*/ 	.word	0x0000b1f0


	//   ....[73]....
        /*03e8*/ 	.word	0x0000b200


	//   ....[74]....
        /*03ec*/ 	.word	0x0000b220


	//   ....[75]....
        /*03f0*/ 	.word	0x0000b240


	//   ....[76]....
        /*03f4*/ 	.word	0x0000b270


	//   ....[77]....
        /*03f8*/ 	.word	0x0000b2b0


	//   ....[78]....
        /*03fc*/ 	.word	0x0000b2f0


	//   ....[79]....
        /*0400*/ 	.word	0x0000b340


	//   ....[80]....
        /*0404*/ 	.word	0x0000b690


	//   ....[81]....
        /*0408*/ 	.word	0x0000b6b0


	//   ....[82]....
        /*040c*/ 	.word	0x0000b6c0


	//   ....[83]....
        /*0410*/ 	.word	0x0000b6d0


	//   ....[84]....
        /*0414*/ 	.word	0x0000b6e0


	//   ....[85]....
        /*0418*/ 	.word	0x0000b710


	//   ....[86]....
        /*041c*/ 	.word	0x0000b770


	//   ....[87]....
        /*0420*/ 	.word	0x0000b790


	//   ....[88]....
        /*0424*/ 	.word	0x0000b7f0


	//   ....[89]....
        /*0428*/ 	.word	0x0000b800


	//   ....[90]....
        /*042c*/ 	.word	0x0000b870


	//   ....[91]....
        /*0430*/ 	.word	0x0000b890


	//   ....[92]....
        /*0434*/ 	.word	0x0000bbf0


	//   ....[93]....
        /*0438*/ 	.word	0x0000c0b0


	//   ....[94]....
        /*043c*/ 	.word	0x0000c1a0


	//   ....[95]....
        /*0440*/ 	.word	0x0000c240


	//   ....[96]....
        /*0444*/ 	.word	0x0000c2c0


	//   ....[97]....
        /*0448*/ 	.word	0x0000c370


	//   ....[98]....
        /*044c*/ 	.word	0x0000c3d0


	//   ....[99]....
        /*0450*/ 	.word	0x0000c490


	//   ....[100]....
        /*0454*/ 	.word	0x0000c4f0


	//   ....[101]....
        /*0458*/ 	.word	0x0000c5b0


	//   ....[102]....
        /*045c*/ 	.word	0x0000c610


	//   ....[103]....
        /*0460*/ 	.word	0x0000c6d0


	//   ....[104]....
        /*0464*/ 	.word	0x0000c730


	//   ....[105]....
        /*0468*/ 	.word	0x0000c7d0


	//   ....[106]....
        /*046c*/ 	.word	0x0000c860


	//   ....[107]....
        /*0470*/ 	.word	0x0000c8c0


	//   ....[108]....
        /*0474*/ 	.word	0x0000c980


	//   ....[109]....
        /*0478*/ 	.word	0x0000ca40


	//   ....[110]....
        /*047c*/ 	.word	0x0000caa0


	//   ....[111]....
        /*0480*/ 	.word	0x0000cb70


	//   ....[112]....
        /*0484*/ 	.word	0x0000cbd0


	//   ....[113]....
        /*0488*/ 	.word	0x0000cca0


	//   ....[114]....
        /*048c*/ 	.word	0x0000cd00


	//   ....[115]....
        /*0490*/ 	.word	0x0000cdd0


	//   ....[116]....
        /*0494*/ 	.word	0x0000ce30


	//   ....[117]....
        /*0498*/ 	.word	0x0000cef0


	//   ....[118]....
        /*049c*/ 	.word	0x0000cf50


	//   ....[119]....
        /*04a0*/ 	.word	0x0000d010


	//   ....[120]....
        /*04a4*/ 	.word	0x0000d080


	//   ....[121]....
        /*04a8*/ 	.word	0x0000d120


	//   ....[122]....
        /*04ac*/ 	.word	0x0000d270


	//   ....[123]....
        /*04b0*/ 	.word	0x0000d340


	//   ....[124]....
        /*04b4*/ 	.word	0x0000d3c0


	//   ....[125]....
        /*04b8*/ 	.word	0x0000d480


	//   ....[126]....
        /*04bc*/ 	.word	0x0000d560


	//   ....[127]....
        /*04c0*/ 	.word	0x0000d620


	//   ....[128]....
        /*04c4*/ 	.word	0x0000d700


	//   ....[129]....
        /*04c8*/ 	.word	0x0000d7c0


	//   ....[130]....
        /*04cc*/ 	.word	0x0000d8a0


	//   ....[131]....
        /*04d0*/ 	.word	0x0000d960


	//   ....[132]....
        /*04d4*/ 	.word	0x0000da40


	//   ....[133]....
        /*04d8*/ 	.word	0x0000db10


	//   ....[134]....
        /*04dc*/ 	.word	0x0000dc70


	//   ....[135]....
        /*04e0*/ 	.word	0x0000dd10


	//   ....[136]....
        /*04e4*/ 	.word	0x0000dd70


	//   ....[137]....
        /*04e8*/ 	.word	0x0000de10


	//   ....[138]....
        /*04ec*/ 	.word	0x0000de70


	//   ....[139]....
        /*04f0*/ 	.word	0x0000df10


	//   ....[140]....
        /*04f4*/ 	.word	0x0000df70


	//   ....[141]....
        /*04f8*/ 	.word	0x0000e010


	//   ....[142]....
        /*04fc*/ 	.word	0x0000e070


	//   ....[143]....
        /*0500*/ 	.word	0x0000e110


	//   ....[144]....
        /*0504*/ 	.word	0x0000e170


	//   ....[145]....
        /*0508*/ 	.word	0x0000e210


	//   ....[146]....
        /*050c*/ 	.word	0x0000e300


	//   ....[147]....
        /*0510*/ 	.word	0x0000e3b0


	//   ....[148]....
        /*0514*/ 	.word	0x0000e410


	//   ....[149]....
        /*0518*/ 	.word	0x0000e4e0


	//   ....[150]....
        /*051c*/ 	.word	0x0000e540


	//   ....[151]....
        /*0520*/ 	.word	0x0000e620


	//   ....[152]....
        /*0524*/ 	.word	0x0000e680


	//   ....[153]....
        /*0528*/ 	.word	0x0000e760


	//   ....[154]....
        /*052c*/ 	.word	0x0000e7c0


	//   ....[155]....
        /*0530*/ 	.word	0x0000e8a0


	//   ....[156]....
        /*0534*/ 	.word	0x0000e900


	//   ....[157]....
        /*0538*/ 	.word	0x0000e9e0


	//   ....[158]....
        /*053c*/ 	.word	0x0000ead0


	//----- nvinfo : EIATTR_REG_RECONFIG
	.align		4
.L_145:
        /*0540*/ 	.byte	0x01, 0x54
	.zero		2


	//----- nvinfo : EIATTR_SYSCALL_OFFSETS
	.align		4
        /*0544*/ 	.byte	0x04, 0x46
        /*0546*/ 	.short	(.L_147 - .L_146)


	//   ....[0]....
.L_146:
        /*0548*/ 	.word	0x000013f0


	//   ....[1]....
        /*054c*/ 	.word	0x00008ed0


	//   ....[2]....
        /*0550*/ 	.word	0x00009010


	//   ....[3]....
        /*0554*/ 	.word	0x00009100


	//   ....[4]....
        /*0558*/ 	.word	0x00009d10


	//----- nvinfo : EIATTR_MBARRIER_INSTR_OFFSETS
	.align		4
.L_147:
        /*055c*/ 	.byte	0x04, 0x39
        /*055e*/ 	.short	(.L_149 - .L_148)


	//   ....[0]....
.L_148:
        /*0560*/ 	.word	0x00000170
        /*0564*/ 	.word	0x000000ff
        /*0568*/ 	.word	0x00022800
        /*056c*/ 	.short	0x0100
        /*056e*/ 	.byte	0x08
	.zero		1


	//   ....[1]....
        /*0570*/ 	.word	0x00000180
        /*0574*/ 	.word	0x000000ff
        /*0578*/ 	.word	0x00022820
        /*057c*/ 	.short	0x0100
        /*057e*/ 	.byte	0x08
	.zero		1


	//   ....[2]....
        /*0580*/ 	.word	0x00000270
        /*0584*/ 	.word	0x000000ff
        /*0588*/ 	.word	0x00022830
        /*058c*/ 	.short	0x0100
        /*058e*/ 	.byte	0x08
	.zero		1


	//   ....[3]....
        /*0590*/ 	.word	0x00000280
        /*0594*/ 	.word	0x000000ff
        /*0598*/ 	.word	0x00022840
        /*059c*/ 	.short	0x0100
        /*059e*/ 	.byte	0x08
	.zero		1


	//   ....[4]....
        /*05a0*/ 	.word	0x00000290
        /*05a4*/ 	.word	0x000000ff
        /*05a8*/ 	.word	0x00022838
        /*05ac*/ 	.short	0x0100
        /*05ae*/ 	.byte	0x08
	.zero		1


	//   ....[5]....
        /*05b0*/ 	.word	0x000002a0
        /*05b4*/ 	.word	0x000000ff
        /*05b8*/ 	.word	0x00022848
        /*05bc*/ 	.short	0x0100
        /*05be*/ 	.byte	0x08
	.zero		1


	//   ....[6]....
        /*05c0*/ 	.word	0x000003d0
        /*05c4*/ 	.word	0x000000ff
        /*05c8*/ 	.word	0x00022850
        /*05cc*/ 	.short	0x0100
        /*05ce*/ 	.byte	0x08
	.zero		1


	//   ....[7]....
        /*05d0*/ 	.word	0x000003e0
        /*05d4*/ 	.word	0x000000ff
        /*05d8*/ 	.word	0x00022860
        /*05dc*/ 	.short	0x0100
        /*05de*/ 	.byte	0x08
	.zero		1


	//   ....[8]....
        /*05e0*/ 	.word	0x000003f0
        /*05e4*/ 	.word	0x000000ff
        /*05e8*/ 	.word	0x00022858
        /*05ec*/ 	.short	0x0100
        /*05ee*/ 	.byte	0x08
	.zero		1


	//   ....[9]....
        /*05f0*/ 	.word	0x00000400
        /*05f4*/ 	.word	0x000000ff
        /*05f8*/ 	.word	0x00022868
        /*05fc*/ 	.short	0x0100
        /*05fe*/ 	.byte	0x08
	.zero		1


	//   ....[10]....
        /*0600*/ 	.word	0x000004f0
        /*0604*/ 	.word	0x000000ff
        /*0608*/ 	.word	0x00022870
        /*060c*/ 	.short	0x0100
        /*060e*/ 	.byte	0x06
	.zero		1


	//   ....[11]....
        /*0610*/ 	.word	0x00000500
        /*0614*/ 	.word	0x000000ff
        /*0618*/ 	.word	0x00022880
        /*061c*/ 	.short	0x0100
        /*061e*/ 	.byte	0x06
	.zero		1


	//   ....[12]....
        /*0620*/ 	.word	0x00000510
        /*0624*/ 	.word	0x000000ff
        /*0628*/ 	.word	0x00022878
        /*062c*/ 	.short	0x0100
        /*062e*/ 	.byte	0x06
	.zero		1


	//   ....[13]....
        /*0630*/ 	.word	0x00000520
        /*0634*/ 	.word	0x000000ff
        /*0638*/ 	.word	0x00022888
        /*063c*/ 	.short	0x0100
        /*063e*/ 	.byte	0x06
	.zero		1


	//   ....[14]....
        /*0640*/ 	.word	0x00000650
        /*0644*/ 	.word	0x000000ff
        /*0648*/ 	.word	0x00022890
        /*064c*/ 	.short	0x0100
        /*064e*/ 	.byte	0x08
	.zero		1


	//   ....[15]....
        /*0650*/ 	.word	0x00000660
        /*0654*/ 	.word	0x000000ff
        /*0658*/ 	.word	0x000228a0
        /*065c*/ 	.short	0x0100
        /*065e*/ 	.byte	0x08
	.zero		1


	//   ....[16]....
        /*0660*/ 	.word	0x00000670
        /*0664*/ 	.word	0x000000ff
        /*0668*/ 	.word	0x00022898
        /*066c*/ 	.short	0x0100
        /*066e*/ 	.byte	0x08
	.zero		1


	//   ....[17]....
        /*0670*/ 	.word	0x00000680
        /*0674*/ 	.word	0x000000ff
        /*0678*/ 	.word	0x000228a8
        /*067c*/ 	.short	0x0100
        /*067e*/ 	.byte	0x08
	.zero		1


	//   ....[18]....
        /*0680*/ 	.word	0x000007c0
        /*0684*/ 	.word	0x000000ff
        /*0688*/ 	.word	0x000228b0
        /*068c*/ 	.short	0x0100
        /*068e*/ 	.byte	0x08
	.zero		1


	//   ....[19]....
        /*0690*/ 	.word	0x000007d0
        /*0694*/ 	.word	0x000000ff
        /*0698*/ 	.word	0x000228c0
        /*069c*/ 	.short	0x0100
        /*069e*/ 	.byte	0x08
	.zero		1


	//   ....[20]....
        /*06a0*/ 	.word	0x000007e0
        /*06a4*/ 	.word	0x000000ff
        /*06a8*/ 	.word	0x000228b8
        /*06ac*/ 	.short	0x0100
        /*06ae*/ 	.byte	0x08
	.zero		1


	//   ....[21]....
        /*06b0*/ 	.word	0x000007f0
        /*06b4*/ 	.word	0x000000ff
        /*06b8*/ 	.word	0x000228c8
        /*06bc*/ 	.short	0x0100
        /*06be*/ 	.byte	0x08
	.zero		1


	//   ....[22]....
        /*06c0*/ 	.word	0x00001420
        /*06c4*/ 	.word	0x000000ff
        /*06c8*/ 	.word	0x00022800
        /*06cc*/ 	.short	0x010a
        /*06ce*/ 	.byte	0x29
	.zero		1


	//   ....[23]....
        /*06d0*/ 	.word	0x000014b0
        /*06d4*/ 	.word	0x000000ff
        /*06d8*/ 	.word	0x00022830
        /*06dc*/ 	.short	0x010a
        /*06de*/ 	.byte	0x29
	.zero		1


	//   ....[24]....
        /*06e0*/ 	.word	0x000014f0
        /*06e4*/ 	.word	0x000000ff
        /*06e8*/ 	.word	0x00022830
        /*06ec*/ 	.short	0x010a
        /*06ee*/ 	.byte	0x29
	.zero		1


	//   ....[25]....
        /*06f0*/ 	.word	0x00001dd0
        /*06f4*/ 	.word	0x000000ff
        /*06f8*/ 	.word	0x00000000
        /*06fc*/ 	.short	0x0101
        /*06fe*/ 	.byte	0x04
	.zero		1


	//   ....[26]....
        /*0700*/ 	.word	0x00003140
        /*0704*/ 	.word	0x000000ff
        /*0708*/ 	.word	0x00022850
        /*070c*/ 	.short	0x010a
        /*070e*/ 	.byte	0x29
	.zero		1


	//   ....[27]....
        /*0710*/ 	.word	0x00003180
        /*0714*/ 	.word	0x000000ff
        /*0718*/ 	.word	0x00022850
        /*071c*/ 	.short	0x010a
        /*071e*/ 	.byte	0x29
	.zero		1


	//   ....[28]....
        /*0720*/ 	.word	0x000034e0
        /*0724*/ 	.word	0x000000ff
        /*0728*/ 	.word	0x00000000
        /*072c*/ 	.short	0x0101
        /*072e*/ 	.byte	0x04
	.zero		1


	//   ....[29]....
        /*0730*/ 	.word	0x00003650
        /*0734*/ 	.word	0x000000ff
        /*0738*/ 	.word	0x00022830
        /*073c*/ 	.short	0x010a
        /*073e*/ 	.byte	0x1c
	.zero		1


	//   ....[30]....
        /*0740*/ 	.word	0x000036a0
        /*0744*/ 	.word	0x000000ff
        /*0748*/ 	.word	0x00022830
        /*074c*/ 	.short	0x010a
        /*074e*/ 	.byte	0x1c
	.zero		1


	//   ....[31]....
        /*0750*/ 	.word	0x00003c40
        /*0754*/ 	.word	0x000000ff
        /*0758*/ 	.word	0x00000000
        /*075c*/ 	.short	0x0101
        /*075e*/ 	.byte	0x0b
	.zero		1


	//   ....[32]....
        /*0760*/ 	.word	0x00005530
        /*0764*/ 	.word	0x000000ff
        /*0768*/ 	.word	0x00022850
        /*076c*/ 	.short	0x010a
        /*076e*/ 	.byte	0x1c
	.zero		1


	//   ....[33]....
        /*0770*/ 	.word	0x00005580
        /*0774*/ 	.word	0x000000ff
        /*0778*/ 	.word	0x00022850
        /*077c*/ 	.short	0x010a
        /*077e*/ 	.byte	0x1c
	.zero		1


	//   ....[34]....
        /*0780*/ 	.word	0x00005850
        /*0784*/ 	.word	0x000000ff
        /*0788*/ 	.word	0x00000000
        /*078c*/ 	.short	0x0101
        /*078e*/ 	.byte	0x0b
	.zero		1


	//   ....[35]....
        /*0790*/ 	.word	0x00006af0
        /*0794*/ 	.word	0x000000ff
        /*0798*/ 	.word	0x00000000
        /*079c*/ 	.short	0x0101
        /*079e*/ 	.byte	0x04
	.zero		1


	//   ....[36]....
        /*07a0*/ 	.word	0x00009610
        /*07a4*/ 	.word	0x000000ff
        /*07a8*/ 	.word	0x00022840
        /*07ac*/ 	.short	0x010a
        /*07ae*/ 	.byte	0x2b
	.zero		1


	//   ....[37]....
        /*07b0*/ 	.word	0x00009b40
        /*07b4*/ 	.word	0x000000ff
        /*07b8*/ 	.word	0x00022830
        /*07bc*/ 	.short	0x0107
        /*07be*/ 	.byte	0x2b
	.zero		1


	//   ....[38]....
        /*07c0*/ 	.word	0x00009bb0
        /*07c4*/ 	.word	0x000000ff
        /*07c8*/ 	.word	0x00022830
        /*07cc*/ 	.short	0x0101
        /*07ce*/ 	.byte	0x2b
	.zero		1


	//   ....[39]....
        /*07d0*/ 	.word	0x0000a470
        /*07d4*/ 	.word	0x000000ff
        /*07d8*/ 	.word	0x00022800
        /*07dc*/ 	.short	0x0107
        /*07de*/ 	.byte	0x2b
	.zero		1


	//   ....[40]....
        /*07e0*/ 	.word	0x0000a4b0
        /*07e4*/ 	.word	0x000000ff
        /*07e8*/ 	.word	0x00022800
        /*07ec*/ 	.short	0x0101
        /*07ee*/ 	.byte	0x2b
	.zero		1


	//   ....[41]....
        /*07f0*/ 	.word	0x0000a4c0
        /*07f4*/ 	.word	0x000000ff
        /*07f8*/ 	.word	0x00022820
        /*07fc*/ 	.short	0x010a
        /*07fe*/ 	.byte	0x2b
	.zero		1


	//   ....[42]....
        /*0800*/ 	.word	0x0000a510
        /*0804*/ 	.word	0x000000ff
        /*0808*/ 	.word	0x00022860
        /*080c*/ 	.short	0x010a
        /*080e*/ 	.byte	0x2b
	.zero		1


	//   ....[43]....
        /*0810*/ 	.word	0x0000ac40
        /*0814*/ 	.word	0x000000ff
        /*0818*/ 	.word	0x00022850
        /*081c*/ 	.short	0x0107
        /*081e*/ 	.byte	0x2b
	.zero		1


	//   ....[44]....
        /*0820*/ 	.word	0x0000acc0
        /*0824*/ 	.word	0x000000ff
        /*0828*/ 	.word	0x00022850
        /*082c*/ 	.short	0x0101
        /*082e*/ 	.byte	0x2b
	.zero		1


	//   ....[45]....
        /*0830*/ 	.word	0x0000afa0
        /*0834*/ 	.word	0x00000020
        /*0838*/ 	.word	0x00022840
        /*083c*/ 	.short	0x010a
        /*083e*/ 	.byte	0x3f
	.zero		1


	//   ....[46]....
        /*0840*/ 	.word	0x0000b3d0
        /*0844*/ 	.word	0x00000020
        /*0848*/ 	.word	0x00022830
        /*084c*/ 	.short	0x0107
        /*084e*/ 	.byte	0x3f
	.zero		1


	//   ....[47]....
        /*0850*/ 	.word	0x0000b480
        /*0854*/ 	.word	0x00000020
        /*0858*/ 	.word	0x00022830
        /*085c*/ 	.short	0x0101
        /*085e*/ 	.byte	0x3f
	.zero		1


	//   ....[48]....
        /*0860*/ 	.word	0x0000b4b0
        /*0864*/ 	.word	0x00000020
        /*0868*/ 	.word	0x00022860
        /*086c*/ 	.short	0x010a
        /*086e*/ 	.byte	0x3f
	.zero		1


	//   ....[49]....
        /*0870*/ 	.word	0x0000b9f0
        /*0874*/ 	.word	0x00000020
        /*0878*/ 	.word	0x00022850
        /*087c*/ 	.short	0x0107
        /*087e*/ 	.byte	0x3f
	.zero		1


	//   ....[50]....
        /*0880*/ 	.word	0x0000bac0
        /*0884*/ 	.word	0x00000020
        /*0888*/ 	.word	0x00022850
        /*088c*/ 	.short	0x0101
        /*088e*/ 	.byte	0x3f
	.zero		1


	//   ....[51]....
        /*0890*/ 	.word	0x0000bba0
        /*0894*/ 	.word	0x00000004
        /*0898*/ 	.word	0x00022820
        /*089c*/ 	.short	0x010a
        /*089e*/ 	.byte	0x3f
	.zero		1


	//   ....[52]....
        /*08a0*/ 	.word	0x0000bce0
        /*08a4*/ 	.word	0x00000005
        /*08a8*/ 	.word	0x00022840
        /*08ac*/ 	.short	0x010a
        /*08ae*/ 	.byte	0x3f
	.zero		1


	//   ....[53]....
        /*08b0*/ 	.word	0x0000bd80
        /*08b4*/ 	.word	0x00000015
        /*08b8*/ 	.word	0x00022840
        /*08bc*/ 	.short	0x010a
        /*08be*/ 	.byte	0x3f
	.zero		1


	//   ....[54]....
        /*08c0*/ 	.word	0x0000bdc0
        /*08c4*/ 	.word	0x00000005
        /*08c8*/ 	.word	0x00022860
        /*08cc*/ 	.short	0x010a
        /*08ce*/ 	.byte	0x3f
	.zero		1


	//   ....[55]....
        /*08d0*/ 	.word	0x0000be00
        /*08d4*/ 	.word	0x00000015
        /*08d8*/ 	.word	0x00022860
        /*08dc*/ 	.short	0x010a
        /*08de*/ 	.byte	0x3f
	.zero		1


	//   ....[56]....
        /*08e0*/ 	.word	0x0000be70
        /*08e4*/ 	.word	0x00000005
        /*08e8*/ 	.word	0x00022800
        /*08ec*/ 	.short	0x010a
        /*08ee*/ 	.byte	0x3f
	.zero		1


	//   ....[57]....
        /*08f0*/ 	.word	0x0000bed0
        /*08f4*/ 	.word	0x00000005
        /*08f8*/ 	.word	0x00022830
        /*08fc*/ 	.short	0x010a
        /*08fe*/ 	.byte	0x3f
	.zero		1


	//   ....[58]....
        /*0900*/ 	.word	0x0000bf30
        /*0904*/ 	.word	0x00000009
        /*0908*/ 	.word	0x00022850
        /*090c*/ 	.short	0x010a
        /*090e*/ 	.byte	0x3f
	.zero		1


	//   ....[59]....
        /*0910*/ 	.word	0x0000bfa0
        /*0914*/ 	.word	0x00000000
        /*0918*/ 	.word	0x00022830
        /*091c*/ 	.short	0x010a
        /*091e*/ 	.byte	0x3f
	.zero		1


	//   ....[60]....
        /*0920*/ 	.word	0x0000c010
        /*0924*/ 	.word	0x00000008
        /*0928*/ 	.word	0x00022850
        /*092c*/ 	.short	0x010a
        /*092e*/ 	.byte	0x3f
	.zero		1


	//   ....[61]....
        /*0930*/ 	.word	0x0000c0f0
        /*0934*/ 	.word	0x00000003
        /*0938*/ 	.word	0x00022840
        /*093c*/ 	.short	0x010a
        /*093e*/ 	.byte	0x3f
	.zero		1


	//   ....[62]....
        /*0940*/ 	.word	0x0000d160
        /*0944*/ 	.word	0x00000003
        /*0948*/ 	.word	0x00022820
        /*094c*/ 	.short	0x010a
        /*094e*/ 	.byte	0x3f
	.zero		1


	//   ....[63]....
        /*0950*/ 	.word	0x0000d1c0
        /*0954*/ 	.word	0x00000003
        /*0958*/ 	.word	0x00022860
        /*095c*/ 	.short	0x010a
        /*095e*/ 	.byte	0x3f
	.zero		1


	//   ....[64]....
        /*0960*/ 	.word	0x0000dbc0
        /*0964*/ 	.word	0x00000020
        /*0968*/ 	.word	0x00022840
        /*096c*/ 	.short	0x010a
        /*096e*/ 	.byte	0x3f
	.zero		1


	//   ....[65]....
        /*0970*/ 	.word	0x0000e250
        /*0974*/ 	.word	0x00000020
        /*0978*/ 	.word	0x00022860
        /*097c*/ 	.short	0x010a
        /*097e*/ 	.byte	0x3f
	.zero		1


	//   ....[66]....
        /*0980*/ 	.word	0x0000ea20
        /*0984*/ 	.word	0x00000004
        /*0988*/ 	.word	0x00022820
        /*098c*/ 	.short	0x010a
        /*098e*/ 	.byte	0x3f
	.zero		1


	//   ....[67]....
        /*0990*/ 	.word	0x0000eb90
        /*0994*/ 	.word	0x00000005
        /*0998*/ 	.word	0x00022840
        /*099c*/ 	.short	0x010a
        /*099e*/ 	.byte	0x3f
	.zero		1


	//   ....[68]....
        /*09a0*/ 	.word	0x0000ebe0
        /*09a4*/ 	.word	0x00000015
        /*09a8*/ 	.word	0x00022840
        /*09ac*/ 	.short	0x010a
        /*09ae*/ 	.byte	0x3f
	.zero		1


	//   ....[69]....
        /*09b0*/ 	.word	0x0000ec30
        /*09b4*/ 	.word	0x00000005
        /*09b8*/ 	.word	0x00022860
        /*09bc*/ 	.short	0x010a
        /*09be*/ 	.byte	0x3f
	.zero		1


	//----- nvinfo : EIATTR_NUM_MBARRIERS
	.align		4
.L_149:
        /*09c0*/ 	.byte	0x03, 0x38
        /*09c2*/ 	.short	0x0016


	//----- nvinfo : EIATTR_EXIT_INSTR_OFFSETS
	.align		4
        /*09c4*/ 	.byte	0x04, 0x1c
        /*09c6*/ 	.short	(.L_151 - .L_150)


	//   ....[0]....
.L_150:
        /*09c8*/ 	.word	0x0000be50


	//----- nvinfo : EIATTR_MAX_THREADS
	.align		4
.L_151:
        /*09cc*/ 	.byte	0x04, 0x05
        /*09ce*/ 	.short	(.L_153 - .L_152)
.L_152:
        /*09d0*/ 	.word	0x00000180
        /*09d4*/ 	.word	0x00000001
        /*09d8*/ 	.word	0x00000001


	//----- nvinfo : EIATTR_CRS_STACK_SIZE
	.align		4
.L_153:
        /*09dc*/ 	.byte	0x04, 0x1e
        /*09de*/ 	.short	(.L_155 - .L_154)
.L_154:
        /*09e0*/ 	.word	0x00000000


	//----- nvinfo : EIATTR_CBANK_PARAM_SIZE
	.align		4
.L_155:
        /*09e4*/ 	.byte	0x03, 0x19
        /*09e6*/ 	.short	0x0a70


	//----- nvinfo : EIATTR_PARAM_CBANK
	.align		4
        /*09e8*/ 	.byte	0x04, 0x0a
        /*09ea*/ 	.short	(.L_157 - .L_156)
	.align		4
.L_156:
        /*09ec*/ 	.word	index@(.nv.constant0._ZN7cutlass13device_kernelIN5flash11enable_sm90INS1_16FlashAttnFwdSm90INS1_25CollectiveMainloopFwdSm90ILi2EN4cute5tupleIJNS5_1CILi1EEES8_S8_EEENS6_IJNS7_ILi128EEENS7_ILi96EEENS7_ILi64EEEEEELi256ENS_6half_tEfNS_4arch4Sm90ELb0ELb0ELb1ELb0ELb1ELb0ELb0ELb1ELb0ELb1ELb1ELb0EEENS1_21CollectiveEpilogueFwdINS6_IJSA_NS7_ILi256EEESB_EEES9_SE_SG_Li256ELb0ELb1ELb1ELb0EEENS1_19SingleTileSchedulerILb0ELb1ELb1ELi128EEEEEEEEEvNT_6ParamsE)
        /*09f0*/ 	.short	0x0210
        /*09f2*/ 	.short	0x0a70


	//----- nvinfo : EIATTR_SW_WAR
	.align		4
.L_157:
        /*09f4*/ 	.byte	0x04, 0x36
        /*09f6*/ 	.short	(.L_159 - .L_158)
.L_158:
        /*09f8*/ 	.word	0x00000008
.L_159:


//--------------------- .nv.info._ZN7cutlass13device_kernelIN5flash11enable_sm90INS1_16FlashAttnFwdSm90INS1_25CollectiveMainloopFwdSm90ILi2EN4cute5tupleIJNS5_1CILi1EEES8_S8_EEENS6_IJNS7_ILi128EEENS7_ILi96EEENS7_ILi64EEEEEELi256ENS_6half_tEfNS_4arch4Sm90ELb0ELb0ELb1ELb0ELb1ELb0ELb1ELb1ELb0ELb1ELb1ELb0EEENS1_21CollectiveEpilogueFwdINS6_IJSA_NS7_ILi256EEESB_EEES9_SE_SG_Li256ELb0ELb1ELb1ELb0EEENS1_19SingleTileSchedulerILb0ELb1ELb1ELi128EEEEEEEEEvNT_6ParamsE --------------------------
	.section	.nv.info._ZN7cutlass13device_kernelIN5flash11enable_sm90INS1_16FlashAttnFwdSm90INS1_25CollectiveMainloopFwdSm90ILi2EN4cute5tupleIJNS5_1CILi1EEES8_S8_EEENS6_IJNS7_ILi128EEENS7_ILi96EEENS7_ILi64EEEEEELi256ENS_6half_tEfNS_4arch4Sm90ELb0ELb0ELb1ELb0ELb1ELb0ELb1ELb1ELb0ELb1ELb1ELb0EEENS1_21CollectiveEpilogueFwdINS6_IJSA_NS7_ILi256EEESB_EEES9_SE_SG_Li256ELb0ELb1ELb1ELb0EEENS1_19SingleTileSchedulerILb0ELb1ELb1ELi128EEEEEEEEEvNT_6ParamsE,"",@"SHT_CUDA_INFO"
	.sectionflags	@""
	.align	4


	//----- nvinfo : EIATTR_CUDA_API_VERSION
	.align		4
        /*0000*/ 	.byte	0x04, 0x37
        /*0002*/ 	.short	(.L_161 - .L_160)
.L_160:
        /*0004*/ 	.word	0x00000082


	//----- nvinfo : EIATTR_KPARAM_INFO
	.align		4
.L_161:
        /*0008*/ 	.byte	0x04, 0x17
        /*000a*/ 	.short	(.L_163 - .L_162)
.L_162:
        /*000c*/ 	.word	0x00000000
        /*0010*/ 	.short	0x0000
        /*0012*/ 	.short	0x0070
        /*0014*/ 	.byte	0x00, 0xf0, 0x01, 0x2c


	//----- nvinfo : EIATTR_SPARSE_MMA_MASK
	.align		4
.L_163:
        /*0018*/ 	.byte	0x03, 0x50
        /*001a*/ 	.short	0x0000


	//----- nvinfo : EIATTR_MAXREG_COUNT
	.align		4
        /*001c*/ 	.byte	0x03, 0x1b
        /*001e*/ 	.short	0x00a8


	//----- nvinfo : EIATTR_NUM_BARRIERS
	.align		4
        /*0020*/ 	.byte	0x02, 0x4c
        /*0022*/ 	.byte	0x10
	.zero		1


	//----- nvinfo : EIATTR_EXTERNS
	.align		4
        /*0024*/ 	.byte	0x04, 0x0f
        /*0026*/ 	.short	(.L_165 - .L_164)


	//   ....[0]....
	.align		4
.L_164:
        /*0028*/ 	.word	index@(__assertfail)


	//----- nvinfo : EIATTR_ANNOTATIONS
	.align		4
.L_165:
        /*002c*/ 	.byte	0x04, 0x55
        /*002e*/ 	.short	(.L_167 - .L_166)


	//   ....[0]....
.L_166:
        /*0030*/ 	.word	0x00000001
        /*0034*/ 	.byte	0xd0, 0x08, 0x00, 0x00, 0x01, 0x00, 0x00, 0x00, 0x40, 0x0a, 0x00, 0x00, 0x01, 0x00, 0x00, 0x00
        /*0044*/ 	.byte	0xd0, 0x14, 0x00, 0x00, 0x01, 0x00, 0x00, 0x00, 0xc0, 0x74, 0x00, 0x00, 0x01, 0x00, 0x00, 0x00
        /*0054*/ 	.byte	0xd0, 0x96, 0x00, 0x00, 0x01, 0x00, 0x00, 0x00, 0xf0, 0xa7, 0x00, 0x00, 0x01, 0x00, 0x00, 0x00
        /*0064*/ 	.byte	0xb0, 0xdc, 0x00, 0x00


	//----- nvinfo : EIATTR_MERCURY_ISA_VERSION
	.align		4
.L_167:
        /*0068*/ 	.byte	0x03, 0x5f
        /*006a*/ 	.short	0x0101


	//----- nvinfo : EIATTR_INT_WARP_WIDE_INSTR_OFFSETS
	.align		4
        /*006c*/ 	.byte	0x04, 0x31
        /*006e*/ 	.short	(.L_169 - .L_168)


	//   ....[0]....
.L_168:
        /*0070*/ 	.word	0x000000c0


	//   ....[1]....
        /*0074*/ 	.word	0x000000d0


	//   ....[2]....
        /*0078*/ 	.word	0x000000e0


	//   ....[3]....
        /*007c*/ 	.word	0x00000180


	//----- nvinfo : EIATTR_COOP_GROUP_MASK_REGIDS
	.align		4
.L_169:
        /*0080*/ 	.byte	0x04, 0x29
        /*0082*/ 	.short	(.L_171 - .L_170)


	//   ....[0]....
.L_170:
        /*0084*/ 	.word	0xffffffff


	//   ....[1]....
        /*0088*/ 	.word	0xffffffff


	//   ....[2]....
        /*008c*/ 	.word	0xffffffff


	//   ....[3]....
        /*0090*/ 	.word	0xffffffff


	//   ....[4]....
        /*0094*/ 	.word	0xffffffff


	//   ....[5]....
        /*0098*/ 	.word	0xffffffff


	//   ....[6]....
        /*009c*/ 	.word	0xffffffff


	//   ....[7]....
        /*00a0*/ 	.word	0xffffffff


	//   ....[8]....
        /*00a4*/ 	.word	0xffffffff


	//   ....[9]....
        /*00a8*/ 	.word	0xffffffff


	//   ....[10]....
        /*00ac*/ 	.word	0xffffffff


	//   ....[11]....
        /*00b0*/ 	.word	0xffffffff


	//   ....[12]....
        /*00b4*/ 	.word	0xffffffff


	//   ....[13]....
        /*00b8*/ 	.word	0xffffffff


	//   ....[14]....
        /*00bc*/ 	.word	0xffffffff


	//   ....[15]....
        /*00c0*/ 	.word	0xffffffff


	//   ....[16]....
        /*00c4*/ 	.word	0xffffffff


	//   ....[17]....
        /*00c8*/ 	.word	0xffffffff


	//   ....[18]....
        /*00cc*/ 	.word	0xffffffff


	//   ....[19]....
        /*00d0*/ 	.word	0xffffffff


	//   ....[20]....
        /*00d4*/ 	.word	0xffffffff


	//   ....[21]....
        /*00d8*/ 	.word	0xffffffff


	//   ....[22]....
        /*00dc*/ 	.word	0xffffffff


	//   ....[23]....
        /*00e0*/ 	.word	0xffffffff


	//   ....[24]....
        /*00e4*/ 	.word	0xffffffff


	//   ....[25]....
        /*00e8*/ 	.word	0xffffffff


	//   ....[26]....
        /*00ec*/ 	.word	0xffffffff


	//   ....[27]....
        /*00f0*/ 	.word	0xffffffff


	//   ....[28]....
        /*00f4*/ 	.word	0xffffffff


	//   ....[29]....
        /*00f8*/ 	.word	0xffffffff


	//   ....[30]....
        /*00fc*/ 	.word	0xffffffff


	//   ....[31]....
        /*0100*/ 	.word	0xffffffff


	//   ....[32]....
        /*0104*/ 	.word	0xffffffff


	//   ....[33]....
        /*0108*/ 	.word	0xffffffff


	//   ....[34]....
        /*010c*/ 	.word	0xffffffff


	//   ....[35]....
        /*0110*/ 	.word	0xffffffff


	//   ....[36]....
        /*0114*/ 	.word	0xffffffff


	//   ....[37]....
        /*0118*/ 	.word	0xffffffff


	//   ....[38]....
        /*011c*/ 	.word	0xffffffff


	//   ....[39]....
        /*0120*/ 	.word	0xffffffff


	//   ....[40]....
        /*0124*/ 	.word	0xffffffff


	//   ....[41]....
        /*0128*/ 	.word	0xffffffff


	//   ....[42]....
        /*012c*/ 	.word	0xffffffff


	//   ....[43]....
        /*0130*/ 	.word	0xffffffff


	//   ....[44]....
        /*0134*/ 	.word	0xffffffff


	//   ....[45]....
        /*0138*/ 	.word	0xffffffff


	//   ....[46]....
        /*013c*/ 	.word	0xffffffff


	//   ....[47]....
        /*0140*/ 	.word	0xffffffff


	//   ....[48]....
        /*0144*/ 	.word	0xffffffff


	//   ....[49]....
        /*0148*/ 	.word	0xffffffff


	//   ....[50]....
        /*014c*/ 	.word	0xffffffff


	//   ....[51]....
        /*0150*/ 	.word	0xffffffff


	//   ....[52]....
        /*0154*/ 	.word	0xffffffff


	//   ....[53]....
        /*0158*/ 	.word	0xffffffff


	//   ....[54]....
        /*015c*/ 	.word	0xffffffff


	//   ....[55]....
        /*0160*/ 	.word	0xffffffff


	//   ....[56]....
        /*0164*/ 	.word	0xffffffff


	//   ....[57]....
        /*0168*/ 	.word	0xffffffff


	//   ....[58]....
        /*016c*/ 	.word	0xffffffff


	//   ....[59]....
        /*0170*/ 	.word	0xffffffff


	//   ....[60]....
        /*0174*/ 	.word	0xffffffff


	//   ....[61]....
        /*0178*/ 	.word	0xffffffff


	//   ....[62]....
        /*017c*/ 	.word	0xffffffff


	//   ....[63]....
        /*0180*/ 	.word	0xffffffff


	//   ....[64]....
        /*0184*/ 	.word	0xffffffff


	//   ....[65]....
        /*0188*/ 	.word	0xffffffff


	//   ....[66]....
        /*018c*/ 	.word	0xffffffff


	//   ....[67]....
        /*0190*/ 	.word	0xffffffff


	//   ....[68]....
        /*0194*/ 	.word	0xffffffff


	//   ....[69]....
        /*0198*/ 	.word	0xffffffff


	//   ....[70]....
        /*019c*/ 	.word	0xffffffff


	//   ....[71]....
        /*01a0*/ 	.word	0xffffffff


	//   ....[72]....
        /*01a4*/ 	.word	0xffffffff


	//   ....[73]....
        /*01a8*/ 	.word	0xffffffff


	//   ....[74]....
        /*01ac*/ 	.word	0xffffffff


	//   ....[75]....
        /*01b0*/ 	.word	0xffffffff


	//   ....[76]....
        /*01b4*/ 	.word	0xffffffff


	//   ....[77]....
        /*01b8*/ 	.word	0xffffffff


	//   ....[78]....
        /*01bc*/ 	.word	0xffffffff


	//   ....[79]....
        /*01c0*/ 	.word	0xffffffff


	//   ....[80]....
        /*01c4*/ 	.word	0xffffffff


	//   ....[81]....
        /*01c8*/ 	.word	0xffffffff


	//   ....[82]....
        /*01cc*/ 	.word	0xffffffff


	//   ....[83]....
        /*01d0*/ 	.word	0xffffffff


	//   ....[84]....
        /*01d4*/ 	.word	0xffffffff


	//   ....[85]....
        /*01d8*/ 	.word	0xffffffff


	//   ....[86]....
        /*01dc*/ 	.word	0xffffffff


	//   ....[87]....
        /*01e0*/ 	.word	0xffffffff


	//   ....[88]....
        /*01e4*/ 	.word	0xffffffff


	//   ....[89]....
        /*01e8*/ 	.word	0xffffffff


	//   ....[90]....
        /*01ec*/ 	.word	0xffffffff


	//   ....[91]....
        /*01f0*/ 	.word	0xffffffff


	//   ....[92]....
        /*01f4*/ 	.word	0xffffffff


	//   ....[93]....
        /*01f8*/ 	.word	0xffffffff


	//   ....[94]....
        /*01fc*/ 	.word	0xffffffff


	//   ....[95]....
        /*0200*/ 	.word	0xffffffff


	//   ....[96]....
        /*0204*/ 	.word	0xffffffff


	//   ....[97]....
        /*0208*/ 	.word	0xffffffff


	//   ....[98]....
        /*020c*/ 	.word	0xffffffff


	//   ....[99]....
        /*0210*/ 	.word	0xffffffff


	//   ....[100]....
        /*0214*/ 	.word	0xffffffff


	//   ....[101]....
        /*0218*/ 	.word	0xffffffff


	//   ....[102]....
        /*021c*/ 	.word	0xffffffff


	//   ....[103]....
        /*0220*/ 	.word	0xffffffff


	//   ....[104]....
        /*0224*/ 	.word	0xffffffff


	//   ....[105]....
        /*0228*/ 	.word	0xffffffff


	//   ....[106]....
        /*022c*/ 	.word	0xffffffff


	//   ....[107]....
        /*0230*/ 	.word	0xffffffff


	//   ....[108]....
        /*0234*/ 	.word	0xffffffff


	//   ....[109]....
        /*0238*/ 	.word	0x0500000f


	//   ....[110]....
        /*023c*/ 	.word	0x0500000f


	//   ....[111]....
        /*0240*/ 	.word	0x0500000f


	//   ....[112]....
        /*0244*/ 	.word	0x0500000f


	//   ....[113]....
        /*0248*/ 	.word	0x0500000f


	//   ....[114]....
        /*024c*/ 	.word	0x0500000f


	//   ....[115]....
        /*0250*/ 	.word	0x0500000f


	//   ....[116]....
        /*0254*/ 	.word	0x0500000f


	//   ....[117]....
        /*0258*/ 	.word	0x0500000f


	//   ....[118]....
        /*025c*/ 	.word	0x0500000f


	//   ....[119]....
        /*0260*/ 	.word	0x0500000f


	//   ....[120]....
        /*0264*/ 	.word	0x0500000f


	//   ....[121]....
        /*0268*/ 	.word	0x0500000f


	//   ....[122]....
        /*026c*/ 	.word	0x0500000f


	//   ....[123]....
        /*0270*/ 	.word	0x0500000f


	//   ....[124]....
        /*0274*/ 	.word	0x0500000f


	//   ....[125]....
        /*0278*/ 	.word	0x0500000f


	//   ....[126]....
        /*027c*/ 	.word	0x0500000f


	//   ....[127]....
        /*0280*/ 	.word	0x0500000f


	//   ....[128]....
        /*0284*/ 	.word	0x0500000f


	//   ....[129]....
        /*0288*/ 	.word	0x0500000f


	//   ....[130]....
        /*028c*/ 	.word	0x0500000f


	//   ....[131]....
        /*0290*/ 	.word	0x0500000f


	//   ....[132]....
        /*0294*/ 	.word	0x0500000f


	//   ....[133]....
        /*0298*/ 	.word	0x0500000f


	//   ....[134]....
        /*029c*/ 	.word	0x0500000f


	//   ....[135]....
        /*02a0*/ 	.word	0x0500000f


	//   ....[136]....
        /*02a4*/ 	.word	0x0500000f


	//   ....[137]....
        /*02a8*/ 	.word	0x0500000f


	//   ....[138]....
        /*02ac*/ 	.word	0x0500000f


	//   ....[139]....
        /*02b0*/ 	.word	0x0500000f


	//   ....[140]....
        /*02b4*/ 	.word	0x0500000f


	//   ....[141]....
        /*02b8*/ 	.word	0x0500000f


	//   ....[142]....
        /*02bc*/ 	.word	0x0500000f


	//   ....[143]....
        /*02c0*/ 	.word	0x0500000f


	//   ....[144]....
        /*02c4*/ 	.word	0x0500000f


	//   ....[145]....
        /*02c8*/ 	.word	0x0500000f


	//   ....[146]....
        /*02cc*/ 	.word	0x0500000f


	//   ....[147]....
        /*02d0*/ 	.word	0x0500000f


	//   ....[148]....
        /*02d4*/ 	.word	0x0500000f


	//   ....[149]....
        /*02d8*/ 	.word	0x0500000f


	//   ....[150]....
        /*02dc*/ 	.word	0x0500000f


	//   ....[151]....
        /*02e0*/ 	.word	0x0500000f


	//   ....[152]....
        /*02e4*/ 	.word	0x0500000f


	//   ....[153]....
        /*02e8*/ 	.word	0x0500000f


	//   ....[154]....
        /*02ec*/ 	.word	0x0500000f


	//   ....[155]....
        /*02f0*/ 	.word	0x0500000f


	//   ....[156]....
        /*02f4*/ 	.word	0x0500000f


	//   ....[157]....
        /*02f8*/ 	.word	0x0500000f


	//   ....[158]....
        /*02fc*/ 	.word	0x0500000f


	//   ....[159]....
        /*0300*/ 	.word	0x0500000f


	//   ....[160]....
        /*0304*/ 	.word	0x0500000f


	//   ....[161]....
        /*0308*/ 	.word	0x0500000f


	//   ....[162]....
        /*030c*/ 	.word	0x0500000f


	//   ....[163]....
        /*0310*/ 	.word	0x0500000f


	//   ....[164]....
        /*0314*/ 	.word	0x0500000f


	//   ....[165]....
        /*0318*/ 	.word	0x0500000f


	//   ....[166]....
        /*031c*/ 	.word	0x0500000f


	//   ....[167]....
        /*0320*/ 	.word	0x0500000f


	//   ....[168]....
        /*0324*/ 	.word	0x0500000f


	//   ....[169]....
        /*0328*/ 	.word	0x0500000f


	//   ....[170]....
        /*032c*/ 	.word	0x0500000f


	//   ....[171]....
        /*0330*/ 	.word	0x0500000f


	//   ....[172]....
        /*0334*/ 	.word	0x0500000f


	//   ....[173]....
        /*0338*/ 	.word	0x0500000f


	//   ....[174]....
        /*033c*/ 	.word	0x0500000f


	//   ....[175]....
        /*0340*/ 	.word	0x0500000f


	//   ....[176]....
        /*0344*/ 	.word	0x0500000f


	//   ....[177]....
        /*0348*/ 	.word	0x0500000f


	//   ....[178]....
        /*034c*/ 	.word	0x0500000f


	//   ....[179]....
        /*0350*/ 	.word	0x0500000f


	//   ....[180]....
        /*0354*/ 	.word	0x0500000f


	//   ....[181]....
        /*0358*/ 	.word	0x0500000f


	//   ....[182]....
        /*035c*/ 	.word	0x0500000f


	//   ....[183]....
        /*0360*/ 	.word	0x0500000f


	//   ....[184]....
        /*0364*/ 	.word	0x0500000f


	//   ....[185]....
        /*0368*/ 	.word	0x0500000f


	//   ....[186]....
        /*036c*/ 	.word	0x0500000f


	//   ....[187]....
        /*0370*/ 	.word	0x0500000f


	//   ....[188]....
        /*0374*/ 	.word	0x0500000f


	//   ....[189]....
        /*0378*/ 	.word	0x0500000f


	//   ....[190]....
        /*037c*/ 	.word	0x0500000f


	//----- nvinfo : EIATTR_COOP_GROUP_INSTR_OFFSETS
	.align		4
.L_171:
        /*0380*/ 	.byte	0x04, 0x28
        /*0382*/ 	.short	(.L_173 - .L_172)


	//   ....[0]....
.L_172:
        /*0384*/ 	.word	0x00000080


	//   ....[1]....
        /*0388*/ 	.word	0x00000090


	//   ....[2]....
        /*038c*/ 	.word	0x000002f0


	//   ....[3]....
        /*0390*/ 	.word	0x00000450


	//   ....[4]....
        /*0394*/ 	.word	0x00000570


	//   ....[5]....
        /*0398*/ 	.word	0x000006d0


	//   ....[6]....
        /*039c*/ 	.word	0x000012c0


	//   ....[7]....
        /*03a0*/ 	.word	0x00003160


	//   ....[8]....
        /*03a4*/ 	.word	0x000031a0


	//   ....[9]....
        /*03a8*/ 	.word	0x000031c0


	//   ....[10]....
        /*03ac*/ 	.word	0x000031e0


	//   ....[11]....
        /*03b0*/ 	.word	0x000054c0


	//   ....[12]....
        /*03b4*/ 	.word	0x00005510


	//   ....[13]....
        /*03b8*/ 	.word	0x00005530


	//   ....[14]....
        /*03bc*/ 	.word	0x00005550


	//   ....[15]....
        /*03c0*/ 	.word	0x00006ae0


	//   ....[16]....
        /*03c4*/ 	.word	0x00006b30


	//   ....[17]....
        /*03c8*/ 	.word	0x00006b50


	//   ....[18]....
        /*03cc*/ 	.word	0x00006b70


	//   ....[19]....
        /*03d0*/ 	.word	0x00007c50


	//   ....[20]....
        /*03d4*/ 	.word	0x00007ca0


	//   ....[21]....
        /*03d8*/ 	.word	0x00007ce0


	//   ....[22]....
        /*03dc*/ 	.word	0x00007d10


	//   ....[23]....
        /*03e0*/ 	.word	0x00007d50


	//   ....[24]....
        /*03e4*/ 	.word	0x00007d70


	//   ....[25]....
        /*03e8*/ 	.word	0x000089e0


	//   ....[26]....
        /*03ec*/ 	.word	0x000089f0


	//   ....[27]....
        /*03f0*/ 	.word	0x00009a30


	//   ....[28]....
        /*03f4*/ 	.word	0x0000aba0


	//   ....[29]....
        /*03f8*/ 	.word	0x0000abc0


	//   ....[30]....
        /*03fc*/ 	.word	0x0000abe0


	//   ....[31]....
        /*0400*/ 	.word	0x0000ac00


	//   ....[32]....
        /*0404*/ 	.word	0x0000ac50


	//   ....[33]....
        /*0408*/ 	.word	0x0000ac70


	//   ....[34]....
        /*040c*/ 	.word	0x0000acc0


	//   ....[35]....
        /*0410*/ 	.word	0x0000ace0


	//   ....[36]....
        /*0414*/ 	.word	0x0000ad30


	//   ....[37]....
        /*0418*/ 	.word	0x0000ad50


	//   ....[38]....
        /*041c*/ 	.word	0x0000ada0


	//   ....[39]....
        /*0420*/ 	.word	0x0000adc0


	//   ....[40]....
        /*0424*/ 	.word	0x0000b340


	//   ....[41]....
        /*0428*/ 	.word	0x0000b380


	//   ....[42]....
        /*042c*/ 	.word	0x0000b3a0


	//   ....[43]....
        /*0430*/ 	.word	0x0000b3c0


	//   ....[44]....
        /*0434*/ 	.word	0x0000b3d0


	//   ....[45]....
        /*0438*/ 	.word	0x0000b460


	//   ....[46]....
        /*043c*/ 	.word	0x0000b4a0


	//   ....[47]....
        /*0440*/ 	.word	0x0000b520


	//   ....[48]....
        /*0444*/ 	.word	0x0000b550


	//   ....[49]....
        /*0448*/ 	.word	0x0000b590


	//   ....[50]....
        /*044c*/ 	.word	0x0000b5c0


	//   ....[51]....
        /*0450*/ 	.word	0x0000b630


	//   ....[52]....
        /*0454*/ 	.word	0x0000b660


	//   ....[53]....
        /*0458*/ 	.word	0x0000b690


	//   ....[54]....
        /*045c*/ 	.word	0x0000b710


	//   ....[55]....
        /*0460*/ 	.word	0x0000b7d0


	//   ....[56]....
        /*0464*/ 	.word	0x0000bda0


	//   ....[57]....
        /*0468*/ 	.word	0x0000bdd0


	//   ....[58]....
        /*046c*/ 	.word	0x0000be50


	//   ....[59]....
        /*0470*/ 	.word	0x0000beb0


	//   ....[60]....
        /*0474*/ 	.word	0x0000bef0


	//   ....[61]....
        /*0478*/ 	.word	0x0000bf20


	//   ....[62]....
        /*047c*/ 	.word	0x0000bfd0


	//   ....[63]....
        /*0480*/ 	.word	0x0000bff0


	//   ....[64]....
        /*0484*/ 	.word	0x0000c0c0


	//   ....[65]....
        /*0488*/ 	.word	0x0000c0d0


	//   ....[66]....
        /*048c*/ 	.word	0x0000c170


	//   ....[67]....
        /*0490*/ 	.word	0x0000c1a0


	//   ....[68]....
        /*0494*/ 	.word	0x0000c230


	//   ....[69]....
        /*0498*/ 	.word	0x0000c260


	//   ....[70]....
        /*049c*/ 	.word	0x0000c2f0


	//   ....[71]....
        /*04a0*/ 	.word	0x0000c340


	//   ....[72]....
        /*04a4*/ 	.word	0x0000c700


	//   ....[73]....
        /*04a8*/ 	.word	0x0000c730


	//   ....[74]....
        /*04ac*/ 	.word	0x0000c760


	//   ....[75]....
        /*04b0*/ 	.word	0x0000c780


	//   ....[76]....
        /*04b4*/ 	.word	0x0000c7a0


	//   ....[77]....
        /*04b8*/ 	.word	0x0000c7d0


	//   ....[78]....
        /*04bc*/ 	.word	0x0000c7f0


	//   ....[79]....
        /*04c0*/ 	.word	0x0000c810


	//   ....[80]....
        /*04c4*/ 	.word	0x0000c8a0


	//   ....[81]....
        /*04c8*/ 	.word	0x0000c8c0


	//   ....[82]....
        /*04cc*/ 	.word	0x0000c8f0


	//   ....[83]....
        /*04d0*/ 	.word	0x0000c9a0


	//   ....[84]....
        /*04d4*/ 	.word	0x0000d1c0


	//   ....[85]....
        /*04d8*/ 	.word	0x0000d1e0


	//   ....[86]....
        /*04dc*/ 	.word	0x0000d1f0


	//   ....[87]....
        /*04e0*/ 	.word	0x0000d200


	//   ....[88]....
        /*04e4*/ 	.word	0x0000d220


	//   ....[89]....
        /*04e8*/ 	.word	0x0000d240


	//   ....[90]....
        /*04ec*/ 	.word	0x0000d270


	//   ....[91]....
        /*04f0*/ 	.word	0x0000d2b0


	//   ....[92]....
        /*04f4*/ 	.word	0x0000d2d0


	//   ....[93]....
        /*04f8*/ 	.word	0x0000d300


	//   ....[94]....
        /*04fc*/ 	.word	0x0000d320


	//   ....[95]....
        /*0500*/ 	.word	0x0000d350


	//   ....[96]....
        /*0504*/ 	.word	0x0000d6b0


	//   ....[97]....
        /*0508*/ 	.word	0x0000d6d0


	//   ....[98]....
        /*050c*/ 	.word	0x0000d6e0


	//   ....[99]....
        /*0510*/ 	.word	0x0000d6f0


	//   ....[100]....
        /*0514*/ 	.word	0x0000d700


	//   ....[101]....
        /*0518*/ 	.word	0x0000d720


	//   ....[102]....
        /*051c*/ 	.word	0x0000d790


	//   ....[103]....
        /*0520*/ 	.word	0x0000d7b0


	//   ....[104]....
        /*0524*/ 	.word	0x0000d810


	//   ....[105]....
        /*0528*/ 	.word	0x0000d820


	//   ....[106]....
        /*052c*/ 	.word	0x0000d890


	//   ....[107]....
        /*0530*/ 	.word	0x0000d910


	//   ....[108]....
        /*0534*/ 	.word	0x0000dc40


	//   ....[109]....
        /*0538*/ 	.word	0x0000e1a0


	//   ....[110]....
        /*053c*/ 	.word	0x0000e290


	//   ....[111]....
        /*0540*/ 	.word	0x0000e330


	//   ....[112]....
        /*0544*/ 	.word	0x0000e390


	//   ....[113]....
        /*0548*/ 	.word	0x0000e450


	//   ....[114]....
        /*054c*/ 	.word	0x0000e4b0


	//   ....[115]....
        /*0550*/ 	.word	0x0000e570


	//   ....[116]....
        /*0554*/ 	.word	0x0000e5d0


	//   ....[117]....
        /*0558*/ 	.word	0x0000e690


	//   ....[118]....
        /*055c*/ 	.word	0x0000e6f0


	//   ....[119]....
        /*0560*/ 	.word	0x0000e7b0


	//   ....[120]....
        /*0564*/ 	.word	0x0000e810


	//   ....[121]....
        /*0568*/ 	.word	0x0000e8b0


	//   ....[122]....
        /*056c*/ 	.word	0x0000e940


	//   ....[123]....
        /*0570*/ 	.word	0x0000e990


	//   ....[124]....
        /*0574*/ 	.word	0x0000ea60


	//   ....[125]....
        /*0578*/ 	.word	0x0000eb50


	//   ....[126]....
        /*057c*/ 	.word	0x0000ec60


	//   ....[127]....
        /*0580*/ 	.word	0x0000ece0


	//   ....[128]....
        /*0584*/ 	.word	0x0000ed80


	//   ....[129]....
        /*0588*/ 	.word	0x0000ee50


	//   ....[130]....
        /*058c*/ 	.word	0x0000ef70


	//   ....[131]....
        /*0590*/ 	.word	0x0000efd0


	//   ....[132]....
        /*0594*/ 	.word	0x0000f030


	//   ....[133]....
        /*0598*/ 	.word	0x0000f130


	//   ....[134]....
        /*059c*/ 	.word	0x0000f1c0


	//   ....[135]....
        /*05a0*/ 	.word	0x0000f2a0


	//   ....[136]....
        /*05a4*/ 	.word	0x0000f3b0


	//   ....[137]....
        /*05a8*/ 	.word	0x0000f400


	//   ....[138]....
        /*05ac*/ 	.word	0x0000f490


	//   ....[139]....
        /*05b0*/ 	.word	0x0000f530


	//   ....[140]....
        /*05b4*/ 	.word	0x0000f5c0


	//   ....[141]....
        /*05b8*/ 	.word	0x0000f690


	//   ....[142]....
        /*05bc*/ 	.word	0x0000f7c0


	//   ....[143]....
        /*05c0*/ 	.word	0x0000f810


	//   ....[144]....
        /*05c4*/ 	.word	0x0000f890


	//   ....[145]....
        /*05c8*/ 	.word	0x0000f970


	//   ....[146]....
        /*05cc*/ 	.word	0x0000faa0


	//   ....[147]....
        /*05d0*/ 	.word	0x0000faf0


	//   ....[148]....
        /*05d4*/ 	.word	0x0000fb60


	//   ....[149]....
        /*05d8*/ 	.word	0x0000fc50


	//   ....[150]....
        /*05dc*/ 	.word	0x0000fd80


	//   ....[151]....
        /*05e0*/ 	.word	0x0000fdd0


	//   ....[152]....
        /*05e4*/ 	.word	0x0000fe50


	//   ....[153]....
        /*05e8*/ 	.word	0x0000ff20


	//   ....[154]....
        /*05ec*/ 	.word	0x00010070


	//   ....[155]....
        /*05f0*/ 	.word	0x00010140


	//   ....[156]....
        /*05f4*/ 	.word	0x000101d0


	//   ....[157]....
        /*05f8*/ 	.word	0x00010290


	//   ....[158]....
        /*05fc*/ 	.word	0x00010370


	//   ....[159]....
        /*0600*/ 	.word	0x00010430


	//   ....[160]....
        /*0604*/ 	.word	0x00010510


	//   ....[161]....
        /*0608*/ 	.word	0x000105d0


	//   ....[162]....
        /*060c*/ 	.word	0x000106b0


	//   ....[163]....
        /*0610*/ 	.word	0x00010770


	//   ....[164]....
        /*0614*/ 	.word	0x00010850


	//   ....[165]....
        /*0618*/ 	.word	0x00010910


	//   ....[166]....
        /*061c*/ 	.word	0x00010a70


	//   ....[167]....
        /*0620*/ 	.word	0x00010b10


	//   ....[168]....
        /*0624*/ 	.word	0x00010b70


	//   ....[169]....
        /*0628*/ 	.word	0x00010c10


	//   ....[170]....
        /*062c*/ 	.word	0x00010c70


	//   ....[171]....
        /*0630*/ 	.word	0x00010d10


	//   ....[172]....
        /*0634*/ 	.word	0x00010d70


	//   ....[173]....
        /*0638*/ 	.word	0x00010e10


	//   ....[174]....
        /*063c*/ 	.word	0x00010e70


	//   ....[175]....
        /*0640*/ 	.word	0x00010f10


	//   ....[176]....
        /*0644*/ 	.word	0x00010f70


	//   ....[177]....
        /*0648*/ 	.word	0x00011010


	//   ....[178]....
        /*064c*/ 	.word	0x000110f0


	//   ....[179]....
        /*0650*/ 	.word	0x00011190


	//   ....[180]....
        /*0654*/ 	.word	0x00011200


	//   ....[181]....
        /*0658*/ 	.word	0x000112d0


	//   ....[182]....
        /*065c*/ 	.word	0x00011330


	//   ....[183]....
        /*0660*/ 	.word	0x00011400


	//   ....[184]....
        /*0664*/ 	.word	0x00011460


	//   ....[185]....
        /*0668*/ 	.word	0x00011530


	//   ....[186]....
        /*066c*/ 	.word	0x00011590


	//   ....[187]....
        /*0670*/ 	.word	0x00011660


	//   ....[188]....
        /*0674*/ 	.word	0x000116c0


	//   ....[189]....
        /*0678*/ 	.word	0x00011790


	//   ....[190]....
        /*067c*/ 	.word	0x000118a0


	//----- nvinfo : EIATTR_REG_RECONFIG
	.align		4
.L_173:
        /*0680*/ 	.byte	0x01, 0x54
	.zero		2


	//----- nvinfo : EIATTR_SYSCALL_OFFSETS
	.align		4
        /*0684*/ 	.byte	0x04, 0x46
        /*0686*/ 	.short	(.L_175 - .L_174)


	//   ....[0]....
.L_174:
        /*0688*/ 	.word	0x00001460


	//   ....[1]....
        /*068c*/ 	.word	0x0000a1b0


	//   ....[2]....
        /*0690*/ 	.word	0x0000a2f0


	//   ....[3]....
        /*0694*/ 	.word	0x0000a3e0


	//   ....[4]....
        /*0698*/ 	.word	0x0000b040


	//   ....[5]....
        /*069c*/ 	.word	0x0000bad0


	//----- nvinfo : EIATTR_MBARRIER_INSTR_OFFSETS
	.align		4
.L_175:
        /*06a0*/ 	.byte	0x04, 0x39
        /*06a2*/ 	.short	(.L_177 - .L_176)


	//   ....[0]....
.L_176:
        /*06a4*/ 	.word	0x00000190
        /*06a8*/ 	.word	0x000000ff
        /*06ac*/ 	.word	0x00032400
        /*06b0*/ 	.short	0x0100
        /*06b2*/ 	.byte	0x08
	.zero		1


	//   ....[1]....
        /*06b4*/ 	.word	0x000001a0
        /*06b8*/ 	.word	0x000000ff
        /*06bc*/ 	.word	0x00032410
        /*06c0*/ 	.short	0x0100
        /*06c2*/ 	.byte	0x08
	.zero		1


	//   ....[2]....
        /*06c4*/ 	.word	0x000001b0
        /*06c8*/ 	.word	0x000000ff
        /*06cc*/ 	.word	0x00032420
        /*06d0*/ 	.short	0x0100
        /*06d2*/ 	.byte	0x08
	.zero		1


	//   ....[3]....
        /*06d4*/ 	.word	0x000002a0
        /*06d8*/ 	.word	0x000000ff
        /*06dc*/ 	.word	0x00032430
        /*06e0*/ 	.short	0x0100
        /*06e2*/ 	.byte	0x08
	.zero		1


	//   ....[4]....
        /*06e4*/ 	.word	0x000002b0
        /*06e8*/ 	.word	0x000000ff
        /*06ec*/ 	.word	0x00032440
        /*06f0*/ 	.short	0x0100
        /*06f2*/ 	.byte	0x08
	.zero		1


	//   ....[5]....
        /*06f4*/ 	.word	0x000002c0
        /*06f8*/ 	.word	0x000000ff
        /*06fc*/ 	.word	0x00032438
        /*0700*/ 	.short	0x0100
        /*0702*/ 	.byte	0x08
	.zero		1


	//   ....[6]....
        /*0704*/ 	.word	0x000002d0
        /*0708*/ 	.word	0x000000ff
        /*070c*/ 	.word	0x00032448
        /*0710*/ 	.short	0x0100
        /*0712*/ 	.byte	0x08
	.zero		1


	//   ....[7]....
        /*0714*/ 	.word	0x00000400
        /*0718*/ 	.word	0x000000ff
        /*071c*/ 	.word	0x00032450
        /*0720*/ 	.short	0x0100
        /*0722*/ 	.byte	0x08
	.zero		1


	//   ....[8]....
        /*0724*/ 	.word	0x00000410
        /*0728*/ 	.word	0x000000ff
        /*072c*/ 	.word	0x00032460
        /*0730*/ 	.short	0x0100
        /*0732*/ 	.byte	0x08
	.zero		1


	//   ....[9]....
        /*0734*/ 	.word	0x00000420
        /*0738*/ 	.word	0x000000ff
        /*073c*/ 	.word	0x00032458
        /*0740*/ 	.short	0x0100
        /*0742*/ 	.byte	0x08
	.zero		1


	//   ....[10]....
        /*0744*/ 	.word	0x00000430
        /*0748*/ 	.word	0x000000ff
        /*074c*/ 	.word	0x00032468
        /*0750*/ 	.short	0x0100
        /*0752*/ 	.byte	0x08
	.zero		1


	//   ....[11]....
        /*0754*/ 	.word	0x00000520
        /*0758*/ 	.word	0x000000ff
        /*075c*/ 	.word	0x00032470
        /*0760*/ 	.short	0x0100
        /*0762*/ 	.byte	0x06
	.zero		1


	//   ....[12]....
        /*0764*/ 	.word	0x00000530
        /*0768*/ 	.word	0x000000ff
        /*076c*/ 	.word	0x00032480
        /*0770*/ 	.short	0x0100
        /*0772*/ 	.byte	0x06
	.zero		1


	//   ....[13]....
        /*0774*/ 	.word	0x00000540
        /*0778*/ 	.word	0x000000ff
        /*077c*/ 	.word	0x00032478
        /*0780*/ 	.short	0x0100
        /*0782*/ 	.byte	0x06
	.zero		1


	//   ....[14]....
        /*0784*/ 	.word	0x00000550
        /*0788*/ 	.word	0x000000ff
        /*078c*/ 	.word	0x00032488
        /*0790*/ 	.short	0x0100
        /*0792*/ 	.byte	0x06
	.zero		1


	//   ....[15]....
        /*0794*/ 	.word	0x00000680
        /*0798*/ 	.word	0x000000ff
        /*079c*/ 	.word	0x00032490
        /*07a0*/ 	.short	0x0100
        /*07a2*/ 	.byte	0x08
	.zero		1


	//   ....[16]....
        /*07a4*/ 	.word	0x00000690
        /*07a8*/ 	.word	0x000000ff
        /*07ac*/ 	.word	0x000324a0
        /*07b0*/ 	.short	0x0100
        /*07b2*/ 	.byte	0x08
	.zero		1


	//   ....[17]....
        /*07b4*/ 	.word	0x000006a0
        /*07b8*/ 	.word	0x000000ff
        /*07bc*/ 	.word	0x00032498
        /*07c0*/ 	.short	0x0100
        /*07c2*/ 	.byte	0x08
	.zero		1


	//   ....[18]....
        /*07c4*/ 	.word	0x000006b0
        /*07c8*/ 	.word	0x000000ff
        /*07cc*/ 	.word	0x000324a8
        /*07d0*/ 	.short	0x0100
        /*07d2*/ 	.byte	0x08
	.zero		1


	//   ....[19]....
        /*07d4*/ 	.word	0x000007f0
        /*07d8*/ 	.word	0x000000ff
        /*07dc*/ 	.word	0x000324b0
        /*07e0*/ 	.short	0x0100
        /*07e2*/ 	.byte	0x08
	.zero		1


	//   ....[20]....
        /*07e4*/ 	.word	0x00000800
        /*07e8*/ 	.word	0x000000ff
        /*07ec*/ 	.word	0x000324c0
        /*07f0*/ 	.short	0x0100
        /*07f2*/ 	.byte	0x08
	.zero		1


	//   ....[21]....
        /*07f4*/ 	.word	0x00000810
        /*07f8*/ 	.word	0x000000ff
        /*07fc*/ 	.word	0x000324b8
        /*0800*/ 	.short	0x0100
        /*0802*/ 	.byte	0x08
	.zero		1


	//   ....[22]....
        /*0804*/ 	.word	0x00000820
        /*0808*/ 	.word	0x000000ff
        /*080c*/ 	.word	0x000324c8
        /*0810*/ 	.short	0x0100
        /*0812*/ 	.byte	0x08
	.zero		1


	//   ....[23]....
        /*0814*/ 	.word	0x000014a0
        /*0818*/ 	.word	0x000000ff
        /*081c*/ 	.word	0x00032400
        /*0820*/ 	.short	0x010a
        /*0822*/ 	.byte	0x04
	.zero		1


	//   ....[24]....
        /*0824*/ 	.word	0x00001560
        /*0828*/ 	.word	0x000000ff
        /*082c*/ 	.word	0x00032430
        /*0830*/ 	.short	0x010a
        /*0832*/ 	.byte	0x04
	.zero		1


	//   ....[25]....
        /*0834*/ 	.word	0x000015b0
        /*0838*/ 	.word	0x000000ff
        /*083c*/ 	.word	0x00032430
        /*0840*/ 	.short	0x010a
        /*0842*/ 	.byte	0x04
	.zero		1


	//   ....[26]....
        /*0844*/ 	.word	0x00001930
        /*0848*/ 	.word	0x000000ff
        /*084c*/ 	.word	0x00032410
        /*0850*/ 	.short	0x010a
        /*0852*/ 	.byte	0x09
	.zero		1


	//   ....[27]....
        /*0854*/ 	.word	0x00001980
        /*0858*/ 	.word	0x000000ff
        /*085c*/ 	.word	0x00032450
        /*0860*/ 	.short	0x010a
        /*0862*/ 	.byte	0x04
	.zero		1


	//   ....[28]....
        /*0864*/ 	.word	0x000019d0
        /*0868*/ 	.word	0x000000ff
        /*086c*/ 	.word	0x00032450
        /*0870*/ 	.short	0x010a
        /*0872*/ 	.byte	0x04
	.zero		1


	//   ....[29]....
        /*0874*/ 	.word	0x00002a40
        /*0878*/ 	.word	0x000000ff
        /*087c*/ 	.word	0x00000000
        /*0880*/ 	.short	0x0101
        /*0882*/ 	.byte	0x0a
	.zero		1


	//   ....[30]....
        /*0884*/ 	.word	0x00003f30
        /*0888*/ 	.word	0x000000ff
        /*088c*/ 	.word	0x00000000
        /*0890*/ 	.short	0x0101
        /*0892*/ 	.byte	0x07
	.zero		1


	//   ....[31]....
        /*0894*/ 	.word	0x000040b0
        /*0898*/ 	.word	0x000000ff
        /*089c*/ 	.word	0x00032430
        /*08a0*/ 	.short	0x010a
        /*08a2*/ 	.byte	0x3c
	.zero		1


	//   ....[32]....
        /*08a4*/ 	.word	0x000040f0
        /*08a8*/ 	.word	0x000000ff
        /*08ac*/ 	.word	0x00032430
        /*08b0*/ 	.short	0x010a
        /*08b2*/ 	.byte	0x3c
	.zero		1


	//   ....[33]....
        /*08b4*/ 	.word	0x00004440
        /*08b8*/ 	.word	0x000000ff
        /*08bc*/ 	.word	0x00032450
        /*08c0*/ 	.short	0x010a
        /*08c2*/ 	.byte	0x3c
	.zero		1


	//   ....[34]....
        /*08c4*/ 	.word	0x00004480
        /*08c8*/ 	.word	0x000000ff
        /*08cc*/ 	.word	0x00032450
        /*08d0*/ 	.short	0x010a
        /*08d2*/ 	.byte	0x3c
	.zero		1


	//   ....[35]....
        /*08d4*/ 	.word	0x00004f20
        /*08d8*/ 	.word	0x000000ff
        /*08dc*/ 	.word	0x00000000
        /*08e0*/ 	.short	0x0101
        /*08e2*/ 	.byte	0x0a
	.zero		1


	//   ....[36]....
        /*08e4*/ 	.word	0x00006ac0
        /*08e8*/ 	.word	0x000000ff
        /*08ec*/ 	.word	0x00000000
        /*08f0*/ 	.short	0x0101
        /*08f2*/ 	.byte	0x3c
	.zero		1


	//   ....[37]....
        /*08f4*/ 	.word	0x00007d90
        /*08f8*/ 	.word	0x000000ff
        /*08fc*/ 	.word	0x00000000
        /*0900*/ 	.short	0x0101
        /*0902*/ 	.byte	0x04
	.zero		1


	//   ....[38]....
        /*0904*/ 	.word	0x0000a940
        /*0908*/ 	.word	0x000000ff
        /*090c*/ 	.word	0x00032440
        /*0910*/ 	.short	0x010a
        /*0912*/ 	.byte	0x2a
	.zero		1


	//   ....[39]....
        /*0914*/ 	.word	0x0000ae60
        /*0918*/ 	.word	0x000000ff
        /*091c*/ 	.word	0x00032430
        /*0920*/ 	.short	0x0107
        /*0922*/ 	.byte	0x2a
	.zero		1


	//   ....[40]....
        /*0924*/ 	.word	0x0000aed0
        /*0928*/ 	.word	0x000000ff
        /*092c*/ 	.word	0x00032430
        /*0930*/ 	.short	0x0101
        /*0932*/ 	.byte	0x2a
	.zero		1


	//   ....[41]....
        /*0934*/ 	.word	0x0000b950
        /*0938*/ 	.word	0x000000ff
        /*093c*/ 	.word	0x00032400
        /*0940*/ 	.short	0x0107
        /*0942*/ 	.byte	0x2a
	.zero		1


	//   ....[42]....
        /*0944*/ 	.word	0x0000b9a0
        /*0948*/ 	.word	0x000000ff
        /*094c*/ 	.word	0x00032400
        /*0950*/ 	.short	0x0101
        /*0952*/ 	.byte	0x2a
	.zero		1


	//   ....[43]....
        /*0954*/ 	.word	0x0000c430
        /*0958*/ 	.word	0x000000ff
        /*095c*/ 	.word	0x00032410
        /*0960*/ 	.short	0x0107
        /*0962*/ 	.byte	0x2a
	.zero		1


	//   ....[44]....
        /*0964*/ 	.word	0x0000c490
        /*0968*/ 	.word	0x000000ff
        /*096c*/ 	.word	0x00032410
        /*0970*/ 	.short	0x0101
        /*0972*/ 	.byte	0x2a
	.zero		1


	//   ....[45]....
        /*0974*/ 	.word	0x0000c4a0
        /*0978*/ 	.word	0x000000ff
        /*097c*/ 	.word	0x00032420
        /*0980*/ 	.short	0x010a
        /*0982*/ 	.byte	0x2a
	.zero		1


	//   ....[46]....
        /*0984*/ 	.word	0x0000c4f0
        /*0988*/ 	.word	0x000000ff
        /*098c*/ 	.word	0x00032460
        /*0990*/ 	.short	0x010a
        /*0992*/ 	.byte	0x2a
	.zero		1


	//   ....[47]....
        /*0994*/ 	.word	0x0000cc20
        /*0998*/ 	.word	0x000000ff
        /*099c*/ 	.word	0x00032450
        /*09a0*/ 	.short	0x0107
        /*09a2*/ 	.byte	0x2a
	.zero		1


	//   ....[48]....
        /*09a4*/ 	.word	0x0000cca0
        /*09a8*/ 	.word	0x000000ff
        /*09ac*/ 	.word	0x00032450
        /*09b0*/ 	.short	0x0101
        /*09b2*/ 	.byte	0x2a
	.zero		1


	//   ....[49]....
        /*09b4*/ 	.word	0x0000cfc0
        /*09b8*/ 	.word	0x00000013
        /*09bc*/ 	.word	0x00032440
        /*09c0*/ 	.short	0x010a
        /*09c2*/ 	.byte	0x3f
	.zero		1


	//   ....[50]....
        /*09c4*/ 	.word	0x0000d3f0
        /*09c8*/ 	.word	0x00000013
        /*09cc*/ 	.word	0x00032430
        /*09d0*/ 	.short	0x0107
        /*09d2*/ 	.byte	0x3f
	.zero		1


	//   ....[51]....
        /*09d4*/ 	.word	0x0000d4a0
        /*09d8*/ 	.word	0x00000013
        /*09dc*/ 	.word	0x00032430
        /*09e0*/ 	.short	0x0101
        /*09e2*/ 	.byte	0x3f
	.zero		1


	//   ....[52]....
        /*09e4*/ 	.word	0x0000d4d0
        /*09e8*/ 	.word	0x00000013
        /*09ec*/ 	.word	0x00032460
        /*09f0*/ 	.short	0x010a
        /*09f2*/ 	.byte	0x3f
	.zero		1


	//   ....[53]....
        /*09f4*/ 	.word	0x0000da10
        /*09f8*/ 	.word	0x00000013
        /*09fc*/ 	.word	0x00032450
        /*0a00*/ 	.short	0x0107
        /*0a02*/ 	.byte	0x3f
	.zero		1


	//   ....[54]....
        /*0a04*/ 	.word	0x0000dad0
        /*0a08*/ 	.word	0x00000013
        /*0a0c*/ 	.word	0x00032450
        /*0a10*/ 	.short	0x0101
        /*0a12*/ 	.byte	0x3f
	.zero		1


	//   ....[55]....
        /*0a14*/ 	.word	0x0000dbc0
        /*0a18*/ 	.word	0x00000004
        /*0a1c*/ 	.word	0x00032420
        /*0a20*/ 	.short	0x010a
        /*0a22*/ 	.byte	0x3f
	.zero		1


	//   ....[56]....
        /*0a24*/ 	.word	0x0000dd50
        /*0a28*/ 	.word	0x00000005
        /*0a2c*/ 	.word	0x00032440
        /*0a30*/ 	.short	0x010a
        /*0a32*/ 	.byte	0x3f
	.zero		1


	//   ....[57]....
        /*0a34*/ 	.word	0x0000ddf0
        /*0a38*/ 	.word	0x00000011
        /*0a3c*/ 	.word	0x00032440
        /*0a40*/ 	.short	0x010a
        /*0a42*/ 	.byte	0x3f
	.zero		1


	//   ....[58]....
        /*0a44*/ 	.word	0x0000de30
        /*0a48*/ 	.word	0x00000005
        /*0a4c*/ 	.word	0x00032460
        /*0a50*/ 	.short	0x010a
        /*0a52*/ 	.byte	0x3f
	.zero		1


	//   ....[59]....
        /*0a54*/ 	.word	0x0000de70
        /*0a58*/ 	.word	0x00000011
        /*0a5c*/ 	.word	0x00032460
        /*0a60*/ 	.short	0x010a
        /*0a62*/ 	.byte	0x3f
	.zero		1


	//   ....[60]....
        /*0a64*/ 	.word	0x0000def0
        /*0a68*/ 	.word	0x00000003
        /*0a6c*/ 	.word	0x00032400
        /*0a70*/ 	.short	0x010a
        /*0a72*/ 	.byte	0x3f
	.zero		1


	//   ....[61]....
        /*0a74*/ 	.word	0x0000df60
        /*0a78*/ 	.word	0x00000003
        /*0a7c*/ 	.word	0x00032430
        /*0a80*/ 	.short	0x010a
        /*0a82*/ 	.byte	0x3f
	.zero		1


	//   ....[62]....
        /*0a84*/ 	.word	0x0000dfd0
        /*0a88*/ 	.word	0x00000003
        /*0a8c*/ 	.word	0x00032410
        /*0a90*/ 	.short	0x010a
        /*0a92*/ 	.byte	0x3f
	.zero		1


	//   ....[63]....
        /*0a94*/ 	.word	0x0000e040
        /*0a98*/ 	.word	0x00000003
        /*0a9c*/ 	.word	0x00032450
        /*0aa0*/ 	.short	0x010a
        /*0aa2*/ 	.byte	0x3f
	.zero		1


	//   ....[64]....
        /*0aa4*/ 	.word	0x0000e0a0
        /*0aa8*/ 	.word	0x00000099
        /*0aac*/ 	.word	0x00032430
        /*0ab0*/ 	.short	0x010a
        /*0ab2*/ 	.byte	0x3f
	.zero		1


	//   ....[65]....
        /*0ab4*/ 	.word	0x0000e100
        /*0ab8*/ 	.word	0x000000cb
        /*0abc*/ 	.word	0x00032450
        /*0ac0*/ 	.short	0x010a
        /*0ac2*/ 	.byte	0x3f
	.zero		1


	//   ....[66]....
        /*0ac4*/ 	.word	0x0000e1e0
        /*0ac8*/ 	.word	0x00000003
        /*0acc*/ 	.word	0x00032440
        /*0ad0*/ 	.short	0x010a
        /*0ad2*/ 	.byte	0x3f
	.zero		1


	//   ....[67]....
        /*0ad4*/ 	.word	0x0000ff60
        /*0ad8*/ 	.word	0x00000003
        /*0adc*/ 	.word	0x00032420
        /*0ae0*/ 	.short	0x010a
        /*0ae2*/ 	.byte	0x3f
	.zero		1


	//   ....[68]....
        /*0ae4*/ 	.word	0x0000ffc0
        /*0ae8*/ 	.word	0x00000003
        /*0aec*/ 	.word	0x00032460
        /*0af0*/ 	.short	0x010a
        /*0af2*/ 	.byte	0x3f
	.zero		1


	//   ....[69]....
        /*0af4*/ 	.word	0x000109c0
        /*0af8*/ 	.word	0x00000013
        /*0afc*/ 	.word	0x00032440
        /*0b00*/ 	.short	0x010a
        /*0b02*/ 	.byte	0x3f
	.zero		1


	//   ....[70]....
        /*0b04*/ 	.word	0x00011040
        /*0b08*/ 	.word	0x00000013
        /*0b0c*/ 	.word	0x00032460
        /*0b10*/ 	.short	0x010a
        /*0b12*/ 	.byte	0x3f
	.zero		1


	//   ....[71]....
        /*0b14*/ 	.word	0x000117c0
        /*0b18*/ 	.word	0x00000004
        /*0b1c*/ 	.word	0x00032420
        /*0b20*/ 	.short	0x010a
        /*0b22*/ 	.byte	0x3f
	.zero		1


	//   ....[72]....
        /*0b24*/ 	.word	0x00011960
        /*0b28*/ 	.word	0x00000005
        /*0b2c*/ 	.word	0x00032440
        /*0b30*/ 	.short	0x010a
        /*0b32*/ 	.byte	0x3f
	.zero		1


	//   ....[73]....
        /*0b34*/ 	.word	0x000119b0
        /*0b38*/ 	.word	0x00000011
        /*0b3c*/ 	.word	0x00032440
        /*0b40*/ 	.short	0x010a
        /*0b42*/ 	.byte	0x3f
	.zero		1


	//   ....[74]....
        /*0b44*/ 	.word	0x00011a00
        /*0b48*/ 	.word	0x00000005
        /*0b4c*/ 	.word	0x00032460
        /*0b50*/ 	.short	0x010a
        /*0b52*/ 	.byte	0x3f
	.zero		1


	//----- nvinfo : EIATTR_NUM_MBARRIERS
	.align		4
.L_177:
        /*0b54*/ 	.byte	0x03, 0x38
        /*0b56*/ 	.short	0x0017


	//----- nvinfo : EIATTR_EXIT_INSTR_OFFSETS
	.align		4
        /*0b58*/ 	.byte	0x04, 0x1c
        /*0b5a*/ 	.short	(.L_179 - .L_178)


	//   ....[0]....
.L_178:
        /*0b5c*/ 	.word	0x0000dec0


	//----- nvinfo : EIATTR_MAX_THREADS
	.align		4
.L_179:
        /*0b60*/ 	.byte	0x04, 0x05
        /*0b62*/ 	.short	(.L_181 - .L_180)
.L_180:
        /*0b64*/ 	.word	0x00000180
        /*0b68*/ 	.word	0x00000001
        /*0b6c*/ 	.word	0x00000001


	//----- nvinfo : EIATTR_CRS_STACK_SIZE
	.align		4
.L_181:
        /*0b70*/ 	.byte	0x04, 0x1e
        /*0b72*/ 	.short	(.L_183 - .L_182)
.L_182:
        /*0b74*/ 	.word	0x00000000


	//----- nvinfo : EIATTR_CBANK_PARAM_SIZE
	.align		4
.L_183:
        /*0b78*/ 	.byte	0x03, 0x19
        /*0b7a*/ 	.short	0x0b70


	//----- nvinfo : EIATTR_PARAM_CBANK
	.align		4
        /*0b7c*/ 	.byte	0x04, 0x0a
        /*0b7e*/ 	.short	(.L_185 - .L_184)
	.align		4
.L_184:
        /*0b80*/ 	.word	index@(.nv.constant0._ZN7cutlass13device_kernelIN5flash11enable_sm90INS1_16FlashAttnFwdSm90INS1_25CollectiveMainloopFwdSm90ILi2EN4cute5tupleIJNS5_1CILi1EEES8_S8_EEENS6_IJNS7_ILi128EEENS7_ILi96EEENS7_ILi64EEEEEELi256ENS_6half_tEfNS_4arch4Sm90ELb0ELb0ELb1ELb0ELb1ELb0ELb1ELb1ELb0ELb1ELb1ELb0EEENS1_21CollectiveEpilogueFwdINS6_IJSA_NS7_ILi256EEESB_EEES9_SE_SG_Li256ELb0ELb1ELb1ELb0EEENS1_19SingleTileSchedulerILb0ELb1ELb1ELi128EEEEEEEEEvNT_6ParamsE)
        /*0b84*/ 	.short	0x0210
        /*0b86*/ 	.short	0x0b70


	//----- nvinfo : EIATTR_SW_WAR
	.align		4
.L_185:
        /*0b88*/ 	.byte	0x04, 0x36
        /*0b8a*/ 	.short	(.L_187 - .L_186)
.L_186:
        /*0b8c*/ 	.word	0x00000008
.L_187:


//--------------------- .nv.info._ZN7cutlass13device_kernelIN5flash11enable_sm90INS1_16FlashAttnFwdSm90INS1_25CollectiveMainloopFwdSm90ILi2EN4cute5tupleIJNS5_1CILi1EEES8_S8_EEENS6_IJNS7_ILi128EEENS7_ILi96EEENS7_ILi64EEEEEELi256ENS_6half_tEfNS_4arch4Sm90ELb0ELb0ELb1ELb1ELb1ELb0ELb0ELb1ELb0ELb1ELb1ELb0EEENS1_21CollectiveEpilogueFwdINS6_IJSA_NS7_ILi256EEESB_EEES9_SE_SG_Li256ELb1ELb1ELb1ELb0EEENS1_36VarlenDynamicPersistentTileSchedulerILi128ELi96ELi256ELi128ELb1ELb1ELb1ELb0ELb1ELb1EEEEEEEEEvNT_6ParamsE --------------------------
	.section	.nv.info._ZN7cutlass13device_kernelIN5flash11enable_sm90INS1_16FlashAttnFwdSm90INS1_25CollectiveMainloopFwdSm90ILi2EN4cute5tupleIJNS5_1CILi1EEES8_S8_EEENS6_IJNS7_ILi128EEENS7_ILi96EEENS7_ILi64EEEEEELi256ENS_6half_tEfNS_4arch4Sm90ELb0ELb0ELb1ELb1ELb1ELb0ELb0ELb1ELb0ELb1ELb1ELb0EEENS1_21CollectiveEpilogueFwdINS6_IJSA_NS7_ILi256EEESB_EEES9_SE_SG_Li256ELb1ELb1ELb1ELb0EEENS1_36VarlenDynamicPersistentTileSchedulerILi128ELi96ELi256ELi128ELb1ELb1ELb1ELb0ELb1ELb1EEEEEEEEEvNT_6ParamsE,"",@"SHT_CUDA_INFO"
	.sectionflags	@""
	.align	4


	//----- nvinfo : EIATTR_CUDA_API_VERSION
	.align		4
        /*0000*/ 	.byte	0x04, 0x37
        /*0002*/ 	.short	(.L_189 - .L_188)
.L_188:
        /*0004*/ 	.word	0x00000082


	//----- nvinfo : EIATTR_KPARAM_INFO
	.align		4
.L_189:
        /*0008*/ 	.byte	0x04, 0x17
        /*000a*/ 	.short	(.L_191 - .L_190)
.L_190:
        /*000c*/ 	.word	0x00000000
        /*0010*/ 	.short	0x0000
        /*0012*/ 	.short	0x0070
        /*0014*/ 	.byte	0x00, 0xf0, 0x01, 0x2a


	//----- nvinfo : EIATTR_SPARSE_MMA_MASK
	.align		4
.L_191:
        /*0018*/ 	.byte	0x03, 0x50
        /*001a*/ 	.short	0x0000


	//----- nvinfo : EIATTR_MAXREG_COUNT
	.align		4
        /*001c*/ 	.byte	0x03, 0x1b
        /*001e*/ 	.short	0x00a8


	//----- nvinfo : EIATTR_NUM_BARRIERS
	.align		4
        /*0020*/ 	.byte	0x02, 0x4c
        /*0022*/ 	.byte	0x10
	.zero		1


	//----- nvinfo : EIATTR_EXTERNS
	.align		4
        /*0024*/ 	.byte	0x04, 0x0f
        /*0026*/ 	.short	(.L_193 - .L_192)


	//   ....[0]....
	.align		4
.L_192:
        /*0028*/ 	.word	index@(__assertfail)


	//----- nvinfo : EIATTR_ANNOTATIONS
	.align		4
.L_193:
        /*002c*/ 	.byte	0x04, 0x55
        /*002e*/ 	.short	(.L_195 - .L_194)


	//   ....[0]....
.L_194:
        /*0030*/ 	.word	0x00000001
        /*0034*/ 	.byte	0x70, 0x0c, 0x00, 0x00, 0x01, 0x00, 0x00, 0x00, 0xe0, 0x0c, 0x00, 0x00, 0x01, 0x00, 0x00, 0x00
        /* <DEDUP_REMOVED lines=13> */
        /*0114*/ 	.byte	0xc0, 0x09, 0x01, 0x00


	//----- nvinfo : EIATTR_MERCURY_ISA_VERSION
	.align		4
.L_195:
        /*0118*/ 	.byte	0x03, 0x5f
        /*011a*/ 	.short	0x0101


	//----- nvinfo : EIATTR_UNUSED_LOAD_BYTE_OFFSET
	.align		4
        /*011c*/ 	.byte	0x04, 0x44
        /*011e*/ 	.short	(.L_197 - .L_196)


	//   ....[0]....
.L_196:
        /*0120*/ 	.word	0x00000960
        /*0124*/ 	.word	0x0000fff0


	//   ....[1]....
        /*0128*/ 	.word	0x00006cf0
        /*012c*/ 	.word	0x0000fff0


	//----- nvinfo : EIATTR_INT_WARP_WIDE_INSTR_OFFSETS
	.align		4
.L_197:
        /*0130*/ 	.byte	0x04, 0x31
        /*0132*/ 	.short	(.L_199 - .L_198)


	//   ....[0]....
.L_198:
        /*0134*/ 	.word	0x000000c0


	//   ....[1]....
        /*0138*/ 	.word	0x000000d0


	//   ....[2]....
        /*013c*/ 	.word	0x00000170


	//   ....[3]....
        /*0140*/ 	.word	0x0000c970


	//   ....[4]....
        /*0144*/ 	.word	0x0000ca00


	//   ....[5]....
        /*0148*/ 	.word	0x0000fca0


	//   ....[6]....
        /*014c*/ 	.word	0x0000fd30


	//----- nvinfo : EIATTR_COOP_GROUP_MASK_REGIDS
	.align		4
.L_199:
        /*0150*/ 	.byte	0x04, 0x29
        /*0152*/ 	.short	(.L_201 - .L_200)


	//   ....[0]....
.L_200:
        /*0154*/ 	.word	0xffffffff


	//   ....[1]....
        /*0158*/ 	.word	0xffffffff


	//   ....[2]....
        /*015c*/ 	.word	0xffffffff


	//   ....[3]....
        /*0160*/ 	.word	0xffffffff


	//   ....[4]....
        /*0164*/ 	.word	0xffffffff


	//   ....[5]....
        /*0168*/ 	.word	0xffffffff


	//   ....[6]....
        /*016c*/ 	.word	0xffffffff


	//   ....[7]....
        /*0170*/ 	.word	0xffffffff


	//   ....[8]....
        /*0174*/ 	.word	0xffffffff


	//   ....[9]....
        /*0178*/ 	.word	0xffffffff


	//   ....[10]....
        /*017c*/ 	.word	0xffffffff


	//   ....[11]....
        /*0180*/ 	.word	0xffffffff


	//   ....[12]....
        /*0184*/ 	.word	0xffffffff


	//   ....[13]....
        /*0188*/ 	.word	0xffffffff


	//   ....[14]....
        /*018c*/ 	.word	0xffffffff


	//   ....[15]....
        /*0190*/ 	.word	0xffffffff


	//   ....[16]....
        /*0194*/ 	.word	0xffffffff


	//   ....[17]....
        /*0198*/ 	.word	0xffffffff


	//   ....[18]....
        /*019c*/ 	.word	0xffffffff


	//   ....[19]....
        /*01a0*/ 	.word	0xffffffff


	//   ....[20]....
        /*01a4*/ 	.word	0xffffffff


	//   ....[21]....
        /*01a8*/ 	.word	0xffffffff


	//   ....[22]....
        /*01ac*/ 	.word	0xffffffff


	//   ....[23]....
        /*01b0*/ 	.word	0xffffffff


	//   ....[24]....
        /*01b4*/ 	.word	0xffffffff


	//   ....[25]....
        /*01b8*/ 	.word	0xffffffff


	//   ....[26]....
        /*01bc*/ 	.word	0xffffffff


	//   ....[27]....
        /*01c0*/ 	.word	0xffffffff


	//   ....[28]....
        /*01c4*/ 	.word	0xffffffff


	//   ....[29]....
        /*01c8*/ 	.word	0xffffffff


	//   ....[30]....
        /*01cc*/ 	.word	0xffffffff


	//   ....[31]....
        /*01d0*/ 	.word	0xffffffff


	//   ....[32]....
        /*01d4*/ 	.word	0xffffffff


	//   ....[33]....
        /*01d8*/ 	.word	0xffffffff


	//   ....[34]....
        /*01dc*/ 	.word	0xffffffff


	//   ....[35]....
        /*01e0*/ 	.word	0xffffffff


	//   ....[36]....
        /*01e4*/ 	.word	0xffffffff


	//   ....[37]....
        /*01e8*/ 	.word	0xffffffff


	//   ....[38]....
        /*01ec*/ 	.word	0xffffffff


	//   ....[39]....
        /*01f0*/ 	.word	0xffffffff


	//   ....[40]....
        /*01f4*/ 	.word	0xffffffff


	//   ....[41]....
        /*01f8*/ 	.word	0xffffffff


	//   ....[42]....
        /*01fc*/ 	.word	0xffffffff


	//   ....[43]....
        /*0200*/ 	.word	0xffffffff


	//   ....[44]....
        /*0204*/ 	.word	0xffffffff


	//   ....[45]....
        /*0208*/ 	.word	0xffffffff


	//   ....[46]....
        /*020c*/ 	.word	0xffffffff


	//   ....[47]....
        /*0210*/ 	.word	0xffffffff


	//   ....[48]....
        /*0214*/ 	.word	0xffffffff


	//   ....[49]....
        /*0218*/ 	.word	0xffffffff


	//   ....[50]....
        /*021c*/ 	.word	0xffffffff


	//   ....[51]....
        /*0220*/ 	.word	0xffffffff


	//   ....[52]....
        /*0224*/ 	.word	0xffffffff


	//   ....[53]....
        /*0228*/ 	.word	0xffffffff


	//   ....[54]....
        /*022c*/ 	.word	0xffffffff


	//   ....[55]....
        /*0230*/ 	.word	0xffffffff


	//   ....[56]....
        /*0234*/ 	.word	0xffffffff


	//   ....[57]....
        /*0238*/ 	.word	0xffffffff


	//   ....[58]....
        /*023c*/ 	.word	0xffffffff


	//   ....[59]....
        /*0240*/ 	.word	0xffffffff


	//   ....[60]....
        /*0244*/ 	.word	0xffffffff


	//   ....[61]....
        /*0248*/ 	.word	0xffffffff


	//   ....[62]....
        /*024c*/ 	.word	0xffffffff


	//   ....[63]....
        /*0250*/ 	.word	0xffffffff


	//   ....[64]....
        /*0254*/ 	.word	0xffffffff


	//   ....[65]....
        /*0258*/ 	.word	0xffffffff


	//   ....[66]....
        /*025c*/ 	.word	0xffffffff


	//   ....[67]....
        /*0260*/ 	.word	0xffffffff


	//   ....[68]....
        /*0264*/ 	.word	0xffffffff


	//   ....[69]....
        /*0268*/ 	.word	0xffffffff


	//   ....[70]....
        /*026c*/ 	.word	0xffffffff


	//   ....[71]....
        /*0270*/ 	.word	0xffffffff


	//   ....[72]....
        /*0274*/ 	.word	0xffffffff


	//   ....[73]....
        /*0278*/ 	.word	0xffffffff


	//   ....[74]....
        /*027c*/ 	.word	0xffffffff


	//   ....[75]....
        /*0280*/ 	.word	0xffffffff


	//   ....[76]....
        /*0284*/ 	.word	0xffffffff


	//   ....[77]....
        /*0288*/ 	.word	0xffffffff


	//   ....[78]....
        /*028c*/ 	.word	0xffffffff


	//   ....[79]....
        /*0290*/ 	.word	0xffffffff


	//   ....[80]....
        /*0294*/ 	.word	0xffffffff


	//   ....[81]....
        /*0298*/ 	.word	0xffffffff


	//   ....[82]....
        /*029c*/ 	.word	0xffffffff


	//   ....[83]....
        /*02a0*/ 	.word	0xffffffff


	//   ....[84]....
        /*02a4*/ 	.word	0xffffffff


	//   ....[85]....
        /*02a8*/ 	.word	0xffffffff


	//   ....[86]....
        /*02ac*/ 	.word	0xffffffff


	//   ....[87]....
        /*02b0*/ 	.word	0xffffffff


	//   ....[88]....
        /*02b4*/ 	.word	0xffffffff


	//   ....[89]....
        /*02b8*/ 	.word	0xffffffff


	//   ....[90]....
        /*02bc*/ 	.word	0xffffffff


	//   ....[91]....
        /*02c0*/ 	.word	0xffffffff


	//   ....[92]....
        /*02c4*/ 	.word	0xffffffff


	//   ....[93]....
        /*02c8*/ 	.word	0xffffffff


	//   ....[94]....
        /*02cc*/ 	.word	0xffffffff


	//   ....[95]....
        /*02d0*/ 	.word	0xffffffff


	//   ....[96]....
        /*02d4*/ 	.word	0xffffffff


	//   ....[97]....
        /*02d8*/ 	.word	0xffffffff


	//   ....[98]....
        /*02dc*/ 	.word	0xffffffff


	//   ....[99]....
        /*02e0*/ 	.word	0xffffffff


	//   ....[100]....
        /*02e4*/ 	.word	0xffffffff


	//   ....[101]....
        /*02e8*/ 	.word	0xffffffff


	//   ....[102]....
        /*02ec*/ 	.word	0xffffffff


	//   ....[103]....
        /*02f0*/ 	.word	0xffffffff


	//   ....[104]....
        /*02f4*/ 	.word	0xffffffff


	//   ....[105]....
        /*02f8*/ 	.word	0xffffffff


	//   ....[106]....
        /*02fc*/ 	.word	0xffffffff


	//   ....[107]....
        /*0300*/ 	.word	0xffffffff


	//   ....[108]....
        /*0304*/ 	.word	0xffffffff


	//   ....[109]....
        /*0308*/ 	.word	0xffffffff


	//   ....[110]....
        /*030c*/ 	.word	0xffffffff


	//   ....[111]....
        /*0310*/ 	.word	0xffffffff


	//   ....[112]....
        /*0314*/ 	.word	0xffffffff


	//   ....[113]....
        /*0318*/ 	.word	0xffffffff


	//   ....[114]....
        /*031c*/ 	.word	0xffffffff


	//   ....[115]....
        /*0320*/ 	.word	0xffffffff


	//   ....[116]....
        /*0324*/ 	.word	0xffffffff


	//   ....[117]....
        /*0328*/ 	.word	0xffffffff


	//   ....[118]....
        /*032c*/ 	.word	0xffffffff


	//   ....[119]....
        /*0330*/ 	.word	0xffffffff


	//   ....[120]....
        /*0334*/ 	.word	0xffffffff


	//   ....[121]....
        /*0338*/ 	.word	0xffffffff


	//   ....[122]....
        /*033c*/ 	.word	0xffffffff


	//   ....[123]....
        /*0340*/ 	.word	0xffffffff


	//   ....[124]....
        /*0344*/ 	.word	0xffffffff


	//   ....[125]....
        /*0348*/ 	.word	0xffffffff


	//   ....[126]....
        /*034c*/ 	.word	0xffffffff


	//   ....[127]....
        /*0350*/ 	.word	0xffffffff


	//   ....[128]....
        /*0354*/ 	.word	0xffffffff


	//   ....[129]....
        /*0358*/ 	.word	0xffffffff


	//   ....[130]....
        /*035c*/ 	.word	0xffffffff


	//   ....[131]....
        /*0360*/ 	.word	0xffffffff


	//   ....[132]....
        /*0364*/ 	.word	0xffffffff


	//   ....[133]....
        /*0368*/ 	.word	0xffffffff


	//   ....[134]....
        /*036c*/ 	.word	0xffffffff


	//   ....[135]....
        /*0370*/ 	.word	0xffffffff


	//   ....[136]....
        /*0374*/ 	.word	0xffffffff


	//   ....[137]....
        /*0378*/ 	.word	0xffffffff


	//   ....[138]....
        /*037c*/ 	.word	0xffffffff


	//   ....[139]....
        /*0380*/ 	.word	0xffffffff


	//   ....[140]....
        /*0384*/ 	.word	0xffffffff


	//   ....[141]....
        /*0388*/ 	.word	0xffffffff


	//   ....[142]....
        /*038c*/ 	.word	0xffffffff


	//   ....[143]....
        /*0390*/ 	.word	0x0500000f


	//   ....[144]....
        /*0394*/ 	.word	0x0500000f


	//   ....[145]....
        /*0398*/ 	.word	0x0500000f


	//   ....[146]....
        /*039c*/ 	.word	0x0500000f


	//   ....[147]....
        /*03a0*/ 	.word	0x0500000f


	//   ....[148]....
        /*03a4*/ 	.word	0x0500000f


	//   ....[149]....
        /*03a8*/ 	.word	0x0500000f


	//   ....[150]....
        /*03ac*/ 	.word	0x0500000f


	//   ....[151]....
        /*03b0*/ 	.word	0x0500000f


	//   ....[152]....
        /*03b4*/ 	.word	0x0500000f


	//   ....[153]....
        /*03b8*/ 	.word	0x0500000f


	//   ....[154]....
        /*03bc*/ 	.word	0x0500000f


	//   ....[155]....
        /*03c0*/ 	.word	0x0500000f


	//   ....[156]....
        /*03c4*/ 	.word	0x0500000f


	//   ....[157]....
        /*03c8*/ 	.word	0x0500000f


	//   ....[158]....
        /*03cc*/ 	.word	0x0500000f


	//   ....[159]....
        /*03d0*/ 	.word	0x0500000f


	//   ....[160]....
        /*03d4*/ 	.word	0x0500000f


	//   ....[161]....
        /*03d8*/ 	.word	0x0500000f


	//   ....[162]....
        /*03dc*/ 	.word	0x0500000f


	//   ....[163]....
        /*03e0*/ 	.word	0x0500000f


	//   ....[164]....
        /*03e4*/ 	.word	0x0500000f


	//   ....[165]....
        /*03e8*/ 	.word	0x0500000f


	//   ....[166]....
        /*03ec*/ 	.word	0x0500000f


	//   ....[167]....
        /*03f0*/ 	.word	0x0500000f


	//   ....[168]....
        /*03f4*/ 	.word	0x0500000f


	//   ....[169]....
        /*03f8*/ 	.word	0x0500000f


	//   ....[170]....
        /*03fc*/ 	.word	0x0500000f


	//   ....[171]....
        /*0400*/ 	.word	0x0500000f


	//   ....[172]....
        /*0404*/ 	.word	0x0500000f


	//   ....[173]....
        /*0408*/ 	.word	0x0500000f


	//   ....[174]....
        /*040c*/ 	.word	0x0500000f


	//   ....[175]....
        /*0410*/ 	.word	0x0500000f


	//   ....[176]....
        /*0414*/ 	.word	0x0500000f


	//   ....[177]....
        /*0418*/ 	.word	0x0500000f


	//   ....[178]....
        /*041c*/ 	.word	0x0500000f


	//   ....[179]....
        /*0420*/ 	.word	0x0500000f


	//   ....[180]....
        /*0424*/ 	.word	0x0500000f


	//   ....[181]....
        /*0428*/ 	.word	0x0500000f


	//   ....[182]....
        /*042c*/ 	.word	0x0500000f


	//   ....[183]....
        /*0430*/ 	.word	0x0500000f


	//   ....[184]....
        /*0434*/ 	.word	0x0500000f


	//   ....[185]....
        /*0438*/ 	.word	0x0500000f


	//   ....[186]....
        /*043c*/ 	.word	0x0500000f


	//   ....[187]....
        /*0440*/ 	.word	0x0500000f


	//   ....[188]....
        /*0444*/ 	.word	0x0500000f


	//   ....[189]....
        /*0448*/ 	.word	0x0500000f


	//   ....[190]....
        /*044c*/ 	.word	0x0500000f


	//   ....[191]....
        /*0450*/ 	.word	0x0500000f


	//   ....[192]....
        /*0454*/ 	.word	0x0500000f


	//   ....[193]....
        /*0458*/ 	.word	0x0500000f


	//   ....[194]....
        /*045c*/ 	.word	0x0500000f


	//   ....[195]....
        /*0460*/ 	.word	0x0500000f


	//   ....[196]....
        /*0464*/ 	.word	0x0500000f


	//   ....[197]....
        /*0468*/ 	.word	0x0500000f


	//   ....[198]....
        /*046c*/ 	.word	0x0500000f


	//   ....[199]....
        /*0470*/ 	.word	0x0500000f


	//   ....[200]....
        /*0474*/ 	.word	0x0500000f


	//   ....[201]....
        /*0478*/ 	.word	0x0500000f


	//   ....[202]....
        /*047c*/ 	.word	0x0500000f


	//   ....[203]....
        /*0480*/ 	.word	0x0500000f


	//   ....[204]....
        /*0484*/ 	.word	0x0500000f


	//   ....[205]....
        /*0488*/ 	.word	0x0500000f


	//   ....[206]....
        /*048c*/ 	.word	0x0500000f


	//   ....[207]....
        /*0490*/ 	.word	0x0500000f


	//   ....[208]....
        /*0494*/ 	.word	0x0500000f


	//   ....[209]....
        /*0498*/ 	.word	0x0500000f


	//   ....[210]....
        /*049c*/ 	.word	0x0500000f


	//   ....[211]....
        /*04a0*/ 	.word	0x0500000f


	//   ....[212]....
        /*04a4*/ 	.word	0x0500000f


	//   ....[213]....
        /*04a8*/ 	.word	0x0500000f


	//   ....[214]....
        /*04ac*/ 	.word	0x0500000f


	//   ....[215]....
        /*04b0*/ 	.word	0x0500000f


	//   ....[216]....
        /*04b4*/ 	.word	0x0500000f


	//   ....[217]....
        /*04b8*/ 	.word	0x0500000f


	//   ....[218]....
        /*04bc*/ 	.word	0x0500000f


	//   ....[219]....
        /*04c0*/ 	.word	0x0500000f


	//   ....[220]....
        /*04c4*/ 	.word	0x0500000f


	//   ....[221]....
        /*04c8*/ 	.word	0x0500000f


	//   ....[222]....
        /*04cc*/ 	.word	0x0500000f


	//   ....[223]....
        /*04d0*/ 	.word	0x0500000f


	//   ....[224]....
        /*04d4*/ 	.word	0x0500000f


	//   ....[225]....
        /*04d8*/ 	.word	0x0500000f


	//   ....[226]....
        /*04dc*/ 	.word	0x0500000f


	//----- nvinfo : EIATTR_COOP_GROUP_INSTR_OFFSETS
	.align		4
.L_201:
        /*04e0*/ 	.byte	0x04, 0x28
        /*04e2*/ 	.short	(.L_203 - .L_202)


	//   ....[0]....
.L_202:
        /*04e4*/ 	.word	0x00000080


	//   ....[1]....
        /*04e8*/ 	.word	0x00000090


	//   ....[2]....
        /*04ec*/ 	.word	0x000002d0


	//   ....[3]....
        /*04f0*/ 	.word	0x00000430


	//   ....[4]....
        /*04f4*/ 	.word	0x00000550


	//   ....[5]....
        /*04f8*/ 	.word	0x000006b0


	//   ....[6]....
        /*04fc*/ 	.word	0x00001c00


	//   ....[7]....
        /*0500*/ 	.word	0x00002de0


	//   ....[8]....
        /*0504*/ 	.word	0x00002e60


	//   ....[9]....
        /*0508*/ 	.word	0x00003270


	//   ....[10]....
        /*050c*/ 	.word	0x000032c0


	//   ....[11]....
        /*0510*/ 	.word	0x000047a0


	//   ....[12]....
        /*0514*/ 	.word	0x00004800


	//   ....[13]....
        /*0518*/ 	.word	0x00005220


	//   ....[14]....
        /*051c*/ 	.word	0x00005280


	//   ....[15]....
        /*0520*/ 	.word	0x00006270


	//   ....[16]....
        /*0524*/ 	.word	0x000062e0


	//   ....[17]....
        /*0528*/ 	.word	0x00006350


	//   ....[18]....
        /*052c*/ 	.word	0x00006370


	//   ....[19]....
        /*0530*/ 	.word	0x00007e40


	//   ....[20]....
        /*0534*/ 	.word	0x00007e60


	//   ....[21]....
        /*0538*/ 	.word	0x00007e70


	//   ....[22]....
        /*053c*/ 	.word	0x00007e80


	//   ....[23]....
        /*0540*/ 	.word	0x00008950


	//   ....[24]....
        /*0544*/ 	.word	0x00008970


	//   ....[25]....
        /*0548*/ 	.word	0x00008b20


	//   ....[26]....
        /*054c*/ 	.word	0x00008b40


	//   ....[27]....
        /*0550*/ 	.word	0x00008c80


	//   ....[28]....
        /*0554*/ 	.word	0x00008ca0


	//   ....[29]....
        /*0558*/ 	.word	0x00008df0


	//   ....[30]....
        /*055c*/ 	.word	0x00008e10


	//   ....[31]....
        /*0560*/ 	.word	0x00009360


	//   ....[32]....
        /*0564*/ 	.word	0x00009370


	//   ....[33]....
        /*0568*/ 	.word	0x00009c30


	//   ....[34]....
        /*056c*/ 	.word	0x00009c40


	//   ....[35]....
        /*0570*/ 	.word	0x0000aec0


	//   ....[36]....
        /*0574*/ 	.word	0x0000aef0


	//   ....[37]....
        /*0578*/ 	.word	0x0000b060


	//   ....[38]....
        /*057c*/ 	.word	0x0000b080


	//   ....[39]....
        /*0580*/ 	.word	0x0000b1c0


	//   ....[40]....
        /*0584*/ 	.word	0x0000b1e0


	//   ....[41]....
        /*0588*/ 	.word	0x0000b330


	//   ....[42]....
        /*058c*/ 	.word	0x0000b350


	//   ....[43]....
        /*0590*/ 	.word	0x0000b530


	//   ....[44]....
        /*0594*/ 	.word	0x0000b720


	//   ....[45]....
        /*0598*/ 	.word	0x0000b750


	//   ....[46]....
        /*059c*/ 	.word	0x0000b780


	//   ....[47]....
        /*05a0*/ 	.word	0x0000b7b0


	//   ....[48]....
        /*05a4*/ 	.word	0x0000b7e0


	//   ....[49]....
        /*05a8*/ 	.word	0x0000b810


	//   ....[50]....
        /*05ac*/ 	.word	0x0000b980


	//   ....[51]....
        /*05b0*/ 	.word	0x0000b9b0


	//   ....[52]....
        /*05b4*/ 	.word	0x0000b9e0


	//   ....[53]....
        /*05b8*/ 	.word	0x0000ba10


	//   ....[54]....
        /*05bc*/ 	.word	0x0000ba40


	//   ....[55]....
        /*05c0*/ 	.word	0x0000ba70


	//   ....[56]....
        /*05c4*/ 	.word	0x0000bb00


	//   ....[57]....
        /*05c8*/ 	.word	0x0000bb30


	//   ....[58]....
        /*05cc*/ 	.word	0x0000bb40


	//   ....[59]....
        /*05d0*/ 	.word	0x0000bbd0


	//   ....[60]....
        /*05d4*/ 	.word	0x0000d4f0


	//   ....[61]....
        /*05d8*/ 	.word	0x0000d510


	//   ....[62]....
        /*05dc*/ 	.word	0x0000d5a0


	//   ....[63]....
        /*05e0*/ 	.word	0x0000d5c0


	//   ....[64]....
        /*05e4*/ 	.word	0x0000d640


	//   ....[65]....
        /*05e8*/ 	.word	0x0000d660


	//   ....[66]....
        /*05ec*/ 	.word	0x0000d6e0


	//   ....[67]....
        /*05f0*/ 	.word	0x0000d700


	//   ....[68]....
        /*05f4*/ 	.word	0x0000d780


	//   ....[69]....
        /*05f8*/ 	.word	0x0000d7a0


	//   ....[70]....
        /*05fc*/ 	.word	0x0000d7b0


	//   ....[71]....
        /*0600*/ 	.word	0x0000d7c0


	//   ....[72]....
        /*0604*/ 	.word	0x0000dfc0


	//   ....[73]....
        /*0608*/ 	.word	0x0000dff0


	//   ....[74]....
        /*060c*/ 	.word	0x0000e020


	//   ....[75]....
        /*0610*/ 	.word	0x0000e0b0


	//   ....[76]....
        /*0614*/ 	.word	0x0000e0c0


	//   ....[77]....
        /*0618*/ 	.word	0x0000e150


	//   ....[78]....
        /*061c*/ 	.word	0x0000e160


	//   ....[79]....
        /*0620*/ 	.word	0x0000e1f0


	//   ....[80]....
        /*0624*/ 	.word	0x0000e200


	//   ....[81]....
        /*0628*/ 	.word	0x0000e290


	//   ....[82]....
        /*062c*/ 	.word	0x0000e2a0


	//   ....[83]....
        /*0630*/ 	.word	0x0000e330


	//   ....[84]....
        /*0634*/ 	.word	0x0000e340


	//   ....[85]....
        /*0638*/ 	.word	0x0000e3c0


	//   ....[86]....
        /*063c*/ 	.word	0x0000e3d0


	//   ....[87]....
        /*0640*/ 	.word	0x0000e3e0


	//   ....[88]....
        /*0644*/ 	.word	0x0000e840


	//   ....[89]....
        /*0648*/ 	.word	0x0000e870


	//   ....[90]....
        /*064c*/ 	.word	0x0000e8c0


	//   ....[91]....
        /*0650*/ 	.word	0x0000e970


	//   ....[92]....
        /*0654*/ 	.word	0x0000e990


	//   ....[93]....
        /*0658*/ 	.word	0x0000ea40


	//   ....[94]....
        /*065c*/ 	.word	0x0000ea50


	//   ....[95]....
        /*0660*/ 	.word	0x0000ea80


	//   ....[96]....
        /*0664*/ 	.word	0x0000eb10


	//   ....[97]....
        /*0668*/ 	.word	0x0000ebb0


	//   ....[98]....
        /*066c*/ 	.word	0x0000ebd0


	//   ....[99]....
        /*0670*/ 	.word	0x0000ebe0


	//   ....[100]....
        /*0674*/ 	.word	0x0000f300


	//   ....[101]....
        /*0678*/ 	.word	0x0000f320


	//   ....[102]....
        /*067c*/ 	.word	0x0000f330


	//   ....[103]....
        /*0680*/ 	.word	0x0000f370


	//   ....[104]....
        /*0684*/ 	.word	0x0000f380


	//   ....[105]....
        /*0688*/ 	.word	0x0000f3c0


	//   ....[106]....
        /*068c*/ 	.word	0x0000f3d0


	//   ....[107]....
        /*0690*/ 	.word	0x0000f410


	//   ....[108]....
        /*0694*/ 	.word	0x0000f420


	//   ....[109]....
        /*0698*/ 	.word	0x0000f460


	//   ....[110]....
        /*069c*/ 	.word	0x0000f470


	//   ....[111]....
        /*06a0*/ 	.word	0x0000f480


	//   ....[112]....
        /*06a4*/ 	.word	0x0000f7d0


	//   ....[113]....
        /*06a8*/ 	.word	0x0000f7f0


	//   ....[114]....
        /*06ac*/ 	.word	0x0000f800


	//   ....[115]....
        /*06b0*/ 	.word	0x0000f810


	//   ....[116]....
        /*06b4*/ 	.word	0x0000f820


	//   ....[117]....
        /*06b8*/ 	.word	0x0000f840


	//   ....[118]....
        /*06bc*/ 	.word	0x0000f8b0


	//   ....[119]....
        /*06c0*/ 	.word	0x0000f8e0


	//   ....[120]....
        /*06c4*/ 	.word	0x0000f8f0


	//   ....[121]....
        /*06c8*/ 	.word	0x0000f960


	//   ....[122]....
        /*06cc*/ 	.word	0x0000f970


	//   ....[123]....
        /*06d0*/ 	.word	0x0000fa70


	//   ....[124]....
        /*06d4*/ 	.word	0x0000ff60


	//   ....[125]....
        /*06d8*/ 	.word	0x0000ff90


	//   ....[126]....
        /*06dc*/ 	.word	0x0000fff0


	//   ....[127]....
        /*06e0*/ 	.word	0x00010020


	//   ....[128]....
        /*06e4*/ 	.word	0x00010050


	//   ....[129]....
        /*06e8*/ 	.word	0x00010080


	//   ....[130]....
        /*06ec*/ 	.word	0x000100b0


	//   ....[131]....
        /*06f0*/ 	.word	0x000100e0


	//   ....[132]....
        /*06f4*/ 	.word	0x00010280


	//   ....[133]....
        /*06f8*/ 	.word	0x000102b0


	//   ....[134]....
        /*06fc*/ 	.word	0x000102e0


	//   ....[135]....
        /*0700*/ 	.word	0x00010310


	//   ....[136]....
        /*0704*/ 	.word	0x00010340


	//   ....[137]....
        /*0708*/ 	.word	0x00010370


	//   ....[138]....
        /*070c*/ 	.word	0x00010430


	//   ....[139]....
        /*0710*/ 	.word	0x00010450


	//   ....[140]....
        /*0714*/ 	.word	0x00010460


	//   ....[141]....
        /*0718*/ 	.word	0x000104c0


	//   ....[142]....
        /*071c*/ 	.word	0x00010ae0


	//   ....[143]....
        /*0720*/ 	.word	0x00010fc0


	//   ....[144]....
        /*0724*/ 	.word	0x000110b0


	//   ....[145]....
        /*0728*/ 	.word	0x00011150


	//   ....[146]....
        /*072c*/ 	.word	0x000111b0


	//   ....[147]....
        /*0730*/ 	.word	0x000112a0


	//   ....[148]....
        /*0734*/ 	.word	0x00011310


	//   ....[149]....
        /*0738*/ 	.word	0x00011400


	//   ....[150]....
        /*073c*/ 	.word	0x00011470


	//   ....[151]....
        /*0740*/ 	.word	0x00011560


	//   ....[152]....
        /*0744*/ 	.word	0x000115d0


	//   ....[153]....
        /*0748*/ 	.word	0x000116c0


	//   ....[154]....
        /*074c*/ 	.word	0x00011730


	//   ....[155]....
        /*0750*/ 	.word	0x000117d0


	//   ....[156]....
        /*0754*/ 	.word	0x000118c0


	//   ....[157]....
        /*0758*/ 	.word	0x00011930


	//   ....[158]....
        /*075c*/ 	.word	0x00011990


	//   ....[159]....
        /*0760*/ 	.word	0x00011a80


	//   ....[160]....
        /*0764*/ 	.word	0x00011ae0


	//   ....[161]....
        /*0768*/ 	.word	0x00011be0


	//   ....[162]....
        /*076c*/ 	.word	0x00011c40


	//   ....[163]....
        /*0770*/ 	.word	0x00011d40


	//   ....[164]....
        /*0774*/ 	.word	0x00011da0


	//   ....[165]....
        /*0778*/ 	.word	0x00011ea0


	//   ....[166]....
        /*077c*/ 	.word	0x00011f00


	//   ....[167]....
        /*0780*/ 	.word	0x00012000


	//   ....[168]....
        /*0784*/ 	.word	0x00012060


	//   ....[169]....
        /*0788*/ 	.word	0x00012160


	//   ....[170]....
        /*078c*/ 	.word	0x000121c0


	//   ....[171]....
        /*0790*/ 	.word	0x000122a0


	//   ....[172]....
        /*0794*/ 	.word	0x000123d0


	//   ....[173]....
        /*0798*/ 	.word	0x000124b0


	//   ....[174]....
        /*079c*/ 	.word	0x00012560


	//   ....[175]....
        /*07a0*/ 	.word	0x00012670


	//   ....[176]....
        /*07a4*/ 	.word	0x000126d0


	//   ....[177]....
        /*07a8*/ 	.word	0x000127e0


	//   ....[178]....
        /*07ac*/ 	.word	0x00012840


	//   ....[179]....
        /*07b0*/ 	.word	0x00012950


	//   ....[180]....
        /*07b4*/ 	.word	0x000129b0


	//   ....[181]....
        /*07b8*/ 	.word	0x00012ac0


	//   ....[182]....
        /*07bc*/ 	.word	0x00012b20


	//   ....[183]....
        /*07c0*/ 	.word	0x00012be0


	//   ....[184]....
        /*07c4*/ 	.word	0x00012d40


	//   ....[185]....
        /*07c8*/ 	.word	0x00012de0


	//   ....[186]....
        /*07cc*/ 	.word	0x00012e40


	//   ....[187]....
        /*07d0*/ 	.word	0x00012ef0


	//   ....[188]....
        /*07d4*/ 	.word	0x00012f50


	//   ....[189]....
        /*07d8*/ 	.word	0x00013000


	//   ....[190]....
        /*07dc*/ 	.word	0x00013060


	//   ....[191]....
        /*07e0*/ 	.word	0x00013110


	//   ....[192]....
        /*07e4*/ 	.word	0x00013170


	//   ....[193]....
        /*07e8*/ 	.word	0x00013220


	//   ....[194]....
        /*07ec*/ 	.word	0x00013280


	//   ....[195]....
        /*07f0*/ 	.word	0x00013330


	//   ....[196]....
        /*07f4*/ 	.word	0x00013410


	//   ....[197]....
        /*07f8*/ 	.word	0x000134b0


	//   ....[198]....
        /*07fc*/ 	.word	0x00013510


	//   ....[199]....
        /*0800*/ 	.word	0x000135e0


	//   ....[200]....
        /*0804*/ 	.word	0x00013640


	//   ....[201]....
        /*0808*/ 	.word	0x00013710


	//   ....[202]....
        /*080c*/ 	.word	0x00013770


	//   ....[203]....
        /*0810*/ 	.word	0x00013850


	//   ....[204]....
        /*0814*/ 	.word	0x000138b0


	//   ....[205]....
        /*0818*/ 	.word	0x00013980


	//   ....[206]....
        /*081c*/ 	.word	0x000139e0


	//   ....[207]....
        /*0820*/ 	.word	0x00013ab0


	//   ....[208]....
        /*0824*/ 	.word	0x00013b40


	//   ....[209]....
        /*0828*/ 	.word	0x00013be0


	//   ....[210]....
        /*082c*/ 	.word	0x00013d60


	//   ....[211]....
        /*0830*/ 	.word	0x00013dd0


	//   ....[212]....
        /*0834*/ 	.word	0x00013e40


	//   ....[213]....
        /*0838*/ 	.word	0x00013eb0


	//   ....[214]....
        /*083c*/ 	.word	0x00013f20


	//   ....[215]....
        /*0840*/ 	.word	0x00013fa0


	//   ....[216]....
        /*0844*/ 	.word	0x00014020


	//   ....[217]....
        /*0848*/ 	.word	0x000140b0


	//   ....[218]....
        /*084c*/ 	.word	0x00014120


	//   ....[219]....
        /*0850*/ 	.word	0x00014190


	//   ....[220]....
        /*0854*/ 	.word	0x00014200


	//   ....[221]....
        /*0858*/ 	.word	0x00014280


	//   ....[222]....
        /*085c*/ 	.word	0x000142f0


	//   ....[223]....
        /*0860*/ 	.word	0x00014390


	//   ....[224]....
        /*0864*/ 	.word	0x000143e0


	//   ....[225]....
        /*0868*/ 	.word	0x00014470


	//   ....[226]....
        /*086c*/ 	.word	0x000145a0


	//----- nvinfo : EIATTR_REG_RECONFIG
	.align		4
.L_203:
        /*0870*/ 	.byte	0x01, 0x54
	.zero		2


	//----- nvinfo : EIATTR_SYSCALL_OFFSETS
	.align		4
        /*0874*/ 	.byte	0x04, 0x46
        /*0876*/ 	.short	(.L_205 - .L_204)


	//   ....[0]....
.L_204:
        /*0878*/ 	.word	0x00001d80


	//   ....[1]....
        /*087c*/ 	.word	0x0000cb60


	//   ....[2]....
        /*0880*/ 	.word	0x0000ccb0


	//   ....[3]....
        /*0884*/ 	.word	0x0000cda0


	//   ....[4]....
        /*0888*/ 	.word	0x0000dc30


	//----- nvinfo : EIATTR_MBARRIER_INSTR_OFFSETS
	.align		4
.L_205:
        /*088c*/ 	.byte	0x04, 0x39
        /*088e*/ 	.short	(.L_207 - .L_206)


	//   ....[0]....
.L_206:
        /*0890*/ 	.word	0x00000180
        /*0894*/ 	.word	0x000000ff
        /*0898*/ 	.word	0x00022800
        /*089c*/ 	.short	0x0100
        /*089e*/ 	.byte	0x08
	.zero		1


	//   ....[1]....
        /*08a0*/ 	.word	0x00000190
        /*08a4*/ 	.word	0x000000ff
        /*08a8*/ 	.word	0x00022820
        /*08ac*/ 	.short	0x0100
        /*08ae*/ 	.byte	0x08
	.zero		1


	//   ....[2]....
        /*08b0*/ 	.word	0x00000280
        /*08b4*/ 	.word	0x000000ff
        /*08b8*/ 	.word	0x00022830
        /*08bc*/ 	.short	0x0100
        /*08be*/ 	.byte	0x08
	.zero		1


	//   ....[3]....
        /*08c0*/ 	.word	0x00000290
        /*08c4*/ 	.word	0x000000ff
        /*08c8*/ 	.word	0x00022840
        /*08cc*/ 	.short	0x0100
        /*08ce*/ 	.byte	0x08
	.zero		1


	//   ....[4]....
        /*08d0*/ 	.word	0x000002a0
        /*08d4*/ 	.word	0x000000ff
        /*08d8*/ 	.word	0x00022838
        /*08dc*/ 	.short	0x0100
        /*08de*/ 	.byte	0x08
	.zero		1


	//   ....[5]....
        /*08e0*/ 	.word	0x000002b0
        /*08e4*/ 	.word	0x000000ff
        /*08e8*/ 	.word	0x00022848
        /*08ec*/ 	.short	0x0100
        /*08ee*/ 	.byte	0x08
	.zero		1


	//   ....[6]....
        /*08f0*/ 	.word	0x000003e0
        /*08f4*/ 	.word	0x000000ff
        /*08f8*/ 	.word	0x00022850
        /*08fc*/ 	.short	0x0100
        /*08fe*/ 	.byte	0x08
	.zero		1


	//   ....[7]....
        /*0900*/ 	.word	0x000003f0
        /*0904*/ 	.word	0x000000ff
        /*0908*/ 	.word	0x00022860
        /*090c*/ 	.short	0x0100
        /*090e*/ 	.byte	0x08
	.zero		1


	//   ....[8]....
        /*0910*/ 	.word	0x00000400
        /*0914*/ 	.word	0x000000ff
        /*0918*/ 	.word	0x00022858
        /*091c*/ 	.short	0x0100
        /*091e*/ 	.byte	0x08
	.zero		1


	//   ....[9]....
        /*0920*/ 	.word	0x00000410
        /*0924*/ 	.word	0x000000ff
        /*0928*/ 	.word	0x00022868
        /*092c*/ 	.short	0x0100
        /*092e*/ 	.byte	0x08
	.zero		1


	//   ....[10]....
        /*0930*/ 	.word	0x00000500
        /*0934*/ 	.word	0x000000ff
        /*0938*/ 	.word	0x00022870
        /*093c*/ 	.short	0x0100
        /*093e*/ 	.byte	0x06
	.zero		1


	//   ....[11]....
        /*0940*/ 	.word	0x00000510
        /*0944*/ 	.word	0x000000ff
        /*0948*/ 	.word	0x00022880
        /*094c*/ 	.short	0x0100
        /*094e*/ 	.byte	0x06
	.zero		1


	//   ....[12]....
        /*0950*/ 	.word	0x00000520
        /*0954*/ 	.word	0x000000ff
        /*0958*/ 	.word	0x00022878
        /*095c*/ 	.short	0x0100
        /*095e*/ 	.byte	0x06
	.zero		1


	//   ....[13]....
        /*0960*/ 	.word	0x00000530
        /*0964*/ 	.word	0x000000ff
        /*0968*/ 	.word	0x00022888
        /*096c*/ 	.short	0x0100
        /*096e*/ 	.byte	0x06
	.zero		1


	//   ....[14]....
        /*0970*/ 	.word	0x00000660
        /*0974*/ 	.word	0x000000ff
        /*0978*/ 	.word	0x00022890
        /*097c*/ 	.short	0x0100
        /*097e*/ 	.byte	0x08
	.zero		1


	//   ....[15]....
        /*0980*/ 	.word	0x00000670
        /*0984*/ 	.word	0x000000ff
        /*0988*/ 	.word	0x000228a0
        /*098c*/ 	.short	0x0100
        /*098e*/ 	.byte	0x08
	.zero		1


	//   ....[16]....
        /*0990*/ 	.word	0x00000680
        /*0994*/ 	.word	0x000000ff
        /*0998*/ 	.word	0x00022898
        /*099c*/ 	.short	0x0100
        /*099e*/ 	.byte	0x08
	.zero		1


	//   ....[17]....
        /*09a0*/ 	.word	0x00000690
        /*09a4*/ 	.word	0x000000ff
        /*09a8*/ 	.word	0x000228a8
        /*09ac*/ 	.short	0x0100
        /*09ae*/ 	.byte	0x08
	.zero		1


	//   ....[18]....
        /*09b0*/ 	.word	0x000007d0
        /*09b4*/ 	.word	0x000000ff
        /*09b8*/ 	.word	0x000228b0
        /*09bc*/ 	.short	0x0100
        /*09be*/ 	.byte	0x08
	.zero		1


	//   ....[19]....
        /*09c0*/ 	.word	0x000007e0
        /*09c4*/ 	.word	0x000000ff
        /*09c8*/ 	.word	0x000228c0
        /*09cc*/ 	.short	0x0100
        /*09ce*/ 	.byte	0x08
	.zero		1


	//   ....[20]....
        /*09d0*/ 	.word	0x000007f0
        /*09d4*/ 	.word	0x000000ff
        /*09d8*/ 	.word	0x000228b8
        /*09dc*/ 	.short	0x0100
        /*09de*/ 	.byte	0x08
	.zero		1


	//   ....[21]....
        /*09e0*/ 	.word	0x00000800
        /*09e4*/ 	.word	0x000000ff
        /*09e8*/ 	.word	0x000228c8
        /*09ec*/ 	.short	0x0100
        /*09ee*/ 	.byte	0x08
	.zero		1


	//   ....[22]....
        /*09f0*/ 	.word	0x00001e30
        /*09f4*/ 	.word	0x00000007
        /*09f8*/ 	.word	0x00022800
        /*09fc*/ 	.short	0x010a
        /*09fe*/ 	.byte	0x3f
	.zero		1


	//   ....[23]....
        /*0a00*/ 	.word	0x00001f00
        /*0a04*/ 	.word	0x000000ff
        /*0a08*/ 	.word	0x00022830
        /*0a0c*/ 	.short	0x010a
        /*0a0e*/ 	.byte	0x16
	.zero		1


	//   ....[24]....
        /*0a10*/ 	.word	0x00001f40
        /*0a14*/ 	.word	0x000000ff
        /*0a18*/ 	.word	0x00022830
        /*0a1c*/ 	.short	0x010a
        /*0a1e*/ 	.byte	0x16
	.zero		1


	//   ....[25]....
        /*0a20*/ 	.word	0x00002770
        /*0a24*/ 	.word	0x000000ff
        /*0a28*/ 	.word	0x00000000
        /*0a2c*/ 	.short	0x0101
        /*0a2e*/ 	.byte	0x06
	.zero		1


	//   ....[26]....
        /*0a30*/ 	.word	0x00003b40
        /*0a34*/ 	.word	0x000000ff
        /*0a38*/ 	.word	0x00022850
        /*0a3c*/ 	.short	0x010a
        /*0a3e*/ 	.byte	0x16
	.zero		1


	//   ....[27]....
        /*0a40*/ 	.word	0x00003b80
        /*0a44*/ 	.word	0x000000ff
        /*0a48*/ 	.word	0x00022850
        /*0a4c*/ 	.short	0x010a
        /*0a4e*/ 	.byte	0x16
	.zero		1


	//   ....[28]....
        /*0a50*/ 	.word	0x00003e90
        /*0a54*/ 	.word	0x000000ff
        /*0a58*/ 	.word	0x00000000
        /*0a5c*/ 	.short	0x0101
        /*0a5e*/ 	.byte	0x16
	.zero		1


	//   ....[29]....
        /*0a60*/ 	.word	0x00004020
        /*0a64*/ 	.word	0x000000ff
        /*0a68*/ 	.word	0x00022830
        /*0a6c*/ 	.short	0x010a
        /*0a6e*/ 	.byte	0x19
	.zero		1


	//   ....[30]....
        /*0a70*/ 	.word	0x00004060
        /*0a74*/ 	.word	0x000000ff
        /*0a78*/ 	.word	0x00022830
        /*0a7c*/ 	.short	0x010a
        /*0a7e*/ 	.byte	0x19
	.zero		1


	//   ....[31]....
        /*0a80*/ 	.word	0x00004530
        /*0a84*/ 	.word	0x000000ff
        /*0a88*/ 	.word	0x00000000
        /*0a8c*/ 	.short	0x0101
        /*0a8e*/ 	.byte	0x06
	.zero		1


	//   ....[32]....
        /*0a90*/ 	.word	0x00005f00
        /*0a94*/ 	.word	0x000000ff
        /*0a98*/ 	.word	0x00022850
        /*0a9c*/ 	.short	0x010a
        /*0a9e*/ 	.byte	0x19
	.zero		1


	//   ....[33]....
        /*0aa0*/ 	.word	0x00005f40
        /*0aa4*/ 	.word	0x000000ff
        /*0aa8*/ 	.word	0x00022850
        /*0aac*/ 	.short	0x010a
        /*0aae*/ 	.byte	0x19
	.zero		1


	//   ....[34]....
        /*0ab0*/ 	.word	0x00006250
        /*0ab4*/ 	.word	0x000000ff
        /*0ab8*/ 	.word	0x00000000
        /*0abc*/ 	.short	0x0101
        /*0abe*/ 	.byte	0x19
	.zero		1


	//   ....[35]....
        /*0ac0*/ 	.word	0x00008980
        /*0ac4*/ 	.word	0x000000ff
        /*0ac8*/ 	.word	0x00000000
        /*0acc*/ 	.short	0x0101
        /*0ace*/ 	.byte	0x08
	.zero		1


	//   ....[36]....
        /*0ad0*/ 	.word	0x00009190
        /*0ad4*/ 	.word	0x000000ff
        /*0ad8*/ 	.word	0x00000000
        /*0adc*/ 	.short	0x0101
        /*0ade*/ 	.byte	0x08
	.zero		1


	//   ....[37]....
        /*0ae0*/ 	.word	0x0000d290
        /*0ae4*/ 	.word	0x00000021
        /*0ae8*/ 	.word	0x00022840
        /*0aec*/ 	.short	0x010a
        /*0aee*/ 	.byte	0x3f
	.zero		1


	//   ....[38]....
        /*0af0*/ 	.word	0x0000d8c0
        /*0af4*/ 	.word	0x00000021
        /*0af8*/ 	.word	0x00022830
        /*0afc*/ 	.short	0x0107
        /*0afe*/ 	.byte	0x3f
	.zero		1


	//   ....[39]....
        /*0b00*/ 	.word	0x0000d9a0
        /*0b04*/ 	.word	0x00000021
        /*0b08*/ 	.word	0x00022830
        /*0b0c*/ 	.short	0x0101
        /*0b0e*/ 	.byte	0x3f
	.zero		1


	//   ....[40]....
        /*0b10*/ 	.word	0x0000e4e0
        /*0b14*/ 	.word	0x00000016
        /*0b18*/ 	.word	0x00022800
        /*0b1c*/ 	.short	0x0107
        /*0b1e*/ 	.byte	0x3f
	.zero		1


	//   ....[41]....
        /*0b20*/ 	.word	0x0000e5d0
        /*0b24*/ 	.word	0x00000016
        /*0b28*/ 	.word	0x00022800
        /*0b2c*/ 	.short	0x0101
        /*0b2e*/ 	.byte	0x3f
	.zero		1


	//   ....[42]....
        /*0b30*/ 	.word	0x0000e5f0
        /*0b34*/ 	.word	0x00000016
        /*0b38*/ 	.word	0x00022820
        /*0b3c*/ 	.short	0x010a
        /*0b3e*/ 	.byte	0x3f
	.zero		1


	//   ....[43]....
        /*0b40*/ 	.word	0x0000e680
        /*0b44*/ 	.word	0x00000021
        /*0b48*/ 	.word	0x00022860
        /*0b4c*/ 	.short	0x010a
        /*0b4e*/ 	.byte	0x3f
	.zero		1


	//   ....[44]....
        /*0b50*/ 	.word	0x0000ed60
        /*0b54*/ 	.word	0x00000021
        /*0b58*/ 	.word	0x00022850
        /*0b5c*/ 	.short	0x0107
        /*0b5e*/ 	.byte	0x3f
	.zero		1


	//   ....[45]....
        /*0b60*/ 	.word	0x0000ee30
        /*0b64*/ 	.word	0x00000021
        /*0b68*/ 	.word	0x00022850
        /*0b6c*/ 	.short	0x0101
        /*0b6e*/ 	.byte	0x3f
	.zero		1


	//   ....[46]....
        /*0b70*/ 	.word	0x0000f180
        /*0b74*/ 	.word	0x0000000a
        /*0b78*/ 	.word	0x00022840
        /*0b7c*/ 	.short	0x010a
        /*0b7e*/ 	.byte	0x3f
	.zero		1


	//   ....[47]....
        /*0b80*/ 	.word	0x0000f530
        /*0b84*/ 	.word	0x0000000a
        /*0b88*/ 	.word	0x00022830
        /*0b8c*/ 	.short	0x0107
        /*0b8e*/ 	.byte	0x3f
	.zero		1


	//   ....[48]....
        /*0b90*/ 	.word	0x0000f5f0
        /*0b94*/ 	.word	0x0000000a
        /*0b98*/ 	.word	0x00022830
        /*0b9c*/ 	.short	0x0101
        /*0b9e*/ 	.byte	0x3f
	.zero		1


	//   ....[49]....
        /*0ba0*/ 	.word	0x0000f620
        /*0ba4*/ 	.word	0x0000000a
        /*0ba8*/ 	.word	0x00022860
        /*0bac*/ 	.short	0x010a
        /*0bae*/ 	.byte	0x3f
	.zero		1


	//   ....[50]....
        /*0bb0*/ 	.word	0x0000fb20
        /*0bb4*/ 	.word	0x0000000a
        /*0bb8*/ 	.word	0x00022850
        /*0bbc*/ 	.short	0x0107
        /*0bbe*/ 	.byte	0x3f
	.zero		1


	//   ....[51]....
        /*0bc0*/ 	.word	0x0000fbe0
        /*0bc4*/ 	.word	0x0000000a
        /*0bc8*/ 	.word	0x00022850
        /*0bcc*/ 	.short	0x0101
        /*0bce*/ 	.byte	0x3f
	.zero		1


	//   ....[52]....
        /*0bd0*/ 	.word	0x00010a60
        /*0bd4*/ 	.word	0x00000007
        /*0bd8*/ 	.word	0x00022820
        /*0bdc*/ 	.short	0x010a
        /*0bde*/ 	.byte	0x3f
	.zero		1


	//   ....[53]....
        /*0be0*/ 	.word	0x00010be0
        /*0be4*/ 	.word	0x00000005
        /*0be8*/ 	.word	0x00022840
        /*0bec*/ 	.short	0x010a
        /*0bee*/ 	.byte	0x3f
	.zero		1


	//   ....[54]....
        /*0bf0*/ 	.word	0x00010c80
        /*0bf4*/ 	.word	0x00000003
        /*0bf8*/ 	.word	0x00022840
        /*0bfc*/ 	.short	0x010a
        /*0bfe*/ 	.byte	0x3f
	.zero		1


	//   ....[55]....
        /*0c00*/ 	.word	0x00010cc0
        /*0c04*/ 	.word	0x00000005
        /*0c08*/ 	.word	0x00022860
        /*0c0c*/ 	.short	0x010a
        /*0c0e*/ 	.byte	0x3f
	.zero		1


	//   ....[56]....
        /*0c10*/ 	.word	0x00010d00
        /*0c14*/ 	.word	0x00000003
        /*0c18*/ 	.word	0x00022860
        /*0c1c*/ 	.short	0x010a
        /*0c1e*/ 	.byte	0x3f
	.zero		1


	//   ....[57]....
        /*0c20*/ 	.word	0x00010d60
        /*0c24*/ 	.word	0x00000007
        /*0c28*/ 	.word	0x00022800
        /*0c2c*/ 	.short	0x010a
        /*0c2e*/ 	.byte	0x3f
	.zero		1


	//   ....[58]....
        /*0c30*/ 	.word	0x00010dc0
        /*0c34*/ 	.word	0x00000000
        /*0c38*/ 	.word	0x00022830
        /*0c3c*/ 	.short	0x010a
        /*0c3e*/ 	.byte	0x3f
	.zero		1


	//   ....[59]....
        /*0c40*/ 	.word	0x00010e20
        /*0c44*/ 	.word	0x0000000a
        /*0c48*/ 	.word	0x00022850
        /*0c4c*/ 	.short	0x010a
        /*0c4e*/ 	.byte	0x3f
	.zero		1


	//   ....[60]....
        /*0c50*/ 	.word	0x00010e80
        /*0c54*/ 	.word	0x00000000
        /*0c58*/ 	.word	0x00022830
        /*0c5c*/ 	.short	0x010a
        /*0c5e*/ 	.byte	0x3f
	.zero		1


	//   ....[61]....
        /*0c60*/ 	.word	0x00010ee0
        /*0c64*/ 	.word	0x00000008
        /*0c68*/ 	.word	0x00022850
        /*0c6c*/ 	.short	0x010a
        /*0c6e*/ 	.byte	0x3f
	.zero		1


	//   ....[62]....
        /*0c70*/ 	.word	0x00011000
        /*0c74*/ 	.word	0x00000021
        /*0c78*/ 	.word	0x00022840
        /*0c7c*/ 	.short	0x010a
        /*0c7e*/ 	.byte	0x3f
	.zero		1


	//   ....[63]....
        /*0c80*/ 	.word	0x000122d0
        /*0c84*/ 	.word	0x00000016
        /*0c88*/ 	.word	0x00022820
        /*0c8c*/ 	.short	0x010a
        /*0c8e*/ 	.byte	0x3f
	.zero		1


	//   ....[64]....
        /*0c90*/ 	.word	0x00012320
        /*0c94*/ 	.word	0x00000021
        /*0c98*/ 	.word	0x00022860
        /*0c9c*/ 	.short	0x010a
        /*0c9e*/ 	.byte	0x3f
	.zero		1


	//   ....[65]....
        /*0ca0*/ 	.word	0x00012c90
        /*0ca4*/ 	.word	0x0000000a
        /*0ca8*/ 	.word	0x00022840
        /*0cac*/ 	.short	0x010a
        /*0cae*/ 	.byte	0x3f
	.zero		1


	//   ....[66]....
        /*0cb0*/ 	.word	0x00013360
        /*0cb4*/ 	.word	0x0000000a
        /*0cb8*/ 	.word	0x00022860
        /*0cbc*/ 	.short	0x010a
        /*0cbe*/ 	.byte	0x3f
	.zero		1


	//   ....[67]....
        /*0cc0*/ 	.word	0x000144c0
        /*0cc4*/ 	.word	0x00000007
        /*0cc8*/ 	.word	0x00022820
        /*0ccc*/ 	.short	0x010a
        /*0cce*/ 	.byte	0x3f
	.zero		1


	//   ....[68]....
        /*0cd0*/ 	.word	0x00014660
        /*0cd4*/ 	.word	0x00000005
        /*0cd8*/ 	.word	0x00022840
        /*0cdc*/ 	.short	0x010a
        /*0cde*/ 	.byte	0x3f
	.zero		1


	//   ....[69]....
        /*0ce0*/ 	.word	0x000146b0
        /*0ce4*/ 	.word	0x00000003
        /*0ce8*/ 	.word	0x00022840
        /*0cec*/ 	.short	0x010a
        /*0cee*/ 	.byte	0x3f
	.zero		1


	//   ....[70]....
        /*0cf0*/ 	.word	0x00014700
        /*0cf4*/ 	.word	0x00000005
        /*0cf8*/ 	.word	0x00022860
        /*0cfc*/ 	.short	0x010a
        /*0cfe*/ 	.byte	0x3f
	.zero		1


	//----- nvinfo : EIATTR_NUM_MBARRIERS
	.align		4
.L_207:
        /*0d00*/ 	.byte	0x03, 0x38
        /*0d02*/ 	.short	0x0016


	//----- nvinfo : EIATTR_EXIT_INSTR_OFFSETS
	.align		4
        /*0d04*/ 	.byte	0x04, 0x1c
        /*0d06*/ 	.short	(.L_209 - .L_208)


	//   ....[0]....
.L_208:
        /*0d08*/ 	.word	0x000009a0


	//   ....[1]....
        /*0d0c*/ 	.word	0x0000b4d0


	//   ....[2]....
        /*0d10*/ 	.word	0x00010d50


	//----- nvinfo : EIATTR_MAX_THREADS
	.align		4
.L_209:
        /*0d14*/ 	.byte	0x04, 0x05
        /*0d16*/ 	.short	(.L_211 - .L_210)
.L_210:
        /*0d18*/ 	.word	0x00000180
        /*0d1c*/ 	.word	0x00000001
        /*0d20*/ 	.word	0x00000001


	//----- nvinfo : EIATTR_CRS_STACK_SIZE
	.align		4
.L_211:
        /*0d24*/ 	.byte	0x04, 0x1e
        /*0d26*/ 	.short	(.L_213 - .L_212)
.L_212:
        /*0d28*/ 	.word	0x00000000


	//----- nvinfo : EIATTR_CBANK_PARAM_SIZE
	.align		4
.L_213:
        /*0d2c*/ 	.byte	0x03, 0x19
        /*0d2e*/ 	.short	0x0af0


	//----- nvinfo : EIATTR_PARAM_CBANK
	.align		4
        /*0d30*/ 	.byte	0x04, 0x0a
        /*0d32*/ 	.short	(.L_215 - .L_214)
	.align		4
.L_214:
        /*0d34*/ 	.word	index@(.nv.constant0._ZN7cutlass13device_kernelIN5flash11enable_sm90INS1_16FlashAttnFwdSm90INS1_25CollectiveMainloopFwdSm90ILi2EN4cute5tupleIJNS5_1CILi1EEES8_S8_EEENS6_IJNS7_ILi128EEENS7_ILi96EEENS7_ILi64EEEEEELi256ENS_6half_tEfNS_4arch4Sm90ELb0ELb0ELb1ELb1ELb1ELb0ELb0ELb1ELb0ELb1ELb1ELb0EEENS1_21CollectiveEpilogueFwdINS6_IJSA_NS7_ILi256EEESB_EEES9_SE_SG_Li256ELb1ELb1ELb1ELb0EEENS1_36VarlenDynamicPersistentTileSchedulerILi128ELi96ELi256ELi128ELb1ELb1ELb1ELb0ELb1ELb1EEEEEEEEEvNT_6ParamsE)
        /*0d38*/ 	.short	0x0210
        /*0d3a*/ 	.short	0x0af0


	//----- nvinfo : EIATTR_SW_WAR
	.align		4
.L_215:
        /*0d3c*/ 	.byte	0x04, 0x36
        /*0d3e*/ 	.short	(.L_217 - .L_216)
.L_216:
        /*0d40*/ 	.word	0x00000008
.L_217:


//--------------------- .nv.info._ZN7cutlass13device_kernelIN5flash11enable_sm90INS1_16FlashAttnFwdSm90INS1_25CollectiveMainloopFwdSm90ILi2EN4cute5tupleIJNS5_1CILi1EEES8_S8_EEENS6_IJNS7_ILi128EEENS7_ILi96EEENS7_ILi64EEEEEELi256ENS_6half_tEfNS_4arch4Sm90ELb0ELb0ELb1ELb1ELb1ELb1ELb0ELb1ELb0ELb1ELb1ELb0EEENS1_21CollectiveEpilogueFwdINS6_IJSA_NS7_ILi256EEESB_EEES9_SE_SG_Li256ELb1ELb1ELb1ELb0EEENS1_36VarlenDynamicPersistentTileSchedulerILi128ELi96ELi256ELi128ELb1ELb1ELb1ELb0ELb1ELb1EEEEEEEEEvNT_6ParamsE --------------------------
	.section	.nv.info._ZN7cutlass13device_kernelIN5flash11enable_sm90INS1_16FlashAttnFwdSm90INS1_25CollectiveMainloopFwdSm90ILi2EN4cute5tupleIJNS5_1CILi1EEES8_S8_EEENS6_IJNS7_ILi128EEENS7_ILi96EEENS7_ILi64EEEEEELi256ENS_6half_tEfNS_4arch4Sm90ELb0ELb0ELb1ELb1ELb1ELb1ELb0ELb1ELb0ELb1ELb1ELb0EEENS1_21CollectiveEpilogueFwdINS6_IJSA_NS7_ILi256EEESB_EEES9_SE_SG_Li256ELb1ELb1ELb1ELb0EEENS1_36VarlenDynamicPersistentTileSchedulerILi128ELi96ELi256ELi128ELb1ELb1ELb1ELb0ELb1ELb1EEEEEEEEEvNT_6ParamsE,"",@"SHT_CUDA_INFO"
	.sectionflags	@""
	.align	4


	//----- nvinfo : EIATTR_CUDA_API_VERSION
	.align		4
        /*0000*/ 	.byte	0x04, 0x37
        /*0002*/ 	.short	(.L_219 - .L_218)
.L_218:
        /*0004*/ 	.word	0x00000082


	//----- nvinfo : EIATTR_KPARAM_INFO
	.align		4
.L_219:
        /*0008*/ 	.byte	0x04, 0x17
        /*000a*/ 	.short	(.L_221 - .L_220)
.L_220:
        /*000c*/ 	.word	0x00000000
        /*0010*/ 	.short	0x0000
        /*0012*/ 	.short	0x0070
        /*0014*/ 	.byte	0x00, 0xf0, 0x01, 0x2a


	//----- nvinfo : EIATTR_SPARSE_MMA_MASK
	.align		4
.L_221:
        /*0018*/ 	.byte	0x03, 0x50
        /*001a*/ 	.short	0x0000


	//----- nvinfo : EIATTR_MAXREG_COUNT
	.align		4
        /*001c*/ 	.byte	0x03, 0x1b
        /*001e*/ 	.short	0x00a8


	//----- nvinfo : EIATTR_NUM_BARRIERS
	.align		4
        /*0020*/ 	.byte	0x02, 0x4c
        /*0022*/ 	.byte	0x10
	.zero		1


	//----- nvinfo : EIATTR_EXTERNS
	.align		4
        /*0024*/ 	.byte	0x04, 0x0f
        /*0026*/ 	.short	(.L_223 - .L_222)


	//   ....[0]....
	.align		4
.L_222:
        /*0028*/ 	.word	index@(__assertfail)


	//----- nvinfo : EIATTR_ANNOTATIONS
	.align		4
.L_223:
        /*002c*/ 	.byte	0x04, 0x55
        /*002e*/ 	.short	(.L_225 - .L_224)


	//   ....[0]....
.L_224:
        /* <DEDUP_REMOVED lines=150> */
        /*0984*/ 	.byte	0x00, 0x9b, 0x01, 0x00, 0x01, 0x00, 0x00, 0x00, 0x40, 0xa7, 0x01, 0x00


	//----- nvinfo : EIATTR_MERCURY_ISA_VERSION
	.align		4
.L_225:
        /*0990*/ 	.byte	0x03, 0x5f
        /*0992*/ 	.short	0x0101


	//----- nvinfo : EIATTR_UNUSED_LOAD_BYTE_OFFSET
	.align		4
        /*0994*/ 	.byte	0x04, 0x44
        /*0996*/ 	.short	(.L_227 - .L_226)


	//   ....[0]....
.L_226:
        /*0998*/ 	.word	0x00000a40
        /*099c*/ 	.word	0x0000fff0


	//   ....[1]....
        /*09a0*/ 	.word	0x0000e870
        /*09a4*/ 	.word	0x0000fff0


	//----- nvinfo : EIATTR_INT_WARP_WIDE_INSTR_OFFSETS
	.align		4
.L_227:
        /*09a8*/ 	.byte	0x04, 0x31
        /*09aa*/ 	.short	(.L_229 - .L_228)


	//   ....[0]....
.L_228:
        /*09ac*/ 	.word	0x00000120


	//   ....[1]....
        /*09b0*/ 	.word	0x000001c0


	//   ....[2]....
        /*09b4*/ 	.word	0x00000230


	//   ....[3]....
        /*09b8*/ 	.word	0x000165f0


	//   ....[4]....
        /*09bc*/ 	.word	0x00016680


	//   ....[5]....
        /*09c0*/ 	.word	0x00019a20


	//   ....[6]....
        /*09c4*/ 	.word	0x00019ab0


	//----- nvinfo : EIATTR_COOP_GROUP_MASK_REGIDS
	.align		4
.L_229:
        /*09c8*/ 	.byte	0x04, 0x29
        /*09ca*/ 	.short	(.L_231 - .L_230)


	//   ....[0]....
.L_230:
        /*09cc*/ 	.word	0xffffffff


	//   ....[1]....
        /*09d0*/ 	.word	0xffffffff


	//   ....[2]....
        /*09d4*/ 	.word	0xffffffff


	//   ....[3]....
        /*09d8*/ 	.word	0xffffffff


	//   ....[4]....
        /*09dc*/ 	.word	0xffffffff


	//   ....[5]....
        /*09e0*/ 	.word	0xffffffff


	//   ....[6]....
        /*09e4*/ 	.word	0xffffffff


	//   ....[7]....
        /*09e8*/ 	.word	0xffffffff


	//   ....[8]....
        /*09ec*/ 	.word	0xffffffff


	//   ....[9]....
        /*09f0*/ 	.word	0xffffffff


	//   ....[10]....
        /*09f4*/ 	.word	0xffffffff


	//   ....[11]....
        /*09f8*/ 	.word	0xffffffff


	//   ....[12]....
        /*09fc*/ 	.word	0xffffffff


	//   ....[13]....
        /*0a00*/ 	.word	0xffffffff


	//   ....[14]....
        /*0a04*/ 	.word	0xffffffff


	//   ....[15]....
        /*0a08*/ 	.word	0xffffffff


	//   ....[16]....
        /*0a0c*/ 	.word	0xffffffff


	//   ....[17]....
        /*0a10*/ 	.word	0xffffffff


	//   ....[18]....
        /*0a14*/ 	.word	0xffffffff


	//   ....[19]....
        /*0a18*/ 	.word	0xffffffff


	//   ....[20]....
        /*0a1c*/ 	.word	0xffffffff


	//   ....[21]....
        /*0a20*/ 	.word	0xffffffff


	//   ....[22]....
        /*0a24*/ 	.word	0xffffffff


	//   ....[23]....
        /*0a28*/ 	.word	0xffffffff


	//   ....[24]....
        /*0a2c*/ 	.word	0xffffffff


	//   ....[25]....
        /*0a30*/ 	.word	0xffffffff


	//   ....[26]....
        /*0a34*/ 	.word	0xffffffff


	//   ....[27]....
        /*0a38*/ 	.word	0xffffffff


	//   ....[28]....
        /*0a3c*/ 	.word	0xffffffff


	//   ....[29]....
        /*0a40*/ 	.word	0xffffffff


	//   ....[30]....
        /*0a44*/ 	.word	0xffffffff


	//   ....[31]....
        /*0a48*/ 	.word	0xffffffff


	//   ....[32]....
        /*0a4c*/ 	.word	0xffffffff


	//   ....[33]....
        /*0a50*/ 	.word	0xffffffff


	//   ....[34]....
        /*0a54*/ 	.word	0xffffffff


	//   ....[35]....
        /*0a58*/ 	.word	0xffffffff


	//   ....[36]....
        /*0a5c*/ 	.word	0xffffffff


	//   ....[37]....
        /*0a60*/ 	.word	0xffffffff


	//   ....[38]....
        /*0a64*/ 	.word	0xffffffff


	//   ....[39]....
        /*0a68*/ 	.word	0xffffffff


	//   ....[40]....
        /*0a6c*/ 	.word	0xffffffff


	//   ....[41]....
        /*0a70*/ 	.word	0xffffffff


	//   ....[42]....
        /*0a74*/ 	.word	0xffffffff


	//   ....[43]....
        /*0a78*/ 	.word	0xffffffff


	//   ....[44]....
        /*0a7c*/ 	.word	0xffffffff


	//   ....[45]....
        /*0a80*/ 	.word	0xffffffff


	//   ....[46]....
        /*0a84*/ 	.word	0xffffffff


	//   ....[47]....
        /*0a88*/ 	.word	0xffffffff


	//   ....[48]....
        /*0a8c*/ 	.word	0xffffffff


	//   ....[49]....
        /*0a90*/ 	.word	0xffffffff


	//   ....[50]....
        /*0a94*/ 	.word	0xffffffff


	//   ....[51]....
        /*0a98*/ 	.word	0xffffffff


	//   ....[52]....
        /*0a9c*/ 	.word	0xffffffff


	//   ....[53]....
        /*0aa0*/ 	.word	0xffffffff


	//   ....[54]....
        /*0aa4*/ 	.word	0xffffffff


	//   ....[55]....
        /*0aa8*/ 	.word	0xffffffff


	//   ....[56]....
        /*0aac*/ 	.word	0xffffffff


	//   ....[57]....
        /*0ab0*/ 	.word	0xffffffff


	//   ....[58]....
        /*0ab4*/ 	.word	0xffffffff


	//   ....[59]....
        /*0ab8*/ 	.word	0xffffffff


	//   ....[60]....
        /*0abc*/ 	.word	0xffffffff


	//   ....[61]....
        /*0ac0*/ 	.word	0xffffffff


	//   ....[62]....
        /*0ac4*/ 	.word	0xffffffff


	//   ....[63]....
        /*0ac8*/ 	.word	0xffffffff


	//   ....[64]....
        /*0acc*/ 	.word	0xffffffff


	//   ....[65]....
        /*0ad0*/ 	.word	0xffffffff


	//   ....[66]....
        /*0ad4*/ 	.word	0xffffffff


	//   ....[67]....
        /*0ad8*/ 	.word	0xffffffff


	//   ....[68]....
        /*0adc*/ 	.word	0xffffffff


	//   ....[69]....
        /*0ae0*/ 	.word	0xffffffff


	//   ....[70]....
        /*0ae4*/ 	.word	0xffffffff


	//   ....[71]....
        /*0ae8*/ 	.word	0xffffffff


	//   ....[72]....
        /*0aec*/ 	.word	0xffffffff


	//   ....[73]....
        /*0af0*/ 	.word	0xffffffff


	//   ....[74]....
        /*0af4*/ 	.word	0xffffffff


	//   ....[75]....
        /*0af8*/ 	.word	0xffffffff


	//   ....[76]....
        /*0afc*/ 	.word	0xffffffff


	//   ....[77]....
        /*0b00*/ 	.word	0xffffffff


	//   ....[78]....
        /*0b04*/ 	.word	0xffffffff


	//   ....[79]....
        /*0b08*/ 	.word	0xffffffff


	//   ....[80]....
        /*0b0c*/ 	.word	0xffffffff


	//   ....[81]....
        /*0b10*/ 	.word	0xffffffff


	//   ....[82]....
        /*0b14*/ 	.word	0xffffffff


	//   ....[83]....
        /*0b18*/ 	.word	0xffffffff


	//   ....[84]....
        /*0b1c*/ 	.word	0xffffffff


	//   ....[85]....
        /*0b20*/ 	.word	0xffffffff


	//   ....[86]....
        /*0b24*/ 	.word	0xffffffff


	//   ....[87]....
        /*0b28*/ 	.word	0xffffffff


	//   ....[88]....
        /*0b2c*/ 	.word	0xffffffff


	//   ....[89]....
        /*0b30*/ 	.word	0xffffffff


	//   ....[90]....
        /*0b34*/ 	.word	0xffffffff


	//   ....[91]....
        /*0b38*/ 	.word	0xffffffff


	//   ....[92]....
        /*0b3c*/ 	.word	0xffffffff


	//   ....[93]....
        /*0b40*/ 	.word	0xffffffff


	//   ....[94]....
        /*0b44*/ 	.word	0xffffffff


	//   ....[95]....
        /*0b48*/ 	.word	0xffffffff


	//   ....[96]....
        /*0b4c*/ 	.word	0xffffffff


	//   ....[97]....
        /*0b50*/ 	.word	0xffffffff


	//   ....[98]....
        /*0b54*/ 	.word	0xffffffff


	//   ....[99]....
        /*0b58*/ 	.word	0xffffffff


	//   ....[100]....
        /*0b5c*/ 	.word	0xffffffff


	//   ....[101]....
        /*0b60*/ 	.word	0xffffffff


	//   ....[102]....
        /*0b64*/ 	.word	0xffffffff


	//   ....[103]....
        /*0b68*/ 	.word	0xffffffff


	//   ....[104]....
        /*0b6c*/ 	.word	0xffffffff


	//   ....[105]....
        /*0b70*/ 	.word	0xffffffff


	//   ....[106]....
        /*0b74*/ 	.word	0xffffffff


	//   ....[107]....
        /*0b78*/ 	.word	0xffffffff


	//   ....[108]....
        /*0b7c*/ 	.word	0xffffffff


	//   ....[109]....
        /*0b80*/ 	.word	0xffffffff


	//   ....[110]....
        /*0b84*/ 	.word	0xffffffff


	//   ....[111]....
        /*0b88*/ 	.word	0xffffffff


	//   ....[112]....
        /*0b8c*/ 	.word	0xffffffff


	//   ....[113]....
        /*0b90*/ 	.word	0xffffffff


	//   ....[114]....
        /*0b94*/ 	.word	0xffffffff


	//   ....[115]....
        /*0b98*/ 	.word	0xffffffff


	//   ....[116]....
        /*0b9c*/ 	.word	0xffffffff


	//   ....[117]....
        /*0ba0*/ 	.word	0xffffffff


	//   ....[118]....
        /*0ba4*/ 	.word	0xffffffff


	//   ....[119]....
        /*0ba8*/ 	.word	0xffffffff


	//   ....[120]....
        /*0bac*/ 	.word	0xffffffff


	//   ....[121]....
        /*0bb0*/ 	.word	0xffffffff


	//   ....[122]....
        /*0bb4*/ 	.word	0xffffffff


	//   ....[123]....
        /*0bb8*/ 	.word	0xffffffff


	//   ....[124]....
        /*0bbc*/ 	.word	0xffffffff


	//   ....[125]....
        /*0bc0*/ 	.word	0xffffffff


	//   ....[126]....
        /*0bc4*/ 	.word	0xffffffff


	//   ....[127]....
        /*0bc8*/ 	.word	0xffffffff


	//   ....[128]....
        /*0bcc*/ 	.word	0xffffffff


	//   ....[129]....
        /*0bd0*/ 	.word	0xffffffff


	//   ....[130]....
        /*0bd4*/ 	.word	0xffffffff


	//   ....[131]....
        /*0bd8*/ 	.word	0xffffffff


	//   ....[132]....
        /*0bdc*/ 	.word	0xffffffff


	//   ....[133]....
        /*0be0*/ 	.word	0xffffffff


	//   ....[134]....
        /*0be4*/ 	.word	0xffffffff


	//   ....[135]....
        /*0be8*/ 	.word	0xffffffff


	//   ....[136]....
        /*0bec*/ 	.word	0xffffffff


	//   ....[137]....
        /*0bf0*/ 	.word	0xffffffff


	//   ....[138]....
        /*0bf4*/ 	.word	0xffffffff


	//   ....[139]....
        /*0bf8*/ 	.word	0xffffffff


	//   ....[140]....
        /*0bfc*/ 	.word	0xffffffff


	//   ....[141]....
        /*0c00*/ 	.word	0xffffffff


	//   ....[142]....
        /*0c04*/ 	.word	0xffffffff


	//   ....[143]....
        /*0c08*/ 	.word	0xffffffff


	//   ....[144]....
        /*0c0c*/ 	.word	0xffffffff


	//   ....[145]....
        /*0c10*/ 	.word	0xffffffff


	//   ....[146]....
        /*0c14*/ 	.word	0xffffffff


	//   ....[147]....
        /*0c18*/ 	.word	0xffffffff


	//   ....[148]....
        /*0c1c*/ 	.word	0xffffffff


	//   ....[149]....
        /*0c20*/ 	.word	0xffffffff


	//   ....[150]....
        /*0c24*/ 	.word	0xffffffff


	//   ....[151]....
        /*0c28*/ 	.word	0xffffffff


	//   ....[152]....
        /*0c2c*/ 	.word	0xffffffff


	//   ....[153]....
        /*0c30*/ 	.word	0xffffffff


	//   ....[154]....
        /*0c34*/ 	.word	0xffffffff


	//   ....[155]....
        /*0c38*/ 	.word	0xffffffff


	//   ....[156]....
        /*0c3c*/ 	.word	0xffffffff


	//   ....[157]....
        /*0c40*/ 	.word	0xffffffff


	//   ....[158]....
        /*0c44*/ 	.word	0xffffffff


	//   ....[159]....
        /*0c48*/ 	.word	0xffffffff


	//   ....[160]....
        /*0c4c*/ 	.word	0xffffffff


	//   ....[161]....
        /*0c50*/ 	.word	0xffffffff


	//   ....[162]....
        /*0c54*/ 	.word	0xffffffff


	//   ....[163]....
        /*0c58*/ 	.word	0xffffffff


	//   ....[164]....
        /*0c5c*/ 	.word	0xffffffff


	//   ....[165]....
        /*0c60*/ 	.word	0xffffffff


	//   ....[166]....
        /*0c64*/ 	.word	0xffffffff


	//   ....[167]....
        /*0c68*/ 	.word	0xffffffff


	//   ....[168]....
        /*0c6c*/ 	.word	0xffffffff


	//   ....[169]....
        /*0c70*/ 	.word	0x0500000f


	//   ....[170]....
        /*0c74*/ 	.word	0x0500000f


	//   ....[171]....
        /*0c78*/ 	.word	0x0500000f


	//   ....[172]....
        /*0c7c*/ 	.word	0x0500000f


	//   ....[173]....
        /*0c80*/ 	.word	0x0500000f


	//   ....[174]....
        /*0c84*/ 	.word	0x0500000f


	//   ....[175]....
        /*0c88*/ 	.word	0x0500000f


	//   ....[176]....
        /*0c8c*/ 	.word	0x0500000f


	//   ....[177]....
        /*0c90*/ 	.word	0x0500000f


	//   ....[178]....
        /*0c94*/ 	.word	0x0500000f


	//   ....[179]....
        /*0c98*/ 	.word	0x0500000f


	//   ....[180]....
        /*0c9c*/ 	.word	0x0500000f


	//   ....[181]....
        /*0ca0*/ 	.word	0x0500000f


	//   ....[182]....
        /*0ca4*/ 	.word	0x0500000f


	//   ....[183]....
        /*0ca8*/ 	.word	0x0500000f


	//   ....[184]....
        /*0cac*/ 	.word	0x0500000f


	//   ....[185]....
        /*0cb0*/ 	.word	0x0500000f


	//   ....[186]....
        /*0cb4*/ 	.word	0x0500000f


	//   ....[187]....
        /*0cb8*/ 	.word	0x0500000f


	//   ....[188]....
        /*0cbc*/ 	.word	0x0500000f


	//   ....[189]....
        /*0cc0*/ 	.word	0x0500000f


	//   ....[190]....
        /*0cc4*/ 	.word	0x0500000f


	//   ....[191]....
        /*0cc8*/ 	.word	0x0500000f


	//   ....[192]....
        /*0ccc*/ 	.word	0x0500000f


	//   ....[193]....
        /*0cd0*/ 	.word	0x0500000f


	//   ....[194]....
        /*0cd4*/ 	.word	0x0500000f


	//   ....[195]....
        /*0cd8*/ 	.word	0x0500000f


	//   ....[196]....
        /*0cdc*/ 	.word	0x0500000f


	//   ....[197]....
        /*0ce0*/ 	.word	0x0500000f


	//   ....[198]....
        /*0ce4*/ 	.word	0x0500000f


	//   ....[199]....
        /*0ce8*/ 	.word	0x0500000f


	//   ....[200]....
        /*0cec*/ 	.word	0x0500000f


	//   ....[201]....
        /*0cf0*/ 	.word	0x0500000f


	//   ....[202]....
        /*0cf4*/ 	.word	0x0500000f


	//   ....[203]....
        /*0cf8*/ 	.word	0x0500000f


	//   ....[204]....
        /*0cfc*/ 	.word	0x0500000f


	//   ....[205]....
        /*0d00*/ 	.word	0x0500000f


	//   ....[206]....
        /*0d04*/ 	.word	0x0500000f


	//   ....[207]....
        /*0d08*/ 	.word	0x0500000f


	//   ....[208]....
        /*0d0c*/ 	.word	0x0500000f


	//   ....[209]....
        /*0d10*/ 	.word	0x0500000f


	//   ....[210]....
        /*0d14*/ 	.word	0x0500000f


	//   ....[211]....
        /*0d18*/ 	.word	0x0500000f


	//   ....[212]....
        /*0d1c*/ 	.word	0x0500000f


	//   ....[213]....
        /*0d20*/ 	.word	0x0500000f


	//   ....[214]....
        /*0d24*/ 	.word	0x0500000f


	//   ....[215]....
        /*0d28*/ 	.word	0x0500000f


	//   ....[216]....
        /*0d2c*/ 	.word	0x0500000f


	//   ....[217]....
        /*0d30*/ 	.word	0x0500000f


	//   ....[218]....
        /*0d34*/ 	.word	0x0500000f


	//   ....[219]....
        /*0d38*/ 	.word	0x0500000f


	//   ....[220]....
        /*0d3c*/ 	.word	0x0500000f


	//   ....[221]....
        /*0d40*/ 	.word	0x0500000f


	//   ....[222]....
        /*0d44*/ 	.word	0x0500000f


	//   ....[223]....
        /*0d48*/ 	.word	0x0500000f


	//   ....[224]....
        /*0d4c*/ 	.word	0x0500000f


	//   ....[225]....
        /*0d50*/ 	.word	0x0500000f


	//   ....[226]....
        /*0d54*/ 	.word	0x0500000f


	//   ....[227]....
        /*0d58*/ 	.word	0x0500000f


	//   ....[228]....
        /*0d5c*/ 	.word	0x0500000f


	//   ....[229]....
        /*0d60*/ 	.word	0x0500000f


	//   ....[230]....
        /*0d64*/ 	.word	0x0500000f


	//   ....[231]....
        /*0d68*/ 	.word	0x0500000f


	//   ....[232]....
        /*0d6c*/ 	.word	0x0500000f


	//   ....[233]....
        /*0d70*/ 	.word	0x0500000f


	//   ....[234]....
        /*0d74*/ 	.word	0x0500000f


	//   ....[235]....
        /*0d78*/ 	.word	0x0500000f


	//   ....[236]....
        /*0d7c*/ 	.word	0x0500000f


	//   ....[237]....
        /*0d80*/ 	.word	0x0500000f


	//   ....[238]....
        /*0d84*/ 	.word	0x0500000f


	//   ....[239]....
        /*0d88*/ 	.word	0x0500000f


	//   ....[240]....
        /*0d8c*/ 	.word	0x0500000f


	//   ....[241]....
        /*0d90*/ 	.word	0x0500000f


	//   ....[242]....
        /*0d94*/ 	.word	0x0500000f


	//   ....[243]....
        /*0d98*/ 	.word	0x0500000f


	//   ....[244]....
        /*0d9c*/ 	.word	0x0500000f


	//   ....[245]....
        /*0da0*/ 	.word	0x0500000f


	//   ....[246]....
        /*0da4*/ 	.word	0x0500000f


	//   ....[247]....
        /*0da8*/ 	.word	0x0500000f


	//   ....[248]....
        /*0dac*/ 	.word	0x0500000f


	//   ....[249]....
        /*0db0*/ 	.word	0x0500000f


	//   ....[250]....
        /*0db4*/ 	.word	0x0500000f


	//   ....[251]....
        /*0db8*/ 	.word	0x0500000f


	//   ....[252]....
        /*0dbc*/ 	.word	0x0500000f


	//   ....[253]....
        /*0dc0*/ 	.word	0x0500000f


	//   ....[254]....
        /*0dc4*/ 	.word	0x0500000f


	//   ....[255]....
        /*0dc8*/ 	.word	0x0500000f


	//   ....[0]....
        /*0dcc*/ 	.word	0x0500000f


	//   ....[1]....
        /*0dd0*/ 	.word	0x0500000f


	//   ....[2]....
        /*0dd4*/ 	.word	0x0500000f


	//   ....[3]....
        /*0dd8*/ 	.word	0x0500000f


	//   ....[4]....
        /*0ddc*/ 	.word	0x0500000f


	//   ....[5]....
        /*0de0*/ 	.word	0x0500000f


	//   ....[6]....
        /*0de4*/ 	.word	0x0500000f


	//   ....[7]....
        /*0de8*/ 	.word	0x0500000f


	//   ....[8]....
        /*0dec*/ 	.word	0x0500000f


	//   ....[9]....
        /*0df0*/ 	.word	0x0500000f


	//   ....[10]....
        /*0df4*/ 	.word	0x0500000f


	//   ....[11]....
        /*0df8*/ 	.word	0x0500000f


	//   ....[12]....
        /*0dfc*/ 	.word	0x0500000f


	//   ....[13]....
        /*0e00*/ 	.word	0x0500000f


	//   ....[14]....
        /*0e04*/ 	.word	0x0500000f


	//   ....[15]....
        /*0e08*/ 	.word	0x0500000f


	//   ....[16]....
        /*0e0c*/ 	.word	0x0500000f


	//   ....[17]....
        /*0e10*/ 	.word	0x0500000f


	//   ....[18]....
        /*0e14*/ 	.word	0x0500000f


	//   ....[19]....
        /*0e18*/ 	.word	0x0500000f


	//   ....[20]....
        /*0e1c*/ 	.word	0x0500000f


	//   ....[21]....
        /*0e20*/ 	.word	0x0500000f


	//   ....[22]....
        /*0e24*/ 	.word	0x0500000f


	//   ....[23]....
        /*0e28*/ 	.word	0x0500000f


	//   ....[24]....
        /*0e2c*/ 	.word	0x0500000f


	//   ....[25]....
        /*0e30*/ 	.word	0x0500000f


	//   ....[26]....
        /*0e34*/ 	.word	0x0500000f


	//   ....[27]....
        /*0e38*/ 	.word	0x0500000f


	//   ....[28]....
        /*0e3c*/ 	.word	0x0500000f


	//   ....[29]....
        /*0e40*/ 	.word	0x0500000f


	//   ....[30]....
        /*0e44*/ 	.word	0x0500000f


	//   ....[31]....
        /*0e48*/ 	.word	0x0500000f


	//   ....[32]....
        /*0e4c*/ 	.word	0x0500000f


	//   ....[33]....
        /*0e50*/ 	.word	0x0500000f


	//   ....[34]....
        /*0e54*/ 	.word	0x0500000f


	//   ....[35]....
        /*0e58*/ 	.word	0x0500000f


	//   ....[36]....
        /*0e5c*/ 	.word	0x0500000f


	//   ....[37]....
        /*0e60*/ 	.word	0x0500000f


	//   ....[38]....
        /*0e64*/ 	.word	0x0500000f


	//----- nvinfo : EIATTR_COOP_GROUP_INSTR_OFFSETS
	.align		4
.L_231:
        /*0e68*/ 	.byte	0x04, 0x28
        /*0e6a*/ 	.short	(.L_233 - .L_232)


	//   ....[0]....
.L_232:
        /*0e6c*/ 	.word	0x00000060


	//   ....[1]....
        /*0e70*/ 	.word	0x00000130


	//   ....[2]....
        /*0e74*/ 	.word	0x000001e0


	//   ....[3]....
        /*0e78*/ 	.word	0x000003a0


	//   ....[4]....
        /*0e7c*/ 	.word	0x00000500


	//   ....[5]....
        /*0e80*/ 	.word	0x00000620


	//   ....[6]....
        /*0e84*/ 	.word	0x00000780


	//   ....[7]....
        /*0e88*/ 	.word	0x00003780


	//   ....[8]....
        /*0e8c*/ 	.word	0x00003790


	//   ....[9]....
        /*0e90*/ 	.word	0x00003e90


	//   ....[10]....
        /*0e94*/ 	.word	0x00003ea0


	//   ....[11]....
        /*0e98*/ 	.word	0x00004a40


	//   ....[12]....
        /*0e9c*/ 	.word	0x00004a50


	//   ....[13]....
        /*0ea0*/ 	.word	0x000051d0


	//   ....[14]....
        /*0ea4*/ 	.word	0x000051e0


	//   ....[15]....
        /*0ea8*/ 	.word	0x00005b90


	//   ....[16]....
        /*0eac*/ 	.word	0x00005ba0


	//   ....[17]....
        /*0eb0*/ 	.word	0x00005cb0


	//   ....[18]....
        /*0eb4*/ 	.word	0x00005cc0


	//   ....[19]....
        /*0eb8*/ 	.word	0x00006060


	//   ....[20]....
        /*0ebc*/ 	.word	0x00006090


	//   ....[21]....
        /*0ec0*/ 	.word	0x00006360


	//   ....[22]....
        /*0ec4*/ 	.word	0x00006380


	//   ....[23]....
        /*0ec8*/ 	.word	0x00006f40


	//   ....[24]....
        /*0ecc*/ 	.word	0x000074f0


	//   ....[25]....
        /*0ed0*/ 	.word	0x00007500


	//   ....[26]....
        /*0ed4*/ 	.word	0x00007510


	//   ....[27]....
        /*0ed8*/ 	.word	0x00007520


	//   ....[28]....
        /*0edc*/ 	.word	0x00008590


	//   ....[29]....
        /*0ee0*/ 	.word	0x000085a0


	//   ....[30]....
        /*0ee4*/ 	.word	0x000085b0


	//   ....[31]....
        /*0ee8*/ 	.word	0x000085c0


	//   ....[32]....
        /*0eec*/ 	.word	0x0000a680


	//   ....[33]....
        /*0ef0*/ 	.word	0x0000a6a0


	//   ....[34]....
        /*0ef4*/ 	.word	0x0000aac0


	//   ....[35]....
        /*0ef8*/ 	.word	0x0000ab40


	//   ....[36]....
        /*0efc*/ 	.word	0x0000c200


	//   ....[37]....
        /*0f00*/ 	.word	0x0000c270


	//   ....[38]....
        /*0f04*/ 	.word	0x0000cc70


	//   ....[39]....
        /*0f08*/ 	.word	0x0000ccf0


	//   ....[40]....
        /*0f0c*/ 	.word	0x0000ddf0


	//   ....[41]....
        /*0f10*/ 	.word	0x0000de80


	//   ....[42]....
        /*0f14*/ 	.word	0x0000dfd0


	//   ....[43]....
        /*0f18*/ 	.word	0x0000e1a0


	//   ....[44]....
        /*0f1c*/ 	.word	0x0000f920


	//   ....[45]....
        /*0f20*/ 	.word	0x0000f940


	//   ....[46]....
        /*0f24*/ 	.word	0x0000f950


	//   ....[47]....
        /*0f28*/ 	.word	0x0000f960


	//   ....[48]....
        /*0f2c*/ 	.word	0x00010380


	//   ....[49]....
        /*0f30*/ 	.word	0x00010390


	//   ....[50]....
        /*0f34*/ 	.word	0x000105c0


	//   ....[51]....
        /*0f38*/ 	.word	0x000105d0


	//   ....[52]....
        /*0f3c*/ 	.word	0x00010800


	//   ....[53]....
        /*0f40*/ 	.word	0x00010810


	//   ....[54]....
        /*0f44*/ 	.word	0x00010a40


	//   ....[55]....
        /*0f48*/ 	.word	0x00010a50


	//   ....[56]....
        /*0f4c*/ 	.word	0x00010f20


	//   ....[57]....
        /*0f50*/ 	.word	0x00010f30


	//   ....[58]....
        /*0f54*/ 	.word	0x00011bb0


	//   ....[59]....
        /*0f58*/ 	.word	0x00011bc0


	//   ....[60]....
        /*0f5c*/ 	.word	0x00013180


	//   ....[61]....
        /*0f60*/ 	.word	0x00013190


	//   ....[62]....
        /*0f64*/ 	.word	0x000133d0


	//   ....[63]....
        /*0f68*/ 	.word	0x000133e0


	//   ....[64]....
        /*0f6c*/ 	.word	0x00013610


	//   ....[65]....
        /*0f70*/ 	.word	0x00013620


	//   ....[66]....
        /*0f74*/ 	.word	0x00013850


	//   ....[67]....
        /*0f78*/ 	.word	0x00013860


	//   ....[68]....
        /*0f7c*/ 	.word	0x00013af0


	//   ....[69]....
        /*0f80*/ 	.word	0x00013d00


	//   ....[70]....
        /*0f84*/ 	.word	0x00013d30


	//   ....[71]....
        /*0f88*/ 	.word	0x00013d60


	//   ....[72]....
        /*0f8c*/ 	.word	0x00013d90


	//   ....[73]....
        /*0f90*/ 	.word	0x00013dc0


	//   ....[74]....
        /*0f94*/ 	.word	0x00013df0


	//   ....[75]....
        /*0f98*/ 	.word	0x00013f80


	//   ....[76]....
        /*0f9c*/ 	.word	0x00013fb0


	//   ....[77]....
        /*0fa0*/ 	.word	0x00013fe0


	//   ....[78]....
        /*0fa4*/ 	.word	0x00014010


	//   ....[79]....
        /*0fa8*/ 	.word	0x00014040


	//   ....[80]....
        /*0fac*/ 	.word	0x00014070


	//   ....[81]....
        /*0fb0*/ 	.word	0x00014100


	//   ....[82]....
        /*0fb4*/ 	.word	0x00014130


	//   ....[83]....
        /*0fb8*/ 	.word	0x00014140


	//   ....[84]....
        /*0fbc*/ 	.word	0x000141d0


	//   ....[85]....
        /*0fc0*/ 	.word	0x00015170


	//   ....[86]....
        /*0fc4*/ 	.word	0x000171c0


	//   ....[87]....
        /*0fc8*/ 	.word	0x000171e0


	//   ....[88]....
        /*0fcc*/ 	.word	0x00017270


	//   ....[89]....
        /*0fd0*/ 	.word	0x00017290


	//   ....[90]....
        /*0fd4*/ 	.word	0x00017310


	//   ....[91]....
        /*0fd8*/ 	.word	0x00017330


	//   ....[92]....
        /*0fdc*/ 	.word	0x000173b0


	//   ....[93]....
        /*0fe0*/ 	.word	0x000173d0


	//   ....[94]....
        /*0fe4*/ 	.word	0x00017450


	//   ....[95]....
        /*0fe8*/ 	.word	0x00017470


	//   ....[96]....
        /*0fec*/ 	.word	0x00017480


	//   ....[97]....
        /*0ff0*/ 	.word	0x00017490


	//   ....[98]....
        /*0ff4*/ 	.word	0x00017d00


	//   ....[99]....
        /*0ff8*/ 	.word	0x00017d30


	//   ....[100]....
        /*0ffc*/ 	.word	0x00017df0


	//   ....[101]....
        /*1000*/ 	.word	0x00017e00


	//   ....[102]....
        /*1004*/ 	.word	0x00017e90


	//   ....[103]....
        /*1008*/ 	.word	0x00017ea0


	//   ....[104]....
        /*100c*/ 	.word	0x00017f30


	//   ....[105]....
        /*1010*/ 	.word	0x00017f40


	//   ....[106]....
        /*1014*/ 	.word	0x00017fd0


	//   ....[107]....
        /*1018*/ 	.word	0x00017fe0


	//   ....[108]....
        /*101c*/ 	.word	0x00018070


	//   ....[109]....
        /*1020*/ 	.word	0x00018080


	//   ....[110]....
        /*1024*/ 	.word	0x00018100


	//   ....[111]....
        /*1028*/ 	.word	0x00018110


	//   ....[112]....
        /*102c*/ 	.word	0x00018120


	//   ....[113]....
        /*1030*/ 	.word	0x00018130


	//   ....[114]....
        /*1034*/ 	.word	0x00018590


	//   ....[115]....
        /*1038*/ 	.word	0x000185c0


	//   ....[116]....
        /*103c*/ 	.word	0x00018620


	//   ....[117]....
        /*1040*/ 	.word	0x000186d0


	//   ....[118]....
        /*1044*/ 	.word	0x000186e0


	//   ....[119]....
        /*1048*/ 	.word	0x00018710


	//   ....[120]....
        /*104c*/ 	.word	0x000187a0


	//   ....[121]....
        /*1050*/ 	.word	0x00018850


	//   ....[122]....
        /*1054*/ 	.word	0x00018860


	//   ....[123]....
        /*1058*/ 	.word	0x00018890


	//   ....[124]....
        /*105c*/ 	.word	0x000188a0


	//   ....[125]....
        /*1060*/ 	.word	0x00018930


	//   ....[126]....
        /*1064*/ 	.word	0x00019050


	//   ....[127]....
        /*1068*/ 	.word	0x00019070


	//   ....[128]....
        /*106c*/ 	.word	0x000190c0


	//   ....[129]....
        /*1070*/ 	.word	0x000190d0


	//   ....[130]....
        /*1074*/ 	.word	0x00019110


	//   ....[131]....
        /*1078*/ 	.word	0x00019120


	//   ....[132]....
        /*107c*/ 	.word	0x00019160


	//   ....[133]....
        /*1080*/ 	.word	0x00019170


	//   ....[134]....
        /*1084*/ 	.word	0x000191b0


	//   ....[135]....
        /*1088*/ 	.word	0x000191c0


	//   ....[136]....
        /*108c*/ 	.word	0x000191d0


	//   ....[137]....
        /*1090*/ 	.word	0x00019210


	//   ....[138]....
        /*1094*/ 	.word	0x00019540


	//   ....[139]....
        /*1098*/ 	.word	0x00019560


	//   ....[140]....
        /*109c*/ 	.word	0x00019570


	//   ....[141]....
        /*10a0*/ 	.word	0x00019590


	//   ....[142]....
        /*10a4*/ 	.word	0x00019600


	//   ....[143]....
        /*10a8*/ 	.word	0x00019620


	//   ....[144]....
        /*10ac*/ 	.word	0x00019680


	//   ....[145]....
        /*10b0*/ 	.word	0x000196a0


	//   ....[146]....
        /*10b4*/ 	.word	0x00019700


	//   ....[147]....
        /*10b8*/ 	.word	0x00019720


	//   ....[148]....
        /*10bc*/ 	.word	0x00019780


	//   ....[149]....
        /*10c0*/ 	.word	0x000197a0


	//   ....[150]....
        /*10c4*/ 	.word	0x00019ce0


	//   ....[151]....
        /*10c8*/ 	.word	0x00019d10


	//   ....[152]....
        /*10cc*/ 	.word	0x00019d70


	//   ....[153]....
        /*10d0*/ 	.word	0x00019da0


	//   ....[154]....
        /*10d4*/ 	.word	0x00019dd0


	//   ....[155]....
        /*10d8*/ 	.word	0x00019e00


	//   ....[156]....
        /*10dc*/ 	.word	0x00019e30


	//   ....[157]....
        /*10e0*/ 	.word	0x00019e60


	//   ....[158]....
        /*10e4*/ 	.word	0x0001a000


	//   ....[159]....
        /*10e8*/ 	.word	0x0001a030


	//   ....[160]....
        /*10ec*/ 	.word	0x0001a060


	//   ....[161]....
        /*10f0*/ 	.word	0x0001a090


	//   ....[162]....
        /*10f4*/ 	.word	0x0001a0c0


	//   ....[163]....
        /*10f8*/ 	.word	0x0001a0f0


	//   ....[164]....
        /*10fc*/ 	.word	0x0001a1b0


	//   ....[165]....
        /*1100*/ 	.word	0x0001a1d0


	//   ....[166]....
        /*1104*/ 	.word	0x0001a1e0


	//   ....[167]....
        /*1108*/ 	.word	0x0001a240


	//   ....[168]....
        /*110c*/ 	.word	0x0001a860


	//   ....[169]....
        /*1110*/ 	.word	0x0001ab70


	//   ....[170]....
        /*1114*/ 	.word	0x0001ac00


	//   ....[171]....
        /*1118*/ 	.word	0x0001ac90


	//   ....[172]....
        /*111c*/ 	.word	0x0001ad20


	//   ....[173]....
        /*1120*/ 	.word	0x0001ae00


	//   ....[174]....
        /*1124*/ 	.word	0x0001ae90


	//   ....[175]....
        /*1128*/ 	.word	0x0001af30


	//   ....[176]....
        /*112c*/ 	.word	0x0001afc0


	//   ....[177]....
        /*1130*/ 	.word	0x0001b0b0


	//   ....[178]....
        /*1134*/ 	.word	0x0001b140


	//   ....[179]....
        /*1138*/ 	.word	0x0001b1e0


	//   ....[180]....
        /*113c*/ 	.word	0x0001b270


	//   ....[181]....
        /*1140*/ 	.word	0x0001b350


	//   ....[182]....
        /*1144*/ 	.word	0x0001b3f0


	//   ....[183]....
        /*1148*/ 	.word	0x0001b480


	//   ....[184]....
        /*114c*/ 	.word	0x0001b4d0


	//   ....[185]....
        /*1150*/ 	.word	0x0001b520


	//   ....[186]....
        /*1154*/ 	.word	0x0001b610


	//   ....[187]....
        /*1158*/ 	.word	0x0001b6a0


	//   ....[188]....
        /*115c*/ 	.word	0x0001b6f0


	//   ....[189]....
        /*1160*/ 	.word	0x0001b740


	//   ....[190]....
        /*1164*/ 	.word	0x0001b950


	//   ....[191]....
        /*1168*/ 	.word	0x0001b9a0


	//   ....[192]....
        /*116c*/ 	.word	0x0001ba30


	//   ....[193]....
        /*1170*/ 	.word	0x0001bac0


	//   ....[194]....
        /*1174*/ 	.word	0x0001bb50


	//   ....[195]....
        /*1178*/ 	.word	0x0001bbe0


	//   ....[196]....
        /*117c*/ 	.word	0x0001bc70


	//   ....[197]....
        /*1180*/ 	.word	0x0001bd00


	//   ....[198]....
        /*1184*/ 	.word	0x0001bd80


	//   ....[199]....
        /*1188*/ 	.word	0x0001bdd0


	//   ....[200]....
        /*118c*/ 	.word	0x0001be70


	//   ....[201]....
        /*1190*/ 	.word	0x0001bf00


	//   ....[202]....
        /*1194*/ 	.word	0x0001bf90


	//   ....[203]....
        /*1198*/ 	.word	0x0001bfe0


	//   ....[204]....
        /*119c*/ 	.word	0x0001c070


	//   ....[205]....
        /*11a0*/ 	.word	0x0001c100


	//   ....[206]....
        /*11a4*/ 	.word	0x0001c190


	//   ....[207]....
        /*11a8*/ 	.word	0x0001c220


	//   ....[208]....
        /*11ac*/ 	.word	0x0001c2b0


	//   ....[209]....
        /*11b0*/ 	.word	0x0001c340


	//   ....[210]....
        /*11b4*/ 	.word	0x0001c400


	//   ....[211]....
        /*11b8*/ 	.word	0x0001c6e0


	//   ....[212]....
        /*11bc*/ 	.word	0x0001c7d0


	//   ....[213]....
        /*11c0*/ 	.word	0x0001c870


	//   ....[214]....
        /*11c4*/ 	.word	0x0001c8d0


	//   ....[215]....
        /*11c8*/ 	.word	0x0001c9c0


	//   ....[216]....
        /*11cc*/ 	.word	0x0001ca30


	//   ....[217]....
        /*11d0*/ 	.word	0x0001cb20


	//   ....[218]....
        /*11d4*/ 	.word	0x0001cb90


	//   ....[219]....
        /*11d8*/ 	.word	0x0001cc80


	//   ....[220]....
        /*11dc*/ 	.word	0x0001ccf0


	//   ....[221]....
        /*11e0*/ 	.word	0x0001cde0


	//   ....[222]....
        /*11e4*/ 	.word	0x0001ce50


	//   ....[223]....
        /*11e8*/ 	.word	0x0001cef0


	//   ....[224]....
        /*11ec*/ 	.word	0x0001cfe0


	//   ....[225]....
        /*11f0*/ 	.word	0x0001d050


	//   ....[226]....
        /*11f4*/ 	.word	0x0001d0b0


	//   ....[227]....
        /*11f8*/ 	.word	0x0001d1a0


	//   ....[228]....
        /*11fc*/ 	.word	0x0001d200


	//   ....[229]....
        /*1200*/ 	.word	0x0001d300


	//   ....[230]....
        /*1204*/ 	.word	0x0001d360


	//   ....[231]....
        /*1208*/ 	.word	0x0001d460


	//   ....[232]....
        /*120c*/ 	.word	0x0001d4c0


	//   ....[233]....
        /*1210*/ 	.word	0x0001d5c0


	//   ....[234]....
        /*1214*/ 	.word	0x0001d620


	//   ....[235]....
        /*1218*/ 	.word	0x0001d720


	//   ....[236]....
        /*121c*/ 	.word	0x0001d780


	//   ....[237]....
        /*1220*/ 	.word	0x0001d880


	//   ....[238]....
        /*1224*/ 	.word	0x0001d8e0


	//   ....[239]....
        /*1228*/ 	.word	0x0001d9c0


	//   ....[240]....
        /*122c*/ 	.word	0x0001db00


	//   ....[241]....
        /*1230*/ 	.word	0x0001dbe0


	//   ....[242]....
        /*1234*/ 	.word	0x0001dc90


	//   ....[243]....
        /*1238*/ 	.word	0x0001dda0


	//   ....[244]....
        /*123c*/ 	.word	0x0001de00


	//   ....[245]....
        /*1240*/ 	.word	0x0001df10


	//   ....[246]....
        /*1244*/ 	.word	0x0001df70


	//   ....[247]....
        /*1248*/ 	.word	0x0001e080


	//   ....[248]....
        /*124c*/ 	.word	0x0001e0e0


	//   ....[249]....
        /*1250*/ 	.word	0x0001e1f0


	//   ....[250]....
        /*1254*/ 	.word	0x0001e250


	//   ....[251]....
        /*1258*/ 	.word	0x0001e310


	//   ....[252]....
        /*125c*/ 	.word	0x0001e470


	//   ....[253]....
        /*1260*/ 	.word	0x0001e510


	//   ....[254]....
        /*1264*/ 	.word	0x0001e570


	//   ....[255]....
        /*1268*/ 	.word	0x0001e620


	//   ....[0]....
        /*126c*/ 	.word	0x0001e680


	//   ....[1]....
        /*1270*/ 	.word	0x0001e730


	//   ....[2]....
        /*1274*/ 	.word	0x0001e790


	//   ....[3]....
        /*1278*/ 	.word	0x0001e840


	//   ....[4]....
        /*127c*/ 	.word	0x0001e8a0


	//   ....[5]....
        /*1280*/ 	.word	0x0001e950


	//   ....[6]....
        /*1284*/ 	.word	0x0001e9b0


	//   ....[7]....
        /*1288*/ 	.word	0x0001ea60


	//   ....[8]....
        /*128c*/ 	.word	0x0001eb50


	//   ....[9]....
        /*1290*/ 	.word	0x0001ebf0


	//   ....[10]....
        /*1294*/ 	.word	0x0001ec50


	//   ....[11]....
        /*1298*/ 	.word	0x0001ed20


	//   ....[12]....
        /*129c*/ 	.word	0x0001ed80


	//   ....[13]....
        /*12a0*/ 	.word	0x0001ee50


	//   ....[14]....
        /*12a4*/ 	.word	0x0001eeb0


	//   ....[15]....
        /*12a8*/ 	.word	0x0001ef80


	//   ....[16]....
        /*12ac*/ 	.word	0x0001efe0


	//   ....[17]....
        /*12b0*/ 	.word	0x0001f0b0


	//   ....[18]....
        /*12b4*/ 	.word	0x0001f110


	//   ....[19]....
        /*12b8*/ 	.word	0x0001f1e0


	//   ....[20]....
        /*12bc*/ 	.word	0x0001f270


	//   ....[21]....
        /*12c0*/ 	.word	0x0001f310


	//   ....[22]....
        /*12c4*/ 	.word	0x0001f490


	//   ....[23]....
        /*12c8*/ 	.word	0x0001f500


	//   ....[24]....
        /*12cc*/ 	.word	0x0001f570


	//   ....[25]....
        /*12d0*/ 	.word	0x0001f5e0


	//   ....[26]....
        /*12d4*/ 	.word	0x0001f650


	//   ....[27]....
        /*12d8*/ 	.word	0x0001f6d0


	//   ....[28]....
        /*12dc*/ 	.word	0x0001f750


	//   ....[29]....
        /*12e0*/ 	.word	0x0001f7e0


	//   ....[30]....
        /*12e4*/ 	.word	0x0001f850


	//   ....[31]....
        /*12e8*/ 	.word	0x0001f8c0


	//   ....[32]....
        /*12ec*/ 	.word	0x0001f930


	//   ....[33]....
        /*12f0*/ 	.word	0x0001f9b0


	//   ....[34]....
        /*12f4*/ 	.word	0x0001fa20


	//   ....[35]....
        /*12f8*/ 	.word	0x0001fac0


	//   ....[36]....
        /*12fc*/ 	.word	0x0001fb10


	//   ....[37]....
        /*1300*/ 	.word	0x0001fba0


	//   ....[38]....
        /*1304*/ 	.word	0x0001fcd0


	//----- nvinfo : EIATTR_REG_RECONFIG
	.align		4
.L_233:
        /*1308*/ 	.byte	0x01, 0x54
	.zero		2


	//----- nvinfo : EIATTR_SYSCALL_OFFSETS
	.align		4
        /*130c*/ 	.byte	0x04, 0x46
        /*130e*/ 	.short	(.L_235 - .L_234)


	//   ....[0]....
.L_234:
        /*1310*/ 	.word	0x00002320


	//   ....[1]....
        /*1314*/ 	.word	0x00002470


	//   ....[2]....
        /*1318*/ 	.word	0x000070e0


	//   ....[3]....
        /*131c*/ 	.word	0x00007460


	//   ....[4]....
        /*1320*/ 	.word	0x000167e0


	//   ....[5]....
        /*1324*/ 	.word	0x00016930


	//   ....[6]....
        /*1328*/ 	.word	0x00016a20


	//   ....[7]....
        /*132c*/ 	.word	0x00017950


	//----- nvinfo : EIATTR_MBARRIER_INSTR_OFFSETS
	.align		4
.L_235:
        /*1330*/ 	.byte	0x04, 0x39
        /*1332*/ 	.short	(.L_237 - .L_236)


	//   ....[0]....
.L_236:
        /*1334*/ 	.word	0x00000250
        /*1338*/ 	.word	0x000000ff
        /*133c*/ 	.word	0x00022800
        /*1340*/ 	.short	0x0100
        /*1342*/ 	.byte	0x08
	.zero		1


	//   ....[1]....
        /*1344*/ 	.word	0x00000260
        /*1348*/ 	.word	0x000000ff
        /*134c*/ 	.word	0x00022820
        /*1350*/ 	.short	0x0100
        /*1352*/ 	.byte	0x08
	.zero		1


	//   ....[2]....
        /*1354*/ 	.word	0x00000350
        /*1358*/ 	.word	0x000000ff
        /*135c*/ 	.word	0x00022830
        /*1360*/ 	.short	0x0100
        /*1362*/ 	.byte	0x08
	.zero		1


	//   ....[3]....
        /*1364*/ 	.word	0x00000360
        /*1368*/ 	.word	0x000000ff
        /*136c*/ 	.word	0x00022840
        /*1370*/ 	.short	0x0100
        /*1372*/ 	.byte	0x08
	.zero		1


	//   ....[4]....
        /*1374*/ 	.word	0x00000370
        /*1378*/ 	.word	0x000000ff
        /*137c*/ 	.word	0x00022838
        /*1380*/ 	.short	0x0100
        /*1382*/ 	.byte	0x08
	.zero		1


	//   ....[5]....
        /*1384*/ 	.word	0x00000380
        /*1388*/ 	.word	0x000000ff
        /*138c*/ 	.word	0x00022848
        /*1390*/ 	.short	0x0100
        /*1392*/ 	.byte	0x08
	.zero		1


	//   ....[6]....
        /*1394*/ 	.word	0x000004b0
        /*1398*/ 	.word	0x000000ff
        /*139c*/ 	.word	0x00022850
        /*13a0*/ 	.short	0x0100
        /*13a2*/ 	.byte	0x08
	.zero		1


	//   ....[7]....
        /*13a4*/ 	.word	0x000004c0
        /*13a8*/ 	.word	0x000000ff
        /*13ac*/ 	.word	0x00022860
        /*13b0*/ 	.short	0x0100
        /*13b2*/ 	.byte	0x08
	.zero		1


	//   ....[8]....
        /*13b4*/ 	.word	0x000004d0
        /*13b8*/ 	.word	0x000000ff
        /*13bc*/ 	.word	0x00022858
        /*13c0*/ 	.short	0x0100
        /*13c2*/ 	.byte	0x08
	.zero		1


	//   ....[9]....
        /*13c4*/ 	.word	0x000004e0
        /*13c8*/ 	.word	0x000000ff
        /*13cc*/ 	.word	0x00022868
        /*13d0*/ 	.short	0x0100
        /*13d2*/ 	.byte	0x08
	.zero		1


	//   ....[10]....
        /*13d4*/ 	.word	0x000005d0
        /*13d8*/ 	.word	0x000000ff
        /*13dc*/ 	.word	0x00022870
        /*13e0*/ 	.short	0x0100
        /*13e2*/ 	.byte	0x06
	.zero		1


	//   ....[11]....
        /*13e4*/ 	.word	0x000005e0
        /*13e8*/ 	.word	0x000000ff
        /*13ec*/ 	.word	0x00022880
        /*13f0*/ 	.short	0x0100
        /*13f2*/ 	.byte	0x06
	.zero		1


	//   ....[12]....
        /*13f4*/ 	.word	0x000005f0
        /*13f8*/ 	.word	0x000000ff
        /*13fc*/ 	.word	0x00022878
        /*1400*/ 	.short	0x0100
        /*1402*/ 	.byte	0x06
	.zero		1


	//   ....[13]....
        /*1404*/ 	.word	0x00000600
        /*1408*/ 	.word	0x000000ff
        /*140c*/ 	.word	0x00022888
        /*1410*/ 	.short	0x0100
        /*1412*/ 	.byte	0x06
	.zero		1


	//   ....[14]....
        /*1414*/ 	.word	0x00000730
        /*1418*/ 	.word	0x000000ff
        /*141c*/ 	.word	0x00022890
        /*1420*/ 	.short	0x0100
        /*1422*/ 	.byte	0x08
	.zero		1


	//   ....[15]....
        /*1424*/ 	.word	0x00000740
        /*1428*/ 	.word	0x000000ff
        /*142c*/ 	.word	0x000228a0
        /*1430*/ 	.short	0x0100
        /*1432*/ 	.byte	0x08
	.zero		1


	//   ....[16]....
        /*1434*/ 	.word	0x00000750
        /*1438*/ 	.word	0x000000ff
        /*143c*/ 	.word	0x00022898
        /*1440*/ 	.short	0x0100
        /*1442*/ 	.byte	0x08
	.zero		1


	//   ....[17]....
        /*1444*/ 	.word	0x00000760
        /*1448*/ 	.word	0x000000ff
        /*144c*/ 	.word	0x000228a8
        /*1450*/ 	.short	0x0100
        /*1452*/ 	.byte	0x08
	.zero		1


	//   ....[18]....
        /*1454*/ 	.word	0x00000890
        /*1458*/ 	.word	0x000000ff
        /*145c*/ 	.word	0x000228b0
        /*1460*/ 	.short	0x0100
        /*1462*/ 	.byte	0x08
	.zero		1


	//   ....[19]....
        /*1464*/ 	.word	0x000008a0
        /*1468*/ 	.word	0x000000ff
        /*146c*/ 	.word	0x000228c0
        /*1470*/ 	.short	0x0100
        /*1472*/ 	.byte	0x08
	.zero		1


	//   ....[20]....
        /*1474*/ 	.word	0x000008b0
        /*1478*/ 	.word	0x000000ff
        /*147c*/ 	.word	0x000228b8
        /*1480*/ 	.short	0x0100
        /*1482*/ 	.byte	0x08
	.zero		1


	//   ....[21]....
        /*1484*/ 	.word	0x000008c0
        /*1488*/ 	.word	0x000000ff
        /*148c*/ 	.word	0x000228c8
        /*1490*/ 	.short	0x0100
        /*1492*/ 	.byte	0x08
	.zero		1


	//   ....[22]....
        /*1494*/ 	.word	0x00003730
        /*1498*/ 	.word	0x00000057
        /*149c*/ 	.word	0x00022890
        /*14a0*/ 	.short	0x010a
        /*14a2*/ 	.byte	0x3f
	.zero		1


	//   ....[23]....
        /*14a4*/ 	.word	0x000049e0
        /*14a8*/ 	.word	0x00000057
        /*14ac*/ 	.word	0x00022890
        /*14b0*/ 	.short	0x010a
        /*14b2*/ 	.byte	0x3f
	.zero		1


	//   ....[24]....
        /*14b4*/ 	.word	0x000059f0
        /*14b8*/ 	.word	0x00000057
        /*14bc*/ 	.word	0x00022890
        /*14c0*/ 	.short	0x010a
        /*14c2*/ 	.byte	0x3f
	.zero		1


	//   ....[25]....
        /*14c4*/ 	.word	0x00005e90
        /*14c8*/ 	.word	0x00000004
        /*14cc*/ 	.word	0x00000000
        /*14d0*/ 	.short	0x0101
        /*14d2*/ 	.byte	0x3f
	.zero		1


	//   ....[26]....
        /*14d4*/ 	.word	0x00005ed0
        /*14d8*/ 	.word	0x00000057
        /*14dc*/ 	.word	0x000228b0
        /*14e0*/ 	.short	0x010a
        /*14e2*/ 	.byte	0x3f
	.zero		1


	//   ....[27]....
        /*14e4*/ 	.word	0x000066f0
        /*14e8*/ 	.word	0x00000057
        /*14ec*/ 	.word	0x00000000
        /*14f0*/ 	.short	0x0101
        /*14f2*/ 	.byte	0x3f
	.zero		1


	//   ....[28]....
        /*14f4*/ 	.word	0x00007180
        /*14f8*/ 	.word	0x00000013
        /*14fc*/ 	.word	0x00022800
        /*1500*/ 	.short	0x010a
        /*1502*/ 	.byte	0x3f
	.zero		1


	//   ....[29]....
        /*1504*/ 	.word	0x000071d0
        /*1508*/ 	.word	0x00000013
        /*150c*/ 	.word	0x00022800
        /*1510*/ 	.short	0x010a
        /*1512*/ 	.byte	0x3f
	.zero		1


	//   ....[30]....
        /*1514*/ 	.word	0x00007810
        /*1518*/ 	.word	0x00000013
        /*151c*/ 	.word	0x00022800
        /*1520*/ 	.short	0x010a
        /*1522*/ 	.byte	0x3f
	.zero		1


	//   ....[31]....
        /*1524*/ 	.word	0x00008790
        /*1528*/ 	.word	0x00000013
        /*152c*/ 	.word	0x00022800
        /*1530*/ 	.short	0x010a
        /*1532*/ 	.byte	0x3f
	.zero		1


	//   ....[32]....
        /*1534*/ 	.word	0x00009680
        /*1538*/ 	.word	0x00000003
        /*153c*/ 	.word	0x00022830
        /*1540*/ 	.short	0x010a
        /*1542*/ 	.byte	0x3f
	.zero		1


	//   ....[33]....
        /*1544*/ 	.word	0x00009730
        /*1548*/ 	.word	0x00000003
        /*154c*/ 	.word	0x00022830
        /*1550*/ 	.short	0x010a
        /*1552*/ 	.byte	0x3f
	.zero		1


	//   ....[34]....
        /*1554*/ 	.word	0x0000af90
        /*1558*/ 	.word	0x00000008
        /*155c*/ 	.word	0x00000000
        /*1560*/ 	.short	0x0101
        /*1562*/ 	.byte	0x3f
	.zero		1


	//   ....[35]....
        /*1564*/ 	.word	0x0000b3d0
        /*1568*/ 	.word	0x00000003
        /*156c*/ 	.word	0x00022850
        /*1570*/ 	.short	0x010a
        /*1572*/ 	.byte	0x3f
	.zero		1


	//   ....[36]....
        /*1574*/ 	.word	0x0000b420
        /*1578*/ 	.word	0x00000003
        /*157c*/ 	.word	0x00022850
        /*1580*/ 	.short	0x010a
        /*1582*/ 	.byte	0x3f
	.zero		1


	//   ....[37]....
        /*1584*/ 	.word	0x0000b800
        /*1588*/ 	.word	0x00000003
        /*158c*/ 	.word	0x00000000
        /*1590*/ 	.short	0x0101
        /*1592*/ 	.byte	0x3f
	.zero		1


	//   ....[38]....
        /*1594*/ 	.word	0x0000b930
        /*1598*/ 	.word	0x00000006
        /*159c*/ 	.word	0x00022830
        /*15a0*/ 	.short	0x010a
        /*15a2*/ 	.byte	0x3f
	.zero		1


	//   ....[39]....
        /*15a4*/ 	.word	0x0000b9a0
        /*15a8*/ 	.word	0x00000006
        /*15ac*/ 	.word	0x00022830
        /*15b0*/ 	.short	0x010a
        /*15b2*/ 	.byte	0x3f
	.zero		1


	//   ....[40]....
        /*15b4*/ 	.word	0x0000d1e0
        /*15b8*/ 	.word	0x0000009b
        /*15bc*/ 	.word	0x00000000
        /*15c0*/ 	.short	0x0101
        /*15c2*/ 	.byte	0x3f
	.zero		1


	//   ....[41]....
        /*15c4*/ 	.word	0x0000d980
        /*15c8*/ 	.word	0x00000006
        /*15cc*/ 	.word	0x00022850
        /*15d0*/ 	.short	0x010a
        /*15d2*/ 	.byte	0x3f
	.zero		1


	//   ....[42]....
        /*15d4*/ 	.word	0x0000d9d0
        /*15d8*/ 	.word	0x00000006
        /*15dc*/ 	.word	0x00022850
        /*15e0*/ 	.short	0x010a
        /*15e2*/ 	.byte	0x3f
	.zero		1


	//   ....[43]....
        /*15e4*/ 	.word	0x0000ddb0
        /*15e8*/ 	.word	0x00000006
        /*15ec*/ 	.word	0x00000000
        /*15f0*/ 	.short	0x0101
        /*15f2*/ 	.byte	0x3f
	.zero		1


	//   ....[44]....
        /*15f4*/ 	.word	0x00010320
        /*15f8*/ 	.word	0x00000003
        /*15fc*/ 	.word	0x00000000
        /*1600*/ 	.short	0x0101
        /*1602*/ 	.byte	0x3f
	.zero		1


	//   ....[45]....
        /*1604*/ 	.word	0x00010d50
        /*1608*/ 	.word	0x00000009
        /*160c*/ 	.word	0x00000000
        /*1610*/ 	.short	0x0101
        /*1612*/ 	.byte	0x3f
	.zero		1


	//   ....[46]....
        /*1614*/ 	.word	0x00015250
        /*1618*/ 	.word	0x00000016
        /*161c*/ 	.word	0x00022820
        /*1620*/ 	.short	0x010a
        /*1622*/ 	.byte	0x3f
	.zero		1


	//   ....[47]....
        /*1624*/ 	.word	0x000152e0
        /*1628*/ 	.word	0x00000003
        /*162c*/ 	.word	0x000228a0
        /*1630*/ 	.short	0x010a
        /*1632*/ 	.byte	0x3f
	.zero		1


	//   ....[48]....
        /*1634*/ 	.word	0x00015530
        /*1638*/ 	.word	0x00000003
        /*163c*/ 	.word	0x000228c0
        /*1640*/ 	.short	0x010a
        /*1642*/ 	.byte	0x3f
	.zero		1


	//   ....[49]....
        /*1644*/ 	.word	0x00015b40
        /*1648*/ 	.word	0x00000008
        /*164c*/ 	.word	0x000228a0
        /*1650*/ 	.short	0x010a
        /*1652*/ 	.byte	0x3f
	.zero		1


	//   ....[50]....
        /*1654*/ 	.word	0x00015d80
        /*1658*/ 	.word	0x00000008
        /*165c*/ 	.word	0x000228c0
        /*1660*/ 	.short	0x010a
        /*1662*/ 	.byte	0x3f
	.zero		1


	//   ....[51]....
        /*1664*/ 	.word	0x00016f40
        /*1668*/ 	.word	0x0000001f
        /*166c*/ 	.word	0x00022840
        /*1670*/ 	.short	0x010a
        /*1672*/ 	.byte	0x3f
	.zero		1


	//   ....[52]....
        /*1674*/ 	.word	0x00017590
        /*1678*/ 	.word	0x0000001f
        /*167c*/ 	.word	0x00022830
        /*1680*/ 	.short	0x0107
        /*1682*/ 	.byte	0x3f
	.zero		1


	//   ....[53]....
        /*1684*/ 	.word	0x00017660
        /*1688*/ 	.word	0x0000001f
        /*168c*/ 	.word	0x00022830
        /*1690*/ 	.short	0x0101
        /*1692*/ 	.byte	0x3f
	.zero		1


	//   ....[54]....
        /*1694*/ 	.word	0x00018230
        /*1698*/ 	.word	0x00000016
        /*169c*/ 	.word	0x00022800
        /*16a0*/ 	.short	0x0107
        /*16a2*/ 	.byte	0x3f
	.zero		1


	//   ....[55]....
        /*16a4*/ 	.word	0x00018320
        /*16a8*/ 	.word	0x00000016
        /*16ac*/ 	.word	0x00022800
        /*16b0*/ 	.short	0x0101
        /*16b2*/ 	.byte	0x3f
	.zero		1


	//   ....[56]....
        /*16b4*/ 	.word	0x00018340
        /*16b8*/ 	.word	0x00000016
        /*16bc*/ 	.word	0x00022820
        /*16c0*/ 	.short	0x010a
        /*16c2*/ 	.byte	0x3f
	.zero		1


	//   ....[57]....
        /*16c4*/ 	.word	0x000183d0
        /*16c8*/ 	.word	0x0000001f
        /*16cc*/ 	.word	0x00022860
        /*16d0*/ 	.short	0x010a
        /*16d2*/ 	.byte	0x3f
	.zero		1


	//   ....[58]....
        /*16d4*/ 	.word	0x00018ab0
        /*16d8*/ 	.word	0x0000001f
        /*16dc*/ 	.word	0x00022850
        /*16e0*/ 	.short	0x0107
        /*16e2*/ 	.byte	0x3f
	.zero		1


	//   ....[59]....
        /*16e4*/ 	.word	0x00018b80
        /*16e8*/ 	.word	0x0000001f
        /*16ec*/ 	.word	0x00022850
        /*16f0*/ 	.short	0x0101
        /*16f2*/ 	.byte	0x3f
	.zero		1


	//   ....[60]....
        /*16f4*/ 	.word	0x00018ec0
        /*16f8*/ 	.word	0x00000004
        /*16fc*/ 	.word	0x00022840
        /*1700*/ 	.short	0x010a
        /*1702*/ 	.byte	0x3f
	.zero		1


	//   ....[61]....
        /*1704*/ 	.word	0x00019290
        /*1708*/ 	.word	0x00000004
        /*170c*/ 	.word	0x00022830
        /*1710*/ 	.short	0x0107
        /*1712*/ 	.byte	0x3f
	.zero		1


	//   ....[62]....
        /*1714*/ 	.word	0x00019350
        /*1718*/ 	.word	0x00000004
        /*171c*/ 	.word	0x00022830
        /*1720*/ 	.short	0x0101
        /*1722*/ 	.byte	0x3f
	.zero		1


	//   ....[63]....
        /*1724*/ 	.word	0x00019380
        /*1728*/ 	.word	0x00000004
        /*172c*/ 	.word	0x00022860
        /*1730*/ 	.short	0x010a
        /*1732*/ 	.byte	0x3f
	.zero		1


	//   ....[64]....
        /*1734*/ 	.word	0x00019890
        /*1738*/ 	.word	0x00000004
        /*173c*/ 	.word	0x00022850
        /*1740*/ 	.short	0x0107
        /*1742*/ 	.byte	0x3f
	.zero		1


	//   ....[65]....
        /*1744*/ 	.word	0x00019950
        /*1748*/ 	.word	0x00000004
        /*174c*/ 	.word	0x00022850
        /*1750*/ 	.short	0x0101
        /*1752*/ 	.byte	0x3f
	.zero		1


	//   ....[66]....
        /*1754*/ 	.word	0x0001a7e0
        /*1758*/ 	.word	0x00000005
        /*175c*/ 	.word	0x00022820
        /*1760*/ 	.short	0x010a
        /*1762*/ 	.byte	0x3f
	.zero		1


	//   ....[67]....
        /*1764*/ 	.word	0x0001a940
        /*1768*/ 	.word	0x00000003
        /*176c*/ 	.word	0x00022840
        /*1770*/ 	.short	0x010a
        /*1772*/ 	.byte	0x3f
	.zero		1


	//   ....[68]....
        /*1774*/ 	.word	0x0001a9e0
        /*1778*/ 	.word	0x00000005
        /*177c*/ 	.word	0x00022840
        /*1780*/ 	.short	0x010a
        /*1782*/ 	.byte	0x3f
	.zero		1


	//   ....[69]....
        /*1784*/ 	.word	0x0001aa20
        /*1788*/ 	.word	0x00000003
        /*178c*/ 	.word	0x00022860
        /*1790*/ 	.short	0x010a
        /*1792*/ 	.byte	0x3f
	.zero		1


	//   ....[70]....
        /*1794*/ 	.word	0x0001aa60
        /*1798*/ 	.word	0x00000005
        /*179c*/ 	.word	0x00022860
        /*17a0*/ 	.short	0x010a
        /*17a2*/ 	.byte	0x3f
	.zero		1


	//   ....[71]....
        /*17a4*/ 	.word	0x0001aac0
        /*17a8*/ 	.word	0x00000057
        /*17ac*/ 	.word	0x00022890
        /*17b0*/ 	.short	0x010a
        /*17b2*/ 	.byte	0x3f
	.zero		1


	//   ....[72]....
        /*17b4*/ 	.word	0x0001ad50
        /*17b8*/ 	.word	0x00000057
        /*17bc*/ 	.word	0x00022890
        /*17c0*/ 	.short	0x010a
        /*17c2*/ 	.byte	0x3f
	.zero		1


	//   ....[73]....
        /*17c4*/ 	.word	0x0001b000
        /*17c8*/ 	.word	0x00000057
        /*17cc*/ 	.word	0x00022890
        /*17d0*/ 	.short	0x010a
        /*17d2*/ 	.byte	0x3f
	.zero		1


	//   ....[74]....
        /*17d4*/ 	.word	0x0001b2b0
        /*17d8*/ 	.word	0x00000057
        /*17dc*/ 	.word	0x000228b0
        /*17e0*/ 	.short	0x010a
        /*17e2*/ 	.byte	0x3f
	.zero		1


	//   ....[75]....
        /*17e4*/ 	.word	0x0001b560
        /*17e8*/ 	.word	0x00000013
        /*17ec*/ 	.word	0x00022800
        /*17f0*/ 	.short	0x010a
        /*17f2*/ 	.byte	0x3f
	.zero		1


	//   ....[76]....
        /*17f4*/ 	.word	0x0001b770
        /*17f8*/ 	.word	0x00000013
        /*17fc*/ 	.word	0x00022800
        /*1800*/ 	.short	0x010a
        /*1802*/ 	.byte	0x3f
	.zero		1


	//   ....[77]....
        /*1804*/ 	.word	0x0001b7c0
        /*1808*/ 	.word	0x00000003
        /*180c*/ 	.word	0x00022830
        /*1810*/ 	.short	0x010a
        /*1812*/ 	.byte	0x3f
	.zero		1


	//   ....[78]....
        /*1814*/ 	.word	0x0001b810
        /*1818*/ 	.word	0x00000003
        /*181c*/ 	.word	0x00022850
        /*1820*/ 	.short	0x010a
        /*1822*/ 	.byte	0x3f
	.zero		1


	//   ....[79]....
        /*1824*/ 	.word	0x0001b860
        /*1828*/ 	.word	0x00000006
        /*182c*/ 	.word	0x00022830
        /*1830*/ 	.short	0x010a
        /*1832*/ 	.byte	0x3f
	.zero		1


	//   ....[80]....
        /*1834*/ 	.word	0x0001b8b0
        /*1838*/ 	.word	0x00000006
        /*183c*/ 	.word	0x00022850
        /*1840*/ 	.short	0x010a
        /*1842*/ 	.byte	0x3f
	.zero		1


	//   ....[81]....
        /*1844*/ 	.word	0x0001c4c0
        /*1848*/ 	.word	0x00000016
        /*184c*/ 	.word	0x00022820
        /*1850*/ 	.short	0x010a
        /*1852*/ 	.byte	0x3f
	.zero		1


	//   ....[82]....
        /*1854*/ 	.word	0x0001c510
        /*1858*/ 	.word	0x00000003
        /*185c*/ 	.word	0x000228a0
        /*1860*/ 	.short	0x010a
        /*1862*/ 	.byte	0x3f
	.zero		1


	//   ....[83]....
        /*1864*/ 	.word	0x0001c560
        /*1868*/ 	.word	0x00000003
        /*186c*/ 	.word	0x000228c0
        /*1870*/ 	.short	0x010a
        /*1872*/ 	.byte	0x3f
	.zero		1


	//   ....[84]....
        /*1874*/ 	.word	0x0001c5b0
        /*1878*/ 	.word	0x00000008
        /*187c*/ 	.word	0x000228a0
        /*1880*/ 	.short	0x010a
        /*1882*/ 	.byte	0x3f
	.zero		1


	//   ....[85]....
        /*1884*/ 	.word	0x0001c600
        /*1888*/ 	.word	0x00000008
        /*188c*/ 	.word	0x000228c0
        /*1890*/ 	.short	0x010a
        /*1892*/ 	.byte	0x3f
	.zero		1


	//   ....[86]....
        /*1894*/ 	.word	0x0001c720
        /*1898*/ 	.word	0x0000001f
        /*189c*/ 	.word	0x00022840
        /*18a0*/ 	.short	0x010a
        /*18a2*/ 	.byte	0x3f
	.zero		1


	//   ....[87]....
        /*18a4*/ 	.word	0x0001da00
        /*18a8*/ 	.word	0x00000016
        /*18ac*/ 	.word	0x00022820
        /*18b0*/ 	.short	0x010a
        /*18b2*/ 	.byte	0x3f
	.zero		1


	//   ....[88]....
        /*18b4*/ 	.word	0x0001da50
        /*18b8*/ 	.word	0x0000001f
        /*18bc*/ 	.word	0x00022860
        /*18c0*/ 	.short	0x010a
        /*18c2*/ 	.byte	0x3f
	.zero		1


	//   ....[89]....
        /*18c4*/ 	.word	0x0001e3c0
        /*18c8*/ 	.word	0x00000004
        /*18cc*/ 	.word	0x00022840
        /*18d0*/ 	.short	0x010a
        /*18d2*/ 	.byte	0x3f
	.zero		1


	//   ....[90]....
        /*18d4*/ 	.word	0x0001eaa0
        /*18d8*/ 	.word	0x00000004
        /*18dc*/ 	.word	0x00022860
        /*18e0*/ 	.short	0x010a
        /*18e2*/ 	.byte	0x3f
	.zero		1


	//   ....[91]....
        /*18e4*/ 	.word	0x0001fbf0
        /*18e8*/ 	.word	0x00000005
        /*18ec*/ 	.word	0x00022820
        /*18f0*/ 	.short	0x010a
        /*18f2*/ 	.byte	0x3f
	.zero		1


	//   ....[92]....
        /*18f4*/ 	.word	0x0001fd90
        /*18f8*/ 	.word	0x00000003
        /*18fc*/ 	.word	0x00022840
        /*1900*/ 	.short	0x010a
        /*1902*/ 	.byte	0x3f
	.zero		1


	//   ....[93]....
        /*1904*/ 	.word	0x0001fde0
        /*1908*/ 	.word	0x00000005
        /*190c*/ 	.word	0x00022840
        /*1910*/ 	.short	0x010a
        /*1912*/ 	.byte	0x3f
	.zero		1


	//   ....[94]....
        /*1914*/ 	.word	0x0001fe30
        /*1918*/ 	.word	0x00000003
        /*191c*/ 	.word	0x00022860
        /*1920*/ 	.short	0x010a
        /*1922*/ 	.byte	0x3f
	.zero		1


	//----- nvinfo : EIATTR_NUM_MBARRIERS
	.align		4
.L_237:
        /*1924*/ 	.byte	0x03, 0x38
        /*1926*/ 	.short	0x0016


	//----- nvinfo : EIATTR_EXIT_INSTR_OFFSETS
	.align		4
        /*1928*/ 	.byte	0x04, 0x1c
        /*192a*/ 	.short	(.L_239 - .L_238)


	//   ....[0]....
.L_238:
        /*192c*/ 	.word	0x0001aab0


	//----- nvinfo : EIATTR_MAX_THREADS
	.align		4
.L_239:
        /*1930*/ 	.byte	0x04, 0x05
        /*1932*/ 	.short	(.L_241 - .L_240)
.L_240:
        /*1934*/ 	.word	0x00000180
        /*1938*/ 	.word	0x00000001
        /*193c*/ 	.word	0x00000001


	//----- nvinfo : EIATTR_CRS_STACK_SIZE
	.align		4
.L_241:
        /*1940*/ 	.byte	0x04, 0x1e
        /*1942*/ 	.short	(.L_243 - .L_242)
.L_242:
        /*1944*/ 	.word	0x00000000


	//----- nvinfo : EIATTR_CBANK_PARAM_SIZE
	.align		4
.L_243:
        /*1948*/ 	.byte	0x03, 0x19
        /*194a*/ 	.short	0x0af0


	//----- nvinfo : EIATTR_PARAM_CBANK
	.align		4
        /*194c*/ 	.byte	0x04, 0x0a
        /*194e*/ 	.short	(.L_245 - .L_244)
	.align		4
.L_244:
        /*1950*/ 	.word	index@(.nv.constant0._ZN7cutlass13device_kernelIN5flash11enable_sm90INS1_16FlashAttnFwdSm90INS1_25CollectiveMainloopFwdSm90ILi2EN4cute5tupleIJNS5_1CILi1EEES8_S8_EEENS6_IJNS7_ILi128EEENS7_ILi96EEENS7_ILi64EEEEEELi256ENS_6half_tEfNS_4arch4Sm90ELb0ELb0ELb1ELb1ELb1ELb1ELb0ELb1ELb0ELb1ELb1ELb0EEENS1_21CollectiveEpilogueFwdINS6_IJSA_NS7_ILi256EEESB_EEES9_SE_SG_Li256ELb1ELb1ELb1ELb0EEENS1_36VarlenDynamicPersistentTileSchedulerILi128ELi96ELi256ELi128ELb1ELb1ELb1ELb0ELb1ELb1EEEEEEEEEvNT_6ParamsE)
        /*1954*/ 	.short	0x0210
        /*1956*/ 	.short	0x0af0


	//----- nvinfo : EIATTR_SW_WAR
	.align		4
.L_245:
        /*1958*/ 	.byte	0x04, 0x36
        /*195a*/ 	.short	(.L_247 - .L_246)
.L_246:
        /*195c*/ 	.word	0x00000008
.L_247:


//--------------------- .nv.info._ZN7cutlass13device_kernelIN5flash11enable_sm90INS1_16FlashAttnFwdSm90INS1_25CollectiveMainloopFwdSm90ILi2EN4cute5tupleIJNS5_1CILi1EEES8_S8_EEENS6_IJNS7_ILi128EEENS7_ILi96EEENS7_ILi64EEEEEELi256ENS_6half_tEfNS_4arch4Sm90ELb0ELb0ELb1ELb1ELb1ELb0ELb1ELb1ELb0ELb1ELb1ELb0EEENS1_21CollectiveEpilogueFwdINS6_IJSA_NS7_ILi256EEESB_EEES9_SE_SG_Li256ELb1ELb1ELb1ELb0EEENS1_36VarlenDynamicPersistentTileSchedulerILi128ELi96ELi256ELi128ELb1ELb1ELb1ELb0ELb1ELb1EEEEEEEEEvNT_6ParamsE --------------------------
	.section	.nv.info._ZN7cutlass13device_kernelIN5flash11enable_sm90INS1_16FlashAttnFwdSm90INS1_25CollectiveMainloopFwdSm90ILi2EN4cute5tupleIJNS5_1CILi1EEES8_S8_EEENS6_IJNS7_ILi128EEENS7_ILi96EEENS7_ILi64EEEEEELi256ENS_6half_tEfNS_4arch4Sm90ELb0ELb0ELb1ELb1ELb1ELb0ELb1ELb1ELb0ELb1ELb1ELb0EEENS1_21CollectiveEpilogueFwdINS6_IJSA_NS7_ILi256EEESB_EEES9_SE_SG_Li256ELb1ELb1ELb1ELb0EEENS1_36VarlenDynamicPersistentTileSchedulerILi128ELi96ELi256ELi128ELb1ELb1ELb1ELb0ELb1ELb1EEEEEEEEEvNT_6ParamsE,"",@"SHT_CUDA_INFO"
	.sectionflags	@""
	.align	4


	//----- nvinfo : EIATTR_CUDA_API_VERSION
	.align		4
        /*0000*/ 	.byte	0x04, 0x37
        /*0002*/ 	.short	(.L_249 - .L_248)
.L_248:
        /*0004*/ 	.word	0x00000082


	//----- nvinfo : EIATTR_KPARAM_INFO
	.align		4
.L_249:
        /*0008*/ 	.byte	0x04, 0x17
        /*000a*/ 	.short	(.L_251 - .L_250)
.L_250:
        /*000c*/ 	.word	0x00000000
        /*0010*/ 	.short	0x0000
        /*0012*/ 	.short	0x0070
        /*0014*/ 	.byte	0x00, 0xf0, 0x01, 0x2e


	//----- nvinfo : EIATTR_SPARSE_MMA_MASK
	.align		4
.L_251:
        /*0018*/ 	.byte	0x03, 0x50
        /*001a*/ 	.short	0x0000


	//----- nvinfo : EIATTR_MAXREG_COUNT
	.align		4
        /*001c*/ 	.byte	0x03, 0x1b
        /*001e*/ 	.short	0x00a8


	//----- nvinfo : EIATTR_NUM_BARRIERS
	.align		4
        /*0020*/ 	.byte	0x02, 0x4c
        /*0022*/ 	.byte	0x10
	.zero		1


	//----- nvinfo : EIATTR_EXTERNS
	.align		4
        /*0024*/ 	.byte	0x04, 0x0f
        /*0026*/ 	.short	(.L_253 - .L_252)


	//   ....[0]....
	.align		4
.L_252:
        /*0028*/ 	.word	index@(__assertfail)


	//----- nvinfo : EIATTR_ANNOTATIONS
	.align		4
.L_253:
        /*002c*/ 	.byte	0x04, 0x55
        /*002e*/ 	.short	(.L_255 - .L_254)


	//   ....[0]....
.L_254:
        /* <DEDUP_REMOVED lines=29> */


	//----- nvinfo : EIATTR_MERCURY_ISA_VERSION
	.align		4
.L_255:
        /*01e8*/ 	.byte	0x03, 0x5f
        /*01ea*/ 	.short	0x0101


	//----- nvinfo : EIATTR_UNUSED_LOAD_BYTE_OFFSET
	.align		4
        /*01ec*/ 	.byte	0x04, 0x44
        /*01ee*/ 	.short	(.L_257 - .L_256)


	//   ....[0]....
.L_256:
        /*01f0*/ 	.word	0x000009a0
        /*01f4*/ 	.word	0x0000fff0


	//   ....[1]....
        /*01f8*/ 	.word	0x00007c30
        /*01fc*/ 	.word	0x0000fff0


	//----- nvinfo : EIATTR_INT_WARP_WIDE_INSTR_OFFSETS
	.align		4
.L_257:
        /*0200*/ 	.byte	0x04, 0x31
        /*0202*/ 	.short	(.L_259 - .L_258)


	//   ....[0]....
.L_258:
        /*0204*/ 	.word	0x000000c0


	//   ....[1]....
        /*0208*/ 	.word	0x000000d0


	//   ....[2]....
        /*020c*/ 	.word	0x000000e0


	//   ....[3]....
        /*0210*/ 	.word	0x00000180


	//   ....[4]....
        /*0214*/ 	.word	0x0000d940


	//   ....[5]....
        /*0218*/ 	.word	0x0000d9d0


	//   ....[6]....
        /*021c*/ 	.word	0x00011860


	//   ....[7]....
        /*0220*/ 	.word	0x000118f0


	//----- nvinfo : EIATTR_COOP_GROUP_MASK_REGIDS
	.align		4
.L_259:
        /*0224*/ 	.byte	0x04, 0x29
        /*0226*/ 	.short	(.L_261 - .L_260)


	//   ....[0]....
.L_260:
        /*0228*/ 	.word	0xffffffff


	//   ....[1]....
        /*022c*/ 	.word	0xffffffff


	//   ....[2]....
        /*0230*/ 	.word	0xffffffff


	//   ....[3]....
        /*0234*/ 	.word	0xffffffff


	//   ....[4]....
        /*0238*/ 	.word	0xffffffff


	//   ....[5]....
        /*023c*/ 	.word	0xffffffff


	//   ....[6]....
        /*0240*/ 	.word	0xffffffff


	//   ....[7]....
        /*0244*/ 	.word	0xffffffff


	//   ....[8]....
        /*0248*/ 	.word	0xffffffff


	//   ....[9]....
        /*024c*/ 	.word	0xffffffff


	//   ....[10]....
        /*0250*/ 	.word	0xffffffff


	//   ....[11]....
        /*0254*/ 	.word	0xffffffff


	//   ....[12]....
        /*0258*/ 	.word	0xffffffff


	//   ....[13]....
        /*025c*/ 	.word	0xffffffff


	//   ....[14]....
        /*0260*/ 	.word	0xffffffff


	//   ....[15]....
        /*0264*/ 	.word	0xffffffff


	//   ....[16]....
        /*0268*/ 	.word	0xffffffff


	//   ....[17]....
        /*026c*/ 	.word	0xffffffff


	//   ....[18]....
        /*0270*/ 	.word	0xffffffff


	//   ....[19]....
        /*0274*/ 	.word	0xffffffff


	//   ....[20]....
        /*0278*/ 	.word	0xffffffff


	//   ....[21]....
        /*027c*/ 	.word	0xffffffff


	//   ....[22]....
        /*0280*/ 	.word	0xffffffff


	//   ....[23]....
        /*0284*/ 	.word	0xffffffff


	//   ....[24]....
        /*0288*/ 	.word	0xffffffff


	//   ....[25]....
        /*028c*/ 	.word	0xffffffff


	//   ....[26]....
        /*0290*/ 	.word	0xffffffff


	//   ....[27]....
        /*0294*/ 	.word	0xffffffff


	//   ....[28]....
        /*0298*/ 	.word	0xffffffff


	//   ....[29]....
        /*029c*/ 	.word	0xffffffff


	//   ....[30]....
        /*02a0*/ 	.word	0xffffffff


	//   ....[31]....
        /*02a4*/ 	.word	0xffffffff


	//   ....[32]....
        /*02a8*/ 	.word	0xffffffff


	//   ....[33]....
        /*02ac*/ 	.word	0xffffffff


	//   ....[34]....
        /*02b0*/ 	.word	0xffffffff


	//   ....[35]....
        /*02b4*/ 	.word	0xffffffff


	//   ....[36]....
        /*02b8*/ 	.word	0xffffffff


	//   ....[37]....
        /*02bc*/ 	.word	0xffffffff


	//   ....[38]....
        /*02c0*/ 	.word	0xffffffff


	//   ....[39]....
        /*02c4*/ 	.word	0xffffffff


	//   ....[40]....
        /*02c8*/ 	.word	0xffffffff


	//   ....[41]....
        /*02cc*/ 	.word	0xffffffff


	//   ....[42]....
        /*02d0*/ 	.word	0xffffffff


	//   ....[43]....
        /*02d4*/ 	.word	0xffffffff


	//   ....[44]....
        /*02d8*/ 	.word	0xffffffff


	//   ....[45]....
        /*02dc*/ 	.word	0xffffffff


	//   ....[46]....
        /*02e0*/ 	.word	0xffffffff


	//   ....[47]....
        /*02e4*/ 	.word	0xffffffff


	//   ....[48]....
        /*02e8*/ 	.word	0xffffffff


	//   ....[49]....
        /*02ec*/ 	.word	0xffffffff


	//   ....[50]....
        /*02f0*/ 	.word	0xffffffff


	//   ....[51]....
        /*02f4*/ 	.word	0xffffffff


	//   ....[52]....
        /*02f8*/ 	.word	0xffffffff


	//   ....[53]....
        /*02fc*/ 	.word	0xffffffff


	//   ....[54]....
        /*0300*/ 	.word	0xffffffff


	//   ....[55]....
        /*0304*/ 	.word	0xffffffff


	//   ....[56]....
        /*0308*/ 	.word	0xffffffff


	//   ....[57]....
        /*030c*/ 	.word	0xffffffff


	//   ....[58]....
        /*0310*/ 	.word	0xffffffff


	//   ....[59]....
        /*0314*/ 	.word	0xffffffff


	//   ....[60]....
        /*0318*/ 	.word	0xffffffff


	//   ....[61]....
        /*031c*/ 	.word	0xffffffff


	//   ....[62]....
        /*0320*/ 	.word	0xffffffff


	//   ....[63]....
        /*0324*/ 	.word	0xffffffff


	//   ....[64]....
        /*0328*/ 	.word	0xffffffff


	//   ....[65]....
        /*032c*/ 	.word	0xffffffff


	//   ....[66]....
        /*0330*/ 	.word	0xffffffff


	//   ....[67]....
        /*0334*/ 	.word	0xffffffff


	//   ....[68]....
        /*0338*/ 	.word	0xffffffff


	//   ....[69]....
        /*033c*/ 	.word	0xffffffff


	//   ....[70]....
        /*0340*/ 	.word	0xffffffff


	//   ....[71]....
        /*0344*/ 	.word	0xffffffff


	//   ....[72]....
        /*0348*/ 	.word	0xffffffff


	//   ....[73]....
        /*034c*/ 	.word	0xffffffff


	//   ....[74]....
        /*0350*/ 	.word	0xffffffff


	//   ....[75]....
        /*0354*/ 	.word	0xffffffff


	//   ....[76]....
        /*0358*/ 	.word	0xffffffff


	//   ....[77]....
        /*035c*/ 	.word	0xffffffff


	//   ....[78]....
        /*0360*/ 	.word	0xffffffff


	//   ....[79]....
        /*0364*/ 	.word	0xffffffff


	//   ....[80]....
        /*0368*/ 	.word	0xffffffff


	//   ....[81]....
        /*036c*/ 	.word	0xffffffff


	//   ....[82]....
        /*0370*/ 	.word	0xffffffff


	//   ....[83]....
        /*0374*/ 	.word	0xffffffff


	//   ....[84]....
        /*0378*/ 	.word	0xffffffff


	//   ....[85]....
        /*037c*/ 	.word	0xffffffff


	//   ....[86]....
        /*0380*/ 	.word	0xffffffff


	//   ....[87]....
        /*0384*/ 	.word	0xffffffff


	//   ....[88]....
        /*0388*/ 	.word	0xffffffff


	//   ....[89]....
        /*038c*/ 	.word	0xffffffff


	//   ....[90]....
        /*0390*/ 	.word	0xffffffff


	//   ....[91]....
        /*0394*/ 	.word	0xffffffff


	//   ....[92]....
        /*0398*/ 	.word	0xffffffff


	//   ....[93]....
        /*039c*/ 	.word	0xffffffff


	//   ....[94]....
        /*03a0*/ 	.word	0xffffffff


	//   ....[95]....
        /*03a4*/ 	.word	0xffffffff


	//   ....[96]....
        /*03a8*/ 	.word	0xffffffff


	//   ....[97]....
        /*03ac*/ 	.word	0xffffffff


	//   ....[98]....
        /*03b0*/ 	.word	0xffffffff


	//   ....[99]....
        /*03b4*/ 	.word	0xffffffff


	//   ....[100]....
        /*03b8*/ 	.word	0xffffffff


	//   ....[101]....
        /*03bc*/ 	.word	0xffffffff


	//   ....[102]....
        /*03c0*/ 	.word	0xffffffff


	//   ....[103]....
        /*03c4*/ 	.word	0xffffffff


	//   ....[104]....
        /*03c8*/ 	.word	0xffffffff


	//   ....[105]....
        /*03cc*/ 	.word	0xffffffff


	//   ....[106]....
        /*03d0*/ 	.word	0xffffffff


	//   ....[107]....
        /*03d4*/ 	.word	0xffffffff


	//   ....[108]....
        /*03d8*/ 	.word	0xffffffff


	//   ....[109]....
        /*03dc*/ 	.word	0xffffffff


	//   ....[110]....
        /*03e0*/ 	.word	0xffffffff


	//   ....[111]....
        /*03e4*/ 	.word	0xffffffff


	//   ....[112]....
        /*03e8*/ 	.word	0xffffffff


	//   ....[113]....
        /*03ec*/ 	.word	0xffffffff


	//   ....[114]....
        /*03f0*/ 	.word	0xffffffff


	//   ....[115]....
        /*03f4*/ 	.word	0xffffffff


	//   ....[116]....
        /*03f8*/ 	.word	0xffffffff


	//   ....[117]....
        /*03fc*/ 	.word	0xffffffff


	//   ....[118]....
        /*0400*/ 	.word	0xffffffff


	//   ....[119]....
        /*0404*/ 	.word	0xffffffff


	//   ....[120]....
        /*0408*/ 	.word	0xffffffff


	//   ....[121]....
        /*040c*/ 	.word	0xffffffff


	//   ....[122]....
        /*0410*/ 	.word	0xffffffff


	//   ....[123]....
        /*0414*/ 	.word	0xffffffff


	//   ....[124]....
        /*0418*/ 	.word	0xffffffff


	//   ....[125]....
        /*041c*/ 	.word	0xffffffff


	//   ....[126]....
        /*0420*/ 	.word	0xffffffff


	//   ....[127]....
        /*0424*/ 	.word	0xffffffff


	//   ....[128]....
        /*0428*/ 	.word	0xffffffff


	//   ....[129]....
        /*042c*/ 	.word	0xffffffff


	//   ....[130]....
        /*0430*/ 	.word	0xffffffff


	//   ....[131]....
        /*0434*/ 	.word	0xffffffff


	//   ....[132]....
        /*0438*/ 	.word	0xffffffff


	//   ....[133]....
        /*043c*/ 	.word	0xffffffff


	//   ....[134]....
        /*0440*/ 	.word	0xffffffff


	//   ....[135]....
        /*0444*/ 	.word	0xffffffff


	//   ....[136]....
        /*0448*/ 	.word	0xffffffff


	//   ....[137]....
        /*044c*/ 	.word	0xffffffff


	//   ....[138]....
        /*0450*/ 	.word	0xffffffff


	//   ....[139]....
        /*0454*/ 	.word	0xffffffff


	//   ....[140]....
        /*0458*/ 	.word	0xffffffff


	//   ....[141]....
        /*045c*/ 	.word	0xffffffff


	//   ....[142]....
        /*0460*/ 	.word	0xffffffff


	//   ....[143]....
        /*0464*/ 	.word	0xffffffff


	//   ....[144]....
        /*0468*/ 	.word	0xffffffff


	//   ....[145]....
        /*046c*/ 	.word	0xffffffff


	//   ....[146]....
        /*0470*/ 	.word	0xffffffff


	//   ....[147]....
        /*0474*/ 	.word	0xffffffff


	//   ....[148]....
        /*0478*/ 	.word	0xffffffff


	//   ....[149]....
        /*047c*/ 	.word	0xffffffff


	//   ....[150]....
        /*0480*/ 	.word	0xffffffff


	//   ....[151]....
        /*0484*/ 	.word	0xffffffff


	//   ....[152]....
        /*0488*/ 	.word	0xffffffff


	//   ....[153]....
        /*048c*/ 	.word	0xffffffff


	//   ....[154]....
        /*0490*/ 	.word	0xffffffff


	//   ....[155]....
        /*0494*/ 	.word	0xffffffff


	//   ....[156]....
        /*0498*/ 	.word	0xffffffff


	//   ....[157]....
        /*049c*/ 	.word	0xffffffff


	//   ....[158]....
        /*04a0*/ 	.word	0xffffffff


	//   ....[159]....
        /*04a4*/ 	.word	0x0500000f


	//   ....[160]....
        /*04a8*/ 	.word	0x0500000f


	//   ....[161]....
        /*04ac*/ 	.word	0x0500000f


	//   ....[162]....
        /*04b0*/ 	.word	0x0500000f


	//   ....[163]....
        /*04b4*/ 	.word	0x0500000f


	//   ....[164]....
        /*04b8*/ 	.word	0x0500000f


	//   ....[165]....
        /*04bc*/ 	.word	0x0500000f


	//   ....[166]....
        /*04c0*/ 	.word	0x0500000f


	//   ....[167]....
        /*04c4*/ 	.word	0x0500000f


	//   ....[168]....
        /*04c8*/ 	.word	0x0500000f


	//   ....[169]....
        /*04cc*/ 	.word	0x0500000f


	//   ....[170]....
        /*04d0*/ 	.word	0x0500000f


	//   ....[171]....
        /*04d4*/ 	.word	0x0500000f


	//   ....[172]....
        /*04d8*/ 	.word	0x0500000f


	//   ....[173]....
        /*04dc*/ 	.word	0x0500000f


	//   ....[174]....
        /*04e0*/ 	.word	0x0500000f


	//   ....[175]....
        /*04e4*/ 	.word	0x0500000f


	//   ....[176]....
        /*04e8*/ 	.word	0x0500000f


	//   ....[177]....
        /*04ec*/ 	.word	0x0500000f


	//   ....[178]....
        /*04f0*/ 	.word	0x0500000f


	//   ....[179]....
        /*04f4*/ 	.word	0x0500000f


	//   ....[180]....
        /*04f8*/ 	.word	0x0500000f


	//   ....[181]....
        /*04fc*/ 	.word	0x0500000f


	//   ....[182]....
        /*0500*/ 	.word	0x0500000f


	//   ....[183]....
        /*0504*/ 	.word	0x0500000f


	//   ....[184]....
        /*0508*/ 	.word	0x0500000f


	//   ....[185]....
        /*050c*/ 	.word	0x0500000f


	//   ....[186]....
        /*0510*/ 	.word	0x0500000f


	//   ....[187]....
        /*0514*/ 	.word	0x0500000f


	//   ....[188]....
        /*0518*/ 	.word	0x0500000f


	//   ....[189]....
        /*051c*/ 	.word	0x0500000f


	//   ....[190]....
        /*0520*/ 	.word	0x0500000f


	//   ....[191]....
        /*0524*/ 	.word	0x0500000f


	//   ....[192]....
        /*0528*/ 	.word	0x0500000f


	//   ....[193]....
        /*052c*/ 	.word	0x0500000f


	//   ....[194]....
        /*0530*/ 	.word	0x0500000f


	//   ....[195]....
        /*0534*/ 	.word	0x0500000f


	//   ....[196]....
        /*0538*/ 	.word	0x0500000f


	//   ....[197]....
        /*053c*/ 	.word	0x0500000f


	//   ....[198]....
        /*0540*/ 	.word	0x0500000f


	//   ....[199]....
        /*0544*/ 	.word	0x0500000f


	//   ....[200]....
        /*0548*/ 	.word	0x0500000f


	//   ....[201]....
        /*054c*/ 	.word	0x0500000f


	//   ....[202]....
        /*0550*/ 	.word	0x0500000f


	//   ....[203]....
        /*0554*/ 	.word	0x0500000f


	//   ....[204]....
        /*0558*/ 	.word	0x0500000f


	//   ....[205]....
        /*055c*/ 	.word	0x0500000f


	//   ....[206]....
        /*0560*/ 	.word	0x0500000f


	//   ....[207]....
        /*0564*/ 	.word	0x0500000f


	//   ....[208]....
        /*0568*/ 	.word	0x0500000f


	//   ....[209]....
        /*056c*/ 	.word	0x0500000f


	//   ....[210]....
        /*0570*/ 	.word	0x0500000f


	//   ....[211]....
        /*0574*/ 	.word	0x0500000f


	//   ....[212]....
        /*0578*/ 	.word	0x0500000f


	//   ....[213]....
        /*057c*/ 	.word	0x0500000f


	//   ....[214]....
        /*0580*/ 	.word	0x0500000f


	//   ....[215]....
        /*0584*/ 	.word	0x0500000f


	//   ....[216]....
        /*0588*/ 	.word	0x0500000f


	//   ....[217]....
        /*058c*/ 	.word	0x0500000f


	//   ....[218]....
        /*0590*/ 	.word	0x0500000f


	//   ....[219]....
        /*0594*/ 	.word	0x0500000f


	//   ....[220]....
        /*0598*/ 	.word	0x0500000f


	//   ....[221]....
        /*059c*/ 	.word	0x0500000f


	//   ....[222]....
        /*05a0*/ 	.word	0x0500000f


	//   ....[223]....
        /*05a4*/ 	.word	0x0500000f


	//   ....[224]....
        /*05a8*/ 	.word	0x0500000f


	//   ....[225]....
        /*05ac*/ 	.word	0x0500000f


	//   ....[226]....
        /*05b0*/ 	.word	0x0500000f


	//   ....[227]....
        /*05b4*/ 	.word	0x0500000f


	//   ....[228]....
        /*05b8*/ 	.word	0x0500000f


	//   ....[229]....
        /*05bc*/ 	.word	0x0500000f


	//   ....[230]....
        /*05c0*/ 	.word	0x0500000f


	//   ....[231]....
        /*05c4*/ 	.word	0x0500000f


	//   ....[232]....
        /*05c8*/ 	.word	0x0500000f


	//   ....[233]....
        /*05cc*/ 	.word	0x0500000f


	//   ....[234]....
        /*05d0*/ 	.word	0x0500000f


	//   ....[235]....
        /*05d4*/ 	.word	0x0500000f


	//   ....[236]....
        /*05d8*/ 	.word	0x0500000f


	//   ....[237]....
        /*05dc*/ 	.word	0x0500000f


	//   ....[238]....
        /*05e0*/ 	.word	0x0500000f


	//   ....[239]....
        /*05e4*/ 	.word	0x0500000f


	//   ....[240]....
        /*05e8*/ 	.word	0x0500000f


	//   ....[241]....
        /*05ec*/ 	.word	0x0500000f


	//   ....[242]....
        /*05f0*/ 	.word	0x0500000f


	//   ....[243]....
        /*05f4*/ 	.word	0x0500000f


	//   ....[244]....
        /*05f8*/ 	.word	0x0500000f


	//   ....[245]....
        /*05fc*/ 	.word	0x0500000f


	//   ....[246]....
        /*0600*/ 	.word	0x0500000f


	//   ....[247]....
        /*0604*/ 	.word	0x0500000f


	//   ....[248]....
        /*0608*/ 	.word	0x0500000f


	//   ....[249]....
        /*060c*/ 	.word	0x0500000f


	//   ....[250]....
        /*0610*/ 	.word	0x0500000f


	//   ....[251]....
        /*0614*/ 	.word	0x0500000f


	//   ....[252]....
        /*0618*/ 	.word	0x0500000f


	//   ....[253]....
        /*061c*/ 	.word	0x0500000f


	//   ....[254]....
        /*0620*/ 	.word	0x0500000f


	//   ....[255]....
        /*0624*/ 	.word	0x0500000f


	//   ....[0]....
        /*0628*/ 	.word	0x0500000f


	//   ....[1]....
        /*062c*/ 	.word	0x0500000f


	//   ....[2]....
        /*0630*/ 	.word	0x0500000f


	//----- nvinfo : EIATTR_COOP_GROUP_INSTR_OFFSETS
	.align		4
.L_261:
        /*0634*/ 	.byte	0x04, 0x28
        /*0636*/ 	.short	(.L_263 - .L_262)


	//   ....[0]....
.L_262:
        /*0638*/ 	.word	0x00000080


	//   ....[1]....
        /*063c*/ 	.word	0x00000090


	//   ....[2]....
        /*0640*/ 	.word	0x000002f0


	//   ....[3]....
        /*0644*/ 	.word	0x00000450


	//   ....[4]....
        /*0648*/ 	.word	0x00000570


	//   ....[5]....
        /*064c*/ 	.word	0x000006d0


	//   ....[6]....
        /*0650*/ 	.word	0x00001b50


	//   ....[7]....
        /*0654*/ 	.word	0x000039e0


	//   ....[8]....
        /*0658*/ 	.word	0x00003a20


	//   ....[9]....
        /*065c*/ 	.word	0x00003a40


	//   ....[10]....
        /*0660*/ 	.word	0x00003a60


	//   ....[11]....
        /*0664*/ 	.word	0x00005750


	//   ....[12]....
        /*0668*/ 	.word	0x000057b0


	//   ....[13]....
        /*066c*/ 	.word	0x00006220


	//   ....[14]....
        /*0670*/ 	.word	0x00006280


	//   ....[15]....
        /*0674*/ 	.word	0x000071e0


	//   ....[16]....
        /*0678*/ 	.word	0x000071f0


	//   ....[17]....
        /*067c*/ 	.word	0x00007220


	//   ....[18]....
        /*0680*/ 	.word	0x00007240


	//   ....[19]....
        /*0684*/ 	.word	0x00008d50


	//   ....[20]....
        /*0688*/ 	.word	0x00008d60


	//   ....[21]....
        /*068c*/ 	.word	0x00008d70


	//   ....[22]....
        /*0690*/ 	.word	0x00008d90


	//   ....[23]....
        /*0694*/ 	.word	0x00009850


	//   ....[24]....
        /*0698*/ 	.word	0x00009880


	//   ....[25]....
        /*069c*/ 	.word	0x00009a20


	//   ....[26]....
        /*06a0*/ 	.word	0x00009a40


	//   ....[27]....
        /*06a4*/ 	.word	0x00009b80


	//   ....[28]....
        /*06a8*/ 	.word	0x00009ba0


	//   ....[29]....
        /*06ac*/ 	.word	0x00009cf0


	//   ....[30]....
        /*06b0*/ 	.word	0x00009d10


	//   ....[31]....
        /*06b4*/ 	.word	0x0000a270


	//   ....[32]....
        /*06b8*/ 	.word	0x0000a2b0


	//   ....[33]....
        /*06bc*/ 	.word	0x0000ac40


	//   ....[34]....
        /*06c0*/ 	.word	0x0000ac50


	//   ....[35]....
        /*06c4*/ 	.word	0x0000be50


	//   ....[36]....
        /*06c8*/ 	.word	0x0000be80


	//   ....[37]....
        /*06cc*/ 	.word	0x0000bff0


	//   ....[38]....
        /*06d0*/ 	.word	0x0000c010


	//   ....[39]....
        /*06d4*/ 	.word	0x0000c150


	//   ....[40]....
        /*06d8*/ 	.word	0x0000c170


	//   ....[41]....
        /*06dc*/ 	.word	0x0000c2c0


	//   ....[42]....
        /*06e0*/ 	.word	0x0000c2e0


	//   ....[43]....
        /*06e4*/ 	.word	0x0000c4c0


	//   ....[44]....
        /*06e8*/ 	.word	0x0000c6b0


	//   ....[45]....
        /*06ec*/ 	.word	0x0000c6e0


	//   ....[46]....
        /*06f0*/ 	.word	0x0000c710


	//   ....[47]....
        /*06f4*/ 	.word	0x0000c740


	//   ....[48]....
        /*06f8*/ 	.word	0x0000c770


	//   ....[49]....
        /*06fc*/ 	.word	0x0000c7a0


	//   ....[50]....
        /*0700*/ 	.word	0x0000c910


	//   ....[51]....
        /*0704*/ 	.word	0x0000c940


	//   ....[52]....
        /*0708*/ 	.word	0x0000c970


	//   ....[53]....
        /*070c*/ 	.word	0x0000c9a0


	//   ....[54]....
        /*0710*/ 	.word	0x0000c9d0


	//   ....[55]....
        /*0714*/ 	.word	0x0000ca00


	//   ....[56]....
        /*0718*/ 	.word	0x0000ca90


	//   ....[57]....
        /*071c*/ 	.word	0x0000cac0


	//   ....[58]....
        /*0720*/ 	.word	0x0000cad0


	//   ....[59]....
        /*0724*/ 	.word	0x0000cb60


	//   ....[60]....
        /*0728*/ 	.word	0x0000e4e0


	//   ....[61]....
        /*072c*/ 	.word	0x0000e500


	//   ....[62]....
        /*0730*/ 	.word	0x0000e590


	//   ....[63]....
        /*0734*/ 	.word	0x0000e5b0


	//   ....[64]....
        /*0738*/ 	.word	0x0000e630


	//   ....[65]....
        /*073c*/ 	.word	0x0000e650


	//   ....[66]....
        /*0740*/ 	.word	0x0000e6d0


	//   ....[67]....
        /*0744*/ 	.word	0x0000e6f0


	//   ....[68]....
        /*0748*/ 	.word	0x0000e770


	//   ....[69]....
        /*074c*/ 	.word	0x0000e790


	//   ....[70]....
        /*0750*/ 	.word	0x0000e7a0


	//   ....[71]....
        /*0754*/ 	.word	0x0000e7b0


	//   ....[72]....
        /*0758*/ 	.word	0x0000ef20


	//   ....[73]....
        /*075c*/ 	.word	0x0000ef40


	//   ....[74]....
        /*0760*/ 	.word	0x0000ef60


	//   ....[75]....
        /*0764*/ 	.word	0x0000ef70


	//   ....[76]....
        /*0768*/ 	.word	0x0000efa0


	//   ....[77]....
        /*076c*/ 	.word	0x0000efc0


	//   ....[78]....
        /*0770*/ 	.word	0x0000f030


	//   ....[79]....
        /*0774*/ 	.word	0x0000f0b0


	//   ....[80]....
        /*0778*/ 	.word	0x0000f0d0


	//   ....[81]....
        /*077c*/ 	.word	0x0000f0f0


	//   ....[82]....
        /*0780*/ 	.word	0x0000f1b0


	//   ....[83]....
        /*0784*/ 	.word	0x0000f200


	//   ....[84]....
        /*0788*/ 	.word	0x0000f220


	//   ....[85]....
        /*078c*/ 	.word	0x0000f290


	//   ....[86]....
        /*0790*/ 	.word	0x0000f370


	//   ....[87]....
        /*0794*/ 	.word	0x0000f3a0


	//   ....[88]....
        /*0798*/ 	.word	0x0000fa20


	//   ....[89]....
        /*079c*/ 	.word	0x0000fa50


	//   ....[90]....
        /*07a0*/ 	.word	0x0000fa70


	//   ....[91]....
        /*07a4*/ 	.word	0x0000faa0


	//   ....[92]....
        /*07a8*/ 	.word	0x0000fb10


	//   ....[93]....
        /*07ac*/ 	.word	0x0000fb40


	//   ....[94]....
        /*07b0*/ 	.word	0x0000fc50


	//   ....[95]....
        /*07b4*/ 	.word	0x0000fc70


	//   ....[96]....
        /*07b8*/ 	.word	0x0000fd00


	//   ....[97]....
        /*07bc*/ 	.word	0x0000fd20


	//   ....[98]....
        /*07c0*/ 	.word	0x0000fd90


	//   ....[99]....
        /*07c4*/ 	.word	0x0000fdb0


	//   ....[100]....
        /*07c8*/ 	.word	0x0000fe10


	//   ....[101]....
        /*07cc*/ 	.word	0x0000fe40


	//   ....[102]....
        /*07d0*/ 	.word	0x0000fec0


	//   ....[103]....
        /*07d4*/ 	.word	0x0000ff20


	//   ....[104]....
        /*07d8*/ 	.word	0x00010450


	//   ....[105]....
        /*07dc*/ 	.word	0x00010470


	//   ....[106]....
        /*07e0*/ 	.word	0x000104c0


	//   ....[107]....
        /*07e4*/ 	.word	0x00010580


	//   ....[108]....
        /*07e8*/ 	.word	0x00010590


	//   ....[109]....
        /*07ec*/ 	.word	0x000105c0


	//   ....[110]....
        /*07f0*/ 	.word	0x00010650


	//   ....[111]....
        /*07f4*/ 	.word	0x00010700


	//   ....[112]....
        /*07f8*/ 	.word	0x00010710


	//   ....[113]....
        /*07fc*/ 	.word	0x00010740


	//   ....[114]....
        /*0800*/ 	.word	0x00010750


	//   ....[115]....
        /*0804*/ 	.word	0x000107e0


	//   ....[116]....
        /*0808*/ 	.word	0x00010ee0


	//   ....[117]....
        /*080c*/ 	.word	0x00010f00


	//   ....[118]....
        /*0810*/ 	.word	0x00010f10


	//   ....[119]....
        /*0814*/ 	.word	0x00010f50


	//   ....[120]....
        /*0818*/ 	.word	0x00010f60


	//   ....[121]....
        /*081c*/ 	.word	0x00010fa0


	//   ....[122]....
        /*0820*/ 	.word	0x00010fb0


	//   ....[123]....
        /*0824*/ 	.word	0x00010ff0


	//   ....[124]....
        /*0828*/ 	.word	0x00011000


	//   ....[125]....
        /*082c*/ 	.word	0x00011040


	//   ....[126]....
        /*0830*/ 	.word	0x00011050


	//   ....[127]....
        /*0834*/ 	.word	0x00011060


	//   ....[128]....
        /*0838*/ 	.word	0x000113a0


	//   ....[129]....
        /*083c*/ 	.word	0x000113c0


	//   ....[130]....
        /*0840*/ 	.word	0x000113d0


	//   ....[131]....
        /*0844*/ 	.word	0x000113e0


	//   ....[132]....
        /*0848*/ 	.word	0x000113f0


	//   ....[133]....
        /*084c*/ 	.word	0x00011410


	//   ....[134]....
        /*0850*/ 	.word	0x00011480


	//   ....[135]....
        /*0854*/ 	.word	0x000114b0


	//   ....[136]....
        /*0858*/ 	.word	0x000114c0


	//   ....[137]....
        /*085c*/ 	.word	0x00011530


	//   ....[138]....
        /*0860*/ 	.word	0x00011540


	//   ....[139]....
        /*0864*/ 	.word	0x00011640


	//   ....[140]....
        /*0868*/ 	.word	0x00011b20


	//   ....[141]....
        /*086c*/ 	.word	0x00011b50


	//   ....[142]....
        /*0870*/ 	.word	0x00011bb0


	//   ....[143]....
        /*0874*/ 	.word	0x00011be0


	//   ....[144]....
        /*0878*/ 	.word	0x00011c10


	//   ....[145]....
        /*087c*/ 	.word	0x00011c40


	//   ....[146]....
        /*0880*/ 	.word	0x00011c70


	//   ....[147]....
        /*0884*/ 	.word	0x00011ca0


	//   ....[148]....
        /*0888*/ 	.word	0x00011e40


	//   ....[149]....
        /*088c*/ 	.word	0x00011e70


	//   ....[150]....
        /*0890*/ 	.word	0x00011ea0


	//   ....[151]....
        /*0894*/ 	.word	0x00011ed0


	//   ....[152]....
        /*0898*/ 	.word	0x00011f00


	//   ....[153]....
        /*089c*/ 	.word	0x00011f30


	//   ....[154]....
        /*08a0*/ 	.word	0x00011ff0


	//   ....[155]....
        /*08a4*/ 	.word	0x00012010


	//   ....[156]....
        /*08a8*/ 	.word	0x00012020


	//   ....[157]....
        /*08ac*/ 	.word	0x00012080


	//   ....[158]....
        /*08b0*/ 	.word	0x000126a0


	//   ....[159]....
        /*08b4*/ 	.word	0x00012bf0


	//   ....[160]....
        /*08b8*/ 	.word	0x00012ce0


	//   ....[161]....
        /*08bc*/ 	.word	0x00012d80


	//   ....[162]....
        /*08c0*/ 	.word	0x00012de0


	//   ....[163]....
        /*08c4*/ 	.word	0x00012ed0


	//   ....[164]....
        /*08c8*/ 	.word	0x00012f40


	//   ....[165]....
        /*08cc*/ 	.word	0x00013030


	//   ....[166]....
        /*08d0*/ 	.word	0x000130a0


	//   ....[167]....
        /*08d4*/ 	.word	0x00013190


	//   ....[168]....
        /*08d8*/ 	.word	0x00013200


	//   ....[169]....
        /*08dc*/ 	.word	0x000132f0


	//   ....[170]....
        /*08e0*/ 	.word	0x00013360


	//   ....[171]....
        /*08e4*/ 	.word	0x00013400


	//   ....[172]....
        /*08e8*/ 	.word	0x00013500


	//   ....[173]....
        /*08ec*/ 	.word	0x00013550


	//   ....[174]....
        /*08f0*/ 	.word	0x000135b0


	//   ....[175]....
        /*08f4*/ 	.word	0x000136d0


	//   ....[176]....
        /*08f8*/ 	.word	0x00013750


	//   ....[177]....
        /*08fc*/ 	.word	0x00013840


	//   ....[178]....
        /*0900*/ 	.word	0x00013910


	//   ....[179]....
        /*0904*/ 	.word	0x000139c0


	//   ....[180]....
        /*0908*/ 	.word	0x00013ac0


	//   ....[181]....
        /*090c*/ 	.word	0x00013b30


	//   ....[182]....
        /*0910*/ 	.word	0x00013c40


	//   ....[183]....
        /*0914*/ 	.word	0x00013cb0


	//   ....[184]....
        /*0918*/ 	.word	0x00013d30


	//   ....[185]....
        /*091c*/ 	.word	0x00013e00


	//   ....[186]....
        /*0920*/ 	.word	0x00013e90


	//   ....[187]....
        /*0924*/ 	.word	0x00013f60


	//   ....[188]....
        /*0928*/ 	.word	0x00014000


	//   ....[189]....
        /*092c*/ 	.word	0x000140a0


	//   ....[190]....
        /*0930*/ 	.word	0x00014100


	//   ....[191]....
        /*0934*/ 	.word	0x000141f0


	//   ....[192]....
        /*0938*/ 	.word	0x00014300


	//   ....[193]....
        /*093c*/ 	.word	0x00014350


	//   ....[194]....
        /*0940*/ 	.word	0x000143b0


	//   ....[195]....
        /*0944*/ 	.word	0x000144b0


	//   ....[196]....
        /*0948*/ 	.word	0x000145c0


	//   ....[197]....
        /*094c*/ 	.word	0x00014610


	//   ....[198]....
        /*0950*/ 	.word	0x00014670


	//   ....[199]....
        /*0954*/ 	.word	0x00014770


	//   ....[200]....
        /*0958*/ 	.word	0x00014880


	//   ....[201]....
        /*095c*/ 	.word	0x000148d0


	//   ....[202]....
        /*0960*/ 	.word	0x00014930


	//   ....[203]....
        /*0964*/ 	.word	0x00014a20


	//   ....[204]....
        /*0968*/ 	.word	0x00014b50


	//   ....[205]....
        /*096c*/ 	.word	0x00014c30


	//   ....[206]....
        /*0970*/ 	.word	0x00014cc0


	//   ....[207]....
        /*0974*/ 	.word	0x00014dd0


	//   ....[208]....
        /*0978*/ 	.word	0x00014e30


	//   ....[209]....
        /*097c*/ 	.word	0x00014f40


	//   ....[210]....
        /*0980*/ 	.word	0x00014fa0


	//   ....[211]....
        /*0984*/ 	.word	0x000150b0


	//   ....[212]....
        /*0988*/ 	.word	0x00015110


	//   ....[213]....
        /*098c*/ 	.word	0x00015220


	//   ....[214]....
        /*0990*/ 	.word	0x00015280


	//   ....[215]....
        /*0994*/ 	.word	0x00015340


	//   ....[216]....
        /*0998*/ 	.word	0x000154a0


	//   ....[217]....
        /*099c*/ 	.word	0x00015540


	//   ....[218]....
        /*09a0*/ 	.word	0x000155a0


	//   ....[219]....
        /*09a4*/ 	.word	0x00015650


	//   ....[220]....
        /*09a8*/ 	.word	0x000156b0


	//   ....[221]....
        /*09ac*/ 	.word	0x00015760


	//   ....[222]....
        /*09b0*/ 	.word	0x000157c0


	//   ....[223]....
        /*09b4*/ 	.word	0x00015870


	//   ....[224]....
        /*09b8*/ 	.word	0x000158d0


	//   ....[225]....
        /*09bc*/ 	.word	0x00015980


	//   ....[226]....
        /*09c0*/ 	.word	0x000159e0


	//   ....[227]....
        /*09c4*/ 	.word	0x00015a90


	//   ....[228]....
        /*09c8*/ 	.word	0x00015b70


	//   ....[229]....
        /*09cc*/ 	.word	0x00015c10


	//   ....[230]....
        /*09d0*/ 	.word	0x00015c70


	//   ....[231]....
        /*09d4*/ 	.word	0x00015d40


	//   ....[232]....
        /*09d8*/ 	.word	0x00015da0


	//   ....[233]....
        /*09dc*/ 	.word	0x00015e70


	//   ....[234]....
        /*09e0*/ 	.word	0x00015ed0


	//   ....[235]....
        /*09e4*/ 	.word	0x00015fb0


	//   ....[236]....
        /*09e8*/ 	.word	0x00016010


	//   ....[237]....
        /*09ec*/ 	.word	0x000160e0


	//   ....[238]....
        /*09f0*/ 	.word	0x00016140


	//   ....[239]....
        /*09f4*/ 	.word	0x00016210


	//   ....[240]....
        /*09f8*/ 	.word	0x000162a0


	//   ....[241]....
        /*09fc*/ 	.word	0x00016340


	//   ....[242]....
        /*0a00*/ 	.word	0x000164c0


	//   ....[243]....
        /*0a04*/ 	.word	0x00016530


	//   ....[244]....
        /*0a08*/ 	.word	0x000165a0


	//   ....[245]....
        /*0a0c*/ 	.word	0x00016610


	//   ....[246]....
        /*0a10*/ 	.word	0x00016680


	//   ....[247]....
        /*0a14*/ 	.word	0x00016700


	//   ....[248]....
        /*0a18*/ 	.word	0x00016780


	//   ....[249]....
        /*0a1c*/ 	.word	0x00016810


	//   ....[250]....
        /*0a20*/ 	.word	0x00016880


	//   ....[251]....
        /*0a24*/ 	.word	0x000168f0


	//   ....[252]....
        /*0a28*/ 	.word	0x00016960


	//   ....[253]....
        /*0a2c*/ 	.word	0x000169e0


	//   ....[254]....
        /*0a30*/ 	.word	0x00016a50


	//   ....[255]....
        /*0a34*/ 	.word	0x00016af0


	//   ....[0]....
        /*0a38*/ 	.word	0x00016b40


	//   ....[1]....
        /*0a3c*/ 	.word	0x00016bd0


	//   ....[2]....
        /*0a40*/ 	.word	0x00016d00


	//----- nvinfo : EIATTR_REG_RECONFIG
	.align		4
.L_263:
        /*0a44*/ 	.byte	0x01, 0x54
	.zero		2


	//----- nvinfo : EIATTR_SYSCALL_OFFSETS
	.align		4
        /*0a48*/ 	.byte	0x04, 0x46
        /*0a4a*/ 	.short	(.L_265 - .L_264)


	//   ....[0]....
.L_264:
        /*0a4c*/ 	.word	0x00001cd0


	//   ....[1]....
        /*0a50*/ 	.word	0x0000db30


	//   ....[2]....
        /*0a54*/ 	.word	0x0000dc80


	//   ....[3]....
        /*0a58*/ 	.word	0x0000dd70


	//   ....[4]....
        /*0a5c*/ 	.word	0x0000eb30


	//   ....[5]....
        /*0a60*/ 	.word	0x0000f680


	//----- nvinfo : EIATTR_MBARRIER_INSTR_OFFSETS
	.align		4
.L_265:
        /*0a64*/ 	.byte	0x04, 0x39
        /*0a66*/ 	.short	(.L_267 - .L_266)


	//   ....[0]....
.L_266:
        /*0a68*/ 	.word	0x00000190
        /*0a6c*/ 	.word	0x000000ff
        /*0a70*/ 	.word	0x00032400
        /*0a74*/ 	.short	0x0100
        /*0a76*/ 	.byte	0x08
	.zero		1


	//   ....[1]....
        /*0a78*/ 	.word	0x000001a0
        /*0a7c*/ 	.word	0x000000ff
        /*0a80*/ 	.word	0x00032410
        /*0a84*/ 	.short	0x0100
        /*0a86*/ 	.byte	0x08
	.zero		1


	//   ....[2]....
        /*0a88*/ 	.word	0x000001b0
        /*0a8c*/ 	.word	0x000000ff
        /*0a90*/ 	.word	0x00032420
        /*0a94*/ 	.short	0x0100
        /*0a96*/ 	.byte	0x08
	.zero		1


	//   ....[3]....
        /*0a98*/ 	.word	0x000002a0
        /*0a9c*/ 	.word	0x000000ff
        /*0aa0*/ 	.word	0x00032430
        /*0aa4*/ 	.short	0x0100
        /*0aa6*/ 	.byte	0x08
	.zero		1


	//   ....[4]....
        /*0aa8*/ 	.word	0x000002b0
        /*0aac*/ 	.word	0x000000ff
        /*0ab0*/ 	.word	0x00032440
        /*0ab4*/ 	.short	0x0100
        /*0ab6*/ 	.byte	0x08
	.zero		1


	//   ....[5]....
        /*0ab8*/ 	.word	0x000002c0
        /*0abc*/ 	.word	0x000000ff
        /*0ac0*/ 	.word	0x00032438
        /*0ac4*/ 	.short	0x0100
        /*0ac6*/ 	.byte	0x08
	.zero		1


	//   ....[6]....
        /*0ac8*/ 	.word	0x000002d0
        /*0acc*/ 	.word	0x000000ff
        /*0ad0*/ 	.word	0x00032448
        /*0ad4*/ 	.short	0x0100
        /*0ad6*/ 	.byte	0x08
	.zero		1


	//   ....[7]....
        /*0ad8*/ 	.word	0x00000400
        /*0adc*/ 	.word	0x000000ff
        /*0ae0*/ 	.word	0x00032450
        /*0ae4*/ 	.short	0x0100
        /*0ae6*/ 	.byte	0x08
	.zero		1


	//   ....[8]....
        /*0ae8*/ 	.word	0x00000410
        /*0aec*/ 	.word	0x000000ff
        /*0af0*/ 	.word	0x00032460
        /*0af4*/ 	.short	0x0100
        /*0af6*/ 	.byte	0x08
	.zero		1


	//   ....[9]....
        /*0af8*/ 	.word	0x00000420
        /*0afc*/ 	.word	0x000000ff
        /*0b00*/ 	.word	0x00032458
        /*0b04*/ 	.short	0x0100
        /*0b06*/ 	.byte	0x08
	.zero		1


	//   ....[10]....
        /*0b08*/ 	.word	0x00000430
        /*0b0c*/ 	.word	0x000000ff
        /*0b10*/ 	.word	0x00032468
        /*0b14*/ 	.short	0x0100
        /*0b16*/ 	.byte	0x08
	.zero		1


	//   ....[11]....
        /*0b18*/ 	.word	0x00000520
        /*0b1c*/ 	.word	0x000000ff
        /*0b20*/ 	.word	0x00032470
        /*0b24*/ 	.short	0x0100
        /*0b26*/ 	.byte	0x06
	.zero		1


	//   ....[12]....
        /*0b28*/ 	.word	0x00000530
        /*0b2c*/ 	.word	0x000000ff
        /*0b30*/ 	.word	0x00032480
        /*0b34*/ 	.short	0x0100
        /*0b36*/ 	.byte	0x06
	.zero		1


	//   ....[13]....
        /*0b38*/ 	.word	0x00000540
        /*0b3c*/ 	.word	0x000000ff
        /*0b40*/ 	.word	0x00032478
        /*0b44*/ 	.short	0x0100
        /*0b46*/ 	.byte	0x06
	.zero		1


	//   ....[14]....
        /*0b48*/ 	.word	0x00000550
        /*0b4c*/ 	.word	0x000000ff
        /*0b50*/ 	.word	0x00032488
        /*0b54*/ 	.short	0x0100
        /*0b56*/ 	.byte	0x06
	.zero		1


	//   ....[15]....
        /*0b58*/ 	.word	0x00000680
        /*0b5c*/ 	.word	0x000000ff
        /*0b60*/ 	.word	0x00032490
        /*0b64*/ 	.short	0x0100
        /*0b66*/ 	.byte	0x08
	.zero		1


	//   ....[16]....
        /*0b68*/ 	.word	0x00000690
        /*0b6c*/ 	.word	0x000000ff
        /*0b70*/ 	.word	0x000324a0
        /*0b74*/ 	.short	0x0100
        /*0b76*/ 	.byte	0x08
	.zero		1


	//   ....[17]....
        /*0b78*/ 	.word	0x000006a0
        /*0b7c*/ 	.word	0x000000ff
        /*0b80*/ 	.word	0x00032498
        /*0b84*/ 	.short	0x0100
        /*0b86*/ 	.byte	0x08
	.zero		1


	//   ....[18]....
        /*0b88*/ 	.word	0x000006b0
        /*0b8c*/ 	.word	0x000000ff
        /*0b90*/ 	.word	0x000324a8
        /*0b94*/ 	.short	0x0100
        /*0b96*/ 	.byte	0x08
	.zero		1


	//   ....[19]....
        /*0b98*/ 	.word	0x000007f0
        /*0b9c*/ 	.word	0x000000ff
        /*0ba0*/ 	.word	0x000324b0
        /*0ba4*/ 	.short	0x0100
        /*0ba6*/ 	.byte	0x08
	.zero		1


	//   ....[20]....
        /*0ba8*/ 	.word	0x00000800
        /*0bac*/ 	.word	0x000000ff
        /*0bb0*/ 	.word	0x000324c0
        /*0bb4*/ 	.short	0x0100
        /*0bb6*/ 	.byte	0x08
	.zero		1


	//   ....[21]....
        /*0bb8*/ 	.word	0x00000810
        /*0bbc*/ 	.word	0x000000ff
        /*0bc0*/ 	.word	0x000324b8
        /*0bc4*/ 	.short	0x0100
        /*0bc6*/ 	.byte	0x08
	.zero		1


	//   ....[22]....
        /*0bc8*/ 	.word	0x00000820
        /*0bcc*/ 	.word	0x000000ff
        /*0bd0*/ 	.word	0x000324c8
        /*0bd4*/ 	.short	0x0100
        /*0bd6*/ 	.byte	0x08
	.zero		1


	//   ....[23]....
        /*0bd8*/ 	.word	0x00001db0
        /*0bdc*/ 	.word	0x00000003
        /*0be0*/ 	.word	0x00032400
        /*0be4*/ 	.short	0x010a
        /*0be6*/ 	.byte	0x3f
	.zero		1


	//   ....[24]....
        /*0be8*/ 	.word	0x00001e90
        /*0bec*/ 	.word	0x000000ff
        /*0bf0*/ 	.word	0x00032430
        /*0bf4*/ 	.short	0x010a
        /*0bf6*/ 	.byte	0x06
	.zero		1


	//   ....[25]....
        /*0bf8*/ 	.word	0x00001ed0
        /*0bfc*/ 	.word	0x000000ff
        /*0c00*/ 	.word	0x00032430
        /*0c04*/ 	.short	0x010a
        /*0c06*/ 	.byte	0x06
	.zero		1


	//   ....[26]....
        /*0c08*/ 	.word	0x00002200
        /*0c0c*/ 	.word	0x00000003
        /*0c10*/ 	.word	0x00032410
        /*0c14*/ 	.short	0x010a
        /*0c16*/ 	.byte	0x3f
	.zero		1


	//   ....[27]....
        /*0c18*/ 	.word	0x00002240
        /*0c1c*/ 	.word	0x000000ff
        /*0c20*/ 	.word	0x00032450
        /*0c24*/ 	.short	0x010a
        /*0c26*/ 	.byte	0x06
	.zero		1


	//   ....[28]....
        /*0c28*/ 	.word	0x00002280
        /*0c2c*/ 	.word	0x000000ff
        /*0c30*/ 	.word	0x00032450
        /*0c34*/ 	.short	0x010a
        /*0c36*/ 	.byte	0x06
	.zero		1


	//   ....[29]....
        /*0c38*/ 	.word	0x00003220
        /*0c3c*/ 	.word	0x000000ff
        /*0c40*/ 	.word	0x00000000
        /*0c44*/ 	.short	0x0101
        /*0c46*/ 	.byte	0x04
	.zero		1


	//   ....[30]....
        /*0c48*/ 	.word	0x00004790
        /*0c4c*/ 	.word	0x000000ff
        /*0c50*/ 	.word	0x00000000
        /*0c54*/ 	.short	0x0101
        /*0c56*/ 	.byte	0x06
	.zero		1


	//   ....[31]....
        /*0c58*/ 	.word	0x000048e0
        /*0c5c*/ 	.word	0x000000ff
        /*0c60*/ 	.word	0x00032430
        /*0c64*/ 	.short	0x010a
        /*0c66*/ 	.byte	0x05
	.zero		1


	//   ....[32]....
        /*0c68*/ 	.word	0x00004920
        /*0c6c*/ 	.word	0x000000ff
        /*0c70*/ 	.word	0x00032430
        /*0c74*/ 	.short	0x010a
        /*0c76*/ 	.byte	0x05
	.zero		1


	//   ....[33]....
        /*0c78*/ 	.word	0x00004b30
        /*0c7c*/ 	.word	0x000000ff
        /*0c80*/ 	.word	0x00032450
        /*0c84*/ 	.short	0x010a
        /*0c86*/ 	.byte	0x05
	.zero		1


	//   ....[34]....
        /*0c88*/ 	.word	0x00004b70
        /*0c8c*/ 	.word	0x000000ff
        /*0c90*/ 	.word	0x00032450
        /*0c94*/ 	.short	0x010a
        /*0c96*/ 	.byte	0x05
	.zero		1


	//   ....[35]....
        /*0c98*/ 	.word	0x00005db0
        /*0c9c*/ 	.word	0x000000ff
        /*0ca0*/ 	.word	0x00000000
        /*0ca4*/ 	.short	0x0101
        /*0ca6*/ 	.byte	0x0b
	.zero		1


	//   ....[36]....
        /*0ca8*/ 	.word	0x00007150
        /*0cac*/ 	.word	0x000000ff
        /*0cb0*/ 	.word	0x00000000
        /*0cb4*/ 	.short	0x0101
        /*0cb6*/ 	.byte	0x05
	.zero		1


	//   ....[37]....
        /*0cb8*/ 	.word	0x00009860
        /*0cbc*/ 	.word	0x000000ff
        /*0cc0*/ 	.word	0x00000000
        /*0cc4*/ 	.short	0x0101
        /*0cc6*/ 	.byte	0x06
	.zero		1


	//   ....[38]....
        /*0cc8*/ 	.word	0x00009fa0
        /*0ccc*/ 	.word	0x000000ff
        /*0cd0*/ 	.word	0x00000000
        /*0cd4*/ 	.short	0x0101
        /*0cd6*/ 	.byte	0x09
	.zero		1


	//   ....[39]....
        /*0cd8*/ 	.word	0x0000e280
        /*0cdc*/ 	.word	0x00000019
        /*0ce0*/ 	.word	0x00032440
        /*0ce4*/ 	.short	0x010a
        /*0ce6*/ 	.byte	0x3f
	.zero		1


	//   ....[40]....
        /*0ce8*/ 	.word	0x0000e8b0
        /*0cec*/ 	.word	0x00000019
        /*0cf0*/ 	.word	0x00032430
        /*0cf4*/ 	.short	0x0107
        /*0cf6*/ 	.byte	0x3f
	.zero		1


	//   ....[41]....
        /*0cf8*/ 	.word	0x0000e980
        /*0cfc*/ 	.word	0x00000019
        /*0d00*/ 	.word	0x00032430
        /*0d04*/ 	.short	0x0101
        /*0d06*/ 	.byte	0x3f
	.zero		1


	//   ....[42]....
        /*0d08*/ 	.word	0x0000f4c0
        /*0d0c*/ 	.word	0x00000016
        /*0d10*/ 	.word	0x00032400
        /*0d14*/ 	.short	0x0107
        /*0d16*/ 	.byte	0x3f
	.zero		1


	//   ....[43]....
        /*0d18*/ 	.word	0x0000f550
        /*0d1c*/ 	.word	0x00000016
        /*0d20*/ 	.word	0x00032400
        /*0d24*/ 	.short	0x0101
        /*0d26*/ 	.byte	0x3f
	.zero		1


	//   ....[44]....
        /*0d28*/ 	.word	0x00010060
        /*0d2c*/ 	.word	0x00000016
        /*0d30*/ 	.word	0x00032410
        /*0d34*/ 	.short	0x0107
        /*0d36*/ 	.byte	0x3f
	.zero		1


	//   ....[45]....
        /*0d38*/ 	.word	0x00010160
        /*0d3c*/ 	.word	0x00000016
        /*0d40*/ 	.word	0x00032410
        /*0d44*/ 	.short	0x0101
        /*0d46*/ 	.byte	0x3f
	.zero		1


	//   ....[46]....
        /*0d48*/ 	.word	0x00010180
        /*0d4c*/ 	.word	0x00000016
        /*0d50*/ 	.word	0x00032420
        /*0d54*/ 	.short	0x010a
        /*0d56*/ 	.byte	0x3f
	.zero		1


	//   ....[47]....
        /*0d58*/ 	.word	0x00010200
        /*0d5c*/ 	.word	0x00000019
        /*0d60*/ 	.word	0x00032460
        /*0d64*/ 	.short	0x010a
        /*0d66*/ 	.byte	0x3f
	.zero		1


	//   ....[48]....
        /*0d68*/ 	.word	0x00010960
        /*0d6c*/ 	.word	0x00000019
        /*0d70*/ 	.word	0x00032450
        /*0d74*/ 	.short	0x0107
        /*0d76*/ 	.byte	0x3f
	.zero		1


	//   ....[49]....
        /*0d78*/ 	.word	0x00010a20
        /*0d7c*/ 	.word	0x00000019
        /*0d80*/ 	.word	0x00032450
        /*0d84*/ 	.short	0x0101
        /*0d86*/ 	.byte	0x3f
	.zero		1


	//   ....[50]....
        /*0d88*/ 	.word	0x00010d60
        /*0d8c*/ 	.word	0x0000000a
        /*0d90*/ 	.word	0x00032440
        /*0d94*/ 	.short	0x010a
        /*0d96*/ 	.byte	0x3f
	.zero		1


	//   ....[51]....
        /*0d98*/ 	.word	0x00011110
        /*0d9c*/ 	.word	0x0000000a
        /*0da0*/ 	.word	0x00032430
        /*0da4*/ 	.short	0x0107
        /*0da6*/ 	.byte	0x3f
	.zero		1


	//   ....[52]....
        /*0da8*/ 	.word	0x000111c0
        /*0dac*/ 	.word	0x0000000a
        /*0db0*/ 	.word	0x00032430
        /*0db4*/ 	.short	0x0101
        /*0db6*/ 	.byte	0x3f
	.zero		1


	//   ....[53]....
        /*0db8*/ 	.word	0x000111f0
        /*0dbc*/ 	.word	0x0000000a
        /*0dc0*/ 	.word	0x00032460
        /*0dc4*/ 	.short	0x010a
        /*0dc6*/ 	.byte	0x3f
	.zero		1


	//   ....[54]....
        /*0dc8*/ 	.word	0x000116f0
        /*0dcc*/ 	.word	0x0000000a
        /*0dd0*/ 	.word	0x00032450
        /*0dd4*/ 	.short	0x0107
        /*0dd6*/ 	.byte	0x3f
	.zero		1


	//   ....[55]....
        /*0dd8*/ 	.word	0x000117a0
        /*0ddc*/ 	.word	0x0000000a
        /*0de0*/ 	.word	0x00032450
        /*0de4*/ 	.short	0x0101
        /*0de6*/ 	.byte	0x3f
	.zero		1


	//   ....[56]....
        /*0de8*/ 	.word	0x00012620
        /*0dec*/ 	.word	0x00000005
        /*0df0*/ 	.word	0x00032420
        /*0df4*/ 	.short	0x010a
        /*0df6*/ 	.byte	0x3f
	.zero		1


	//   ....[57]....
        /*0df8*/ 	.word	0x000127c0
        /*0dfc*/ 	.word	0x00000003
        /*0e00*/ 	.word	0x00032440
        /*0e04*/ 	.short	0x010a
        /*0e06*/ 	.byte	0x3f
	.zero		1


	//   ....[58]....
        /*0e08*/ 	.word	0x00012860
        /*0e0c*/ 	.word	0x00000005
        /*0e10*/ 	.word	0x00032440
        /*0e14*/ 	.short	0x010a
        /*0e16*/ 	.byte	0x3f
	.zero		1


	//   ....[59]....
        /*0e18*/ 	.word	0x000128a0
        /*0e1c*/ 	.word	0x00000003
        /*0e20*/ 	.word	0x00032460
        /*0e24*/ 	.short	0x010a
        /*0e26*/ 	.byte	0x3f
	.zero		1


	//   ....[60]....
        /*0e28*/ 	.word	0x000128e0
        /*0e2c*/ 	.word	0x00000005
        /*0e30*/ 	.word	0x00032460
        /*0e34*/ 	.short	0x010a
        /*0e36*/ 	.byte	0x3f
	.zero		1


	//   ....[61]....
        /*0e38*/ 	.word	0x00012940
        /*0e3c*/ 	.word	0x00000003
        /*0e40*/ 	.word	0x00032400
        /*0e44*/ 	.short	0x010a
        /*0e46*/ 	.byte	0x3f
	.zero		1


	//   ....[62]....
        /*0e48*/ 	.word	0x000129a0
        /*0e4c*/ 	.word	0x00000005
        /*0e50*/ 	.word	0x00032430
        /*0e54*/ 	.short	0x010a
        /*0e56*/ 	.byte	0x3f
	.zero		1


	//   ....[63]....
        /*0e58*/ 	.word	0x000129f0
        /*0e5c*/ 	.word	0x00000003
        /*0e60*/ 	.word	0x00032410
        /*0e64*/ 	.short	0x010a
        /*0e66*/ 	.byte	0x3f
	.zero		1


	//   ....[64]....
        /*0e68*/ 	.word	0x00012a50
        /*0e6c*/ 	.word	0x00000005
        /*0e70*/ 	.word	0x00032450
        /*0e74*/ 	.short	0x010a
        /*0e76*/ 	.byte	0x3f
	.zero		1


	//   ....[65]....
        /*0e78*/ 	.word	0x00012ab0
        /*0e7c*/ 	.word	0x00000099
        /*0e80*/ 	.word	0x00032430
        /*0e84*/ 	.short	0x010a
        /*0e86*/ 	.byte	0x3f
	.zero		1


	//   ....[66]....
        /*0e88*/ 	.word	0x00012b10
        /*0e8c*/ 	.word	0x000000d2
        /*0e90*/ 	.word	0x00032450
        /*0e94*/ 	.short	0x010a
        /*0e96*/ 	.byte	0x3f
	.zero		1


	//   ....[67]....
        /*0e98*/ 	.word	0x00012c30
        /*0e9c*/ 	.word	0x00000019
        /*0ea0*/ 	.word	0x00032440
        /*0ea4*/ 	.short	0x010a
        /*0ea6*/ 	.byte	0x3f
	.zero		1


	//   ....[68]....
        /*0ea8*/ 	.word	0x00014a50
        /*0eac*/ 	.word	0x00000016
        /*0eb0*/ 	.word	0x00032420
        /*0eb4*/ 	.short	0x010a
        /*0eb6*/ 	.byte	0x3f
	.zero		1


	//   ....[69]....
        /*0eb8*/ 	.word	0x00014aa0
        /*0ebc*/ 	.word	0x00000019
        /*0ec0*/ 	.word	0x00032460
        /*0ec4*/ 	.short	0x010a
        /*0ec6*/ 	.byte	0x3f
	.zero		1


	//   ....[70]....
        /*0ec8*/ 	.word	0x000153f0
        /*0ecc*/ 	.word	0x0000000a
        /*0ed0*/ 	.word	0x00032440
        /*0ed4*/ 	.short	0x010a
        /*0ed6*/ 	.byte	0x3f
	.zero		1


	//   ....[71]....
        /*0ed8*/ 	.word	0x00015ac0
        /*0edc*/ 	.word	0x0000000a
        /*0ee0*/ 	.word	0x00032460
        /*0ee4*/ 	.short	0x010a
        /*0ee6*/ 	.byte	0x3f
	.zero		1


	//   ....[72]....
        /*0ee8*/ 	.word	0x00016c20
        /*0eec*/ 	.word	0x00000005
        /*0ef0*/ 	.word	0x00032420
        /*0ef4*/ 	.short	0x010a
        /*0ef6*/ 	.byte	0x3f
	.zero		1


	//   ....[73]....
        /*0ef8*/ 	.word	0x00016dc0
        /*0efc*/ 	.word	0x00000003
        /*0f00*/ 	.word	0x00032440
        /*0f04*/ 	.short	0x010a
        /*0f06*/ 	.byte	0x3f
	.zero		1


	//   ....[74]....
        /*0f08*/ 	.word	0x00016e10
        /*0f0c*/ 	.word	0x00000005
        /*0f10*/ 	.word	0x00032440
        /*0f14*/ 	.short	0x010a
        /*0f16*/ 	.byte	0x3f
	.zero		1


	//   ....[75]....
        /*0f18*/ 	.word	0x00016e60
        /*0f1c*/ 	.word	0x00000003
        /*0f20*/ 	.word	0x00032460
        /*0f24*/ 	.short	0x010a
        /*0f26*/ 	.byte	0x3f
	.zero		1


	//----- nvinfo : EIATTR_NUM_MBARRIERS
	.align		4
.L_267:
        /*0f28*/ 	.byte	0x03, 0x38
        /*0f2a*/ 	.short	0x0017


	//----- nvinfo : EIATTR_EXIT_INSTR_OFFSETS
	.align		4
        /*0f2c*/ 	.byte	0x04, 0x1c
        /*0f2e*/ 	.short	(.L_269 - .L_268)


	//   ....[0]....
.L_268:
        /*0f30*/ 	.word	0x000009e0


	//   ....[1]....
        /*0f34*/ 	.word	0x0000c460


	//   ....[2]....
        /*0f38*/ 	.word	0x00012930


	//----- nvinfo : EIATTR_MAX_THREADS
	.align		4
.L_269:
        /*0f3c*/ 	.byte	0x04, 0x05
        /*0f3e*/ 	.short	(.L_271 - .L_270)
.L_270:
        /*0f40*/ 	.word	0x00000180
        /*0f44*/ 	.word	0x00000001
        /*0f48*/ 	.word	0x00000001


	//----- nvinfo : EIATTR_CRS_STACK_SIZE
	.align		4
.L_271:
        /*0f4c*/ 	.byte	0x04, 0x1e
        /*0f4e*/ 	.short	(.L_273 - .L_272)
.L_272:
        /*0f50*/ 	.word	0x00000000


	//----- nvinfo : EIATTR_CBANK_PARAM_SIZE
	.align		4
.L_273:
        /*0f54*/ 	.byte	0x03, 0x19
        /*0f56*/ 	.short	0x0bf0


	//----- nvinfo : EIATTR_PARAM_CBANK
	.align		4
        /*0f58*/ 	.byte	0x04, 0x0a
        /*0f5a*/ 	.short	(.L_275 - .L_274)
	.align		4
.L_274:
        /*0f5c*/ 	.word	index@(.nv.constant0._ZN7cutlass13device_kernelIN5flash11enable_sm90INS1_16FlashAttnFwdSm90INS1_25CollectiveMainloopFwdSm90ILi2EN4cute5tupleIJNS5_1CILi1EEES8_S8_EEENS6_IJNS7_ILi128EEENS7_ILi96EEENS7_ILi64EEEEEELi256ENS_6half_tEfNS_4arch4Sm90ELb0ELb0ELb1ELb1ELb1ELb0ELb1ELb1ELb0ELb1ELb1ELb0EEENS1_21CollectiveEpilogueFwdINS6_IJSA_NS7_ILi256EEESB_EEES9_SE_SG_Li256ELb1ELb1ELb1ELb0EEENS1_36VarlenDynamicPersistentTileSchedulerILi128ELi96ELi256ELi128ELb1ELb1ELb1ELb0ELb1ELb1EEEEEEEEEvNT_6ParamsE)
        /*0f60*/ 	.short	0x0210
        /*0f62*/ 	.short	0x0bf0


	//----- nvinfo : EIATTR_SW_WAR
	.align		4
.L_275:
        /*0f64*/ 	.byte	0x04, 0x36
        /*0f66*/ 	.short	(.L_277 - .L_276)
.L_276:
        /*0f68*/ 	.word	0x00000008
.L_277:


//--------------------- .nv.info._ZN7cutlass13device_kernelIN5flash11enable_sm90INS1_16FlashAttnFwdSm90INS1_25CollectiveMainloopFwdSm90ILi2EN4cute5tupleIJNS5_1CILi1EEES8_S8_EEENS6_IJNS7_ILi128EEENS7_ILi96EEENS7_ILi64EEEEEELi256ENS_6half_tEfNS_4arch4Sm90ELb0ELb0ELb1ELb1ELb1ELb1ELb1ELb1ELb0ELb1ELb1ELb0EEENS1_21CollectiveEpilogueFwdINS6_IJSA_NS7_ILi256EEESB_EEES9_SE_SG_Li256ELb1ELb1ELb1ELb0EEENS1_36VarlenDynamicPersistentTileSchedulerILi128ELi96ELi256ELi128ELb1ELb1ELb1ELb0ELb1ELb1EEEEEEEEEvNT_6ParamsE --------------------------
	.section	.nv.info._ZN7cutlass13device_kernelIN5flash11enable_sm90INS1_16FlashAttnFwdSm90INS1_25CollectiveMainloopFwdSm90ILi2EN4cute5tupleIJNS5_1CILi1EEES8_S8_EEENS6_IJNS7_ILi128EEENS7_ILi96EEENS7_ILi64EEEEEELi256ENS_6half_tEfNS_4arch4Sm90ELb0ELb0ELb1ELb1ELb1ELb1ELb1ELb1ELb0ELb1ELb1ELb0EEENS1_21CollectiveEpilogueFwdINS6_IJSA_NS7_ILi256EEESB_EEES9_SE_SG_Li256ELb1ELb1ELb1ELb0EEENS1_36VarlenDynamicPersistentTileSchedulerILi128ELi96ELi256ELi128ELb1ELb1ELb1ELb0ELb1ELb1EEEEEEEEEvNT_6ParamsE,"",@"SHT_CUDA_INFO"
	.sectionflags	@""
	.align	4


	//----- nvinfo : EIATTR_CUDA_API_VERSION
	.align		4
        /*0000*/ 	.byte	0x04, 0x37
        /*0002*/ 	.short	(.L_279 - .L_278)
.L_278:
        /*0004*/ 	.word	0x00000082


	//----- nvinfo : EIATTR_KPARAM_INFO
	.align		4
.L_279:
        /*0008*/ 	.byte	0x04, 0x17
        /*000a*/ 	.short	(.L_281 - .L_280)
.L_280:
        /*000c*/ 	.word	0x00000000
        /*0010*/ 	.short	0x0000
        /*0012*/ 	.short	0x0070
        /*0014*/ 	.byte	0x00, 0xf0, 0x01, 0x2e


	//----- nvinfo : EIATTR_SPARSE_MMA_MASK
	.align		4
.L_281:
        /*0018*/ 	.byte	0x03, 0x50
        /*001a*/ 	.short	0x0000


	//----- nvinfo : EIATTR_MAXREG_COUNT
	.align		4
        /*001c*/ 	.byte	0x03, 0x1b
        /*001e*/ 	.short	0x00a8


	//----- nvinfo : EIATTR_NUM_BARRIERS
	.align		4
        /*0020*/ 	.byte	0x02, 0x4c
        /*0022*/ 	.byte	0x10
	.zero		1


	//----- nvinfo : EIATTR_EXTERNS
	.align		4
        /*0024*/ 	.byte	0x04, 0x0f
        /*0026*/ 	.short	(.L_283 - .L_282)


	//   ....[0]....
	.align		4
.L_282:
        /*0028*/ 	.word	index@(__assertfail)


	//----- nvinfo : EIATTR_ANNOTATIONS
	.align		4
.L_283:
        /*002c*/ 	.byte	0x04, 0x55
        /*002e*/ 	.short	(.L_285 - .L_284)


	//   ....[0]....
.L_284:
        /* <DEDUP_REMOVED lines=184> */


	//----- nvinfo : EIATTR_MERCURY_ISA_VERSION
	.align		4
.L_285:
        /*0b98*/ 	.byte	0x03, 0x5f
        /*0b9a*/ 	.short	0x0101


	//----- nvinfo : EIATTR_UNUSED_LOAD_BYTE_OFFSET
	.align		4
        /*0b9c*/ 	.byte	0x04, 0x44
        /*0b9e*/ 	.short	(.L_287 - .L_286)


	//   ....[0]....
.L_286:
        /*0ba0*/ 	.word	0x00000a70
        /*0ba4*/ 	.word	0x0000fff0


	//   ....[1]....
        /*0ba8*/ 	.word	0x0000fe00
        /*0bac*/ 	.word	0x0000fff0


	//----- nvinfo : EIATTR_INT_WARP_WIDE_INSTR_OFFSETS
	.align		4
.L_287:
        /*0bb0*/ 	.byte	0x04, 0x31
        /*0bb2*/ 	.short	(.L_289 - .L_288)


	//   ....[0]....
.L_288:
        /*0bb4*/ 	.word	0x00000120


	//   ....[1]....
        /*0bb8*/ 	.word	0x00000160


	//   ....[2]....
        /*0bbc*/ 	.word	0x000001d0


	//   ....[3]....
        /*0bc0*/ 	.word	0x00000240


	//   ....[4]....
        /*0bc4*/ 	.word	0x00017b80


	//   ....[5]....
        /*0bc8*/ 	.word	0x00017c10


	//   ....[6]....
        /*0bcc*/ 	.word	0x0001bb60


	//   ....[7]....
        /*0bd0*/ 	.word	0x0001bbf0


	//----- nvinfo : EIATTR_COOP_GROUP_MASK_REGIDS
	.align		4
.L_289:
        /*0bd4*/ 	.byte	0x04, 0x29
        /*0bd6*/ 	.short	(.L_291 - .L_290)


	//   ....[0]....
.L_290:
        /*0bd8*/ 	.word	0xffffffff


	//   ....[1]....
        /*0bdc*/ 	.word	0xffffffff


	//   ....[2]....
        /*0be0*/ 	.word	0xffffffff


	//   ....[3]....
        /*0be4*/ 	.word	0xffffffff


	//   ....[4]....
        /*0be8*/ 	.word	0xffffffff


	//   ....[5]....
        /*0bec*/ 	.word	0xffffffff


	//   ....[6]....
        /*0bf0*/ 	.word	0xffffffff


	//   ....[7]....
        /*0bf4*/ 	.word	0xffffffff


	//   ....[8]....
        /*0bf8*/ 	.word	0xffffffff


	//   ....[9]....
        /*0bfc*/ 	.word	0xffffffff


	//   ....[10]....
        /*0c00*/ 	.word	0xffffffff


	//   ....[11]....
        /*0c04*/ 	.word	0xffffffff


	//   ....[12]....
        /*0c08*/ 	.word	0xffffffff


	//   ....[13]....
        /*0c0c*/ 	.word	0xffffffff


	//   ....[14]....
        /*0c10*/ 	.word	0xffffffff


	//   ....[15]....
        /*0c14*/ 	.word	0xffffffff


	//   ....[16]....
        /*0c18*/ 	.word	0xffffffff


	//   ....[17]....
        /*0c1c*/ 	.word	0xffffffff


	//   ....[18]....
        /*0c20*/ 	.word	0xffffffff


	//   ....[19]....
        /*0c24*/ 	.word	0xffffffff


	//   ....[20]....
        /*0c28*/ 	.word	0xffffffff


	//   ....[21]....
        /*0c2c*/ 	.word	0xffffffff


	//   ....[22]....
        /*0c30*/ 	.word	0xffffffff


	//   ....[23]....
        /*0c34*/ 	.word	0xffffffff


	//   ....[24]....
        /*0c38*/ 	.word	0xffffffff


	//   ....[25]....
        /*0c3c*/ 	.word	0xffffffff


	//   ....[26]....
        /*0c40*/ 	.word	0xffffffff


	//   ....[27]....
        /*0c44*/ 	.word	0xffffffff


	//   ....[28]....
        /*0c48*/ 	.word	0xffffffff


	//   ....[29]....
        /*0c4c*/ 	.word	0xffffffff


	//   ....[30]....
        /*0c50*/ 	.word	0xffffffff


	//   ....[31]....
        /*0c54*/ 	.word	0xffffffff


	//   ....[32]....
        /*0c58*/ 	.word	0xffffffff


	//   ....[33]....
        /*0c5c*/ 	.word	0xffffffff


	//   ....[34]....
        /*0c60*/ 	.word	0xffffffff


	//   ....[35]....
        /*0c64*/ 	.word	0xffffffff


	//   ....[36]....
        /*0c68*/ 	.word	0xffffffff


	//   ....[37]....
        /*0c6c*/ 	.word	0xffffffff


	//   ....[38]....
        /*0c70*/ 	.word	0xffffffff


	//   ....[39]....
        /*0c74*/ 	.word	0xffffffff


	//   ....[40]....
        /*0c78*/ 	.word	0xffffffff


	//   ....[41]....
        /*0c7c*/ 	.word	0xffffffff


	//   ....[42]....
        /*0c80*/ 	.word	0xffffffff


	//   ....[43]....
        /*0c84*/ 	.word	0xffffffff


	//   ....[44]....
        /*0c88*/ 	.word	0xffffffff


	//   ....[45]....
        /*0c8c*/ 	.word	0xffffffff


	//   ....[46]....
        /*0c90*/ 	.word	0xffffffff


	//   ....[47]....
        /*0c94*/ 	.word	0xffffffff


	//   ....[48]....
        /*0c98*/ 	.word	0xffffffff


	//   ....[49]....
        /*0c9c*/ 	.word	0xffffffff


	//   ....[50]....
        /*0ca0*/ 	.word	0xffffffff


	//   ....[51]....
        /*0ca4*/ 	.word	0xffffffff


	//   ....[52]....
        /*0ca8*/ 	.word	0xffffffff


	//   ....[53]....
        /*0cac*/ 	.word	0xffffffff


	//   ....[54]....
        /*0cb0*/ 	.word	0xffffffff


	//   ....[55]....
        /*0cb4*/ 	.word	0xffffffff


	//   ....[56]....
        /*0cb8*/ 	.word	0xffffffff


	//   ....[57]....
        /*0cbc*/ 	.word	0xffffffff


	//   ....[58]....
        /*0cc0*/ 	.word	0xffffffff


	//   ....[59]....
        /*0cc4*/ 	.word	0xffffffff


	//   ....[60]....
        /*0cc8*/ 	.word	0xffffffff


	//   ....[61]....
        /*0ccc*/ 	.word	0xffffffff


	//   ....[62]....
        /*0cd0*/ 	.word	0xffffffff


	//   ....[63]....
        /*0cd4*/ 	.word	0xffffffff


	//   ....[64]....
        /*0cd8*/ 	.word	0xffffffff


	//   ....[65]....
        /*0cdc*/ 	.word	0xffffffff


	//   ....[66]....
        /*0ce0*/ 	.word	0xffffffff


	//   ....[67]....
        /*0ce4*/ 	.word	0xffffffff


	//   ....[68]....
        /*0ce8*/ 	.word	0xffffffff


	//   ....[69]....
        /*0cec*/ 	.word	0xffffffff


	//   ....[70]....
        /*0cf0*/ 	.word	0xffffffff


	//   ....[71]....
        /*0cf4*/ 	.word	0xffffffff


	//   ....[72]....
        /*0cf8*/ 	.word	0xffffffff


	//   ....[73]....
        /*0cfc*/ 	.word	0xffffffff


	//   ....[74]....
        /*0d00*/ 	.word	0xffffffff


	//   ....[75]....
        /*0d04*/ 	.word	0xffffffff


	//   ....[76]....
        /*0d08*/ 	.word	0xffffffff


	//   ....[77]....
        /*0d0c*/ 	.word	0xffffffff


	//   ....[78]....
        /*0d10*/ 	.word	0xffffffff


	//   ....[79]....
        /*0d14*/ 	.word	0xffffffff


	//   ....[80]....
        /*0d18*/ 	.word	0xffffffff


	//   ....[81]....
        /*0d1c*/ 	.word	0xffffffff


	//   ....[82]....
        /*0d20*/ 	.word	0xffffffff


	//   ....[83]....
        /*0d24*/ 	.word	0xffffffff


	//   ....[84]....
        /*0d28*/ 	.word	0xffffffff


	//   ....[85]....
        /*0d2c*/ 	.word	0xffffffff


	//   ....[86]....
        /*0d30*/ 	.word	0xffffffff


	//   ....[87]....
        /*0d34*/ 	.word	0xffffffff


	//   ....[88]....
        /*0d38*/ 	.word	0xffffffff


	//   ....[89]....
        /*0d3c*/ 	.word	0xffffffff


	//   ....[90]....
        /*0d40*/ 	.word	0xffffffff


	//   ....[91]....
        /*0d44*/ 	.word	0xffffffff


	//   ....[92]....
        /*0d48*/ 	.word	0xffffffff


	//   ....[93]....
        /*0d4c*/ 	.word	0xffffffff


	//   ....[94]....
        /*0d50*/ 	.word	0xffffffff


	//   ....[95]....
        /*0d54*/ 	.word	0xffffffff


	//   ....[96]....
        /*0d58*/ 	.word	0xffffffff


	//   ....[97]....
        /*0d5c*/ 	.word	0xffffffff


	//   ....[98]....
        /*0d60*/ 	.word	0xffffffff


	//   ....[99]....
        /*0d64*/ 	.word	0xffffffff


	//   ....[100]....
        /*0d68*/ 	.word	0xffffffff


	//   ....[101]....
        /*0d6c*/ 	.word	0xffffffff


	//   ....[102]....
        /*0d70*/ 	.word	0xffffffff


	//   ....[103]....
        /*0d74*/ 	.word	0xffffffff


	//   ....[104]....
        /*0d78*/ 	.word	0xffffffff


	//   ....[105]....
        /*0d7c*/ 	.word	0xffffffff


	//   ....[106]....
        /*0d80*/ 	.word	0xffffffff


	//   ....[107]....
        /*0d84*/ 	.word	0xffffffff


	//   ....[108]....
        /*0d88*/ 	.word	0xffffffff


	//   ....[109]....
        /*0d8c*/ 	.word	0xffffffff


	//   ....[110]....
        /*0d90*/ 	.word	0xffffffff


	//   ....[111]....
        /*0d94*/ 	.word	0xffffffff


	//   ....[112]....
        /*0d98*/ 	.word	0xffffffff


	//   ....[113]....
        /*0d9c*/ 	.word	0xffffffff


	//   ....[114]....
        /*0da0*/ 	.word	0xffffffff


	//   ....[115]....
        /*0da4*/ 	.word	0xffffffff


	//   ....[116]....
        /*0da8*/ 	.word	0xffffffff


	//   ....[117]....
        /*0dac*/ 	.word	0xffffffff


	//   ....[118]....
        /*0db0*/ 	.word	0xffffffff


	//   ....[119]....
        /*0db4*/ 	.word	0xffffffff


	//   ....[120]....
        /*0db8*/ 	.word	0xffffffff


	//   ....[121]....
        /*0dbc*/ 	.word	0xffffffff


	//   ....[122]....
        /*0dc0*/ 	.word	0xffffffff


	//   ....[123]....
        /*0dc4*/ 	.word	0xffffffff


	//   ....[124]....
        /*0dc8*/ 	.word	0xffffffff


	//   ....[125]....
        /*0dcc*/ 	.word	0xffffffff


	//   ....[126]....
        /*0dd0*/ 	.word	0xffffffff


	//   ....[127]....
        /*0dd4*/ 	.word	0xffffffff


	//   ....[128]....
        /*0dd8*/ 	.word	0xffffffff


	//   ....[129]....
        /*0ddc*/ 	.word	0xffffffff


	//   ....[130]....
        /*0de0*/ 	.word	0xffffffff


	//   ....[131]....
        /*0de4*/ 	.word	0xffffffff


	//   ....[132]....
        /*0de8*/ 	.word	0xffffffff


	//   ....[133]....
        /*0dec*/ 	.word	0xffffffff


	//   ....[134]....
        /*0df0*/ 	.word	0xffffffff


	//   ....[135]....
        /*0df4*/ 	.word	0xffffffff


	//   ....[136]....
        /*0df8*/ 	.word	0xffffffff


	//   ....[137]....
        /*0dfc*/ 	.word	0xffffffff


	//   ....[138]....
        /*0e00*/ 	.word	0xffffffff


	//   ....[139]....
        /*0e04*/ 	.word	0xffffffff


	//   ....[140]....
        /*0e08*/ 	.word	0xffffffff


	//   ....[141]....
        /*0e0c*/ 	.word	0xffffffff


	//   ....[142]....
        /*0e10*/ 	.word	0xffffffff


	//   ....[143]....
        /*0e14*/ 	.word	0xffffffff


	//   ....[144]....
        /*0e18*/ 	.word	0xffffffff


	//   ....[145]....
        /*0e1c*/ 	.word	0xffffffff


	//   ....[146]....
        /*0e20*/ 	.word	0xffffffff


	//   ....[147]....
        /*0e24*/ 	.word	0xffffffff


	//   ....[148]....
        /*0e28*/ 	.word	0xffffffff


	//   ....[149]....
        /*0e2c*/ 	.word	0xffffffff


	//   ....[150]....
        /*0e30*/ 	.word	0xffffffff


	//   ....[151]....
        /*0e34*/ 	.word	0xffffffff


	//   ....[152]....
        /*0e38*/ 	.word	0xffffffff


	//   ....[153]....
        /*0e3c*/ 	.word	0xffffffff


	//   ....[154]....
        /*0e40*/ 	.word	0xffffffff


	//   ....[155]....
        /*0e44*/ 	.word	0xffffffff


	//   ....[156]....
        /*0e48*/ 	.word	0xffffffff


	//   ....[157]....
        /*0e4c*/ 	.word	0xffffffff


	//   ....[158]....
        /*0e50*/ 	.word	0xffffffff


	//   ....[159]....
        /*0e54*/ 	.word	0xffffffff


	//   ....[160]....
        /*0e58*/ 	.word	0xffffffff


	//   ....[161]....
        /*0e5c*/ 	.word	0xffffffff


	//   ....[162]....
        /*0e60*/ 	.word	0xffffffff


	//   ....[163]....
        /*0e64*/ 	.word	0xffffffff


	//   ....[164]....
        /*0e68*/ 	.word	0xffffffff


	//   ....[165]....
        /*0e6c*/ 	.word	0xffffffff


	//   ....[166]....
        /*0e70*/ 	.word	0xffffffff


	//   ....[167]....
        /*0e74*/ 	.word	0xffffffff


	//   ....[168]....
        /*0e78*/ 	.word	0xffffffff


	//   ....[169]....
        /*0e7c*/ 	.word	0xffffffff


	//   ....[170]....
        /*0e80*/ 	.word	0xffffffff


	//   ....[171]....
        /*0e84*/ 	.word	0xffffffff


	//   ....[172]....
        /*0e88*/ 	.word	0xffffffff


	//   ....[173]....
        /*0e8c*/ 	.word	0xffffffff


	//   ....[174]....
        /*0e90*/ 	.word	0xffffffff


	//   ....[175]....
        /*0e94*/ 	.word	0xffffffff


	//   ....[176]....
        /*0e98*/ 	.word	0xffffffff


	//   ....[177]....
        /*0e9c*/ 	.word	0xffffffff


	//   ....[178]....
        /*0ea0*/ 	.word	0xffffffff


	//   ....[179]....
        /*0ea4*/ 	.word	0xffffffff


	//   ....[180]....
        /*0ea8*/ 	.word	0xffffffff


	//   ....[181]....
        /*0eac*/ 	.word	0xffffffff


	//   ....[182]....
        /*0eb0*/ 	.word	0xffffffff


	//   ....[183]....
        /*0eb4*/ 	.word	0xffffffff


	//   ....[184]....
        /*0eb8*/ 	.word	0xffffffff


	//   ....[185]....
        /*0ebc*/ 	.word	0x0500000f


	//   ....[186]....
        /*0ec0*/ 	.word	0x0500000f


	//   ....[187]....
        /*0ec4*/ 	.word	0x0500000f


	//   ....[188]....
        /*0ec8*/ 	.word	0x0500000f


	//   ....[189]....
        /*0ecc*/ 	.word	0x0500000f


	//   ....[190]....
        /*0ed0*/ 	.word	0x0500000f


	//   ....[191]....
        /*0ed4*/ 	.word	0x0500000f


	//   ....[192]....
        /*0ed8*/ 	.word	0x0500000f


	//   ....[193]....
        /*0edc*/ 	.word	0x0500000f


	//   ....[194]....
        /*0ee0*/ 	.word	0x0500000f


	//   ....[195]....
        /*0ee4*/ 	.word	0x0500000f


	//   ....[196]....
        /*0ee8*/ 	.word	0x0500000f


	//   ....[197]....
        /*0eec*/ 	.word	0x0500000f


	//   ....[198]....
        /*0ef0*/ 	.word	0x0500000f


	//   ....[199]....
        /*0ef4*/ 	.word	0x0500000f


	//   ....[200]....
        /*0ef8*/ 	.word	0x0500000f


	//   ....[201]....
        /*0efc*/ 	.word	0x0500000f


	//   ....[202]....
        /*0f00*/ 	.word	0x0500000f


	//   ....[203]....
        /*0f04*/ 	.word	0x0500000f


	//   ....[204]....
        /*0f08*/ 	.word	0x0500000f


	//   ....[205]....
        /*0f0c*/ 	.word	0x0500000f


	//   ....[206]....
        /*0f10*/ 	.word	0x0500000f


	//   ....[207]....
        /*0f14*/ 	.word	0x0500000f


	//   ....[208]....
        /*0f18*/ 	.word	0x0500000f


	//   ....[209]....
        /*0f1c*/ 	.word	0x0500000f


	//   ....[210]....
        /*0f20*/ 	.word	0x0500000f


	//   ....[211]....
        /*0f24*/ 	.word	0x0500000f


	//   ....[212]....
        /*0f28*/ 	.word	0x0500000f


	//   ....[213]....
        /*0f2c*/ 	.word	0x0500000f


	//   ....[214]....
        /*0f30*/ 	.word	0x0500000f


	//   ....[215]....
        /*0f34*/ 	.word	0x0500000f


	//   ....[216]....
        /*0f38*/ 	.word	0x0500000f


	//   ....[217]....
        /*0f3c*/ 	.word	0x0500000f


	//   ....[218]....
        /*0f40*/ 	.word	0x0500000f


	//   ....[219]....
        /*0f44*/ 	.word	0x0500000f


	//   ....[220]....
        /*0f48*/ 	.word	0x0500000f


	//   ....[221]....
        /*0f4c*/ 	.word	0x0500000f


	//   ....[222]....
        /*0f50*/ 	.word	0x0500000f


	//   ....[223]....
        /*0f54*/ 	.word	0x0500000f


	//   ....[224]....
        /*0f58*/ 	.word	0x0500000f


	//   ....[225]....
        /*0f5c*/ 	.word	0x0500000f


	//   ....[226]....
        /*0f60*/ 	.word	0x0500000f


	//   ....[227]....
        /*0f64*/ 	.word	0x0500000f


	//   ....[228]....
        /*0f68*/ 	.word	0x0500000f


	//   ....[229]....
        /*0f6c*/ 	.word	0x0500000f


	//   ....[230]....
        /*0f70*/ 	.word	0x0500000f


	//   ....[231]....
        /*0f74*/ 	.word	0x0500000f


	//   ....[232]....
        /*0f78*/ 	.word	0x0500000f


	//   ....[233]....
        /*0f7c*/ 	.word	0x0500000f


	//   ....[234]....
        /*0f80*/ 	.word	0x0500000f


	//   ....[235]....
        /*0f84*/ 	.word	0x0500000f


	//   ....[236]....
        /*0f88*/ 	.word	0x0500000f


	//   ....[237]....
        /*0f8c*/ 	.word	0x0500000f


	//   ....[238]....
        /*0f90*/ 	.word	0x0500000f


	//   ....[239]....
        /*0f94*/ 	.word	0x0500000f


	//   ....[240]....
        /*0f98*/ 	.word	0x0500000f


	//   ....[241]....
        /*0f9c*/ 	.word	0x0500000f


	//   ....[242]....
        /*0fa0*/ 	.word	0x0500000f


	//   ....[243]....
        /*0fa4*/ 	.word	0x0500000f


	//   ....[244]....
        /*0fa8*/ 	.word	0x0500000f


	//   ....[245]....
        /*0fac*/ 	.word	0x0500000f


	//   ....[246]....
        /*0fb0*/ 	.word	0x0500000f


	//   ....[247]....
        /*0fb4*/ 	.word	0x0500000f


	//   ....[248]....
        /*0fb8*/ 	.word	0x0500000f


	//   ....[249]....
        /*0fbc*/ 	.word	0x0500000f


	//   ....[250]....
        /*0fc0*/ 	.word	0x0500000f


	//   ....[251]....
        /*0fc4*/ 	.word	0x0500000f


	//   ....[252]....
        /*0fc8*/ 	.word	0x0500000f


	//   ....[253]....
        /*0fcc*/ 	.word	0x0500000f


	//   ....[254]....
        /*0fd0*/ 	.word	0x0500000f


	//   ....[255]....
        /*0fd4*/ 	.word	0x0500000f


	//   ....[0]....
        /*0fd8*/ 	.word	0x0500000f


	//   ....[1]....
        /*0fdc*/ 	.word	0x0500000f


	//   ....[2]....
        /*0fe0*/ 	.word	0x0500000f


	//   ....[3]....
        /*0fe4*/ 	.word	0x0500000f


	//   ....[4]....
        /*0fe8*/ 	.word	0x0500000f


	//   ....[5]....
        /*0fec*/ 	.word	0x0500000f


	//   ....[6]....
        /*0ff0*/ 	.word	0x0500000f


	//   ....[7]....
        /*0ff4*/ 	.word	0x0500000f


	//   ....[8]....
        /*0ff8*/ 	.word	0x0500000f


	//   ....[9]....
        /*0ffc*/ 	.word	0x0500000f


	//   ....[10]....
        /*1000*/ 	.word	0x0500000f


	//   ....[11]....
        /*1004*/ 	.word	0x0500000f


	//   ....[12]....
        /*1008*/ 	.word	0x0500000f


	//   ....[13]....
        /*100c*/ 	.word	0x0500000f


	//   ....[14]....
        /*1010*/ 	.word	0x0500000f


	//   ....[15]....
        /*1014*/ 	.word	0x0500000f


	//   ....[16]....
        /*1018*/ 	.word	0x0500000f


	//   ....[17]....
        /*101c*/ 	.word	0x0500000f


	//   ....[18]....
        /*1020*/ 	.word	0x0500000f


	//   ....[19]....
        /*1024*/ 	.word	0x0500000f


	//   ....[20]....
        /*1028*/ 	.word	0x0500000f


	//   ....[21]....
        /*102c*/ 	.word	0x0500000f


	//   ....[22]....
        /*1030*/ 	.word	0x0500000f


	//   ....[23]....
        /*1034*/ 	.word	0x0500000f


	//   ....[24]....
        /*1038*/ 	.word	0x0500000f


	//   ....[25]....
        /*103c*/ 	.word	0x0500000f


	//   ....[26]....
        /*1040*/ 	.word	0x0500000f


	//   ....[27]....
        /*1044*/ 	.word	0x0500000f


	//   ....[28]....
        /*1048*/ 	.word	0x0500000f


	//   ....[29]....
        /*104c*/ 	.word	0x0500000f


	//   ....[30]....
        /*1050*/ 	.word	0x0500000f


	//   ....[31]....
        /*1054*/ 	.word	0x0500000f


	//   ....[32]....
        /*1058*/ 	.word	0x0500000f


	//   ....[33]....
        /*105c*/ 	.word	0x0500000f


	//   ....[34]....
        /*1060*/ 	.word	0x0500000f


	//   ....[35]....
        /*1064*/ 	.word	0x0500000f


	//   ....[36]....
        /*1068*/ 	.word	0x0500000f


	//   ....[37]....
        /*106c*/ 	.word	0x0500000f


	//   ....[38]....
        /*1070*/ 	.word	0x0500000f


	//   ....[39]....
        /*1074*/ 	.word	0x0500000f


	//   ....[40]....
        /*1078*/ 	.word	0x0500000f


	//   ....[41]....
        /*107c*/ 	.word	0x0500000f


	//   ....[42]....
        /*1080*/ 	.word	0x0500000f


	//   ....[43]....
        /*1084*/ 	.word	0x0500000f


	//   ....[44]....
        /*1088*/ 	.word	0x0500000f


	//   ....[45]....
        /*108c*/ 	.word	0x0500000f


	//   ....[46]....
        /*1090*/ 	.word	0x0500000f


	//   ....[47]....
        /*1094*/ 	.word	0x0500000f


	//   ....[48]....
        /*1098*/ 	.word	0x0500000f


	//   ....[49]....
        /*109c*/ 	.word	0x0500000f


	//   ....[50]....
        /*10a0*/ 	.word	0x0500000f


	//   ....[51]....
        /*10a4*/ 	.word	0x0500000f


	//   ....[52]....
        /*10a8*/ 	.word	0x0500000f


	//   ....[53]....
        /*10ac*/ 	.word	0x0500000f


	//   ....[54]....
        /*10b0*/ 	.word	0x0500000f


	//   ....[55]....
        /*10b4*/ 	.word	0x0500000f


	//   ....[56]....
        /*10b8*/ 	.word	0x0500000f


	//   ....[57]....
        /*10bc*/ 	.word	0x0500000f


	//   ....[58]....
        /*10c0*/ 	.word	0x0500000f


	//   ....[59]....
        /*10c4*/ 	.word	0x0500000f


	//   ....[60]....
        /*10c8*/ 	.word	0x0500000f


	//   ....[61]....
        /*10cc*/ 	.word	0x0500000f


	//   ....[62]....
        /*10d0*/ 	.word	0x0500000f


	//   ....[63]....
        /*10d4*/ 	.word	0x0500000f


	//   ....[64]....
        /*10d8*/ 	.word	0x0500000f


	//   ....[65]....
        /*10dc*/ 	.word	0x0500000f


	//   ....[66]....
        /*10e0*/ 	.word	0x0500000f


	//   ....[67]....
        /*10e4*/ 	.word	0x0500000f


	//   ....[68]....
        /*10e8*/ 	.word	0x0500000f


	//   ....[69]....
        /*10ec*/ 	.word	0x0500000f


	//   ....[70]....
        /*10f0*/ 	.word	0x0500000f


	//----- nvinfo : EIATTR_COOP_GROUP_INSTR_OFFSETS
	.align		4
.L_291:
        /*10f4*/ 	.byte	0x04, 0x28
        /*10f6*/ 	.short	(.L_293 - .L_292)


	//   ....[0]....
.L_292:
        /*10f8*/ 	.word	0x00000060


	//   ....[1]....
        /*10fc*/ 	.word	0x00000130


	//   ....[2]....
        /*1100*/ 	.word	0x000001f0


	//   ....[3]....
        /*1104*/ 	.word	0x000003c0


	//   ....[4]....
        /*1108*/ 	.word	0x00000520


	//   ....[5]....
        /*110c*/ 	.word	0x00000640


	//   ....[6]....
        /*1110*/ 	.word	0x000007a0


	//   ....[7]....
        /*1114*/ 	.word	0x000037c0


	//   ....[8]....
        /*1118*/ 	.word	0x000037d0


	//   ....[9]....
        /*111c*/ 	.word	0x00003ee0


	//   ....[10]....
        /*1120*/ 	.word	0x00003ef0


	//   ....[11]....
        /*1124*/ 	.word	0x00004ac0


	//   ....[12]....
        /*1128*/ 	.word	0x00004ad0


	//   ....[13]....
        /*112c*/ 	.word	0x00005280


	//   ....[14]....
        /*1130*/ 	.word	0x00005290


	//   ....[15]....
        /*1134*/ 	.word	0x00005c60


	//   ....[16]....
        /*1138*/ 	.word	0x00005c70


	//   ....[17]....
        /*113c*/ 	.word	0x00005d80


	//   ....[18]....
        /*1140*/ 	.word	0x00005d90


	//   ....[19]....
        /*1144*/ 	.word	0x00006130


	//   ....[20]....
        /*1148*/ 	.word	0x00006160


	//   ....[21]....
        /*114c*/ 	.word	0x00006430


	//   ....[22]....
        /*1150*/ 	.word	0x00006450


	//   ....[23]....
        /*1154*/ 	.word	0x00007000


	//   ....[24]....
        /*1158*/ 	.word	0x00007600


	//   ....[25]....
        /*115c*/ 	.word	0x00007610


	//   ....[26]....
        /*1160*/ 	.word	0x00007620


	//   ....[27]....
        /*1164*/ 	.word	0x00007630


	//   ....[28]....
        /*1168*/ 	.word	0x00008650


	//   ....[29]....
        /*116c*/ 	.word	0x00008660


	//   ....[30]....
        /*1170*/ 	.word	0x00008670


	//   ....[31]....
        /*1174*/ 	.word	0x00008680


	//   ....[32]....
        /*1178*/ 	.word	0x0000b3e0


	//   ....[33]....
        /*117c*/ 	.word	0x0000b430


	//   ....[34]....
        /*1180*/ 	.word	0x0000b800


	//   ....[35]....
        /*1184*/ 	.word	0x0000b870


	//   ....[36]....
        /*1188*/ 	.word	0x0000d860


	//   ....[37]....
        /*118c*/ 	.word	0x0000d8c0


	//   ....[38]....
        /*1190*/ 	.word	0x0000e2e0


	//   ....[39]....
        /*1194*/ 	.word	0x0000e340


	//   ....[40]....
        /*1198*/ 	.word	0x0000f380


	//   ....[41]....
        /*119c*/ 	.word	0x0000f410


	//   ....[42]....
        /*11a0*/ 	.word	0x0000f560


	//   ....[43]....
        /*11a4*/ 	.word	0x0000f730


	//   ....[44]....
        /*11a8*/ 	.word	0x00010eb0


	//   ....[45]....
        /*11ac*/ 	.word	0x00010ec0


	//   ....[46]....
        /*11b0*/ 	.word	0x00010ed0


	//   ....[47]....
        /*11b4*/ 	.word	0x00010ee0


	//   ....[48]....
        /*11b8*/ 	.word	0x00011910


	//   ....[49]....
        /*11bc*/ 	.word	0x00011920


	//   ....[50]....
        /*11c0*/ 	.word	0x00011b50


	//   ....[51]....
        /*11c4*/ 	.word	0x00011b60


	//   ....[52]....
        /*11c8*/ 	.word	0x00011d90


	//   ....[53]....
        /*11cc*/ 	.word	0x00011da0


	//   ....[54]....
        /*11d0*/ 	.word	0x00011fd0


	//   ....[55]....
        /*11d4*/ 	.word	0x00011fe0


	//   ....[56]....
        /*11d8*/ 	.word	0x000124b0


	//   ....[57]....
        /*11dc*/ 	.word	0x000124c0


	//   ....[58]....
        /*11e0*/ 	.word	0x00013140


	//   ....[59]....
        /*11e4*/ 	.word	0x00013150


	//   ....[60]....
        /*11e8*/ 	.word	0x00014710


	//   ....[61]....
        /*11ec*/ 	.word	0x00014720


	//   ....[62]....
        /*11f0*/ 	.word	0x00014960


	//   ....[63]....
        /*11f4*/ 	.word	0x00014970


	//   ....[64]....
        /*11f8*/ 	.word	0x00014ba0


	//   ....[65]....
        /*11fc*/ 	.word	0x00014bb0


	//   ....[66]....
        /*1200*/ 	.word	0x00014de0


	//   ....[67]....
        /*1204*/ 	.word	0x00014df0


	//   ....[68]....
        /*1208*/ 	.word	0x00015080


	//   ....[69]....
        /*120c*/ 	.word	0x00015290


	//   ....[70]....
        /*1210*/ 	.word	0x000152c0


	//   ....[71]....
        /*1214*/ 	.word	0x000152f0


	//   ....[72]....
        /*1218*/ 	.word	0x00015320


	//   ....[73]....
        /*121c*/ 	.word	0x00015350


	//   ....[74]....
        /*1220*/ 	.word	0x00015380


	//   ....[75]....
        /*1224*/ 	.word	0x00015510


	//   ....[76]....
        /*1228*/ 	.word	0x00015540


	//   ....[77]....
        /*122c*/ 	.word	0x00015570


	//   ....[78]....
        /*1230*/ 	.word	0x000155a0


	//   ....[79]....
        /*1234*/ 	.word	0x000155d0


	//   ....[80]....
        /*1238*/ 	.word	0x00015600


	//   ....[81]....
        /*123c*/ 	.word	0x00015690


	//   ....[82]....
        /*1240*/ 	.word	0x000156c0


	//   ....[83]....
        /*1244*/ 	.word	0x000156d0


	//   ....[84]....
        /*1248*/ 	.word	0x00015760


	//   ....[85]....
        /*124c*/ 	.word	0x00016700


	//   ....[86]....
        /*1250*/ 	.word	0x00018790


	//   ....[87]....
        /*1254*/ 	.word	0x000187b0


	//   ....[88]....
        /*1258*/ 	.word	0x00018840


	//   ....[89]....
        /*125c*/ 	.word	0x00018860


	//   ....[90]....
        /*1260*/ 	.word	0x000188e0


	//   ....[91]....
        /*1264*/ 	.word	0x00018900


	//   ....[92]....
        /*1268*/ 	.word	0x00018980


	//   ....[93]....
        /*126c*/ 	.word	0x000189a0


	//   ....[94]....
        /*1270*/ 	.word	0x00018a20


	//   ....[95]....
        /*1274*/ 	.word	0x00018a40


	//   ....[96]....
        /*1278*/ 	.word	0x00018a50


	//   ....[97]....
        /*127c*/ 	.word	0x00018a60


	//   ....[98]....
        /*1280*/ 	.word	0x00019200


	//   ....[99]....
        /*1284*/ 	.word	0x00019230


	//   ....[100]....
        /*1288*/ 	.word	0x00019330


	//   ....[101]....
        /*128c*/ 	.word	0x00019340


	//   ....[102]....
        /*1290*/ 	.word	0x000193c0


	//   ....[103]....
        /*1294*/ 	.word	0x000193d0


	//   ....[104]....
        /*1298*/ 	.word	0x000193e0


	//   ....[105]....
        /*129c*/ 	.word	0x00019480


	//   ....[106]....
        /*12a0*/ 	.word	0x000194b0


	//   ....[107]....
        /*12a4*/ 	.word	0x00019530


	//   ....[108]....
        /*12a8*/ 	.word	0x00019560


	//   ....[109]....
        /*12ac*/ 	.word	0x000195e0


	//   ....[110]....
        /*12b0*/ 	.word	0x00019610


	//   ....[111]....
        /*12b4*/ 	.word	0x00019630


	//   ....[112]....
        /*12b8*/ 	.word	0x00019680


	//   ....[113]....
        /*12bc*/ 	.word	0x00019690


	//   ....[114]....
        /*12c0*/ 	.word	0x00019d50


	//   ....[115]....
        /*12c4*/ 	.word	0x00019d80


	//   ....[116]....
        /*12c8*/ 	.word	0x00019da0


	//   ....[117]....
        /*12cc*/ 	.word	0x00019e70


	//   ....[118]....
        /*12d0*/ 	.word	0x00019ea0


	//   ....[119]....
        /*12d4*/ 	.word	0x00019f10


	//   ....[120]....
        /*12d8*/ 	.word	0x00019f80


	//   ....[121]....
        /*12dc*/ 	.word	0x00019f90


	//   ....[122]....
        /*12e0*/ 	.word	0x0001a010


	//   ....[123]....
        /*12e4*/ 	.word	0x0001a020


	//   ....[124]....
        /*12e8*/ 	.word	0x0001a0a0


	//   ....[125]....
        /*12ec*/ 	.word	0x0001a0b0


	//   ....[126]....
        /*12f0*/ 	.word	0x0001a130


	//   ....[127]....
        /*12f4*/ 	.word	0x0001a140


	//   ....[128]....
        /*12f8*/ 	.word	0x0001a1c0


	//   ....[129]....
        /*12fc*/ 	.word	0x0001a1d0


	//   ....[130]....
        /*1300*/ 	.word	0x0001a6e0


	//   ....[131]....
        /*1304*/ 	.word	0x0001a700


	//   ....[132]....
        /*1308*/ 	.word	0x0001a760


	//   ....[133]....
        /*130c*/ 	.word	0x0001a810


	//   ....[134]....
        /*1310*/ 	.word	0x0001a820


	//   ....[135]....
        /*1314*/ 	.word	0x0001a850


	//   ....[136]....
        /*1318*/ 	.word	0x0001a8e0


	//   ....[137]....
        /*131c*/ 	.word	0x0001a990


	//   ....[138]....
        /*1320*/ 	.word	0x0001a9a0


	//   ....[139]....
        /*1324*/ 	.word	0x0001a9d0


	//   ....[140]....
        /*1328*/ 	.word	0x0001a9e0


	//   ....[141]....
        /*132c*/ 	.word	0x0001aa70


	//   ....[142]....
        /*1330*/ 	.word	0x0001b190


	//   ....[143]....
        /*1334*/ 	.word	0x0001b1b0


	//   ....[144]....
        /*1338*/ 	.word	0x0001b200


	//   ....[145]....
        /*133c*/ 	.word	0x0001b210


	//   ....[146]....
        /*1340*/ 	.word	0x0001b250


	//   ....[147]....
        /*1344*/ 	.word	0x0001b260


	//   ....[148]....
        /*1348*/ 	.word	0x0001b2a0


	//   ....[149]....
        /*134c*/ 	.word	0x0001b2b0


	//   ....[150]....
        /*1350*/ 	.word	0x0001b2f0


	//   ....[151]....
        /*1354*/ 	.word	0x0001b300


	//   ....[152]....
        /*1358*/ 	.word	0x0001b310


	//   ....[153]....
        /*135c*/ 	.word	0x0001b350


	//   ....[154]....
        /*1360*/ 	.word	0x0001b680


	//   ....[155]....
        /*1364*/ 	.word	0x0001b6a0


	//   ....[156]....
        /*1368*/ 	.word	0x0001b6b0


	//   ....[157]....
        /*136c*/ 	.word	0x0001b6d0


	//   ....[158]....
        /*1370*/ 	.word	0x0001b740


	//   ....[159]....
        /*1374*/ 	.word	0x0001b760


	//   ....[160]....
        /*1378*/ 	.word	0x0001b7c0


	//   ....[161]....
        /*137c*/ 	.word	0x0001b7e0


	//   ....[162]....
        /*1380*/ 	.word	0x0001b840


	//   ....[163]....
        /*1384*/ 	.word	0x0001b860


	//   ....[164]....
        /*1388*/ 	.word	0x0001b8c0


	//   ....[165]....
        /*138c*/ 	.word	0x0001b8e0


	//   ....[166]....
        /*1390*/ 	.word	0x0001be20


	//   ....[167]....
        /*1394*/ 	.word	0x0001be50


	//   ....[168]....
        /*1398*/ 	.word	0x0001beb0


	//   ....[169]....
        /*139c*/ 	.word	0x0001bee0


	//   ....[170]....
        /*13a0*/ 	.word	0x0001bf10


	//   ....[171]....
        /*13a4*/ 	.word	0x0001bf40


	//   ....[172]....
        /*13a8*/ 	.word	0x0001bf70


	//   ....[173]....
        /*13ac*/ 	.word	0x0001bfa0


	//   ....[174]....
        /*13b0*/ 	.word	0x0001c140


	//   ....[175]....
        /*13b4*/ 	.word	0x0001c170


	//   ....[176]....
        /*13b8*/ 	.word	0x0001c1a0


	//   ....[177]....
        /*13bc*/ 	.word	0x0001c1d0


	//   ....[178]....
        /*13c0*/ 	.word	0x0001c200


	//   ....[179]....
        /*13c4*/ 	.word	0x0001c230


	//   ....[180]....
        /*13c8*/ 	.word	0x0001c2f0


	//   ....[181]....
        /*13cc*/ 	.word	0x0001c310


	//   ....[182]....
        /*13d0*/ 	.word	0x0001c320


	//   ....[183]....
        /*13d4*/ 	.word	0x0001c380


	//   ....[184]....
        /*13d8*/ 	.word	0x0001c9a0


	//   ....[185]....
        /*13dc*/ 	.word	0x0001ccc0


	//   ....[186]....
        /*13e0*/ 	.word	0x0001cd50


	//   ....[187]....
        /*13e4*/ 	.word	0x0001cdf0


	//   ....[188]....
        /*13e8*/ 	.word	0x0001ce80


	//   ....[189]....
        /*13ec*/ 	.word	0x0001cf70


	//   ....[190]....
        /*13f0*/ 	.word	0x0001d000


	//   ....[191]....
        /*13f4*/ 	.word	0x0001d0a0


	//   ....[192]....
        /*13f8*/ 	.word	0x0001d130


	//   ....[193]....
        /*13fc*/ 	.word	0x0001d220


	//   ....[194]....
        /*1400*/ 	.word	0x0001d2b0


	//   ....[195]....
        /*1404*/ 	.word	0x0001d340


	//   ....[196]....
        /*1408*/ 	.word	0x0001d3d0


	//   ....[197]....
        /*140c*/ 	.word	0x0001d4a0


	//   ....[198]....
        /*1410*/ 	.word	0x0001d540


	//   ....[199]....
        /*1414*/ 	.word	0x0001d5d0


	//   ....[200]....
        /*1418*/ 	.word	0x0001d620


	//   ....[201]....
        /*141c*/ 	.word	0x0001d670


	//   ....[202]....
        /*1420*/ 	.word	0x0001d760


	//   ....[203]....
        /*1424*/ 	.word	0x0001d7f0


	//   ....[204]....
        /*1428*/ 	.word	0x0001d840


	//   ....[205]....
        /*142c*/ 	.word	0x0001d890


	//   ....[206]....
        /*1430*/ 	.word	0x0001daf0


	//   ....[207]....
        /*1434*/ 	.word	0x0001db40


	//   ....[208]....
        /*1438*/ 	.word	0x0001dbd0


	//   ....[209]....
        /*143c*/ 	.word	0x0001dc60


	//   ....[210]....
        /*1440*/ 	.word	0x0001dcf0


	//   ....[211]....
        /*1444*/ 	.word	0x0001dd80


	//   ....[212]....
        /*1448*/ 	.word	0x0001de10


	//   ....[213]....
        /*144c*/ 	.word	0x0001dea0


	//   ....[214]....
        /*1450*/ 	.word	0x0001df20


	//   ....[215]....
        /*1454*/ 	.word	0x0001df70


	//   ....[216]....
        /*1458*/ 	.word	0x0001e010


	//   ....[217]....
        /*145c*/ 	.word	0x0001e0a0


	//   ....[218]....
        /*1460*/ 	.word	0x0001e130


	//   ....[219]....
        /*1464*/ 	.word	0x0001e180


	//   ....[220]....
        /*1468*/ 	.word	0x0001e210


	//   ....[221]....
        /*146c*/ 	.word	0x0001e2a0


	//   ....[222]....
        /*1470*/ 	.word	0x0001e330


	//   ....[223]....
        /*1474*/ 	.word	0x0001e3c0


	//   ....[224]....
        /*1478*/ 	.word	0x0001e450


	//   ....[225]....
        /*147c*/ 	.word	0x0001e4e0


	//   ....[226]....
        /*1480*/ 	.word	0x0001e5a0


	//   ....[227]....
        /*1484*/ 	.word	0x0001e880


	//   ....[228]....
        /*1488*/ 	.word	0x0001e970


	//   ....[229]....
        /*148c*/ 	.word	0x0001ea10


	//   ....[230]....
        /*1490*/ 	.word	0x0001ea70


	//   ....[231]....
        /*1494*/ 	.word	0x0001eb60


	//   ....[232]....
        /*1498*/ 	.word	0x0001ebd0


	//   ....[233]....
        /*149c*/ 	.word	0x0001ecc0


	//   ....[234]....
        /*14a0*/ 	.word	0x0001ed30


	//   ....[235]....
        /*14a4*/ 	.word	0x0001ee20


	//   ....[236]....
        /*14a8*/ 	.word	0x0001ee90


	//   ....[237]....
        /*14ac*/ 	.word	0x0001ef80


	//   ....[238]....
        /*14b0*/ 	.word	0x0001eff0


	//   ....[239]....
        /*14b4*/ 	.word	0x0001f090


	//   ....[240]....
        /*14b8*/ 	.word	0x0001f180


	//   ....[241]....
        /*14bc*/ 	.word	0x0001f240


	//   ....[242]....
        /*14c0*/ 	.word	0x0001f2a0


	//   ....[243]....
        /*14c4*/ 	.word	0x0001f390


	//   ....[244]....
        /*14c8*/ 	.word	0x0001f3f0


	//   ....[245]....
        /*14cc*/ 	.word	0x0001f4e0


	//   ....[246]....
        /*14d0*/ 	.word	0x0001f540


	//   ....[247]....
        /*14d4*/ 	.word	0x0001f5e0


	//   ....[248]....
        /*14d8*/ 	.word	0x0001f6b0


	//   ....[249]....
        /*14dc*/ 	.word	0x0001f750


	//   ....[250]....
        /*14e0*/ 	.word	0x0001f820


	//   ....[251]....
        /*14e4*/ 	.word	0x0001f8c0


	//   ....[252]....
        /*14e8*/ 	.word	0x0001f990


	//   ....[253]....
        /*14ec*/ 	.word	0x0001fa80


	//   ....[254]....
        /*14f0*/ 	.word	0x0001fae0


	//   ....[255]....
        /*14f4*/ 	.word	0x0001fbc0


	//   ....[0]....
        /*14f8*/ 	.word	0x0001fe10


	//   ....[1]....
        /*14fc*/ 	.word	0x0001fed0


	//   ....[2]....
        /*1500*/ 	.word	0x0001ffa0


	//   ....[3]....
        /*1504*/ 	.word	0x00020090


	//   ....[4]....
        /*1508*/ 	.word	0x00020150


	//   ....[5]....
        /*150c*/ 	.word	0x00020210


	//   ....[6]....
        /*1510*/ 	.word	0x000202d0


	//   ....[7]....
        /*1514*/ 	.word	0x00020390


	//   ....[8]....
        /*1518*/ 	.word	0x00020450


	//   ....[9]....
        /*151c*/ 	.word	0x00020510


	//   ....[10]....
        /*1520*/ 	.word	0x000205d0


	//   ....[11]....
        /*1524*/ 	.word	0x00020690


	//   ....[12]....
        /*1528*/ 	.word	0x00020750


	//   ....[13]....
        /*152c*/ 	.word	0x00020800


	//   ....[14]....
        /*1530*/ 	.word	0x00020860


	//   ....[15]....
        /*1534*/ 	.word	0x00020940


	//   ....[16]....
        /*1538*/ 	.word	0x00020a80


	//   ....[17]....
        /*153c*/ 	.word	0x00020b60


	//   ....[18]....
        /*1540*/ 	.word	0x00020bf0


	//   ....[19]....
        /*1544*/ 	.word	0x00020d00


	//   ....[20]....
        /*1548*/ 	.word	0x00020d60


	//   ....[21]....
        /*154c*/ 	.word	0x00020e70


	//   ....[22]....
        /*1550*/ 	.word	0x00020ed0


	//   ....[23]....
        /*1554*/ 	.word	0x00020fe0


	//   ....[24]....
        /*1558*/ 	.word	0x00021040


	//   ....[25]....
        /*155c*/ 	.word	0x00021150


	//   ....[26]....
        /*1560*/ 	.word	0x000211b0


	//   ....[27]....
        /*1564*/ 	.word	0x00021270


	//   ....[28]....
        /*1568*/ 	.word	0x000213d0


	//   ....[29]....
        /*156c*/ 	.word	0x00021470


	//   ....[30]....
        /*1570*/ 	.word	0x000214d0


	//   ....[31]....
        /*1574*/ 	.word	0x00021580


	//   ....[32]....
        /*1578*/ 	.word	0x000215e0


	//   ....[33]....
        /*157c*/ 	.word	0x00021690


	//   ....[34]....
        /*1580*/ 	.word	0x000216f0


	//   ....[35]....
        /*1584*/ 	.word	0x000217a0


	//   ....[36]....
        /*1588*/ 	.word	0x00021800


	//   ....[37]....
        /*158c*/ 	.word	0x000218b0


	//   ....[38]....
        /*1590*/ 	.word	0x00021910


	//   ....[39]....
        /*1594*/ 	.word	0x000219c0


	//   ....[40]....
        /*1598*/ 	.word	0x00021ab0


	//   ....[41]....
        /*159c*/ 	.word	0x00021b50


	//   ....[42]....
        /*15a0*/ 	.word	0x00021bb0


	//   ....[43]....
        /*15a4*/ 	.word	0x00021c80


	//   ....[44]....
        /*15a8*/ 	.word	0x00021ce0


	//   ....[45]....
        /*15ac*/ 	.word	0x00021db0


	//   ....[46]....
        /*15b0*/ 	.word	0x00021e10


	//   ....[47]....
        /*15b4*/ 	.word	0x00021ee0


	//   ....[48]....
        /*15b8*/ 	.word	0x00021f40


	//   ....[49]....
        /*15bc*/ 	.word	0x00022010


	//   ....[50]....
        /*15c0*/ 	.word	0x00022070


	//   ....[51]....
        /*15c4*/ 	.word	0x00022140


	//   ....[52]....
        /*15c8*/ 	.word	0x000221d0


	//   ....[53]....
        /*15cc*/ 	.word	0x00022270


	//   ....[54]....
        /*15d0*/ 	.word	0x000223f0


	//   ....[55]....
        /*15d4*/ 	.word	0x00022460


	//   ....[56]....
        /*15d8*/ 	.word	0x000224d0


	//   ....[57]....
        /*15dc*/ 	.word	0x00022540


	//   ....[58]....
        /*15e0*/ 	.word	0x000225b0


	//   ....[59]....
        /*15e4*/ 	.word	0x00022630


	//   ....[60]....
        /*15e8*/ 	.word	0x000226b0


	//   ....[61]....
        /*15ec*/ 	.word	0x00022740


	//   ....[62]....
        /*15f0*/ 	.word	0x000227b0


	//   ....[63]....
        /*15f4*/ 	.word	0x00022820


	//   ....[64]....
        /*15f8*/ 	.word	0x00022890


	//   ....[65]....
        /*15fc*/ 	.word	0x00022910


	//   ....[66]....
        /*1600*/ 	.word	0x00022980


	//   ....[67]....
        /*1604*/ 	.word	0x00022a20


	//   ....[68]....
        /*1608*/ 	.word	0x00022a70


	//   ....[69]....
        /*160c*/ 	.word	0x00022b00


	//   ....[70]....
        /*1610*/ 	.word	0x00022c30


	//----- nvinfo : EIATTR_REG_RECONFIG
	.align		4
.L_293:
        /*1614*/ 	.byte	0x01, 0x54
	.zero		2


	//----- nvinfo : EIATTR_SYSCALL_OFFSETS
	.align		4
        /*1618*/ 	.byte	0x04, 0x46
        /*161a*/ 	.short	(.L_295 - .L_294)


	//   ....[0]....
.L_294:
        /*161c*/ 	.word	0x00002360


	//   ....[1]....
        /*1620*/ 	.word	0x000024b0


	//   ....[2]....
        /*1624*/ 	.word	0x000071a0


	//   ....[3]....
        /*1628*/ 	.word	0x00007520


	//   ....[4]....
        /*162c*/ 	.word	0x00017d70


	//   ....[5]....
        /*1630*/ 	.word	0x00017ec0


	//   ....[6]....
        /*1634*/ 	.word	0x00017fb0


	//   ....[7]....
        /*1638*/ 	.word	0x00018e20


	//   ....[8]....
        /*163c*/ 	.word	0x00019960


	//----- nvinfo : EIATTR_MBARRIER_INSTR_OFFSETS
	.align		4
.L_295:
        /*1640*/ 	.byte	0x04, 0x39
        /*1642*/ 	.short	(.L_297 - .L_296)


	//   ....[0]....
.L_296:
        /*1644*/ 	.word	0x00000260
        /*1648*/ 	.word	0x000000ff
        /*164c*/ 	.word	0x00032400
        /*1650*/ 	.short	0x0100
        /*1652*/ 	.byte	0x08
	.zero		1


	//   ....[1]....
        /*1654*/ 	.word	0x00000270
        /*1658*/ 	.word	0x000000ff
        /*165c*/ 	.word	0x00032410
        /*1660*/ 	.short	0x0100
        /*1662*/ 	.byte	0x08
	.zero		1


	//   ....[2]....
        /*1664*/ 	.word	0x00000280
        /*1668*/ 	.word	0x000000ff
        /*166c*/ 	.word	0x00032420
        /*1670*/ 	.short	0x0100
        /*1672*/ 	.byte	0x08
	.zero		1


	//   ....[3]....
        /*1674*/ 	.word	0x00000370
        /*1678*/ 	.word	0x000000ff
        /*167c*/ 	.word	0x00032430
        /*1680*/ 	.short	0x0100
        /*1682*/ 	.byte	0x08
	.zero		1


	//   ....[4]....
        /*1684*/ 	.word	0x00000380
        /*1688*/ 	.word	0x000000ff
        /*168c*/ 	.word	0x00032440
        /*1690*/ 	.short	0x0100
        /*1692*/ 	.byte	0x08
	.zero		1


	//   ....[5]....
        /*1694*/ 	.word	0x00000390
        /*1698*/ 	.word	0x000000ff
        /*169c*/ 	.word	0x00032438
        /*16a0*/ 	.short	0x0100
        /*16a2*/ 	.byte	0x08
	.zero		1


	//   ....[6]....
        /*16a4*/ 	.word	0x000003a0
        /*16a8*/ 	.word	0x000000ff
        /*16ac*/ 	.word	0x00032448
        /*16b0*/ 	.short	0x0100
        /*16b2*/ 	.byte	0x08
	.zero		1


	//   ....[7]....
        /*16b4*/ 	.word	0x000004d0
        /*16b8*/ 	.word	0x000000ff
        /*16bc*/ 	.word	0x00032450
        /*16c0*/ 	.short	0x0100
        /*16c2*/ 	.byte	0x08
	.zero		1


	//   ....[8]....
        /*16c4*/ 	.word	0x000004e0
        /*16c8*/ 	.word	0x000000ff
        /*16cc*/ 	.word	0x00032460
        /*16d0*/ 	.short	0x0100
        /*16d2*/ 	.byte	0x08
	.zero		1


	//   ....[9]....
        /*16d4*/ 	.word	0x000004f0
        /*16d8*/ 	.word	0x000000ff
        /*16dc*/ 	.word	0x00032458
        /*16e0*/ 	.short	0x0100
        /*16e2*/ 	.byte	0x08
	.zero		1


	//   ....[10]....
        /*16e4*/ 	.word	0x00000500
        /*16e8*/ 	.word	0x000000ff
        /*16ec*/ 	.word	0x00032468
        /*16f0*/ 	.short	0x0100
        /*16f2*/ 	.byte	0x08
	.zero		1


	//   ....[11]....
        /*16f4*/ 	.word	0x000005f0
        /*16f8*/ 	.word	0x000000ff
        /*16fc*/ 	.word	0x00032470
        /*1700*/ 	.short	0x0100
        /*1702*/ 	.byte	0x06
	.zero		1


	//   ....[12]....
        /*1704*/ 	.word	0x00000600
        /*1708*/ 	.word	0x000000ff
        /*170c*/ 	.word	0x00032480
        /*1710*/ 	.short	0x0100
        /*1712*/ 	.byte	0x06
	.zero		1


	//   ....[13]....
        /*1714*/ 	.word	0x00000610
        /*1718*/ 	.word	0x000000ff
        /*171c*/ 	.word	0x00032478
        /*1720*/ 	.short	0x0100
        /*1722*/ 	.byte	0x06
	.zero		1


	//   ....[14]....
        /*1724*/ 	.word	0x00000620
        /*1728*/ 	.word	0x000000ff
        /*172c*/ 	.word	0x00032488
        /*1730*/ 	.short	0x0100
        /*1732*/ 	.byte	0x06
	.zero		1


	//   ....[15]....
        /*1734*/ 	.word	0x00000750
        /*1738*/ 	.word	0x000000ff
        /*173c*/ 	.word	0x00032490
        /*1740*/ 	.short	0x0100
        /*1742*/ 	.byte	0x08
	.zero		1


	//   ....[16]....
        /*1744*/ 	.word	0x00000760
        /*1748*/ 	.word	0x000000ff
        /*174c*/ 	.word	0x000324a0
        /*1750*/ 	.short	0x0100
        /*1752*/ 	.byte	0x08
	.zero		1


	//   ....[17]....
        /*1754*/ 	.word	0x00000770
        /*1758*/ 	.word	0x000000ff
        /*175c*/ 	.word	0x00032498
        /*1760*/ 	.short	0x0100
        /*1762*/ 	.byte	0x08
	.zero		1


	//   ....[18]....
        /*1764*/ 	.word	0x00000780
        /*1768*/ 	.word	0x000000ff
        /*176c*/ 	.word	0x000324a8
        /*1770*/ 	.short	0x0100
        /*1772*/ 	.byte	0x08
	.zero		1


	//   ....[19]....
        /*1774*/ 	.word	0x000008b0
        /*1778*/ 	.word	0x000000ff
        /*177c*/ 	.word	0x000324b0
        /*1780*/ 	.short	0x0100
        /*1782*/ 	.byte	0x08
	.zero		1


	//   ....[20]....
        /*1784*/ 	.word	0x000008c0
        /*1788*/ 	.word	0x000000ff
        /*178c*/ 	.word	0x000324c0
        /*1790*/ 	.short	0x0100
        /*1792*/ 	.byte	0x08
	.zero		1


	//   ....[21]....
        /*1794*/ 	.word	0x000008d0
        /*1798*/ 	.word	0x000000ff
        /*179c*/ 	.word	0x000324b8
        /*17a0*/ 	.short	0x0100
        /*17a2*/ 	.byte	0x08
	.zero		1


	//   ....[22]....
        /*17a4*/ 	.word	0x000008e0
        /*17a8*/ 	.word	0x000000ff
        /*17ac*/ 	.word	0x000324c8
        /*17b0*/ 	.short	0x0100
        /*17b2*/ 	.byte	0x08
	.zero		1


	//   ....[23]....
        /*17b4*/ 	.word	0x00003770
        /*17b8*/ 	.word	0x00000000
        /*17bc*/ 	.word	0x00032490
        /*17c0*/ 	.short	0x010a
        /*17c2*/ 	.byte	0x3f
	.zero		1


	//   ....[24]....
        /*17c4*/ 	.word	0x00004a60
        /*17c8*/ 	.word	0x00000000
        /*17cc*/ 	.word	0x00032490
        /*17d0*/ 	.short	0x010a
        /*17d2*/ 	.byte	0x3f
	.zero		1


	//   ....[25]....
        /*17d4*/ 	.word	0x00005ac0
        /*17d8*/ 	.word	0x00000000
        /*17dc*/ 	.word	0x00032490
        /*17e0*/ 	.short	0x010a
        /*17e2*/ 	.byte	0x3f
	.zero		1


	//   ....[26]....
        /*17e4*/ 	.word	0x00005f60
        /*17e8*/ 	.word	0x0000000b
        /*17ec*/ 	.word	0x00000000
        /*17f0*/ 	.short	0x0101
        /*17f2*/ 	.byte	0x3f
	.zero		1


	//   ....[27]....
        /*17f4*/ 	.word	0x00005fa0
        /*17f8*/ 	.word	0x00000000
        /*17fc*/ 	.word	0x000324b0
        /*1800*/ 	.short	0x010a
        /*1802*/ 	.byte	0x3f
	.zero		1


	//   ....[28]....
        /*1804*/ 	.word	0x000067c0
        /*1808*/ 	.word	0x00000000
        /*180c*/ 	.word	0x00000000
        /*1810*/ 	.short	0x0101
        /*1812*/ 	.byte	0x3f
	.zero		1


	//   ....[29]....
        /*1814*/ 	.word	0x00007240
        /*1818*/ 	.word	0x00000013
        /*181c*/ 	.word	0x00032400
        /*1820*/ 	.short	0x010a
        /*1822*/ 	.byte	0x3f
	.zero		1


	//   ....[30]....
        /*1824*/ 	.word	0x00007290
        /*1828*/ 	.word	0x00000013
        /*182c*/ 	.word	0x00032400
        /*1830*/ 	.short	0x010a
        /*1832*/ 	.byte	0x3f
	.zero		1


	//   ....[31]....
        /*1834*/ 	.word	0x00007930
        /*1838*/ 	.word	0x00000013
        /*183c*/ 	.word	0x00032400
        /*1840*/ 	.short	0x010a
        /*1842*/ 	.byte	0x3f
	.zero		1


	//   ....[32]....
        /*1844*/ 	.word	0x00008850
        /*1848*/ 	.word	0x00000013
        /*184c*/ 	.word	0x00032400
        /*1850*/ 	.short	0x010a
        /*1852*/ 	.byte	0x3f
	.zero		1


	//   ....[33]....
        /*1854*/ 	.word	0x000096f0
        /*1858*/ 	.word	0x00000000
        /*185c*/ 	.word	0x00032430
        /*1860*/ 	.short	0x010a
        /*1862*/ 	.byte	0x3f
	.zero		1


	//   ....[34]....
        /*1864*/ 	.word	0x000097a0
        /*1868*/ 	.word	0x00000000
        /*186c*/ 	.word	0x00032430
        /*1870*/ 	.short	0x010a
        /*1872*/ 	.byte	0x3f
	.zero		1


	//   ....[35]....
        /*1874*/ 	.word	0x00009aa0
        /*1878*/ 	.word	0x00000013
        /*187c*/ 	.word	0x00032410
        /*1880*/ 	.short	0x010a
        /*1882*/ 	.byte	0x3f
	.zero		1


	//   ....[36]....
        /*1884*/ 	.word	0x00009af0
        /*1888*/ 	.word	0x00000000
        /*188c*/ 	.word	0x00032450
        /*1890*/ 	.short	0x010a
        /*1892*/ 	.byte	0x3f
	.zero		1


	//   ....[37]....
        /*1894*/ 	.word	0x00009b30
        /*1898*/ 	.word	0x00000000
        /*189c*/ 	.word	0x00032450
        /*18a0*/ 	.short	0x010a
        /*18a2*/ 	.byte	0x3f
	.zero		1


	//   ....[38]....
        /*18a4*/ 	.word	0x0000b9b0
        /*18a8*/ 	.word	0x00000005
        /*18ac*/ 	.word	0x00000000
        /*18b0*/ 	.short	0x0101
        /*18b2*/ 	.byte	0x3f
	.zero		1


	//   ....[39]....
        /*18b4*/ 	.word	0x0000c470
        /*18b8*/ 	.word	0x00000000
        /*18bc*/ 	.word	0x00000000
        /*18c0*/ 	.short	0x0101
        /*18c2*/ 	.byte	0x3f
	.zero		1


	//   ....[40]....
        /*18c4*/ 	.word	0x0000c5a0
        /*18c8*/ 	.word	0x00000000
        /*18cc*/ 	.word	0x00032430
        /*18d0*/ 	.short	0x010a
        /*18d2*/ 	.byte	0x3f
	.zero		1


	//   ....[41]....
        /*18d4*/ 	.word	0x0000c610
        /*18d8*/ 	.word	0x00000000
        /*18dc*/ 	.word	0x00032430
        /*18e0*/ 	.short	0x010a
        /*18e2*/ 	.byte	0x3f
	.zero		1


	//   ....[42]....
        /*18e4*/ 	.word	0x0000c880
        /*18e8*/ 	.word	0x00000000
        /*18ec*/ 	.word	0x00032450
        /*18f0*/ 	.short	0x010a
        /*18f2*/ 	.byte	0x3f
	.zero		1


	//   ....[43]....
        /*18f4*/ 	.word	0x0000c8c0
        /*18f8*/ 	.word	0x00000000
        /*18fc*/ 	.word	0x00032450
        /*1900*/ 	.short	0x010a
        /*1902*/ 	.byte	0x3f
	.zero		1


	//   ....[44]....
        /*1904*/ 	.word	0x0000e630
        /*1908*/ 	.word	0x00000005
        /*190c*/ 	.word	0x00000000
        /*1910*/ 	.short	0x0101
        /*1912*/ 	.byte	0x3f
	.zero		1


	//   ....[45]....
        /*1914*/ 	.word	0x0000f340
        /*1918*/ 	.word	0x00000000
        /*191c*/ 	.word	0x00000000
        /*1920*/ 	.short	0x0101
        /*1922*/ 	.byte	0x3f
	.zero		1


	//   ....[46]....
        /*1924*/ 	.word	0x000118b0
        /*1928*/ 	.word	0x00000003
        /*192c*/ 	.word	0x00000000
        /*1930*/ 	.short	0x0101
        /*1932*/ 	.byte	0x3f
	.zero		1


	//   ....[47]....
        /*1934*/ 	.word	0x00012410
        /*1938*/ 	.word	0x00000006
        /*193c*/ 	.word	0x00000000
        /*1940*/ 	.short	0x0101
        /*1942*/ 	.byte	0x3f
	.zero		1


	//   ....[48]....
        /*1944*/ 	.word	0x000167e0
        /*1948*/ 	.word	0x00000016
        /*194c*/ 	.word	0x00032420
        /*1950*/ 	.short	0x010a
        /*1952*/ 	.byte	0x3f
	.zero		1


	//   ....[49]....
        /*1954*/ 	.word	0x00016870
        /*1958*/ 	.word	0x00000007
        /*195c*/ 	.word	0x000324a0
        /*1960*/ 	.short	0x010a
        /*1962*/ 	.byte	0x3f
	.zero		1


	//   ....[50]....
        /*1964*/ 	.word	0x00016ac0
        /*1968*/ 	.word	0x00000007
        /*196c*/ 	.word	0x000324c0
        /*1970*/ 	.short	0x010a
        /*1972*/ 	.byte	0x3f
	.zero		1


	//   ....[51]....
        /*1974*/ 	.word	0x000170d0
        /*1978*/ 	.word	0x00000006
        /*197c*/ 	.word	0x000324a0
        /*1980*/ 	.short	0x010a
        /*1982*/ 	.byte	0x3f
	.zero		1


	//   ....[52]....
        /*1984*/ 	.word	0x00017310
        /*1988*/ 	.word	0x00000006
        /*198c*/ 	.word	0x000324c0
        /*1990*/ 	.short	0x010a
        /*1992*/ 	.byte	0x3f
	.zero		1


	//   ....[53]....
        /*1994*/ 	.word	0x00018500
        /*1998*/ 	.word	0x0000001d
        /*199c*/ 	.word	0x00032440
        /*19a0*/ 	.short	0x010a
        /*19a2*/ 	.byte	0x3f
	.zero		1


	//   ....[54]....
        /*19a4*/ 	.word	0x00018b60
        /*19a8*/ 	.word	0x0000001d
        /*19ac*/ 	.word	0x00032430
        /*19b0*/ 	.short	0x0107
        /*19b2*/ 	.byte	0x3f
	.zero		1


	//   ....[55]....
        /*19b4*/ 	.word	0x00018c30
        /*19b8*/ 	.word	0x0000001d
        /*19bc*/ 	.word	0x00032430
        /*19c0*/ 	.short	0x0101
        /*19c2*/ 	.byte	0x3f
	.zero		1


	//   ....[56]....
        /*19c4*/ 	.word	0x000197a0
        /*19c8*/ 	.word	0x00000016
        /*19cc*/ 	.word	0x00032400
        /*19d0*/ 	.short	0x0107
        /*19d2*/ 	.byte	0x3f
	.zero		1


	//   ....[57]....
        /*19d4*/ 	.word	0x00019830
        /*19d8*/ 	.word	0x00000016
        /*19dc*/ 	.word	0x00032400
        /*19e0*/ 	.short	0x0101
        /*19e2*/ 	.byte	0x3f
	.zero		1


	//   ....[58]....
        /*19e4*/ 	.word	0x0001a2c0
        /*19e8*/ 	.word	0x00000016
        /*19ec*/ 	.word	0x00032410
        /*19f0*/ 	.short	0x0107
        /*19f2*/ 	.byte	0x3f
	.zero		1


	//   ....[59]....
        /*19f4*/ 	.word	0x0001a3c0
        /*19f8*/ 	.word	0x00000016
        /*19fc*/ 	.word	0x00032410
        /*1a00*/ 	.short	0x0101
        /*1a02*/ 	.byte	0x3f
	.zero		1


	//   ....[60]....
        /*1a04*/ 	.word	0x0001a3e0
        /*1a08*/ 	.word	0x00000016
        /*1a0c*/ 	.word	0x00032420
        /*1a10*/ 	.short	0x010a
        /*1a12*/ 	.byte	0x3f
	.zero		1


	//   ....[61]....
        /*1a14*/ 	.word	0x0001a470
        /*1a18*/ 	.word	0x0000001d
        /*1a1c*/ 	.word	0x00032460
        /*1a20*/ 	.short	0x010a
        /*1a22*/ 	.byte	0x3f
	.zero		1


	//   ....[62]....
        /*1a24*/ 	.word	0x0001abf0
        /*1a28*/ 	.word	0x0000001d
        /*1a2c*/ 	.word	0x00032450
        /*1a30*/ 	.short	0x0107
        /*1a32*/ 	.byte	0x3f
	.zero		1


	//   ....[63]....
        /*1a34*/ 	.word	0x0001acc0
        /*1a38*/ 	.word	0x0000001d
        /*1a3c*/ 	.word	0x00032450
        /*1a40*/ 	.short	0x0101
        /*1a42*/ 	.byte	0x3f
	.zero		1


	//   ....[64]....
        /*1a44*/ 	.word	0x0001b000
        /*1a48*/ 	.word	0x00000004
        /*1a4c*/ 	.word	0x00032440
        /*1a50*/ 	.short	0x010a
        /*1a52*/ 	.byte	0x3f
	.zero		1


	//   ....[65]....
        /*1a54*/ 	.word	0x0001b3d0
        /*1a58*/ 	.word	0x00000004
        /*1a5c*/ 	.word	0x00032430
        /*1a60*/ 	.short	0x0107
        /*1a62*/ 	.byte	0x3f
	.zero		1


	//   ....[66]....
        /*1a64*/ 	.word	0x0001b490
        /*1a68*/ 	.word	0x00000004
        /*1a6c*/ 	.word	0x00032430
        /*1a70*/ 	.short	0x0101
        /*1a72*/ 	.byte	0x3f
	.zero		1


	//   ....[67]....
        /*1a74*/ 	.word	0x0001b4c0
        /*1a78*/ 	.word	0x00000004
        /*1a7c*/ 	.word	0x00032460
        /*1a80*/ 	.short	0x010a
        /*1a82*/ 	.byte	0x3f
	.zero		1


	//   ....[68]....
        /*1a84*/ 	.word	0x0001b9d0
        /*1a88*/ 	.word	0x00000004
        /*1a8c*/ 	.word	0x00032450
        /*1a90*/ 	.short	0x0107
        /*1a92*/ 	.byte	0x3f
	.zero		1


	//   ....[69]....
        /*1a94*/ 	.word	0x0001ba90
        /*1a98*/ 	.word	0x00000004
        /*1a9c*/ 	.word	0x00032450
        /*1aa0*/ 	.short	0x0101
        /*1aa2*/ 	.byte	0x3f
	.zero		1


	//   ....[70]....
        /*1aa4*/ 	.word	0x0001c920
        /*1aa8*/ 	.word	0x00000007
        /*1aac*/ 	.word	0x00032420
        /*1ab0*/ 	.short	0x010a
        /*1ab2*/ 	.byte	0x3f
	.zero		1


	//   ....[71]....
        /*1ab4*/ 	.word	0x0001ca90
        /*1ab8*/ 	.word	0x00000005
        /*1abc*/ 	.word	0x00032440
        /*1ac0*/ 	.short	0x010a
        /*1ac2*/ 	.byte	0x3f
	.zero		1


	//   ....[72]....
        /*1ac4*/ 	.word	0x0001cb30
        /*1ac8*/ 	.word	0x00000003
        /*1acc*/ 	.word	0x00032440
        /*1ad0*/ 	.short	0x010a
        /*1ad2*/ 	.byte	0x3f
	.zero		1


	//   ....[73]....
        /*1ad4*/ 	.word	0x0001cb70
        /*1ad8*/ 	.word	0x00000005
        /*1adc*/ 	.word	0x00032460
        /*1ae0*/ 	.short	0x010a
        /*1ae2*/ 	.byte	0x3f
	.zero		1


	//   ....[74]....
        /*1ae4*/ 	.word	0x0001cbb0
        /*1ae8*/ 	.word	0x00000003
        /*1aec*/ 	.word	0x00032460
        /*1af0*/ 	.short	0x010a
        /*1af2*/ 	.byte	0x3f
	.zero		1


	//   ....[75]....
        /*1af4*/ 	.word	0x0001cc10
        /*1af8*/ 	.word	0x00000000
        /*1afc*/ 	.word	0x00032490
        /*1b00*/ 	.short	0x010a
        /*1b02*/ 	.byte	0x3f
	.zero		1


	//   ....[76]....
        /*1b04*/ 	.word	0x0001cec0
        /*1b08*/ 	.word	0x00000000
        /*1b0c*/ 	.word	0x00032490
        /*1b10*/ 	.short	0x010a
        /*1b12*/ 	.byte	0x3f
	.zero		1


	//   ....[77]....
        /*1b14*/ 	.word	0x0001d170
        /*1b18*/ 	.word	0x00000000
        /*1b1c*/ 	.word	0x00032490
        /*1b20*/ 	.short	0x010a
        /*1b22*/ 	.byte	0x3f
	.zero		1


	//   ....[78]....
        /*1b24*/ 	.word	0x0001d400
        /*1b28*/ 	.word	0x00000000
        /*1b2c*/ 	.word	0x000324b0
        /*1b30*/ 	.short	0x010a
        /*1b32*/ 	.byte	0x3f
	.zero		1


	//   ....[79]....
        /*1b34*/ 	.word	0x0001d6b0
        /*1b38*/ 	.word	0x00000013
        /*1b3c*/ 	.word	0x00032400
        /*1b40*/ 	.short	0x010a
        /*1b42*/ 	.byte	0x3f
	.zero		1


	//   ....[80]....
        /*1b44*/ 	.word	0x0001d8c0
        /*1b48*/ 	.word	0x00000013
        /*1b4c*/ 	.word	0x00032400
        /*1b50*/ 	.short	0x010a
        /*1b52*/ 	.byte	0x3f
	.zero		1


	//   ....[81]....
        /*1b54*/ 	.word	0x0001d910
        /*1b58*/ 	.word	0x00000000
        /*1b5c*/ 	.word	0x00032430
        /*1b60*/ 	.short	0x010a
        /*1b62*/ 	.byte	0x3f
	.zero		1


	//   ....[82]....
        /*1b64*/ 	.word	0x0001d960
        /*1b68*/ 	.word	0x00000013
        /*1b6c*/ 	.word	0x00032410
        /*1b70*/ 	.short	0x010a
        /*1b72*/ 	.byte	0x3f
	.zero		1


	//   ....[83]....
        /*1b74*/ 	.word	0x0001d9b0
        /*1b78*/ 	.word	0x00000000
        /*1b7c*/ 	.word	0x00032450
        /*1b80*/ 	.short	0x010a
        /*1b82*/ 	.byte	0x3f
	.zero		1


	//   ....[84]....
        /*1b84*/ 	.word	0x0001da00
        /*1b88*/ 	.word	0x00000000
        /*1b8c*/ 	.word	0x00032430
        /*1b90*/ 	.short	0x010a
        /*1b92*/ 	.byte	0x3f
	.zero		1


	//   ....[85]....
        /*1b94*/ 	.word	0x0001da50
        /*1b98*/ 	.word	0x00000000
        /*1b9c*/ 	.word	0x00032450
        /*1ba0*/ 	.short	0x010a
        /*1ba2*/ 	.byte	0x3f
	.zero		1


	//   ....[86]....
        /*1ba4*/ 	.word	0x0001e660
        /*1ba8*/ 	.word	0x00000016
        /*1bac*/ 	.word	0x00032420
        /*1bb0*/ 	.short	0x010a
        /*1bb2*/ 	.byte	0x3f
	.zero		1


	//   ....[87]....
        /*1bb4*/ 	.word	0x0001e6b0
        /*1bb8*/ 	.word	0x00000007
        /*1bbc*/ 	.word	0x000324a0
        /*1bc0*/ 	.short	0x010a
        /*1bc2*/ 	.byte	0x3f
	.zero		1


	//   ....[88]....
        /*1bc4*/ 	.word	0x0001e700
        /*1bc8*/ 	.word	0x00000007
        /*1bcc*/ 	.word	0x000324c0
        /*1bd0*/ 	.short	0x010a
        /*1bd2*/ 	.byte	0x3f
	.zero		1


	//   ....[89]....
        /*1bd4*/ 	.word	0x0001e750
        /*1bd8*/ 	.word	0x00000006
        /*1bdc*/ 	.word	0x000324a0
        /*1be0*/ 	.short	0x010a
        /*1be2*/ 	.byte	0x3f
	.zero		1


	//   ....[90]....
        /*1be4*/ 	.word	0x0001e7a0
        /*1be8*/ 	.word	0x00000006
        /*1bec*/ 	.word	0x000324c0
        /*1bf0*/ 	.short	0x010a
        /*1bf2*/ 	.byte	0x3f
	.zero		1


	//   ....[91]....
        /*1bf4*/ 	.word	0x0001e8c0
        /*1bf8*/ 	.word	0x0000001d
        /*1bfc*/ 	.word	0x00032440
        /*1c00*/ 	.short	0x010a
        /*1c02*/ 	.byte	0x3f
	.zero		1


	//   ....[92]....
        /*1c04*/ 	.word	0x00020980
        /*1c08*/ 	.word	0x00000016
        /*1c0c*/ 	.word	0x00032420
        /*1c10*/ 	.short	0x010a
        /*1c12*/ 	.byte	0x3f
	.zero		1


	//   ....[93]....
        /*1c14*/ 	.word	0x000209d0
        /*1c18*/ 	.word	0x0000001d
        /*1c1c*/ 	.word	0x00032460
        /*1c20*/ 	.short	0x010a
        /*1c22*/ 	.byte	0x3f
	.zero		1


	//   ....[94]....
        /*1c24*/ 	.word	0x00021320
        /*1c28*/ 	.word	0x00000004
        /*1c2c*/ 	.word	0x00032440
        /*1c30*/ 	.short	0x010a
        /*1c32*/ 	.byte	0x3f
	.zero		1


	//   ....[95]....
        /*1c34*/ 	.word	0x00021a00
        /*1c38*/ 	.word	0x00000004
        /*1c3c*/ 	.word	0x00032460
        /*1c40*/ 	.short	0x010a
        /*1c42*/ 	.byte	0x3f
	.zero		1


	//   ....[96]....
        /*1c44*/ 	.word	0x00022b50
        /*1c48*/ 	.word	0x00000007
        /*1c4c*/ 	.word	0x00032420
        /*1c50*/ 	.short	0x010a
        /*1c52*/ 	.byte	0x3f
	.zero		1


	//   ....[97]....
        /*1c54*/ 	.word	0x00022cf0
        /*1c58*/ 	.word	0x00000005
        /*1c5c*/ 	.word	0x00032440
        /*1c60*/ 	.short	0x010a
        /*1c62*/ 	.byte	0x3f
	.zero		1


	//   ....[98]....
        /*1c64*/ 	.word	0x00022d40
        /*1c68*/ 	.word	0x00000003
        /*1c6c*/ 	.word	0x00032440
        /*1c70*/ 	.short	0x010a
        /*1c72*/ 	.byte	0x3f
	.zero		1


	//   ....[99]....
        /*1c74*/ 	.word	0x00022d90
        /*1c78*/ 	.word	0x00000005
        /*1c7c*/ 	.word	0x00032460
        /*1c80*/ 	.short	0x010a
        /*1c82*/ 	.byte	0x3f
	.zero		1


	//----- nvinfo : EIATTR_NUM_MBARRIERS
	.align		4
.L_297:
        /*1c84*/ 	.byte	0x03, 0x38
        /*1c86*/ 	.short	0x0017


	//----- nvinfo : EIATTR_EXIT_INSTR_OFFSETS
	.align		4
        /*1c88*/ 	.byte	0x04, 0x1c
        /*1c8a*/ 	.short	(.L_299 - .L_298)


	//   ....[0]....
.L_298:
        /*1c8c*/ 	.word	0x0001cc00


	//----- nvinfo : EIATTR_MAX_THREADS
	.align		4
.L_299:
        /*1c90*/ 	.byte	0x04, 0x05
        /*1c92*/ 	.short	(.L_301 - .L_300)
.L_300:
        /*1c94*/ 	.word	0x00000180
        /*1c98*/ 	.word	0x00000001
        /*1c9c*/ 	.word	0x00000001


	//----- nvinfo : EIATTR_CRS_STACK_SIZE
	.align		4
.L_301:
        /*1ca0*/ 	.byte	0x04, 0x1e
        /*1ca2*/ 	.short	(.L_303 - .L_302)
.L_302:
        /*1ca4*/ 	.word	0x00000000


	//----- nvinfo : EIATTR_CBANK_PARAM_SIZE
	.align		4
.L_303:
        /*1ca8*/ 	.byte	0x03, 0x19
        /*1caa*/ 	.short	0x0bf0


	//----- nvinfo : EIATTR_PARAM_CBANK
	.align		4
        /*1cac*/ 	.byte	0x04, 0x0a
        /*1cae*/ 	.short	(.L_305 - .L_304)
	.align		4
.L_304:
        /*1cb0*/ 	.word	index@(.nv.constant0._ZN7cutlass13device_kernelIN5flash11enable_sm90INS1_16FlashAttnFwdSm90INS1_25CollectiveMainloopFwdSm90ILi2EN4cute5tupleIJNS5_1CILi1EEES8_S8_EEENS6_IJNS7_ILi128EEENS7_ILi96EEENS7_ILi64EEEEEELi256ENS_6half_tEfNS_4arch4Sm90ELb0ELb0ELb1ELb1ELb1ELb1ELb1ELb1ELb0ELb1ELb1ELb0EEENS1_21CollectiveEpilogueFwdINS6_IJSA_NS7_ILi256EEESB_EEES9_SE_SG_Li256ELb1ELb1ELb1ELb0EEENS1_36VarlenDynamicPersistentTileSchedulerILi128ELi96ELi256ELi128ELb1ELb1ELb1ELb0ELb1ELb1EEEEEEEEEvNT_6ParamsE)
        /*1cb4*/ 	.short	0x0210
        /*1cb6*/ 	.short	0x0bf0


	//----- nvinfo : EIATTR_SW_WAR
	.align		4
.L_305:
        /*1cb8*/ 	.byte	0x04, 0x36
        /*1cba*/ 	.short	(.L_307 - .L_306)
.L_306:
        /*1cbc*/ 	.word	0x00000008
.L_307:


//--------------------- .nv.info._ZN7cutlass13device_kernelIN5flash11enable_sm90INS1_16FlashAttnFwdSm90INS1_25CollectiveMainloopFwdSm90ILi2EN4cute5tupleIJNS5_1CILi1EEES8_S8_EEENS6_IJNS7_ILi128EEENS7_ILi96EEENS7_ILi64EEEEEELi256ENS_6half_tEfNS_4arch4Sm90ELb0ELb1ELb1ELb0ELb1ELb0ELb0ELb1ELb0ELb1ELb1ELb0EEENS1_21CollectiveEpilogueFwdINS6_IJSA_NS7_ILi256EEESB_EEES9_SE_SG_Li256ELb0ELb1ELb1ELb0EEENS1_19SingleTileSchedulerILb0ELb1ELb1ELi128EEEEEEEEEvNT_6ParamsE --------------------------
	.section	.nv.info._ZN7cutlass13device_kernelIN5flash11enable_sm90INS1_16FlashAttnFwdSm90INS1_25CollectiveMainloopFwdSm90ILi2EN4cute5tupleIJNS5_1CILi1EEES8_S8_EEENS6_IJNS7_ILi128EEENS7_ILi96EEENS7_ILi64EEEEEELi256ENS_6half_tEfNS_4arch4Sm90ELb0ELb1ELb1ELb0ELb1ELb0ELb0ELb1ELb0ELb1ELb1ELb0EEENS1_21CollectiveEpilogueFwdINS6_IJSA_NS7_ILi256EEESB_EEES9_SE_SG_Li256ELb0ELb1ELb1ELb0EEENS1_19SingleTileSchedulerILb0ELb1ELb1ELi128EEEEEEEEEvNT_6ParamsE,"",@"SHT_CUDA_INFO"
	.sectionflags	@""
	.align	4


	//----- nvinfo : EIATTR_CUDA_API_VERSION
	.align		4
        /*0000*/ 	.byte	0x04, 0x37
        /*0002*/ 	.short	(.L_309 - .L_308)
.L_308:
        /*0004*/ 	.word	0x00000082


	//----- nvinfo : EIATTR_KPARAM_INFO
	.align		4
.L_309:
        /*0008*/ 	.byte	0x04, 0x17
        /*000a*/ 	.short	(.L_311 - .L_310)
.L_310:
        /*000c*/ 	.word	0x00000000
        /*0010*/ 	.short	0x0000
        /*0012*/ 	.short	0x0070
        /*0014*/ 	.byte	0x00, 0xf0, 0x01, 0x28


	//----- nvinfo : EIATTR_SPARSE_MMA_MASK
	.align		4
.L_311:
        /*0018*/ 	.byte	0x03, 0x50
        /*001a*/ 	.short	0x0000


	//----- nvinfo : EIATTR_MAXREG_COUNT
	.align		4
        /*001c*/ 	.byte	0x03, 0x1b
        /*001e*/ 	.short	0x00a8


	//----- nvinfo : EIATTR_NUM_BARRIERS
	.align		4
        /*0020*/ 	.byte	0x02, 0x4c
        /*0022*/ 	.byte	0x10
	.zero		1


	//----- nvinfo : EIATTR_EXTERNS
	.align		4
        /*0024*/ 	.byte	0x04, 0x0f
        /*0026*/ 	.short	(.L_313 - .L_312)


	//   ....[0]....
	.align		4
.L_312:
        /*0028*/ 	.word	index@(__assertfail)


	//----- nvinfo : EIATTR_MERCURY_ISA_VERSION
	.align		4
.L_313:
        /*002c*/ 	.byte	0x03, 0x5f
        /*002e*/ 	.short	0x0101


	//----- nvinfo : EIATTR_INT_WARP_WIDE_INSTR_OFFSETS
	.align		4
        /*0030*/ 	.byte	0x04, 0x31
        /*0032*/ 	.short	(.L_315 - .L_314)


	//   ....[0]....
.L_314:
        /*0034*/ 	.word	0x000000b0


	//   ....[1]....
        /*0038*/ 	.word	0x000000c0


	//   ....[2]....
        /*003c*/ 	.word	0x00000160


	//----- nvinfo : EIATTR_COOP_GROUP_MASK_REGIDS
	.align		4
.L_315:
        /*0040*/ 	.byte	0x04, 0x29
        /*0042*/ 	.short	(.L_317 - .L_316)


	//   ....[0]....
.L_316:
        /*0044*/ 	.word	0xffffffff


	//   ....[1]....
        /*0048*/ 	.word	0xffffffff


	//   ....[2]....
        /*004c*/ 	.word	0xffffffff


	//   ....[3]....
        /*0050*/ 	.word	0xffffffff


	//   ....[4]....
        /*0054*/ 	.word	0xffffffff


	//   ....[5]....
        /*0058*/ 	.word	0xffffffff


	//   ....[6]....
        /*005c*/ 	.word	0xffffffff


	//   ....[7]....
        /*0060*/ 	.word	0xffffffff


	//   ....[8]....
        /*0064*/ 	.word	0xffffffff


	//   ....[9]....
        /*0068*/ 	.word	0xffffffff


	//   ....[10]....
        /*006c*/ 	.word	0xffffffff


	//   ....[11]....
        /*0070*/ 	.word	0xffffffff


	//   ....[12]....
        /*0074*/ 	.word	0xffffffff


	//   ....[13]....
        /*0078*/ 	.word	0xffffffff


	//   ....[14]....
        /*007c*/ 	.word	0xffffffff


	//   ....[15]....
        /*0080*/ 	.word	0xffffffff


	//   ....[16]....
        /*0084*/ 	.word	0xffffffff


	//   ....[17]....
        /*0088*/ 	.word	0xffffffff


	//   ....[18]....
        /*008c*/ 	.word	0xffffffff


	//   ....[19]....
        /*0090*/ 	.word	0xffffffff


	//   ....[20]....
        /*0094*/ 	.word	0xffffffff


	//   ....[21]....
        /*0098*/ 	.word	0xffffffff


	//   ....[22]....
        /*009c*/ 	.word	0xffffffff


	//   ....[23]....
        /*00a0*/ 	.word	0xffffffff


	//   ....[24]....
        /*00a4*/ 	.word	0xffffffff


	//   ....[25]....
        /*00a8*/ 	.word	0xffffffff


	//   ....[26]....
        /*00ac*/ 	.word	0xffffffff


	//   ....[27]....
        /*00b0*/ 	.word	0xffffffff


	//   ....[28]....
        /*00b4*/ 	.word	0xffffffff


	//   ....[29]....
        /*00b8*/ 	.word	0xffffffff


	//   ....[30]....
        /*00bc*/ 	.word	0xffffffff


	//   ....[31]....
        /*00c0*/ 	.word	0xffffffff


	//   ....[32]....
        /*00c4*/ 	.word	0xffffffff


	//   ....[33]....
        /*00c8*/ 	.word	0xffffffff


	//   ....[34]....
        /*00cc*/ 	.word	0xffffffff


	//   ....[35]....
        /*00d0*/ 	.word	0xffffffff


	//   ....[36]....
        /*00d4*/ 	.word	0xffffffff


	//   ....[37]....
        /*00d8*/ 	.word	0xffffffff


	//   ....[38]....
        /*00dc*/ 	.word	0xffffffff


	//   ....[39]....
        /*00e0*/ 	.word	0xffffffff


	//   ....[40]....
        /*00e4*/ 	.word	0xffffffff


	//   ....[41]....
        /*00e8*/ 	.word	0xffffffff


	//   ....[42]....
        /*00ec*/ 	.word	0xffffffff


	//   ....[43]....
        /*00f0*/ 	.word	0xffffffff


	//   ....[44]....
        /*00f4*/ 	.word	0xffffffff


	//   ....[45]....
        /*00f8*/ 	.word	0xffffffff


	//   ....[46]....
        /*00fc*/ 	.word	0xffffffff


	//   ....[47]....
        /*0100*/ 	.word	0xffffffff


	//   ....[48]....
        /*0104*/ 	.word	0xffffffff


	//   ....[49]....
        /*0108*/ 	.word	0xffffffff


	//   ....[50]....
        /*010c*/ 	.word	0xffffffff


	//   ....[51]....
        /*0110*/ 	.word	0xffffffff


	//   ....[52]....
        /*0114*/ 	.word	0xffffffff


	//   ....[53]....
        /*0118*/ 	.word	0xffffffff


	//   ....[54]....
        /*011c*/ 	.word	0xffffffff


	//   ....[55]....
        /*0120*/ 	.word	0xffffffff


	//   ....[56]....
        /*0124*/ 	.word	0xffffffff


	//   ....[57]....
        /*0128*/ 	.word	0xffffffff


	//   ....[58]....
        /*012c*/ 	.word	0xffffffff


	//   ....[59]....
        /*0130*/ 	.word	0xffffffff


	//   ....[60]....
        /*0134*/ 	.word	0xffffffff


	//   ....[61]....
        /*0138*/ 	.word	0xffffffff


	//   ....[62]....
        /*013c*/ 	.word	0xffffffff


	//   ....[63]....
        /*0140*/ 	.word	0xffffffff


	//   ....[64]....
        /*0144*/ 	.word	0xffffffff


	//   ....[65]....
        /*0148*/ 	.word	0xffffffff


	//   ....[66]....
        /*014c*/ 	.word	0xffffffff


	//   ....[67]....
        /*0150*/ 	.word	0xffffffff


	//   ....[68]....
        /*0154*/ 	.word	0xffffffff


	//   ....[69]....
        /*0158*/ 	.word	0xffffffff


	//   ....[70]....
        /*015c*/ 	.word	0xffffffff


	//   ....[71]....
        /*0160*/ 	.word	0xffffffff


	//   ....[72]....
        /*0164*/ 	.word	0xffffffff


	//   ....[73]....
        /*0168*/ 	.word	0xffffffff


	//   ....[74]....
        /*016c*/ 	.word	0xffffffff


	//   ....[75]....
        /*0170*/ 	.word	0xffffffff


	//   ....[76]....
        /*0174*/ 	.word	0xffffffff


	//   ....[77]....
        /*0178*/ 	.word	0xffffffff


	//   ....[78]....
        /*017c*/ 	.word	0xffffffff


	//   ....[79]....
        /*0180*/ 	.word	0xffffffff


	//   ....[80]....
        /*0184*/ 	.word	0xffffffff


	//   ....[81]....
        /*0188*/ 	.word	0xffffffff


	//   ....[82]....
        /*018c*/ 	.word	0xffffffff


	//   ....[83]....
        /*0190*/ 	.word	0xffffffff


	//   ....[84]....
        /*0194*/ 	.word	0xffffffff


	//   ....[85]....
        /*0198*/ 	.word	0xffffffff


	//   ....[86]....
        /*019c*/ 	.word	0xffffffff


	//   ....[87]....
        /*01a0*/ 	.word	0xffffffff


	//   ....[88]....
        /*01a4*/ 	.word	0xffffffff


	//   ....[89]....
        /*01a8*/ 	.word	0xffffffff


	//   ....[90]....
        /*01ac*/ 	.word	0xffffffff


	//   ....[91]....
        /*01b0*/ 	.word	0xffffffff


	//   ....[92]....
        /*01b4*/ 	.word	0xffffffff


	//   ....[93]....
        /*01b8*/ 	.word	0xffffffff


	//   ....[94]....
        /*01bc*/ 	.word	0xffffffff


	//   ....[95]....
        /*01c0*/ 	.word	0xffffffff


	//   ....[96]....
        /*01c4*/ 	.word	0xffffffff


	//   ....[97]....
        /*01c8*/ 	.word	0xffffffff


	//   ....[98]....
        /*01cc*/ 	.word	0xffffffff


	//   ....[99]....
        /*01d0*/ 	.word	0xffffffff


	//   ....[100]....
        /*01d4*/ 	.word	0xffffffff


	//   ....[101]....
        /*01d8*/ 	.word	0xffffffff


	//   ....[102]....
        /*01dc*/ 	.word	0xffffffff


	//   ....[103]....
        /*01e0*/ 	.word	0xffffffff


	//   ....[104]....
        /*01e4*/ 	.word	0xffffffff


	//   ....[105]....
        /*01e8*/ 	.word	0xffffffff


	//   ....[106]....
        /*01ec*/ 	.word	0xffffffff


	//   ....[107]....
        /*01f0*/ 	.word	0x0500000f


	//   ....[108]....
        /*01f4*/ 	.word	0x0500000f


	//   ....[109]....
        /*01f8*/ 	.word	0x0500000f


	//   ....[110]....
        /*01fc*/ 	.word	0x0500000f


	//   ....[111]....
        /*0200*/ 	.word	0x0500000f


	//   ....[112]....
        /*0204*/ 	.word	0x0500000f


	//   ....[113]....
        /*0208*/ 	.word	0x0500000f


	//   ....[114]....
        /*020c*/ 	.word	0x0500000f


	//   ....[115]....
        /*0210*/ 	.word	0x0500000f


	//   ....[116]....
        /*0214*/ 	.word	0x0500000f


	//   ....[117]....
        /*0218*/ 	.word	0x0500000f


	//   ....[118]....
        /*021c*/ 	.word	0x0500000f


	//   ....[119]....
        /*0220*/ 	.word	0x0500000f


	//   ....[120]....
        /*0224*/ 	.word	0x0500000f


	//   ....[121]....
        /*0228*/ 	.word	0x0500000f


	//   ....[122]....
        /*022c*/ 	.word	0x0500000f


	//   ....[123]....
        /*0230*/ 	.word	0x0500000f


	//   ....[124]....
        /*0234*/ 	.word	0x0500000f


	//   ....[125]....
        /*0238*/ 	.word	0x0500000f


	//   ....[126]....
        /*023c*/ 	.word	0x0500000f


	//   ....[127]....
        /*0240*/ 	.word	0x0500000f


	//   ....[128]....
        /*0244*/ 	.word	0x0500000f


	//   ....[129]....
        /*0248*/ 	.word	0x0500000f


	//   ....[130]....
        /*024c*/ 	.word	0x0500000f


	//   ....[131]....
        /*0250*/ 	.word	0x0500000f


	//   ....[132]....
        /*0254*/ 	.word	0x0500000f


	//   ....[133]....
        /*0258*/ 	.word	0x0500000f


	//   ....[134]....
        /*025c*/ 	.word	0x0500000f


	//   ....[135]....
        /*0260*/ 	.word	0x0500000f


	//   ....[136]....
        /*0264*/ 	.word	0x0500000f


	//   ....[137]....
        /*0268*/ 	.word	0x0500000f


	//   ....[138]....
        /*026c*/ 	.word	0x0500000f


	//   ....[139]....
        /*0270*/ 	.word	0x0500000f


	//   ....[140]....
        /*0274*/ 	.word	0x0500000f


	//   ....[141]....
        /*0278*/ 	.word	0x0500000f


	//   ....[142]....
        /*027c*/ 	.word	0x0500000f


	//   ....[143]....
        /*0280*/ 	.word	0x0500000f


	//   ....[144]....
        /*0284*/ 	.word	0x0500000f


	//   ....[145]....
        /*0288*/ 	.word	0x0500000f


	//   ....[146]....
        /*028c*/ 	.word	0x0500000f


	//   ....[147]....
        /*0290*/ 	.word	0x0500000f


	//   ....[148]....
        /*0294*/ 	.word	0x0500000f


	//   ....[149]....
        /*0298*/ 	.word	0x0500000f


	//   ....[150]....
        /*029c*/ 	.word	0x0500000f


	//   ....[151]....
        /*02a0*/ 	.word	0x0500000f


	//   ....[152]....
        /*02a4*/ 	.word	0x0500000f


	//   ....[153]....
        /*02a8*/ 	.word	0x0500000f


	//   ....[154]....
        /*02ac*/ 	.word	0x0500000f


	//   ....[155]....
        /*02b0*/ 	.word	0x0500000f


	//   ....[156]....
        /*02b4*/ 	.word	0x0500000f


	//   ....[157]....
        /*02b8*/ 	.word	0x0500000f


	//   ....[158]....
        /*02bc*/ 	.word	0x0500000f


	//   ....[159]....
        /*02c0*/ 	.word	0x0500000f


	//   ....[160]....
        /*02c4*/ 	.word	0x0500000f


	//   ....[161]....
        /*02c8*/ 	.word	0x0500000f


	//   ....[162]....
        /*02cc*/ 	.word	0x0500000f


	//   ....[163]....
        /*02d0*/ 	.word	0x0500000f


	//   ....[164]....
        /*02d4*/ 	.word	0x0500000f


	//   ....[165]....
        /*02d8*/ 	.word	0x0500000f


	//   ....[166]....
        /*02dc*/ 	.word	0x0500000f


	//   ....[167]....
        /*02e0*/ 	.word	0x0500000f


	//   ....[168]....
        /*02e4*/ 	.word	0x0500000f


	//   ....[169]....
        /*02e8*/ 	.word	0x0500000f


	//   ....[170]....
        /*02ec*/ 	.word	0x0500000f


	//   ....[171]....
        /*02f0*/ 	.word	0x0500000f


	//   ....[172]....
        /*02f4*/ 	.word	0x0500000f


	//----- nvinfo : EIATTR_COOP_GROUP_INSTR_OFFSETS
	.align		4
.L_317:
        /*02f8*/ 	.byte	0x04, 0x28
        /*02fa*/ 	.short	(.L_319 - .L_318)


	//   ....[0]....
.L_318:
        /*02fc*/ 	.word	0x00000070


	//   ....[1]....
        /*0300*/ 	.word	0x00000080


	//   ....[2]....
        /*0304*/ 	.word	0x000002c0


	//   ....[3]....
        /*0308*/ 	.word	0x00000420


	//   ....[4]....
        /*030c*/ 	.word	0x00000540


	//   ....[5]....
        /*0310*/ 	.word	0x000006a0


	//   ....[6]....
        /*0314*/ 	.word	0x000016f0


	//   ....[7]....
        /*0318*/ 	.word	0x00002020


	//   ....[8]....
        /*031c*/ 	.word	0x00002770


	//   ....[9]....
        /*0320*/ 	.word	0x00003420


	//   ....[10]....
        /*0324*/ 	.word	0x00003540


	//   ....[11]....
        /*0328*/ 	.word	0x00003b60


	//   ....[12]....
        /*032c*/ 	.word	0x00003c00


	//   ....[13]....
        /*0330*/ 	.word	0x00004f70


	//   ....[14]....
        /*0334*/ 	.word	0x000056b0


	//   ....[15]....
        /*0338*/ 	.word	0x000064b0


	//   ....[16]....
        /*033c*/ 	.word	0x000065c0


	//   ....[17]....
        /*0340*/ 	.word	0x00006bc0


	//   ....[18]....
        /*0344*/ 	.word	0x00006c30


	//   ....[19]....
        /*0348*/ 	.word	0x00008d10


	//   ....[20]....
        /*034c*/ 	.word	0x00008da0


	//   ....[21]....
        /*0350*/ 	.word	0x00009210


	//   ....[22]....
        /*0354*/ 	.word	0x000093d0


	//   ....[23]....
        /*0358*/ 	.word	0x0000ac00


	//   ....[24]....
        /*035c*/ 	.word	0x0000b320


	//   ....[25]....
        /*0360*/ 	.word	0x0000c0e0


	//   ....[26]....
        /*0364*/ 	.word	0x0000c200


	//   ....[27]....
        /*0368*/ 	.word	0x0000c870


	//   ....[28]....
        /*036c*/ 	.word	0x0000c940


	//   ....[29]....
        /*0370*/ 	.word	0x0000dd40


	//   ....[30]....
        /*0374*/ 	.word	0x0000dd70


	//   ....[31]....
        /*0378*/ 	.word	0x0000ddd0


	//   ....[32]....
        /*037c*/ 	.word	0x0000ddf0


	//   ....[33]....
        /*0380*/ 	.word	0x0000eea0


	//   ....[34]....
        /*0384*/ 	.word	0x0000ef00


	//   ....[35]....
        /*0388*/ 	.word	0x0000ef40


	//   ....[36]....
        /*038c*/ 	.word	0x0000ef70


	//   ....[37]....
        /*0390*/ 	.word	0x0000efa0


	//   ....[38]....
        /*0394*/ 	.word	0x0000efc0


	//   ....[39]....
        /*0398*/ 	.word	0x0000fc30


	//   ....[40]....
        /*039c*/ 	.word	0x0000fc40


	//   ....[41]....
        /*03a0*/ 	.word	0x00010c70


	//   ....[42]....
        /*03a4*/ 	.word	0x000121c0


	//   ....[43]....
        /*03a8*/ 	.word	0x000121e0


	//   ....[44]....
        /*03ac*/ 	.word	0x000121f0


	//   ....[45]....
        /*03b0*/ 	.word	0x00012230


	//   ....[46]....
        /*03b4*/ 	.word	0x00012280


	//   ....[47]....
        /*03b8*/ 	.word	0x000122a0


	//   ....[48]....
        /*03bc*/ 	.word	0x000122f0


	//   ....[49]....
        /*03c0*/ 	.word	0x00012310


	//   ....[50]....
        /*03c4*/ 	.word	0x00012360


	//   ....[51]....
        /*03c8*/ 	.word	0x00012380


	//   ....[52]....
        /*03cc*/ 	.word	0x000123d0


	//   ....[53]....
        /*03d0*/ 	.word	0x000123f0


	//   ....[54]....
        /*03d4*/ 	.word	0x00012960


	//   ....[55]....
        /*03d8*/ 	.word	0x00012990


	//   ....[56]....
        /*03dc*/ 	.word	0x000129c0


	//   ....[57]....
        /*03e0*/ 	.word	0x00012a20


	//   ....[58]....
        /*03e4*/ 	.word	0x00012a80


	//   ....[59]....
        /*03e8*/ 	.word	0x00012aa0


	//   ....[60]....
        /*03ec*/ 	.word	0x00012b00


	//   ....[61]....
        /*03f0*/ 	.word	0x00012b20


	//   ....[62]....
        /*03f4*/ 	.word	0x00012b80


	//   ....[63]....
        /*03f8*/ 	.word	0x00012ba0


	//   ....[64]....
        /*03fc*/ 	.word	0x00012c00


	//   ....[65]....
        /*0400*/ 	.word	0x00012c20


	//   ....[66]....
        /*0404*/ 	.word	0x00012c80


	//   ....[67]....
        /*0408*/ 	.word	0x00012ca0


	//   ....[68]....
        /*040c*/ 	.word	0x00012cf0


	//   ....[69]....
        /*0410*/ 	.word	0x00012d10


	//   ....[70]....
        /*0414*/ 	.word	0x00013090


	//   ....[71]....
        /*0418*/ 	.word	0x000130c0


	//   ....[72]....
        /*041c*/ 	.word	0x00013100


	//   ....[73]....
        /*0420*/ 	.word	0x00013120


	//   ....[74]....
        /*0424*/ 	.word	0x00013140


	//   ....[75]....
        /*0428*/ 	.word	0x00013170


	//   ....[76]....
        /*042c*/ 	.word	0x00013210


	//   ....[77]....
        /*0430*/ 	.word	0x00013240


	//   ....[78]....
        /*0434*/ 	.word	0x000132d0


	//   ....[79]....
        /*0438*/ 	.word	0x00013300


	//   ....[80]....
        /*043c*/ 	.word	0x00013310


	//   ....[81]....
        /*0440*/ 	.word	0x000133a0


	//   ....[82]....
        /*0444*/ 	.word	0x00013b20


	//   ....[83]....
        /*0448*/ 	.word	0x00013b40


	//   ....[84]....
        /*044c*/ 	.word	0x00013b50


	//   ....[85]....
        /*0450*/ 	.word	0x00013b60


	//   ....[86]....
        /*0454*/ 	.word	0x00013b70


	//   ....[87]....
        /*0458*/ 	.word	0x00013b80


	//   ....[88]....
        /*045c*/ 	.word	0x00013ba0


	//   ....[89]....
        /*0460*/ 	.word	0x00013bc0


	//   ....[90]....
        /*0464*/ 	.word	0x00013bf0


	//   ....[91]....
        /*0468*/ 	.word	0x00013c30


	//   ....[92]....
        /*046c*/ 	.word	0x00013c70


	//   ....[93]....
        /*0470*/ 	.word	0x00013cc0


	//   ....[94]....
        /*0474*/ 	.word	0x00014010


	//   ....[95]....
        /*0478*/ 	.word	0x00014030


	//   ....[96]....
        /*047c*/ 	.word	0x00014040


	//   ....[97]....
        /*0480*/ 	.word	0x00014050


	//   ....[98]....
        /*0484*/ 	.word	0x00014060


	//   ....[99]....
        /*0488*/ 	.word	0x00014080


	//   ....[100]....
        /*048c*/ 	.word	0x000140f0


	//   ....[101]....
        /*0490*/ 	.word	0x00014110


	//   ....[102]....
        /*0494*/ 	.word	0x00014170


	//   ....[103]....
        /*0498*/ 	.word	0x00014180


	//   ....[104]....
        /*049c*/ 	.word	0x000141f0


	//   ....[105]....
        /*04a0*/ 	.word	0x00014270


	//   ....[106]....
        /*04a4*/ 	.word	0x00014570


	//   ....[107]....
        /*04a8*/ 	.word	0x00014b90


	//   ....[108]....
        /*04ac*/ 	.word	0x00014c80


	//   ....[109]....
        /*04b0*/ 	.word	0x00014d20


	//   ....[110]....
        /*04b4*/ 	.word	0x00014da0


	//   ....[111]....
        /*04b8*/ 	.word	0x00014e50


	//   ....[112]....
        /*04bc*/ 	.word	0x00014eb0


	//   ....[113]....
        /*04c0*/ 	.word	0x00014f70


	//   ....[114]....
        /*04c4*/ 	.word	0x00014fd0


	//   ....[115]....
        /*04c8*/ 	.word	0x00015090


	//   ....[116]....
        /*04cc*/ 	.word	0x000150f0


	//   ....[117]....
        /*04d0*/ 	.word	0x000151b0


	//   ....[118]....
        /*04d4*/ 	.word	0x00015210


	//   ....[119]....
        /*04d8*/ 	.word	0x000152b0


	//   ....[120]....
        /*04dc*/ 	.word	0x00015340


	//   ....[121]....
        /*04e0*/ 	.word	0x000153a0


	//   ....[122]....
        /*04e4*/ 	.word	0x00015460


	//   ....[123]....
        /*04e8*/ 	.word	0x00015510


	//   ....[124]....
        /*04ec*/ 	.word	0x00015570


	//   ....[125]....
        /*04f0*/ 	.word	0x00015640


	//   ....[126]....
        /*04f4*/ 	.word	0x000156a0


	//   ....[127]....
        /*04f8*/ 	.word	0x00015770


	//   ....[128]....
        /*04fc*/ 	.word	0x000157d0


	//   ....[129]....
        /*0500*/ 	.word	0x000158a0


	//   ....[130]....
        /*0504*/ 	.word	0x00015900


	//   ....[131]....
        /*0508*/ 	.word	0x000159d0


	//   ....[132]....
        /*050c*/ 	.word	0x00015a30


	//   ....[133]....
        /*0510*/ 	.word	0x00015af0


	//   ....[134]....
        /*0514*/ 	.word	0x00015b60


	//   ....[135]....
        /*0518*/ 	.word	0x00015c00


	//   ....[136]....
        /*051c*/ 	.word	0x00015d50


	//   ....[137]....
        /*0520*/ 	.word	0x00015e30


	//   ....[138]....
        /*0524*/ 	.word	0x00015e90


	//   ....[139]....
        /*0528*/ 	.word	0x00015f50


	//   ....[140]....
        /*052c*/ 	.word	0x00016040


	//   ....[141]....
        /*0530*/ 	.word	0x00016100


	//   ....[142]....
        /*0534*/ 	.word	0x000161e0


	//   ....[143]....
        /*0538*/ 	.word	0x000162a0


	//   ....[144]....
        /*053c*/ 	.word	0x00016380


	//   ....[145]....
        /*0540*/ 	.word	0x00016440


	//   ....[146]....
        /*0544*/ 	.word	0x00016520


	//   ....[147]....
        /*0548*/ 	.word	0x000165f0


	//   ....[148]....
        /*054c*/ 	.word	0x00016750


	//   ....[149]....
        /*0550*/ 	.word	0x000167f0


	//   ....[150]....
        /*0554*/ 	.word	0x00016850


	//   ....[151]....
        /*0558*/ 	.word	0x000168f0


	//   ....[152]....
        /*055c*/ 	.word	0x00016950


	//   ....[153]....
        /*0560*/ 	.word	0x000169f0


	//   ....[154]....
        /*0564*/ 	.word	0x00016a50


	//   ....[155]....
        /*0568*/ 	.word	0x00016af0


	//   ....[156]....
        /*056c*/ 	.word	0x00016b50


	//   ....[157]....
        /*0570*/ 	.word	0x00016bf0


	//   ....[158]....
        /*0574*/ 	.word	0x00016c50


	//   ....[159]....
        /*0578*/ 	.word	0x00016cf0


	//   ....[160]....
        /*057c*/ 	.word	0x00016de0


	//   ....[161]....
        /*0580*/ 	.word	0x00016e80


	//   ....[162]....
        /*0584*/ 	.word	0x00016ef0


	//   ....[163]....
        /*0588*/ 	.word	0x00016fc0


	//   ....[164]....
        /*058c*/ 	.word	0x00017020


	//   ....[165]....
        /*0590*/ 	.word	0x000170f0


	//   ....[166]....
        /*0594*/ 	.word	0x00017150


	//   ....[167]....
        /*0598*/ 	.word	0x00017220


	//   ....[168]....
        /*059c*/ 	.word	0x00017280


	//   ....[169]....
        /*05a0*/ 	.word	0x00017350


	//   ....[170]....
        /*05a4*/ 	.word	0x000173b0


	//   ....[171]....
        /*05a8*/ 	.word	0x00017480


	//   ....[172]....
        /*05ac*/ 	.word	0x00017560


	//----- nvinfo : EIATTR_REG_RECONFIG
	.align		4
.L_319:
        /*05b0*/ 	.byte	0x01, 0x54
	.zero		2


	//----- nvinfo : EIATTR_SYSCALL_OFFSETS
	.align		4
        /*05b4*/ 	.byte	0x04, 0x46
        /*05b6*/ 	.short	(.L_321 - .L_320)


	//   ....[0]....
.L_320:
        /*05b8*/ 	.word	0x000018b0


	//   ....[1]....
        /*05bc*/ 	.word	0x00011830


	//   ....[2]....
        /*05c0*/ 	.word	0x00011970


	//   ....[3]....
        /*05c4*/ 	.word	0x00011a60


	//   ....[4]....
        /*05c8*/ 	.word	0x00012660


	//----- nvinfo : EIATTR_MBARRIER_INSTR_OFFSETS
	.align		4
.L_321:
        /*05cc*/ 	.byte	0x04, 0x39
        /*05ce*/ 	.short	(.L_323 - .L_322)


	//   ....[0]....
.L_322:
        /*05d0*/ 	.word	0x00000170
        /*05d4*/ 	.word	0x000000ff
        /*05d8*/ 	.word	0x00022800
        /*05dc*/ 	.short	0x0100
        /*05de*/ 	.byte	0x08
	.zero		1


	//   ....[1]....
        /*05e0*/ 	.word	0x00000180
        /*05e4*/ 	.word	0x000000ff
        /*05e8*/ 	.word	0x00022820
        /*05ec*/ 	.short	0x0100
        /*05ee*/ 	.byte	0x08
	.zero		1


	//   ....[2]....
        /*05f0*/ 	.word	0x00000270
        /*05f4*/ 	.word	0x000000ff
        /*05f8*/ 	.word	0x00022830
        /*05fc*/ 	.short	0x0100
        /*05fe*/ 	.byte	0x08
	.zero		1


	//   ....[3]....
        /*0600*/ 	.word	0x00000280
        /*0604*/ 	.word	0x000000ff
        /*0608*/ 	.word	0x00022840
        /*060c*/ 	.short	0x0100
        /*060e*/ 	.byte	0x08
	.zero		1


	//   ....[4]....
        /*0610*/ 	.word	0x00000290
        /*0614*/ 	.word	0x000000ff
        /*0618*/ 	.word	0x00022838
        /*061c*/ 	.short	0x0100
        /*061e*/ 	.byte	0x08
	.zero		1


	//   ....[5]....
        /*0620*/ 	.word	0x000002a0
        /*0624*/ 	.word	0x000000ff
        /*0628*/ 	.word	0x00022848
        /*062c*/ 	.short	0x0100
        /*062e*/ 	.byte	0x08
	.zero		1


	//   ....[6]....
        /*0630*/ 	.word	0x000003d0
        /*0634*/ 	.word	0x000000ff
        /*0638*/ 	.word	0x00022850
        /*063c*/ 	.short	0x0100
        /*063e*/ 	.byte	0x08
	.zero		1


	//   ....[7]....
        /*0640*/ 	.word	0x000003e0
        /*0644*/ 	.word	0x000000ff
        /*0648*/ 	.word	0x00022860
        /*064c*/ 	.short	0x0100
        /*064e*/ 	.byte	0x08
	.zero		1


	//   ....[8]....
        /*0650*/ 	.word	0x000003f0
        /*0654*/ 	.word	0x000000ff
        /*0658*/ 	.word	0x00022858
        /*065c*/ 	.short	0x0100
        /*065e*/ 	.byte	0x08
	.zero		1


	//   ....[9]....
        /*0660*/ 	.word	0x00000400
        /*0664*/ 	.word	0x000000ff
        /*0668*/ 	.word	0x00022868
        /*066c*/ 	.short	0x0100
        /*066e*/ 	.byte	0x08
	.zero		1


	//   ....[10]....
        /*0670*/ 	.word	0x000004f0
        /*0674*/ 	.word	0x000000ff
        /*0678*/ 	.word	0x00022870
        /*067c*/ 	.short	0x0100
        /*067e*/ 	.byte	0x06
	.zero		1


	//   ....[11]....
        /*0680*/ 	.word	0x00000500
        /*0684*/ 	.word	0x000000ff
        /*0688*/ 	.word	0x00022880
        /*068c*/ 	.short	0x0100
        /*068e*/ 	.byte	0x06
	.zero		1


	//   ....[12]....
        /*0690*/ 	.word	0x00000510
        /*0694*/ 	.word	0x000000ff
        /*0698*/ 	.word	0x00022878
        /*069c*/ 	.short	0x0100
        /*069e*/ 	.byte	0x06
	.zero		1


	//   ....[13]....
        /*06a0*/ 	.word	0x00000520
        /*06a4*/ 	.word	0x000000ff
        /*06a8*/ 	.word	0x00022888
        /*06ac*/ 	.short	0x0100
        /*06ae*/ 	.byte	0x06
	.zero		1


	//   ....[14]....
        /*06b0*/ 	.word	0x00000650
        /*06b4*/ 	.word	0x000000ff
        /*06b8*/ 	.word	0x00022890
        /*06bc*/ 	.short	0x0100
        /*06be*/ 	.byte	0x08
	.zero		1


	//   ....[15]....
        /*06c0*/ 	.word	0x00000660
        /*06c4*/ 	.word	0x000000ff
        /*06c8*/ 	.word	0x000228a0
        /*06cc*/ 	.short	0x0100
        /*06ce*/ 	.byte	0x08
	.zero		1


	//   ....[16]....
        /*06d0*/ 	.word	0x00000670
        /*06d4*/ 	.word	0x000000ff
        /*06d8*/ 	.word	0x00022898
        /*06dc*/ 	.short	0x0100
        /*06de*/ 	.byte	0x08
	.zero		1


	//   ....[17]....
        /*06e0*/ 	.word	0x00000680
        /*06e4*/ 	.word	0x000000ff
        /*06e8*/ 	.word	0x000228a8
        /*06ec*/ 	.short	0x0100
        /*06ee*/ 	.byte	0x08
	.zero		1


	//   ....[18]....
        /*06f0*/ 	.word	0x000007c0
        /*06f4*/ 	.word	0x000000ff
        /*06f8*/ 	.word	0x000228b0
        /*06fc*/ 	.short	0x0100
        /*06fe*/ 	.byte	0x08
	.zero		1


	//   ....[19]....
        /*0700*/ 	.word	0x000007d0
        /*0704*/ 	.word	0x000000ff
        /*0708*/ 	.word	0x000228c0
        /*070c*/ 	.short	0x0100
        /*070e*/ 	.byte	0x08
	.zero		1


	//   ....[20]....
        /*0710*/ 	.word	0x000007e0
        /*0714*/ 	.word	0x000000ff
        /*0718*/ 	.word	0x000228b8
        /*071c*/ 	.short	0x0100
        /*071e*/ 	.byte	0x08
	.zero		1


	//   ....[21]....
        /*0720*/ 	.word	0x000007f0
        /*0724*/ 	.word	0x000000ff
        /*0728*/ 	.word	0x000228c8
        /*072c*/ 	.short	0x0100
        /*072e*/ 	.byte	0x08
	.zero		1


	//   ....[22]....
        /*0730*/ 	.word	0x000018e0
        /*0734*/ 	.word	0x000000ff
        /*0738*/ 	.word	0x00022800
        /*073c*/ 	.short	0x010a
        /*073e*/ 	.byte	0x26
	.zero		1


	//   ....[23]....
        /*0740*/ 	.word	0x00001980
        /*0744*/ 	.word	0x000000ff
        /*0748*/ 	.word	0x00022830
        /*074c*/ 	.short	0x010a
        /*074e*/ 	.byte	0x26
	.zero		1


	//   ....[24]....
        /*0750*/ 	.word	0x000019c0
        /*0754*/ 	.word	0x000000ff
        /*0758*/ 	.word	0x00022830
        /*075c*/ 	.short	0x010a
        /*075e*/ 	.byte	0x26
	.zero		1


	//   ....[25]....
        /*0760*/ 	.word	0x000022a0
        /*0764*/ 	.word	0x000000ff
        /*0768*/ 	.word	0x00000000
        /*076c*/ 	.short	0x0101
        /*076e*/ 	.byte	0x06
	.zero		1


	//   ....[26]....
        /*0770*/ 	.word	0x00004460
        /*0774*/ 	.word	0x000000ff
        /*0778*/ 	.word	0x00022850
        /*077c*/ 	.short	0x010a
        /*077e*/ 	.byte	0x26
	.zero		1


	//   ....[27]....
        /*0780*/ 	.word	0x000044a0
        /*0784*/ 	.word	0x000000ff
        /*0788*/ 	.word	0x00022850
        /*078c*/ 	.short	0x010a
        /*078e*/ 	.byte	0x26
	.zero		1


	//   ....[28]....
        /*0790*/ 	.word	0x00004860
        /*0794*/ 	.word	0x000000ff
        /*0798*/ 	.word	0x00000000
        /*079c*/ 	.short	0x0101
        /*079e*/ 	.byte	0x07
	.zero		1


	//   ....[29]....
        /*07a0*/ 	.word	0x00004bb0
        /*07a4*/ 	.word	0x000000ff
        /*07a8*/ 	.word	0x00022830
        /*07ac*/ 	.short	0x010a
        /*07ae*/ 	.byte	0x1c
	.zero		1


	//   ....[30]....
        /*07b0*/ 	.word	0x00004bf0
        /*07b4*/ 	.word	0x000000ff
        /*07b8*/ 	.word	0x00022830
        /*07bc*/ 	.short	0x010a
        /*07be*/ 	.byte	0x1c
	.zero		1


	//   ....[31]....
        /*07c0*/ 	.word	0x00005210
        /*07c4*/ 	.word	0x000000ff
        /*07c8*/ 	.word	0x00000000
        /*07cc*/ 	.short	0x0101
        /*07ce*/ 	.byte	0x0a
	.zero		1


	//   ....[32]....
        /*07d0*/ 	.word	0x00007d80
        /*07d4*/ 	.word	0x000000ff
        /*07d8*/ 	.word	0x00022850
        /*07dc*/ 	.short	0x010a
        /*07de*/ 	.byte	0x1c
	.zero		1


	//   ....[33]....
        /*07e0*/ 	.word	0x00007dc0
        /*07e4*/ 	.word	0x000000ff
        /*07e8*/ 	.word	0x00022850
        /*07ec*/ 	.short	0x010a
        /*07ee*/ 	.byte	0x1c
	.zero		1


	//   ....[34]....
        /*07f0*/ 	.word	0x000080c0
        /*07f4*/ 	.word	0x000000ff
        /*07f8*/ 	.word	0x00000000
        /*07fc*/ 	.short	0x0101
        /*07fe*/ 	.byte	0x1c
	.zero		1


	//   ....[35]....
        /*0800*/ 	.word	0x000084c0
        /*0804*/ 	.word	0x000000ff
        /*0808*/ 	.word	0x00022830
        /*080c*/ 	.short	0x010a
        /*080e*/ 	.byte	0x1c
	.zero		1


	//   ....[36]....
        /*0810*/ 	.word	0x00008500
        /*0814*/ 	.word	0x000000ff
        /*0818*/ 	.word	0x00022830
        /*081c*/ 	.short	0x010a
        /*081e*/ 	.byte	0x1c
	.zero		1


	//   ....[37]....
        /*0820*/ 	.word	0x00008a40
        /*0824*/ 	.word	0x000000ff
        /*0828*/ 	.word	0x00000000
        /*082c*/ 	.short	0x0101
        /*082e*/ 	.byte	0x0a
	.zero		1


	//   ....[38]....
        /*0830*/ 	.word	0x0000a3b0
        /*0834*/ 	.word	0x000000ff
        /*0838*/ 	.word	0x00022850
        /*083c*/ 	.short	0x010a
        /*083e*/ 	.byte	0x1c
	.zero		1


	//   ....[39]....
        /*0840*/ 	.word	0x0000a3f0
        /*0844*/ 	.word	0x000000ff
        /*0848*/ 	.word	0x00022850
        /*084c*/ 	.short	0x010a
        /*084e*/ 	.byte	0x1c
	.zero		1


	//   ....[40]....
        /*0850*/ 	.word	0x0000a6d0
        /*0854*/ 	.word	0x000000ff
        /*0858*/ 	.word	0x00000000
        /*085c*/ 	.short	0x0101
        /*085e*/ 	.byte	0x1c
	.zero		1


	//   ....[41]....
        /*0860*/ 	.word	0x0000a850
        /*0864*/ 	.word	0x000000ff
        /*0868*/ 	.word	0x00022830
        /*086c*/ 	.short	0x010a
        /*086e*/ 	.byte	0x1a
	.zero		1


	//   ....[42]....
        /*0870*/ 	.word	0x0000a890
        /*0874*/ 	.word	0x000000ff
        /*0878*/ 	.word	0x00022830
        /*087c*/ 	.short	0x010a
        /*087e*/ 	.byte	0x1a
	.zero		1


	//   ....[43]....
        /*0880*/ 	.word	0x0000ae80
        /*0884*/ 	.word	0x000000ff
        /*0888*/ 	.word	0x00000000
        /*088c*/ 	.short	0x0101
        /*088e*/ 	.byte	0x0a
	.zero		1


	//   ....[44]....
        /*0890*/ 	.word	0x0000d9e0
        /*0894*/ 	.word	0x000000ff
        /*0898*/ 	.word	0x00022850
        /*089c*/ 	.short	0x010a
        /*089e*/ 	.byte	0x1a
	.zero		1


	//   ....[45]....
        /*08a0*/ 	.word	0x0000da20
        /*08a4*/ 	.word	0x000000ff
        /*08a8*/ 	.word	0x00022850
        /*08ac*/ 	.short	0x010a
        /*08ae*/ 	.byte	0x1a
	.zero		1


	//   ....[46]....
        /*08b0*/ 	.word	0x0000dd20
        /*08b4*/ 	.word	0x000000ff
        /*08b8*/ 	.word	0x00000000
        /*08bc*/ 	.short	0x0101
        /*08be*/ 	.byte	0x1a
	.zero		1


	//   ....[47]....
        /*08c0*/ 	.word	0x0000efd0
        /*08c4*/ 	.word	0x000000ff
        /*08c8*/ 	.word	0x00000000
        /*08cc*/ 	.short	0x0101
        /*08ce*/ 	.byte	0x04
	.zero		1


	//   ....[48]....
        /*08d0*/ 	.word	0x00011f60
        /*08d4*/ 	.word	0x000000ff
        /*08d8*/ 	.word	0x00022840
        /*08dc*/ 	.short	0x010a
        /*08de*/ 	.byte	0x2f
	.zero		1


	//   ....[49]....
        /*08e0*/ 	.word	0x00012490
        /*08e4*/ 	.word	0x000000ff
        /*08e8*/ 	.word	0x00022830
        /*08ec*/ 	.short	0x0107
        /*08ee*/ 	.byte	0x2f
	.zero		1


	//   ....[50]....
        /*08f0*/ 	.word	0x00012500
        /*08f4*/ 	.word	0x000000ff
        /*08f8*/ 	.word	0x00022830
        /*08fc*/ 	.short	0x0101
        /*08fe*/ 	.byte	0x2f
	.zero		1


	//   ....[51]....
        /*0900*/ 	.word	0x00012de0
        /*0904*/ 	.word	0x000000ff
        /*0908*/ 	.word	0x00022800
        /*090c*/ 	.short	0x0107
        /*090e*/ 	.byte	0x2f
	.zero		1


	//   ....[52]....
        /*0910*/ 	.word	0x00012e20
        /*0914*/ 	.word	0x000000ff
        /*0918*/ 	.word	0x00022800
        /*091c*/ 	.short	0x0101
        /*091e*/ 	.byte	0x2f
	.zero		1


	//   ....[53]....
        /*0920*/ 	.word	0x00012e30
        /*0924*/ 	.word	0x000000ff
        /*0928*/ 	.word	0x00022820
        /*092c*/ 	.short	0x010a
        /*092e*/ 	.byte	0x2f
	.zero		1


	//   ....[54]....
        /*0930*/ 	.word	0x00012e80
        /*0934*/ 	.word	0x000000ff
        /*0938*/ 	.word	0x00022860
        /*093c*/ 	.short	0x010a
        /*093e*/ 	.byte	0x2f
	.zero		1


	//   ....[55]....
        /*0940*/ 	.word	0x000135b0
        /*0944*/ 	.word	0x000000ff
        /*0948*/ 	.word	0x00022850
        /*094c*/ 	.short	0x0107
        /*094e*/ 	.byte	0x2f
	.zero		1


	//   ....[56]....
        /*0950*/ 	.word	0x00013630
        /*0954*/ 	.word	0x000000ff
        /*0958*/ 	.word	0x00022850
        /*095c*/ 	.short	0x0101
        /*095e*/ 	.byte	0x2f
	.zero		1


	//   ....[57]....
        /*0960*/ 	.word	0x00013920
        /*0964*/ 	.word	0x00000020
        /*0968*/ 	.word	0x00022840
        /*096c*/ 	.short	0x010a
        /*096e*/ 	.byte	0x3f
	.zero		1


	//   ....[58]....
        /*0970*/ 	.word	0x00013d50
        /*0974*/ 	.word	0x00000020
        /*0978*/ 	.word	0x00022830
        /*097c*/ 	.short	0x0107
        /*097e*/ 	.byte	0x3f
	.zero		1


	//   ....[59]....
        /*0980*/ 	.word	0x00013e00
        /*0984*/ 	.word	0x00000020
        /*0988*/ 	.word	0x00022830
        /*098c*/ 	.short	0x0101
        /*098e*/ 	.byte	0x3f
	.zero		1


	//   ....[60]....
        /*0990*/ 	.word	0x00013e30
        /*0994*/ 	.word	0x00000020
        /*0998*/ 	.word	0x00022860
        /*099c*/ 	.short	0x010a
        /*099e*/ 	.byte	0x3f
	.zero		1


	//   ....[61]....
        /*09a0*/ 	.word	0x00014370
        /*09a4*/ 	.word	0x00000020
        /*09a8*/ 	.word	0x00022850
        /*09ac*/ 	.short	0x0107
        /*09ae*/ 	.byte	0x3f
	.zero		1


	//   ....[62]....
        /*09b0*/ 	.word	0x00014440
        /*09b4*/ 	.word	0x00000020
        /*09b8*/ 	.word	0x00022850
        /*09bc*/ 	.short	0x0101
        /*09be*/ 	.byte	0x3f
	.zero		1


	//   ....[63]....
        /*09c0*/ 	.word	0x00014520
        /*09c4*/ 	.word	0x00000004
        /*09c8*/ 	.word	0x00022820
        /*09cc*/ 	.short	0x010a
        /*09ce*/ 	.byte	0x3f
	.zero		1


	//   ....[64]....
        /*09d0*/ 	.word	0x00014660
        /*09d4*/ 	.word	0x00000005
        /*09d8*/ 	.word	0x00022840
        /*09dc*/ 	.short	0x010a
        /*09de*/ 	.byte	0x3f
	.zero		1


	//   ....[65]....
        /*09e0*/ 	.word	0x00014700
        /*09e4*/ 	.word	0x00000015
        /*09e8*/ 	.word	0x00022840
        /*09ec*/ 	.short	0x010a
        /*09ee*/ 	.byte	0x3f
	.zero		1


	//   ....[66]....
        /*09f0*/ 	.word	0x00014740
        /*09f4*/ 	.word	0x00000005
        /*09f8*/ 	.word	0x00022860
        /*09fc*/ 	.short	0x010a
        /*09fe*/ 	.byte	0x3f
	.zero		1


	//   ....[67]....
        /*0a00*/ 	.word	0x00014780
        /*0a04*/ 	.word	0x00000015
        /*0a08*/ 	.word	0x00022860
        /*0a0c*/ 	.short	0x010a
        /*0a0e*/ 	.byte	0x3f
	.zero		1


	//   ....[68]....
        /*0a10*/ 	.word	0x000147f0
        /*0a14*/ 	.word	0x00000005
        /*0a18*/ 	.word	0x00022800
        /*0a1c*/ 	.short	0x010a
        /*0a1e*/ 	.byte	0x3f
	.zero		1


	//   ....[69]....
        /*0a20*/ 	.word	0x00014850
        /*0a24*/ 	.word	0x00000005
        /*0a28*/ 	.word	0x00022830
        /*0a2c*/ 	.short	0x010a
        /*0a2e*/ 	.byte	0x3f
	.zero		1


	//   ....[70]....
        /*0a30*/ 	.word	0x000148b0
        /*0a34*/ 	.word	0x00000009
        /*0a38*/ 	.word	0x00022850
        /*0a3c*/ 	.short	0x010a
        /*0a3e*/ 	.byte	0x3f
	.zero		1


	//   ....[71]....
        /*0a40*/ 	.word	0x00014910
        /*0a44*/ 	.word	0x0000000d
        /*0a48*/ 	.word	0x00022830
        /*0a4c*/ 	.short	0x010a
        /*0a4e*/ 	.byte	0x3f
	.zero		1


	//   ....[72]....
        /*0a50*/ 	.word	0x00014970
        /*0a54*/ 	.word	0x0000000b
        /*0a58*/ 	.word	0x00022850
        /*0a5c*/ 	.short	0x010a
        /*0a5e*/ 	.byte	0x3f
	.zero		1


	//   ....[73]....
        /*0a60*/ 	.word	0x000149d0
        /*0a64*/ 	.word	0x0000000d
        /*0a68*/ 	.word	0x00022830
        /*0a6c*/ 	.short	0x010a
        /*0a6e*/ 	.byte	0x3f
	.zero		1


	//   ....[74]....
        /*0a70*/ 	.word	0x00014a30
        /*0a74*/ 	.word	0x0000000b
        /*0a78*/ 	.word	0x00022850
        /*0a7c*/ 	.short	0x010a
        /*0a7e*/ 	.byte	0x3f
	.zero		1


	//   ....[75]....
        /*0a80*/ 	.word	0x00014a90
        /*0a84*/ 	.word	0x0000000d
        /*0a88*/ 	.word	0x00022830
        /*0a8c*/ 	.short	0x010a
        /*0a8e*/ 	.byte	0x3f
	.zero		1


	//   ....[76]....
        /*0a90*/ 	.word	0x00014af0
        /*0a94*/ 	.word	0x0000000b
        /*0a98*/ 	.word	0x00022850
        /*0a9c*/ 	.short	0x010a
        /*0a9e*/ 	.byte	0x3f
	.zero		1


	//   ....[77]....
        /*0aa0*/ 	.word	0x00014bd0
        /*0aa4*/ 	.word	0x00000003
        /*0aa8*/ 	.word	0x00022840
        /*0aac*/ 	.short	0x010a
        /*0aae*/ 	.byte	0x3f
	.zero		1


	//   ....[78]....
        /*0ab0*/ 	.word	0x00015c40
        /*0ab4*/ 	.word	0x00000003
        /*0ab8*/ 	.word	0x00022820
        /*0abc*/ 	.short	0x010a
        /*0abe*/ 	.byte	0x3f
	.zero		1


	//   ....[79]....
        /*0ac0*/ 	.word	0x00015ca0
        /*0ac4*/ 	.word	0x00000003
        /*0ac8*/ 	.word	0x00022860
        /*0acc*/ 	.short	0x010a
        /*0ace*/ 	.byte	0x3f
	.zero		1


	//   ....[80]....
        /*0ad0*/ 	.word	0x000166a0
        /*0ad4*/ 	.word	0x00000020
        /*0ad8*/ 	.word	0x00022840
        /*0adc*/ 	.short	0x010a
        /*0ade*/ 	.byte	0x3f
	.zero		1


	//   ....[81]....
        /*0ae0*/ 	.word	0x00016d30
        /*0ae4*/ 	.word	0x00000020
        /*0ae8*/ 	.word	0x00022860
        /*0aec*/ 	.short	0x010a
        /*0aee*/ 	.byte	0x3f
	.zero		1


	//   ....[82]....
        /*0af0*/ 	.word	0x000174b0
        /*0af4*/ 	.word	0x00000004
        /*0af8*/ 	.word	0x00022820
        /*0afc*/ 	.short	0x010a
        /*0afe*/ 	.byte	0x3f
	.zero		1


	//   ....[83]....
        /*0b00*/ 	.word	0x00017620
        /*0b04*/ 	.word	0x00000005
        /*0b08*/ 	.word	0x00022840
        /*0b0c*/ 	.short	0x010a
        /*0b0e*/ 	.byte	0x3f
	.zero		1


	//   ....[84]....
        /*0b10*/ 	.word	0x00017670
        /*0b14*/ 	.word	0x00000015
        /*0b18*/ 	.word	0x00022840
        /*0b1c*/ 	.short	0x010a
        /*0b1e*/ 	.byte	0x3f
	.zero		1


	//   ....[85]....
        /*0b20*/ 	.word	0x000176c0
        /*0b24*/ 	.word	0x00000005
        /*0b28*/ 	.word	0x00022860
        /*0b2c*/ 	.short	0x010a
        /*0b2e*/ 	.byte	0x3f
	.zero		1


	//----- nvinfo : EIATTR_NUM_MBARRIERS
	.align		4
.L_323:
        /*0b30*/ 	.byte	0x03, 0x38
        /*0b32*/ 	.short	0x0016


	//----- nvinfo : EIATTR_EXIT_INSTR_OFFSETS
	.align		4
        /*0b34*/ 	.byte	0x04, 0x1c
        /*0b36*/ 	.short	(.L_325 - .L_324)


	//   ....[0]....
.L_324:
        /*0b38*/ 	.word	0x000147d0


	//----- nvinfo : EIATTR_MAX_THREADS
	.align		4
.L_325:
        /*0b3c*/ 	.byte	0x04, 0x05
        /*0b3e*/ 	.short	(.L_327 - .L_326)
.L_326:
        /*0b40*/ 	.word	0x00000180
        /*0b44*/ 	.word	0x00000001
        /*0b48*/ 	.word	0x00000001


	//----- nvinfo : EIATTR_CRS_STACK_SIZE
	.align		4
.L_327:
        /*0b4c*/ 	.byte	0x04, 0x1e
        /*0b4e*/ 	.short	(.L_329 - .L_328)
.L_328:
        /*0b50*/ 	.word	0x00000000


	//----- nvinfo : EIATTR_CBANK_PARAM_SIZE
	.align		4
.L_329:
        /*0b54*/ 	.byte	0x03, 0x19
        /*0b56*/ 	.short	0x0a70


	//----- nvinfo : EIATTR_PARAM_CBANK
	.align		4
        /*0b58*/ 	.byte	0x04, 0x0a
        /*0b5a*/ 	.short	(.L_331 - .L_330)
	.align		4
.L_330:
        /*0b5c*/ 	.word	index@(.nv.constant0._ZN7cutlass13device_kernelIN5flash11enable_sm90INS1_16FlashAttnFwdSm90INS1_25CollectiveMainloopFwdSm90ILi2EN4cute5tupleIJNS5_1CILi1EEES8_S8_EEENS6_IJNS7_ILi128EEENS7_ILi96EEENS7_ILi64EEEEEELi256ENS_6half_tEfNS_4arch4Sm90ELb0ELb1ELb1ELb0ELb1ELb0ELb0ELb1ELb0ELb1ELb1ELb0EEENS1_21CollectiveEpilogueFwdINS6_IJSA_NS7_ILi256EEESB_EEES9_SE_SG_Li256ELb0ELb1ELb1ELb0EEENS1_19SingleTileSchedulerILb0ELb1ELb1ELi128EEEEEEEEEvNT_6ParamsE)
        /*0b60*/ 	.short	0x0210
        /*0b62*/ 	.short	0x0a70


	//----- nvinfo : EIATTR_SW_WAR
	.align		4
.L_331:
        /*0b64*/ 	.byte	0x04, 0x36
        /*0b66*/ 	.short	(.L_333 - .L_332)
.L_332:
        /*0b68*/ 	.word	0x00000008
.L_333:


//--------------------- .nv.info._ZN7cutlass13device_kernelIN5flash11enable_sm90INS1_16FlashAttnFwdSm90INS1_25CollectiveMainloopFwdSm90ILi2EN4cute5tupleIJNS5_1CILi1EEES8_S8_EEENS6_IJNS7_ILi128EEENS7_ILi96EEENS7_ILi64EEEEEELi256ENS_6half_tEfNS_4arch4Sm90ELb0ELb1ELb1ELb0ELb1ELb0ELb1ELb1ELb0ELb1ELb1ELb0EEENS1_21CollectiveEpilogueFwdINS6_IJSA_NS7_ILi256EEESB_EEES9_SE_SG_Li256ELb0ELb1ELb1ELb0EEENS1_19SingleTileSchedulerILb0ELb1ELb1ELi128EEEEEEEEEvNT_6ParamsE --------------------------
	.section	.nv.info._ZN7cutlass13device_kernelIN5flash11enable_sm90INS1_16FlashAttnFwdSm90INS1_25CollectiveMainloopFwdSm90ILi2EN4cute5tupleIJNS5_1CILi1EEES8_S8_EEENS6_IJNS7_ILi128EEENS7_ILi96EEENS7_ILi64EEEEEELi256ENS_6half_tEfNS_4arch4Sm90ELb0ELb1ELb1ELb0ELb1ELb0ELb1ELb1ELb0ELb1ELb1ELb0EEENS1_21CollectiveEpilogueFwdINS6_IJSA_NS7_ILi256EEESB_EEES9_SE_SG_Li256ELb0ELb1ELb1ELb0EEENS1_19SingleTileSchedulerILb0ELb1ELb1ELi128EEEEEEEEEvNT_6ParamsE,"",@"SHT_CUDA_INFO"
	.sectionflags	@""
	.align	4


	//----- nvinfo : EIATTR_CUDA_API_VERSION
	.align		4
        /*0000*/ 	.byte	0x04, 0x37
        /*0002*/ 	.short	(.L_335 - .L_334)
.L_334:
        /*0004*/ 	.word	0x00000082


	//----- nvinfo : EIATTR_KPARAM_INFO
	.align		4
.L_335:
        /*0008*/ 	.byte	0x04, 0x17
        /*000a*/ 	.short	(.L_337 - .L_336)
.L_336:
        /*000c*/ 	.word	0x00000000
        /*0010*/ 	.short	0x0000
        /*0012*/ 	.short	0x0070
        /*0014*/ 	.byte	0x00, 0xf0, 0x01, 0x2c


	//----- nvinfo : EIATTR_SPARSE_MMA_MASK
	.align		4
.L_337:
        /*0018*/ 	.byte	0x03, 0x50
        /*001a*/ 	.short	0x0000


	//----- nvinfo : EIATTR_MAXREG_COUNT
	.align		4
        /*001c*/ 	.byte	0x03, 0x1b
        /*001e*/ 	.short	0x00a8


	//----- nvinfo : EIATTR_NUM_BARRIERS
	.align		4
        /*0020*/ 	.byte	0x02, 0x4c
        /*0022*/ 	.byte	0x10
	.zero		1


	//----- nvinfo : EIATTR_EXTERNS
	.align		4
        /*0024*/ 	.byte	0x04, 0x0f
        /*0026*/ 	.short	(.L_339 - .L_338)


	//   ....[0]....
	.align		4
.L_338:
        /*0028*/ 	.word	index@(__assertfail)


	//----- nvinfo : EIATTR_ANNOTATIONS
	.align		4
.L_339:
        /*002c*/ 	.byte	0x04, 0x55
        /*002e*/ 	.short	(.L_341 - .L_340)


	//   ....[0]....
.L_340:
        /* <DEDUP_REMOVED lines=1853> */


	//----- nvinfo : EIATTR_MERCURY_ISA_VERSION
	.align		4
.L_341:
        /*73f0*/ 	.byte	0x03, 0x5f
        /*73f2*/ 	.short	0x0101


	//----- nvinfo : EIATTR_INT_WARP_WIDE_INSTR_OFFSETS
	.align		4
        /*73f4*/ 	.byte	0x04, 0x31
        /*73f6*/ 	.short	(.L_343 - .L_342)


	//   ....[0]....
.L_342:
        /*73f8*/ 	.word	0x000000c0


	//   ....[1]....
        /*73fc*/ 	.word	0x000000d0


	//   ....[2]....
        /*7400*/ 	.word	0x000000e0


	//   ....[3]....
        /*7404*/ 	.word	0x00000180


	//----- nvinfo : EIATTR_COOP_GROUP_MASK_REGIDS
	.align		4
.L_343:
        /*7408*/ 	.byte	0x04, 0x29
        /*740a*/ 	.short	(.L_345 - .L_344)


	//   ....[0]....
.L_344:
        /*740c*/ 	.word	0xffffffff


	//   ....[1]....
        /*7410*/ 	.word	0xffffffff


	//   ....[2]....
        /*7414*/ 	.word	0xffffffff


	//   ....[3]....
        /*7418*/ 	.word	0xffffffff


	//   ....[4]....
        /*741c*/ 	.word	0xffffffff


	//   ....[5]....
        /*7420*/ 	.word	0xffffffff


	//   ....[6]....
        /*7424*/ 	.word	0xffffffff


	//   ....[7]....
        /*7428*/ 	.word	0xffffffff


	//   ....[8]....
        /*742c*/ 	.word	0xffffffff


	//   ....[9]....
        /*7430*/ 	.word	0xffffffff


	//   ....[10]....
        /*7434*/ 	.word	0xffffffff


	//   ....[11]....
        /*7438*/ 	.word	0xffffffff


	//   ....[12]....
        /*743c*/ 	.word	0xffffffff


	//   ....[13]....
        /*7440*/ 	.word	0xffffffff


	//   ....[14]....
        /*7444*/ 	.word	0xffffffff


	//   ....[15]....
        /*7448*/ 	.word	0xffffffff


	//   ....[16]....
        /*744c*/ 	.word	0xffffffff


	//   ....[17]....
        /*7450*/ 	.word	0xffffffff


	//   ....[18]....
        /*7454*/ 	.word	0xffffffff


	//   ....[19]....
        /*7458*/ 	.word	0xffffffff


	//   ....[20]....
        /*745c*/ 	.word	0xffffffff


	//   ....[21]....
        /*7460*/ 	.word	0xffffffff


	//   ....[22]....
        /*7464*/ 	.word	0xffffffff


	//   ....[23]....
        /*7468*/ 	.word	0xffffffff


	//   ....[24]....
        /*746c*/ 	.word	0xffffffff


	//   ....[25]....
        /*7470*/ 	.word	0xffffffff


	//   ....[26]....
        /*7474*/ 	.word	0xffffffff


	//   ....[27]....
        /*7478*/ 	.word	0xffffffff


	//   ....[28]....
        /*747c*/ 	.word	0xffffffff


	//   ....[29]....
        /*7480*/ 	.word	0xffffffff


	//   ....[30]....
        /*7484*/ 	.word	0xffffffff


	//   ....[31]....
        /*7488*/ 	.word	0xffffffff


	//   ....[32]....
        /*748c*/ 	.word	0xffffffff


	//   ....[33]....
        /*7490*/ 	.word	0xffffffff


	//   ....[34]....
        /*7494*/ 	.word	0xffffffff


	//   ....[35]....
        /*7498*/ 	.word	0xffffffff


	//   ....[36]....
        /*749c*/ 	.word	0xffffffff


	//   ....[37]....
        /*74a0*/ 	.word	0xffffffff


	//   ....[38]....
        /*74a4*/ 	.word	0xffffffff


	//   ....[39]....
        /*74a8*/ 	.word	0xffffffff


	//   ....[40]....
        /*74ac*/ 	.word	0xffffffff


	//   ....[41]....
        /*74b0*/ 	.word	0xffffffff


	//   ....[42]....
        /*74b4*/ 	.word	0xffffffff


	//   ....[43]....
        /*74b8*/ 	.word	0xffffffff


	//   ....[44]....
        /*74bc*/ 	.word	0xffffffff


	//   ....[45]....
        /*74c0*/ 	.word	0xffffffff


	//   ....[46]....
        /*74c4*/ 	.word	0xffffffff


	//   ....[47]....
        /*74c8*/ 	.word	0xffffffff


	//   ....[48]....
        /*74cc*/ 	.word	0xffffffff


	//   ....[49]....
        /*74d0*/ 	.word	0xffffffff


	//   ....[50]....
        /*74d4*/ 	.word	0xffffffff


	//   ....[51]....
        /*74d8*/ 	.word	0xffffffff


	//   ....[52]....
        /*74dc*/ 	.word	0xffffffff


	//   ....[53]....
        /*74e0*/ 	.word	0xffffffff


	//   ....[54]....
        /*74e4*/ 	.word	0xffffffff


	//   ....[55]....
        /*74e8*/ 	.word	0xffffffff


	//   ....[56]....
        /*74ec*/ 	.word	0xffffffff


	//   ....[57]....
        /*74f0*/ 	.word	0xffffffff


	//   ....[58]....
        /*74f4*/ 	.word	0xffffffff


	//   ....[59]....
        /*74f8*/ 	.word	0xffffffff


	//   ....[60]....
        /*74fc*/ 	.word	0xffffffff


	//   ....[61]....
        /*7500*/ 	.word	0xffffffff


	//   ....[62]....
        /*7504*/ 	.word	0xffffffff


	//   ....[63]....
        /*7508*/ 	.word	0xffffffff


	//   ....[64]....
        /*750c*/ 	.word	0xffffffff


	//   ....[65]....
        /*7510*/ 	.word	0xffffffff


	//   ....[66]....
        /*7514*/ 	.word	0xffffffff


	//   ....[67]....
        /*7518*/ 	.word	0xffffffff


	//   ....[68]....
        /*751c*/ 	.word	0xffffffff


	//   ....[69]....
        /*7520*/ 	.word	0xffffffff


	//   ....[70]....
        /*7524*/ 	.word	0xffffffff


	//   ....[71]....
        /*7528*/ 	.word	0xffffffff


	//   ....[72]....
        /*752c*/ 	.word	0xffffffff


	//   ....[73]....
        /*7530*/ 	.word	0xffffffff


	//   ....[74]....
        /*7534*/ 	.word	0xffffffff


	//   ....[75]....
        /*7538*/ 	.word	0xffffffff


	//   ....[76]....
        /*753c*/ 	.word	0xffffffff


	//   ....[77]....
        /*7540*/ 	.word	0xffffffff


	//   ....[78]....
        /*7544*/ 	.word	0xffffffff


	//   ....[79]....
        /*7548*/ 	.word	0xffffffff


	//   ....[80]....
        /*754c*/ 	.word	0xffffffff


	//   ....[81]....
        /*7550*/ 	.word	0xffffffff


	//   ....[82]....
        /*7554*/ 	.word	0xffffffff


	//   ....[83]....
        /*7558*/ 	.word	0xffffffff


	//   ....[84]....
        /*755c*/ 	.word	0xffffffff


	//   ....[85]....
        /*7560*/ 	.word	0xffffffff


	//   ....[86]....
        /*7564*/ 	.word	0xffffffff


	//   ....[87]....
        /*7568*/ 	.word	0xffffffff


	//   ....[88]....
        /*756c*/ 	.word	0xffffffff


	//   ....[89]....
        /*7570*/ 	.word	0xffffffff


	//   ....[90]....
        /*7574*/ 	.word	0xffffffff


	//   ....[91]....
        /*7578*/ 	.word	0xffffffff


	//   ....[92]....
        /*757c*/ 	.word	0xffffffff


	//   ....[93]....
        /*7580*/ 	.word	0xffffffff


	//   ....[94]....
        /*7584*/ 	.word	0xffffffff


	//   ....[95]....
        /*7588*/ 	.word	0xffffffff


	//   ....[96]....
        /*758c*/ 	.word	0xffffffff


	//   ....[97]....
        /*7590*/ 	.word	0xffffffff


	//   ....[98]....
        /*7594*/ 	.word	0xffffffff


	//   ....[99]....
        /*7598*/ 	.word	0xffffffff


	//   ....[100]....
        /*759c*/ 	.word	0xffffffff


	//   ....[101]....
        /*75a0*/ 	.word	0xffffffff


	//   ....[102]....
        /*75a4*/ 	.word	0xffffffff


	//   ....[103]....
        /*75a8*/ 	.word	0xffffffff


	//   ....[104]....
        /*75ac*/ 	.word	0xffffffff


	//   ....[105]....
        /*75b0*/ 	.word	0xffffffff


	//   ....[106]....
        /*75b4*/ 	.word	0xffffffff


	//   ....[107]....
        /*75b8*/ 	.word	0xffffffff


	//   ....[108]....
        /*75bc*/ 	.word	0xffffffff


	//   ....[109]....
        /*75c0*/ 	.word	0xffffffff


	//   ....[110]....
        /*75c4*/ 	.word	0xffffffff


	//   ....[111]....
        /*75c8*/ 	.word	0xffffffff


	//   ....[112]....
        /*75cc*/ 	.word	0xffffffff


	//   ....[113]....
        /*75d0*/ 	.word	0xffffffff


	//   ....[114]....
        /*75d4*/ 	.word	0xffffffff


	//   ....[115]....
        /*75d8*/ 	.word	0xffffffff


	//   ....[116]....
        /*75dc*/ 	.word	0xffffffff


	//   ....[117]....
        /*75e0*/ 	.word	0x0500000f


	//   ....[118]....
        /*75e4*/ 	.word	0x0500000f


	//   ....[119]....
        /*75e8*/ 	.word	0x0500000f


	//   ....[120]....
        /*75ec*/ 	.word	0x0500000f


	//   ....[121]....
        /*75f0*/ 	.word	0x0500000f


	//   ....[122]....
        /*75f4*/ 	.word	0x0500000f


	//   ....[123]....
        /*75f8*/ 	.word	0x0500000f


	//   ....[124]....
        /*75fc*/ 	.word	0x0500000f


	//   ....[125]....
        /*7600*/ 	.word	0x0500000f


	//   ....[126]....
        /*7604*/ 	.word	0x0500000f


	//   ....[127]....
        /*7608*/ 	.word	0x0500000f


	//   ....[128]....
        /*760c*/ 	.word	0x0500000f


	//   ....[129]....
        /*7610*/ 	.word	0x0500000f


	//   ....[130]....
        /*7614*/ 	.word	0x0500000f


	//   ....[131]....
        /*7618*/ 	.word	0x0500000f


	//   ....[132]....
        /*761c*/ 	.word	0x0500000f


	//   ....[133]....
        /*7620*/ 	.word	0x0500000f


	//   ....[134]....
        /*7624*/ 	.word	0x0500000f


	//   ....[135]....
        /*7628*/ 	.word	0x0500000f


	//   ....[136]....
        /*762c*/ 	.word	0x0500000f


	//   ....[137]....
        /*7630*/ 	.word	0x0500000f


	//   ....[138]....
        /*7634*/ 	.word	0x0500000f


	//   ....[139]....
        /*7638*/ 	.word	0x0500000f


	//   ....[140]....
        /*763c*/ 	.word	0x0500000f


	//   ....[141]....
        /*7640*/ 	.word	0x0500000f


	//   ....[142]....
        /*7644*/ 	.word	0x0500000f


	//   ....[143]....
        /*7648*/ 	.word	0x0500000f


	//   ....[144]....
        /*764c*/ 	.word	0x0500000f


	//   ....[145]....
        /*7650*/ 	.word	0x0500000f


	//   ....[146]....
        /*7654*/ 	.word	0x0500000f


	//   ....[147]....
        /*7658*/ 	.word	0x0500000f


	//   ....[148]....
        /*765c*/ 	.word	0x0500000f


	//   ....[149]....
        /*7660*/ 	.word	0x0500000f


	//   ....[150]....
        /*7664*/ 	.word	0x0500000f


	//   ....[151]....
        /*7668*/ 	.word	0x0500000f


	//   ....[152]....
        /*766c*/ 	.word	0x0500000f


	//   ....[153]....
        /*7670*/ 	.word	0x0500000f


	//   ....[154]....
        /*7674*/ 	.word	0x0500000f


	//   ....[155]....
        /*7678*/ 	.word	0x0500000f


	//   ....[156]....
        /*767c*/ 	.word	0x0500000f


	//   ....[157]....
        /*7680*/ 	.word	0x0500000f


	//   ....[158]....
        /*7684*/ 	.word	0x0500000f


	//   ....[159]....
        /*7688*/ 	.word	0x0500000f


	//   ....[160]....
        /*768c*/ 	.word	0x0500000f


	//   ....[161]....
        /*7690*/ 	.word	0x0500000f


	//   ....[162]....
        /*7694*/ 	.word	0x0500000f


	//   ....[163]....
        /*7698*/ 	.word	0x0500000f


	//   ....[164]....
        /*769c*/ 	.word	0x0500000f


	//   ....[165]....
        /*76a0*/ 	.word	0x0500000f


	//   ....[166]....
        /*76a4*/ 	.word	0x0500000f


	//   ....[167]....
        /*76a8*/ 	.word	0x0500000f


	//   ....[168]....
        /*76ac*/ 	.word	0x0500000f


	//   ....[169]....
        /*76b0*/ 	.word	0x0500000f


	//   ....[170]....
        /*76b4*/ 	.word	0x0500000f


	//   ....[171]....
        /*76b8*/ 	.word	0x0500000f


	//   ....[172]....
        /*76bc*/ 	.word	0x0500000f


	//   ....[173]....
        /*76c0*/ 	.word	0x0500000f


	//   ....[174]....
        /*76c4*/ 	.word	0x0500000f


	//   ....[175]....
        /*76c8*/ 	.word	0x0500000f


	//   ....[176]....
        /*76cc*/ 	.word	0x0500000f


	//   ....[177]....
        /*76d0*/ 	.word	0x0500000f


	//   ....[178]....
        /*76d4*/ 	.word	0x0500000f


	//   ....[179]....
        /*76d8*/ 	.word	0x0500000f


	//   ....[180]....
        /*76dc*/ 	.word	0x0500000f


	//   ....[181]....
        /*76e0*/ 	.word	0x0500000f


	//   ....[182]....
        /*76e4*/ 	.word	0x0500000f


	//   ....[183]....
        /*76e8*/ 	.word	0x0500000f


	//   ....[184]....
        /*76ec*/ 	.word	0x0500000f


	//   ....[185]....
        /*76f0*/ 	.word	0x0500000f


	//   ....[186]....
        /*76f4*/ 	.word	0x0500000f


	//   ....[187]....
        /*76f8*/ 	.word	0x0500000f


	//   ....[188]....
        /*76fc*/ 	.word	0x0500000f


	//   ....[189]....
        /*7700*/ 	.word	0x0500000f


	//   ....[190]....
        /*7704*/ 	.word	0x0500000f


	//   ....[191]....
        /*7708*/ 	.word	0x0500000f


	//   ....[192]....
        /*770c*/ 	.word	0x0500000f


	//   ....[193]....
        /*7710*/ 	.word	0x0500000f


	//   ....[194]....
        /*7714*/ 	.word	0x0500000f


	//   ....[195]....
        /*7718*/ 	.word	0x0500000f


	//   ....[196]....
        /*771c*/ 	.word	0x0500000f


	//   ....[197]....
        /*7720*/ 	.word	0x0500000f


	//   ....[198]....
        /*7724*/ 	.word	0x0500000f


	//   ....[199]....
        /*7728*/ 	.word	0xffffffff


	//   ....[200]....
        /*772c*/ 	.word	0xffffffff


	//   ....[201]....
        /*7730*/ 	.word	0xffffffff


	//   ....[202]....
        /*7734*/ 	.word	0xffffffff


	//   ....[203]....
        /*7738*/ 	.word	0xffffffff


	//   ....[204]....
        /*773c*/ 	.word	0xffffffff


	//----- nvinfo : EIATTR_COOP_GROUP_INSTR_OFFSETS
	.align		4
.L_345:
        /*7740*/ 	.byte	0x04, 0x28
        /*7742*/ 	.short	(.L_347 - .L_346)


	//   ....[0]....
.L_346:
        /*7744*/ 	.word	0x00000080


	//   ....[1]....
        /*7748*/ 	.word	0x00000090


	//   ....[2]....
        /*774c*/ 	.word	0x000002f0


	//   ....[3]....
        /*7750*/ 	.word	0x00000450


	//   ....[4]....
        /*7754*/ 	.word	0x00000570


	//   ....[5]....
        /*7758*/ 	.word	0x000006d0


	//   ....[6]....
        /*775c*/ 	.word	0x00001ba0


	//   ....[7]....
        /*7760*/ 	.word	0x00003c20


	//   ....[8]....
        /*7764*/ 	.word	0x000043c0


	//   ....[9]....
        /*7768*/ 	.word	0x00005970


	//   ....[10]....
        /*776c*/ 	.word	0x00005a00


	//   ....[11]....
        /*7770*/ 	.word	0x00005d80


	//   ....[12]....
        /*7774*/ 	.word	0x00005da0


	//   ....[13]....
        /*7778*/ 	.word	0x0000b8d0


	//   ....[14]....
        /*777c*/ 	.word	0x0000b920


	//   ....[15]....
        /*7780*/ 	.word	0x0000b960


	//   ....[16]....
        /*7784*/ 	.word	0x0000b980


	//   ....[17]....
        /*7788*/ 	.word	0x00025d90


	//   ....[18]....
        /*778c*/ 	.word	0x00026400


	//   ....[19]....
        /*7790*/ 	.word	0x00027360


	//   ....[20]....
        /*7794*/ 	.word	0x00027440


	//   ....[21]....
        /*7798*/ 	.word	0x000275d0


	//   ....[22]....
        /*779c*/ 	.word	0x000275f0


	//   ....[23]....
        /*77a0*/ 	.word	0x0002fad0


	//   ....[24]....
        /*77a4*/ 	.word	0x0002faf0


	//   ....[25]....
        /*77a8*/ 	.word	0x0002fb50


	//   ....[26]....
        /*77ac*/ 	.word	0x0002fb90


	//   ....[27]....
        /*77b0*/ 	.word	0x00030f60


	//   ....[28]....
        /*77b4*/ 	.word	0x00030fa0


	//   ....[29]....
        /*77b8*/ 	.word	0x00031220


	//   ....[30]....
        /*77bc*/ 	.word	0x00031260


	//   ....[31]....
        /*77c0*/ 	.word	0x00031280


	//   ....[32]....
        /*77c4*/ 	.word	0x00031290


	//   ....[33]....
        /*77c8*/ 	.word	0x000320c0


	//   ....[34]....
        /*77cc*/ 	.word	0x000320d0


	//   ....[35]....
        /*77d0*/ 	.word	0x000332b0


	//   ....[36]....
        /*77d4*/ 	.word	0x00034810


	//   ....[37]....
        /*77d8*/ 	.word	0x00034830


	//   ....[38]....
        /*77dc*/ 	.word	0x00034850


	//   ....[39]....
        /*77e0*/ 	.word	0x00034870


	//   ....[40]....
        /*77e4*/ 	.word	0x000348c0


	//   ....[41]....
        /*77e8*/ 	.word	0x000348e0


	//   ....[42]....
        /*77ec*/ 	.word	0x00034930


	//   ....[43]....
        /*77f0*/ 	.word	0x00034950


	//   ....[44]....
        /*77f4*/ 	.word	0x000349a0


	//   ....[45]....
        /*77f8*/ 	.word	0x000349c0


	//   ....[46]....
        /*77fc*/ 	.word	0x00034a10


	//   ....[47]....
        /*7800*/ 	.word	0x00034a30


	//   ....[48]....
        /*7804*/ 	.word	0x00034ff0


	//   ....[49]....
        /*7808*/ 	.word	0x00035040


	//   ....[50]....
        /*780c*/ 	.word	0x00035080


	//   ....[51]....
        /*7810*/ 	.word	0x000350b0


	//   ....[52]....
        /*7814*/ 	.word	0x000350f0


	//   ....[53]....
        /*7818*/ 	.word	0x00035190


	//   ....[54]....
        /*781c*/ 	.word	0x000351c0


	//   ....[55]....
        /*7820*/ 	.word	0x00035260


	//   ....[56]....
        /*7824*/ 	.word	0x00035290


	//   ....[57]....
        /*7828*/ 	.word	0x000352f0


	//   ....[58]....
        /*782c*/ 	.word	0x00035320


	//   ....[59]....
        /*7830*/ 	.word	0x00035370


	//   ....[60]....
        /*7834*/ 	.word	0x000353c0


	//   ....[61]....
        /*7838*/ 	.word	0x00035430


	//   ....[62]....
        /*783c*/ 	.word	0x00035470


	//   ....[63]....
        /*7840*/ 	.word	0x000354a0


	//   ....[64]....
        /*7844*/ 	.word	0x00035ac0


	//   ....[65]....
        /*7848*/ 	.word	0x00035af0


	//   ....[66]....
        /*784c*/ 	.word	0x00035b70


	//   ....[67]....
        /*7850*/ 	.word	0x00035bd0


	//   ....[68]....
        /*7854*/ 	.word	0x00035c10


	//   ....[69]....
        /*7858*/ 	.word	0x00035c40


	//   ....[70]....
        /*785c*/ 	.word	0x00035cf0


	//   ....[71]....
        /*7860*/ 	.word	0x00035d10


	//   ....[72]....
        /*7864*/ 	.word	0x00035dc0


	//   ....[73]....
        /*7868*/ 	.word	0x00035df0


	//   ....[74]....
        /*786c*/ 	.word	0x00035e90


	//   ....[75]....
        /*7870*/ 	.word	0x00035eb0


	//   ....[76]....
        /*7874*/ 	.word	0x00035f50


	//   ....[77]....
        /*7878*/ 	.word	0x00035f80


	//   ....[78]....
        /*787c*/ 	.word	0x00036010


	//   ....[79]....
        /*7880*/ 	.word	0x00036060


	//   ....[80]....
        /*7884*/ 	.word	0x00036420


	//   ....[81]....
        /*7888*/ 	.word	0x00036450


	//   ....[82]....
        /*788c*/ 	.word	0x00036480


	//   ....[83]....
        /*7890*/ 	.word	0x000364b0


	//   ....[84]....
        /*7894*/ 	.word	0x000364e0


	//   ....[85]....
        /*7898*/ 	.word	0x00036570


	//   ....[86]....
        /*789c*/ 	.word	0x000365b0


	//   ....[87]....
        /*78a0*/ 	.word	0x000365e0


	//   ....[88]....
        /*78a4*/ 	.word	0x00036670


	//   ....[89]....
        /*78a8*/ 	.word	0x000366a0


	//   ....[90]....
        /*78ac*/ 	.word	0x000366b0


	//   ....[91]....
        /*78b0*/ 	.word	0x00036740


	//   ....[92]....
        /*78b4*/ 	.word	0x00036f20


	//   ....[93]....
        /*78b8*/ 	.word	0x00036f40


	//   ....[94]....
        /*78bc*/ 	.word	0x00036f50


	//   ....[95]....
        /*78c0*/ 	.word	0x00036f60


	//   ....[96]....
        /*78c4*/ 	.word	0x00036f80


	//   ....[97]....
        /*78c8*/ 	.word	0x00036fa0


	//   ....[98]....
        /*78cc*/ 	.word	0x00036fd0


	//   ....[99]....
        /*78d0*/ 	.word	0x00037010


	//   ....[100]....
        /*78d4*/ 	.word	0x00037030


	//   ....[101]....
        /*78d8*/ 	.word	0x00037060


	//   ....[102]....
        /*78dc*/ 	.word	0x00037080


	//   ....[103]....
        /*78e0*/ 	.word	0x000370b0


	//   ....[104]....
        /*78e4*/ 	.word	0x00037410


	//   ....[105]....
        /*78e8*/ 	.word	0x00037430


	//   ....[106]....
        /*78ec*/ 	.word	0x00037440


	//   ....[107]....
        /*78f0*/ 	.word	0x00037450


	//   ....[108]....
        /*78f4*/ 	.word	0x00037460


	//   ....[109]....
        /*78f8*/ 	.word	0x00037480


	//   ....[110]....
        /*78fc*/ 	.word	0x000374f0


	//   ....[111]....
        /*7900*/ 	.word	0x00037510


	//   ....[112]....
        /*7904*/ 	.word	0x00037570


	//   ....[113]....
        /*7908*/ 	.word	0x00037580


	//   ....[114]....
        /*790c*/ 	.word	0x00037600


	//   ....[115]....
        /*7910*/ 	.word	0x00037670


	//   ....[116]....
        /*7914*/ 	.word	0x000379a0


	//   ....[117]....
        /*7918*/ 	.word	0x00037ee0


	//   ....[118]....
        /*791c*/ 	.word	0x00037fd0


	//   ....[119]....
        /*7920*/ 	.word	0x00038070


	//   ....[120]....
        /*7924*/ 	.word	0x000380d0


	//   ....[121]....
        /*7928*/ 	.word	0x00038190


	//   ....[122]....
        /*792c*/ 	.word	0x000381f0


	//   ....[123]....
        /*7930*/ 	.word	0x000382b0


	//   ....[124]....
        /*7934*/ 	.word	0x00038310


	//   ....[125]....
        /*7938*/ 	.word	0x000383d0


	//   ....[126]....
        /*793c*/ 	.word	0x00038430


	//   ....[127]....
        /*7940*/ 	.word	0x000384f0


	//   ....[128]....
        /*7944*/ 	.word	0x00038550


	//   ....[129]....
        /*7948*/ 	.word	0x000385f0


	//   ....[130]....
        /*794c*/ 	.word	0x00038690


	//   ....[131]....
        /*7950*/ 	.word	0x000386f0


	//   ....[132]....
        /*7954*/ 	.word	0x000387a0


	//   ....[133]....
        /*7958*/ 	.word	0x00038880


	//   ....[134]....
        /*795c*/ 	.word	0x000389a0


	//   ....[135]....
        /*7960*/ 	.word	0x00038a00


	//   ....[136]....
        /*7964*/ 	.word	0x00038b10


	//   ....[137]....
        /*7968*/ 	.word	0x00038b70


	//   ....[138]....
        /*796c*/ 	.word	0x00038c90


	//   ....[139]....
        /*7970*/ 	.word	0x00038cf0


	//   ....[140]....
        /*7974*/ 	.word	0x00038e10


	//   ....[141]....
        /*7978*/ 	.word	0x00038e70


	//   ....[142]....
        /*797c*/ 	.word	0x00038f60


	//   ....[143]....
        /*7980*/ 	.word	0x00038fd0


	//   ....[144]....
        /*7984*/ 	.word	0x00039030


	//   ....[145]....
        /*7988*/ 	.word	0x000390f0


	//   ....[146]....
        /*798c*/ 	.word	0x00039180


	//   ....[147]....
        /*7990*/ 	.word	0x00039220


	//   ....[148]....
        /*7994*/ 	.word	0x000392b0


	//   ....[149]....
        /*7998*/ 	.word	0x00039380


	//   ....[150]....
        /*799c*/ 	.word	0x000394b0


	//   ....[151]....
        /*79a0*/ 	.word	0x00039500


	//   ....[152]....
        /*79a4*/ 	.word	0x00039570


	//   ....[153]....
        /*79a8*/ 	.word	0x00039660


	//   ....[154]....
        /*79ac*/ 	.word	0x00039790


	//   ....[155]....
        /*79b0*/ 	.word	0x000397e0


	//   ....[156]....
        /*79b4*/ 	.word	0x00039850


	//   ....[157]....
        /*79b8*/ 	.word	0x00039940


	//   ....[158]....
        /*79bc*/ 	.word	0x00039a70


	//   ....[159]....
        /*79c0*/ 	.word	0x00039ac0


	//   ....[160]....
        /*79c4*/ 	.word	0x00039b30


	//   ....[161]....
        /*79c8*/ 	.word	0x00039c10


	//   ....[162]....
        /*79cc*/ 	.word	0x00039d60


	//   ....[163]....
        /*79d0*/ 	.word	0x00039e40


	//   ....[164]....
        /*79d4*/ 	.word	0x00039eb0


	//   ....[165]....
        /*79d8*/ 	.word	0x00039f70


	//   ....[166]....
        /*79dc*/ 	.word	0x0003a050


	//   ....[167]....
        /*79e0*/ 	.word	0x0003a110


	//   ....[168]....
        /*79e4*/ 	.word	0x0003a1f0


	//   ....[169]....
        /*79e8*/ 	.word	0x0003a2b0


	//   ....[170]....
        /*79ec*/ 	.word	0x0003a390


	//   ....[171]....
        /*79f0*/ 	.word	0x0003a450


	//   ....[172]....
        /*79f4*/ 	.word	0x0003a530


	//   ....[173]....
        /*79f8*/ 	.word	0x0003a600


	//   ....[174]....
        /*79fc*/ 	.word	0x0003a760


	//   ....[175]....
        /*7a00*/ 	.word	0x0003a800


	//   ....[176]....
        /*7a04*/ 	.word	0x0003a860


	//   ....[177]....
        /*7a08*/ 	.word	0x0003a900


	//   ....[178]....
        /*7a0c*/ 	.word	0x0003a960


	//   ....[179]....
        /*7a10*/ 	.word	0x0003aa00


	//   ....[180]....
        /*7a14*/ 	.word	0x0003aa60


	//   ....[181]....
        /*7a18*/ 	.word	0x0003ab00


	//   ....[182]....
        /*7a1c*/ 	.word	0x0003ab60


	//   ....[183]....
        /*7a20*/ 	.word	0x0003ac00


	//   ....[184]....
        /*7a24*/ 	.word	0x0003ac60


	//   ....[185]....
        /*7a28*/ 	.word	0x0003ad00


	//   ....[186]....
        /*7a2c*/ 	.word	0x0003ade0


	//   ....[187]....
        /*7a30*/ 	.word	0x0003ae80


	//   ....[188]....
        /*7a34*/ 	.word	0x0003aef0


	//   ....[189]....
        /*7a38*/ 	.word	0x0003afc0


	//   ....[190]....
        /*7a3c*/ 	.word	0x0003b020


	//   ....[191]....
        /*7a40*/ 	.word	0x0003b0f0


	//   ....[192]....
        /*7a44*/ 	.word	0x0003b150


	//   ....[193]....
        /*7a48*/ 	.word	0x0003b220


	//   ....[194]....
        /*7a4c*/ 	.word	0x0003b280


	//   ....[195]....
        /*7a50*/ 	.word	0x0003b350


	//   ....[196]....
        /*7a54*/ 	.word	0x0003b3b0


	//   ....[197]....
        /*7a58*/ 	.word	0x0003b480


	//   ....[198]....
        /*7a5c*/ 	.word	0x0003b590


	//   ....[199]....
        /*7a60*/ 	.word	0x0003db00


	//   ....[200]....
        /*7a64*/ 	.word	0x0003e2c0


	//   ....[201]....
        /*7a68*/ 	.word	0x0003f560


	//   ....[202]....
        /*7a6c*/ 	.word	0x0003f5c0


	//   ....[203]....
        /*7a70*/ 	.word	0x0003f620


	//   ....[204]....
        /*7a74*/ 	.word	0x0003f640


	//----- nvinfo : EIATTR_REG_RECONFIG
	.align		4
.L_347:
        /*7a78*/ 	.byte	0x01, 0x54
	.zero		2


	//----- nvinfo : EIATTR_SYSCALL_OFFSETS
	.align		4
        /*7a7c*/ 	.byte	0x04, 0x46
        /*7a7e*/ 	.short	(.L_349 - .L_348)


	//   ....[0]....
.L_348:
        /*7a80*/ 	.word	0x00001ef0


	//   ....[1]....
        /*7a84*/ 	.word	0x00033e70


	//   ....[2]....
        /*7a88*/ 	.word	0x00033fb0


	//   ....[3]....
        /*7a8c*/ 	.word	0x000340a0


	//   ....[4]....
        /*7a90*/ 	.word	0x00034ca0


	//   ....[5]....
        /*7a94*/ 	.word	0x00035780


	//----- nvinfo : EIATTR_MBARRIER_INSTR_OFFSETS
	.align		4
.L_349:
        /*7a98*/ 	.byte	0x04, 0x39
        /*7a9a*/ 	.short	(.L_351 - .L_350)


	//   ....[0]....
.L_350:
        /*7a9c*/ 	.word	0x00000190
        /*7aa0*/ 	.word	0x000000ff
        /*7aa4*/ 	.word	0x00032400
        /*7aa8*/ 	.short	0x0100
        /*7aaa*/ 	.byte	0x08
	.zero		1


	//   ....[1]....
        /*7aac*/ 	.word	0x000001a0
        /*7ab0*/ 	.word	0x000000ff
        /*7ab4*/ 	.word	0x00032410
        /*7ab8*/ 	.short	0x0100
        /*7aba*/ 	.byte	0x08
	.zero		1


	//   ....[2]....
        /*7abc*/ 	.word	0x000001b0
        /*7ac0*/ 	.word	0x000000ff
        /*7ac4*/ 	.word	0x00032420
        /*7ac8*/ 	.short	0x0100
        /*7aca*/ 	.byte	0x08
	.zero		1


	//   ....[3]....
        /*7acc*/ 	.word	0x000002a0
        /*7ad0*/ 	.word	0x000000ff
        /*7ad4*/ 	.word	0x00032430
        /*7ad8*/ 	.short	0x0100
        /*7ada*/ 	.byte	0x08
	.zero		1


	//   ....[4]....
        /*7adc*/ 	.word	0x000002b0
        /*7ae0*/ 	.word	0x000000ff
        /*7ae4*/ 	.word	0x00032440
        /*7ae8*/ 	.short	0x0100
        /*7aea*/ 	.byte	0x08
	.zero		1


	//   ....[5]....
        /*7aec*/ 	.word	0x000002c0
        /*7af0*/ 	.word	0x000000ff
        /*7af4*/ 	.word	0x00032438
        /*7af8*/ 	.short	0x0100
        /*7afa*/ 	.byte	0x08
	.zero		1


	//   ....[6]....
        /*7afc*/ 	.word	0x000002d0
        /*7b00*/ 	.word	0x000000ff
        /*7b04*/ 	.word	0x00032448
        /*7b08*/ 	.short	0x0100
        /*7b0a*/ 	.byte	0x08
	.zero		1


	//   ....[7]....
        /*7b0c*/ 	.word	0x00000400
        /*7b10*/ 	.word	0x000000ff
        /*7b14*/ 	.word	0x00032450
        /*7b18*/ 	.short	0x0100
        /*7b1a*/ 	.byte	0x08
	.zero		1


	//   ....[8]....
        /*7b1c*/ 	.word	0x00000410
        /*7b20*/ 	.word	0x000000ff
        /*7b24*/ 	.word	0x00032460
        /*7b28*/ 	.short	0x0100
        /*7b2a*/ 	.byte	0x08
	.zero		1


	//   ....[9]....
        /*7b2c*/ 	.word	0x00000420
        /*7b30*/ 	.word	0x000000ff
        /*7b34*/ 	.word	0x00032458
        /*7b38*/ 	.short	0x0100
        /*7b3a*/ 	.byte	0x08
	.zero		1


	//   ....[10]....
        /*7b3c*/ 	.word	0x00000430
        /*7b40*/ 	.word	0x000000ff
        /*7b44*/ 	.word	0x00032468
        /*7b48*/ 	.short	0x0100
        /*7b4a*/ 	.byte	0x08
	.zero		1


	//   ....[11]....
        /*7b4c*/ 	.word	0x00000520
        /*7b50*/ 	.word	0x000000ff
        /*7b54*/ 	.word	0x00032470
        /*7b58*/ 	.short	0x0100
        /*7b5a*/ 	.byte	0x06
	.zero		1


	//   ....[12]....
        /*7b5c*/ 	.word	0x00000530
        /*7b60*/ 	.word	0x000000ff
        /*7b64*/ 	.word	0x00032480
        /*7b68*/ 	.short	0x0100
        /*7b6a*/ 	.byte	0x06
	.zero		1


	//   ....[13]....
        /*7b6c*/ 	.word	0x00000540
        /*7b70*/ 	.word	0x000000ff
        /*7b74*/ 	.word	0x00032478
        /*7b78*/ 	.short	0x0100
        /*7b7a*/ 	.byte	0x06
	.zero		1


	//   ....[14]....
        /*7b7c*/ 	.word	0x00000550
        /*7b80*/ 	.word	0x000000ff
        /*7b84*/ 	.word	0x00032488
        /*7b88*/ 	.short	0x0100
        /*7b8a*/ 	.byte	0x06
	.zero		1


	//   ....[15]....
        /*7b8c*/ 	.word	0x00000680
        /*7b90*/ 	.word	0x000000ff
        /*7b94*/ 	.word	0x00032490
        /*7b98*/ 	.short	0x0100
        /*7b9a*/ 	.byte	0x08
	.zero		1


	//   ....[16]....
        /*7b9c*/ 	.word	0x00000690
        /*7ba0*/ 	.word	0x000000ff
        /*7ba4*/ 	.word	0x000324a0
        /*7ba8*/ 	.short	0x0100
        /*7baa*/ 	.byte	0x08
	.zero		1


	//   ....[17]....
        /*7bac*/ 	.word	0x000006a0
        /*7bb0*/ 	.word	0x000000ff
        /*7bb4*/ 	.word	0x00032498
        /*7bb8*/ 	.short	0x0100
        /*7bba*/ 	.byte	0x08
	.zero		1


	//   ....[18]....
        /*7bbc*/ 	.word	0x000006b0
        /*7bc0*/ 	.word	0x000000ff
        /*7bc4*/ 	.word	0x000324a8
        /*7bc8*/ 	.short	0x0100
        /*7bca*/ 	.byte	0x08
	.zero		1


	//   ....[19]....
        /*7bcc*/ 	.word	0x000007f0
        /*7bd0*/ 	.word	0x000000ff
        /*7bd4*/ 	.word	0x000324b0
        /*7bd8*/ 	.short	0x0100
        /*7bda*/ 	.byte	0x08
	.zero		1


	//   ....[20]....
        /*7bdc*/ 	.word	0x00000800
        /*7be0*/ 	.word	0x000000ff
        /*7be4*/ 	.word	0x000324c0
        /*7be8*/ 	.short	0x0100
        /*7bea*/ 	.byte	0x08
	.zero		1


	//   ....[21]....
        /*7bec*/ 	.word	0x00000810
        /*7bf0*/ 	.word	0x000000ff
        /*7bf4*/ 	.word	0x000324b8
        /*7bf8*/ 	.short	0x0100
        /*7bfa*/ 	.byte	0x08
	.zero		1


	//   ....[22]....
        /*7bfc*/ 	.word	0x00000820
        /*7c00*/ 	.word	0x000000ff
        /*7c04*/ 	.word	0x000324c8
        /*7c08*/ 	.short	0x0100
        /*7c0a*/ 	.byte	0x08
	.zero		1


	//   ....[23]....
        /*7c0c*/ 	.word	0x00002210
        /*7c10*/ 	.word	0x00000012
        /*7c14*/ 	.word	0x00032400
        /*7c18*/ 	.short	0x010a
        /*7c1a*/ 	.byte	0x3f
	.zero		1


	//   ....[24]....
        /*7c1c*/ 	.word	0x000025f0
        /*7c20*/ 	.word	0x0000000a
        /*7c24*/ 	.word	0x00000000
        /*7c28*/ 	.short	0x010a
        /*7c2a*/ 	.byte	0x3f
	.zero		1


	//   ....[25]....
        /*7c2c*/ 	.word	0x00002650
        /*7c30*/ 	.word	0x0000000a
        /*7c34*/ 	.word	0x00000000
        /*7c38*/ 	.short	0x010a
        /*7c3a*/ 	.byte	0x3f
	.zero		1


	//   ....[26]....
        /*7c3c*/ 	.word	0x00002a00
        /*7c40*/ 	.word	0x00000012
        /*7c44*/ 	.word	0x00032410
        /*7c48*/ 	.short	0x010a
        /*7c4a*/ 	.byte	0x3f
	.zero		1


	//   ....[27]....
        /*7c4c*/ 	.word	0x00002b00
        /*7c50*/ 	.word	0x0000000a
        /*7c54*/ 	.word	0x00000000
        /*7c58*/ 	.short	0x010a
        /*7c5a*/ 	.byte	0x3f
	.zero		1


	//   ....[28]....
        /*7c5c*/ 	.word	0x00002b60
        /*7c60*/ 	.word	0x0000000a
        /*7c64*/ 	.word	0x00000000
        /*7c68*/ 	.short	0x010a
        /*7c6a*/ 	.byte	0x3f
	.zero		1


	//   ....[29]....
        /*7c6c*/ 	.word	0x000038b0
        /*7c70*/ 	.word	0x00000000
        /*7c74*/ 	.word	0x00000000
        /*7c78*/ 	.short	0x0101
        /*7c7a*/ 	.byte	0x3f
	.zero		1


	//   ....[30]....
        /*7c7c*/ 	.word	0x00009090
        /*7c80*/ 	.word	0x00000000
        /*7c84*/ 	.word	0x00000000
        /*7c88*/ 	.short	0x0101
        /*7c8a*/ 	.byte	0x3f
	.zero		1


	//   ....[31]....
        /*7c8c*/ 	.word	0x00009830
        /*7c90*/ 	.word	0x00000002
        /*7c94*/ 	.word	0x00000000
        /*7c98*/ 	.short	0x010a
        /*7c9a*/ 	.byte	0x3f
	.zero		1


	//   ....[32]....
        /*7c9c*/ 	.word	0x000098d0
        /*7ca0*/ 	.word	0x00000008
        /*7ca4*/ 	.word	0x00000000
        /*7ca8*/ 	.short	0x010a
        /*7caa*/ 	.byte	0x3f
	.zero		1


	//   ....[33]....
        /*7cac*/ 	.word	0x00009ce0
        /*7cb0*/ 	.word	0x00000000
        /*7cb4*/ 	.word	0x00000000
        /*7cb8*/ 	.short	0x010a
        /*7cba*/ 	.byte	0x3f
	.zero		1


	//   ....[34]....
        /*7cbc*/ 	.word	0x00009db0
        /*7cc0*/ 	.word	0x0000000e
        /*7cc4*/ 	.word	0x00000000
        /*7cc8*/ 	.short	0x010a
        /*7cca*/ 	.byte	0x3f
	.zero		1


	//   ....[35]....
        /*7ccc*/ 	.word	0x0000ab80
        /*7cd0*/ 	.word	0x00000000
        /*7cd4*/ 	.word	0x00000000
        /*7cd8*/ 	.short	0x0101
        /*7cda*/ 	.byte	0x3f
	.zero		1


	//   ....[36]....
        /*7cdc*/ 	.word	0x000243e0
        /*7ce0*/ 	.word	0x00000003
        /*7ce4*/ 	.word	0x00000000
        /*7ce8*/ 	.short	0x0101
        /*7cea*/ 	.byte	0x3f
	.zero		1


	//   ....[37]....
        /*7cec*/ 	.word	0x000245d0
        /*7cf0*/ 	.word	0x00000003
        /*7cf4*/ 	.word	0x00000000
        /*7cf8*/ 	.short	0x010a
        /*7cfa*/ 	.byte	0x3f
	.zero		1


	//   ....[38]....
        /*7cfc*/ 	.word	0x000246d0
        /*7d00*/ 	.word	0x00000000
        /*7d04*/ 	.word	0x00000000
        /*7d08*/ 	.short	0x010a
        /*7d0a*/ 	.byte	0x3f
	.zero		1


	//   ....[39]....
        /*7d0c*/ 	.word	0x00024b00
        /*7d10*/ 	.word	0x00000000
        /*7d14*/ 	.word	0x00000000
        /*7d18*/ 	.short	0x010a
        /*7d1a*/ 	.byte	0x3f
	.zero		1


	//   ....[40]....
        /*7d1c*/ 	.word	0x00024c00
        /*7d20*/ 	.word	0x00000002
        /*7d24*/ 	.word	0x00000000
        /*7d28*/ 	.short	0x010a
        /*7d2a*/ 	.byte	0x3f
	.zero		1


	//   ....[41]....
        /*7d2c*/ 	.word	0x00025950
        /*7d30*/ 	.word	0x00000003
        /*7d34*/ 	.word	0x00000000
        /*7d38*/ 	.short	0x0101
        /*7d3a*/ 	.byte	0x3f
	.zero		1


	//   ....[42]....
        /*7d3c*/ 	.word	0x0002f690
        /*7d40*/ 	.word	0x00000003
        /*7d44*/ 	.word	0x00000000
        /*7d48*/ 	.short	0x0101
        /*7d4a*/ 	.byte	0x3f
	.zero		1


	//   ....[43]....
        /*7d4c*/ 	.word	0x00030b10
        /*7d50*/ 	.word	0x000000ff
        /*7d54*/ 	.word	0x00000000
        /*7d58*/ 	.short	0x0101
        /*7d5a*/ 	.byte	0x04
	.zero		1


	//   ....[44]....
        /*7d5c*/ 	.word	0x000345a0
        /*7d60*/ 	.word	0x000000ff
        /*7d64*/ 	.word	0x00032440
        /*7d68*/ 	.short	0x010a
        /*7d6a*/ 	.byte	0x2e
	.zero		1


	//   ....[45]....
        /*7d6c*/ 	.word	0x00034ad0
        /*7d70*/ 	.word	0x000000ff
        /*7d74*/ 	.word	0x00032430
        /*7d78*/ 	.short	0x0107
        /*7d7a*/ 	.byte	0x2e
	.zero		1


	//   ....[46]....
        /*7d7c*/ 	.word	0x00034b40
        /*7d80*/ 	.word	0x000000ff
        /*7d84*/ 	.word	0x00032430
        /*7d88*/ 	.short	0x0101
        /*7d8a*/ 	.byte	0x2e
	.zero		1


	//   ....[47]....
        /*7d8c*/ 	.word	0x00035600
        /*7d90*/ 	.word	0x000000ff
        /*7d94*/ 	.word	0x00032400
        /*7d98*/ 	.short	0x0107
        /*7d9a*/ 	.byte	0x2e
	.zero		1


	//   ....[48]....
        /*7d9c*/ 	.word	0x00035650
        /*7da0*/ 	.word	0x000000ff
        /*7da4*/ 	.word	0x00032400
        /*7da8*/ 	.short	0x0101
        /*7daa*/ 	.byte	0x2e
	.zero		1


	//   ....[49]....
        /*7dac*/ 	.word	0x00036150
        /*7db0*/ 	.word	0x000000ff
        /*7db4*/ 	.word	0x00032410
        /*7db8*/ 	.short	0x0107
        /*7dba*/ 	.byte	0x2e
	.zero		1


	//   ....[50]....
        /*7dbc*/ 	.word	0x000361b0
        /*7dc0*/ 	.word	0x000000ff
        /*7dc4*/ 	.word	0x00032410
        /*7dc8*/ 	.short	0x0101
        /*7dca*/ 	.byte	0x2e
	.zero		1


	//   ....[51]....
        /*7dcc*/ 	.word	0x000361c0
        /*7dd0*/ 	.word	0x000000ff
        /*7dd4*/ 	.word	0x00032420
        /*7dd8*/ 	.short	0x010a
        /*7dda*/ 	.byte	0x2e
	.zero		1


	//   ....[52]....
        /*7ddc*/ 	.word	0x00036210
        /*7de0*/ 	.word	0x000000ff
        /*7de4*/ 	.word	0x00032460
        /*7de8*/ 	.short	0x010a
        /*7dea*/ 	.byte	0x2e
	.zero		1


	//   ....[53]....
        /*7dec*/ 	.word	0x00036940
        /*7df0*/ 	.word	0x000000ff
        /*7df4*/ 	.word	0x00032450
        /*7df8*/ 	.short	0x0107
        /*7dfa*/ 	.byte	0x2e
	.zero		1


	//   ....[54]....
        /*7dfc*/ 	.word	0x000369c0
        /*7e00*/ 	.word	0x000000ff
        /*7e04*/ 	.word	0x00032450
        /*7e08*/ 	.short	0x0101
        /*7e0a*/ 	.byte	0x2e
	.zero		1


	//   ....[55]....
        /*7e0c*/ 	.word	0x00036d20
        /*7e10*/ 	.word	0x00000013
        /*7e14*/ 	.word	0x00032440
        /*7e18*/ 	.short	0x010a
        /*7e1a*/ 	.byte	0x3f
	.zero		1


	//   ....[56]....
        /*7e1c*/ 	.word	0x00037150
        /*7e20*/ 	.word	0x00000013
        /*7e24*/ 	.word	0x00032430
        /*7e28*/ 	.short	0x0107
        /*7e2a*/ 	.byte	0x3f
	.zero		1


	//   ....[57]....
        /*7e2c*/ 	.word	0x00037200
        /*7e30*/ 	.word	0x00000013
        /*7e34*/ 	.word	0x00032430
        /*7e38*/ 	.short	0x0101
        /*7e3a*/ 	.byte	0x3f
	.zero		1


	//   ....[58]....
        /*7e3c*/ 	.word	0x00037230
        /*7e40*/ 	.word	0x00000013
        /*7e44*/ 	.word	0x00032460
        /*7e48*/ 	.short	0x010a
        /*7e4a*/ 	.byte	0x3f
	.zero		1


	//   ....[59]....
        /*7e4c*/ 	.word	0x00037770
        /*7e50*/ 	.word	0x00000013
        /*7e54*/ 	.word	0x00032450
        /*7e58*/ 	.short	0x0107
        /*7e5a*/ 	.byte	0x3f
	.zero		1


	//   ....[60]....
        /*7e5c*/ 	.word	0x00037830
        /*7e60*/ 	.word	0x00000013
        /*7e64*/ 	.word	0x00032450
        /*7e68*/ 	.short	0x0101
        /*7e6a*/ 	.byte	0x3f
	.zero		1


	//   ....[61]....
        /*7e6c*/ 	.word	0x00037920
        /*7e70*/ 	.word	0x00000004
        /*7e74*/ 	.word	0x00032420
        /*7e78*/ 	.short	0x010a
        /*7e7a*/ 	.byte	0x3f
	.zero		1


	//   ....[62]....
        /*7e7c*/ 	.word	0x00037a90
        /*7e80*/ 	.word	0x00000005
        /*7e84*/ 	.word	0x00032440
        /*7e88*/ 	.short	0x010a
        /*7e8a*/ 	.byte	0x3f
	.zero		1


	//   ....[63]....
        /*7e8c*/ 	.word	0x00037b30
        /*7e90*/ 	.word	0x00000011
        /*7e94*/ 	.word	0x00032440
        /*7e98*/ 	.short	0x010a
        /*7e9a*/ 	.byte	0x3f
	.zero		1


	//   ....[64]....
        /*7e9c*/ 	.word	0x00037b70
        /*7ea0*/ 	.word	0x00000005
        /*7ea4*/ 	.word	0x00032460
        /*7ea8*/ 	.short	0x010a
        /*7eaa*/ 	.byte	0x3f
	.zero		1


	//   ....[65]....
        /*7eac*/ 	.word	0x00037bb0
        /*7eb0*/ 	.word	0x00000011
        /*7eb4*/ 	.word	0x00032460
        /*7eb8*/ 	.short	0x010a
        /*7eba*/ 	.byte	0x3f
	.zero		1


	//   ....[66]....
        /*7ebc*/ 	.word	0x00037c10
        /*7ec0*/ 	.word	0x00000012
        /*7ec4*/ 	.word	0x00032400
        /*7ec8*/ 	.short	0x010a
        /*7eca*/ 	.byte	0x3f
	.zero		1


	//   ....[67]....
        /*7ecc*/ 	.word	0x00037c60
        /*7ed0*/ 	.word	0x0000000a
        /*7ed4*/ 	.word	0x00000000
        /*7ed8*/ 	.short	0x010a
        /*7eda*/ 	.byte	0x3f
	.zero		1


	//   ....[68]....
        /*7edc*/ 	.word	0x00037cb0
        /*7ee0*/ 	.word	0x00000012
        /*7ee4*/ 	.word	0x00032410
        /*7ee8*/ 	.short	0x010a
        /*7eea*/ 	.byte	0x3f
	.zero		1


	//   ....[69]....
        /*7eec*/ 	.word	0x00037d00
        /*7ef0*/ 	.word	0x0000000a
        /*7ef4*/ 	.word	0x00000000
        /*7ef8*/ 	.short	0x010a
        /*7efa*/ 	.byte	0x3f
	.zero		1


	//   ....[70]....
        /*7efc*/ 	.word	0x00037d50
        /*7f00*/ 	.word	0x00000008
        /*7f04*/ 	.word	0x00000000
        /*7f08*/ 	.short	0x010a
        /*7f0a*/ 	.byte	0x3f
	.zero		1


	//   ....[71]....
        /*7f0c*/ 	.word	0x00037da0
        /*7f10*/ 	.word	0x0000000e
        /*7f14*/ 	.word	0x00000000
        /*7f18*/ 	.short	0x010a
        /*7f1a*/ 	.byte	0x3f
	.zero		1


	//   ....[72]....
        /*7f1c*/ 	.word	0x00037df0
        /*7f20*/ 	.word	0x00000000
        /*7f24*/ 	.word	0x00000000
        /*7f28*/ 	.short	0x010a
        /*7f2a*/ 	.byte	0x3f
	.zero		1


	//   ....[73]....
        /*7f2c*/ 	.word	0x00037e40
        /*7f30*/ 	.word	0x00000002
        /*7f34*/ 	.word	0x00000000
        /*7f38*/ 	.short	0x010a
        /*7f3a*/ 	.byte	0x3f
	.zero		1


	//   ....[74]....
        /*7f3c*/ 	.word	0x00037f20
        /*7f40*/ 	.word	0x00000003
        /*7f44*/ 	.word	0x00032440
        /*7f48*/ 	.short	0x010a
        /*7f4a*/ 	.byte	0x3f
	.zero		1


	//   ....[75]....
        /*7f4c*/ 	.word	0x00039c50
        /*7f50*/ 	.word	0x00000003
        /*7f54*/ 	.word	0x00032420
        /*7f58*/ 	.short	0x010a
        /*7f5a*/ 	.byte	0x3f
	.zero		1


	//   ....[76]....
        /*7f5c*/ 	.word	0x00039cb0
        /*7f60*/ 	.word	0x00000003
        /*7f64*/ 	.word	0x00032460
        /*7f68*/ 	.short	0x010a
        /*7f6a*/ 	.byte	0x3f
	.zero		1


	//   ....[77]....
        /*7f6c*/ 	.word	0x0003a6b0
        /*7f70*/ 	.word	0x00000013
        /*7f74*/ 	.word	0x00032440
        /*7f78*/ 	.short	0x010a
        /*7f7a*/ 	.byte	0x3f
	.zero		1


	//   ....[78]....
        /*7f7c*/ 	.word	0x0003ad30
        /*7f80*/ 	.word	0x00000013
        /*7f84*/ 	.word	0x00032460
        /*7f88*/ 	.short	0x010a
        /*7f8a*/ 	.byte	0x3f
	.zero		1


	//   ....[79]....
        /*7f8c*/ 	.word	0x0003b4b0
        /*7f90*/ 	.word	0x00000004
        /*7f94*/ 	.word	0x00032420
        /*7f98*/ 	.short	0x010a
        /*7f9a*/ 	.byte	0x3f
	.zero		1


	//   ....[80]....
        /*7f9c*/ 	.word	0x0003b650
        /*7fa0*/ 	.word	0x00000005
        /*7fa4*/ 	.word	0x00032440
        /*7fa8*/ 	.short	0x010a
        /*7faa*/ 	.byte	0x3f
	.zero		1


	//   ....[81]....
        /*7fac*/ 	.word	0x0003b6a0
        /*7fb0*/ 	.word	0x00000011
        /*7fb4*/ 	.word	0x00032440
        /*7fb8*/ 	.short	0x010a
        /*7fba*/ 	.byte	0x3f
	.zero		1


	//   ....[82]....
        /*7fbc*/ 	.word	0x0003b6f0
        /*7fc0*/ 	.word	0x00000005
        /*7fc4*/ 	.word	0x00032460
        /*7fc8*/ 	.short	0x010a
        /*7fca*/ 	.byte	0x3f
	.zero		1


	//   ....[83]....
        /*7fcc*/ 	.word	0x0003bab0
        /*7fd0*/ 	.word	0x00000000
        /*7fd4*/ 	.word	0x00000000
        /*7fd8*/ 	.short	0x010a
        /*7fda*/ 	.byte	0x3f
	.zero		1


	//   ....[84]....
        /*7fdc*/ 	.word	0x0003bbf0
        /*7fe0*/ 	.word	0x0000000a
        /*7fe4*/ 	.word	0x00000000
        /*7fe8*/ 	.short	0x010a
        /*7fea*/ 	.byte	0x3f
	.zero		1


	//   ....[85]....
        /*7fec*/ 	.word	0x0003c250
        /*7ff0*/ 	.word	0x00000000
        /*7ff4*/ 	.word	0x00000000
        /*7ff8*/ 	.short	0x010a
        /*7ffa*/ 	.byte	0x3f
	.zero		1


	//   ....[86]....
        /*7ffc*/ 	.word	0x0003c390
        /*8000*/ 	.word	0x0000000a
        /*8004*/ 	.word	0x00000000
        /*8008*/ 	.short	0x010a
        /*800a*/ 	.byte	0x3f
	.zero		1


	//   ....[87]....
        /*800c*/ 	.word	0x0003d590
        /*8010*/ 	.word	0x00000000
        /*8014*/ 	.word	0x00000000
        /*8018*/ 	.short	0x0101
        /*801a*/ 	.byte	0x3f
	.zero		1


	//   ....[88]....
        /*801c*/ 	.word	0x00057330
        /*8020*/ 	.word	0x00000000
        /*8024*/ 	.word	0x00000000
        /*8028*/ 	.short	0x0101
        /*802a*/ 	.byte	0x3f
	.zero		1


	//   ....[89]....
        /*802c*/ 	.word	0x00057350
        /*8030*/ 	.word	0x0000000a
        /*8034*/ 	.word	0x00000000
        /*8038*/ 	.short	0x010a
        /*803a*/ 	.byte	0x3f
	.zero		1


	//   ....[90]....
        /*803c*/ 	.word	0x000573a0
        /*8040*/ 	.word	0x0000000a
        /*8044*/ 	.word	0x00000000
        /*8048*/ 	.short	0x010a
        /*804a*/ 	.byte	0x3f
	.zero		1


	//----- nvinfo : EIATTR_NUM_MBARRIERS
	.align		4
.L_351:
        /*804c*/ 	.byte	0x03, 0x38
        /*804e*/ 	.short	0x0017


	//----- nvinfo : EIATTR_EXIT_INSTR_OFFSETS
	.align		4
        /*8050*/ 	.byte	0x04, 0x1c
        /*8052*/ 	.short	(.L_353 - .L_352)


	//   ....[0]....
.L_352:
        /*8054*/ 	.word	0x00037c00


	//----- nvinfo : EIATTR_MAX_THREADS
	.align		4
.L_353:
        /*8058*/ 	.byte	0x04, 0x05
        /*805a*/ 	.short	(.L_355 - .L_354)
.L_354:
        /*805c*/ 	.word	0x00000180
        /*8060*/ 	.word	0x00000001
        /*8064*/ 	.word	0x00000001


	//----- nvinfo : EIATTR_CRS_STACK_SIZE
	.align		4
.L_355:
        /*8068*/ 	.byte	0x04, 0x1e
        /*806a*/ 	.short	(.L_357 - .L_356)
.L_356:
        /*806c*/ 	.word	0x00000000


	//----- nvinfo : EIATTR_CBANK_PARAM_SIZE
	.align		4
.L_357:
        /*8070*/ 	.byte	0x03, 0x19
        /*8072*/ 	.short	0x0b70


	//----- nvinfo : EIATTR_PARAM_CBANK
	.align		4
        /*8074*/ 	.byte	0x04, 0x0a
        /*8076*/ 	.short	(.L_359 - .L_358)
	.align		4
.L_358:
        /*8078*/ 	.word	index@(.nv.constant0._ZN7cutlass13device_kernelIN5flash11enable_sm90INS1_16FlashAttnFwdSm90INS1_25CollectiveMainloopFwdSm90ILi2EN4cute5tupleIJNS5_1CILi1EEES8_S8_EEENS6_IJNS7_ILi128EEENS7_ILi96EEENS7_ILi64EEEEEELi256ENS_6half_tEfNS_4arch4Sm90ELb0ELb1ELb1ELb0ELb1ELb0ELb1ELb1ELb0ELb1ELb1ELb0EEENS1_21CollectiveEpilogueFwdINS6_IJSA_NS7_ILi256EEESB_EEES9_SE_SG_Li256ELb0ELb1ELb1ELb0EEENS1_19SingleTileSchedulerILb0ELb1ELb1ELi128EEEEEEEEEvNT_6ParamsE)
        /*807c*/ 	.short	0x0210
        /*807e*/ 	.short	0x0b70


	//----- nvinfo : EIATTR_SW_WAR
	.align		4
.L_359:
        /*8080*/ 	.byte	0x04, 0x36
        /*8082*/ 	.short	(.L_361 - .L_360)
.L_360:
        /*8084*/ 	.word	0x00000008
.L_361:


//--------------------- .nv.info._ZN7cutlass13device_kernelIN5flash11enable_sm90INS1_16FlashAttnFwdSm90INS1_25CollectiveMainloopFwdSm90ILi2EN4cute5tupleIJNS5_1CILi1EEES8_S8_EEENS6_IJNS7_ILi128EEENS7_ILi96EEENS7_ILi64EEEEEELi256ENS_6half_tEfNS_4arch4Sm90ELb0ELb1ELb1ELb1ELb1ELb0ELb0ELb1ELb0ELb1ELb1ELb0EEENS1_21CollectiveEpilogueFwdINS6_IJSA_NS7_ILi256EEESB_EEES9_SE_SG_Li256ELb1ELb1ELb1ELb0EEENS1_36VarlenDynamicPersistentTileSchedulerILi128ELi96ELi256ELi128ELb1ELb1ELb1ELb1ELb0ELb1EEEEEEEEEvNT_6ParamsE --------------------------
	.section	.nv.info._ZN7cutlass13device_kernelIN5flash11enable_sm90INS1_16FlashAttnFwdSm90INS1_25CollectiveMainloopFwdSm90ILi2EN4cute5tupleIJNS5_1CILi1EEES8_S8_EEENS6_IJNS7_ILi128EEENS7_ILi96EEENS7_ILi64EEEEEELi256ENS_6half_tEfNS_4arch4Sm90ELb0ELb1ELb1ELb1ELb1ELb0ELb0ELb1ELb0ELb1ELb1ELb0EEENS1_21CollectiveEpilogueFwdINS6_IJSA_NS7_ILi256EEESB_EEES9_SE_SG_Li256ELb1ELb1ELb1ELb0EEENS1_36VarlenDynamicPersistentTileSchedulerILi128ELi96ELi256ELi128ELb1ELb1ELb1ELb1ELb0ELb1EEEEEEEEEvNT_6ParamsE,"",@"SHT_CUDA_INFO"
	.sectionflags	@""
	.align	4


	//----- nvinfo : EIATTR_CUDA_API_VERSION
	.align		4
        /*0000*/ 	.byte	0x04, 0x37
        /*0002*/ 	.short	(.L_363 - .L_362)
.L_362:
        /*0004*/ 	.word	0x00000082


	//----- nvinfo : EIATTR_KPARAM_INFO
	.align		4
.L_363:
        /*0008*/ 	.byte	0x04, 0x17
        /*000a*/ 	.short	(.L_365 - .L_364)
.L_364:
        /*000c*/ 	.word	0x00000000
        /*0010*/ 	.short	0x0000
        /*0012*/ 	.short	0x0070
        /*0014*/ 	.byte	0x00, 0xf0, 0x01, 0x2a


	//----- nvinfo : EIATTR_SPARSE_MMA_MASK
	.align		4
.L_365:
        /*0018*/ 	.byte	0x03, 0x50
        /*001a*/ 	.short	0x0000


	//----- nvinfo : EIATTR_MAXREG_COUNT
	.align		4
        /*001c*/ 	.byte	0x03, 0x1b
        /*001e*/ 	.short	0x00a8


	//----- nvinfo : EIATTR_NUM_BARRIERS
	.align		4
        /*0020*/ 	.byte	0x02, 0x4c
        /*0022*/ 	.byte	0x10
	.zero		1


	//----- nvinfo : EIATTR_EXTERNS
	.align		4
        /*0024*/ 	.byte	0x04, 0x0f
        /*0026*/ 	.short	(.L_367 - .L_366)


	//   ....[0]....
	.align		4
.L_366:
        /*0028*/ 	.word	index@(__assertfail)


	//----- nvinfo : EIATTR_ANNOTATIONS
	.align		4
.L_367:
        /*002c*/ 	.byte	0x04, 0x55
        /*002e*/ 	.short	(.L_369 - .L_368)


	//   ....[0]....
.L_368:
        /* <DEDUP_REMOVED lines=10> */


	//----- nvinfo : EIATTR_MERCURY_ISA_VERSION
	.align		4
.L_369:
        /*00b8*/ 	.byte	0x03, 0x5f
        /*00ba*/ 	.short	0x0101


	//----- nvinfo : EIATTR_UNUSED_LOAD_BYTE_OFFSET
	.align		4
        /*00bc*/ 	.byte	0x04, 0x44
        /*00be*/ 	.short	(.L_371 - .L_370)


	//   ....[0]....
.L_370:
        /*00c0*/ 	.word	0x00000960
        /*00c4*/ 	.word	0x0000fff0


	//   ....[1]....
        /*00c8*/ 	.word	0x0000f110
        /*00cc*/ 	.word	0x0000fff0


	//----- nvinfo : EIATTR_INT_WARP_WIDE_INSTR_OFFSETS
	.align		4
.L_371:
        /*00d0*/ 	.byte	0x04, 0x31
        /*00d2*/ 	.short	(.L_373 - .L_372)


	//   ....[0]....
.L_372:
        /*00d4*/ 	.word	0x000000c0


	//   ....[1]....
        /*00d8*/ 	.word	0x000000d0


	//   ....[2]....
        /*00dc*/ 	.word	0x00000170


	//   ....[3]....
        /*00e0*/ 	.word	0x00015580


	//   ....[4]....
        /*00e4*/ 	.word	0x00015610


	//   ....[5]....
        /*00e8*/ 	.word	0x00018880


	//   ....[6]....
        /*00ec*/ 	.word	0x00018910


	//----- nvinfo : EIATTR_COOP_GROUP_MASK_REGIDS
	.align		4
.L_373:
        /*00f0*/ 	.byte	0x04, 0x29
        /*00f2*/ 	.short	(.L_375 - .L_374)


	//   ....[0]....
.L_374:
        /*00f4*/ 	.word	0xffffffff


	//   ....[1]....
        /*00f8*/ 	.word	0xffffffff


	//   ....[2]....
        /*00fc*/ 	.word	0xffffffff


	//   ....[3]....
        /*0100*/ 	.word	0xffffffff


	//   ....[4]....
        /*0104*/ 	.word	0xffffffff


	//   ....[5]....
        /*0108*/ 	.word	0xffffffff


	//   ....[6]....
        /*010c*/ 	.word	0xffffffff


	//   ....[7]....
        /*0110*/ 	.word	0xffffffff


	//   ....[8]....
        /*0114*/ 	.word	0xffffffff


	//   ....[9]....
        /*0118*/ 	.word	0xffffffff


	//   ....[10]....
        /*011c*/ 	.word	0xffffffff


	//   ....[11]....
        /*0120*/ 	.word	0xffffffff


	//   ....[12]....
        /*0124*/ 	.word	0xffffffff


	//   ....[13]....
        /*0128*/ 	.word	0xffffffff


	//   ....[14]....
        /*012c*/ 	.word	0xffffffff


	//   ....[15]....
        /*0130*/ 	.word	0xffffffff


	//   ....[16]....
        /*0134*/ 	.word	0xffffffff


	//   ....[17]....
        /*0138*/ 	.word	0xffffffff


	//   ....[18]....
        /*013c*/ 	.word	0xffffffff


	//   ....[19]....
        /*0140*/ 	.word	0xffffffff


	//   ....[20]....
        /*0144*/ 	.word	0xffffffff


	//   ....[21]....
        /*0148*/ 	.word	0xffffffff


	//   ....[22]....
        /*014c*/ 	.word	0xffffffff


	//   ....[23]....
        /*0150*/ 	.word	0xffffffff


	//   ....[24]....
        /*0154*/ 	.word	0xffffffff


	//   ....[25]....
        /*0158*/ 	.word	0xffffffff


	//   ....[26]....
        /*015c*/ 	.word	0xffffffff


	//   ....[27]....
        /*0160*/ 	.word	0xffffffff


	//   ....[28]....
        /*0164*/ 	.word	0xffffffff


	//   ....[29]....
        /*0168*/ 	.word	0xffffffff


	//   ....[30]....
        /*016c*/ 	.word	0xffffffff


	//   ....[31]....
        /*0170*/ 	.word	0xffffffff


	//   ....[32]....
        /*0174*/ 	.word	0xffffffff


	//   ....[33]....
        /*0178*/ 	.word	0xffffffff


	//   ....[34]....
        /*017c*/ 	.word	0xffffffff


	//   ....[35]....
        /*0180*/ 	.word	0xffffffff


	//   ....[36]....
        /*0184*/ 	.word	0xffffffff


	//   ....[37]....
        /*0188*/ 	.word	0xffffffff


	//   ....[38]....
        /*018c*/ 	.word	0xffffffff


	//   ....[39]....
        /*0190*/ 	.word	0xffffffff


	//   ....[40]....
        /*0194*/ 	.word	0xffffffff


	//   ....[41]....
        /*0198*/ 	.word	0xffffffff


	//   ....[42]....
        /*019c*/ 	.word	0xffffffff


	//   ....[43]....
        /*01a0*/ 	.word	0xffffffff


	//   ....[44]....
        /*01a4*/ 	.word	0xffffffff


	//   ....[45]....
        /*01a8*/ 	.word	0xffffffff


	//   ....[46]....
        /*01ac*/ 	.word	0xffffffff


	//   ....[47]....
        /*01b0*/ 	.word	0xffffffff


	//   ....[48]....
        /*01b4*/ 	.word	0xffffffff


	//   ....[49]....
        /*01b8*/ 	.word	0xffffffff


	//   ....[50]....
        /*01bc*/ 	.word	0xffffffff


	//   ....[51]....
        /*01c0*/ 	.word	0xffffffff


	//   ....[52]....
        /*01c4*/ 	.word	0xffffffff


	//   ....[53]....
        /*01c8*/ 	.word	0xffffffff


	//   ....[54]....
        /*01cc*/ 	.word	0xffffffff


	//   ....[55]....
        /*01d0*/ 	.word	0xffffffff


	//   ....[56]....
        /*01d4*/ 	.word	0xffffffff


	//   ....[57]....
        /*01d8*/ 	.word	0xffffffff


	//   ....[58]....
        /*01dc*/ 	.word	0xffffffff


	//   ....[59]....
        /*01e0*/ 	.word	0xffffffff


	//   ....[60]....
        /*01e4*/ 	.word	0xffffffff


	//   ....[61]....
        /*01e8*/ 	.word	0xffffffff


	//   ....[62]....
        /*01ec*/ 	.word	0xffffffff


	//   ....[63]....
        /*01f0*/ 	.word	0xffffffff


	//   ....[64]....
        /*01f4*/ 	.word	0xffffffff


	//   ....[65]....
        /*01f8*/ 	.word	0xffffffff


	//   ....[66]....
        /*01fc*/ 	.word	0xffffffff


	//   ....[67]....
        /*0200*/ 	.word	0xffffffff


	//   ....[68]....
        /*0204*/ 	.word	0xffffffff


	//   ....[69]....
        /*0208*/ 	.word	0xffffffff


	//   ....[70]....
        /*020c*/ 	.word	0xffffffff


	//   ....[71]....
        /*0210*/ 	.word	0xffffffff


	//   ....[72]....
        /*0214*/ 	.word	0xffffffff


	//   ....[73]....
        /*0218*/ 	.word	0xffffffff


	//   ....[74]....
        /*021c*/ 	.word	0xffffffff


	//   ....[75]....
        /*0220*/ 	.word	0xffffffff


	//   ....[76]....
        /*0224*/ 	.word	0xffffffff


	//   ....[77]....
        /*0228*/ 	.word	0xffffffff


	//   ....[78]....
        /*022c*/ 	.word	0xffffffff


	//   ....[79]....
        /*0230*/ 	.word	0xffffffff


	//   ....[80]....
        /*0234*/ 	.word	0xffffffff


	//   ....[81]....
        /*0238*/ 	.word	0xffffffff


	//   ....[82]....
        /*023c*/ 	.word	0xffffffff


	//   ....[83]....
        /*0240*/ 	.word	0xffffffff


	//   ....[84]....
        /*0244*/ 	.word	0xffffffff


	//   ....[85]....
        /*0248*/ 	.word	0xffffffff


	//   ....[86]....
        /*024c*/ 	.word	0xffffffff


	//   ....[87]....
        /*0250*/ 	.word	0xffffffff


	//   ....[88]....
        /*0254*/ 	.word	0xffffffff


	//   ....[89]....
        /*0258*/ 	.word	0xffffffff


	//   ....[90]....
        /*025c*/ 	.word	0xffffffff


	//   ....[91]....
        /*0260*/ 	.word	0xffffffff


	//   ....[92]....
        /*0264*/ 	.word	0xffffffff


	//   ....[93]....
        /*0268*/ 	.word	0xffffffff


	//   ....[94]....
        /*026c*/ 	.word	0xffffffff


	//   ....[95]....
        /*0270*/ 	.word	0xffffffff


	//   ....[96]....
        /*0274*/ 	.word	0xffffffff


	//   ....[97]....
        /*0278*/ 	.word	0xffffffff


	//   ....[98]....
        /*027c*/ 	.word	0xffffffff


	//   ....[99]....
        /*0280*/ 	.word	0xffffffff


	//   ....[100]....
        /*0284*/ 	.word	0xffffffff


	//   ....[101]....
        /*0288*/ 	.word	0xffffffff


	//   ....[102]....
        /*028c*/ 	.word	0xffffffff


	//   ....[103]....
        /*0290*/ 	.word	0xffffffff


	//   ....[104]....
        /*0294*/ 	.word	0xffffffff


	//   ....[105]....
        /*0298*/ 	.word	0xffffffff


	//   ....[106]....
        /*029c*/ 	.word	0xffffffff


	//   ....[107]....
        /*02a0*/ 	.word	0xffffffff


	//   ....[108]....
        /*02a4*/ 	.word	0xffffffff


	//   ....[109]....
        /*02a8*/ 	.word	0xffffffff


	//   ....[110]....
        /*02ac*/ 	.word	0xffffffff


	//   ....[111]....
        /*02b0*/ 	.word	0xffffffff


	//   ....[112]....
        /*02b4*/ 	.word	0xffffffff


	//   ....[113]....
        /*02b8*/ 	.word	0xffffffff


	//   ....[114]....
        /*02bc*/ 	.word	0xffffffff


	//   ....[115]....
        /*02c0*/ 	.word	0xffffffff


	//   ....[116]....
        /*02c4*/ 	.word	0xffffffff


	//   ....[117]....
        /*02c8*/ 	.word	0xffffffff


	//   ....[118]....
        /*02cc*/ 	.word	0xffffffff


	//   ....[119]....
        /*02d0*/ 	.word	0xffffffff


	//   ....[120]....
        /*02d4*/ 	.word	0xffffffff


	//   ....[121]....
        /*02d8*/ 	.word	0xffffffff


	//   ....[122]....
        /*02dc*/ 	.word	0xffffffff


	//   ....[123]....
        /*02e0*/ 	.word	0xffffffff


	//   ....[124]....
        /*02e4*/ 	.word	0xffffffff


	//   ....[125]....
        /*02e8*/ 	.word	0xffffffff


	//   ....[126]....
        /*02ec*/ 	.word	0xffffffff


	//   ....[127]....
        /*02f0*/ 	.word	0xffffffff


	//   ....[128]....
        /*02f4*/ 	.word	0xffffffff


	//   ....[129]....
        /*02f8*/ 	.word	0xffffffff


	//   ....[130]....
        /*02fc*/ 	.word	0xffffffff


	//   ....[131]....
        /*0300*/ 	.word	0xffffffff


	//   ....[132]....
        /*0304*/ 	.word	0xffffffff


	//   ....[133]....
        /*0308*/ 	.word	0xffffffff


	//   ....[134]....
        /*030c*/ 	.word	0xffffffff


	//   ....[135]....
        /*0310*/ 	.word	0xffffffff


	//   ....[136]....
        /*0314*/ 	.word	0xffffffff


	//   ....[137]....
        /*0318*/ 	.word	0xffffffff


	//   ....[138]....
        /*031c*/ 	.word	0xffffffff


	//   ....[139]....
        /*0320*/ 	.word	0xffffffff


	//   ....[140]....
        /*0324*/ 	.word	0xffffffff


	//   ....[141]....
        /*0328*/ 	.word	0xffffffff


	//   ....[142]....
        /*032c*/ 	.word	0xffffffff


	//   ....[143]....
        /*0330*/ 	.word	0xffffffff


	//   ....[144]....
        /*0334*/ 	.word	0xffffffff


	//   ....[145]....
        /*0338*/ 	.word	0xffffffff


	//   ....[146]....
        /*033c*/ 	.word	0xffffffff


	//   ....[147]....
        /*0340*/ 	.word	0xffffffff


	//   ....[148]....
        /*0344*/ 	.word	0xffffffff


	//   ....[149]....
        /*0348*/ 	.word	0xffffffff


	//   ....[150]....
        /*034c*/ 	.word	0xffffffff


	//   ....[151]....
        /*0350*/ 	.word	0xffffffff


	//   ....[152]....
        /*0354*/ 	.word	0xffffffff


	//   ....[153]....
        /*0358*/ 	.word	0xffffffff


	//   ....[154]....
        /*035c*/ 	.word	0xffffffff


	//   ....[155]....
        /*0360*/ 	.word	0xffffffff


	//   ....[156]....
        /*0364*/ 	.word	0xffffffff


	//   ....[157]....
        /*0368*/ 	.word	0x0500000f


	//   ....[158]....
        /*036c*/ 	.word	0x0500000f


	//   ....[159]....
        /*0370*/ 	.word	0x0500000f


	//   ....[160]....
        /*0374*/ 	.word	0x0500000f


	//   ....[161]....
        /*0378*/ 	.word	0x0500000f


	//   ....[162]....
        /*037c*/ 	.word	0x0500000f


	//   ....[163]....
        /*0380*/ 	.word	0x0500000f


	//   ....[164]....
        /*0384*/ 	.word	0x0500000f


	//   ....[165]....
        /*0388*/ 	.word	0x0500000f


	//   ....[166]....
        /*038c*/ 	.word	0x0500000f


	//   ....[167]....
        /*0390*/ 	.word	0x0500000f


	//   ....[168]....
        /*0394*/ 	.word	0x0500000f


	//   ....[169]....
        /*0398*/ 	.word	0x0500000f


	//   ....[170]....
        /*039c*/ 	.word	0x0500000f


	//   ....[171]....
        /*03a0*/ 	.word	0x0500000f


	//   ....[172]....
        /*03a4*/ 	.word	0x0500000f


	//   ....[173]....
        /*03a8*/ 	.word	0x0500000f


	//   ....[174]....
        /*03ac*/ 	.word	0x0500000f


	//   ....[175]....
        /*03b0*/ 	.word	0x0500000f


	//   ....[176]....
        /*03b4*/ 	.word	0x0500000f


	//   ....[177]....
        /*03b8*/ 	.word	0x0500000f


	//   ....[178]....
        /*03bc*/ 	.word	0x0500000f


	//   ....[179]....
        /*03c0*/ 	.word	0x0500000f


	//   ....[180]....
        /*03c4*/ 	.word	0x0500000f


	//   ....[181]....
        /*03c8*/ 	.word	0x0500000f


	//   ....[182]....
        /*03cc*/ 	.word	0x0500000f


	//   ....[183]....
        /*03d0*/ 	.word	0x0500000f


	//   ....[184]....
        /*03d4*/ 	.word	0x0500000f


	//   ....[185]....
        /*03d8*/ 	.word	0x0500000f


	//   ....[186]....
        /*03dc*/ 	.word	0x0500000f


	//   ....[187]....
        /*03e0*/ 	.word	0x0500000f


	//   ....[188]....
        /*03e4*/ 	.word	0x0500000f


	//   ....[189]....
        /*03e8*/ 	.word	0x0500000f


	//   ....[190]....
        /*03ec*/ 	.word	0x0500000f


	//   ....[191]....
        /*03f0*/ 	.word	0x0500000f


	//   ....[192]....
        /*03f4*/ 	.word	0x0500000f


	//   ....[193]....
        /*03f8*/ 	.word	0x0500000f


	//   ....[194]....
        /*03fc*/ 	.word	0x0500000f


	//   ....[195]....
        /*0400*/ 	.word	0x0500000f


	//   ....[196]....
        /*0404*/ 	.word	0x0500000f


	//   ....[197]....
        /*0408*/ 	.word	0x0500000f


	//   ....[198]....
        /*040c*/ 	.word	0x0500000f


	//   ....[199]....
        /*0410*/ 	.word	0x0500000f


	//   ....[200]....
        /*0414*/ 	.word	0x0500000f


	//   ....[201]....
        /*0418*/ 	.word	0x0500000f


	//   ....[202]....
        /*041c*/ 	.word	0x0500000f


	//   ....[203]....
        /*0420*/ 	.word	0x0500000f


	//   ....[204]....
        /*0424*/ 	.word	0x0500000f


	//   ....[205]....
        /*0428*/ 	.word	0x0500000f


	//   ....[206]....
        /*042c*/ 	.word	0x0500000f


	//   ....[207]....
        /*0430*/ 	.word	0x0500000f


	//   ....[208]....
        /*0434*/ 	.word	0x0500000f


	//   ....[209]....
        /*0438*/ 	.word	0x0500000f


	//   ....[210]....
        /*043c*/ 	.word	0x0500000f


	//   ....[211]....
        /*0440*/ 	.word	0x0500000f


	//   ....[212]....
        /*0444*/ 	.word	0x0500000f


	//   ....[213]....
        /*0448*/ 	.word	0x0500000f


	//   ....[214]....
        /*044c*/ 	.word	0x0500000f


	//   ....[215]....
        /*0450*/ 	.word	0x0500000f


	//   ....[216]....
        /*0454*/ 	.word	0x0500000f


	//   ....[217]....
        /*0458*/ 	.word	0x0500000f


	//   ....[218]....
        /*045c*/ 	.word	0x0500000f


	//   ....[219]....
        /*0460*/ 	.word	0x0500000f


	//   ....[220]....
        /*0464*/ 	.word	0x0500000f


	//   ....[221]....
        /*0468*/ 	.word	0x0500000f


	//   ....[222]....
        /*046c*/ 	.word	0x0500000f


	//   ....[223]....
        /*0470*/ 	.word	0x0500000f


	//   ....[224]....
        /*0474*/ 	.word	0x0500000f


	//   ....[225]....
        /*0478*/ 	.word	0x0500000f


	//   ....[226]....
        /*047c*/ 	.word	0x0500000f


	//   ....[227]....
        /*0480*/ 	.word	0x0500000f


	//   ....[228]....
        /*0484*/ 	.word	0x0500000f


	//   ....[229]....
        /*0488*/ 	.word	0x0500000f


	//   ....[230]....
        /*048c*/ 	.word	0x0500000f


	//   ....[231]....
        /*0490*/ 	.word	0x0500000f


	//   ....[232]....
        /*0494*/ 	.word	0x0500000f


	//   ....[233]....
        /*0498*/ 	.word	0x0500000f


	//   ....[234]....
        /*049c*/ 	.word	0x0500000f


	//   ....[235]....
        /*04a0*/ 	.word	0x0500000f


	//   ....[236]....
        /*04a4*/ 	.word	0x0500000f


	//   ....[237]....
        /*04a8*/ 	.word	0x0500000f


	//   ....[238]....
        /*04ac*/ 	.word	0x0500000f


	//   ....[239]....
        /*04b0*/ 	.word	0x0500000f


	//   ....[240]....
        /*04b4*/ 	.word	0x0500000f


	//----- nvinfo : EIATTR_COOP_GROUP_INSTR_OFFSETS
	.align		4
.L_375:
        /*04b8*/ 	.byte	0x04, 0x28
        /*04ba*/ 	.short	(.L_377 - .L_376)


	//   ....[0]....
.L_376:
        /*04bc*/ 	.word	0x00000080


	//   ....[1]....
        /*04c0*/ 	.word	0x00000090


	//   ....[2]....
        /*04c4*/ 	.word	0x000002d0


	//   ....[3]....
        /*04c8*/ 	.word	0x00000430


	//   ....[4]....
        /*04cc*/ 	.word	0x00000550


	//   ....[5]....
        /*04d0*/ 	.word	0x000006b0


	//   ....[6]....
        /*04d4*/ 	.word	0x00002140


	//   ....[7]....
        /*04d8*/ 	.word	0x00002bb0


	//   ....[8]....
        /*04dc*/ 	.word	0x00003080


	//   ....[9]....
        /*04e0*/ 	.word	0x00003ff0


	//   ....[10]....
        /*04e4*/ 	.word	0x00004020


	//   ....[11]....
        /*04e8*/ 	.word	0x00004480


	//   ....[12]....
        /*04ec*/ 	.word	0x000044e0


	//   ....[13]....
        /*04f0*/ 	.word	0x00005ac0


	//   ....[14]....
        /*04f4*/ 	.word	0x00005f90


	//   ....[15]....
        /*04f8*/ 	.word	0x00006d70


	//   ....[16]....
        /*04fc*/ 	.word	0x00006e90


	//   ....[17]....
        /*0500*/ 	.word	0x000078f0


	//   ....[18]....
        /*0504*/ 	.word	0x00007ac0


	//   ....[19]....
        /*0508*/ 	.word	0x00009550


	//   ....[20]....
        /*050c*/ 	.word	0x000095b0


	//   ....[21]....
        /*0510*/ 	.word	0x00009fd0


	//   ....[22]....
        /*0514*/ 	.word	0x0000a030


	//   ....[23]....
        /*0518*/ 	.word	0x0000b770


	//   ....[24]....
        /*051c*/ 	.word	0x0000bc40


	//   ....[25]....
        /*0520*/ 	.word	0x0000ca20


	//   ....[26]....
        /*0524*/ 	.word	0x0000cb40


	//   ....[27]....
        /*0528*/ 	.word	0x0000d5a0


	//   ....[28]....
        /*052c*/ 	.word	0x0000d6e0


	//   ....[29]....
        /*0530*/ 	.word	0x0000e690


	//   ....[30]....
        /*0534*/ 	.word	0x0000e700


	//   ....[31]....
        /*0538*/ 	.word	0x0000e760


	//   ....[32]....
        /*053c*/ 	.word	0x0000e790


	//   ....[33]....
        /*0540*/ 	.word	0x00010200


	//   ....[34]....
        /*0544*/ 	.word	0x00010210


	//   ....[35]....
        /*0548*/ 	.word	0x00010220


	//   ....[36]....
        /*054c*/ 	.word	0x00010230


	//   ....[37]....
        /*0550*/ 	.word	0x00010d00


	//   ....[38]....
        /*0554*/ 	.word	0x00010d20


	//   ....[39]....
        /*0558*/ 	.word	0x00010ec0


	//   ....[40]....
        /*055c*/ 	.word	0x00010ee0


	//   ....[41]....
        /*0560*/ 	.word	0x00011020


	//   ....[42]....
        /*0564*/ 	.word	0x00011040


	//   ....[43]....
        /*0568*/ 	.word	0x00011190


	//   ....[44]....
        /*056c*/ 	.word	0x000111b0


	//   ....[45]....
        /*0570*/ 	.word	0x00011740


	//   ....[46]....
        /*0574*/ 	.word	0x00011760


	//   ....[47]....
        /*0578*/ 	.word	0x00012020


	//   ....[48]....
        /*057c*/ 	.word	0x00012030


	//   ....[49]....
        /*0580*/ 	.word	0x00013310


	//   ....[50]....
        /*0584*/ 	.word	0x00013340


	//   ....[51]....
        /*0588*/ 	.word	0x000134b0


	//   ....[52]....
        /*058c*/ 	.word	0x000134d0


	//   ....[53]....
        /*0590*/ 	.word	0x00013610


	//   ....[54]....
        /*0594*/ 	.word	0x00013630


	//   ....[55]....
        /*0598*/ 	.word	0x00013780


	//   ....[56]....
        /*059c*/ 	.word	0x000137a0


	//   ....[57]....
        /*05a0*/ 	.word	0x00013980


	//   ....[58]....
        /*05a4*/ 	.word	0x00013b70


	//   ....[59]....
        /*05a8*/ 	.word	0x00013ba0


	//   ....[60]....
        /*05ac*/ 	.word	0x00013bd0


	//   ....[61]....
        /*05b0*/ 	.word	0x00013c00


	//   ....[62]....
        /*05b4*/ 	.word	0x00013c30


	//   ....[63]....
        /*05b8*/ 	.word	0x00013c60


	//   ....[64]....
        /*05bc*/ 	.word	0x00013dd0


	//   ....[65]....
        /*05c0*/ 	.word	0x00013e00


	//   ....[66]....
        /*05c4*/ 	.word	0x00013e30


	//   ....[67]....
        /*05c8*/ 	.word	0x00013e60


	//   ....[68]....
        /*05cc*/ 	.word	0x00013e90


	//   ....[69]....
        /*05d0*/ 	.word	0x00013ec0


	//   ....[70]....
        /*05d4*/ 	.word	0x00013f50


	//   ....[71]....
        /*05d8*/ 	.word	0x00013f80


	//   ....[72]....
        /*05dc*/ 	.word	0x00013f90


	//   ....[73]....
        /*05e0*/ 	.word	0x00013fd0


	//   ....[74]....
        /*05e4*/ 	.word	0x00016150


	//   ....[75]....
        /*05e8*/ 	.word	0x00016170


	//   ....[76]....
        /*05ec*/ 	.word	0x00016200


	//   ....[77]....
        /*05f0*/ 	.word	0x00016220


	//   ....[78]....
        /*05f4*/ 	.word	0x000162a0


	//   ....[79]....
        /*05f8*/ 	.word	0x000162c0


	//   ....[80]....
        /*05fc*/ 	.word	0x00016340


	//   ....[81]....
        /*0600*/ 	.word	0x00016360


	//   ....[82]....
        /*0604*/ 	.word	0x000163e0


	//   ....[83]....
        /*0608*/ 	.word	0x00016400


	//   ....[84]....
        /*060c*/ 	.word	0x00016410


	//   ....[85]....
        /*0610*/ 	.word	0x00016420


	//   ....[86]....
        /*0614*/ 	.word	0x00016b20


	//   ....[87]....
        /*0618*/ 	.word	0x00016b50


	//   ....[88]....
        /*061c*/ 	.word	0x00016b80


	//   ....[89]....
        /*0620*/ 	.word	0x00016c10


	//   ....[90]....
        /*0624*/ 	.word	0x00016c20


	//   ....[91]....
        /*0628*/ 	.word	0x00016cb0


	//   ....[92]....
        /*062c*/ 	.word	0x00016cc0


	//   ....[93]....
        /*0630*/ 	.word	0x00016d50


	//   ....[94]....
        /*0634*/ 	.word	0x00016d60


	//   ....[95]....
        /*0638*/ 	.word	0x00016df0


	//   ....[96]....
        /*063c*/ 	.word	0x00016e00


	//   ....[97]....
        /*0640*/ 	.word	0x00016e90


	//   ....[98]....
        /*0644*/ 	.word	0x00016ea0


	//   ....[99]....
        /*0648*/ 	.word	0x00016f20


	//   ....[100]....
        /*064c*/ 	.word	0x00016f30


	//   ....[101]....
        /*0650*/ 	.word	0x00016f40


	//   ....[102]....
        /*0654*/ 	.word	0x00017430


	//   ....[103]....
        /*0658*/ 	.word	0x00017450


	//   ....[104]....
        /*065c*/ 	.word	0x000174a0


	//   ....[105]....
        /*0660*/ 	.word	0x00017550


	//   ....[106]....
        /*0664*/ 	.word	0x00017570


	//   ....[107]....
        /*0668*/ 	.word	0x00017620


	//   ....[108]....
        /*066c*/ 	.word	0x00017630


	//   ....[109]....
        /*0670*/ 	.word	0x00017660


	//   ....[110]....
        /*0674*/ 	.word	0x000176f0


	//   ....[111]....
        /*0678*/ 	.word	0x00017790


	//   ....[112]....
        /*067c*/ 	.word	0x000177b0


	//   ....[113]....
        /*0680*/ 	.word	0x000177c0


	//   ....[114]....
        /*0684*/ 	.word	0x00017ee0


	//   ....[115]....
        /*0688*/ 	.word	0x00017f00


	//   ....[116]....
        /*068c*/ 	.word	0x00017f10


	//   ....[117]....
        /*0690*/ 	.word	0x00017f50


	//   ....[118]....
        /*0694*/ 	.word	0x00017f60


	//   ....[119]....
        /*0698*/ 	.word	0x00017fa0


	//   ....[120]....
        /*069c*/ 	.word	0x00017fb0


	//   ....[121]....
        /*06a0*/ 	.word	0x00017ff0


	//   ....[122]....
        /*06a4*/ 	.word	0x00018000


	//   ....[123]....
        /*06a8*/ 	.word	0x00018040


	//   ....[124]....
        /*06ac*/ 	.word	0x00018050


	//   ....[125]....
        /*06b0*/ 	.word	0x00018060


	//   ....[126]....
        /*06b4*/ 	.word	0x000183b0


	//   ....[127]....
        /*06b8*/ 	.word	0x000183d0


	//   ....[128]....
        /*06bc*/ 	.word	0x000183e0


	//   ....[129]....
        /*06c0*/ 	.word	0x000183f0


	//   ....[130]....
        /*06c4*/ 	.word	0x00018400


	//   ....[131]....
        /*06c8*/ 	.word	0x00018420


	//   ....[132]....
        /*06cc*/ 	.word	0x00018490


	//   ....[133]....
        /*06d0*/ 	.word	0x000184c0


	//   ....[134]....
        /*06d4*/ 	.word	0x000184d0


	//   ....[135]....
        /*06d8*/ 	.word	0x00018540


	//   ....[136]....
        /*06dc*/ 	.word	0x00018550


	//   ....[137]....
        /*06e0*/ 	.word	0x00018650


	//   ....[138]....
        /*06e4*/ 	.word	0x00018b40


	//   ....[139]....
        /*06e8*/ 	.word	0x00018b70


	//   ....[140]....
        /*06ec*/ 	.word	0x00018bd0


	//   ....[141]....
        /*06f0*/ 	.word	0x00018c00


	//   ....[142]....
        /*06f4*/ 	.word	0x00018c30


	//   ....[143]....
        /*06f8*/ 	.word	0x00018c60


	//   ....[144]....
        /*06fc*/ 	.word	0x00018c90


	//   ....[145]....
        /*0700*/ 	.word	0x00018cc0


	//   ....[146]....
        /*0704*/ 	.word	0x00018e60


	//   ....[147]....
        /*0708*/ 	.word	0x00018e90


	//   ....[148]....
        /*070c*/ 	.word	0x00018ec0


	//   ....[149]....
        /*0710*/ 	.word	0x00018ef0


	//   ....[150]....
        /*0714*/ 	.word	0x00018f20


	//   ....[151]....
        /*0718*/ 	.word	0x00018f50


	//   ....[152]....
        /*071c*/ 	.word	0x00019010


	//   ....[153]....
        /*0720*/ 	.word	0x00019030


	//   ....[154]....
        /*0724*/ 	.word	0x00019050


	//   ....[155]....
        /*0728*/ 	.word	0x000190b0


	//   ....[156]....
        /*072c*/ 	.word	0x00019ad0


	//   ....[157]....
        /*0730*/ 	.word	0x0001a130


	//   ....[158]....
        /*0734*/ 	.word	0x0001a220


	//   ....[159]....
        /*0738*/ 	.word	0x0001a2c0


	//   ....[160]....
        /*073c*/ 	.word	0x0001a320


	//   ....[161]....
        /*0740*/ 	.word	0x0001a410


	//   ....[162]....
        /*0744*/ 	.word	0x0001a480


	//   ....[163]....
        /*0748*/ 	.word	0x0001a570


	//   ....[164]....
        /*074c*/ 	.word	0x0001a5e0


	//   ....[165]....
        /*0750*/ 	.word	0x0001a6d0


	//   ....[166]....
        /*0754*/ 	.word	0x0001a740


	//   ....[167]....
        /*0758*/ 	.word	0x0001a830


	//   ....[168]....
        /*075c*/ 	.word	0x0001a8a0


	//   ....[169]....
        /*0760*/ 	.word	0x0001a940


	//   ....[170]....
        /*0764*/ 	.word	0x0001aa30


	//   ....[171]....
        /*0768*/ 	.word	0x0001aaa0


	//   ....[172]....
        /*076c*/ 	.word	0x0001ab00


	//   ....[173]....
        /*0770*/ 	.word	0x0001abf0


	//   ....[174]....
        /*0774*/ 	.word	0x0001ac50


	//   ....[175]....
        /*0778*/ 	.word	0x0001ad50


	//   ....[176]....
        /*077c*/ 	.word	0x0001adb0


	//   ....[177]....
        /*0780*/ 	.word	0x0001aeb0


	//   ....[178]....
        /*0784*/ 	.word	0x0001af10


	//   ....[179]....
        /*0788*/ 	.word	0x0001b010


	//   ....[180]....
        /*078c*/ 	.word	0x0001b070


	//   ....[181]....
        /*0790*/ 	.word	0x0001b170


	//   ....[182]....
        /*0794*/ 	.word	0x0001b1d0


	//   ....[183]....
        /*0798*/ 	.word	0x0001b2d0


	//   ....[184]....
        /*079c*/ 	.word	0x0001b330


	//   ....[185]....
        /*07a0*/ 	.word	0x0001b410


	//   ....[186]....
        /*07a4*/ 	.word	0x0001b540


	//   ....[187]....
        /*07a8*/ 	.word	0x0001b620


	//   ....[188]....
        /*07ac*/ 	.word	0x0001b6b0


	//   ....[189]....
        /*07b0*/ 	.word	0x0001b7c0


	//   ....[190]....
        /*07b4*/ 	.word	0x0001b820


	//   ....[191]....
        /*07b8*/ 	.word	0x0001b930


	//   ....[192]....
        /*07bc*/ 	.word	0x0001b990


	//   ....[193]....
        /*07c0*/ 	.word	0x0001baa0


	//   ....[194]....
        /*07c4*/ 	.word	0x0001bb00


	//   ....[195]....
        /*07c8*/ 	.word	0x0001bc10


	//   ....[196]....
        /*07cc*/ 	.word	0x0001bc70


	//   ....[197]....
        /*07d0*/ 	.word	0x0001bd30


	//   ....[198]....
        /*07d4*/ 	.word	0x0001be90


	//   ....[199]....
        /*07d8*/ 	.word	0x0001bf30


	//   ....[200]....
        /*07dc*/ 	.word	0x0001bf90


	//   ....[201]....
        /*07e0*/ 	.word	0x0001c040


	//   ....[202]....
        /*07e4*/ 	.word	0x0001c0a0


	//   ....[203]....
        /*07e8*/ 	.word	0x0001c150


	//   ....[204]....
        /*07ec*/ 	.word	0x0001c1b0


	//   ....[205]....
        /*07f0*/ 	.word	0x0001c260


	//   ....[206]....
        /*07f4*/ 	.word	0x0001c2c0


	//   ....[207]....
        /*07f8*/ 	.word	0x0001c370


	//   ....[208]....
        /*07fc*/ 	.word	0x0001c3d0


	//   ....[209]....
        /*0800*/ 	.word	0x0001c480


	//   ....[210]....
        /*0804*/ 	.word	0x0001c560


	//   ....[211]....
        /*0808*/ 	.word	0x0001c600


	//   ....[212]....
        /*080c*/ 	.word	0x0001c660


	//   ....[213]....
        /*0810*/ 	.word	0x0001c730


	//   ....[214]....
        /*0814*/ 	.word	0x0001c790


	//   ....[215]....
        /*0818*/ 	.word	0x0001c860


	//   ....[216]....
        /*081c*/ 	.word	0x0001c8c0


	//   ....[217]....
        /*0820*/ 	.word	0x0001c9a0


	//   ....[218]....
        /*0824*/ 	.word	0x0001ca00


	//   ....[219]....
        /*0828*/ 	.word	0x0001cad0


	//   ....[220]....
        /*082c*/ 	.word	0x0001cb30


	//   ....[221]....
        /*0830*/ 	.word	0x0001cc00


	//   ....[222]....
        /*0834*/ 	.word	0x0001cc90


	//   ....[223]....
        /*0838*/ 	.word	0x0001cd30


	//   ....[224]....
        /*083c*/ 	.word	0x0001ceb0


	//   ....[225]....
        /*0840*/ 	.word	0x0001cf20


	//   ....[226]....
        /*0844*/ 	.word	0x0001cf90


	//   ....[227]....
        /*0848*/ 	.word	0x0001d000


	//   ....[228]....
        /*084c*/ 	.word	0x0001d070


	//   ....[229]....
        /*0850*/ 	.word	0x0001d0f0


	//   ....[230]....
        /*0854*/ 	.word	0x0001d170


	//   ....[231]....
        /*0858*/ 	.word	0x0001d200


	//   ....[232]....
        /*085c*/ 	.word	0x0001d270


	//   ....[233]....
        /*0860*/ 	.word	0x0001d2e0


	//   ....[234]....
        /*0864*/ 	.word	0x0001d350


	//   ....[235]....
        /*0868*/ 	.word	0x0001d3d0


	//   ....[236]....
        /*086c*/ 	.word	0x0001d440


	//   ....[237]....
        /*0870*/ 	.word	0x0001d4d0


	//   ....[238]....
        /*0874*/ 	.word	0x0001d530


	//   ....[239]....
        /*0878*/ 	.word	0x0001d5c0


	//   ....[240]....
        /*087c*/ 	.word	0x0001d6f0


	//----- nvinfo : EIATTR_REG_RECONFIG
	.align		4
.L_377:
        /*0880*/ 	.byte	0x01, 0x54
	.zero		2


	//----- nvinfo : EIATTR_SYSCALL_OFFSETS
	.align		4
        /*0884*/ 	.byte	0x04, 0x46
        /*0886*/ 	.short	(.L_379 - .L_378)


	//   ....[0]....
.L_378:
        /*0888*/ 	.word	0x000022c0


	//   ....[1]....
        /*088c*/ 	.word	0x00015770


	//   ....[2]....
        /*0890*/ 	.word	0x000158c0


	//   ....[3]....
        /*0894*/ 	.word	0x000159b0


	//   ....[4]....
        /*0898*/ 	.word	0x00016740


	//----- nvinfo : EIATTR_MBARRIER_INSTR_OFFSETS
	.align		4
.L_379:
        /*089c*/ 	.byte	0x04, 0x39
        /*089e*/ 	.short	(.L_381 - .L_380)


	//   ....[0]....
.L_380:
        /*08a0*/ 	.word	0x00000180
        /*08a4*/ 	.word	0x000000ff
        /*08a8*/ 	.word	0x00022800
        /*08ac*/ 	.short	0x0100
        /*08ae*/ 	.byte	0x08
	.zero		1


	//   ....[1]....
        /*08b0*/ 	.word	0x00000190
        /*08b4*/ 	.word	0x000000ff
        /*08b8*/ 	.word	0x00022820
        /*08bc*/ 	.short	0x0100
        /*08be*/ 	.byte	0x08
	.zero		1


	//   ....[2]....
        /*08c0*/ 	.word	0x00000280
        /*08c4*/ 	.word	0x000000ff
        /*08c8*/ 	.word	0x00022830
        /*08cc*/ 	.short	0x0100
        /*08ce*/ 	.byte	0x08
	.zero		1


	//   ....[3]....
        /*08d0*/ 	.word	0x00000290
        /*08d4*/ 	.word	0x000000ff
        /*08d8*/ 	.word	0x00022840
        /*08dc*/ 	.short	0x0100
        /*08de*/ 	.byte	0x08
	.zero		1


	//   ....[4]....
        /*08e0*/ 	.word	0x000002a0
        /*08e4*/ 	.word	0x000000ff
        /*08e8*/ 	.word	0x00022838
        /*08ec*/ 	.short	0x0100
        /*08ee*/ 	.byte	0x08
	.zero		1


	//   ....[5]....
        /*08f0*/ 	.word	0x000002b0
        /*08f4*/ 	.word	0x000000ff
        /*08f8*/ 	.word	0x00022848
        /*08fc*/ 	.short	0x0100
        /*08fe*/ 	.byte	0x08
	.zero		1


	//   ....[6]....
        /*0900*/ 	.word	0x000003e0
        /*0904*/ 	.word	0x000000ff
        /*0908*/ 	.word	0x00022850
        /*090c*/ 	.short	0x0100
        /*090e*/ 	.byte	0x08
	.zero		1


	//   ....[7]....
        /*0910*/ 	.word	0x000003f0
        /*0914*/ 	.word	0x000000ff
        /*0918*/ 	.word	0x00022860
        /*091c*/ 	.short	0x0100
        /*091e*/ 	.byte	0x08
	.zero		1


	//   ....[8]....
        /*0920*/ 	.word	0x00000400
        /*0924*/ 	.word	0x000000ff
        /*0928*/ 	.word	0x00022858
        /*092c*/ 	.short	0x0100
        /*092e*/ 	.byte	0x08
	.zero		1


	//   ....[9]....
        /*0930*/ 	.word	0x00000410
        /*0934*/ 	.word	0x000000ff
        /*0938*/ 	.word	0x00022868
        /*093c*/ 	.short	0x0100
        /*093e*/ 	.byte	0x08
	.zero		1


	//   ....[10]....
        /*0940*/ 	.word	0x00000500
        /*0944*/ 	.word	0x000000ff
        /*0948*/ 	.word	0x00022870
        /*094c*/ 	.short	0x0100
        /*094e*/ 	.byte	0x06
	.zero		1


	//   ....[11]....
        /*0950*/ 	.word	0x00000510
        /*0954*/ 	.word	0x000000ff
        /*0958*/ 	.word	0x00022880
        /*095c*/ 	.short	0x0100
        /*095e*/ 	.byte	0x06
	.zero		1


	//   ....[12]....
        /*0960*/ 	.word	0x00000520
        /*0964*/ 	.word	0x000000ff
        /*0968*/ 	.word	0x00022878
        /*096c*/ 	.short	0x0100
        /*096e*/ 	.byte	0x06
	.zero		1


	//   ....[13]....
        /*0970*/ 	.word	0x00000530
        /*0974*/ 	.word	0x000000ff
        /*0978*/ 	.word	0x00022888
        /*097c*/ 	.short	0x0100
        /*097e*/ 	.byte	0x06
	.zero		1


	//   ....[14]....
        /*0980*/ 	.word	0x00000660
        /*0984*/ 	.word	0x000000ff
        /*0988*/ 	.word	0x00022890
        /*098c*/ 	.short	0x0100
        /*098e*/ 	.byte	0x08
	.zero		1


	//   ....[15]....
        /*0990*/ 	.word	0x00000670
        /*0994*/ 	.word	0x000000ff
        /*0998*/ 	.word	0x000228a0
        /*099c*/ 	.short	0x0100
        /*099e*/ 	.byte	0x08
	.zero		1


	//   ....[16]....
        /*09a0*/ 	.word	0x00000680
        /*09a4*/ 	.word	0x000000ff
        /*09a8*/ 	.word	0x00022898
        /*09ac*/ 	.short	0x0100
        /*09ae*/ 	.byte	0x08
	.zero		1


	//   ....[17]....
        /*09b0*/ 	.word	0x00000690
        /*09b4*/ 	.word	0x000000ff
        /*09b8*/ 	.word	0x000228a8
        /*09bc*/ 	.short	0x0100
        /*09be*/ 	.byte	0x08
	.zero		1


	//   ....[18]....
        /*09c0*/ 	.word	0x000007d0
        /*09c4*/ 	.word	0x000000ff
        /*09c8*/ 	.word	0x000228b0
        /*09cc*/ 	.short	0x0100
        /*09ce*/ 	.byte	0x08
	.zero		1


	//   ....[19]....
        /*09d0*/ 	.word	0x000007e0
        /*09d4*/ 	.word	0x000000ff
        /*09d8*/ 	.word	0x000228c0
        /*09dc*/ 	.short	0x0100
        /*09de*/ 	.byte	0x08
	.zero		1


	//   ....[20]....
        /*09e0*/ 	.word	0x000007f0
        /*09e4*/ 	.word	0x000000ff
        /*09e8*/ 	.word	0x000228b8
        /*09ec*/ 	.short	0x0100
        /*09ee*/ 	.byte	0x08
	.zero		1


	//   ....[21]....
        /*09f0*/ 	.word	0x00000800
        /*09f4*/ 	.word	0x000000ff
        /*09f8*/ 	.word	0x000228c8
        /*09fc*/ 	.short	0x0100
        /*09fe*/ 	.byte	0x08
	.zero		1


	//   ....[22]....
        /*0a00*/ 	.word	0x00002370
        /*0a04*/ 	.word	0x00000008
        /*0a08*/ 	.word	0x00022800
        /*0a0c*/ 	.short	0x010a
        /*0a0e*/ 	.byte	0x3f
	.zero		1


	//   ....[23]....
        /*0a10*/ 	.word	0x00002440
        /*0a14*/ 	.word	0x000000ff
        /*0a18*/ 	.word	0x00022830
        /*0a1c*/ 	.short	0x010a
        /*0a1e*/ 	.byte	0x16
	.zero		1


	//   ....[24]....
        /*0a20*/ 	.word	0x00002480
        /*0a24*/ 	.word	0x000000ff
        /*0a28*/ 	.word	0x00022830
        /*0a2c*/ 	.short	0x010a
        /*0a2e*/ 	.byte	0x16
	.zero		1


	//   ....[25]....
        /*0a30*/ 	.word	0x00002ac0
        /*0a34*/ 	.word	0x000000ff
        /*0a38*/ 	.word	0x00000000
        /*0a3c*/ 	.short	0x0101
        /*0a3e*/ 	.byte	0x06
	.zero		1


	//   ....[26]....
        /*0a40*/ 	.word	0x00004d70
        /*0a44*/ 	.word	0x000000ff
        /*0a48*/ 	.word	0x00022850
        /*0a4c*/ 	.short	0x010a
        /*0a4e*/ 	.byte	0x16
	.zero		1


	//   ....[27]....
        /*0a50*/ 	.word	0x00004db0
        /*0a54*/ 	.word	0x000000ff
        /*0a58*/ 	.word	0x00022850
        /*0a5c*/ 	.short	0x010a
        /*0a5e*/ 	.byte	0x16
	.zero		1


	//   ....[28]....
        /*0a60*/ 	.word	0x00005110
        /*0a64*/ 	.word	0x000000ff
        /*0a68*/ 	.word	0x00000000
        /*0a6c*/ 	.short	0x0101
        /*0a6e*/ 	.byte	0x16
	.zero		1


	//   ....[29]....
        /*0a70*/ 	.word	0x000054c0
        /*0a74*/ 	.word	0x000000ff
        /*0a78*/ 	.word	0x00022830
        /*0a7c*/ 	.short	0x010a
        /*0a7e*/ 	.byte	0x1a
	.zero		1


	//   ....[30]....
        /*0a80*/ 	.word	0x00005500
        /*0a84*/ 	.word	0x000000ff
        /*0a88*/ 	.word	0x00022830
        /*0a8c*/ 	.short	0x010a
        /*0a8e*/ 	.byte	0x1a
	.zero		1


	//   ....[31]....
        /*0a90*/ 	.word	0x000059f0
        /*0a94*/ 	.word	0x000000ff
        /*0a98*/ 	.word	0x00000000
        /*0a9c*/ 	.short	0x0101
        /*0a9e*/ 	.byte	0x06
	.zero		1


	//   ....[32]....
        /*0aa0*/ 	.word	0x00008660
        /*0aa4*/ 	.word	0x000000ff
        /*0aa8*/ 	.word	0x00022850
        /*0aac*/ 	.short	0x010a
        /*0aae*/ 	.byte	0x1a
	.zero		1


	//   ....[33]....
        /*0ab0*/ 	.word	0x000086a0
        /*0ab4*/ 	.word	0x000000ff
        /*0ab8*/ 	.word	0x00022850
        /*0abc*/ 	.short	0x010a
        /*0abe*/ 	.byte	0x1a
	.zero		1


	//   ....[34]....
        /*0ac0*/ 	.word	0x000089c0
        /*0ac4*/ 	.word	0x000000ff
        /*0ac8*/ 	.word	0x00000000
        /*0acc*/ 	.short	0x0101
        /*0ace*/ 	.byte	0x1a
	.zero		1


	//   ....[35]....
        /*0ad0*/ 	.word	0x00008dd0
        /*0ad4*/ 	.word	0x000000ff
        /*0ad8*/ 	.word	0x00022830
        /*0adc*/ 	.short	0x010a
        /*0ade*/ 	.byte	0x18
	.zero		1


	//   ....[36]....
        /*0ae0*/ 	.word	0x00008e10
        /*0ae4*/ 	.word	0x000000ff
        /*0ae8*/ 	.word	0x00022830
        /*0aec*/ 	.short	0x010a
        /*0aee*/ 	.byte	0x18
	.zero		1


	//   ....[37]....
        /*0af0*/ 	.word	0x000092e0
        /*0af4*/ 	.word	0x000000ff
        /*0af8*/ 	.word	0x00000000
        /*0afc*/ 	.short	0x0101
        /*0afe*/ 	.byte	0x06
	.zero		1


	//   ....[38]....
        /*0b00*/ 	.word	0x0000acb0
        /*0b04*/ 	.word	0x000000ff
        /*0b08*/ 	.word	0x00022850
        /*0b0c*/ 	.short	0x010a
        /*0b0e*/ 	.byte	0x18
	.zero		1


	//   ....[39]....
        /*0b10*/ 	.word	0x0000acf0
        /*0b14*/ 	.word	0x000000ff
        /*0b18*/ 	.word	0x00022850
        /*0b1c*/ 	.short	0x010a
        /*0b1e*/ 	.byte	0x18
	.zero		1


	//   ....[40]....
        /*0b20*/ 	.word	0x0000aff0
        /*0b24*/ 	.word	0x000000ff
        /*0b28*/ 	.word	0x00000000
        /*0b2c*/ 	.short	0x0101
        /*0b2e*/ 	.byte	0x18
	.zero		1


	//   ....[41]....
        /*0b30*/ 	.word	0x0000b170
        /*0b34*/ 	.word	0x000000ff
        /*0b38*/ 	.word	0x00022830
        /*0b3c*/ 	.short	0x010a
        /*0b3e*/ 	.byte	0x1a
	.zero		1


	//   ....[42]....
        /*0b40*/ 	.word	0x0000b1b0
        /*0b44*/ 	.word	0x000000ff
        /*0b48*/ 	.word	0x00022830
        /*0b4c*/ 	.short	0x010a
        /*0b4e*/ 	.byte	0x1a
	.zero		1


	//   ....[43]....
        /*0b50*/ 	.word	0x0000b6a0
        /*0b54*/ 	.word	0x000000ff
        /*0b58*/ 	.word	0x00000000
        /*0b5c*/ 	.short	0x0101
        /*0b5e*/ 	.byte	0x06
	.zero		1


	//   ....[44]....
        /*0b60*/ 	.word	0x0000e310
        /*0b64*/ 	.word	0x000000ff
        /*0b68*/ 	.word	0x00022850
        /*0b6c*/ 	.short	0x010a
        /*0b6e*/ 	.byte	0x1a
	.zero		1


	//   ....[45]....
        /*0b70*/ 	.word	0x0000e350
        /*0b74*/ 	.word	0x000000ff
        /*0b78*/ 	.word	0x00022850
        /*0b7c*/ 	.short	0x010a
        /*0b7e*/ 	.byte	0x1a
	.zero		1


	//   ....[46]....
        /*0b80*/ 	.word	0x0000e670
        /*0b84*/ 	.word	0x000000ff
        /*0b88*/ 	.word	0x00000000
        /*0b8c*/ 	.short	0x0101
        /*0b8e*/ 	.byte	0x1a
	.zero		1


	//   ....[47]....
        /*0b90*/ 	.word	0x00010cf0
        /*0b94*/ 	.word	0x000000ff
        /*0b98*/ 	.word	0x00000000
        /*0b9c*/ 	.short	0x0101
        /*0b9e*/ 	.byte	0x08
	.zero		1


	//   ....[48]....
        /*0ba0*/ 	.word	0x00011590
        /*0ba4*/ 	.word	0x000000ff
        /*0ba8*/ 	.word	0x00000000
        /*0bac*/ 	.short	0x0101
        /*0bae*/ 	.byte	0x08
	.zero		1


	//   ....[49]....
        /*0bb0*/ 	.word	0x00015ef0
        /*0bb4*/ 	.word	0x00000013
        /*0bb8*/ 	.word	0x00022840
        /*0bbc*/ 	.short	0x010a
        /*0bbe*/ 	.byte	0x3f
	.zero		1


	//   ....[50]....
        /*0bc0*/ 	.word	0x00016520
        /*0bc4*/ 	.word	0x00000013
        /*0bc8*/ 	.word	0x00022830
        /*0bcc*/ 	.short	0x0107
        /*0bce*/ 	.byte	0x3f
	.zero		1


	//   ....[51]....
        /*0bd0*/ 	.word	0x000165f0
        /*0bd4*/ 	.word	0x00000013
        /*0bd8*/ 	.word	0x00022830
        /*0bdc*/ 	.short	0x0101
        /*0bde*/ 	.byte	0x3f
	.zero		1


	//   ....[52]....
        /*0be0*/ 	.word	0x00017040
        /*0be4*/ 	.word	0x00000011
        /*0be8*/ 	.word	0x00022800
        /*0bec*/ 	.short	0x0107
        /*0bee*/ 	.byte	0x3f
	.zero		1


	//   ....[53]....
        /*0bf0*/ 	.word	0x00017130
        /*0bf4*/ 	.word	0x00000011
        /*0bf8*/ 	.word	0x00022800
        /*0bfc*/ 	.short	0x0101
        /*0bfe*/ 	.byte	0x3f
	.zero		1


	//   ....[54]....
        /*0c00*/ 	.word	0x00017150
        /*0c04*/ 	.word	0x00000011
        /*0c08*/ 	.word	0x00022820
        /*0c0c*/ 	.short	0x010a
        /*0c0e*/ 	.byte	0x3f
	.zero		1


	//   ....[55]....
        /*0c10*/ 	.word	0x000171e0
        /*0c14*/ 	.word	0x00000013
        /*0c18*/ 	.word	0x00022860
        /*0c1c*/ 	.short	0x010a
        /*0c1e*/ 	.byte	0x3f
	.zero		1


	//   ....[56]....
        /*0c20*/ 	.word	0x00017940
        /*0c24*/ 	.word	0x00000013
        /*0c28*/ 	.word	0x00022850
        /*0c2c*/ 	.short	0x0107
        /*0c2e*/ 	.byte	0x3f
	.zero		1


	//   ....[57]....
        /*0c30*/ 	.word	0x00017a10
        /*0c34*/ 	.word	0x00000013
        /*0c38*/ 	.word	0x00022850
        /*0c3c*/ 	.short	0x0101
        /*0c3e*/ 	.byte	0x3f
	.zero		1


	//   ....[58]....
        /*0c40*/ 	.word	0x00017d60
        /*0c44*/ 	.word	0x0000000a
        /*0c48*/ 	.word	0x00022840
        /*0c4c*/ 	.short	0x010a
        /*0c4e*/ 	.byte	0x3f
	.zero		1


	//   ....[59]....
        /*0c50*/ 	.word	0x00018110
        /*0c54*/ 	.word	0x0000000a
        /*0c58*/ 	.word	0x00022830
        /*0c5c*/ 	.short	0x0107
        /*0c5e*/ 	.byte	0x3f
	.zero		1


	//   ....[60]....
        /*0c60*/ 	.word	0x000181d0
        /*0c64*/ 	.word	0x0000000a
        /*0c68*/ 	.word	0x00022830
        /*0c6c*/ 	.short	0x0101
        /*0c6e*/ 	.byte	0x3f
	.zero		1


	//   ....[61]....
        /*0c70*/ 	.word	0x00018200
        /*0c74*/ 	.word	0x0000000a
        /*0c78*/ 	.word	0x00022860
        /*0c7c*/ 	.short	0x010a
        /*0c7e*/ 	.byte	0x3f
	.zero		1


	//   ....[62]....
        /*0c80*/ 	.word	0x00018700
        /*0c84*/ 	.word	0x0000000a
        /*0c88*/ 	.word	0x00022850
        /*0c8c*/ 	.short	0x0107
        /*0c8e*/ 	.byte	0x3f
	.zero		1


	//   ....[63]....
        /*0c90*/ 	.word	0x000187c0
        /*0c94*/ 	.word	0x0000000a
        /*0c98*/ 	.word	0x00022850
        /*0c9c*/ 	.short	0x0101
        /*0c9e*/ 	.byte	0x3f
	.zero		1


	//   ....[64]....
        /*0ca0*/ 	.word	0x00019a50
        /*0ca4*/ 	.word	0x00000005
        /*0ca8*/ 	.word	0x00022820
        /*0cac*/ 	.short	0x010a
        /*0cae*/ 	.byte	0x3f
	.zero		1


	//   ....[65]....
        /*0cb0*/ 	.word	0x00019bd0
        /*0cb4*/ 	.word	0x00000003
        /*0cb8*/ 	.word	0x00022840
        /*0cbc*/ 	.short	0x010a
        /*0cbe*/ 	.byte	0x3f
	.zero		1


	//   ....[66]....
        /*0cc0*/ 	.word	0x00019c70
        /*0cc4*/ 	.word	0x00000005
        /*0cc8*/ 	.word	0x00022840
        /*0ccc*/ 	.short	0x010a
        /*0cce*/ 	.byte	0x3f
	.zero		1


	//   ....[67]....
        /*0cd0*/ 	.word	0x00019cb0
        /*0cd4*/ 	.word	0x00000003
        /*0cd8*/ 	.word	0x00022860
        /*0cdc*/ 	.short	0x010a
        /*0cde*/ 	.byte	0x3f
	.zero		1


	//   ....[68]....
        /*0ce0*/ 	.word	0x00019cf0
        /*0ce4*/ 	.word	0x00000005
        /*0ce8*/ 	.word	0x00022860
        /*0cec*/ 	.short	0x010a
        /*0cee*/ 	.byte	0x3f
	.zero		1


	//   ....[69]....
        /*0cf0*/ 	.word	0x00019d50
        /*0cf4*/ 	.word	0x00000008
        /*0cf8*/ 	.word	0x00022800
        /*0cfc*/ 	.short	0x010a
        /*0cfe*/ 	.byte	0x3f
	.zero		1


	//   ....[70]....
        /*0d00*/ 	.word	0x00019db0
        /*0d04*/ 	.word	0x00000003
        /*0d08*/ 	.word	0x00022830
        /*0d0c*/ 	.short	0x010a
        /*0d0e*/ 	.byte	0x3f
	.zero		1


	//   ....[71]....
        /*0d10*/ 	.word	0x00019e10
        /*0d14*/ 	.word	0x00000009
        /*0d18*/ 	.word	0x00022850
        /*0d1c*/ 	.short	0x010a
        /*0d1e*/ 	.byte	0x3f
	.zero		1


	//   ....[72]....
        /*0d20*/ 	.word	0x00019e70
        /*0d24*/ 	.word	0x00000004
        /*0d28*/ 	.word	0x00022830
        /*0d2c*/ 	.short	0x010a
        /*0d2e*/ 	.byte	0x3f
	.zero		1


	//   ....[73]....
        /*0d30*/ 	.word	0x00019ed0
        /*0d34*/ 	.word	0x00000008
        /*0d38*/ 	.word	0x00022850
        /*0d3c*/ 	.short	0x010a
        /*0d3e*/ 	.byte	0x3f
	.zero		1


	//   ....[74]....
        /*0d40*/ 	.word	0x00019f30
        /*0d44*/ 	.word	0x00000003
        /*0d48*/ 	.word	0x00022830
        /*0d4c*/ 	.short	0x010a
        /*0d4e*/ 	.byte	0x3f
	.zero		1


	//   ....[75]....
        /*0d50*/ 	.word	0x00019f90
        /*0d54*/ 	.word	0x00000009
        /*0d58*/ 	.word	0x00022850
        /*0d5c*/ 	.short	0x010a
        /*0d5e*/ 	.byte	0x3f
	.zero		1


	//   ....[76]....
        /*0d60*/ 	.word	0x00019ff0
        /*0d64*/ 	.word	0x00000003
        /*0d68*/ 	.word	0x00022830
        /*0d6c*/ 	.short	0x010a
        /*0d6e*/ 	.byte	0x3f
	.zero		1


	//   ....[77]....
        /*0d70*/ 	.word	0x0001a050
        /*0d74*/ 	.word	0x00000009
        /*0d78*/ 	.word	0x00022850
        /*0d7c*/ 	.short	0x010a
        /*0d7e*/ 	.byte	0x3f
	.zero		1


	//   ....[78]....
        /*0d80*/ 	.word	0x0001a170
        /*0d84*/ 	.word	0x00000013
        /*0d88*/ 	.word	0x00022840
        /*0d8c*/ 	.short	0x010a
        /*0d8e*/ 	.byte	0x3f
	.zero		1


	//   ....[79]....
        /*0d90*/ 	.word	0x0001b440
        /*0d94*/ 	.word	0x00000011
        /*0d98*/ 	.word	0x00022820
        /*0d9c*/ 	.short	0x010a
        /*0d9e*/ 	.byte	0x3f
	.zero		1


	//   ....[80]....
        /*0da0*/ 	.word	0x0001b490
        /*0da4*/ 	.word	0x00000013
        /*0da8*/ 	.word	0x00022860
        /*0dac*/ 	.short	0x010a
        /*0dae*/ 	.byte	0x3f
	.zero		1


	//   ....[81]....
        /*0db0*/ 	.word	0x0001bde0
        /*0db4*/ 	.word	0x0000000a
        /*0db8*/ 	.word	0x00022840
        /*0dbc*/ 	.short	0x010a
        /*0dbe*/ 	.byte	0x3f
	.zero		1


	//   ....[82]....
        /*0dc0*/ 	.word	0x0001c4b0
        /*0dc4*/ 	.word	0x0000000a
        /*0dc8*/ 	.word	0x00022860
        /*0dcc*/ 	.short	0x010a
        /*0dce*/ 	.byte	0x3f
	.zero		1


	//   ....[83]....
        /*0dd0*/ 	.word	0x0001d610
        /*0dd4*/ 	.word	0x00000005
        /*0dd8*/ 	.word	0x00022820
        /*0ddc*/ 	.short	0x010a
        /*0dde*/ 	.byte	0x3f
	.zero		1


	//   ....[84]....
        /*0de0*/ 	.word	0x0001d7b0
        /*0de4*/ 	.word	0x00000003
        /*0de8*/ 	.word	0x00022840
        /*0dec*/ 	.short	0x010a
        /*0dee*/ 	.byte	0x3f
	.zero		1


	//   ....[85]....
        /*0df0*/ 	.word	0x0001d800
        /*0df4*/ 	.word	0x00000005
        /*0df8*/ 	.word	0x00022840
        /*0dfc*/ 	.short	0x010a
        /*0dfe*/ 	.byte	0x3f
	.zero		1


	//   ....[86]....
        /*0e00*/ 	.word	0x0001d850
        /*0e04*/ 	.word	0x00000003
        /*0e08*/ 	.word	0x00022860
        /*0e0c*/ 	.short	0x010a
        /*0e0e*/ 	.byte	0x3f
	.zero		1


	//----- nvinfo : EIATTR_NUM_MBARRIERS
	.align		4
.L_381:
        /*0e10*/ 	.byte	0x03, 0x38
        /*0e12*/ 	.short	0x0016


	//----- nvinfo : EIATTR_EXIT_INSTR_OFFSETS
	.align		4
        /*0e14*/ 	.byte	0x04, 0x1c
        /*0e16*/ 	.short	(.L_383 - .L_382)


	//   ....[0]....
.L_382:
        /*0e18*/ 	.word	0x000009a0


	//   ....[1]....
        /*0e1c*/ 	.word	0x00013920


	//   ....[2]....
        /*0e20*/ 	.word	0x00019d40


	//----- nvinfo : EIATTR_MAX_THREADS
	.align		4
.L_383:
        /*0e24*/ 	.byte	0x04, 0x05
        /*0e26*/ 	.short	(.L_385 - .L_384)
.L_384:
        /*0e28*/ 	.word	0x00000180
        /*0e2c*/ 	.word	0x00000001
        /*0e30*/ 	.word	0x00000001


	//----- nvinfo : EIATTR_CRS_STACK_SIZE
	.align		4
.L_385:
        /*0e34*/ 	.byte	0x04, 0x1e
        /*0e36*/ 	.short	(.L_387 - .L_386)
.L_386:
        /*0e38*/ 	.word	0x00000000


	//----- nvinfo : EIATTR_CBANK_PARAM_SIZE
	.align		4
.L_387:
        /*0e3c*/ 	.byte	0x03, 0x19
        /*0e3e*/ 	.short	0x0af0


	//----- nvinfo : EIATTR_PARAM_CBANK
	.align		4
        /*0e40*/ 	.byte	0x04, 0x0a
        /*0e42*/ 	.short	(.L_389 - .L_388)
	.align		4
.L_388:
        /*0e44*/ 	.word	index@(.nv.constant0._ZN7cutlass13device_kernelIN5flash11enable_sm90INS1_16FlashAttnFwdSm90INS1_25CollectiveMainloopFwdSm90ILi2EN4cute5tupleIJNS5_1CILi1EEES8_S8_EEENS6_IJNS7_ILi128EEENS7_ILi96EEENS7_ILi64EEEEEELi256ENS_6half_tEfNS_4arch4Sm90ELb0ELb1ELb1ELb1ELb1ELb0ELb0ELb1ELb0ELb1ELb1ELb0EEENS1_21CollectiveEpilogueFwdINS6_IJSA_NS7_ILi256EEESB_EEES9_SE_SG_Li256ELb1ELb1ELb1ELb0EEENS1_36VarlenDynamicPersistentTileSchedulerILi128ELi96ELi256ELi128ELb1ELb1ELb1ELb1ELb0ELb1EEEEEEEEEvNT_6ParamsE)
        /*0e48*/ 	.short	0x0210
        /*0e4a*/ 	.short	0x0af0


	//----- nvinfo : EIATTR_SW_WAR
	.align		4
.L_389:
        /*0e4c*/ 	.byte	0x04, 0x36
        /*0e4e*/ 	.short	(.L_391 - .L_390)
.L_390:
        /*0e50*/ 	.word	0x00000008
.L_391:


//--------------------- .nv.info._ZN7cutlass13device_kernelIN5flash11enable_sm90INS1_16FlashAttnFwdSm90INS1_25CollectiveMainloopFwdSm90ILi2EN4cute5tupleIJNS5_1CILi1EEES8_S8_EEENS6_IJNS7_ILi128EEENS7_ILi96EEENS7_ILi64EEEEEELi256ENS_6half_tEfNS_4arch4Sm90ELb0ELb1ELb1ELb1ELb1ELb1ELb0ELb1ELb0ELb1ELb1ELb0EEENS1_21CollectiveEpilogueFwdINS6_IJSA_NS7_ILi256EEESB_EEES9_SE_SG_Li256ELb1ELb1ELb1ELb0EEENS1_36VarlenDynamicPersistentTileSchedulerILi128ELi96ELi256ELi128ELb1ELb1ELb1ELb1ELb0ELb1EEEEEEEEEvNT_6ParamsE --------------------------
	.section	.nv.info._ZN7cutlass13device_kernelIN5flash11enable_sm90INS1_16FlashAttnFwdSm90INS1_25CollectiveMainloopFwdSm90ILi2EN4cute5tupleIJNS5_1CILi1EEES8_S8_EEENS6_IJNS7_ILi128EEENS7_ILi96EEENS7_ILi64EEEEEELi256ENS_6half_tEfNS_4arch4Sm90ELb0ELb1ELb1ELb1ELb1ELb1ELb0ELb1ELb0ELb1ELb1ELb0EEENS1_21CollectiveEpilogueFwdINS6_IJSA_NS7_ILi256EEESB_EEES9_SE_SG_Li256ELb1ELb1ELb1ELb0EEENS1_36VarlenDynamicPersistentTileSchedulerILi128ELi96ELi256ELi128ELb1ELb1ELb1ELb1ELb0ELb1EEEEEEEEEvNT_6ParamsE,"",@"SHT_CUDA_INFO"
	.sectionflags	@""
	.align	4


	//----- nvinfo : EIATTR_CUDA_API_VERSION
	.align		4
        /*0000*/ 	.byte	0x04, 0x37
        /*0002*/ 	.short	(.L_393 - .L_392)
.L_392:
        /*0004*/ 	.word	0x00000082


	//----- nvinfo : EIATTR_KPARAM_INFO
	.align		4
.L_393:
        /*0008*/ 	.byte	0x04, 0x17
        /*000a*/ 	.short	(.L_395 - .L_394)
.L_394:
        /*000c*/ 	.word	0x00000000
        /*0010*/ 	.short	0x0000
        /*0012*/ 	.short	0x0070
        /*0014*/ 	.byte	0x00, 0xf0, 0x01, 0x2a


	//----- nvinfo : EIATTR_SPARSE_MMA_MASK
	.align		4
.L_395:
        /*0018*/ 	.byte	0x03, 0x50
        /*001a*/ 	.short	0x0000


	//----- nvinfo : EIATTR_MAXREG_COUNT
	.align		4
        /*001c*/ 	.byte	0x03, 0x1b
        /*001e*/ 	.short	0x00a8


	//----- nvinfo : EIATTR_NUM_BARRIERS
	.align		4
        /*0020*/ 	.byte	0x02, 0x4c
        /*0022*/ 	.byte	0x10
	.zero		1


	//----- nvinfo : EIATTR_EXTERNS
	.align		4
        /*0024*/ 	.byte	0x04, 0x0f
        /*0026*/ 	.short	(.L_397 - .L_396)


	//   ....[0]....
	.align		4
.L_396:
        /*0028*/ 	.word	index@(__assertfail)


	//----- nvinfo : EIATTR_ANNOTATIONS
	.align		4
.L_397:
        /*002c*/ 	.byte	0x04, 0x55
        /*002e*/ 	.short	(.L_399 - .L_398)


	//   ....[0]....
.L_398:
        /* <DEDUP_REMOVED lines=44> */


	//----- nvinfo : EIATTR_MERCURY_ISA_VERSION
	.align		4
.L_399:
        /*02e0*/ 	.byte	0x03, 0x5f
        /*02e2*/ 	.short	0x0101


	//----- nvinfo : EIATTR_UNUSED_LOAD_BYTE_OFFSET
	.align		4
        /*02e4*/ 	.byte	0x04, 0x44
        /*02e6*/ 	.short	(.L_401 - .L_400)


	//   ....[0]....
.L_400:
        /*02e8*/ 	.word	0x00000a80
        /*02ec*/ 	.word	0x0000fff0


	//   ....[1]....
        /*02f0*/ 	.word	0x00017a50
        /*02f4*/ 	.word	0x0000fff0


	//----- nvinfo : EIATTR_INT_WARP_WIDE_INSTR_OFFSETS
	.align		4
.L_401:
        /*02f8*/ 	.byte	0x04, 0x31
        /*02fa*/ 	.short	(.L_403 - .L_402)


	//   ....[0]....
.L_402:
        /*02fc*/ 	.word	0x00000130


	//   ....[1]....
        /*0300*/ 	.word	0x00000170


	//   ....[2]....
        /*0304*/ 	.word	0x000001e0


	//   ....[3]....
        /*0308*/ 	.word	0x00020610


	//   ....[4]....
        /*030c*/ 	.word	0x000206a0


	//   ....[5]....
        /*0310*/ 	.word	0x00023980


	//   ....[6]....
        /*0314*/ 	.word	0x00023a10


	//----- nvinfo : EIATTR_COOP_GROUP_MASK_REGIDS
	.align		4
.L_403:
        /*0318*/ 	.byte	0x04, 0x29
        /*031a*/ 	.short	(.L_405 - .L_404)


	//   ....[0]....
.L_404:
        /*031c*/ 	.word	0xffffffff


	//   ....[1]....
        /*0320*/ 	.word	0xffffffff


	//   ....[2]....
        /*0324*/ 	.word	0xffffffff


	//   ....[3]....
        /*0328*/ 	.word	0xffffffff


	//   ....[4]....
        /*032c*/ 	.word	0xffffffff


	//   ....[5]....
        /*0330*/ 	.word	0xffffffff


	//   ....[6]....
        /*0334*/ 	.word	0xffffffff


	//   ....[7]....
        /*0338*/ 	.word	0xffffffff


	//   ....[8]....
        /*033c*/ 	.word	0xffffffff


	//   ....[9]....
        /*0340*/ 	.word	0xffffffff


	//   ....[10]....
        /*0344*/ 	.word	0xffffffff


	//   ....[11]....
        /*0348*/ 	.word	0xffffffff


	//   ....[12]....
        /*034c*/ 	.word	0xffffffff


	//   ....[13]....
        /*0350*/ 	.word	0xffffffff


	//   ....[14]....
        /*0354*/ 	.word	0xffffffff


	//   ....[15]....
        /*0358*/ 	.word	0xffffffff


	//   ....[16]....
        /*035c*/ 	.word	0xffffffff


	//   ....[17]....
        /*0360*/ 	.word	0xffffffff


	//   ....[18]....
        /*0364*/ 	.word	0xffffffff


	//   ....[19]....
        /*0368*/ 	.word	0xffffffff


	//   ....[20]....
        /*036c*/ 	.word	0xffffffff


	//   ....[21]....
        /*0370*/ 	.word	0xffffffff


	//   ....[22]....
        /*0374*/ 	.word	0xffffffff


	//   ....[23]....
        /*0378*/ 	.word	0xffffffff


	//   ....[24]....
        /*037c*/ 	.word	0xffffffff


	//   ....[25]....
        /*0380*/ 	.word	0xffffffff


	//   ....[26]....
        /*0384*/ 	.word	0xffffffff


	//   ....[27]....
        /*0388*/ 	.word	0xffffffff


	//   ....[28]....
        /*038c*/ 	.word	0xffffffff


	//   ....[29]....
        /*0390*/ 	.word	0xffffffff


	//   ....[30]....
        /*0394*/ 	.word	0xffffffff


	//   ....[31]....
        /*0398*/ 	.word	0xffffffff


	//   ....[32]....
        /*039c*/ 	.word	0xffffffff


	//   ....[33]....
        /*03a0*/ 	.word	0xffffffff


	//   ....[34]....
        /*03a4*/ 	.word	0xffffffff


	//   ....[35]....
        /*03a8*/ 	.word	0xffffffff


	//   ....[36]....
        /*03ac*/ 	.word	0xffffffff


	//   ....[37]....
        /*03b0*/ 	.word	0xffffffff


	//   ....[38]....
        /*03b4*/ 	.word	0xffffffff


	//   ....[39]....
        /*03b8*/ 	.word	0xffffffff


	//   ....[40]....
        /*03bc*/ 	.word	0xffffffff


	//   ....[41]....
        /*03c0*/ 	.word	0xffffffff


	//   ....[42]....
        /*03c4*/ 	.word	0xffffffff


	//   ....[43]....
        /*03c8*/ 	.word	0xffffffff


	//   ....[44]....
        /*03cc*/ 	.word	0xffffffff


	//   ....[45]....
        /*03d0*/ 	.word	0xffffffff


	//   ....[46]....
        /*03d4*/ 	.word	0xffffffff


	//   ....[47]....
        /*03d8*/ 	.word	0xffffffff


	//   ....[48]....
        /*03dc*/ 	.word	0xffffffff


	//   ....[49]....
        /*03e0*/ 	.word	0xffffffff


	//   ....[50]....
        /*03e4*/ 	.word	0xffffffff


	//   ....[51]....
        /*03e8*/ 	.word	0xffffffff


	//   ....[52]....
        /*03ec*/ 	.word	0xffffffff


	//   ....[53]....
        /*03f0*/ 	.word	0xffffffff


	//   ....[54]....
        /*03f4*/ 	.word	0xffffffff


	//   ....[55]....
        /*03f8*/ 	.word	0xffffffff


	//   ....[56]....
        /*03fc*/ 	.word	0xffffffff


	//   ....[57]....
        /*0400*/ 	.word	0xffffffff


	//   ....[58]....
        /*0404*/ 	.word	0xffffffff


	//   ....[59]....
        /*0408*/ 	.word	0xffffffff


	//   ....[60]....
        /*040c*/ 	.word	0xffffffff


	//   ....[61]....
        /*0410*/ 	.word	0xffffffff


	//   ....[62]....
        /*0414*/ 	.word	0xffffffff


	//   ....[63]....
        /*0418*/ 	.word	0xffffffff


	//   ....[64]....
        /*041c*/ 	.word	0xffffffff


	//   ....[65]....
        /*0420*/ 	.word	0xffffffff


	//   ....[66]....
        /*0424*/ 	.word	0xffffffff


	//   ....[67]....
        /*0428*/ 	.word	0xffffffff


	//   ....[68]....
        /*042c*/ 	.word	0xffffffff


	//   ....[69]....
        /*0430*/ 	.word	0xffffffff


	//   ....[70]....
        /*0434*/ 	.word	0xffffffff


	//   ....[71]....
        /*0438*/ 	.word	0xffffffff


	//   ....[72]....
        /*043c*/ 	.word	0xffffffff


	//   ....[73]....
        /*0440*/ 	.word	0xffffffff


	//   ....[74]....
        /*0444*/ 	.word	0xffffffff


	//   ....[75]....
        /*0448*/ 	.word	0xffffffff


	//   ....[76]....
        /*044c*/ 	.word	0xffffffff


	//   ....[77]....
        /*0450*/ 	.word	0xffffffff


	//   ....[78]....
        /*0454*/ 	.word	0xffffffff


	//   ....[79]....
        /*0458*/ 	.word	0xffffffff


	//   ....[80]....
        /*045c*/ 	.word	0xffffffff


	//   ....[81]....
        /*0460*/ 	.word	0xffffffff


	//   ....[82]....
        /*0464*/ 	.word	0xffffffff


	//   ....[83]....
        /*0468*/ 	.word	0xffffffff


	//   ....[84]....
        /*046c*/ 	.word	0xffffffff


	//   ....[85]....
        /*0470*/ 	.word	0xffffffff


	//   ....[86]....
        /*0474*/ 	.word	0xffffffff


	//   ....[87]....
        /*0478*/ 	.word	0xffffffff


	//   ....[88]....
        /*047c*/ 	.word	0xffffffff


	//   ....[89]....
        /*0480*/ 	.word	0xffffffff


	//   ....[90]....
        /*0484*/ 	.word	0xffffffff


	//   ....[91]....
        /*0488*/ 	.word	0xffffffff


	//   ....[92]....
        /*048c*/ 	.word	0xffffffff


	//   ....[93]....
        /*0490*/ 	.word	0xffffffff


	//   ....[94]....
        /*0494*/ 	.word	0xffffffff


	//   ....[95]....
        /*0498*/ 	.word	0xffffffff


	//   ....[96]....
        /*049c*/ 	.word	0xffffffff


	//   ....[97]....
        /*04a0*/ 	.word	0xffffffff


	//   ....[98]....
        /*04a4*/ 	.word	0xffffffff


	//   ....[99]....
        /*04a8*/ 	.word	0xffffffff


	//   ....[100]....
        /*04ac*/ 	.word	0xffffffff


	//   ....[101]....
        /*04b0*/ 	.word	0xffffffff


	//   ....[102]....
        /*04b4*/ 	.word	0xffffffff


	//   ....[103]....
        /*04b8*/ 	.word	0xffffffff


	//   ....[104]....
        /*04bc*/ 	.word	0xffffffff


	//   ....[105]....
        /*04c0*/ 	.word	0xffffffff


	//   ....[106]....
        /*04c4*/ 	.word	0xffffffff


	//   ....[107]....
        /*04c8*/ 	.word	0xffffffff


	//   ....[108]....
        /*04cc*/ 	.word	0xffffffff


	//   ....[109]....
        /*04d0*/ 	.word	0xffffffff


	//   ....[110]....
        /*04d4*/ 	.word	0xffffffff


	//   ....[111]....
        /*04d8*/ 	.word	0xffffffff


	//   ....[112]....
        /*04dc*/ 	.word	0xffffffff


	//   ....[113]....
        /*04e0*/ 	.word	0xffffffff


	//   ....[114]....
        /*04e4*/ 	.word	0xffffffff


	//   ....[115]....
        /*04e8*/ 	.word	0xffffffff


	//   ....[116]....
        /*04ec*/ 	.word	0xffffffff


	//   ....[117]....
        /*04f0*/ 	.word	0xffffffff


	//   ....[118]....
        /*04f4*/ 	.word	0xffffffff


	//   ....[119]....
        /*04f8*/ 	.word	0xffffffff


	//   ....[120]....
        /*04fc*/ 	.word	0xffffffff


	//   ....[121]....
        /*0500*/ 	.word	0xffffffff


	//   ....[122]....
        /*0504*/ 	.word	0xffffffff


	//   ....[123]....
        /*0508*/ 	.word	0xffffffff


	//   ....[124]....
        /*050c*/ 	.word	0xffffffff


	//   ....[125]....
        /*0510*/ 	.word	0xffffffff


	//   ....[126]....
        /*0514*/ 	.word	0xffffffff


	//   ....[127]....
        /*0518*/ 	.word	0xffffffff


	//   ....[128]....
        /*051c*/ 	.word	0xffffffff


	//   ....[129]....
        /*0520*/ 	.word	0xffffffff


	//   ....[130]....
        /*0524*/ 	.word	0xffffffff


	//   ....[131]....
        /*0528*/ 	.word	0xffffffff


	//   ....[132]....
        /*052c*/ 	.word	0xffffffff


	//   ....[133]....
        /*0530*/ 	.word	0xffffffff


	//   ....[134]....
        /*0534*/ 	.word	0xffffffff


	//   ....[135]....
        /*0538*/ 	.word	0xffffffff


	//   ....[136]....
        /*053c*/ 	.word	0xffffffff


	//   ....[137]....
        /*0540*/ 	.word	0xffffffff


	//   ....[138]....
        /*0544*/ 	.word	0xffffffff


	//   ....[139]....
        /*0548*/ 	.word	0xffffffff


	//   ....[140]....
        /*054c*/ 	.word	0xffffffff


	//   ....[141]....
        /*0550*/ 	.word	0xffffffff


	//   ....[142]....
        /*0554*/ 	.word	0xffffffff


	//   ....[143]....
        /*0558*/ 	.word	0xffffffff


	//   ....[144]....
        /*055c*/ 	.word	0xffffffff


	//   ....[145]....
        /*0560*/ 	.word	0xffffffff


	//   ....[146]....
        /*0564*/ 	.word	0xffffffff


	//   ....[147]....
        /*0568*/ 	.word	0xffffffff


	//   ....[148]....
        /*056c*/ 	.word	0xffffffff


	//   ....[149]....
        /*0570*/ 	.word	0xffffffff


	//   ....[150]....
        /*0574*/ 	.word	0xffffffff


	//   ....[151]....
        /*0578*/ 	.word	0xffffffff


	//   ....[152]....
        /*057c*/ 	.word	0xffffffff


	//   ....[153]....
        /*0580*/ 	.word	0xffffffff


	//   ....[154]....
        /*0584*/ 	.word	0xffffffff


	//   ....[155]....
        /*0588*/ 	.word	0xffffffff


	//   ....[156]....
        /*058c*/ 	.word	0xffffffff


	//   ....[157]....
        /*0590*/ 	.word	0xffffffff


	//   ....[158]....
        /*0594*/ 	.word	0xffffffff


	//   ....[159]....
        /*0598*/ 	.word	0xffffffff


	//   ....[160]....
        /*059c*/ 	.word	0xffffffff


	//   ....[161]....
        /*05a0*/ 	.word	0xffffffff


	//   ....[162]....
        /*05a4*/ 	.word	0xffffffff


	//   ....[163]....
        /*05a8*/ 	.word	0xffffffff


	//   ....[164]....
        /*05ac*/ 	.word	0xffffffff


	//   ....[165]....
        /*05b0*/ 	.word	0xffffffff


	//   ....[166]....
        /*05b4*/ 	.word	0xffffffff


	//   ....[167]....
        /*05b8*/ 	.word	0xffffffff


	//   ....[168]....
        /*05bc*/ 	.word	0xffffffff


	//   ....[169]....
        /*05c0*/ 	.word	0xffffffff


	//   ....[170]....
        /*05c4*/ 	.word	0xffffffff


	//   ....[171]....
        /*05c8*/ 	.word	0xffffffff


	//   ....[172]....
        /*05cc*/ 	.word	0xffffffff


	//   ....[173]....
        /*05d0*/ 	.word	0xffffffff


	//   ....[174]....
        /*05d4*/ 	.word	0xffffffff


	//   ....[175]....
        /*05d8*/ 	.word	0xffffffff


	//   ....[176]....
        /*05dc*/ 	.word	0xffffffff


	//   ....[177]....
        /*05e0*/ 	.word	0xffffffff


	//   ....[178]....
        /*05e4*/ 	.word	0xffffffff


	//   ....[179]....
        /*05e8*/ 	.word	0xffffffff


	//   ....[180]....
        /*05ec*/ 	.word	0xffffffff


	//   ....[181]....
        /*05f0*/ 	.word	0xffffffff


	//   ....[182]....
        /*05f4*/ 	.word	0xffffffff


	//   ....[183]....
        /*05f8*/ 	.word	0xffffffff


	//   ....[184]....
        /*05fc*/ 	.word	0xffffffff


	//   ....[185]....
        /*0600*/ 	.word	0xffffffff


	//   ....[186]....
        /*0604*/ 	.word	0xffffffff


	//   ....[187]....
        /*0608*/ 	.word	0xffffffff


	//   ....[188]....
        /*060c*/ 	.word	0xffffffff


	//   ....[189]....
        /*0610*/ 	.word	0xffffffff


	//   ....[190]....
        /*0614*/ 	.word	0xffffffff


	//   ....[191]....
        /*0618*/ 	.word	0x0500000f


	//   ....[192]....
        /*061c*/ 	.word	0x0500000f


	//   ....[193]....
        /*0620*/ 	.word	0x0500000f


	//   ....[194]....
        /*0624*/ 	.word	0x0500000f


	//   ....[195]....
        /*0628*/ 	.word	0x0500000f


	//   ....[196]....
        /*062c*/ 	.word	0x0500000f


	//   ....[197]....
        /*0630*/ 	.word	0x0500000f


	//   ....[198]....
        /*0634*/ 	.word	0x0500000f


	//   ....[199]....
        /*0638*/ 	.word	0x0500000f


	//   ....[200]....
        /*063c*/ 	.word	0x0500000f


	//   ....[201]....
        /*0640*/ 	.word	0x0500000f


	//   ....[202]....
        /*0644*/ 	.word	0x0500000f


	//   ....[203]....
        /*0648*/ 	.word	0x0500000f


	//   ....[204]....
        /*064c*/ 	.word	0x0500000f


	//   ....[205]....
        /*0650*/ 	.word	0x0500000f


	//   ....[206]....
        /*0654*/ 	.word	0x0500000f


	//   ....[207]....
        /*0658*/ 	.word	0x0500000f


	//   ....[208]....
        /*065c*/ 	.word	0x0500000f


	//   ....[209]....
        /*0660*/ 	.word	0x0500000f


	//   ....[210]....
        /*0664*/ 	.word	0x0500000f


	//   ....[211]....
        /*0668*/ 	.word	0x0500000f


	//   ....[212]....
        /*066c*/ 	.word	0x0500000f


	//   ....[213]....
        /*0670*/ 	.word	0x0500000f


	//   ....[214]....
        /*0674*/ 	.word	0x0500000f


	//   ....[215]....
        /*0678*/ 	.word	0x0500000f


	//   ....[216]....
        /*067c*/ 	.word	0x0500000f


	//   ....[217]....
        /*0680*/ 	.word	0x0500000f


	//   ....[218]....
        /*0684*/ 	.word	0x0500000f


	//   ....[219]....
        /*0688*/ 	.word	0x0500000f


	//   ....[220]....
        /*068c*/ 	.word	0x0500000f


	//   ....[221]....
        /*0690*/ 	.word	0x0500000f


	//   ....[222]....
        /*0694*/ 	.word	0x0500000f


	//   ....[223]....
        /*0698*/ 	.word	0x0500000f


	//   ....[224]....
        /*069c*/ 	.word	0x0500000f


	//   ....[225]....
        /*06a0*/ 	.word	0x0500000f


	//   ....[226]....
        /*06a4*/ 	.word	0x0500000f


	//   ....[227]....
        /*06a8*/ 	.word	0x0500000f


	//   ....[228]....
        /*06ac*/ 	.word	0x0500000f


	//   ....[229]....
        /*06b0*/ 	.word	0x0500000f


	//   ....[230]....
        /*06b4*/ 	.word	0x0500000f


	//   ....[231]....
        /*06b8*/ 	.word	0x0500000f


	//   ....[232]....
        /*06bc*/ 	.word	0x0500000f


	//   ....[233]....
        /*06c0*/ 	.word	0x0500000f


	//   ....[234]....
        /*06c4*/ 	.word	0x0500000f


	//   ....[235]....
        /*06c8*/ 	.word	0x0500000f


	//   ....[236]....
        /*06cc*/ 	.word	0x0500000f


	//   ....[237]....
        /*06d0*/ 	.word	0x0500000f


	//   ....[238]....
        /*06d4*/ 	.word	0x0500000f


	//   ....[239]....
        /*06d8*/ 	.word	0x0500000f


	//   ....[240]....
        /*06dc*/ 	.word	0x0500000f


	//   ....[241]....
        /*06e0*/ 	.word	0x0500000f


	//   ....[242]....
        /*06e4*/ 	.word	0x0500000f


	//   ....[243]....
        /*06e8*/ 	.word	0x0500000f


	//   ....[244]....
        /*06ec*/ 	.word	0x0500000f


	//   ....[245]....
        /*06f0*/ 	.word	0x0500000f


	//   ....[246]....
        /*06f4*/ 	.word	0x0500000f


	//   ....[247]....
        /*06f8*/ 	.word	0x0500000f


	//   ....[248]....
        /*06fc*/ 	.word	0x0500000f


	//   ....[249]....
        /*0700*/ 	.word	0x0500000f


	//   ....[250]....
        /*0704*/ 	.word	0x0500000f


	//   ....[251]....
        /*0708*/ 	.word	0x0500000f


	//   ....[252]....
        /*070c*/ 	.word	0x0500000f


	//   ....[253]....
        /*0710*/ 	.word	0x0500000f


	//   ....[254]....
        /*0714*/ 	.word	0x0500000f


	//   ....[255]....
        /*0718*/ 	.word	0x0500000f


	//   ....[0]....
        /*071c*/ 	.word	0x0500000f


	//   ....[1]....
        /*0720*/ 	.word	0x0500000f


	//   ....[2]....
        /*0724*/ 	.word	0x0500000f


	//   ....[3]....
        /*0728*/ 	.word	0x0500000f


	//   ....[4]....
        /*072c*/ 	.word	0x0500000f


	//   ....[5]....
        /*0730*/ 	.word	0x0500000f


	//   ....[6]....
        /*0734*/ 	.word	0x0500000f


	//   ....[7]....
        /*0738*/ 	.word	0x0500000f


	//   ....[8]....
        /*073c*/ 	.word	0x0500000f


	//   ....[9]....
        /*0740*/ 	.word	0x0500000f


	//   ....[10]....
        /*0744*/ 	.word	0x0500000f


	//   ....[11]....
        /*0748*/ 	.word	0x0500000f


	//   ....[12]....
        /*074c*/ 	.word	0x0500000f


	//   ....[13]....
        /*0750*/ 	.word	0x0500000f


	//   ....[14]....
        /*0754*/ 	.word	0x0500000f


	//   ....[15]....
        /*0758*/ 	.word	0x0500000f


	//   ....[16]....
        /*075c*/ 	.word	0x0500000f


	//   ....[17]....
        /*0760*/ 	.word	0x0500000f


	//   ....[18]....
        /*0764*/ 	.word	0x0500000f


	//   ....[19]....
        /*0768*/ 	.word	0x0500000f


	//   ....[20]....
        /*076c*/ 	.word	0x0500000f


	//   ....[21]....
        /*0770*/ 	.word	0x0500000f


	//   ....[22]....
        /*0774*/ 	.word	0x0500000f


	//   ....[23]....
        /*0778*/ 	.word	0x0500000f


	//   ....[24]....
        /*077c*/ 	.word	0x0500000f


	//   ....[25]....
        /*0780*/ 	.word	0x0500000f


	//   ....[26]....
        /*0784*/ 	.word	0x0500000f


	//   ....[27]....
        /*0788*/ 	.word	0x0500000f


	//   ....[28]....
        /*078c*/ 	.word	0x0500000f


	//   ....[29]....
        /*0790*/ 	.word	0x0500000f


	//   ....[30]....
        /*0794*/ 	.word	0x0500000f


	//   ....[31]....
        /*0798*/ 	.word	0x0500000f


	//   ....[32]....
        /*079c*/ 	.word	0x0500000f


	//   ....[33]....
        /*07a0*/ 	.word	0x0500000f


	//   ....[34]....
        /*07a4*/ 	.word	0x0500000f


	//   ....[35]....
        /*07a8*/ 	.word	0x0500000f


	//   ....[36]....
        /*07ac*/ 	.word	0x0500000f


	//   ....[37]....
        /*07b0*/ 	.word	0x0500000f


	//   ....[38]....
        /*07b4*/ 	.word	0x0500000f


	//   ....[39]....
        /*07b8*/ 	.word	0x0500000f


	//   ....[40]....
        /*07bc*/ 	.word	0x0500000f


	//   ....[41]....
        /*07c0*/ 	.word	0x0500000f


	//   ....[42]....
        /*07c4*/ 	.word	0x0500000f


	//   ....[43]....
        /*07c8*/ 	.word	0x0500000f


	//   ....[44]....
        /*07cc*/ 	.word	0x0500000f


	//   ....[45]....
        /*07d0*/ 	.word	0x0500000f


	//   ....[46]....
        /*07d4*/ 	.word	0x0500000f


	//   ....[47]....
        /*07d8*/ 	.word	0x0500000f


	//   ....[48]....
        /*07dc*/ 	.word	0x0500000f


	//   ....[49]....
        /*07e0*/ 	.word	0x0500000f


	//   ....[50]....
        /*07e4*/ 	.word	0x0500000f


	//   ....[51]....
        /*07e8*/ 	.word	0x0500000f


	//   ....[52]....
        /*07ec*/ 	.word	0x0500000f


	//   ....[53]....
        /*07f0*/ 	.word	0x0500000f


	//   ....[54]....
        /*07f4*/ 	.word	0x0500000f


	//   ....[55]....
        /*07f8*/ 	.word	0x0500000f


	//   ....[56]....
        /*07fc*/ 	.word	0x0500000f


	//   ....[57]....
        /*0800*/ 	.word	0x0500000f


	//   ....[58]....
        /*0804*/ 	.word	0x0500000f


	//   ....[59]....
        /*0808*/ 	.word	0x0500000f


	//   ....[60]....
        /*080c*/ 	.word	0x0500000f


	//   ....[61]....
        /*0810*/ 	.word	0x0500000f


	//   ....[62]....
        /*0814*/ 	.word	0x0500000f


	//   ....[63]....
        /*0818*/ 	.word	0x0500000f


	//   ....[64]....
        /*081c*/ 	.word	0x0500000f


	//   ....[65]....
        /*0820*/ 	.word	0x0500000f


	//   ....[66]....
        /*0824*/ 	.word	0x0500000f


	//   ....[67]....
        /*0828*/ 	.word	0x0500000f


	//   ....[68]....
        /*082c*/ 	.word	0x0500000f


	//----- nvinfo : EIATTR_COOP_GROUP_INSTR_OFFSETS
	.align		4
.L_405:
        /*0830*/ 	.byte	0x04, 0x28
        /*0832*/ 	.short	(.L_407 - .L_406)


	//   ....[0]....
.L_406:
        /*0834*/ 	.word	0x00000070


	//   ....[1]....
        /*0838*/ 	.word	0x00000140


	//   ....[2]....
        /*083c*/ 	.word	0x00000190


	//   ....[3]....
        /*0840*/ 	.word	0x000003c0


	//   ....[4]....
        /*0844*/ 	.word	0x00000520


	//   ....[5]....
        /*0848*/ 	.word	0x00000640


	//   ....[6]....
        /*084c*/ 	.word	0x000007a0


	//   ....[7]....
        /*0850*/ 	.word	0x00003770


	//   ....[8]....
        /*0854*/ 	.word	0x00003780


	//   ....[9]....
        /*0858*/ 	.word	0x00003e80


	//   ....[10]....
        /*085c*/ 	.word	0x00003e90


	//   ....[11]....
        /*0860*/ 	.word	0x00004a60


	//   ....[12]....
        /*0864*/ 	.word	0x00004a70


	//   ....[13]....
        /*0868*/ 	.word	0x000051e0


	//   ....[14]....
        /*086c*/ 	.word	0x000051f0


	//   ....[15]....
        /*0870*/ 	.word	0x00005bc0


	//   ....[16]....
        /*0874*/ 	.word	0x00005bd0


	//   ....[17]....
        /*0878*/ 	.word	0x00005ce0


	//   ....[18]....
        /*087c*/ 	.word	0x00005cf0


	//   ....[19]....
        /*0880*/ 	.word	0x00006100


	//   ....[20]....
        /*0884*/ 	.word	0x00006120


	//   ....[21]....
        /*0888*/ 	.word	0x000063f0


	//   ....[22]....
        /*088c*/ 	.word	0x00006410


	//   ....[23]....
        /*0890*/ 	.word	0x000073f0


	//   ....[24]....
        /*0894*/ 	.word	0x00007b60


	//   ....[25]....
        /*0898*/ 	.word	0x00007b70


	//   ....[26]....
        /*089c*/ 	.word	0x00007b80


	//   ....[27]....
        /*08a0*/ 	.word	0x00007b90


	//   ....[28]....
        /*08a4*/ 	.word	0x00007ea0


	//   ....[29]....
        /*08a8*/ 	.word	0x00007eb0


	//   ....[30]....
        /*08ac*/ 	.word	0x00007ec0


	//   ....[31]....
        /*08b0*/ 	.word	0x00007ed0


	//   ....[32]....
        /*08b4*/ 	.word	0x000090d0


	//   ....[33]....
        /*08b8*/ 	.word	0x000090f0


	//   ....[34]....
        /*08bc*/ 	.word	0x00009100


	//   ....[35]....
        /*08c0*/ 	.word	0x00009110


	//   ....[36]....
        /*08c4*/ 	.word	0x00009200


	//   ....[37]....
        /*08c8*/ 	.word	0x00009220


	//   ....[38]....
        /*08cc*/ 	.word	0x000092a0


	//   ....[39]....
        /*08d0*/ 	.word	0x00009300


	//   ....[40]....
        /*08d4*/ 	.word	0x0000aef0


	//   ....[41]....
        /*08d8*/ 	.word	0x0000b1d0


	//   ....[42]....
        /*08dc*/ 	.word	0x0000bf70


	//   ....[43]....
        /*08e0*/ 	.word	0x0000c080


	//   ....[44]....
        /*08e4*/ 	.word	0x0000c590


	//   ....[45]....
        /*08e8*/ 	.word	0x0000c5f0


	//   ....[46]....
        /*08ec*/ 	.word	0x0000df50


	//   ....[47]....
        /*08f0*/ 	.word	0x0000eb30


	//   ....[48]....
        /*08f4*/ 	.word	0x0000f230


	//   ....[49]....
        /*08f8*/ 	.word	0x0000f350


	//   ....[50]....
        /*08fc*/ 	.word	0x0000f850


	//   ....[51]....
        /*0900*/ 	.word	0x0000fa40


	//   ....[52]....
        /*0904*/ 	.word	0x00011ae0


	//   ....[53]....
        /*0908*/ 	.word	0x00011b40


	//   ....[54]....
        /*090c*/ 	.word	0x00012570


	//   ....[55]....
        /*0910*/ 	.word	0x000125c0


	//   ....[56]....
        /*0914*/ 	.word	0x00014030


	//   ....[57]....
        /*0918*/ 	.word	0x00014440


	//   ....[58]....
        /*091c*/ 	.word	0x00015370


	//   ....[59]....
        /*0920*/ 	.word	0x000154a0


	//   ....[60]....
        /*0924*/ 	.word	0x000158f0


	//   ....[61]....
        /*0928*/ 	.word	0x00015970


	//   ....[62]....
        /*092c*/ 	.word	0x00016fa0


	//   ....[63]....
        /*0930*/ 	.word	0x00017020


	//   ....[64]....
        /*0934*/ 	.word	0x000170d0


	//   ....[65]....
        /*0938*/ 	.word	0x000172a0


	//   ....[66]....
        /*093c*/ 	.word	0x00018ad0


	//   ....[67]....
        /*0940*/ 	.word	0x00018af0


	//   ....[68]....
        /*0944*/ 	.word	0x00018b00


	//   ....[69]....
        /*0948*/ 	.word	0x00018b10


	//   ....[70]....
        /*094c*/ 	.word	0x00019530


	//   ....[71]....
        /*0950*/ 	.word	0x00019540


	//   ....[72]....
        /*0954*/ 	.word	0x00019770


	//   ....[73]....
        /*0958*/ 	.word	0x00019780


	//   ....[74]....
        /*095c*/ 	.word	0x000199b0


	//   ....[75]....
        /*0960*/ 	.word	0x000199c0


	//   ....[76]....
        /*0964*/ 	.word	0x00019bf0


	//   ....[77]....
        /*0968*/ 	.word	0x00019c00


	//   ....[78]....
        /*096c*/ 	.word	0x0001a0d0


	//   ....[79]....
        /*0970*/ 	.word	0x0001a0e0


	//   ....[80]....
        /*0974*/ 	.word	0x0001af40


	//   ....[81]....
        /*0978*/ 	.word	0x0001af50


	//   ....[82]....
        /*097c*/ 	.word	0x0001c5f0


	//   ....[83]....
        /*0980*/ 	.word	0x0001c600


	//   ....[84]....
        /*0984*/ 	.word	0x0001c840


	//   ....[85]....
        /*0988*/ 	.word	0x0001c850


	//   ....[86]....
        /*098c*/ 	.word	0x0001ca80


	//   ....[87]....
        /*0990*/ 	.word	0x0001ca90


	//   ....[88]....
        /*0994*/ 	.word	0x0001ccc0


	//   ....[89]....
        /*0998*/ 	.word	0x0001ccd0


	//   ....[90]....
        /*099c*/ 	.word	0x0001cf60


	//   ....[91]....
        /*09a0*/ 	.word	0x0001d150


	//   ....[92]....
        /*09a4*/ 	.word	0x0001d180


	//   ....[93]....
        /*09a8*/ 	.word	0x0001d1b0


	//   ....[94]....
        /*09ac*/ 	.word	0x0001d1e0


	//   ....[95]....
        /*09b0*/ 	.word	0x0001d210


	//   ....[96]....
        /*09b4*/ 	.word	0x0001d240


	//   ....[97]....
        /*09b8*/ 	.word	0x0001d3d0


	//   ....[98]....
        /*09bc*/ 	.word	0x0001d400


	//   ....[99]....
        /*09c0*/ 	.word	0x0001d430


	//   ....[100]....
        /*09c4*/ 	.word	0x0001d460


	//   ....[101]....
        /*09c8*/ 	.word	0x0001d490


	//   ....[102]....
        /*09cc*/ 	.word	0x0001d4c0


	//   ....[103]....
        /*09d0*/ 	.word	0x0001d550


	//   ....[104]....
        /*09d4*/ 	.word	0x0001d580


	//   ....[105]....
        /*09d8*/ 	.word	0x0001d590


	//   ....[106]....
        /*09dc*/ 	.word	0x0001d5d0


	//   ....[107]....
        /*09e0*/ 	.word	0x0001ed60


	//   ....[108]....
        /*09e4*/ 	.word	0x00021170


	//   ....[109]....
        /*09e8*/ 	.word	0x00021190


	//   ....[110]....
        /*09ec*/ 	.word	0x00021220


	//   ....[111]....
        /*09f0*/ 	.word	0x00021240


	//   ....[112]....
        /*09f4*/ 	.word	0x000212c0


	//   ....[113]....
        /*09f8*/ 	.word	0x000212e0


	//   ....[114]....
        /*09fc*/ 	.word	0x00021360


	//   ....[115]....
        /*0a00*/ 	.word	0x00021380


	//   ....[116]....
        /*0a04*/ 	.word	0x00021400


	//   ....[117]....
        /*0a08*/ 	.word	0x00021420


	//   ....[118]....
        /*0a0c*/ 	.word	0x00021430


	//   ....[119]....
        /*0a10*/ 	.word	0x00021440


	//   ....[120]....
        /*0a14*/ 	.word	0x00021c90


	//   ....[121]....
        /*0a18*/ 	.word	0x00021cc0


	//   ....[122]....
        /*0a1c*/ 	.word	0x00021d80


	//   ....[123]....
        /*0a20*/ 	.word	0x00021d90


	//   ....[124]....
        /*0a24*/ 	.word	0x00021e20


	//   ....[125]....
        /*0a28*/ 	.word	0x00021e30


	//   ....[126]....
        /*0a2c*/ 	.word	0x00021ec0


	//   ....[127]....
        /*0a30*/ 	.word	0x00021ed0


	//   ....[128]....
        /*0a34*/ 	.word	0x00021f60


	//   ....[129]....
        /*0a38*/ 	.word	0x00021f70


	//   ....[130]....
        /*0a3c*/ 	.word	0x00022000


	//   ....[131]....
        /*0a40*/ 	.word	0x00022010


	//   ....[132]....
        /*0a44*/ 	.word	0x00022090


	//   ....[133]....
        /*0a48*/ 	.word	0x000220a0


	//   ....[134]....
        /*0a4c*/ 	.word	0x000220b0


	//   ....[135]....
        /*0a50*/ 	.word	0x000220c0


	//   ....[136]....
        /*0a54*/ 	.word	0x00022520


	//   ....[137]....
        /*0a58*/ 	.word	0x00022550


	//   ....[138]....
        /*0a5c*/ 	.word	0x000225a0


	//   ....[139]....
        /*0a60*/ 	.word	0x00022660


	//   ....[140]....
        /*0a64*/ 	.word	0x00022670


	//   ....[141]....
        /*0a68*/ 	.word	0x000226a0


	//   ....[142]....
        /*0a6c*/ 	.word	0x00022730


	//   ....[143]....
        /*0a70*/ 	.word	0x000227e0


	//   ....[144]....
        /*0a74*/ 	.word	0x000227f0


	//   ....[145]....
        /*0a78*/ 	.word	0x00022820


	//   ....[146]....
        /*0a7c*/ 	.word	0x00022830


	//   ....[147]....
        /*0a80*/ 	.word	0x000228c0


	//   ....[148]....
        /*0a84*/ 	.word	0x00022fd0


	//   ....[149]....
        /*0a88*/ 	.word	0x00022ff0


	//   ....[150]....
        /*0a8c*/ 	.word	0x00023040


	//   ....[151]....
        /*0a90*/ 	.word	0x00023050


	//   ....[152]....
        /*0a94*/ 	.word	0x00023090


	//   ....[153]....
        /*0a98*/ 	.word	0x000230a0


	//   ....[154]....
        /*0a9c*/ 	.word	0x000230e0


	//   ....[155]....
        /*0aa0*/ 	.word	0x000230f0


	//   ....[156]....
        /*0aa4*/ 	.word	0x00023130


	//   ....[157]....
        /*0aa8*/ 	.word	0x00023140


	//   ....[158]....
        /*0aac*/ 	.word	0x00023150


	//   ....[159]....
        /*0ab0*/ 	.word	0x00023190


	//   ....[160]....
        /*0ab4*/ 	.word	0x000234b0


	//   ....[161]....
        /*0ab8*/ 	.word	0x000234d0


	//   ....[162]....
        /*0abc*/ 	.word	0x000234e0


	//   ....[163]....
        /*0ac0*/ 	.word	0x000234f0


	//   ....[164]....
        /*0ac4*/ 	.word	0x00023510


	//   ....[165]....
        /*0ac8*/ 	.word	0x00023580


	//   ....[166]....
        /*0acc*/ 	.word	0x000235f0


	//   ....[167]....
        /*0ad0*/ 	.word	0x00023610


	//   ....[168]....
        /*0ad4*/ 	.word	0x00023620


	//   ....[169]....
        /*0ad8*/ 	.word	0x00023680


	//   ....[170]....
        /*0adc*/ 	.word	0x000236a0


	//   ....[171]....
        /*0ae0*/ 	.word	0x00023700


	//   ....[172]....
        /*0ae4*/ 	.word	0x00023c40


	//   ....[173]....
        /*0ae8*/ 	.word	0x00023c70


	//   ....[174]....
        /*0aec*/ 	.word	0x00023cd0


	//   ....[175]....
        /*0af0*/ 	.word	0x00023d00


	//   ....[176]....
        /*0af4*/ 	.word	0x00023d30


	//   ....[177]....
        /*0af8*/ 	.word	0x00023d60


	//   ....[178]....
        /*0afc*/ 	.word	0x00023d90


	//   ....[179]....
        /*0b00*/ 	.word	0x00023dc0


	//   ....[180]....
        /*0b04*/ 	.word	0x00023f60


	//   ....[181]....
        /*0b08*/ 	.word	0x00023f90


	//   ....[182]....
        /*0b0c*/ 	.word	0x00023fc0


	//   ....[183]....
        /*0b10*/ 	.word	0x00023ff0


	//   ....[184]....
        /*0b14*/ 	.word	0x00024020


	//   ....[185]....
        /*0b18*/ 	.word	0x00024050


	//   ....[186]....
        /*0b1c*/ 	.word	0x00024110


	//   ....[187]....
        /*0b20*/ 	.word	0x00024130


	//   ....[188]....
        /*0b24*/ 	.word	0x00024150


	//   ....[189]....
        /*0b28*/ 	.word	0x000241b0


	//   ....[190]....
        /*0b2c*/ 	.word	0x00024bd0


	//   ....[191]....
        /*0b30*/ 	.word	0x00024ef0


	//   ....[192]....
        /*0b34*/ 	.word	0x00024f80


	//   ....[193]....
        /*0b38*/ 	.word	0x00025010


	//   ....[194]....
        /*0b3c*/ 	.word	0x000250a0


	//   ....[195]....
        /*0b40*/ 	.word	0x00025180


	//   ....[196]....
        /*0b44*/ 	.word	0x00025210


	//   ....[197]....
        /*0b48*/ 	.word	0x000252b0


	//   ....[198]....
        /*0b4c*/ 	.word	0x00025340


	//   ....[199]....
        /*0b50*/ 	.word	0x00025430


	//   ....[200]....
        /*0b54*/ 	.word	0x000254c0


	//   ....[201]....
        /*0b58*/ 	.word	0x00025560


	//   ....[202]....
        /*0b5c*/ 	.word	0x000255f0


	//   ....[203]....
        /*0b60*/ 	.word	0x000256d0


	//   ....[204]....
        /*0b64*/ 	.word	0x00025770


	//   ....[205]....
        /*0b68*/ 	.word	0x00025800


	//   ....[206]....
        /*0b6c*/ 	.word	0x00025850


	//   ....[207]....
        /*0b70*/ 	.word	0x000258a0


	//   ....[208]....
        /*0b74*/ 	.word	0x00025940


	//   ....[209]....
        /*0b78*/ 	.word	0x000259d0


	//   ....[210]....
        /*0b7c*/ 	.word	0x00025a20


	//   ....[211]....
        /*0b80*/ 	.word	0x00025a70


	//   ....[212]....
        /*0b84*/ 	.word	0x00025b70


	//   ....[213]....
        /*0b88*/ 	.word	0x00025c20


	//   ....[214]....
        /*0b8c*/ 	.word	0x00025ca0


	//   ....[215]....
        /*0b90*/ 	.word	0x00025d10


	//   ....[216]....
        /*0b94*/ 	.word	0x00025e30


	//   ....[217]....
        /*0b98*/ 	.word	0x00025f60


	//   ....[218]....
        /*0b9c*/ 	.word	0x00026030


	//   ....[219]....
        /*0ba0*/ 	.word	0x00026080


	//   ....[220]....
        /*0ba4*/ 	.word	0x000263d0


	//   ....[221]....
        /*0ba8*/ 	.word	0x00026420


	//   ....[222]....
        /*0bac*/ 	.word	0x000264b0


	//   ....[223]....
        /*0bb0*/ 	.word	0x00026540


	//   ....[224]....
        /*0bb4*/ 	.word	0x000265d0


	//   ....[225]....
        /*0bb8*/ 	.word	0x00026660


	//   ....[226]....
        /*0bbc*/ 	.word	0x000266f0


	//   ....[227]....
        /*0bc0*/ 	.word	0x00026780


	//   ....[228]....
        /*0bc4*/ 	.word	0x00026800


	//   ....[229]....
        /*0bc8*/ 	.word	0x00026850


	//   ....[230]....
        /*0bcc*/ 	.word	0x000268f0


	//   ....[231]....
        /*0bd0*/ 	.word	0x00026980


	//   ....[232]....
        /*0bd4*/ 	.word	0x00026a10


	//   ....[233]....
        /*0bd8*/ 	.word	0x00026a60


	//   ....[234]....
        /*0bdc*/ 	.word	0x00026af0


	//   ....[235]....
        /*0be0*/ 	.word	0x00026b80


	//   ....[236]....
        /*0be4*/ 	.word	0x00026c10


	//   ....[237]....
        /*0be8*/ 	.word	0x00026ca0


	//   ....[238]....
        /*0bec*/ 	.word	0x00026d30


	//   ....[239]....
        /*0bf0*/ 	.word	0x00026dc0


	//   ....[240]....
        /*0bf4*/ 	.word	0x00026e80


	//   ....[241]....
        /*0bf8*/ 	.word	0x00027160


	//   ....[242]....
        /*0bfc*/ 	.word	0x00027250


	//   ....[243]....
        /*0c00*/ 	.word	0x000272f0


	//   ....[244]....
        /*0c04*/ 	.word	0x00027350


	//   ....[245]....
        /*0c08*/ 	.word	0x00027440


	//   ....[246]....
        /*0c0c*/ 	.word	0x000274b0


	//   ....[247]....
        /*0c10*/ 	.word	0x000275a0


	//   ....[248]....
        /*0c14*/ 	.word	0x00027610


	//   ....[249]....
        /*0c18*/ 	.word	0x00027700


	//   ....[250]....
        /*0c1c*/ 	.word	0x00027770


	//   ....[251]....
        /*0c20*/ 	.word	0x00027860


	//   ....[252]....
        /*0c24*/ 	.word	0x000278d0


	//   ....[253]....
        /*0c28*/ 	.word	0x00027970


	//   ....[254]....
        /*0c2c*/ 	.word	0x00027a60


	//   ....[255]....
        /*0c30*/ 	.word	0x00027ad0


	//   ....[0]....
        /*0c34*/ 	.word	0x00027b30


	//   ....[1]....
        /*0c38*/ 	.word	0x00027c20


	//   ....[2]....
        /*0c3c*/ 	.word	0x00027c80


	//   ....[3]....
        /*0c40*/ 	.word	0x00027d80


	//   ....[4]....
        /*0c44*/ 	.word	0x00027de0


	//   ....[5]....
        /*0c48*/ 	.word	0x00027ee0


	//   ....[6]....
        /*0c4c*/ 	.word	0x00027f40


	//   ....[7]....
        /*0c50*/ 	.word	0x00028040


	//   ....[8]....
        /*0c54*/ 	.word	0x000280a0


	//   ....[9]....
        /*0c58*/ 	.word	0x000281a0


	//   ....[10]....
        /*0c5c*/ 	.word	0x00028200


	//   ....[11]....
        /*0c60*/ 	.word	0x00028300


	//   ....[12]....
        /*0c64*/ 	.word	0x00028360


	//   ....[13]....
        /*0c68*/ 	.word	0x00028440


	//   ....[14]....
        /*0c6c*/ 	.word	0x00028580


	//   ....[15]....
        /*0c70*/ 	.word	0x00028650


	//   ....[16]....
        /*0c74*/ 	.word	0x00028710


	//   ....[17]....
        /*0c78*/ 	.word	0x00028820


	//   ....[18]....
        /*0c7c*/ 	.word	0x00028880


	//   ....[19]....
        /*0c80*/ 	.word	0x00028990


	//   ....[20]....
        /*0c84*/ 	.word	0x000289f0


	//   ....[21]....
        /*0c88*/ 	.word	0x00028b00


	//   ....[22]....
        /*0c8c*/ 	.word	0x00028b60


	//   ....[23]....
        /*0c90*/ 	.word	0x00028c70


	//   ....[24]....
        /*0c94*/ 	.word	0x00028cd0


	//   ....[25]....
        /*0c98*/ 	.word	0x00028d90


	//   ....[26]....
        /*0c9c*/ 	.word	0x00028ef0


	//   ....[27]....
        /*0ca0*/ 	.word	0x00028f90


	//   ....[28]....
        /*0ca4*/ 	.word	0x00028ff0


	//   ....[29]....
        /*0ca8*/ 	.word	0x000290a0


	//   ....[30]....
        /*0cac*/ 	.word	0x00029100


	//   ....[31]....
        /*0cb0*/ 	.word	0x000291b0


	//   ....[32]....
        /*0cb4*/ 	.word	0x00029210


	//   ....[33]....
        /*0cb8*/ 	.word	0x000292c0


	//   ....[34]....
        /*0cbc*/ 	.word	0x00029320


	//   ....[35]....
        /*0cc0*/ 	.word	0x000293d0


	//   ....[36]....
        /*0cc4*/ 	.word	0x00029430


	//   ....[37]....
        /*0cc8*/ 	.word	0x000294e0


	//   ....[38]....
        /*0ccc*/ 	.word	0x000295d0


	//   ....[39]....
        /*0cd0*/ 	.word	0x00029670


	//   ....[40]....
        /*0cd4*/ 	.word	0x000296d0


	//   ....[41]....
        /*0cd8*/ 	.word	0x000297a0


	//   ....[42]....
        /*0cdc*/ 	.word	0x00029800


	//   ....[43]....
        /*0ce0*/ 	.word	0x000298d0


	//   ....[44]....
        /*0ce4*/ 	.word	0x00029930


	//   ....[45]....
        /*0ce8*/ 	.word	0x00029a00


	//   ....[46]....
        /*0cec*/ 	.word	0x00029a60


	//   ....[47]....
        /*0cf0*/ 	.word	0x00029b30


	//   ....[48]....
        /*0cf4*/ 	.word	0x00029b90


	//   ....[49]....
        /*0cf8*/ 	.word	0x00029c60


	//   ....[50]....
        /*0cfc*/ 	.word	0x00029cf0


	//   ....[51]....
        /*0d00*/ 	.word	0x00029d90


	//   ....[52]....
        /*0d04*/ 	.word	0x00029f10


	//   ....[53]....
        /*0d08*/ 	.word	0x00029f80


	//   ....[54]....
        /*0d0c*/ 	.word	0x00029ff0


	//   ....[55]....
        /*0d10*/ 	.word	0x0002a060


	//   ....[56]....
        /*0d14*/ 	.word	0x0002a0d0


	//   ....[57]....
        /*0d18*/ 	.word	0x0002a150


	//   ....[58]....
        /*0d1c*/ 	.word	0x0002a1d0


	//   ....[59]....
        /*0d20*/ 	.word	0x0002a260


	//   ....[60]....
        /*0d24*/ 	.word	0x0002a2d0


	//   ....[61]....
        /*0d28*/ 	.word	0x0002a340


	//   ....[62]....
        /*0d2c*/ 	.word	0x0002a3b0


	//   ....[63]....
        /*0d30*/ 	.word	0x0002a430


	//   ....[64]....
        /*0d34*/ 	.word	0x0002a4a0


	//   ....[65]....
        /*0d38*/ 	.word	0x0002a530


	//   ....[66]....
        /*0d3c*/ 	.word	0x0002a590


	//   ....[67]....
        /*0d40*/ 	.word	0x0002a620


	//   ....[68]....
        /*0d44*/ 	.word	0x0002a750


	//----- nvinfo : EIATTR_REG_RECONFIG
	.align		4
.L_407:
        /*0d48*/ 	.byte	0x01, 0x54
	.zero		2


	//----- nvinfo : EIATTR_SYSCALL_OFFSETS
	.align		4
        /*0d4c*/ 	.byte	0x04, 0x46
        /*0d4e*/ 	.short	(.L_409 - .L_408)


	//   ....[0]....
.L_408:
        /*0d50*/ 	.word	0x00002320


	//   ....[1]....
        /*0d54*/ 	.word	0x00002470


	//   ....[2]....
        /*0d58*/ 	.word	0x00007590


	//   ....[3]....
        /*0d5c*/ 	.word	0x000078b0


	//   ....[4]....
        /*0d60*/ 	.word	0x00020800


	//   ....[5]....
        /*0d64*/ 	.word	0x00020950


	//   ....[6]....
        /*0d68*/ 	.word	0x00020a40


	//   ....[7]....
        /*0d6c*/ 	.word	0x000218f0


	//----- nvinfo : EIATTR_MBARRIER_INSTR_OFFSETS
	.align		4
.L_409:
        /*0d70*/ 	.byte	0x04, 0x39
        /*0d72*/ 	.short	(.L_411 - .L_410)


	//   ....[0]....
.L_410:
        /*0d74*/ 	.word	0x00000270
        /*0d78*/ 	.word	0x000000ff
        /*0d7c*/ 	.word	0x00022800
        /*0d80*/ 	.short	0x0100
        /*0d82*/ 	.byte	0x08
	.zero		1


	//   ....[1]....
        /*0d84*/ 	.word	0x00000280
        /*0d88*/ 	.word	0x000000ff
        /*0d8c*/ 	.word	0x00022820
        /*0d90*/ 	.short	0x0100
        /*0d92*/ 	.byte	0x08
	.zero		1


	//   ....[2]....
        /*0d94*/ 	.word	0x00000370
        /*0d98*/ 	.word	0x000000ff
        /*0d9c*/ 	.word	0x00022830
        /*0da0*/ 	.short	0x0100
        /*0da2*/ 	.byte	0x08
	.zero		1


	//   ....[3]....
        /*0da4*/ 	.word	0x00000380
        /*0da8*/ 	.word	0x000000ff
        /*0dac*/ 	.word	0x00022840
        /*0db0*/ 	.short	0x0100
        /*0db2*/ 	.byte	0x08
	.zero		1


	//   ....[4]....
        /*0db4*/ 	.word	0x00000390
        /*0db8*/ 	.word	0x000000ff
        /*0dbc*/ 	.word	0x00022838
        /*0dc0*/ 	.short	0x0100
        /*0dc2*/ 	.byte	0x08
	.zero		1


	//   ....[5]....
        /*0dc4*/ 	.word	0x000003a0
        /*0dc8*/ 	.word	0x000000ff
        /*0dcc*/ 	.word	0x00022848
        /*0dd0*/ 	.short	0x0100
        /*0dd2*/ 	.byte	0x08
	.zero		1


	//   ....[6]....
        /*0dd4*/ 	.word	0x000004d0
        /*0dd8*/ 	.word	0x000000ff
        /*0ddc*/ 	.word	0x00022850
        /*0de0*/ 	.short	0x0100
        /*0de2*/ 	.byte	0x08
	.zero		1


	//   ....[7]....
        /*0de4*/ 	.word	0x000004e0
        /*0de8*/ 	.word	0x000000ff
        /*0dec*/ 	.word	0x00022860
        /*0df0*/ 	.short	0x0100
        /*0df2*/ 	.byte	0x08
	.zero		1


	//   ....[8]....
        /*0df4*/ 	.word	0x000004f0
        /*0df8*/ 	.word	0x000000ff
        /*0dfc*/ 	.word	0x00022858
        /*0e00*/ 	.short	0x0100
        /*0e02*/ 	.byte	0x08
	.zero		1


	//   ....[9]....
        /*0e04*/ 	.word	0x00000500
        /*0e08*/ 	.word	0x000000ff
        /*0e0c*/ 	.word	0x00022868
        /*0e10*/ 	.short	0x0100
        /*0e12*/ 	.byte	0x08
	.zero		1


	//   ....[10]....
        /*0e14*/ 	.word	0x000005f0
        /*0e18*/ 	.word	0x000000ff
        /*0e1c*/ 	.word	0x00022870
        /*0e20*/ 	.short	0x0100
        /*0e22*/ 	.byte	0x06
	.zero		1


	//   ....[11]....
        /*0e24*/ 	.word	0x00000600
        /*0e28*/ 	.word	0x000000ff
        /*0e2c*/ 	.word	0x00022880
        /*0e30*/ 	.short	0x0100
        /*0e32*/ 	.byte	0x06
	.zero		1


	//   ....[12]....
        /*0e34*/ 	.word	0x00000610
        /*0e38*/ 	.word	0x000000ff
        /*0e3c*/ 	.word	0x00022878
        /*0e40*/ 	.short	0x0100
        /*0e42*/ 	.byte	0x06
	.zero		1


	//   ....[13]....
        /*0e44*/ 	.word	0x00000620
        /*0e48*/ 	.word	0x000000ff
        /*0e4c*/ 	.word	0x00022888
        /*0e50*/ 	.short	0x0100
        /*0e52*/ 	.byte	0x06
	.zero		1


	//   ....[14]....
        /*0e54*/ 	.word	0x00000750
        /*0e58*/ 	.word	0x000000ff
        /*0e5c*/ 	.word	0x00022890
        /*0e60*/ 	.short	0x0100
        /*0e62*/ 	.byte	0x08
	.zero		1


	//   ....[15]....
        /*0e64*/ 	.word	0x00000760
        /*0e68*/ 	.word	0x000000ff
        /*0e6c*/ 	.word	0x000228a0
        /*0e70*/ 	.short	0x0100
        /*0e72*/ 	.byte	0x08
	.zero		1


	//   ....[16]....
        /*0e74*/ 	.word	0x00000770
        /*0e78*/ 	.word	0x000000ff
        /*0e7c*/ 	.word	0x00022898
        /*0e80*/ 	.short	0x0100
        /*0e82*/ 	.byte	0x08
	.zero		1


	//   ....[17]....
        /*0e84*/ 	.word	0x00000780
        /*0e88*/ 	.word	0x000000ff
        /*0e8c*/ 	.word	0x000228a8
        /*0e90*/ 	.short	0x0100
        /*0e92*/ 	.byte	0x08
	.zero		1


	//   ....[18]....
        /*0e94*/ 	.word	0x000008b0
        /*0e98*/ 	.word	0x000000ff
        /*0e9c*/ 	.word	0x000228b0
        /*0ea0*/ 	.short	0x0100
        /*0ea2*/ 	.byte	0x08
	.zero		1


	//   ....[19]....
        /*0ea4*/ 	.word	0x000008c0
        /*0ea8*/ 	.word	0x000000ff
        /*0eac*/ 	.word	0x000228c0
        /*0eb0*/ 	.short	0x0100
        /*0eb2*/ 	.byte	0x08
	.zero		1


	//   ....[20]....
        /*0eb4*/ 	.word	0x000008d0
        /*0eb8*/ 	.word	0x000000ff
        /*0ebc*/ 	.word	0x000228b8
        /*0ec0*/ 	.short	0x0100
        /*0ec2*/ 	.byte	0x08
	.zero		1


	//   ....[21]....
        /*0ec4*/ 	.word	0x000008e0
        /*0ec8*/ 	.word	0x000000ff
        /*0ecc*/ 	.word	0x000228c8
        /*0ed0*/ 	.short	0x0100
        /*0ed2*/ 	.byte	0x08
	.zero		1


	//   ....[22]....
        /*0ed4*/ 	.word	0x00003720
        /*0ed8*/ 	.word	0x00000057
        /*0edc*/ 	.word	0x00022890
        /*0ee0*/ 	.short	0x010a
        /*0ee2*/ 	.byte	0x3f
	.zero		1


	//   ....[23]....
        /*0ee4*/ 	.word	0x00004a00
        /*0ee8*/ 	.word	0x00000057
        /*0eec*/ 	.word	0x00022890
        /*0ef0*/ 	.short	0x010a
        /*0ef2*/ 	.byte	0x3f
	.zero		1


	//   ....[24]....
        /*0ef4*/ 	.word	0x00005a20
        /*0ef8*/ 	.word	0x00000057
        /*0efc*/ 	.word	0x00022890
        /*0f00*/ 	.short	0x010a
        /*0f02*/ 	.byte	0x3f
	.zero		1


	//   ....[25]....
        /*0f04*/ 	.word	0x00005ec0
        /*0f08*/ 	.word	0x00000004
        /*0f0c*/ 	.word	0x00000000
        /*0f10*/ 	.short	0x0101
        /*0f12*/ 	.byte	0x3f
	.zero		1


	//   ....[26]....
        /*0f14*/ 	.word	0x00005f00
        /*0f18*/ 	.word	0x00000057
        /*0f1c*/ 	.word	0x000228b0
        /*0f20*/ 	.short	0x010a
        /*0f22*/ 	.byte	0x3f
	.zero		1


	//   ....[27]....
        /*0f24*/ 	.word	0x00006780
        /*0f28*/ 	.word	0x00000057
        /*0f2c*/ 	.word	0x00000000
        /*0f30*/ 	.short	0x0101
        /*0f32*/ 	.byte	0x3f
	.zero		1


	//   ....[28]....
        /*0f34*/ 	.word	0x00007630
        /*0f38*/ 	.word	0x00000017
        /*0f3c*/ 	.word	0x00022800
        /*0f40*/ 	.short	0x010a
        /*0f42*/ 	.byte	0x3f
	.zero		1


	//   ....[29]....
        /*0f44*/ 	.word	0x00007680
        /*0f48*/ 	.word	0x00000017
        /*0f4c*/ 	.word	0x00022800
        /*0f50*/ 	.short	0x010a
        /*0f52*/ 	.byte	0x3f
	.zero		1


	//   ....[30]....
        /*0f54*/ 	.word	0x00008130
        /*0f58*/ 	.word	0x00000017
        /*0f5c*/ 	.word	0x00022800
        /*0f60*/ 	.short	0x010a
        /*0f62*/ 	.byte	0x3f
	.zero		1


	//   ....[31]....
        /*0f64*/ 	.word	0x00009570
        /*0f68*/ 	.word	0x00000017
        /*0f6c*/ 	.word	0x00022800
        /*0f70*/ 	.short	0x010a
        /*0f72*/ 	.byte	0x3f
	.zero		1


	//   ....[32]....
        /*0f74*/ 	.word	0x0000a460
        /*0f78*/ 	.word	0x00000000
        /*0f7c*/ 	.word	0x00022830
        /*0f80*/ 	.short	0x010a
        /*0f82*/ 	.byte	0x3f
	.zero		1


	//   ....[33]....
        /*0f84*/ 	.word	0x0000a500
        /*0f88*/ 	.word	0x00000000
        /*0f8c*/ 	.word	0x00022830
        /*0f90*/ 	.short	0x010a
        /*0f92*/ 	.byte	0x3f
	.zero		1


	//   ....[34]....
        /*0f94*/ 	.word	0x0000af30
        /*0f98*/ 	.word	0x00000026
        /*0f9c*/ 	.word	0x00000000
        /*0fa0*/ 	.short	0x0101
        /*0fa2*/ 	.byte	0x3f
	.zero		1


	//   ....[35]....
        /*0fa4*/ 	.word	0x0000ceb0
        /*0fa8*/ 	.word	0x00000000
        /*0fac*/ 	.word	0x00022850
        /*0fb0*/ 	.short	0x010a
        /*0fb2*/ 	.byte	0x3f
	.zero		1


	//   ....[36]....
        /*0fb4*/ 	.word	0x0000cf00
        /*0fb8*/ 	.word	0x00000000
        /*0fbc*/ 	.word	0x00022850
        /*0fc0*/ 	.short	0x010a
        /*0fc2*/ 	.byte	0x3f
	.zero		1


	//   ....[37]....
        /*0fc4*/ 	.word	0x0000d330
        /*0fc8*/ 	.word	0x00000000
        /*0fcc*/ 	.word	0x00000000
        /*0fd0*/ 	.short	0x0101
        /*0fd2*/ 	.byte	0x3f
	.zero		1


	//   ....[38]....
        /*0fd4*/ 	.word	0x0000d700
        /*0fd8*/ 	.word	0x00000009
        /*0fdc*/ 	.word	0x00022830
        /*0fe0*/ 	.short	0x010a
        /*0fe2*/ 	.byte	0x3f
	.zero		1


	//   ....[39]....
        /*0fe4*/ 	.word	0x0000d760
        /*0fe8*/ 	.word	0x00000009
        /*0fec*/ 	.word	0x00022830
        /*0ff0*/ 	.short	0x010a
        /*0ff2*/ 	.byte	0x3f
	.zero		1


	//   ....[40]....
        /*0ff4*/ 	.word	0x0000e150
        /*0ff8*/ 	.word	0x000000aa
        /*0ffc*/ 	.word	0x00000000
        /*1000*/ 	.short	0x0101
        /*1002*/ 	.byte	0x3f
	.zero		1


	//   ....[41]....
        /*1004*/ 	.word	0x000109d0
        /*1008*/ 	.word	0x00000009
        /*100c*/ 	.word	0x00022850
        /*1010*/ 	.short	0x010a
        /*1012*/ 	.byte	0x3f
	.zero		1


	//   ....[42]....
        /*1014*/ 	.word	0x00010a20
        /*1018*/ 	.word	0x00000009
        /*101c*/ 	.word	0x00022850
        /*1020*/ 	.short	0x010a
        /*1022*/ 	.byte	0x3f
	.zero		1


	//   ....[43]....
        /*1024*/ 	.word	0x00010e10
        /*1028*/ 	.word	0x00000006
        /*102c*/ 	.word	0x00000000
        /*1030*/ 	.short	0x0101
        /*1032*/ 	.byte	0x3f
	.zero		1


	//   ....[44]....
        /*1034*/ 	.word	0x00011260
        /*1038*/ 	.word	0x00000000
        /*103c*/ 	.word	0x00022830
        /*1040*/ 	.short	0x010a
        /*1042*/ 	.byte	0x3f
	.zero		1


	//   ....[45]....
        /*1044*/ 	.word	0x000112c0
        /*1048*/ 	.word	0x00000000
        /*104c*/ 	.word	0x00022830
        /*1050*/ 	.short	0x010a
        /*1052*/ 	.byte	0x3f
	.zero		1


	//   ....[46]....
        /*1054*/ 	.word	0x00012f00
        /*1058*/ 	.word	0x00000099
        /*105c*/ 	.word	0x00000000
        /*1060*/ 	.short	0x0101
        /*1062*/ 	.byte	0x3f
	.zero		1


	//   ....[47]....
        /*1064*/ 	.word	0x00013280
        /*1068*/ 	.word	0x00000000
        /*106c*/ 	.word	0x00022850
        /*1070*/ 	.short	0x010a
        /*1072*/ 	.byte	0x3f
	.zero		1


	//   ....[48]....
        /*1074*/ 	.word	0x000132d0
        /*1078*/ 	.word	0x00000000
        /*107c*/ 	.word	0x00022850
        /*1080*/ 	.short	0x010a
        /*1082*/ 	.byte	0x3f
	.zero		1


	//   ....[49]....
        /*1084*/ 	.word	0x000136d0
        /*1088*/ 	.word	0x00000000
        /*108c*/ 	.word	0x00000000
        /*1090*/ 	.short	0x0101
        /*1092*/ 	.byte	0x3f
	.zero		1


	//   ....[50]....
        /*1094*/ 	.word	0x00013810
        /*1098*/ 	.word	0x00000009
        /*109c*/ 	.word	0x00022830
        /*10a0*/ 	.short	0x010a
        /*10a2*/ 	.byte	0x3f
	.zero		1


	//   ....[51]....
        /*10a4*/ 	.word	0x00013870
        /*10a8*/ 	.word	0x00000009
        /*10ac*/ 	.word	0x00022830
        /*10b0*/ 	.short	0x010a
        /*10b2*/ 	.byte	0x3f
	.zero		1


	//   ....[52]....
        /*10b4*/ 	.word	0x00014110
        /*10b8*/ 	.word	0x000000aa
        /*10bc*/ 	.word	0x00000000
        /*10c0*/ 	.short	0x0101
        /*10c2*/ 	.byte	0x3f
	.zero		1


	//   ....[53]....
        /*10c4*/ 	.word	0x00016ae0
        /*10c8*/ 	.word	0x00000009
        /*10cc*/ 	.word	0x00022850
        /*10d0*/ 	.short	0x010a
        /*10d2*/ 	.byte	0x3f
	.zero		1


	//   ....[54]....
        /*10d4*/ 	.word	0x00016b30
        /*10d8*/ 	.word	0x00000009
        /*10dc*/ 	.word	0x00022850
        /*10e0*/ 	.short	0x010a
        /*10e2*/ 	.byte	0x3f
	.zero		1


	//   ....[55]....
        /*10e4*/ 	.word	0x00016f40
        /*10e8*/ 	.word	0x00000009
        /*10ec*/ 	.word	0x00000000
        /*10f0*/ 	.short	0x0101
        /*10f2*/ 	.byte	0x3f
	.zero		1


	//   ....[56]....
        /*10f4*/ 	.word	0x00019460
        /*10f8*/ 	.word	0x00000008
        /*10fc*/ 	.word	0x00000000
        /*1100*/ 	.short	0x0101
        /*1102*/ 	.byte	0x3f
	.zero		1


	//   ....[57]....
        /*1104*/ 	.word	0x0001a030
        /*1108*/ 	.word	0x00000003
        /*110c*/ 	.word	0x00000000
        /*1110*/ 	.short	0x0101
        /*1112*/ 	.byte	0x3f
	.zero		1


	//   ....[58]....
        /*1114*/ 	.word	0x0001ee40
        /*1118*/ 	.word	0x00000011
        /*111c*/ 	.word	0x00022820
        /*1120*/ 	.short	0x010a
        /*1122*/ 	.byte	0x3f
	.zero		1


	//   ....[59]....
        /*1124*/ 	.word	0x0001eed0
        /*1128*/ 	.word	0x0000000c
        /*112c*/ 	.word	0x000228a0
        /*1130*/ 	.short	0x010a
        /*1132*/ 	.byte	0x3f
	.zero		1


	//   ....[60]....
        /*1134*/ 	.word	0x0001f120
        /*1138*/ 	.word	0x0000000c
        /*113c*/ 	.word	0x000228c0
        /*1140*/ 	.short	0x010a
        /*1142*/ 	.byte	0x3f
	.zero		1


	//   ....[61]....
        /*1144*/ 	.word	0x0001f730
        /*1148*/ 	.word	0x0000000a
        /*114c*/ 	.word	0x000228a0
        /*1150*/ 	.short	0x010a
        /*1152*/ 	.byte	0x3f
	.zero		1


	//   ....[62]....
        /*1154*/ 	.word	0x0001f970
        /*1158*/ 	.word	0x0000000a
        /*115c*/ 	.word	0x000228c0
        /*1160*/ 	.short	0x010a
        /*1162*/ 	.byte	0x3f
	.zero		1


	//   ....[63]....
        /*1164*/ 	.word	0x00020f10
        /*1168*/ 	.word	0x00000021
        /*116c*/ 	.word	0x00022840
        /*1170*/ 	.short	0x010a
        /*1172*/ 	.byte	0x3f
	.zero		1


	//   ....[64]....
        /*1174*/ 	.word	0x00021540
        /*1178*/ 	.word	0x00000021
        /*117c*/ 	.word	0x00022830
        /*1180*/ 	.short	0x0107
        /*1182*/ 	.byte	0x3f
	.zero		1


	//   ....[65]....
        /*1184*/ 	.word	0x00021620
        /*1188*/ 	.word	0x00000021
        /*118c*/ 	.word	0x00022830
        /*1190*/ 	.short	0x0101
        /*1192*/ 	.byte	0x3f
	.zero		1


	//   ....[66]....
        /*1194*/ 	.word	0x000221c0
        /*1198*/ 	.word	0x00000011
        /*119c*/ 	.word	0x00022800
        /*11a0*/ 	.short	0x0107
        /*11a2*/ 	.byte	0x3f
	.zero		1


	//   ....[67]....
        /*11a4*/ 	.word	0x000222b0
        /*11a8*/ 	.word	0x00000011
        /*11ac*/ 	.word	0x00022800
        /*11b0*/ 	.short	0x0101
        /*11b2*/ 	.byte	0x3f
	.zero		1


	//   ....[68]....
        /*11b4*/ 	.word	0x000222d0
        /*11b8*/ 	.word	0x00000011
        /*11bc*/ 	.word	0x00022820
        /*11c0*/ 	.short	0x010a
        /*11c2*/ 	.byte	0x3f
	.zero		1


	//   ....[69]....
        /*11c4*/ 	.word	0x00022360
        /*11c8*/ 	.word	0x00000021
        /*11cc*/ 	.word	0x00022860
        /*11d0*/ 	.short	0x010a
        /*11d2*/ 	.byte	0x3f
	.zero		1


	//   ....[70]....
        /*11d4*/ 	.word	0x00022a40
        /*11d8*/ 	.word	0x00000021
        /*11dc*/ 	.word	0x00022850
        /*11e0*/ 	.short	0x0107
        /*11e2*/ 	.byte	0x3f
	.zero		1


	//   ....[71]....
        /*11e4*/ 	.word	0x00022b10
        /*11e8*/ 	.word	0x00000021
        /*11ec*/ 	.word	0x00022850
        /*11f0*/ 	.short	0x0101
        /*11f2*/ 	.byte	0x3f
	.zero		1


	//   ....[72]....
        /*11f4*/ 	.word	0x00022e50
        /*11f8*/ 	.word	0x00000006
        /*11fc*/ 	.word	0x00022840
        /*1200*/ 	.short	0x010a
        /*1202*/ 	.byte	0x3f
	.zero		1


	//   ....[73]....
        /*1204*/ 	.word	0x00023210
        /*1208*/ 	.word	0x00000006
        /*120c*/ 	.word	0x00022830
        /*1210*/ 	.short	0x0107
        /*1212*/ 	.byte	0x3f
	.zero		1


	//   ....[74]....
        /*1214*/ 	.word	0x000232d0
        /*1218*/ 	.word	0x00000006
        /*121c*/ 	.word	0x00022830
        /*1220*/ 	.short	0x0101
        /*1222*/ 	.byte	0x3f
	.zero		1


	//   ....[75]....
        /*1224*/ 	.word	0x00023300
        /*1228*/ 	.word	0x00000006
        /*122c*/ 	.word	0x00022860
        /*1230*/ 	.short	0x010a
        /*1232*/ 	.byte	0x3f
	.zero		1


	//   ....[76]....
        /*1234*/ 	.word	0x00023800
        /*1238*/ 	.word	0x00000006
        /*123c*/ 	.word	0x00022850
        /*1240*/ 	.short	0x0107
        /*1242*/ 	.byte	0x3f
	.zero		1


	//   ....[77]....
        /*1244*/ 	.word	0x000238c0
        /*1248*/ 	.word	0x00000006
        /*124c*/ 	.word	0x00022850
        /*1250*/ 	.short	0x0101
        /*1252*/ 	.byte	0x3f
	.zero		1


	//   ....[78]....
        /*1254*/ 	.word	0x00024b50
        /*1258*/ 	.word	0x00000005
        /*125c*/ 	.word	0x00022820
        /*1260*/ 	.short	0x010a
        /*1262*/ 	.byte	0x3f
	.zero		1


	//   ....[79]....
        /*1264*/ 	.word	0x00024cc0
        /*1268*/ 	.word	0x00000003
        /*126c*/ 	.word	0x00022840
        /*1270*/ 	.short	0x010a
        /*1272*/ 	.byte	0x3f
	.zero		1


	//   ....[80]....
        /*1274*/ 	.word	0x00024d60
        /*1278*/ 	.word	0x00000013
        /*127c*/ 	.word	0x00022840
        /*1280*/ 	.short	0x010a
        /*1282*/ 	.byte	0x3f
	.zero		1


	//   ....[81]....
        /*1284*/ 	.word	0x00024da0
        /*1288*/ 	.word	0x00000003
        /*128c*/ 	.word	0x00022860
        /*1290*/ 	.short	0x010a
        /*1292*/ 	.byte	0x3f
	.zero		1


	//   ....[82]....
        /*1294*/ 	.word	0x00024de0
        /*1298*/ 	.word	0x00000013
        /*129c*/ 	.word	0x00022860
        /*12a0*/ 	.short	0x010a
        /*12a2*/ 	.byte	0x3f
	.zero		1


	//   ....[83]....
        /*12a4*/ 	.word	0x00024e40
        /*12a8*/ 	.word	0x00000057
        /*12ac*/ 	.word	0x00022890
        /*12b0*/ 	.short	0x010a
        /*12b2*/ 	.byte	0x3f
	.zero		1


	//   ....[84]....
        /*12b4*/ 	.word	0x000250d0
        /*12b8*/ 	.word	0x00000057
        /*12bc*/ 	.word	0x00022890
        /*12c0*/ 	.short	0x010a
        /*12c2*/ 	.byte	0x3f
	.zero		1


	//   ....[85]....
        /*12c4*/ 	.word	0x00025380
        /*12c8*/ 	.word	0x00000057
        /*12cc*/ 	.word	0x00022890
        /*12d0*/ 	.short	0x010a
        /*12d2*/ 	.byte	0x3f
	.zero		1


	//   ....[86]....
        /*12d4*/ 	.word	0x00025630
        /*12d8*/ 	.word	0x00000057
        /*12dc*/ 	.word	0x000228b0
        /*12e0*/ 	.short	0x010a
        /*12e2*/ 	.byte	0x3f
	.zero		1


	//   ....[87]....
        /*12e4*/ 	.word	0x00025ab0
        /*12e8*/ 	.word	0x00000017
        /*12ec*/ 	.word	0x00022800
        /*12f0*/ 	.short	0x010a
        /*12f2*/ 	.byte	0x3f
	.zero		1


	//   ....[88]....
        /*12f4*/ 	.word	0x000260b0
        /*12f8*/ 	.word	0x00000017
        /*12fc*/ 	.word	0x00022800
        /*1300*/ 	.short	0x010a
        /*1302*/ 	.byte	0x3f
	.zero		1


	//   ....[89]....
        /*1304*/ 	.word	0x00026100
        /*1308*/ 	.word	0x00000000
        /*130c*/ 	.word	0x00022830
        /*1310*/ 	.short	0x010a
        /*1312*/ 	.byte	0x3f
	.zero		1


	//   ....[90]....
        /*1314*/ 	.word	0x00026150
        /*1318*/ 	.word	0x00000000
        /*131c*/ 	.word	0x00022850
        /*1320*/ 	.short	0x010a
        /*1322*/ 	.byte	0x3f
	.zero		1


	//   ....[91]....
        /*1324*/ 	.word	0x000261a0
        /*1328*/ 	.word	0x00000009
        /*132c*/ 	.word	0x00022830
        /*1330*/ 	.short	0x010a
        /*1332*/ 	.byte	0x3f
	.zero		1


	//   ....[92]....
        /*1334*/ 	.word	0x000261f0
        /*1338*/ 	.word	0x00000009
        /*133c*/ 	.word	0x00022850
        /*1340*/ 	.short	0x010a
        /*1342*/ 	.byte	0x3f
	.zero		1


	//   ....[93]....
        /*1344*/ 	.word	0x00026240
        /*1348*/ 	.word	0x00000000
        /*134c*/ 	.word	0x00022830
        /*1350*/ 	.short	0x010a
        /*1352*/ 	.byte	0x3f
	.zero		1


	//   ....[94]....
        /*1354*/ 	.word	0x00026290
        /*1358*/ 	.word	0x00000000
        /*135c*/ 	.word	0x00022850
        /*1360*/ 	.short	0x010a
        /*1362*/ 	.byte	0x3f
	.zero		1


	//   ....[95]....
        /*1364*/ 	.word	0x000262e0
        /*1368*/ 	.word	0x00000009
        /*136c*/ 	.word	0x00022830
        /*1370*/ 	.short	0x010a
        /*1372*/ 	.byte	0x3f
	.zero		1


	//   ....[96]....
        /*1374*/ 	.word	0x00026330
        /*1378*/ 	.word	0x00000009
        /*137c*/ 	.word	0x00022850
        /*1380*/ 	.short	0x010a
        /*1382*/ 	.byte	0x3f
	.zero		1


	//   ....[97]....
        /*1384*/ 	.word	0x00026f40
        /*1388*/ 	.word	0x00000011
        /*138c*/ 	.word	0x00022820
        /*1390*/ 	.short	0x010a
        /*1392*/ 	.byte	0x3f
	.zero		1


	//   ....[98]....
        /*1394*/ 	.word	0x00026f90
        /*1398*/ 	.word	0x0000000c
        /*139c*/ 	.word	0x000228a0
        /*13a0*/ 	.short	0x010a
        /*13a2*/ 	.byte	0x3f
	.zero		1


	//   ....[99]....
        /*13a4*/ 	.word	0x00026fe0
        /*13a8*/ 	.word	0x0000000c
        /*13ac*/ 	.word	0x000228c0
        /*13b0*/ 	.short	0x010a
        /*13b2*/ 	.byte	0x3f
	.zero		1


	//   ....[100]....
        /*13b4*/ 	.word	0x00027030
        /*13b8*/ 	.word	0x0000000a
        /*13bc*/ 	.word	0x000228a0
        /*13c0*/ 	.short	0x010a
        /*13c2*/ 	.byte	0x3f
	.zero		1


	//   ....[101]....
        /*13c4*/ 	.word	0x00027080
        /*13c8*/ 	.word	0x0000000a
        /*13cc*/ 	.word	0x000228c0
        /*13d0*/ 	.short	0x010a
        /*13d2*/ 	.byte	0x3f
	.zero		1


	//   ....[102]....
        /*13d4*/ 	.word	0x000271a0
        /*13d8*/ 	.word	0x00000021
        /*13dc*/ 	.word	0x00022840
        /*13e0*/ 	.short	0x010a
        /*13e2*/ 	.byte	0x3f
	.zero		1


	//   ....[103]....
        /*13e4*/ 	.word	0x00028480
        /*13e8*/ 	.word	0x00000011
        /*13ec*/ 	.word	0x00022820
        /*13f0*/ 	.short	0x010a
        /*13f2*/ 	.byte	0x3f
	.zero		1


	//   ....[104]....
        /*13f4*/ 	.word	0x000284d0
        /*13f8*/ 	.word	0x00000021
        /*13fc*/ 	.word	0x00022860
        /*1400*/ 	.short	0x010a
        /*1402*/ 	.byte	0x3f
	.zero		1


	//   ....[105]....
        /*1404*/ 	.word	0x00028e40
        /*1408*/ 	.word	0x00000006
        /*140c*/ 	.word	0x00022840
        /*1410*/ 	.short	0x010a
        /*1412*/ 	.byte	0x3f
	.zero		1


	//   ....[106]....
        /*1414*/ 	.word	0x00029520
        /*1418*/ 	.word	0x00000006
        /*141c*/ 	.word	0x00022860
        /*1420*/ 	.short	0x010a
        /*1422*/ 	.byte	0x3f
	.zero		1


	//   ....[107]....
        /*1424*/ 	.word	0x0002a670
        /*1428*/ 	.word	0x00000005
        /*142c*/ 	.word	0x00022820
        /*1430*/ 	.short	0x010a
        /*1432*/ 	.byte	0x3f
	.zero		1


	//   ....[108]....
        /*1434*/ 	.word	0x0002a810
        /*1438*/ 	.word	0x00000003
        /*143c*/ 	.word	0x00022840
        /*1440*/ 	.short	0x010a
        /*1442*/ 	.byte	0x3f
	.zero		1


	//   ....[109]....
        /*1444*/ 	.word	0x0002a860
        /*1448*/ 	.word	0x00000013
        /*144c*/ 	.word	0x00022840
        /*1450*/ 	.short	0x010a
        /*1452*/ 	.byte	0x3f
	.zero		1


	//   ....[110]....
        /*1454*/ 	.word	0x0002a8b0
        /*1458*/ 	.word	0x00000003
        /*145c*/ 	.word	0x00022860
        /*1460*/ 	.short	0x010a
        /*1462*/ 	.byte	0x3f
	.zero		1


	//----- nvinfo : EIATTR_NUM_MBARRIERS
	.align		4
.L_411:
        /*1464*/ 	.byte	0x03, 0x38
        /*1466*/ 	.short	0x0016


	//----- nvinfo : EIATTR_EXIT_INSTR_OFFSETS
	.align		4
        /*1468*/ 	.byte	0x04, 0x1c
        /*146a*/ 	.short	(.L_413 - .L_412)


	//   ....[0]....
.L_412:
        /*146c*/ 	.word	0x00024e30


	//----- nvinfo : EIATTR_MAX_THREADS
	.align		4
.L_413:
        /*1470*/ 	.byte	0x04, 0x05
        /*1472*/ 	.short	(.L_415 - .L_414)
.L_414:
        /*1474*/ 	.word	0x00000180
        /*1478*/ 	.word	0x00000001
        /*147c*/ 	.word	0x00000001


	//----- nvinfo : EIATTR_CRS_STACK_SIZE
	.align		4
.L_415:
        /*1480*/ 	.byte	0x04, 0x1e
        /*1482*/ 	.short	(.L_417 - .L_416)
.L_416:
        /*1484*/ 	.word	0x00000000


	//----- nvinfo : EIATTR_CBANK_PARAM_SIZE
	.align		4
.L_417:
        /*1488*/ 	.byte	0x03, 0x19
        /*148a*/ 	.short	0x0af0


	//----- nvinfo : EIATTR_PARAM_CBANK
	.align		4
        /*148c*/ 	.byte	0x04, 0x0a
        /*148e*/ 	.short	(.L_419 - .L_418)
	.align		4
.L_418:
        /*1490*/ 	.word	index@(.nv.constant0._ZN7cutlass13device_kernelIN5flash11enable_sm90INS1_16FlashAttnFwdSm90INS1_25CollectiveMainloopFwdSm90ILi2EN4cute5tupleIJNS5_1CILi1EEES8_S8_EEENS6_IJNS7_ILi128EEENS7_ILi96EEENS7_ILi64EEEEEELi256ENS_6half_tEfNS_4arch4Sm90ELb0ELb1ELb1ELb1ELb1ELb1ELb0ELb1ELb0ELb1ELb1ELb0EEENS1_21CollectiveEpilogueFwdINS6_IJSA_NS7_ILi256EEESB_EEES9_SE_SG_Li256ELb1ELb1ELb1ELb0EEENS1_36VarlenDynamicPersistentTileSchedulerILi128ELi96ELi256ELi128ELb1ELb1ELb1ELb1ELb0ELb1EEEEEEEEEvNT_6ParamsE)
        /*1494*/ 	.short	0x0210
        /*1496*/ 	.short	0x0af0


	//----- nvinfo : EIATTR_SW_WAR
	.align		4
.L_419:
        /*1498*/ 	.byte	0x04, 0x36
        /*149a*/ 	.short	(.L_421 - .L_420)
.L_420:
        /*149c*/ 	.word	0x00000008
.L_421:


//--------------------- .nv.info._ZN7cutlass13device_kernelIN5flash11enable_sm90INS1_16FlashAttnFwdSm90INS1_25CollectiveMainloopFwdSm90ILi2EN4cute5tupleIJNS5_1CILi1EEES8_S8_EEENS6_IJNS7_ILi128EEENS7_ILi96EEENS7_ILi64EEEEEELi256ENS_6half_tEfNS_4arch4Sm90ELb0ELb1ELb1ELb1ELb1ELb0ELb1ELb1ELb0ELb1ELb1ELb0EEENS1_21CollectiveEpilogueFwdINS6_IJSA_NS7_ILi256EEESB_EEES9_SE_SG_Li256ELb1ELb1ELb1ELb0EEENS1_36VarlenDynamicPersistentTileSchedulerILi128ELi96ELi256ELi128ELb1ELb1ELb1ELb1ELb0ELb1EEEEEEEEEvNT_6ParamsE --------------------------
	.section	.nv.info._ZN7cutlass13device_kernelIN5flash11enable_sm90INS1_16FlashAttnFwdSm90INS1_25CollectiveMainloopFwdSm90ILi2EN4cute5tupleIJNS5_1CILi1EEES8_S8_EEENS6_IJNS7_ILi128EEENS7_ILi96EEENS7_ILi64EEEEEELi256ENS_6half_tEfNS_4arch4Sm90ELb0ELb1ELb1ELb1ELb1ELb0ELb1ELb1ELb0ELb1ELb1ELb0EEENS1_21CollectiveEpilogueFwdINS6_IJSA_NS7_ILi256EEESB_EEES9_SE_SG_Li256ELb1ELb1ELb1ELb0EEENS1_36VarlenDynamicPersistentTileSchedulerILi128ELi96ELi256ELi128ELb1ELb1ELb1ELb1ELb0ELb1EEEEEEEEEvNT_6ParamsE,"",@"SHT_CUDA_INFO"
	.sectionflags	@""
	.align	4


	//----- nvinfo : EIATTR_CUDA_API_VERSION
	.align		4
        /*0000*/ 	.byte	0x04, 0x37
        /*0002*/ 	.short	(.L_423 - .L_422)
.L_422:
        /*0004*/ 	.word	0x00000082


	//----- nvinfo : EIATTR_KPARAM_INFO
	.align		4
.L_423:
        /*0008*/ 	.byte	0x04, 0x17
        /*000a*/ 	.short	(.L_425 - .L_424)
.L_424:
        /*000c*/ 	.word	0x00000000
        /*0010*/ 	.short	0x0000
        /*0012*/ 	.short	0x0070
        /*0014*/ 	.byte	0x00, 0xf0, 0x01, 0x2e


	//----- nvinfo : EIATTR_SPARSE_MMA_MASK
	.align		4
.L_425:
        /*0018*/ 	.byte	0x03, 0x50
        /*001a*/ 	.short	0x0000


	//----- nvinfo : EIATTR_MAXREG_COUNT
	.align		4
        /*001c*/ 	.byte	0x03, 0x1b
        /*001e*/ 	.short	0x00a8


	//----- nvinfo : EIATTR_NUM_BARRIERS
	.align		4
        /*0020*/ 	.byte	0x02, 0x4c
        /*0022*/ 	.byte	0x10
	.zero		1


	//----- nvinfo : EIATTR_EXTERNS
	.align		4
        /*0024*/ 	.byte	0x04, 0x0f
        /*0026*/ 	.short	(.L_427 - .L_426)


	//   ....[0]....
	.align		4
.L_426:
        /*0028*/ 	.word	index@(__assertfail)


	//----- nvinfo : EIATTR_ANNOTATIONS
	.align		4
.L_427:
        /*002c*/ 	.byte	0x04, 0x55
        /*002e*/ 	.short	(.L_429 - .L_428)


	//   ....[0]....
.L_428:
        /* <DEDUP_REMOVED lines=49> */


	//----- nvinfo : EIATTR_MERCURY_ISA_VERSION
	.align		4
.L_429:
        /*0330*/ 	.byte	0x03, 0x5f
        /*0332*/ 	.short	0x0101


	//----- nvinfo : EIATTR_UNUSED_LOAD_BYTE_OFFSET
	.align		4
        /*0334*/ 	.byte	0x04, 0x44
        /*0336*/ 	.short	(.L_431 - .L_430)


	//   ....[0]....
.L_430:
        /*0338*/ 	.word	0x00000a60
        /*033c*/ 	.word	0x0000fff0


	//   ....[1]....
        /*0340*/ 	.word	0x000207b0
        /*0344*/ 	.word	0x0000fff0


	//----- nvinfo : EIATTR_INT_WARP_WIDE_INSTR_OFFSETS
	.align		4
.L_431:
        /*0348*/ 	.byte	0x04, 0x31
        /*034a*/ 	.short	(.L_433 - .L_432)


	//   ....[0]....
.L_432:
        /*034c*/ 	.word	0x000000c0


	//   ....[1]....
        /*0350*/ 	.word	0x000000d0


	//   ....[2]....
        /*0354*/ 	.word	0x000000e0


	//   ....[3]....
        /*0358*/ 	.word	0x00000180


	//   ....[4]....
        /*035c*/ 	.word	0x00026fc0


	//   ....[5]....
        /*0360*/ 	.word	0x00027050


	//   ....[6]....
        /*0364*/ 	.word	0x0002af10


	//   ....[7]....
        /*0368*/ 	.word	0x0002afa0


	//----- nvinfo : EIATTR_COOP_GROUP_MASK_REGIDS
	.align		4
.L_433:
        /*036c*/ 	.byte	0x04, 0x29
        /*036e*/ 	.short	(.L_435 - .L_434)


	//   ....[0]....
.L_434:
        /*0370*/ 	.word	0xffffffff


	//   ....[1]....
        /*0374*/ 	.word	0xffffffff


	//   ....[2]....
        /*0378*/ 	.word	0xffffffff


	//   ....[3]....
        /*037c*/ 	.word	0xffffffff


	//   ....[4]....
        /*0380*/ 	.word	0xffffffff


	//   ....[5]....
        /*0384*/ 	.word	0xffffffff


	//   ....[6]....
        /*0388*/ 	.word	0xffffffff


	//   ....[7]....
        /*038c*/ 	.word	0xffffffff


	//   ....[8]....
        /*0390*/ 	.word	0xffffffff


	//   ....[9]....
        /*0394*/ 	.word	0xffffffff


	//   ....[10]....
        /*0398*/ 	.word	0xffffffff


	//   ....[11]....
        /*039c*/ 	.word	0xffffffff


	//   ....[12]....
        /*03a0*/ 	.word	0xffffffff


	//   ....[13]....
        /*03a4*/ 	.word	0xffffffff


	//   ....[14]....
        /*03a8*/ 	.word	0xffffffff


	//   ....[15]....
        /*03ac*/ 	.word	0xffffffff


	//   ....[16]....
        /*03b0*/ 	.word	0xffffffff


	//   ....[17]....
        /*03b4*/ 	.word	0xffffffff


	//   ....[18]....
        /*03b8*/ 	.word	0xffffffff


	//   ....[19]....
        /*03bc*/ 	.word	0xffffffff


	//   ....[20]....
        /*03c0*/ 	.word	0xffffffff


	//   ....[21]....
        /*03c4*/ 	.word	0xffffffff


	//   ....[22]....
        /*03c8*/ 	.word	0xffffffff


	//   ....[23]....
        /*03cc*/ 	.word	0xffffffff


	//   ....[24]....
        /*03d0*/ 	.word	0xffffffff


	//   ....[25]....
        /*03d4*/ 	.word	0xffffffff


	//   ....[26]....
        /*03d8*/ 	.word	0xffffffff


	//   ....[27]....
        /*03dc*/ 	.word	0xffffffff


	//   ....[28]....
        /*03e0*/ 	.word	0xffffffff


	//   ....[29]....
        /*03e4*/ 	.word	0xffffffff


	//   ....[30]....
        /*03e8*/ 	.word	0xffffffff


	//   ....[31]....
        /*03ec*/ 	.word	0xffffffff


	//   ....[32]....
        /*03f0*/ 	.word	0xffffffff


	//   ....[33]....
        /*03f4*/ 	.word	0xffffffff


	//   ....[34]....
        /*03f8*/ 	.word	0xffffffff


	//   ....[35]....
        /*03fc*/ 	.word	0xffffffff


	//   ....[36]....
        /*0400*/ 	.word	0xffffffff


	//   ....[37]....
        /*0404*/ 	.word	0xffffffff


	//   ....[38]....
        /*0408*/ 	.word	0xffffffff


	//   ....[39]....
        /*040c*/ 	.word	0xffffffff


	//   ....[40]....
        /*0410*/ 	.word	0xffffffff


	//   ....[41]....
        /*0414*/ 	.word	0xffffffff


	//   ....[42]....
        /*0418*/ 	.word	0xffffffff


	//   ....[43]....
        /*041c*/ 	.word	0xffffffff


	//   ....[44]....
        /*0420*/ 	.word	0xffffffff


	//   ....[45]....
        /*0424*/ 	.word	0xffffffff


	//   ....[46]....
        /*0428*/ 	.word	0xffffffff


	//   ....[47]....
        /*042c*/ 	.word	0xffffffff


	//   ....[48]....
        /*0430*/ 	.word	0xffffffff


	//   ....[49]....
        /*0434*/ 	.word	0xffffffff


	//   ....[50]....
        /*0438*/ 	.word	0xffffffff


	//   ....[51]....
        /*043c*/ 	.word	0xffffffff


	//   ....[52]....
        /*0440*/ 	.word	0xffffffff


	//   ....[53]....
        /*0444*/ 	.word	0xffffffff


	//   ....[54]....
        /*0448*/ 	.word	0xffffffff


	//   ....[55]....
        /*044c*/ 	.word	0xffffffff


	//   ....[56]....
        /*0450*/ 	.word	0xffffffff


	//   ....[57]....
        /*0454*/ 	.word	0xffffffff


	//   ....[58]....
        /*0458*/ 	.word	0xffffffff


	//   ....[59]....
        /*045c*/ 	.word	0xffffffff


	//   ....[60]....
        /*0460*/ 	.word	0xffffffff


	//   ....[61]....
        /*0464*/ 	.word	0xffffffff


	//   ....[62]....
        /*0468*/ 	.word	0xffffffff


	//   ....[63]....
        /*046c*/ 	.word	0xffffffff


	//   ....[64]....
        /*0470*/ 	.word	0xffffffff


	//   ....[65]....
        /*0474*/ 	.word	0xffffffff


	//   ....[66]....
        /*0478*/ 	.word	0xffffffff


	//   ....[67]....
        /*047c*/ 	.word	0xffffffff


	//   ....[68]....
        /*0480*/ 	.word	0xffffffff


	//   ....[69]....
        /*0484*/ 	.word	0xffffffff


	//   ....[70]....
        /*0488*/ 	.word	0xffffffff


	//   ....[71]....
        /*048c*/ 	.word	0xffffffff


	//   ....[72]....
        /*0490*/ 	.word	0xffffffff


	//   ....[73]....
        /*0494*/ 	.word	0xffffffff


	//   ....[74]....
        /*0498*/ 	.word	0xffffffff


	//   ....[75]....
        /*049c*/ 	.word	0xffffffff


	//   ....[76]....
        /*04a0*/ 	.word	0xffffffff


	//   ....[77]....
        /*04a4*/ 	.word	0xffffffff


	//   ....[78]....
        /*04a8*/ 	.word	0xffffffff


	//   ....[79]....
        /*04ac*/ 	.word	0xffffffff


	//   ....[80]....
        /*04b0*/ 	.word	0xffffffff


	//   ....[81]....
        /*04b4*/ 	.word	0xffffffff


	//   ....[82]....
        /*04b8*/ 	.word	0xffffffff


	//   ....[83]....
        /*04bc*/ 	.word	0xffffffff


	//   ....[84]....
        /*04c0*/ 	.word	0xffffffff


	//   ....[85]....
        /*04c4*/ 	.word	0xffffffff


	//   ....[86]....
        /*04c8*/ 	.word	0xffffffff


	//   ....[87]....
        /*04cc*/ 	.word	0xffffffff


	//   ....[88]....
        /*04d0*/ 	.word	0xffffffff


	//   ....[89]....
        /*04d4*/ 	.word	0xffffffff


	//   ....[90]....
        /*04d8*/ 	.word	0xffffffff


	//   ....[91]....
        /*04dc*/ 	.word	0xffffffff


	//   ....[92]....
        /*04e0*/ 	.word	0xffffffff


	//   ....[93]....
        /*04e4*/ 	.word	0xffffffff


	//   ....[94]....
        /*04e8*/ 	.word	0xffffffff


	//   ....[95]....
        /*04ec*/ 	.word	0xffffffff


	//   ....[96]....
        /*04f0*/ 	.word	0xffffffff


	//   ....[97]....
        /*04f4*/ 	.word	0xffffffff


	//   ....[98]....
        /*04f8*/ 	.word	0xffffffff


	//   ....[99]....
        /*04fc*/ 	.word	0xffffffff


	//   ....[100]....
        /*0500*/ 	.word	0xffffffff


	//   ....[101]....
        /*0504*/ 	.word	0xffffffff


	//   ....[102]....
        /*0508*/ 	.word	0xffffffff


	//   ....[103]....
        /*050c*/ 	.word	0xffffffff


	//   ....[104]....
        /*0510*/ 	.word	0xffffffff


	//   ....[105]....
        /*0514*/ 	.word	0xffffffff


	//   ....[106]....
        /*0518*/ 	.word	0xffffffff


	//   ....[107]....
        /*051c*/ 	.word	0xffffffff


	//   ....[108]....
        /*0520*/ 	.word	0xffffffff


	//   ....[109]....
        /*0524*/ 	.word	0xffffffff


	//   ....[110]....
        /*0528*/ 	.word	0xffffffff


	//   ....[111]....
        /*052c*/ 	.word	0xffffffff


	//   ....[112]....
        /*0530*/ 	.word	0xffffffff


	//   ....[113]....
        /*0534*/ 	.word	0xffffffff


	//   ....[114]....
        /*0538*/ 	.word	0xffffffff


	//   ....[115]....
        /*053c*/ 	.word	0xffffffff


	//   ....[116]....
        /*0540*/ 	.word	0xffffffff


	//   ....[117]....
        /*0544*/ 	.word	0xffffffff


	//   ....[118]....
        /*0548*/ 	.word	0xffffffff


	//   ....[119]....
        /*054c*/ 	.word	0xffffffff


	//   ....[120]....
        /*0550*/ 	.word	0xffffffff


	//   ....[121]....
        /*0554*/ 	.word	0xffffffff


	//   ....[122]....
        /*0558*/ 	.word	0xffffffff


	//   ....[123]....
        /*055c*/ 	.word	0xffffffff


	//   ....[124]....
        /*0560*/ 	.word	0xffffffff


	//   ....[125]....
        /*0564*/ 	.word	0xffffffff


	//   ....[126]....
        /*0568*/ 	.word	0xffffffff


	//   ....[127]....
        /*056c*/ 	.word	0xffffffff


	//   ....[128]....
        /*0570*/ 	.word	0xffffffff


	//   ....[129]....
        /*0574*/ 	.word	0xffffffff


	//   ....[130]....
        /*0578*/ 	.word	0xffffffff


	//   ....[131]....
        /*057c*/ 	.word	0xffffffff


	//   ....[132]....
        /*0580*/ 	.word	0xffffffff


	//   ....[133]....
        /*0584*/ 	.word	0xffffffff


	//   ....[134]....
        /*0588*/ 	.word	0xffffffff


	//   ....[135]....
        /*058c*/ 	.word	0xffffffff


	//   ....[136]....
        /*0590*/ 	.word	0xffffffff


	//   ....[137]....
        /*0594*/ 	.word	0xffffffff


	//   ....[138]....
        /*0598*/ 	.word	0xffffffff


	//   ....[139]....
        /*059c*/ 	.word	0xffffffff


	//   ....[140]....
        /*05a0*/ 	.word	0xffffffff


	//   ....[141]....
        /*05a4*/ 	.word	0xffffffff


	//   ....[142]....
        /*05a8*/ 	.word	0xffffffff


	//   ....[143]....
        /*05ac*/ 	.word	0xffffffff


	//   ....[144]....
        /*05b0*/ 	.word	0xffffffff


	//   ....[145]....
        /*05b4*/ 	.word	0xffffffff


	//   ....[146]....
        /*05b8*/ 	.word	0xffffffff


	//   ....[147]....
        /*05bc*/ 	.word	0xffffffff


	//   ....[148]....
        /*05c0*/ 	.word	0xffffffff


	//   ....[149]....
        /*05c4*/ 	.word	0xffffffff


	//   ....[150]....
        /*05c8*/ 	.word	0xffffffff


	//   ....[151]....
        /*05cc*/ 	.word	0xffffffff


	//   ....[152]....
        /*05d0*/ 	.word	0xffffffff


	//   ....[153]....
        /*05d4*/ 	.word	0xffffffff


	//   ....[154]....
        /*05d8*/ 	.word	0xffffffff


	//   ....[155]....
        /*05dc*/ 	.word	0xffffffff


	//   ....[156]....
        /*05e0*/ 	.word	0xffffffff


	//   ....[157]....
        /*05e4*/ 	.word	0xffffffff


	//   ....[158]....
        /*05e8*/ 	.word	0xffffffff


	//   ....[159]....
        /*05ec*/ 	.word	0xffffffff


	//   ....[160]....
        /*05f0*/ 	.word	0xffffffff


	//   ....[161]....
        /*05f4*/ 	.word	0xffffffff


	//   ....[162]....
        /*05f8*/ 	.word	0xffffffff


	//   ....[163]....
        /*05fc*/ 	.word	0xffffffff


	//   ....[164]....
        /*0600*/ 	.word	0xffffffff


	//   ....[165]....
        /*0604*/ 	.word	0xffffffff


	//   ....[166]....
        /*0608*/ 	.word	0xffffffff


	//   ....[167]....
        /*060c*/ 	.word	0x0500000f


	//   ....[168]....
        /*0610*/ 	.word	0x0500000f


	//   ....[169]....
        /*0614*/ 	.word	0x0500000f


	//   ....[170]....
        /*0618*/ 	.word	0x0500000f


	//   ....[171]....
        /*061c*/ 	.word	0x0500000f


	//   ....[172]....
        /*0620*/ 	.word	0x0500000f


	//   ....[173]....
        /*0624*/ 	.word	0x0500000f


	//   ....[174]....
        /*0628*/ 	.word	0x0500000f


	//   ....[175]....
        /*062c*/ 	.word	0x0500000f


	//   ....[176]....
        /*0630*/ 	.word	0x0500000f


	//   ....[177]....
        /*0634*/ 	.word	0x0500000f


	//   ....[178]....
        /*0638*/ 	.word	0x0500000f


	//   ....[179]....
        /*063c*/ 	.word	0x0500000f


	//   ....[180]....
        /*0640*/ 	.word	0x0500000f


	//   ....[181]....
        /*0644*/ 	.word	0x0500000f


	//   ....[182]....
        /*0648*/ 	.word	0x0500000f


	//   ....[183]....
        /*064c*/ 	.word	0x0500000f


	//   ....[184]....
        /*0650*/ 	.word	0x0500000f


	//   ....[185]....
        /*0654*/ 	.word	0x0500000f


	//   ....[186]....
        /*0658*/ 	.word	0x0500000f


	//   ....[187]....
        /*065c*/ 	.word	0x0500000f


	//   ....[188]....
        /*0660*/ 	.word	0x0500000f


	//   ....[189]....
        /*0664*/ 	.word	0x0500000f


	//   ....[190]....
        /*0668*/ 	.word	0x0500000f


	//   ....[191]....
        /*066c*/ 	.word	0x0500000f


	//   ....[192]....
        /*0670*/ 	.word	0x0500000f


	//   ....[193]....
        /*0674*/ 	.word	0x0500000f


	//   ....[194]....
        /*0678*/ 	.word	0x0500000f


	//   ....[195]....
        /*067c*/ 	.word	0x0500000f


	//   ....[196]....
        /*0680*/ 	.word	0x0500000f


	//   ....[197]....
        /*0684*/ 	.word	0x0500000f


	//   ....[198]....
        /*0688*/ 	.word	0x0500000f


	//   ....[199]....
        /*068c*/ 	.word	0x0500000f


	//   ....[200]....
        /*0690*/ 	.word	0x0500000f


	//   ....[201]....
        /*0694*/ 	.word	0x0500000f


	//   ....[202]....
        /*0698*/ 	.word	0x0500000f


	//   ....[203]....
        /*069c*/ 	.word	0x0500000f


	//   ....[204]....
        /*06a0*/ 	.word	0x0500000f


	//   ....[205]....
        /*06a4*/ 	.word	0x0500000f


	//   ....[206]....
        /*06a8*/ 	.word	0x0500000f


	//   ....[207]....
        /*06ac*/ 	.word	0x0500000f


	//   ....[208]....
        /*06b0*/ 	.word	0x0500000f


	//   ....[209]....
        /*06b4*/ 	.word	0x0500000f


	//   ....[210]....
        /*06b8*/ 	.word	0x0500000f


	//   ....[211]....
        /*06bc*/ 	.word	0x0500000f


	//   ....[212]....
        /*06c0*/ 	.word	0x0500000f


	//   ....[213]....
        /*06c4*/ 	.word	0x0500000f


	//   ....[214]....
        /*06c8*/ 	.word	0x0500000f


	//   ....[215]....
        /*06cc*/ 	.word	0x0500000f


	//   ....[216]....
        /*06d0*/ 	.word	0x0500000f


	//   ....[217]....
        /*06d4*/ 	.word	0x0500000f


	//   ....[218]....
        /*06d8*/ 	.word	0x0500000f


	//   ....[219]....
        /*06dc*/ 	.word	0x0500000f


	//   ....[220]....
        /*06e0*/ 	.word	0x0500000f


	//   ....[221]....
        /*06e4*/ 	.word	0x0500000f


	//   ....[222]....
        /*06e8*/ 	.word	0x0500000f


	//   ....[223]....
        /*06ec*/ 	.word	0x0500000f


	//   ....[224]....
        /*06f0*/ 	.word	0x0500000f


	//   ....[225]....
        /*06f4*/ 	.word	0x0500000f


	//   ....[226]....
        /*06f8*/ 	.word	0x0500000f


	//   ....[227]....
        /*06fc*/ 	.word	0x0500000f


	//   ....[228]....
        /*0700*/ 	.word	0x0500000f


	//   ....[229]....
        /*0704*/ 	.word	0x0500000f


	//   ....[230]....
        /*0708*/ 	.word	0x0500000f


	//   ....[231]....
        /*070c*/ 	.word	0x0500000f


	//   ....[232]....
        /*0710*/ 	.word	0x0500000f


	//   ....[233]....
        /*0714*/ 	.word	0x0500000f


	//   ....[234]....
        /*0718*/ 	.word	0x0500000f


	//   ....[235]....
        /*071c*/ 	.word	0x0500000f


	//   ....[236]....
        /*0720*/ 	.word	0x0500000f


	//   ....[237]....
        /*0724*/ 	.word	0x0500000f


	//   ....[238]....
        /*0728*/ 	.word	0x0500000f


	//   ....[239]....
        /*072c*/ 	.word	0x0500000f


	//   ....[240]....
        /*0730*/ 	.word	0x0500000f


	//   ....[241]....
        /*0734*/ 	.word	0x0500000f


	//   ....[242]....
        /*0738*/ 	.word	0x0500000f


	//   ....[243]....
        /*073c*/ 	.word	0x0500000f


	//   ....[244]....
        /*0740*/ 	.word	0x0500000f


	//   ....[245]....
        /*0744*/ 	.word	0x0500000f


	//   ....[246]....
        /*0748*/ 	.word	0x0500000f


	//   ....[247]....
        /*074c*/ 	.word	0x0500000f


	//   ....[248]....
        /*0750*/ 	.word	0x0500000f


	//   ....[249]....
        /*0754*/ 	.word	0x0500000f


	//   ....[250]....
        /*0758*/ 	.word	0x0500000f


	//   ....[251]....
        /*075c*/ 	.word	0x0500000f


	//   ....[252]....
        /*0760*/ 	.word	0x0500000f


	//   ....[253]....
        /*0764*/ 	.word	0x0500000f


	//   ....[254]....
        /*0768*/ 	.word	0x0500000f


	//   ....[255]....
        /*076c*/ 	.word	0x0500000f


	//   ....[0]....
        /*0770*/ 	.word	0x0500000f


	//   ....[1]....
        /*0774*/ 	.word	0x0500000f


	//   ....[2]....
        /*0778*/ 	.word	0x0500000f


	//   ....[3]....
        /*077c*/ 	.word	0x0500000f


	//   ....[4]....
        /*0780*/ 	.word	0x0500000f


	//   ....[5]....
        /*0784*/ 	.word	0x0500000f


	//   ....[6]....
        /*0788*/ 	.word	0x0500000f


	//   ....[7]....
        /*078c*/ 	.word	0x0500000f


	//   ....[8]....
        /*0790*/ 	.word	0x0500000f


	//   ....[9]....
        /*0794*/ 	.word	0x0500000f


	//   ....[10]....
        /*0798*/ 	.word	0x0500000f


	//   ....[11]....
        /*079c*/ 	.word	0xffffffff


	//   ....[12]....
        /*07a0*/ 	.word	0xffffffff


	//   ....[13]....
        /*07a4*/ 	.word	0xffffffff


	//   ....[14]....
        /*07a8*/ 	.word	0xffffffff


	//   ....[15]....
        /*07ac*/ 	.word	0xffffffff


	//   ....[16]....
        /*07b0*/ 	.word	0xffffffff


	//----- nvinfo : EIATTR_COOP_GROUP_INSTR_OFFSETS
	.align		4
.L_435:
        /*07b4*/ 	.byte	0x04, 0x28
        /*07b6*/ 	.short	(.L_437 - .L_436)


	//   ....[0]....
.L_436:
        /*07b8*/ 	.word	0x00000080


	//   ....[1]....
        /*07bc*/ 	.word	0x00000090


	//   ....[2]....
        /*07c0*/ 	.word	0x000002f0


	//   ....[3]....
        /*07c4*/ 	.word	0x00000450


	//   ....[4]....
        /*07c8*/ 	.word	0x00000570


	//   ....[5]....
        /*07cc*/ 	.word	0x000006d0


	//   ....[6]....
        /*07d0*/ 	.word	0x000028b0


	//   ....[7]....
        /*07d4*/ 	.word	0x000048a0


	//   ....[8]....
        /*07d8*/ 	.word	0x00005070


	//   ....[9]....
        /*07dc*/ 	.word	0x00006400


	//   ....[10]....
        /*07e0*/ 	.word	0x000065f0


	//   ....[11]....
        /*07e4*/ 	.word	0x00006950


	//   ....[12]....
        /*07e8*/ 	.word	0x00006970


	//   ....[13]....
        /*07ec*/ 	.word	0x0000bec0


	//   ....[14]....
        /*07f0*/ 	.word	0x0000bf60


	//   ....[15]....
        /*07f4*/ 	.word	0x0000c140


	//   ....[16]....
        /*07f8*/ 	.word	0x0000c160


	//   ....[17]....
        /*07fc*/ 	.word	0x00015ba0


	//   ....[18]....
        /*0800*/ 	.word	0x00016140


	//   ....[19]....
        /*0804*/ 	.word	0x00017080


	//   ....[20]....
        /*0808*/ 	.word	0x00017190


	//   ....[21]....
        /*080c*/ 	.word	0x00017320


	//   ....[22]....
        /*0810*/ 	.word	0x00017340


	//   ....[23]....
        /*0814*/ 	.word	0x0001f850


	//   ....[24]....
        /*0818*/ 	.word	0x0001f870


	//   ....[25]....
        /*081c*/ 	.word	0x0001f8b0


	//   ....[26]....
        /*0820*/ 	.word	0x0001f8f0


	//   ....[27]....
        /*0824*/ 	.word	0x00021b20


	//   ....[28]....
        /*0828*/ 	.word	0x00021b40


	//   ....[29]....
        /*082c*/ 	.word	0x00021b90


	//   ....[30]....
        /*0830*/ 	.word	0x00021ba0


	//   ....[31]....
        /*0834*/ 	.word	0x00022550


	//   ....[32]....
        /*0838*/ 	.word	0x00022580


	//   ....[33]....
        /*083c*/ 	.word	0x000226c0


	//   ....[34]....
        /*0840*/ 	.word	0x000226e0


	//   ....[35]....
        /*0844*/ 	.word	0x00022820


	//   ....[36]....
        /*0848*/ 	.word	0x00022840


	//   ....[37]....
        /*084c*/ 	.word	0x00022990


	//   ....[38]....
        /*0850*/ 	.word	0x000229b0


	//   ....[39]....
        /*0854*/ 	.word	0x00022f70


	//   ....[40]....
        /*0858*/ 	.word	0x00022fa0


	//   ....[41]....
        /*085c*/ 	.word	0x000239d0


	//   ....[42]....
        /*0860*/ 	.word	0x000239e0


	//   ....[43]....
        /*0864*/ 	.word	0x00024d50


	//   ....[44]....
        /*0868*/ 	.word	0x00024d70


	//   ....[45]....
        /*086c*/ 	.word	0x00024eb0


	//   ....[46]....
        /*0870*/ 	.word	0x00024ed0


	//   ....[47]....
        /*0874*/ 	.word	0x00025010


	//   ....[48]....
        /*0878*/ 	.word	0x00025030


	//   ....[49]....
        /*087c*/ 	.word	0x00025180


	//   ....[50]....
        /*0880*/ 	.word	0x000251a0


	//   ....[51]....
        /*0884*/ 	.word	0x00025370


	//   ....[52]....
        /*0888*/ 	.word	0x00025580


	//   ....[53]....
        /*088c*/ 	.word	0x000255b0


	//   ....[54]....
        /*0890*/ 	.word	0x000255e0


	//   ....[55]....
        /*0894*/ 	.word	0x00025610


	//   ....[56]....
        /*0898*/ 	.word	0x00025640


	//   ....[57]....
        /*089c*/ 	.word	0x00025670


	//   ....[58]....
        /*08a0*/ 	.word	0x000257e0


	//   ....[59]....
        /*08a4*/ 	.word	0x00025810


	//   ....[60]....
        /*08a8*/ 	.word	0x00025840


	//   ....[61]....
        /*08ac*/ 	.word	0x00025870


	//   ....[62]....
        /*08b0*/ 	.word	0x000258a0


	//   ....[63]....
        /*08b4*/ 	.word	0x000258d0


	//   ....[64]....
        /*08b8*/ 	.word	0x00025960


	//   ....[65]....
        /*08bc*/ 	.word	0x00025990


	//   ....[66]....
        /*08c0*/ 	.word	0x000259a0


	//   ....[67]....
        /*08c4*/ 	.word	0x000259e0


	//   ....[68]....
        /*08c8*/ 	.word	0x00027ba0


	//   ....[69]....
        /*08cc*/ 	.word	0x00027bc0


	//   ....[70]....
        /*08d0*/ 	.word	0x00027c50


	//   ....[71]....
        /*08d4*/ 	.word	0x00027c70


	//   ....[72]....
        /*08d8*/ 	.word	0x00027cf0


	//   ....[73]....
        /*08dc*/ 	.word	0x00027d10


	//   ....[74]....
        /*08e0*/ 	.word	0x00027d90


	//   ....[75]....
        /*08e4*/ 	.word	0x00027db0


	//   ....[76]....
        /*08e8*/ 	.word	0x00027e30


	//   ....[77]....
        /*08ec*/ 	.word	0x00027e50


	//   ....[78]....
        /*08f0*/ 	.word	0x00027e60


	//   ....[79]....
        /*08f4*/ 	.word	0x00027e70


	//   ....[80]....
        /*08f8*/ 	.word	0x000285c0


	//   ....[81]....
        /*08fc*/ 	.word	0x00028600


	//   ....[82]....
        /*0900*/ 	.word	0x00028620


	//   ....[83]....
        /*0904*/ 	.word	0x00028630


	//   ....[84]....
        /*0908*/ 	.word	0x00028640


	//   ....[85]....
        /*090c*/ 	.word	0x00028650


	//   ....[86]....
        /*0910*/ 	.word	0x00028680


	//   ....[87]....
        /*0914*/ 	.word	0x00028760


	//   ....[88]....
        /*0918*/ 	.word	0x000287b0


	//   ....[89]....
        /*091c*/ 	.word	0x00028810


	//   ....[90]....
        /*0920*/ 	.word	0x00028880


	//   ....[91]....
        /*0924*/ 	.word	0x000288c0


	//   ....[92]....
        /*0928*/ 	.word	0x00028900


	//   ....[93]....
        /*092c*/ 	.word	0x00028920


	//   ....[94]....
        /*0930*/ 	.word	0x000289a0


	//   ....[95]....
        /*0934*/ 	.word	0x000289e0


	//   ....[96]....
        /*0938*/ 	.word	0x000290d0


	//   ....[97]....
        /*093c*/ 	.word	0x00029100


	//   ....[98]....
        /*0940*/ 	.word	0x00029120


	//   ....[99]....
        /*0944*/ 	.word	0x00029150


	//   ....[100]....
        /*0948*/ 	.word	0x000291c0


	//   ....[101]....
        /*094c*/ 	.word	0x000291f0


	//   ....[102]....
        /*0950*/ 	.word	0x00029300


	//   ....[103]....
        /*0954*/ 	.word	0x00029320


	//   ....[104]....
        /*0958*/ 	.word	0x000293b0


	//   ....[105]....
        /*095c*/ 	.word	0x000293d0


	//   ....[106]....
        /*0960*/ 	.word	0x00029440


	//   ....[107]....
        /*0964*/ 	.word	0x00029460


	//   ....[108]....
        /*0968*/ 	.word	0x000294c0


	//   ....[109]....
        /*096c*/ 	.word	0x000294f0


	//   ....[110]....
        /*0970*/ 	.word	0x00029570


	//   ....[111]....
        /*0974*/ 	.word	0x000295d0


	//   ....[112]....
        /*0978*/ 	.word	0x00029b10


	//   ....[113]....
        /*097c*/ 	.word	0x00029b30


	//   ....[114]....
        /*0980*/ 	.word	0x00029b80


	//   ....[115]....
        /*0984*/ 	.word	0x00029c40


	//   ....[116]....
        /*0988*/ 	.word	0x00029c50


	//   ....[117]....
        /*098c*/ 	.word	0x00029c80


	//   ....[118]....
        /*0990*/ 	.word	0x00029d10


	//   ....[119]....
        /*0994*/ 	.word	0x00029dc0


	//   ....[120]....
        /*0998*/ 	.word	0x00029dd0


	//   ....[121]....
        /*099c*/ 	.word	0x00029e00


	//   ....[122]....
        /*09a0*/ 	.word	0x00029e10


	//   ....[123]....
        /*09a4*/ 	.word	0x00029ea0


	//   ....[124]....
        /*09a8*/ 	.word	0x0002a590


	//   ....[125]....
        /*09ac*/ 	.word	0x0002a5b0


	//   ....[126]....
        /*09b0*/ 	.word	0x0002a5c0


	//   ....[127]....
        /*09b4*/ 	.word	0x0002a600


	//   ....[128]....
        /*09b8*/ 	.word	0x0002a610


	//   ....[129]....
        /*09bc*/ 	.word	0x0002a650


	//   ....[130]....
        /*09c0*/ 	.word	0x0002a660


	//   ....[131]....
        /*09c4*/ 	.word	0x0002a6a0


	//   ....[132]....
        /*09c8*/ 	.word	0x0002a6b0


	//   ....[133]....
        /*09cc*/ 	.word	0x0002a6f0


	//   ....[134]....
        /*09d0*/ 	.word	0x0002a700


	//   ....[135]....
        /*09d4*/ 	.word	0x0002a710


	//   ....[136]....
        /*09d8*/ 	.word	0x0002aa50


	//   ....[137]....
        /*09dc*/ 	.word	0x0002aa70


	//   ....[138]....
        /*09e0*/ 	.word	0x0002aa80


	//   ....[139]....
        /*09e4*/ 	.word	0x0002aa90


	//   ....[140]....
        /*09e8*/ 	.word	0x0002aaa0


	//   ....[141]....
        /*09ec*/ 	.word	0x0002aac0


	//   ....[142]....
        /*09f0*/ 	.word	0x0002ab30


	//   ....[143]....
        /*09f4*/ 	.word	0x0002ab60


	//   ....[144]....
        /*09f8*/ 	.word	0x0002ab70


	//   ....[145]....
        /*09fc*/ 	.word	0x0002abe0


	//   ....[146]....
        /*0a00*/ 	.word	0x0002abf0


	//   ....[147]....
        /*0a04*/ 	.word	0x0002acf0


	//   ....[148]....
        /*0a08*/ 	.word	0x0002b1d0


	//   ....[149]....
        /*0a0c*/ 	.word	0x0002b200


	//   ....[150]....
        /*0a10*/ 	.word	0x0002b260


	//   ....[151]....
        /*0a14*/ 	.word	0x0002b290


	//   ....[152]....
        /*0a18*/ 	.word	0x0002b2c0


	//   ....[153]....
        /*0a1c*/ 	.word	0x0002b2f0


	//   ....[154]....
        /*0a20*/ 	.word	0x0002b320


	//   ....[155]....
        /*0a24*/ 	.word	0x0002b350


	//   ....[156]....
        /*0a28*/ 	.word	0x0002b4f0


	//   ....[157]....
        /*0a2c*/ 	.word	0x0002b520


	//   ....[158]....
        /*0a30*/ 	.word	0x0002b550


	//   ....[159]....
        /*0a34*/ 	.word	0x0002b580


	//   ....[160]....
        /*0a38*/ 	.word	0x0002b5b0


	//   ....[161]....
        /*0a3c*/ 	.word	0x0002b5e0


	//   ....[162]....
        /*0a40*/ 	.word	0x0002b6a0


	//   ....[163]....
        /*0a44*/ 	.word	0x0002b6c0


	//   ....[164]....
        /*0a48*/ 	.word	0x0002b6e0


	//   ....[165]....
        /*0a4c*/ 	.word	0x0002b740


	//   ....[166]....
        /*0a50*/ 	.word	0x0002c160


	//   ....[167]....
        /*0a54*/ 	.word	0x0002c700


	//   ....[168]....
        /*0a58*/ 	.word	0x0002c7f0


	//   ....[169]....
        /*0a5c*/ 	.word	0x0002c890


	//   ....[170]....
        /*0a60*/ 	.word	0x0002c8f0


	//   ....[171]....
        /*0a64*/ 	.word	0x0002c9e0


	//   ....[172]....
        /*0a68*/ 	.word	0x0002ca50


	//   ....[173]....
        /*0a6c*/ 	.word	0x0002cb40


	//   ....[174]....
        /*0a70*/ 	.word	0x0002cbb0


	//   ....[175]....
        /*0a74*/ 	.word	0x0002cca0


	//   ....[176]....
        /*0a78*/ 	.word	0x0002cd10


	//   ....[177]....
        /*0a7c*/ 	.word	0x0002ce00


	//   ....[178]....
        /*0a80*/ 	.word	0x0002ce70


	//   ....[179]....
        /*0a84*/ 	.word	0x0002cf10


	//   ....[180]....
        /*0a88*/ 	.word	0x0002d010


	//   ....[181]....
        /*0a8c*/ 	.word	0x0002d090


	//   ....[182]....
        /*0a90*/ 	.word	0x0002d0f0


	//   ....[183]....
        /*0a94*/ 	.word	0x0002d1c0


	//   ....[184]....
        /*0a98*/ 	.word	0x0002d2a0


	//   ....[185]....
        /*0a9c*/ 	.word	0x0002d360


	//   ....[186]....
        /*0aa0*/ 	.word	0x0002d3e0


	//   ....[187]....
        /*0aa4*/ 	.word	0x0002d4d0


	//   ....[188]....
        /*0aa8*/ 	.word	0x0002d590


	//   ....[189]....
        /*0aac*/ 	.word	0x0002d640


	//   ....[190]....
        /*0ab0*/ 	.word	0x0002d700


	//   ....[191]....
        /*0ab4*/ 	.word	0x0002d7b0


	//   ....[192]....
        /*0ab8*/ 	.word	0x0002d830


	//   ....[193]....
        /*0abc*/ 	.word	0x0002d920


	//   ....[194]....
        /*0ac0*/ 	.word	0x0002d990


	//   ....[195]....
        /*0ac4*/ 	.word	0x0002da60


	//   ....[196]....
        /*0ac8*/ 	.word	0x0002db00


	//   ....[197]....
        /*0acc*/ 	.word	0x0002dba0


	//   ....[198]....
        /*0ad0*/ 	.word	0x0002dc00


	//   ....[199]....
        /*0ad4*/ 	.word	0x0002dcf0


	//   ....[200]....
        /*0ad8*/ 	.word	0x0002de00


	//   ....[201]....
        /*0adc*/ 	.word	0x0002de50


	//   ....[202]....
        /*0ae0*/ 	.word	0x0002deb0


	//   ....[203]....
        /*0ae4*/ 	.word	0x0002dfb0


	//   ....[204]....
        /*0ae8*/ 	.word	0x0002e0c0


	//   ....[205]....
        /*0aec*/ 	.word	0x0002e110


	//   ....[206]....
        /*0af0*/ 	.word	0x0002e170


	//   ....[207]....
        /*0af4*/ 	.word	0x0002e270


	//   ....[208]....
        /*0af8*/ 	.word	0x0002e380


	//   ....[209]....
        /*0afc*/ 	.word	0x0002e3d0


	//   ....[210]....
        /*0b00*/ 	.word	0x0002e430


	//   ....[211]....
        /*0b04*/ 	.word	0x0002e520


	//   ....[212]....
        /*0b08*/ 	.word	0x0002e650


	//   ....[213]....
        /*0b0c*/ 	.word	0x0002e730


	//   ....[214]....
        /*0b10*/ 	.word	0x0002e7c0


	//   ....[215]....
        /*0b14*/ 	.word	0x0002e8d0


	//   ....[216]....
        /*0b18*/ 	.word	0x0002e930


	//   ....[217]....
        /*0b1c*/ 	.word	0x0002ea40


	//   ....[218]....
        /*0b20*/ 	.word	0x0002eaa0


	//   ....[219]....
        /*0b24*/ 	.word	0x0002ebb0


	//   ....[220]....
        /*0b28*/ 	.word	0x0002ec10


	//   ....[221]....
        /*0b2c*/ 	.word	0x0002ed20


	//   ....[222]....
        /*0b30*/ 	.word	0x0002ed80


	//   ....[223]....
        /*0b34*/ 	.word	0x0002ee40


	//   ....[224]....
        /*0b38*/ 	.word	0x0002efa0


	//   ....[225]....
        /*0b3c*/ 	.word	0x0002f040


	//   ....[226]....
        /*0b40*/ 	.word	0x0002f0a0


	//   ....[227]....
        /*0b44*/ 	.word	0x0002f150


	//   ....[228]....
        /*0b48*/ 	.word	0x0002f1b0


	//   ....[229]....
        /*0b4c*/ 	.word	0x0002f260


	//   ....[230]....
        /*0b50*/ 	.word	0x0002f2c0


	//   ....[231]....
        /*0b54*/ 	.word	0x0002f370


	//   ....[232]....
        /*0b58*/ 	.word	0x0002f3d0


	//   ....[233]....
        /*0b5c*/ 	.word	0x0002f480


	//   ....[234]....
        /*0b60*/ 	.word	0x0002f4e0


	//   ....[235]....
        /*0b64*/ 	.word	0x0002f590


	//   ....[236]....
        /*0b68*/ 	.word	0x0002f670


	//   ....[237]....
        /*0b6c*/ 	.word	0x0002f710


	//   ....[238]....
        /*0b70*/ 	.word	0x0002f770


	//   ....[239]....
        /*0b74*/ 	.word	0x0002f840


	//   ....[240]....
        /*0b78*/ 	.word	0x0002f8a0


	//   ....[241]....
        /*0b7c*/ 	.word	0x0002f970


	//   ....[242]....
        /*0b80*/ 	.word	0x0002f9d0


	//   ....[243]....
        /*0b84*/ 	.word	0x0002fab0


	//   ....[244]....
        /*0b88*/ 	.word	0x0002fb10


	//   ....[245]....
        /*0b8c*/ 	.word	0x0002fbe0


	//   ....[246]....
        /*0b90*/ 	.word	0x0002fc40


	//   ....[247]....
        /*0b94*/ 	.word	0x0002fd10


	//   ....[248]....
        /*0b98*/ 	.word	0x0002fda0


	//   ....[249]....
        /*0b9c*/ 	.word	0x0002fe40


	//   ....[250]....
        /*0ba0*/ 	.word	0x0002ffc0


	//   ....[251]....
        /*0ba4*/ 	.word	0x00030030


	//   ....[252]....
        /*0ba8*/ 	.word	0x000300a0


	//   ....[253]....
        /*0bac*/ 	.word	0x00030110


	//   ....[254]....
        /*0bb0*/ 	.word	0x00030180


	//   ....[255]....
        /*0bb4*/ 	.word	0x00030200


	//   ....[0]....
        /*0bb8*/ 	.word	0x00030280


	//   ....[1]....
        /*0bbc*/ 	.word	0x00030310


	//   ....[2]....
        /*0bc0*/ 	.word	0x00030380


	//   ....[3]....
        /*0bc4*/ 	.word	0x000303f0


	//   ....[4]....
        /*0bc8*/ 	.word	0x00030460


	//   ....[5]....
        /*0bcc*/ 	.word	0x000304e0


	//   ....[6]....
        /*0bd0*/ 	.word	0x00030550


	//   ....[7]....
        /*0bd4*/ 	.word	0x000305e0


	//   ....[8]....
        /*0bd8*/ 	.word	0x00030640


	//   ....[9]....
        /*0bdc*/ 	.word	0x000306d0


	//   ....[10]....
        /*0be0*/ 	.word	0x00030800


	//   ....[11]....
        /*0be4*/ 	.word	0x00032ec0


	//   ....[12]....
        /*0be8*/ 	.word	0x000335c0


	//   ....[13]....
        /*0bec*/ 	.word	0x00034860


	//   ....[14]....
        /*0bf0*/ 	.word	0x000348b0


	//   ....[15]....
        /*0bf4*/ 	.word	0x00034920


	//   ....[16]....
        /*0bf8*/ 	.word	0x00034940


	//----- nvinfo : EIATTR_REG_RECONFIG
	.align		4
.L_437:
        /*0bfc*/ 	.byte	0x01, 0x54
	.zero		2


	//----- nvinfo : EIATTR_SYSCALL_OFFSETS
	.align		4
        /*0c00*/ 	.byte	0x04, 0x46
        /*0c02*/ 	.short	(.L_439 - .L_438)


	//   ....[0]....
.L_438:
        /*0c04*/ 	.word	0x00002b30


	//   ....[1]....
        /*0c08*/ 	.word	0x000271b0


	//   ....[2]....
        /*0c0c*/ 	.word	0x00027300


	//   ....[3]....
        /*0c10*/ 	.word	0x000273f0


	//   ....[4]....
        /*0c14*/ 	.word	0x00028200


	//   ....[5]....
        /*0c18*/ 	.word	0x00028d30


	//----- nvinfo : EIATTR_MBARRIER_INSTR_OFFSETS
	.align		4
.L_439:
        /*0c1c*/ 	.byte	0x04, 0x39
        /*0c1e*/ 	.short	(.L_441 - .L_440)


	//   ....[0]....
.L_440:
        /*0c20*/ 	.word	0x00000190
        /*0c24*/ 	.word	0x000000ff
        /*0c28*/ 	.word	0x00032400
        /*0c2c*/ 	.short	0x0100
        /*0c2e*/ 	.byte	0x08
	.zero		1


	//   ....[1]....
        /*0c30*/ 	.word	0x000001a0
        /*0c34*/ 	.word	0x000000ff
        /*0c38*/ 	.word	0x00032410
        /*0c3c*/ 	.short	0x0100
        /*0c3e*/ 	.byte	0x08
	.zero		1


	//   ....[2]....
        /*0c40*/ 	.word	0x000001b0
        /*0c44*/ 	.word	0x000000ff
        /*0c48*/ 	.word	0x00032420
        /*0c4c*/ 	.short	0x0100
        /*0c4e*/ 	.byte	0x08
	.zero		1


	//   ....[3]....
        /*0c50*/ 	.word	0x000002a0
        /*0c54*/ 	.word	0x000000ff
        /*0c58*/ 	.word	0x00032430
        /*0c5c*/ 	.short	0x0100
        /*0c5e*/ 	.byte	0x08
	.zero		1


	//   ....[4]....
        /*0c60*/ 	.word	0x000002b0
        /*0c64*/ 	.word	0x000000ff
        /*0c68*/ 	.word	0x00032440
        /*0c6c*/ 	.short	0x0100
        /*0c6e*/ 	.byte	0x08
	.zero		1


	//   ....[5]....
        /*0c70*/ 	.word	0x000002c0
        /*0c74*/ 	.word	0x000000ff
        /*0c78*/ 	.word	0x00032438
        /*0c7c*/ 	.short	0x0100
        /*0c7e*/ 	.byte	0x08
	.zero		1


	//   ....[6]....
        /*0c80*/ 	.word	0x000002d0
        /*0c84*/ 	.word	0x000000ff
        /*0c88*/ 	.word	0x00032448
        /*0c8c*/ 	.short	0x0100
        /*0c8e*/ 	.byte	0x08
	.zero		1


	//   ....[7]....
        /*0c90*/ 	.word	0x00000400
        /*0c94*/ 	.word	0x000000ff
        /*0c98*/ 	.word	0x00032450
        /*0c9c*/ 	.short	0x0100
        /*0c9e*/ 	.byte	0x08
	.zero		1


	//   ....[8]....
        /*0ca0*/ 	.word	0x00000410
        /*0ca4*/ 	.word	0x000000ff
        /*0ca8*/ 	.word	0x00032460
        /*0cac*/ 	.short	0x0100
        /*0cae*/ 	.byte	0x08
	.zero		1


	//   ....[9]....
        /*0cb0*/ 	.word	0x00000420
        /*0cb4*/ 	.word	0x000000ff
        /*0cb8*/ 	.word	0x00032458
        /*0cbc*/ 	.short	0x0100
        /*0cbe*/ 	.byte	0x08
	.zero		1


	//   ....[10]....
        /*0cc0*/ 	.word	0x00000430
        /*0cc4*/ 	.word	0x000000ff
        /*0cc8*/ 	.word	0x00032468
        /*0ccc*/ 	.short	0x0100
        /*0cce*/ 	.byte	0x08
	.zero		1


	//   ....[11]....
        /*0cd0*/ 	.word	0x00000520
        /*0cd4*/ 	.word	0x000000ff
        /*0cd8*/ 	.word	0x00032470
        /*0cdc*/ 	.short	0x0100
        /*0cde*/ 	.byte	0x06
	.zero		1


	//   ....[12]....
        /*0ce0*/ 	.word	0x00000530
        /*0ce4*/ 	.word	0x000000ff
        /*0ce8*/ 	.word	0x00032480
        /*0cec*/ 	.short	0x0100
        /*0cee*/ 	.byte	0x06
	.zero		1


	//   ....[13]....
        /*0cf0*/ 	.word	0x00000540
        /*0cf4*/ 	.word	0x000000ff
        /*0cf8*/ 	.word	0x00032478
        /*0cfc*/ 	.short	0x0100
        /*0cfe*/ 	.byte	0x06
	.zero		1


	//   ....[14]....
        /*0d00*/ 	.word	0x00000550
        /*0d04*/ 	.word	0x000000ff
        /*0d08*/ 	.word	0x00032488
        /*0d0c*/ 	.short	0x0100
        /*0d0e*/ 	.byte	0x06
	.zero		1


	//   ....[15]....
        /*0d10*/ 	.word	0x00000680
        /*0d14*/ 	.word	0x000000ff
        /*0d18*/ 	.word	0x00032490
        /*0d1c*/ 	.short	0x0100
        /*0d1e*/ 	.byte	0x08
	.zero		1


	//   ....[16]....
        /*0d20*/ 	.word	0x00000690
        /*0d24*/ 	.word	0x000000ff
        /*0d28*/ 	.word	0x000324a0
        /*0d2c*/ 	.short	0x0100
        /*0d2e*/ 	.byte	0x08
	.zero		1


	//   ....[17]....
        /*0d30*/ 	.word	0x000006a0
        /*0d34*/ 	.word	0x000000ff
        /*0d38*/ 	.word	0x00032498
        /*0d3c*/ 	.short	0x0100
        /*0d3e*/ 	.byte	0x08
	.zero		1


	//   ....[18]....
        /*0d40*/ 	.word	0x000006b0
        /*0d44*/ 	.word	0x000000ff
        /*0d48*/ 	.word	0x000324a8
        /*0d4c*/ 	.short	0x0100
        /*0d4e*/ 	.byte	0x08
	.zero		1


	//   ....[19]....
        /*0d50*/ 	.word	0x000007f0
        /*0d54*/ 	.word	0x000000ff
        /*0d58*/ 	.word	0x000324b0
        /*0d5c*/ 	.short	0x0100
        /*0d5e*/ 	.byte	0x08
	.zero		1


	//   ....[20]....
        /*0d60*/ 	.word	0x00000800
        /*0d64*/ 	.word	0x000000ff
        /*0d68*/ 	.word	0x000324c0
        /*0d6c*/ 	.short	0x0100
        /*0d6e*/ 	.byte	0x08
	.zero		1


	//   ....[21]....
        /*0d70*/ 	.word	0x00000810
        /*0d74*/ 	.word	0x000000ff
        /*0d78*/ 	.word	0x000324b8
        /*0d7c*/ 	.short	0x0100
        /*0d7e*/ 	.byte	0x08
	.zero		1


	//   ....[22]....
        /*0d80*/ 	.word	0x00000820
        /*0d84*/ 	.word	0x000000ff
        /*0d88*/ 	.word	0x000324c8
        /*0d8c*/ 	.short	0x0100
        /*0d8e*/ 	.byte	0x08
	.zero		1


	//   ....[23]....
        /*0d90*/ 	.word	0x00002d70
        /*0d94*/ 	.word	0x00000048
        /*0d98*/ 	.word	0x00032400
        /*0d9c*/ 	.short	0x010a
        /*0d9e*/ 	.byte	0x3f
	.zero		1


	//   ....[24]....
        /*0da0*/ 	.word	0x00003200
        /*0da4*/ 	.word	0x0000000a
        /*0da8*/ 	.word	0x00000000
        /*0dac*/ 	.short	0x010a
        /*0dae*/ 	.byte	0x3f
	.zero		1


	//   ....[25]....
        /*0db0*/ 	.word	0x00003260
        /*0db4*/ 	.word	0x0000000a
        /*0db8*/ 	.word	0x00000000
        /*0dbc*/ 	.short	0x010a
        /*0dbe*/ 	.byte	0x3f
	.zero		1


	//   ....[26]....
        /*0dc0*/ 	.word	0x00003610
        /*0dc4*/ 	.word	0x00000048
        /*0dc8*/ 	.word	0x00032410
        /*0dcc*/ 	.short	0x010a
        /*0dce*/ 	.byte	0x3f
	.zero		1


	//   ....[27]....
        /*0dd0*/ 	.word	0x00003710
        /*0dd4*/ 	.word	0x0000000a
        /*0dd8*/ 	.word	0x00000000
        /*0ddc*/ 	.short	0x010a
        /*0dde*/ 	.byte	0x3f
	.zero		1


	//   ....[28]....
        /*0de0*/ 	.word	0x00003770
        /*0de4*/ 	.word	0x0000000a
        /*0de8*/ 	.word	0x00000000
        /*0dec*/ 	.short	0x010a
        /*0dee*/ 	.byte	0x3f
	.zero		1


	//   ....[29]....
        /*0df0*/ 	.word	0x000044e0
        /*0df4*/ 	.word	0x00000007
        /*0df8*/ 	.word	0x00000000
        /*0dfc*/ 	.short	0x0101
        /*0dfe*/ 	.byte	0x3f
	.zero		1


	//   ....[30]....
        /*0e00*/ 	.word	0x00009cd0
        /*0e04*/ 	.word	0x00000000
        /*0e08*/ 	.word	0x00000000
        /*0e0c*/ 	.short	0x0101
        /*0e0e*/ 	.byte	0x3f
	.zero		1


	//   ....[31]....
        /*0e10*/ 	.word	0x0000a440
        /*0e14*/ 	.word	0x00000004
        /*0e18*/ 	.word	0x00000000
        /*0e1c*/ 	.short	0x010a
        /*0e1e*/ 	.byte	0x3f
	.zero		1


	//   ....[32]....
        /*0e20*/ 	.word	0x0000a4e0
        /*0e24*/ 	.word	0x00000006
        /*0e28*/ 	.word	0x00000000
        /*0e2c*/ 	.short	0x010a
        /*0e2e*/ 	.byte	0x3f
	.zero		1


	//   ....[33]....
        /*0e30*/ 	.word	0x0000a8f0
        /*0e34*/ 	.word	0x00000003
        /*0e38*/ 	.word	0x00000000
        /*0e3c*/ 	.short	0x010a
        /*0e3e*/ 	.byte	0x3f
	.zero		1


	//   ....[34]....
        /*0e40*/ 	.word	0x0000a9c0
        /*0e44*/ 	.word	0x00000006
        /*0e48*/ 	.word	0x00000000
        /*0e4c*/ 	.short	0x010a
        /*0e4e*/ 	.byte	0x3f
	.zero		1


	//   ....[35]....
        /*0e50*/ 	.word	0x0000b730
        /*0e54*/ 	.word	0x00000003
        /*0e58*/ 	.word	0x00000000
        /*0e5c*/ 	.short	0x0101
        /*0e5e*/ 	.byte	0x3f
	.zero		1


	//   ....[36]....
        /*0e60*/ 	.word	0x00014140
        /*0e64*/ 	.word	0x00000000
        /*0e68*/ 	.word	0x00000000
        /*0e6c*/ 	.short	0x0101
        /*0e6e*/ 	.byte	0x3f
	.zero		1


	//   ....[37]....
        /*0e70*/ 	.word	0x00014340
        /*0e74*/ 	.word	0x00000007
        /*0e78*/ 	.word	0x00000000
        /*0e7c*/ 	.short	0x010a
        /*0e7e*/ 	.byte	0x3f
	.zero		1


	//   ....[38]....
        /*0e80*/ 	.word	0x000143f0
        /*0e84*/ 	.word	0x00000000
        /*0e88*/ 	.word	0x00000000
        /*0e8c*/ 	.short	0x010a
        /*0e8e*/ 	.byte	0x3f
	.zero		1


	//   ....[39]....
        /*0e90*/ 	.word	0x00014820
        /*0e94*/ 	.word	0x0000000b
        /*0e98*/ 	.word	0x00000000
        /*0e9c*/ 	.short	0x010a
        /*0e9e*/ 	.byte	0x3f
	.zero		1


	//   ....[40]....
        /*0ea0*/ 	.word	0x00014920
        /*0ea4*/ 	.word	0x00000006
        /*0ea8*/ 	.word	0x00000000
        /*0eac*/ 	.short	0x010a
        /*0eae*/ 	.byte	0x3f
	.zero		1


	//   ....[41]....
        /*0eb0*/ 	.word	0x00015690
        /*0eb4*/ 	.word	0x00000006
        /*0eb8*/ 	.word	0x00000000
        /*0ebc*/ 	.short	0x0101
        /*0ebe*/ 	.byte	0x3f
	.zero		1


	//   ....[42]....
        /*0ec0*/ 	.word	0x0001f3c0
        /*0ec4*/ 	.word	0x00000007
        /*0ec8*/ 	.word	0x00000000
        /*0ecc*/ 	.short	0x0101
        /*0ece*/ 	.byte	0x3f
	.zero		1


	//   ....[43]....
        /*0ed0*/ 	.word	0x00022540
        /*0ed4*/ 	.word	0x00000000
        /*0ed8*/ 	.word	0x00000000
        /*0edc*/ 	.short	0x0101
        /*0ede*/ 	.byte	0x3f
	.zero		1


	//   ....[44]....
        /*0ee0*/ 	.word	0x00022f90
        /*0ee4*/ 	.word	0x00000004
        /*0ee8*/ 	.word	0x00000000
        /*0eec*/ 	.short	0x0101
        /*0eee*/ 	.byte	0x3f
	.zero		1


	//   ....[45]....
        /*0ef0*/ 	.word	0x00027930
        /*0ef4*/ 	.word	0x00000011
        /*0ef8*/ 	.word	0x00032440
        /*0efc*/ 	.short	0x010a
        /*0efe*/ 	.byte	0x3f
	.zero		1


	//   ....[46]....
        /*0f00*/ 	.word	0x00027f70
        /*0f04*/ 	.word	0x00000011
        /*0f08*/ 	.word	0x00032430
        /*0f0c*/ 	.short	0x0107
        /*0f0e*/ 	.byte	0x3f
	.zero		1


	//   ....[47]....
        /*0f10*/ 	.word	0x00028040
        /*0f14*/ 	.word	0x00000011
        /*0f18*/ 	.word	0x00032430
        /*0f1c*/ 	.short	0x0101
        /*0f1e*/ 	.byte	0x3f
	.zero		1


	//   ....[48]....
        /*0f20*/ 	.word	0x00028b70
        /*0f24*/ 	.word	0x00000016
        /*0f28*/ 	.word	0x00032400
        /*0f2c*/ 	.short	0x0107
        /*0f2e*/ 	.byte	0x3f
	.zero		1


	//   ....[49]....
        /*0f30*/ 	.word	0x00028c00
        /*0f34*/ 	.word	0x00000016
        /*0f38*/ 	.word	0x00032400
        /*0f3c*/ 	.short	0x0101
        /*0f3e*/ 	.byte	0x3f
	.zero		1


	//   ....[50]....
        /*0f40*/ 	.word	0x00029710
        /*0f44*/ 	.word	0x00000016
        /*0f48*/ 	.word	0x00032410
        /*0f4c*/ 	.short	0x0107
        /*0f4e*/ 	.byte	0x3f
	.zero		1


	//   ....[51]....
        /*0f50*/ 	.word	0x00029810
        /*0f54*/ 	.word	0x00000016
        /*0f58*/ 	.word	0x00032410
        /*0f5c*/ 	.short	0x0101
        /*0f5e*/ 	.byte	0x3f
	.zero		1


	//   ....[52]....
        /*0f60*/ 	.word	0x00029830
        /*0f64*/ 	.word	0x00000016
        /*0f68*/ 	.word	0x00032420
        /*0f6c*/ 	.short	0x010a
        /*0f6e*/ 	.byte	0x3f
	.zero		1


	//   ....[53]....
        /*0f70*/ 	.word	0x000298b0
        /*0f74*/ 	.word	0x00000011
        /*0f78*/ 	.word	0x00032460
        /*0f7c*/ 	.short	0x010a
        /*0f7e*/ 	.byte	0x3f
	.zero		1


	//   ....[54]....
        /*0f80*/ 	.word	0x0002a020
        /*0f84*/ 	.word	0x00000011
        /*0f88*/ 	.word	0x00032450
        /*0f8c*/ 	.short	0x0107
        /*0f8e*/ 	.byte	0x3f
	.zero		1


	//   ....[55]....
        /*0f90*/ 	.word	0x0002a0e0
        /*0f94*/ 	.word	0x00000011
        /*0f98*/ 	.word	0x00032450
        /*0f9c*/ 	.short	0x0101
        /*0f9e*/ 	.byte	0x3f
	.zero		1


	//   ....[56]....
        /*0fa0*/ 	.word	0x0002a410
        /*0fa4*/ 	.word	0x0000000a
        /*0fa8*/ 	.word	0x00032440
        /*0fac*/ 	.short	0x010a
        /*0fae*/ 	.byte	0x3f
	.zero		1


	//   ....[57]....
        /*0fb0*/ 	.word	0x0002a7c0
        /*0fb4*/ 	.word	0x0000000a
        /*0fb8*/ 	.word	0x00032430
        /*0fbc*/ 	.short	0x0107
        /*0fbe*/ 	.byte	0x3f
	.zero		1


	//   ....[58]....
        /*0fc0*/ 	.word	0x0002a870
        /*0fc4*/ 	.word	0x0000000a
        /*0fc8*/ 	.word	0x00032430
        /*0fcc*/ 	.short	0x0101
        /*0fce*/ 	.byte	0x3f
	.zero		1


	//   ....[59]....
        /*0fd0*/ 	.word	0x0002a8a0
        /*0fd4*/ 	.word	0x0000000a
        /*0fd8*/ 	.word	0x00032460
        /*0fdc*/ 	.short	0x010a
        /*0fde*/ 	.byte	0x3f
	.zero		1


	//   ....[60]....
        /*0fe0*/ 	.word	0x0002ada0
        /*0fe4*/ 	.word	0x0000000a
        /*0fe8*/ 	.word	0x00032450
        /*0fec*/ 	.short	0x0107
        /*0fee*/ 	.byte	0x3f
	.zero		1


	//   ....[61]....
        /*0ff0*/ 	.word	0x0002ae50
        /*0ff4*/ 	.word	0x0000000a
        /*0ff8*/ 	.word	0x00032450
        /*0ffc*/ 	.short	0x0101
        /*0ffe*/ 	.byte	0x3f
	.zero		1


	//   ....[62]....
        /*1000*/ 	.word	0x0002c0e0
        /*1004*/ 	.word	0x00000005
        /*1008*/ 	.word	0x00032420
        /*100c*/ 	.short	0x010a
        /*100e*/ 	.byte	0x3f
	.zero		1


	//   ....[63]....
        /*1010*/ 	.word	0x0002c280
        /*1014*/ 	.word	0x00000003
        /*1018*/ 	.word	0x00032440
        /*101c*/ 	.short	0x010a
        /*101e*/ 	.byte	0x3f
	.zero		1


	//   ....[64]....
        /*1020*/ 	.word	0x0002c320
        /*1024*/ 	.word	0x00000005
        /*1028*/ 	.word	0x00032440
        /*102c*/ 	.short	0x010a
        /*102e*/ 	.byte	0x3f
	.zero		1


	//   ....[65]....
        /*1030*/ 	.word	0x0002c360
        /*1034*/ 	.word	0x00000003
        /*1038*/ 	.word	0x00032460
        /*103c*/ 	.short	0x010a
        /*103e*/ 	.byte	0x3f
	.zero		1


	//   ....[66]....
        /*1040*/ 	.word	0x0002c3a0
        /*1044*/ 	.word	0x00000005
        /*1048*/ 	.word	0x00032460
        /*104c*/ 	.short	0x010a
        /*104e*/ 	.byte	0x3f
	.zero		1


	//   ....[67]....
        /*1050*/ 	.word	0x0002c400
        /*1054*/ 	.word	0x00000048
        /*1058*/ 	.word	0x00032400
        /*105c*/ 	.short	0x010a
        /*105e*/ 	.byte	0x3f
	.zero		1


	//   ....[68]....
        /*1060*/ 	.word	0x0002c450
        /*1064*/ 	.word	0x0000000a
        /*1068*/ 	.word	0x00000000
        /*106c*/ 	.short	0x010a
        /*106e*/ 	.byte	0x3f
	.zero		1


	//   ....[69]....
        /*1070*/ 	.word	0x0002c4a0
        /*1074*/ 	.word	0x00000048
        /*1078*/ 	.word	0x00032410
        /*107c*/ 	.short	0x010a
        /*107e*/ 	.byte	0x3f
	.zero		1


	//   ....[70]....
        /*1080*/ 	.word	0x0002c4f0
        /*1084*/ 	.word	0x0000000a
        /*1088*/ 	.word	0x00000000
        /*108c*/ 	.short	0x010a
        /*108e*/ 	.byte	0x3f
	.zero		1


	//   ....[71]....
        /*1090*/ 	.word	0x0002c540
        /*1094*/ 	.word	0x00000006
        /*1098*/ 	.word	0x00000000
        /*109c*/ 	.short	0x010a
        /*109e*/ 	.byte	0x3f
	.zero		1


	//   ....[72]....
        /*10a0*/ 	.word	0x0002c590
        /*10a4*/ 	.word	0x00000006
        /*10a8*/ 	.word	0x00000000
        /*10ac*/ 	.short	0x010a
        /*10ae*/ 	.byte	0x3f
	.zero		1


	//   ....[73]....
        /*10b0*/ 	.word	0x0002c5e0
        /*10b4*/ 	.word	0x00000000
        /*10b8*/ 	.word	0x00000000
        /*10bc*/ 	.short	0x010a
        /*10be*/ 	.byte	0x3f
	.zero		1


	//   ....[74]....
        /*10c0*/ 	.word	0x0002c630
        /*10c4*/ 	.word	0x00000006
        /*10c8*/ 	.word	0x00000000
        /*10cc*/ 	.short	0x010a
        /*10ce*/ 	.byte	0x3f
	.zero		1


	//   ....[75]....
        /*10d0*/ 	.word	0x0002c740
        /*10d4*/ 	.word	0x00000011
        /*10d8*/ 	.word	0x00032440
        /*10dc*/ 	.short	0x010a
        /*10de*/ 	.byte	0x3f
	.zero		1


	//   ....[76]....
        /*10e0*/ 	.word	0x0002e550
        /*10e4*/ 	.word	0x00000016
        /*10e8*/ 	.word	0x00032420
        /*10ec*/ 	.short	0x010a
        /*10ee*/ 	.byte	0x3f
	.zero		1


	//   ....[77]....
        /*10f0*/ 	.word	0x0002e5a0
        /*10f4*/ 	.word	0x00000011
        /*10f8*/ 	.word	0x00032460
        /*10fc*/ 	.short	0x010a
        /*10fe*/ 	.byte	0x3f
	.zero		1


	//   ....[78]....
        /*1100*/ 	.word	0x0002eef0
        /*1104*/ 	.word	0x0000000a
        /*1108*/ 	.word	0x00032440
        /*110c*/ 	.short	0x010a
        /*110e*/ 	.byte	0x3f
	.zero		1


	//   ....[79]....
        /*1110*/ 	.word	0x0002f5c0
        /*1114*/ 	.word	0x0000000a
        /*1118*/ 	.word	0x00032460
        /*111c*/ 	.short	0x010a
        /*111e*/ 	.byte	0x3f
	.zero		1


	//   ....[80]....
        /*1120*/ 	.word	0x00030720
        /*1124*/ 	.word	0x00000005
        /*1128*/ 	.word	0x00032420
        /*112c*/ 	.short	0x010a
        /*112e*/ 	.byte	0x3f
	.zero		1


	//   ....[81]....
        /*1130*/ 	.word	0x000308c0
        /*1134*/ 	.word	0x00000003
        /*1138*/ 	.word	0x00032440
        /*113c*/ 	.short	0x010a
        /*113e*/ 	.byte	0x3f
	.zero		1


	//   ....[82]....
        /*1140*/ 	.word	0x00030910
        /*1144*/ 	.word	0x00000005
        /*1148*/ 	.word	0x00032440
        /*114c*/ 	.short	0x010a
        /*114e*/ 	.byte	0x3f
	.zero		1


	//   ....[83]....
        /*1150*/ 	.word	0x00030960
        /*1154*/ 	.word	0x00000003
        /*1158*/ 	.word	0x00032460
        /*115c*/ 	.short	0x010a
        /*115e*/ 	.byte	0x3f
	.zero		1


	//   ....[84]....
        /*1160*/ 	.word	0x00030d20
        /*1164*/ 	.word	0x00000012
        /*1168*/ 	.word	0x00000000
        /*116c*/ 	.short	0x010a
        /*116e*/ 	.byte	0x3f
	.zero		1


	//   ....[85]....
        /*1170*/ 	.word	0x00030e60
        /*1174*/ 	.word	0x00000006
        /*1178*/ 	.word	0x00000000
        /*117c*/ 	.short	0x010a
        /*117e*/ 	.byte	0x3f
	.zero		1


	//   ....[86]....
        /*1180*/ 	.word	0x000314c0
        /*1184*/ 	.word	0x0000000d
        /*1188*/ 	.word	0x00000000
        /*118c*/ 	.short	0x010a
        /*118e*/ 	.byte	0x3f
	.zero		1


	//   ....[87]....
        /*1190*/ 	.word	0x00031600
        /*1194*/ 	.word	0x00000012
        /*1198*/ 	.word	0x00000000
        /*119c*/ 	.short	0x010a
        /*119e*/ 	.byte	0x3f
	.zero		1


	//   ....[88]....
        /*11a0*/ 	.word	0x000328b0
        /*11a4*/ 	.word	0x00000007
        /*11a8*/ 	.word	0x00000000
        /*11ac*/ 	.short	0x0101
        /*11ae*/ 	.byte	0x3f
	.zero		1


	//   ....[89]....
        /*11b0*/ 	.word	0x0004c630
        /*11b4*/ 	.word	0x00000000
        /*11b8*/ 	.word	0x00000000
        /*11bc*/ 	.short	0x0101
        /*11be*/ 	.byte	0x3f
	.zero		1


	//   ....[90]....
        /*11c0*/ 	.word	0x0004c650
        /*11c4*/ 	.word	0x00000006
        /*11c8*/ 	.word	0x00000000
        /*11cc*/ 	.short	0x010a
        /*11ce*/ 	.byte	0x3f
	.zero		1


	//   ....[91]....
        /*11d0*/ 	.word	0x0004c6a0
        /*11d4*/ 	.word	0x00000012
        /*11d8*/ 	.word	0x00000000
        /*11dc*/ 	.short	0x010a
        /*11de*/ 	.byte	0x3f
	.zero		1


	//----- nvinfo : EIATTR_NUM_MBARRIERS
	.align		4
.L_441:
        /*11e0*/ 	.byte	0x03, 0x38
        /*11e2*/ 	.short	0x0017


	//----- nvinfo : EIATTR_EXIT_INSTR_OFFSETS
	.align		4
        /*11e4*/ 	.byte	0x04, 0x1c
        /*11e6*/ 	.short	(.L_443 - .L_442)


	//   ....[0]....
.L_442:
        /*11e8*/ 	.word	0x00000ad0


	//   ....[1]....
        /*11ec*/ 	.word	0x00025320


	//   ....[2]....
        /*11f0*/ 	.word	0x0002c3f0


	//----- nvinfo : EIATTR_MAX_THREADS
	.align		4
.L_443:
        /*11f4*/ 	.byte	0x04, 0x05
        /*11f6*/ 	.short	(.L_445 - .L_444)
.L_444:
        /*11f8*/ 	.word	0x00000180
        /*11fc*/ 	.word	0x00000001
        /*1200*/ 	.word	0x00000001


	//----- nvinfo : EIATTR_CRS_STACK_SIZE
	.align		4
.L_445:
        /*1204*/ 	.byte	0x04, 0x1e
        /*1206*/ 	.short	(.L_447 - .L_446)
.L_446:
        /*1208*/ 	.word	0x00000000


	//----- nvinfo : EIATTR_CBANK_PARAM_SIZE
	.align		4
.L_447:
        /*120c*/ 	.byte	0x03, 0x19
        /*120e*/ 	.short	0x0bf0


	//----- nvinfo : EIATTR_PARAM_CBANK
	.align		4
        /*1210*/ 	.byte	0x04, 0x0a
        /*1212*/ 	.short	(.L_449 - .L_448)
	.align		4
.L_448:
        /*1214*/ 	.word	index@(.nv.constant0._ZN7cutlass13device_kernelIN5flash11enable_sm90INS1_16FlashAttnFwdSm90INS1_25CollectiveMainloopFwdSm90ILi2EN4cute5tupleIJNS5_1CILi1EEES8_S8_EEENS6_IJNS7_ILi128EEENS7_ILi96EEENS7_ILi64EEEEEELi256ENS_6half_tEfNS_4arch4Sm90ELb0ELb1ELb1ELb1ELb1ELb0ELb1ELb1ELb0ELb1ELb1ELb0EEENS1_21CollectiveEpilogueFwdINS6_IJSA_NS7_ILi256EEESB_EEES9_SE_SG_Li256ELb1ELb1ELb1ELb0EEENS1_36VarlenDynamicPersistentTileSchedulerILi128ELi96ELi256ELi128ELb1ELb1ELb1ELb1ELb0ELb1EEEEEEEEEvNT_6ParamsE)
        /*1218*/ 	.short	0x0210
        /*121a*/ 	.short	0x0bf0


	//----- nvinfo : EIATTR_SW_WAR
	.align		4
.L_449:
        /*121c*/ 	.byte	0x04, 0x36
        /*121e*/ 	.short	(.L_451 - .L_450)
.L_450:
        /*1220*/ 	.word	0x00000008
.L_451:


//--------------------- .nv.info._ZN7cutlass13device_kernelIN5flash11enable_sm90INS1_16FlashAttnFwdSm90INS1_25CollectiveMainloopFwdSm90ILi2EN4cute5tupleIJNS5_1CILi1EEES8_S8_EEENS6_IJNS7_ILi128EEENS7_ILi96EEENS7_ILi64EEEEEELi256ENS_6half_tEfNS_4arch4Sm90ELb0ELb1ELb1ELb1ELb1ELb1ELb1ELb1ELb0ELb1ELb1ELb0EEENS1_21CollectiveEpilogueFwdINS6_IJSA_NS7_ILi256EEESB_EEES9_SE_SG_Li256ELb1ELb1ELb1ELb0EEENS1_36VarlenDynamicPersistentTileSchedulerILi128ELi96ELi256ELi128ELb1ELb1ELb1ELb1ELb0ELb1EEEEEEEEEvNT_6ParamsE --------------------------
	.section	.nv.info._ZN7cutlass13device_kernelIN5flash11enable_sm90INS1_16FlashAttnFwdSm90INS1_25CollectiveMainloopFwdSm90ILi2EN4cute5tupleIJNS5_1CILi1EEES8_S8_EEENS6_IJNS7_ILi128EEENS7_ILi96EEENS7_ILi64EEEEEELi256ENS_6half_tEfNS_4arch4Sm90ELb0ELb1ELb1ELb1ELb1ELb1ELb1ELb1ELb0ELb1ELb1ELb0EEENS1_21CollectiveEpilogueFwdINS6_IJSA_NS7_ILi256EEESB_EEES9_SE_SG_Li256ELb1ELb1ELb1ELb0EEENS1_36VarlenDynamicPersistentTileSchedulerILi128ELi96ELi256ELi128ELb1ELb1ELb1ELb1ELb0ELb1EEEEEEEEEvNT_6ParamsE,"",@"SHT_CUDA_INFO"
	.sectionflags	@""
	.align	4


	//----- nvinfo : EIATTR_CUDA_API_VERSION
	.align		4
        /*0000*/ 	.byte	0x04, 0x37
        /*0002*/ 	.short	(.L_453 - .L_452)
.L_452:
        /*0004*/ 	.word	0x00000082


	//----- nvinfo : EIATTR_KPARAM_INFO
	.align		4
.L_453:
        /*0008*/ 	.byte	0x04, 0x17
        /*000a*/ 	.short	(.L_455 - .L_454)
.L_454:
        /*000c*/ 	.word	0x00000000
        /*0010*/ 	.short	0x0000
        /*0012*/ 	.short	0x0070
        /*0014*/ 	.byte	0x00, 0xf0, 0x01, 0x2e


	//----- nvinfo : EIATTR_SPARSE_MMA_MASK
	.align		4
.L_455:
        /*0018*/ 	.byte	0x03, 0x50
        /*001a*/ 	.short	0x0000


	//----- nvinfo : EIATTR_MAXREG_COUNT
	.align		4
        /*001c*/ 	.byte	0x03, 0x1b
        /*001e*/ 	.short	0x00a8


	//----- nvinfo : EIATTR_NUM_BARRIERS
	.align		4
        /*0020*/ 	.byte	0x02, 0x4c
        /*0022*/ 	.byte	0x10
	.zero		1


	//----- nvinfo : EIATTR_EXTERNS
	.align		4
        /*0024*/ 	.byte	0x04, 0x0f
        /*0026*/ 	.short	(.L_457 - .L_456)


	//   ....[0]....
	.align		4
.L_456:
        /*0028*/ 	.word	index@(__assertfail)


	//----- nvinfo : EIATTR_ANNOTATIONS
	.align		4
.L_457:
        /*002c*/ 	.byte	0x04, 0x55
        /*002e*/ 	.short	(.L_459 - .L_458)


	//   ....[0]....
.L_458:
        /* <DEDUP_REMOVED lines=116> */


	//----- nvinfo : EIATTR_MERCURY_ISA_VERSION
	.align		4
.L_459:
        /*0758*/ 	.byte	0x03, 0x5f
        /*075a*/ 	.short	0x0101


	//----- nvinfo : EIATTR_UNUSED_LOAD_BYTE_OFFSET
	.align		4
        /*075c*/ 	.byte	0x04, 0x44
        /*075e*/ 	.short	(.L_461 - .L_460)


	//   ....[0]....
.L_460:
        /*0760*/ 	.word	0x00000b70
        /*0764*/ 	.word	0x0000fff0


	//   ....[1]....
        /*0768*/ 	.word	0x0002ce90
        /*076c*/ 	.word	0x0000fff0


	//----- nvinfo : EIATTR_INT_WARP_WIDE_INSTR_OFFSETS
	.align		4
.L_461:
        /*0770*/ 	.byte	0x04, 0x31
        /*0772*/ 	.short	(.L_463 - .L_462)


	//   ....[0]....
.L_462:
        /*0774*/ 	.word	0x00000180


	//   ....[1]....
        /*0778*/ 	.word	0x000001c0


	//   ....[2]....
        /*077c*/ 	.word	0x00000230


	//   ....[3]....
        /*0780*/ 	.word	0x00000240


	//   ....[4]....
        /*0784*/ 	.word	0x00035730


	//   ....[5]....
        /*0788*/ 	.word	0x000357c0


	//   ....[6]....
        /*078c*/ 	.word	0x00039660


	//   ....[7]....
        /*0790*/ 	.word	0x000396f0


	//----- nvinfo : EIATTR_COOP_GROUP_MASK_REGIDS
	.align		4
.L_463:
        /*0794*/ 	.byte	0x04, 0x29
        /*0796*/ 	.short	(.L_465 - .L_464)


	//   ....[0]....
.L_464:
        /*0798*/ 	.word	0xffffffff


	//   ....[1]....
        /*079c*/ 	.word	0xffffffff


	//   ....[2]....
        /*07a0*/ 	.word	0xffffffff


	//   ....[3]....
        /*07a4*/ 	.word	0xffffffff


	//   ....[4]....
        /*07a8*/ 	.word	0xffffffff


	//   ....[5]....
        /*07ac*/ 	.word	0xffffffff


	//   ....[6]....
        /*07b0*/ 	.word	0xffffffff


	//   ....[7]....
        /*07b4*/ 	.word	0xffffffff


	//   ....[8]....
        /*07b8*/ 	.word	0xffffffff


	//   ....[9]....
        /*07bc*/ 	.word	0xffffffff


	//   ....[10]....
        /*07c0*/ 	.word	0xffffffff


	//   ....[11]....
        /*07c4*/ 	.word	0xffffffff


	//   ....[12]....
        /*07c8*/ 	.word	0xffffffff


	//   ....[13]....
        /*07cc*/ 	.word	0xffffffff


	//   ....[14]....
        /*07d0*/ 	.word	0xffffffff


	//   ....[15]....
        /*07d4*/ 	.word	0xffffffff


	//   ....[16]....
        /*07d8*/ 	.word	0xffffffff


	//   ....[17]....
        /*07dc*/ 	.word	0xffffffff


	//   ....[18]....
        /*07e0*/ 	.word	0xffffffff


	//   ....[19]....
        /*07e4*/ 	.word	0xffffffff


	//   ....[20]....
        /*07e8*/ 	.word	0xffffffff


	//   ....[21]....
        /*07ec*/ 	.word	0xffffffff


	//   ....[22]....
        /*07f0*/ 	.word	0xffffffff


	//   ....[23]....
        /*07f4*/ 	.word	0xffffffff


	//   ....[24]....
        /*07f8*/ 	.word	0xffffffff


	//   ....[25]....
        /*07fc*/ 	.word	0xffffffff


	//   ....[26]....
        /*0800*/ 	.word	0xffffffff


	//   ....[27]....
        /*0804*/ 	.word	0xffffffff


	//   ....[28]....
        /*0808*/ 	.word	0xffffffff


	//   ....[29]....
        /*080c*/ 	.word	0xffffffff


	//   ....[30]....
        /*0810*/ 	.word	0xffffffff


	//   ....[31]....
        /*0814*/ 	.word	0xffffffff


	//   ....[32]....
        /*0818*/ 	.word	0xffffffff


	//   ....[33]....
        /*081c*/ 	.word	0xffffffff


	//   ....[34]....
        /*0820*/ 	.word	0xffffffff


	//   ....[35]....
        /*0824*/ 	.word	0xffffffff


	//   ....[36]....
        /*0828*/ 	.word	0xffffffff


	//   ....[37]....
        /*082c*/ 	.word	0xffffffff


	//   ....[38]....
        /*0830*/ 	.word	0xffffffff


	//   ....[39]....
        /*0834*/ 	.word	0xffffffff


	//   ....[40]....
        /*0838*/ 	.word	0xffffffff


	//   ....[41]....
        /*083c*/ 	.word	0xffffffff


	//   ....[42]....
        /*0840*/ 	.word	0xffffffff


	//   ....[43]....
        /*0844*/ 	.word	0xffffffff


	//   ....[44]....
        /*0848*/ 	.word	0xffffffff


	//   ....[45]....
        /*084c*/ 	.word	0xffffffff


	//   ....[46]....
        /*0850*/ 	.word	0xffffffff


	//   ....[47]....
        /*0854*/ 	.word	0xffffffff


	//   ....[48]....
        /*0858*/ 	.word	0xffffffff


	//   ....[49]....
        /*085c*/ 	.word	0xffffffff


	//   ....[50]....
        /*0860*/ 	.word	0xffffffff


	//   ....[51]....
        /*0864*/ 	.word	0xffffffff


	//   ....[52]....
        /*0868*/ 	.word	0xffffffff


	//   ....[53]....
        /*086c*/ 	.word	0xffffffff


	//   ....[54]....
        /*0870*/ 	.word	0xffffffff


	//   ....[55]....
        /*0874*/ 	.word	0xffffffff


	//   ....[56]....
        /*0878*/ 	.word	0xffffffff


	//   ....[57]....
        /*087c*/ 	.word	0xffffffff


	//   ....[58]....
        /*0880*/ 	.word	0xffffffff


	//   ....[59]....
        /*0884*/ 	.word	0xffffffff


	//   ....[60]....
        /*0888*/ 	.word	0xffffffff


	//   ....[61]....
        /*088c*/ 	.word	0xffffffff


	//   ....[62]....
        /*0890*/ 	.word	0xffffffff


	//   ....[63]....
        /*0894*/ 	.word	0xffffffff


	//   ....[64]....
        /*0898*/ 	.word	0xffffffff


	//   ....[65]....
        /*089c*/ 	.word	0xffffffff


	//   ....[66]....
        /*08a0*/ 	.word	0xffffffff


	//   ....[67]....
        /*08a4*/ 	.word	0xffffffff


	//   ....[68]....
        /*08a8*/ 	.word	0xffffffff


	//   ....[69]....
        /*08ac*/ 	.word	0xffffffff


	//   ....[70]....
        /*08b0*/ 	.word	0xffffffff


	//   ....[71]....
        /*08b4*/ 	.word	0xffffffff


	//   ....[72]....
        /*08b8*/ 	.word	0xffffffff


	//   ....[73]....
        /*08bc*/ 	.word	0xffffffff


	//   ....[74]....
        /*08c0*/ 	.word	0xffffffff


	//   ....[75]....
        /*08c4*/ 	.word	0xffffffff


	//   ....[76]....
        /*08c8*/ 	.word	0xffffffff


	//   ....[77]....
        /*08cc*/ 	.word	0xffffffff


	//   ....[78]....
        /*08d0*/ 	.word	0xffffffff


	//   ....[79]....
        /*08d4*/ 	.word	0xffffffff


	//   ....[80]....
        /*08d8*/ 	.word	0xffffffff


	//   ....[81]....
        /*08dc*/ 	.word	0xffffffff


	//   ....[82]....
        /*08e0*/ 	.word	0xffffffff


	//   ....[83]....
        /*08e4*/ 	.word	0xffffffff


	//   ....[84]....
        /*08e8*/ 	.word	0xffffffff


	//   ....[85]....
        /*08ec*/ 	.word	0xffffffff


	//   ....[86]....
        /*08f0*/ 	.word	0xffffffff


	//   ....[87]....
        /*08f4*/ 	.word	0xffffffff


	//   ....[88]....
        /*08f8*/ 	.word	0xffffffff


	//   ....[89]....
        /*08fc*/ 	.word	0xffffffff


	//   ....[90]....
        /*0900*/ 	.word	0xffffffff


	//   ....[91]....
        /*0904*/ 	.word	0xffffffff


	//   ....[92]....
        /*0908*/ 	.word	0xffffffff


	//   ....[93]....
        /*090c*/ 	.word	0xffffffff


	//   ....[94]....
        /*0910*/ 	.word	0xffffffff


	//   ....[95]....
        /*0914*/ 	.word	0xffffffff


	//   ....[96]....
        /*0918*/ 	.word	0xffffffff


	//   ....[97]....
        /*091c*/ 	.word	0xffffffff


	//   ....[98]....
        /*0920*/ 	.word	0xffffffff


	//   ....[99]....
        /*0924*/ 	.word	0xffffffff


	//   ....[100]....
        /*0928*/ 	.word	0xffffffff


	//   ....[101]....
        /*092c*/ 	.word	0xffffffff


	//   ....[102]....
        /*0930*/ 	.word	0xffffffff


	//   ....[103]....
        /*0934*/ 	.word	0xffffffff


	//   ....[104]....
        /*0938*/ 	.word	0xffffffff


	//   ....[105]....
        /*093c*/ 	.word	0xffffffff


	//   ....[106]....
        /*0940*/ 	.word	0xffffffff


	//   ....[107]....
        /*0944*/ 	.word	0xffffffff


	//   ....[108]....
        /*0948*/ 	.word	0xffffffff


	//   ....[109]....
        /*094c*/ 	.word	0xffffffff


	//   ....[110]....
        /*0950*/ 	.word	0xffffffff


	//   ....[111]....
        /*0954*/ 	.word	0xffffffff


	//   ....[112]....
        /*0958*/ 	.word	0xffffffff


	//   ....[113]....
        /*095c*/ 	.word	0xffffffff


	//   ....[114]....
        /*0960*/ 	.word	0xffffffff


	//   ....[115]....
        /*0964*/ 	.word	0xffffffff


	//   ....[116]....
        /*0968*/ 	.word	0xffffffff


	//   ....[117]....
        /*096c*/ 	.word	0xffffffff


	//   ....[118]....
        /*0970*/ 	.word	0xffffffff


	//   ....[119]....
        /*0974*/ 	.word	0xffffffff


	//   ....[120]....
        /*0978*/ 	.word	0xffffffff


	//   ....[121]....
        /*097c*/ 	.word	0xffffffff


	//   ....[122]....
        /*0980*/ 	.word	0xffffffff


	//   ....[123]....
        /*0984*/ 	.word	0xffffffff


	//   ....[124]....
        /*0988*/ 	.word	0xffffffff


	//   ....[125]....
        /*098c*/ 	.word	0xffffffff


	//   ....[126]....
        /*0990*/ 	.word	0xffffffff


	//   ....[127]....
        /*0994*/ 	.word	0xffffffff


	//   ....[128]....
        /*0998*/ 	.word	0xffffffff


	//   ....[129]....
        /*099c*/ 	.word	0xffffffff


	//   ....[130]....
        /*09a0*/ 	.word	0xffffffff


	//   ....[131]....
        /*09a4*/ 	.word	0xffffffff


	//   ....[132]....
        /*09a8*/ 	.word	0xffffffff


	//   ....[133]....
        /*09ac*/ 	.word	0xffffffff


	//   ....[134]....
        /*09b0*/ 	.word	0xffffffff


	//   ....[135]....
        /*09b4*/ 	.word	0xffffffff


	//   ....[136]....
        /*09b8*/ 	.word	0xffffffff


	//   ....[137]....
        /*09bc*/ 	.word	0xffffffff


	//   ....[138]....
        /*09c0*/ 	.word	0xffffffff


	//   ....[139]....
        /*09c4*/ 	.word	0xffffffff


	//   ....[140]....
        /*09c8*/ 	.word	0xffffffff


	//   ....[141]....
        /*09cc*/ 	.word	0xffffffff


	//   ....[142]....
        /*09d0*/ 	.word	0xffffffff


	//   ....[143]....
        /*09d4*/ 	.word	0xffffffff


	//   ....[144]....
        /*09d8*/ 	.word	0xffffffff


	//   ....[145]....
        /*09dc*/ 	.word	0xffffffff


	//   ....[146]....
        /*09e0*/ 	.word	0xffffffff


	//   ....[147]....
        /*09e4*/ 	.word	0xffffffff


	//   ....[148]....
        /*09e8*/ 	.word	0xffffffff


	//   ....[149]....
        /*09ec*/ 	.word	0xffffffff


	//   ....[150]....
        /*09f0*/ 	.word	0xffffffff


	//   ....[151]....
        /*09f4*/ 	.word	0xffffffff


	//   ....[152]....
        /*09f8*/ 	.word	0xffffffff


	//   ....[153]....
        /*09fc*/ 	.word	0xffffffff


	//   ....[154]....
        /*0a00*/ 	.word	0xffffffff


	//   ....[155]....
        /*0a04*/ 	.word	0xffffffff


	//   ....[156]....
        /*0a08*/ 	.word	0xffffffff


	//   ....[157]....
        /*0a0c*/ 	.word	0xffffffff


	//   ....[158]....
        /*0a10*/ 	.word	0xffffffff


	//   ....[159]....
        /*0a14*/ 	.word	0xffffffff


	//   ....[160]....
        /*0a18*/ 	.word	0xffffffff


	//   ....[161]....
        /*0a1c*/ 	.word	0xffffffff


	//   ....[162]....
        /*0a20*/ 	.word	0xffffffff


	//   ....[163]....
        /*0a24*/ 	.word	0xffffffff


	//   ....[164]....
        /*0a28*/ 	.word	0xffffffff


	//   ....[165]....
        /*0a2c*/ 	.word	0xffffffff


	//   ....[166]....
        /*0a30*/ 	.word	0xffffffff


	//   ....[167]....
        /*0a34*/ 	.word	0xffffffff


	//   ....[168]....
        /*0a38*/ 	.word	0xffffffff


	//   ....[169]....
        /*0a3c*/ 	.word	0xffffffff


	//   ....[170]....
        /*0a40*/ 	.word	0xffffffff


	//   ....[171]....
        /*0a44*/ 	.word	0xffffffff


	//   ....[172]....
        /*0a48*/ 	.word	0xffffffff


	//   ....[173]....
        /*0a4c*/ 	.word	0xffffffff


	//   ....[174]....
        /*0a50*/ 	.word	0xffffffff


	//   ....[175]....
        /*0a54*/ 	.word	0xffffffff


	//   ....[176]....
        /*0a58*/ 	.word	0xffffffff


	//   ....[177]....
        /*0a5c*/ 	.word	0xffffffff


	//   ....[178]....
        /*0a60*/ 	.word	0xffffffff


	//   ....[179]....
        /*0a64*/ 	.word	0xffffffff


	//   ....[180]....
        /*0a68*/ 	.word	0xffffffff


	//   ....[181]....
        /*0a6c*/ 	.word	0xffffffff


	//   ....[182]....
        /*0a70*/ 	.word	0xffffffff


	//   ....[183]....
        /*0a74*/ 	.word	0xffffffff


	//   ....[184]....
        /*0a78*/ 	.word	0xffffffff


	//   ....[185]....
        /*0a7c*/ 	.word	0xffffffff


	//   ....[186]....
        /*0a80*/ 	.word	0xffffffff


	//   ....[187]....
        /*0a84*/ 	.word	0xffffffff


	//   ....[188]....
        /*0a88*/ 	.word	0xffffffff


	//   ....[189]....
        /*0a8c*/ 	.word	0xffffffff


	//   ....[190]....
        /*0a90*/ 	.word	0xffffffff


	//   ....[191]....
        /*0a94*/ 	.word	0xffffffff


	//   ....[192]....
        /*0a98*/ 	.word	0xffffffff


	//   ....[193]....
        /*0a9c*/ 	.word	0xffffffff


	//   ....[194]....
        /*0aa0*/ 	.word	0xffffffff


	//   ....[195]....
        /*0aa4*/ 	.word	0xffffffff


	//   ....[196]....
        /*0aa8*/ 	.word	0xffffffff


	//   ....[197]....
        /*0aac*/ 	.word	0xffffffff


	//   ....[198]....
        /*0ab0*/ 	.word	0xffffffff


	//   ....[199]....
        /*0ab4*/ 	.word	0xffffffff


	//   ....[200]....
        /*0ab8*/ 	.word	0xffffffff


	//   ....[201]....
        /*0abc*/ 	.word	0x0500000f


	//   ....[202]....
        /*0ac0*/ 	.word	0x0500000f


	//   ....[203]....
        /*0ac4*/ 	.word	0x0500000f


	//   ....[204]....
        /*0ac8*/ 	.word	0x0500000f


	//   ....[205]....
        /*0acc*/ 	.word	0x0500000f


	//   ....[206]....
        /*0ad0*/ 	.word	0x0500000f


	//   ....[207]....
        /*0ad4*/ 	.word	0x0500000f


	//   ....[208]....
        /*0ad8*/ 	.word	0x0500000f


	//   ....[209]....
        /*0adc*/ 	.word	0x0500000f


	//   ....[210]....
        /*0ae0*/ 	.word	0x0500000f


	//   ....[211]....
        /*0ae4*/ 	.word	0x0500000f


	//   ....[212]....
        /*0ae8*/ 	.word	0x0500000f


	//   ....[213]....
        /*0aec*/ 	.word	0x0500000f


	//   ....[214]....
        /*0af0*/ 	.word	0x0500000f


	//   ....[215]....
        /*0af4*/ 	.word	0x0500000f


	//   ....[216]....
        /*0af8*/ 	.word	0x0500000f


	//   ....[217]....
        /*0afc*/ 	.word	0x0500000f


	//   ....[218]....
        /*0b00*/ 	.word	0x0500000f


	//   ....[219]....
        /*0b04*/ 	.word	0x0500000f


	//   ....[220]....
        /*0b08*/ 	.word	0x0500000f


	//   ....[221]....
        /*0b0c*/ 	.word	0x0500000f


	//   ....[222]....
        /*0b10*/ 	.word	0x0500000f


	//   ....[223]....
        /*0b14*/ 	.word	0x0500000f


	//   ....[224]....
        /*0b18*/ 	.word	0x0500000f


	//   ....[225]....
        /*0b1c*/ 	.word	0x0500000f


	//   ....[226]....
        /*0b20*/ 	.word	0x0500000f


	//   ....[227]....
        /*0b24*/ 	.word	0x0500000f


	//   ....[228]....
        /*0b28*/ 	.word	0x0500000f


	//   ....[229]....
        /*0b2c*/ 	.word	0x0500000f


	//   ....[230]....
        /*0b30*/ 	.word	0x0500000f


	//   ....[231]....
        /*0b34*/ 	.word	0x0500000f


	//   ....[232]....
        /*0b38*/ 	.word	0x0500000f


	//   ....[233]....
        /*0b3c*/ 	.word	0x0500000f


	//   ....[234]....
        /*0b40*/ 	.word	0x0500000f


	//   ....[235]....
        /*0b44*/ 	.word	0x0500000f


	//   ....[236]....
        /*0b48*/ 	.word	0x0500000f


	//   ....[237]....
        /*0b4c*/ 	.word	0x0500000f


	//   ....[238]....
        /*0b50*/ 	.word	0x0500000f


	//   ....[239]....
        /*0b54*/ 	.word	0x0500000f


	//   ....[240]....
        /*0b58*/ 	.word	0x0500000f


	//   ....[241]....
        /*0b5c*/ 	.word	0x0500000f


	//   ....[242]....
        /*0b60*/ 	.word	0x0500000f


	//   ....[243]....
        /*0b64*/ 	.word	0x0500000f


	//   ....[244]....
        /*0b68*/ 	.word	0x0500000f


	//   ....[245]....
        /*0b6c*/ 	.word	0x0500000f


	//   ....[246]....
        /*0b70*/ 	.word	0x0500000f


	//   ....[247]....
        /*0b74*/ 	.word	0x0500000f


	//   ....[248]....
        /*0b78*/ 	.word	0x0500000f


	//   ....[249]....
        /*0b7c*/ 	.word	0x0500000f


	//   ....[250]....
        /*0b80*/ 	.word	0x0500000f


	//   ....[251]....
        /*0b84*/ 	.word	0x0500000f


	//   ....[252]....
        /*0b88*/ 	.word	0x0500000f


	//   ....[253]....
        /*0b8c*/ 	.word	0x0500000f


	//   ....[254]....
        /*0b90*/ 	.word	0x0500000f


	//   ....[255]....
        /*0b94*/ 	.word	0x0500000f


	//   ....[0]....
        /*0b98*/ 	.word	0x0500000f


	//   ....[1]....
        /*0b9c*/ 	.word	0x0500000f


	//   ....[2]....
        /*0ba0*/ 	.word	0x0500000f


	//   ....[3]....
        /*0ba4*/ 	.word	0x0500000f


	//   ....[4]....
        /*0ba8*/ 	.word	0x0500000f


	//   ....[5]....
        /*0bac*/ 	.word	0x0500000f


	//   ....[6]....
        /*0bb0*/ 	.word	0x0500000f


	//   ....[7]....
        /*0bb4*/ 	.word	0x0500000f


	//   ....[8]....
        /*0bb8*/ 	.word	0x0500000f


	//   ....[9]....
        /*0bbc*/ 	.word	0x0500000f


	//   ....[10]....
        /*0bc0*/ 	.word	0x0500000f


	//   ....[11]....
        /*0bc4*/ 	.word	0x0500000f


	//   ....[12]....
        /*0bc8*/ 	.word	0x0500000f


	//   ....[13]....
        /*0bcc*/ 	.word	0x0500000f


	//   ....[14]....
        /*0bd0*/ 	.word	0x0500000f


	//   ....[15]....
        /*0bd4*/ 	.word	0x0500000f


	//   ....[16]....
        /*0bd8*/ 	.word	0x0500000f


	//   ....[17]....
        /*0bdc*/ 	.word	0x0500000f


	//   ....[18]....
        /*0be0*/ 	.word	0x0500000f


	//   ....[19]....
        /*0be4*/ 	.word	0x0500000f


	//   ....[20]....
        /*0be8*/ 	.word	0x0500000f


	//   ....[21]....
        /*0bec*/ 	.word	0x0500000f


	//   ....[22]....
        /*0bf0*/ 	.word	0x0500000f


	//   ....[23]....
        /*0bf4*/ 	.word	0x0500000f


	//   ....[24]....
        /*0bf8*/ 	.word	0x0500000f


	//   ....[25]....
        /*0bfc*/ 	.word	0x0500000f


	//   ....[26]....
        /*0c00*/ 	.word	0x0500000f


	//   ....[27]....
        /*0c04*/ 	.word	0x0500000f


	//   ....[28]....
        /*0c08*/ 	.word	0x0500000f


	//   ....[29]....
        /*0c0c*/ 	.word	0x0500000f


	//   ....[30]....
        /*0c10*/ 	.word	0x0500000f


	//   ....[31]....
        /*0c14*/ 	.word	0x0500000f


	//   ....[32]....
        /*0c18*/ 	.word	0x0500000f


	//   ....[33]....
        /*0c1c*/ 	.word	0x0500000f


	//   ....[34]....
        /*0c20*/ 	.word	0x0500000f


	//   ....[35]....
        /*0c24*/ 	.word	0x0500000f


	//   ....[36]....
        /*0c28*/ 	.word	0x0500000f


	//   ....[37]....
        /*0c2c*/ 	.word	0x0500000f


	//   ....[38]....
        /*0c30*/ 	.word	0x0500000f


	//   ....[39]....
        /*0c34*/ 	.word	0x0500000f


	//   ....[40]....
        /*0c38*/ 	.word	0x0500000f


	//   ....[41]....
        /*0c3c*/ 	.word	0x0500000f


	//   ....[42]....
        /*0c40*/ 	.word	0x0500000f


	//   ....[43]....
        /*0c44*/ 	.word	0x0500000f


	//   ....[44]....
        /*0c48*/ 	.word	0x0500000f


	//   ....[45]....
        /*0c4c*/ 	.word	0x0500000f


	//   ....[46]....
        /*0c50*/ 	.word	0x0500000f


	//   ....[47]....
        /*0c54*/ 	.word	0x0500000f


	//   ....[48]....
        /*0c58*/ 	.word	0x0500000f


	//   ....[49]....
        /*0c5c*/ 	.word	0x0500000f


	//   ....[50]....
        /*0c60*/ 	.word	0x0500000f


	//   ....[51]....
        /*0c64*/ 	.word	0x0500000f


	//   ....[52]....
        /*0c68*/ 	.word	0x0500000f


	//   ....[53]....
        /*0c6c*/ 	.word	0x0500000f


	//   ....[54]....
        /*0c70*/ 	.word	0x0500000f


	//   ....[55]....
        /*0c74*/ 	.word	0x0500000f


	//   ....[56]....
        /*0c78*/ 	.word	0x0500000f


	//   ....[57]....
        /*0c7c*/ 	.word	0x0500000f


	//   ....[58]....
        /*0c80*/ 	.word	0x0500000f


	//   ....[59]....
        /*0c84*/ 	.word	0x0500000f


	//   ....[60]....
        /*0c88*/ 	.word	0x0500000f


	//   ....[61]....
        /*0c8c*/ 	.word	0x0500000f


	//   ....[62]....
        /*0c90*/ 	.word	0x0500000f


	//   ....[63]....
        /*0c94*/ 	.word	0x0500000f


	//   ....[64]....
        /*0c98*/ 	.word	0x0500000f


	//   ....[65]....
        /*0c9c*/ 	.word	0x0500000f


	//   ....[66]....
        /*0ca0*/ 	.word	0x0500000f


	//   ....[67]....
        /*0ca4*/ 	.word	0x0500000f


	//   ....[68]....
        /*0ca8*/ 	.word	0x0500000f


	//   ....[69]....
        /*0cac*/ 	.word	0x0500000f


	//   ....[70]....
        /*0cb0*/ 	.word	0x0500000f


	//   ....[71]....
        /*0cb4*/ 	.word	0x0500000f


	//   ....[72]....
        /*0cb8*/ 	.word	0x0500000f


	//   ....[73]....
        /*0cbc*/ 	.word	0x0500000f


	//   ....[74]....
        /*0cc0*/ 	.word	0x0500000f


	//   ....[75]....
        /*0cc4*/ 	.word	0x0500000f


	//   ....[76]....
        /*0cc8*/ 	.word	0x0500000f


	//   ....[77]....
        /*0ccc*/ 	.word	0x0500000f


	//   ....[78]....
        /*0cd0*/ 	.word	0x0500000f


	//   ....[79]....
        /*0cd4*/ 	.word	0x0500000f


	//   ....[80]....
        /*0cd8*/ 	.word	0x0500000f


	//   ....[81]....
        /*0cdc*/ 	.word	0x0500000f


	//   ....[82]....
        /*0ce0*/ 	.word	0x0500000f


	//   ....[83]....
        /*0ce4*/ 	.word	0x0500000f


	//   ....[84]....
        /*0ce8*/ 	.word	0x0500000f


	//   ....[85]....
        /*0cec*/ 	.word	0x0500000f


	//   ....[86]....
        /*0cf0*/ 	.word	0x0500000f


	//   ....[87]....
        /*0cf4*/ 	.word	0x0500000f


	//   ....[88]....
        /*0cf8*/ 	.word	0x0500000f


	//   ....[89]....
        /*0cfc*/ 	.word	0x0500000f


	//   ....[90]....
        /*0d00*/ 	.word	0x0500000f


	//   ....[91]....
        /*0d04*/ 	.word	0x0500000f


	//   ....[92]....
        /*0d08*/ 	.word	0x0500000f


	//   ....[93]....
        /*0d0c*/ 	.word	0x0500000f


	//   ....[94]....
        /*0d10*/ 	.word	0x0500000f


	//   ....[95]....
        /*0d14*/ 	.word	0xffffffff


	//   ....[96]....
        /*0d18*/ 	.word	0xffffffff


	//   ....[97]....
        /*0d1c*/ 	.word	0xffffffff


	//   ....[98]....
        /*0d20*/ 	.word	0xffffffff


	//   ....[99]....
        /*0d24*/ 	.word	0xffffffff


	//   ....[100]....
        /*0d28*/ 	.word	0xffffffff


	//----- nvinfo : EIATTR_COOP_GROUP_INSTR_OFFSETS
	.align		4
.L_465:
        /*0d2c*/ 	.byte	0x04, 0x28
        /*0d2e*/ 	.short	(.L_467 - .L_466)


	//   ....[0]....
.L_466:
        /*0d30*/ 	.word	0x000000c0


	//   ....[1]....
        /*0d34*/ 	.word	0x00000190


	//   ....[2]....
        /*0d38*/ 	.word	0x000001e0


	//   ....[3]....
        /*0d3c*/ 	.word	0x00000430


	//   ....[4]....
        /*0d40*/ 	.word	0x00000590


	//   ....[5]....
        /*0d44*/ 	.word	0x000006b0


	//   ....[6]....
        /*0d48*/ 	.word	0x00000810


	//   ....[7]....
        /*0d4c*/ 	.word	0x000038f0


	//   ....[8]....
        /*0d50*/ 	.word	0x00003900


	//   ....[9]....
        /*0d54*/ 	.word	0x00003ff0


	//   ....[10]....
        /*0d58*/ 	.word	0x00004000


	//   ....[11]....
        /*0d5c*/ 	.word	0x00004ce0


	//   ....[12]....
        /*0d60*/ 	.word	0x00004cf0


	//   ....[13]....
        /*0d64*/ 	.word	0x00005430


	//   ....[14]....
        /*0d68*/ 	.word	0x00005440


	//   ....[15]....
        /*0d6c*/ 	.word	0x00005db0


	//   ....[16]....
        /*0d70*/ 	.word	0x00005dc0


	//   ....[17]....
        /*0d74*/ 	.word	0x00005ed0


	//   ....[18]....
        /*0d78*/ 	.word	0x00005ee0


	//   ....[19]....
        /*0d7c*/ 	.word	0x00006280


	//   ....[20]....
        /*0d80*/ 	.word	0x000062a0


	//   ....[21]....
        /*0d84*/ 	.word	0x00006580


	//   ....[22]....
        /*0d88*/ 	.word	0x000065a0


	//   ....[23]....
        /*0d8c*/ 	.word	0x000075e0


	//   ....[24]....
        /*0d90*/ 	.word	0x00008320


	//   ....[25]....
        /*0d94*/ 	.word	0x00008330


	//   ....[26]....
        /*0d98*/ 	.word	0x00008340


	//   ....[27]....
        /*0d9c*/ 	.word	0x00008350


	//   ....[28]....
        /*0da0*/ 	.word	0x00008670


	//   ....[29]....
        /*0da4*/ 	.word	0x00008680


	//   ....[30]....
        /*0da8*/ 	.word	0x00008690


	//   ....[31]....
        /*0dac*/ 	.word	0x000086a0


	//   ....[32]....
        /*0db0*/ 	.word	0x000098d0


	//   ....[33]....
        /*0db4*/ 	.word	0x000098f0


	//   ....[34]....
        /*0db8*/ 	.word	0x00009900


	//   ....[35]....
        /*0dbc*/ 	.word	0x00009910


	//   ....[36]....
        /*0dc0*/ 	.word	0x000099f0


	//   ....[37]....
        /*0dc4*/ 	.word	0x00009a10


	//   ....[38]....
        /*0dc8*/ 	.word	0x00009a20


	//   ....[39]....
        /*0dcc*/ 	.word	0x00009a30


	//   ....[40]....
        /*0dd0*/ 	.word	0x0000cb90


	//   ....[41]....
        /*0dd4*/ 	.word	0x0000d1b0


	//   ....[42]....
        /*0dd8*/ 	.word	0x0000e1c0


	//   ....[43]....
        /*0ddc*/ 	.word	0x0000e340


	//   ....[44]....
        /*0de0*/ 	.word	0x0000e390


	//   ....[45]....
        /*0de4*/ 	.word	0x0000e3b0


	//   ....[46]....
        /*0de8*/ 	.word	0x00018400


	//   ....[47]....
        /*0dec*/ 	.word	0x000184b0


	//   ....[48]....
        /*0df0*/ 	.word	0x00018670


	//   ....[49]....
        /*0df4*/ 	.word	0x00018690


	//   ....[50]....
        /*0df8*/ 	.word	0x000221c0


	//   ....[51]....
        /*0dfc*/ 	.word	0x00022760


	//   ....[52]....
        /*0e00*/ 	.word	0x000236f0


	//   ....[53]....
        /*0e04*/ 	.word	0x000237a0


	//   ....[54]....
        /*0e08*/ 	.word	0x00023970


	//   ....[55]....
        /*0e0c*/ 	.word	0x00023990


	//   ....[56]....
        /*0e10*/ 	.word	0x0002be30


	//   ....[57]....
        /*0e14*/ 	.word	0x0002be60


	//   ....[58]....
        /*0e18*/ 	.word	0x0002bea0


	//   ....[59]....
        /*0e1c*/ 	.word	0x0002bed0


	//   ....[60]....
        /*0e20*/ 	.word	0x0002e120


	//   ....[61]....
        /*0e24*/ 	.word	0x0002e150


	//   ....[62]....
        /*0e28*/ 	.word	0x0002e180


	//   ....[63]....
        /*0e2c*/ 	.word	0x0002e190


	//   ....[64]....
        /*0e30*/ 	.word	0x0002eb00


	//   ....[65]....
        /*0e34*/ 	.word	0x0002eb10


	//   ....[66]....
        /*0e38*/ 	.word	0x0002eca0


	//   ....[67]....
        /*0e3c*/ 	.word	0x0002ecb0


	//   ....[68]....
        /*0e40*/ 	.word	0x0002ee40


	//   ....[69]....
        /*0e44*/ 	.word	0x0002ee50


	//   ....[70]....
        /*0e48*/ 	.word	0x0002efe0


	//   ....[71]....
        /*0e4c*/ 	.word	0x0002eff0


	//   ....[72]....
        /*0e50*/ 	.word	0x0002f4d0


	//   ....[73]....
        /*0e54*/ 	.word	0x0002f4e0


	//   ....[74]....
        /*0e58*/ 	.word	0x00030250


	//   ....[75]....
        /*0e5c*/ 	.word	0x00030260


	//   ....[76]....
        /*0e60*/ 	.word	0x00031990


	//   ....[77]....
        /*0e64*/ 	.word	0x000319a0


	//   ....[78]....
        /*0e68*/ 	.word	0x00031b40


	//   ....[79]....
        /*0e6c*/ 	.word	0x00031b50


	//   ....[80]....
        /*0e70*/ 	.word	0x00031ce0


	//   ....[81]....
        /*0e74*/ 	.word	0x00031cf0


	//   ....[82]....
        /*0e78*/ 	.word	0x00031e80


	//   ....[83]....
        /*0e7c*/ 	.word	0x00031e90


	//   ....[84]....
        /*0e80*/ 	.word	0x00032070


	//   ....[85]....
        /*0e84*/ 	.word	0x00032280


	//   ....[86]....
        /*0e88*/ 	.word	0x000322b0


	//   ....[87]....
        /*0e8c*/ 	.word	0x000322e0


	//   ....[88]....
        /*0e90*/ 	.word	0x00032310


	//   ....[89]....
        /*0e94*/ 	.word	0x00032340


	//   ....[90]....
        /*0e98*/ 	.word	0x00032370


	//   ....[91]....
        /*0e9c*/ 	.word	0x00032500


	//   ....[92]....
        /*0ea0*/ 	.word	0x00032530


	//   ....[93]....
        /*0ea4*/ 	.word	0x00032560


	//   ....[94]....
        /*0ea8*/ 	.word	0x00032590


	//   ....[95]....
        /*0eac*/ 	.word	0x000325c0


	//   ....[96]....
        /*0eb0*/ 	.word	0x000325f0


	//   ....[97]....
        /*0eb4*/ 	.word	0x00032680


	//   ....[98]....
        /*0eb8*/ 	.word	0x000326b0


	//   ....[99]....
        /*0ebc*/ 	.word	0x000326c0


	//   ....[100]....
        /*0ec0*/ 	.word	0x00032700


	//   ....[101]....
        /*0ec4*/ 	.word	0x00033e80


	//   ....[102]....
        /*0ec8*/ 	.word	0x000362e0


	//   ....[103]....
        /*0ecc*/ 	.word	0x00036300


	//   ....[104]....
        /*0ed0*/ 	.word	0x00036390


	//   ....[105]....
        /*0ed4*/ 	.word	0x000363b0


	//   ....[106]....
        /*0ed8*/ 	.word	0x00036430


	//   ....[107]....
        /*0edc*/ 	.word	0x00036450


	//   ....[108]....
        /*0ee0*/ 	.word	0x000364d0


	//   ....[109]....
        /*0ee4*/ 	.word	0x000364f0


	//   ....[110]....
        /*0ee8*/ 	.word	0x00036570


	//   ....[111]....
        /*0eec*/ 	.word	0x00036590


	//   ....[112]....
        /*0ef0*/ 	.word	0x000365a0


	//   ....[113]....
        /*0ef4*/ 	.word	0x000365b0


	//   ....[114]....
        /*0ef8*/ 	.word	0x00036d30


	//   ....[115]....
        /*0efc*/ 	.word	0x00036d60


	//   ....[116]....
        /*0f00*/ 	.word	0x00036e60


	//   ....[117]....
        /*0f04*/ 	.word	0x00036e70


	//   ....[118]....
        /*0f08*/ 	.word	0x00036f10


	//   ....[119]....
        /*0f0c*/ 	.word	0x00036f20


	//   ....[120]....
        /*0f10*/ 	.word	0x00036fa0


	//   ....[121]....
        /*0f14*/ 	.word	0x00036fb0


	//   ....[122]....
        /*0f18*/ 	.word	0x00036fc0


	//   ....[123]....
        /*0f1c*/ 	.word	0x00037060


	//   ....[124]....
        /*0f20*/ 	.word	0x00037090


	//   ....[125]....
        /*0f24*/ 	.word	0x00037110


	//   ....[126]....
        /*0f28*/ 	.word	0x00037140


	//   ....[127]....
        /*0f2c*/ 	.word	0x00037160


	//   ....[128]....
        /*0f30*/ 	.word	0x000371b0


	//   ....[129]....
        /*0f34*/ 	.word	0x000371c0


	//   ....[130]....
        /*0f38*/ 	.word	0x00037870


	//   ....[131]....
        /*0f3c*/ 	.word	0x000378a0


	//   ....[132]....
        /*0f40*/ 	.word	0x00037990


	//   ....[133]....
        /*0f44*/ 	.word	0x000379a0


	//   ....[134]....
        /*0f48*/ 	.word	0x00037a30


	//   ....[135]....
        /*0f4c*/ 	.word	0x00037a40


	//   ....[136]....
        /*0f50*/ 	.word	0x00037ab0


	//   ....[137]....
        /*0f54*/ 	.word	0x00037ac0


	//   ....[138]....
        /*0f58*/ 	.word	0x00037b40


	//   ....[139]....
        /*0f5c*/ 	.word	0x00037b50


	//   ....[140]....
        /*0f60*/ 	.word	0x00037bd0


	//   ....[141]....
        /*0f64*/ 	.word	0x00037be0


	//   ....[142]....
        /*0f68*/ 	.word	0x00037c60


	//   ....[143]....
        /*0f6c*/ 	.word	0x00037c70


	//   ....[144]....
        /*0f70*/ 	.word	0x00037cf0


	//   ....[145]....
        /*0f74*/ 	.word	0x00037d00


	//   ....[146]....
        /*0f78*/ 	.word	0x00038210


	//   ....[147]....
        /*0f7c*/ 	.word	0x00038230


	//   ....[148]....
        /*0f80*/ 	.word	0x00038280


	//   ....[149]....
        /*0f84*/ 	.word	0x00038340


	//   ....[150]....
        /*0f88*/ 	.word	0x00038350


	//   ....[151]....
        /*0f8c*/ 	.word	0x00038380


	//   ....[152]....
        /*0f90*/ 	.word	0x00038410


	//   ....[153]....
        /*0f94*/ 	.word	0x000384c0


	//   ....[154]....
        /*0f98*/ 	.word	0x000384d0


	//   ....[155]....
        /*0f9c*/ 	.word	0x00038500


	//   ....[156]....
        /*0fa0*/ 	.word	0x00038510


	//   ....[157]....
        /*0fa4*/ 	.word	0x000385a0


	//   ....[158]....
        /*0fa8*/ 	.word	0x00038cb0


	//   ....[159]....
        /*0fac*/ 	.word	0x00038cd0


	//   ....[160]....
        /*0fb0*/ 	.word	0x00038d20


	//   ....[161]....
        /*0fb4*/ 	.word	0x00038d30


	//   ....[162]....
        /*0fb8*/ 	.word	0x00038d70


	//   ....[163]....
        /*0fbc*/ 	.word	0x00038d80


	//   ....[164]....
        /*0fc0*/ 	.word	0x00038dc0


	//   ....[165]....
        /*0fc4*/ 	.word	0x00038dd0


	//   ....[166]....
        /*0fc8*/ 	.word	0x00038e10


	//   ....[167]....
        /*0fcc*/ 	.word	0x00038e20


	//   ....[168]....
        /*0fd0*/ 	.word	0x00038e30


	//   ....[169]....
        /*0fd4*/ 	.word	0x00038e70


	//   ....[170]....
        /*0fd8*/ 	.word	0x00039190


	//   ....[171]....
        /*0fdc*/ 	.word	0x000391b0


	//   ....[172]....
        /*0fe0*/ 	.word	0x000391c0


	//   ....[173]....
        /*0fe4*/ 	.word	0x000391d0


	//   ....[174]....
        /*0fe8*/ 	.word	0x000391f0


	//   ....[175]....
        /*0fec*/ 	.word	0x00039260


	//   ....[176]....
        /*0ff0*/ 	.word	0x000392d0


	//   ....[177]....
        /*0ff4*/ 	.word	0x000392f0


	//   ....[178]....
        /*0ff8*/ 	.word	0x00039300


	//   ....[179]....
        /*0ffc*/ 	.word	0x00039360


	//   ....[180]....
        /*1000*/ 	.word	0x00039380


	//   ....[181]....
        /*1004*/ 	.word	0x000393e0


	//   ....[182]....
        /*1008*/ 	.word	0x00039920


	//   ....[183]....
        /*100c*/ 	.word	0x00039950


	//   ....[184]....
        /*1010*/ 	.word	0x000399b0


	//   ....[185]....
        /*1014*/ 	.word	0x000399e0


	//   ....[186]....
        /*1018*/ 	.word	0x00039a10


	//   ....[187]....
        /*101c*/ 	.word	0x00039a40


	//   ....[188]....
        /*1020*/ 	.word	0x00039a70


	//   ....[189]....
        /*1024*/ 	.word	0x00039aa0


	//   ....[190]....
        /*1028*/ 	.word	0x00039c40


	//   ....[191]....
        /*102c*/ 	.word	0x00039c70


	//   ....[192]....
        /*1030*/ 	.word	0x00039ca0


	//   ....[193]....
        /*1034*/ 	.word	0x00039cd0


	//   ....[194]....
        /*1038*/ 	.word	0x00039d00


	//   ....[195]....
        /*103c*/ 	.word	0x00039d30


	//   ....[196]....
        /*1040*/ 	.word	0x00039df0


	//   ....[197]....
        /*1044*/ 	.word	0x00039e10


	//   ....[198]....
        /*1048*/ 	.word	0x00039e30


	//   ....[199]....
        /*104c*/ 	.word	0x00039e90


	//   ....[200]....
        /*1050*/ 	.word	0x0003a8b0


	//   ....[201]....
        /*1054*/ 	.word	0x0003abd0


	//   ....[202]....
        /*1058*/ 	.word	0x0003ac60


	//   ....[203]....
        /*105c*/ 	.word	0x0003acf0


	//   ....[204]....
        /*1060*/ 	.word	0x0003ad80


	//   ....[205]....
        /*1064*/ 	.word	0x0003ae60


	//   ....[206]....
        /*1068*/ 	.word	0x0003aef0


	//   ....[207]....
        /*106c*/ 	.word	0x0003af90


	//   ....[208]....
        /*1070*/ 	.word	0x0003b020


	//   ....[209]....
        /*1074*/ 	.word	0x0003b100


	//   ....[210]....
        /*1078*/ 	.word	0x0003b190


	//   ....[211]....
        /*107c*/ 	.word	0x0003b220


	//   ....[212]....
        /*1080*/ 	.word	0x0003b2b0


	//   ....[213]....
        /*1084*/ 	.word	0x0003b390


	//   ....[214]....
        /*1088*/ 	.word	0x0003b430


	//   ....[215]....
        /*108c*/ 	.word	0x0003b4c0


	//   ....[216]....
        /*1090*/ 	.word	0x0003b510


	//   ....[217]....
        /*1094*/ 	.word	0x0003b560


	//   ....[218]....
        /*1098*/ 	.word	0x0003b600


	//   ....[219]....
        /*109c*/ 	.word	0x0003b690


	//   ....[220]....
        /*10a0*/ 	.word	0x0003b6e0


	//   ....[221]....
        /*10a4*/ 	.word	0x0003b730


	//   ....[222]....
        /*10a8*/ 	.word	0x0003b820


	//   ....[223]....
        /*10ac*/ 	.word	0x0003b8d0


	//   ....[224]....
        /*10b0*/ 	.word	0x0003b950


	//   ....[225]....
        /*10b4*/ 	.word	0x0003b9c0


	//   ....[226]....
        /*10b8*/ 	.word	0x0003bb30


	//   ....[227]....
        /*10bc*/ 	.word	0x0003bc70


	//   ....[228]....
        /*10c0*/ 	.word	0x0003bcc0


	//   ....[229]....
        /*10c4*/ 	.word	0x0003bd10


	//   ....[230]....
        /*10c8*/ 	.word	0x0003bfc0


	//   ....[231]....
        /*10cc*/ 	.word	0x0003c010


	//   ....[232]....
        /*10d0*/ 	.word	0x0003c0a0


	//   ....[233]....
        /*10d4*/ 	.word	0x0003c130


	//   ....[234]....
        /*10d8*/ 	.word	0x0003c1c0


	//   ....[235]....
        /*10dc*/ 	.word	0x0003c250


	//   ....[236]....
        /*10e0*/ 	.word	0x0003c2e0


	//   ....[237]....
        /*10e4*/ 	.word	0x0003c370


	//   ....[238]....
        /*10e8*/ 	.word	0x0003c3f0


	//   ....[239]....
        /*10ec*/ 	.word	0x0003c440


	//   ....[240]....
        /*10f0*/ 	.word	0x0003c4e0


	//   ....[241]....
        /*10f4*/ 	.word	0x0003c570


	//   ....[242]....
        /*10f8*/ 	.word	0x0003c5f0


	//   ....[243]....
        /*10fc*/ 	.word	0x0003c640


	//   ....[244]....
        /*1100*/ 	.word	0x0003c6d0


	//   ....[245]....
        /*1104*/ 	.word	0x0003c760


	//   ....[246]....
        /*1108*/ 	.word	0x0003c7f0


	//   ....[247]....
        /*110c*/ 	.word	0x0003c880


	//   ....[248]....
        /*1110*/ 	.word	0x0003c910


	//   ....[249]....
        /*1114*/ 	.word	0x0003c9a0


	//   ....[250]....
        /*1118*/ 	.word	0x0003ca60


	//   ....[251]....
        /*111c*/ 	.word	0x0003cd40


	//   ....[252]....
        /*1120*/ 	.word	0x0003ce30


	//   ....[253]....
        /*1124*/ 	.word	0x0003ced0


	//   ....[254]....
        /*1128*/ 	.word	0x0003cf30


	//   ....[255]....
        /*112c*/ 	.word	0x0003d020


	//   ....[0]....
        /*1130*/ 	.word	0x0003d090


	//   ....[1]....
        /*1134*/ 	.word	0x0003d180


	//   ....[2]....
        /*1138*/ 	.word	0x0003d1f0


	//   ....[3]....
        /*113c*/ 	.word	0x0003d2e0


	//   ....[4]....
        /*1140*/ 	.word	0x0003d350


	//   ....[5]....
        /*1144*/ 	.word	0x0003d440


	//   ....[6]....
        /*1148*/ 	.word	0x0003d4b0


	//   ....[7]....
        /*114c*/ 	.word	0x0003d550


	//   ....[8]....
        /*1150*/ 	.word	0x0003d650


	//   ....[9]....
        /*1154*/ 	.word	0x0003d700


	//   ....[10]....
        /*1158*/ 	.word	0x0003d760


	//   ....[11]....
        /*115c*/ 	.word	0x0003d850


	//   ....[12]....
        /*1160*/ 	.word	0x0003d8b0


	//   ....[13]....
        /*1164*/ 	.word	0x0003d9c0


	//   ....[14]....
        /*1168*/ 	.word	0x0003da20


	//   ....[15]....
        /*116c*/ 	.word	0x0003db10


	//   ....[16]....
        /*1170*/ 	.word	0x0003db70


	//   ....[17]....
        /*1174*/ 	.word	0x0003dc10


	//   ....[18]....
        /*1178*/ 	.word	0x0003dce0


	//   ....[19]....
        /*117c*/ 	.word	0x0003dd80


	//   ....[20]....
        /*1180*/ 	.word	0x0003de50


	//   ....[21]....
        /*1184*/ 	.word	0x0003df40


	//   ....[22]....
        /*1188*/ 	.word	0x0003dfa0


	//   ....[23]....
        /*118c*/ 	.word	0x0003e040


	//   ....[24]....
        /*1190*/ 	.word	0x0003e2b0


	//   ....[25]....
        /*1194*/ 	.word	0x0003e370


	//   ....[26]....
        /*1198*/ 	.word	0x0003e430


	//   ....[27]....
        /*119c*/ 	.word	0x0003e520


	//   ....[28]....
        /*11a0*/ 	.word	0x0003e5e0


	//   ....[29]....
        /*11a4*/ 	.word	0x0003e6a0


	//   ....[30]....
        /*11a8*/ 	.word	0x0003e760


	//   ....[31]....
        /*11ac*/ 	.word	0x0003e820


	//   ....[32]....
        /*11b0*/ 	.word	0x0003e8e0


	//   ....[33]....
        /*11b4*/ 	.word	0x0003e9a0


	//   ....[34]....
        /*11b8*/ 	.word	0x0003ea60


	//   ....[35]....
        /*11bc*/ 	.word	0x0003eb20


	//   ....[36]....
        /*11c0*/ 	.word	0x0003ebe0


	//   ....[37]....
        /*11c4*/ 	.word	0x0003ec90


	//   ....[38]....
        /*11c8*/ 	.word	0x0003ecf0


	//   ....[39]....
        /*11cc*/ 	.word	0x0003edd0


	//   ....[40]....
        /*11d0*/ 	.word	0x0003ef10


	//   ....[41]....
        /*11d4*/ 	.word	0x0003eff0


	//   ....[42]....
        /*11d8*/ 	.word	0x0003f080


	//   ....[43]....
        /*11dc*/ 	.word	0x0003f190


	//   ....[44]....
        /*11e0*/ 	.word	0x0003f1f0


	//   ....[45]....
        /*11e4*/ 	.word	0x0003f300


	//   ....[46]....
        /*11e8*/ 	.word	0x0003f360


	//   ....[47]....
        /*11ec*/ 	.word	0x0003f470


	//   ....[48]....
        /*11f0*/ 	.word	0x0003f4d0


	//   ....[49]....
        /*11f4*/ 	.word	0x0003f5e0


	//   ....[50]....
        /*11f8*/ 	.word	0x0003f640


	//   ....[51]....
        /*11fc*/ 	.word	0x0003f700


	//   ....[52]....
        /*1200*/ 	.word	0x0003f860


	//   ....[53]....
        /*1204*/ 	.word	0x0003f900


	//   ....[54]....
        /*1208*/ 	.word	0x0003f960


	//   ....[55]....
        /*120c*/ 	.word	0x0003fa10


	//   ....[56]....
        /*1210*/ 	.word	0x0003fa70


	//   ....[57]....
        /*1214*/ 	.word	0x0003fb20


	//   ....[58]....
        /*1218*/ 	.word	0x0003fb80


	//   ....[59]....
        /*121c*/ 	.word	0x0003fc30


	//   ....[60]....
        /*1220*/ 	.word	0x0003fc90


	//   ....[61]....
        /*1224*/ 	.word	0x0003fd40


	//   ....[62]....
        /*1228*/ 	.word	0x0003fda0


	//   ....[63]....
        /*122c*/ 	.word	0x0003fe50


	//   ....[64]....
        /*1230*/ 	.word	0x0003ff40


	//   ....[65]....
        /*1234*/ 	.word	0x0003ffe0


	//   ....[66]....
        /*1238*/ 	.word	0x00040040


	//   ....[67]....
        /*123c*/ 	.word	0x00040110


	//   ....[68]....
        /*1240*/ 	.word	0x00040170


	//   ....[69]....
        /*1244*/ 	.word	0x00040240


	//   ....[70]....
        /*1248*/ 	.word	0x000402a0


	//   ....[71]....
        /*124c*/ 	.word	0x00040370


	//   ....[72]....
        /*1250*/ 	.word	0x000403d0


	//   ....[73]....
        /*1254*/ 	.word	0x000404a0


	//   ....[74]....
        /*1258*/ 	.word	0x00040500


	//   ....[75]....
        /*125c*/ 	.word	0x000405d0


	//   ....[76]....
        /*1260*/ 	.word	0x00040660


	//   ....[77]....
        /*1264*/ 	.word	0x00040700


	//   ....[78]....
        /*1268*/ 	.word	0x00040880


	//   ....[79]....
        /*126c*/ 	.word	0x000408f0


	//   ....[80]....
        /*1270*/ 	.word	0x00040960


	//   ....[81]....
        /*1274*/ 	.word	0x000409d0


	//   ....[82]....
        /*1278*/ 	.word	0x00040a40


	//   ....[83]....
        /*127c*/ 	.word	0x00040ac0


	//   ....[84]....
        /*1280*/ 	.word	0x00040b40


	//   ....[85]....
        /*1284*/ 	.word	0x00040bd0


	//   ....[86]....
        /*1288*/ 	.word	0x00040c40


	//   ....[87]....
        /*128c*/ 	.word	0x00040cb0


	//   ....[88]....
        /*1290*/ 	.word	0x00040d20


	//   ....[89]....
        /*1294*/ 	.word	0x00040da0


	//   ....[90]....
        /*1298*/ 	.word	0x00040e10


	//   ....[91]....
        /*129c*/ 	.word	0x00040ea0


	//   ....[92]....
        /*12a0*/ 	.word	0x00040f00


	//   ....[93]....
        /*12a4*/ 	.word	0x00040f90


	//   ....[94]....
        /*12a8*/ 	.word	0x000410c0


	//   ....[95]....
        /*12ac*/ 	.word	0x00042d70


	//   ....[96]....
        /*12b0*/ 	.word	0x00043b80


	//   ....[97]....
        /*12b4*/ 	.word	0x00044630


	//   ....[98]....
        /*12b8*/ 	.word	0x00044650


	//   ....[99]....
        /*12bc*/ 	.word	0x00044690


	//   ....[100]....
        /*12c0*/ 	.word	0x000446b0


	//----- nvinfo : EIATTR_REG_RECONFIG
	.align		4
.L_467:
        /*12c4*/ 	.byte	0x01, 0x54
	.zero		2


	//----- nvinfo : EIATTR_SYSCALL_OFFSETS
	.align		4
        /*12c8*/ 	.byte	0x04, 0x46
        /*12ca*/ 	.short	(.L_469 - .L_468)


	//   ....[0]....
.L_468:
        /*12cc*/ 	.word	0x00002630


	//   ....[1]....
        /*12d0*/ 	.word	0x00002780


	//   ....[2]....
        /*12d4*/ 	.word	0x00007af0


	//   ....[3]....
        /*12d8*/ 	.word	0x000080d0


	//   ....[4]....
        /*12dc*/ 	.word	0x00035920


	//   ....[5]....
        /*12e0*/ 	.word	0x00035a70


	//   ....[6]....
        /*12e4*/ 	.word	0x00035b60


	//   ....[7]....
        /*12e8*/ 	.word	0x00036970


	//   ....[8]....
        /*12ec*/ 	.word	0x00037490


	//----- nvinfo : EIATTR_MBARRIER_INSTR_OFFSETS
	.align		4
.L_469:
        /*12f0*/ 	.byte	0x04, 0x39
        /*12f2*/ 	.short	(.L_471 - .L_470)


	//   ....[0]....
.L_470:
        /*12f4*/ 	.word	0x000002d0
        /*12f8*/ 	.word	0x000000ff
        /*12fc*/ 	.word	0x00032400
        /*1300*/ 	.short	0x0100
        /*1302*/ 	.byte	0x08
	.zero		1


	//   ....[1]....
        /*1304*/ 	.word	0x000002e0
        /*1308*/ 	.word	0x000000ff
        /*130c*/ 	.word	0x00032410
        /*1310*/ 	.short	0x0100
        /*1312*/ 	.byte	0x08
	.zero		1


	//   ....[2]....
        /*1314*/ 	.word	0x000002f0
        /*1318*/ 	.word	0x000000ff
        /*131c*/ 	.word	0x00032420
        /*1320*/ 	.short	0x0100
        /*1322*/ 	.byte	0x08
	.zero		1


	//   ....[3]....
        /*1324*/ 	.word	0x000003e0
        /*1328*/ 	.word	0x000000ff
        /*132c*/ 	.word	0x00032430
        /*1330*/ 	.short	0x0100
        /*1332*/ 	.byte	0x08
	.zero		1


	//   ....[4]....
        /*1334*/ 	.word	0x000003f0
        /*1338*/ 	.word	0x000000ff
        /*133c*/ 	.word	0x00032440
        /*1340*/ 	.short	0x0100
        /*1342*/ 	.byte	0x08
	.zero		1


	//   ....[5]....
        /*1344*/ 	.word	0x00000400
        /*1348*/ 	.word	0x000000ff
        /*134c*/ 	.word	0x00032438
        /*1350*/ 	.short	0x0100
        /*1352*/ 	.byte	0x08
	.zero		1


	//   ....[6]....
        /*1354*/ 	.word	0x00000410
        /*1358*/ 	.word	0x000000ff
        /*135c*/ 	.word	0x00032448
        /*1360*/ 	.short	0x0100
        /*1362*/ 	.byte	0x08
	.zero		1


	//   ....[7]....
        /*1364*/ 	.word	0x00000540
        /*1368*/ 	.word	0x000000ff
        /*136c*/ 	.word	0x00032450
        /*1370*/ 	.short	0x0100
        /*1372*/ 	.byte	0x08
	.zero		1


	//   ....[8]....
        /*1374*/ 	.word	0x00000550
        /*1378*/ 	.word	0x000000ff
        /*137c*/ 	.word	0x00032460
        /*1380*/ 	.short	0x0100
        /*1382*/ 	.byte	0x08
	.zero		1


	//   ....[9]....
        /*1384*/ 	.word	0x00000560
        /*1388*/ 	.word	0x000000ff
        /*138c*/ 	.word	0x00032458
        /*1390*/ 	.short	0x0100
        /*1392*/ 	.byte	0x08
	.zero		1


	//   ....[10]....
        /*1394*/ 	.word	0x00000570
        /*1398*/ 	.word	0x000000ff
        /*139c*/ 	.word	0x00032468
        /*13a0*/ 	.short	0x0100
        /*13a2*/ 	.byte	0x08
	.zero		1


	//   ....[11]....
        /*13a4*/ 	.word	0x00000660
        /*13a8*/ 	.word	0x000000ff
        /*13ac*/ 	.word	0x00032470
        /*13b0*/ 	.short	0x0100
        /*13b2*/ 	.byte	0x06
	.zero		1


	//   ....[12]....
        /*13b4*/ 	.word	0x00000670
        /*13b8*/ 	.word	0x000000ff
        /*13bc*/ 	.word	0x00032480
        /*13c0*/ 	.short	0x0100
        /*13c2*/ 	.byte	0x06
	.zero		1


	//   ....[13]....
        /*13c4*/ 	.word	0x00000680
        /*13c8*/ 	.word	0x000000ff
        /*13cc*/ 	.word	0x00032478
        /*13d0*/ 	.short	0x0100
        /*13d2*/ 	.byte	0x06
	.zero		1


	//   ....[14]....
        /*13d4*/ 	.word	0x00000690
        /*13d8*/ 	.word	0x000000ff
        /*13dc*/ 	.word	0x00032488
        /*13e0*/ 	.short	0x0100
        /*13e2*/ 	.byte	0x06
	.zero		1


	//   ....[15]....
        /*13e4*/ 	.word	0x000007c0
        /*13e8*/ 	.word	0x000000ff
        /*13ec*/ 	.word	0x00032490
        /*13f0*/ 	.short	0x0100
        /*13f2*/ 	.byte	0x08
	.zero		1


	//   ....[16]....
        /*13f4*/ 	.word	0x000007d0
        /*13f8*/ 	.word	0x000000ff
        /*13fc*/ 	.word	0x000324a0
        /*1400*/ 	.short	0x0100
        /*1402*/ 	.byte	0x08
	.zero		1


	//   ....[17]....
        /*1404*/ 	.word	0x000007e0
        /*1408*/ 	.word	0x000000ff
        /*140c*/ 	.word	0x00032498
        /*1410*/ 	.short	0x0100
        /*1412*/ 	.byte	0x08
	.zero		1


	//   ....[18]....
        /*1414*/ 	.word	0x000007f0
        /*1418*/ 	.word	0x000000ff
        /*141c*/ 	.word	0x000324a8
        /*1420*/ 	.short	0x0100
        /*1422*/ 	.byte	0x08
	.zero		1


	//   ....[19]....
        /*1424*/ 	.word	0x00000920
        /*1428*/ 	.word	0x000000ff
        /*142c*/ 	.word	0x000324b0
        /*1430*/ 	.short	0x0100
        /*1432*/ 	.byte	0x08
	.zero		1


	//   ....[20]....
        /*1434*/ 	.word	0x00000930
        /*1438*/ 	.word	0x000000ff
        /*143c*/ 	.word	0x000324c0
        /*1440*/ 	.short	0x0100
        /*1442*/ 	.byte	0x08
	.zero		1


	//   ....[21]....
        /*1444*/ 	.word	0x00000940
        /*1448*/ 	.word	0x000000ff
        /*144c*/ 	.word	0x000324b8
        /*1450*/ 	.short	0x0100
        /*1452*/ 	.byte	0x08
	.zero		1


	//   ....[22]....
        /*1454*/ 	.word	0x00000950
        /*1458*/ 	.word	0x000000ff
        /*145c*/ 	.word	0x000324c8
        /*1460*/ 	.short	0x0100
        /*1462*/ 	.byte	0x08
	.zero		1


	//   ....[23]....
        /*1464*/ 	.word	0x000038a0
        /*1468*/ 	.word	0x00000045
        /*146c*/ 	.word	0x00032490
        /*1470*/ 	.short	0x010a
        /*1472*/ 	.byte	0x3f
	.zero		1


	//   ....[24]....
        /*1474*/ 	.word	0x00004c80
        /*1478*/ 	.word	0x00000045
        /*147c*/ 	.word	0x00032490
        /*1480*/ 	.short	0x010a
        /*1482*/ 	.byte	0x3f
	.zero		1


	//   ....[25]....
        /*1484*/ 	.word	0x00005c10
        /*1488*/ 	.word	0x00000045
        /*148c*/ 	.word	0x00032490
        /*1490*/ 	.short	0x010a
        /*1492*/ 	.byte	0x3f
	.zero		1


	//   ....[26]....
        /*1494*/ 	.word	0x000060a0
        /*1498*/ 	.word	0x00000004
        /*149c*/ 	.word	0x00000000
        /*14a0*/ 	.short	0x0101
        /*14a2*/ 	.byte	0x3f
	.zero		1


	//   ....[27]....
        /*14a4*/ 	.word	0x000060e0
        /*14a8*/ 	.word	0x00000045
        /*14ac*/ 	.word	0x000324b0
        /*14b0*/ 	.short	0x010a
        /*14b2*/ 	.byte	0x3f
	.zero		1


	//   ....[28]....
        /*14b4*/ 	.word	0x00006910
        /*14b8*/ 	.word	0x00000045
        /*14bc*/ 	.word	0x00000000
        /*14c0*/ 	.short	0x0101
        /*14c2*/ 	.byte	0x3f
	.zero		1


	//   ....[29]....
        /*14c4*/ 	.word	0x00007e50
        /*14c8*/ 	.word	0x00000002
        /*14cc*/ 	.word	0x00032400
        /*14d0*/ 	.short	0x010a
        /*14d2*/ 	.byte	0x3f
	.zero		1


	//   ....[30]....
        /*14d4*/ 	.word	0x00007ea0
        /*14d8*/ 	.word	0x00000002
        /*14dc*/ 	.word	0x00032400
        /*14e0*/ 	.short	0x010a
        /*14e2*/ 	.byte	0x3f
	.zero		1


	//   ....[31]....
        /*14e4*/ 	.word	0x00008900
        /*14e8*/ 	.word	0x00000002
        /*14ec*/ 	.word	0x00032400
        /*14f0*/ 	.short	0x010a
        /*14f2*/ 	.byte	0x3f
	.zero		1


	//   ....[32]....
        /*14f4*/ 	.word	0x00009d50
        /*14f8*/ 	.word	0x00000002
        /*14fc*/ 	.word	0x00032400
        /*1500*/ 	.short	0x010a
        /*1502*/ 	.byte	0x3f
	.zero		1


	//   ....[33]....
        /*1504*/ 	.word	0x0000b3c0
        /*1508*/ 	.word	0x00000004
        /*150c*/ 	.word	0x00000000
        /*1510*/ 	.short	0x010a
        /*1512*/ 	.byte	0x3f
	.zero		1


	//   ....[34]....
        /*1514*/ 	.word	0x0000b4b0
        /*1518*/ 	.word	0x00000002
        /*151c*/ 	.word	0x00000000
        /*1520*/ 	.short	0x010a
        /*1522*/ 	.byte	0x3f
	.zero		1


	//   ....[35]....
        /*1524*/ 	.word	0x0000b8c0
        /*1528*/ 	.word	0x00000004
        /*152c*/ 	.word	0x00000000
        /*1530*/ 	.short	0x010a
        /*1532*/ 	.byte	0x3f
	.zero		1


	//   ....[36]....
        /*1534*/ 	.word	0x0000b990
        /*1538*/ 	.word	0x00000006
        /*153c*/ 	.word	0x00000000
        /*1540*/ 	.short	0x010a
        /*1542*/ 	.byte	0x3f
	.zero		1


	//   ....[37]....
        /*1544*/ 	.word	0x0000c700
        /*1548*/ 	.word	0x00000006
        /*154c*/ 	.word	0x00000000
        /*1550*/ 	.short	0x0101
        /*1552*/ 	.byte	0x3f
	.zero		1


	//   ....[38]....
        /*1554*/ 	.word	0x00016440
        /*1558*/ 	.word	0x00000002
        /*155c*/ 	.word	0x00000000
        /*1560*/ 	.short	0x0101
        /*1562*/ 	.byte	0x3f
	.zero		1


	//   ....[39]....
        /*1564*/ 	.word	0x000168c0
        /*1568*/ 	.word	0x00000005
        /*156c*/ 	.word	0x00000000
        /*1570*/ 	.short	0x010a
        /*1572*/ 	.byte	0x3f
	.zero		1


	//   ....[40]....
        /*1574*/ 	.word	0x000169c0
        /*1578*/ 	.word	0x0000000a
        /*157c*/ 	.word	0x00000000
        /*1580*/ 	.short	0x010a
        /*1582*/ 	.byte	0x3f
	.zero		1


	//   ....[41]....
        /*1584*/ 	.word	0x00016df0
        /*1588*/ 	.word	0x00000048
        /*158c*/ 	.word	0x00000000
        /*1590*/ 	.short	0x010a
        /*1592*/ 	.byte	0x3f
	.zero		1


	//   ....[42]....
        /*1594*/ 	.word	0x00016ef0
        /*1598*/ 	.word	0x00000008
        /*159c*/ 	.word	0x00000000
        /*15a0*/ 	.short	0x010a
        /*15a2*/ 	.byte	0x3f
	.zero		1


	//   ....[43]....
        /*15a4*/ 	.word	0x00017c60
        /*15a8*/ 	.word	0x00000008
        /*15ac*/ 	.word	0x00000000
        /*15b0*/ 	.short	0x0101
        /*15b2*/ 	.byte	0x3f
	.zero		1


	//   ....[44]....
        /*15b4*/ 	.word	0x00020720
        /*15b8*/ 	.word	0x00000005
        /*15bc*/ 	.word	0x00000000
        /*15c0*/ 	.short	0x0101
        /*15c2*/ 	.byte	0x3f
	.zero		1


	//   ....[45]....
        /*15c4*/ 	.word	0x00020910
        /*15c8*/ 	.word	0x00000005
        /*15cc*/ 	.word	0x00000000
        /*15d0*/ 	.short	0x010a
        /*15d2*/ 	.byte	0x3f
	.zero		1


	//   ....[46]....
        /*15d4*/ 	.word	0x00020a10
        /*15d8*/ 	.word	0x00000008
        /*15dc*/ 	.word	0x00000000
        /*15e0*/ 	.short	0x010a
        /*15e2*/ 	.byte	0x3f
	.zero		1


	//   ....[47]....
        /*15e4*/ 	.word	0x00020e40
        /*15e8*/ 	.word	0x00000005
        /*15ec*/ 	.word	0x00000000
        /*15f0*/ 	.short	0x010a
        /*15f2*/ 	.byte	0x3f
	.zero		1


	//   ....[48]....
        /*15f4*/ 	.word	0x00020f40
        /*15f8*/ 	.word	0x00000008
        /*15fc*/ 	.word	0x00000000
        /*1600*/ 	.short	0x010a
        /*1602*/ 	.byte	0x3f
	.zero		1


	//   ....[49]....
        /*1604*/ 	.word	0x00021cb0
        /*1608*/ 	.word	0x00000005
        /*160c*/ 	.word	0x00000000
        /*1610*/ 	.short	0x0101
        /*1612*/ 	.byte	0x3f
	.zero		1


	//   ....[50]....
        /*1614*/ 	.word	0x0002ba80
        /*1618*/ 	.word	0x00000004
        /*161c*/ 	.word	0x00000000
        /*1620*/ 	.short	0x0101
        /*1622*/ 	.byte	0x3f
	.zero		1


	//   ....[51]....
        /*1624*/ 	.word	0x0002ea20
        /*1628*/ 	.word	0x0000000a
        /*162c*/ 	.word	0x00000000
        /*1630*/ 	.short	0x0101
        /*1632*/ 	.byte	0x3f
	.zero		1


	//   ....[52]....
        /*1634*/ 	.word	0x0002f4a0
        /*1638*/ 	.word	0x00000008
        /*163c*/ 	.word	0x00000000
        /*1640*/ 	.short	0x0101
        /*1642*/ 	.byte	0x3f
	.zero		1


	//   ....[53]....
        /*1644*/ 	.word	0x00033f60
        /*1648*/ 	.word	0x00000017
        /*164c*/ 	.word	0x00032420
        /*1650*/ 	.short	0x010a
        /*1652*/ 	.byte	0x3f
	.zero		1


	//   ....[54]....
        /*1654*/ 	.word	0x00034010
        /*1658*/ 	.word	0x00000003
        /*165c*/ 	.word	0x000324a0
        /*1660*/ 	.short	0x010a
        /*1662*/ 	.byte	0x3f
	.zero		1


	//   ....[55]....
        /*1664*/ 	.word	0x00034240
        /*1668*/ 	.word	0x00000003
        /*166c*/ 	.word	0x000324c0
        /*1670*/ 	.short	0x010a
        /*1672*/ 	.byte	0x3f
	.zero		1


	//   ....[56]....
        /*1674*/ 	.word	0x00034870
        /*1678*/ 	.word	0x00000009
        /*167c*/ 	.word	0x000324a0
        /*1680*/ 	.short	0x010a
        /*1682*/ 	.byte	0x3f
	.zero		1


	//   ....[57]....
        /*1684*/ 	.word	0x00034a90
        /*1688*/ 	.word	0x00000009
        /*168c*/ 	.word	0x000324c0
        /*1690*/ 	.short	0x010a
        /*1692*/ 	.byte	0x3f
	.zero		1


	//   ....[58]....
        /*1694*/ 	.word	0x00036060
        /*1698*/ 	.word	0x00000011
        /*169c*/ 	.word	0x00032440
        /*16a0*/ 	.short	0x010a
        /*16a2*/ 	.byte	0x3f
	.zero		1


	//   ....[59]....
        /*16a4*/ 	.word	0x000366b0
        /*16a8*/ 	.word	0x00000011
        /*16ac*/ 	.word	0x00032430
        /*16b0*/ 	.short	0x0107
        /*16b2*/ 	.byte	0x3f
	.zero		1


	//   ....[60]....
        /*16b4*/ 	.word	0x00036770
        /*16b8*/ 	.word	0x00000011
        /*16bc*/ 	.word	0x00032430
        /*16c0*/ 	.short	0x0101
        /*16c2*/ 	.byte	0x3f
	.zero		1


	//   ....[61]....
        /*16c4*/ 	.word	0x000372d0
        /*16c8*/ 	.word	0x00000017
        /*16cc*/ 	.word	0x00032400
        /*16d0*/ 	.short	0x0107
        /*16d2*/ 	.byte	0x3f
	.zero		1


	//   ....[62]....
        /*16d4*/ 	.word	0x00037360
        /*16d8*/ 	.word	0x00000017
        /*16dc*/ 	.word	0x00032400
        /*16e0*/ 	.short	0x0101
        /*16e2*/ 	.byte	0x3f
	.zero		1


	//   ....[63]....
        /*16e4*/ 	.word	0x00037df0
        /*16e8*/ 	.word	0x00000017
        /*16ec*/ 	.word	0x00032410
        /*16f0*/ 	.short	0x0107
        /*16f2*/ 	.byte	0x3f
	.zero		1


	//   ....[64]....
        /*16f4*/ 	.word	0x00037ef0
        /*16f8*/ 	.word	0x00000017
        /*16fc*/ 	.word	0x00032410
        /*1700*/ 	.short	0x0101
        /*1702*/ 	.byte	0x3f
	.zero		1


	//   ....[65]....
        /*1704*/ 	.word	0x00037f10
        /*1708*/ 	.word	0x00000017
        /*170c*/ 	.word	0x00032420
        /*1710*/ 	.short	0x010a
        /*1712*/ 	.byte	0x3f
	.zero		1


	//   ....[66]....
        /*1714*/ 	.word	0x00037fa0
        /*1718*/ 	.word	0x00000011
        /*171c*/ 	.word	0x00032460
        /*1720*/ 	.short	0x010a
        /*1722*/ 	.byte	0x3f
	.zero		1


	//   ....[67]....
        /*1724*/ 	.word	0x00038720
        /*1728*/ 	.word	0x00000011
        /*172c*/ 	.word	0x00032450
        /*1730*/ 	.short	0x0107
        /*1732*/ 	.byte	0x3f
	.zero		1


	//   ....[68]....
        /*1734*/ 	.word	0x000387f0
        /*1738*/ 	.word	0x00000011
        /*173c*/ 	.word	0x00032450
        /*1740*/ 	.short	0x0101
        /*1742*/ 	.byte	0x3f
	.zero		1


	//   ....[69]....
        /*1744*/ 	.word	0x00038b30
        /*1748*/ 	.word	0x00000006
        /*174c*/ 	.word	0x00032440
        /*1750*/ 	.short	0x010a
        /*1752*/ 	.byte	0x3f
	.zero		1


	//   ....[70]....
        /*1754*/ 	.word	0x00038ef0
        /*1758*/ 	.word	0x00000006
        /*175c*/ 	.word	0x00032430
        /*1760*/ 	.short	0x0107
        /*1762*/ 	.byte	0x3f
	.zero		1


	//   ....[71]....
        /*1764*/ 	.word	0x00038fb0
        /*1768*/ 	.word	0x00000006
        /*176c*/ 	.word	0x00032430
        /*1770*/ 	.short	0x0101
        /*1772*/ 	.byte	0x3f
	.zero		1


	//   ....[72]....
        /*1774*/ 	.word	0x00038fe0
        /*1778*/ 	.word	0x00000006
        /*177c*/ 	.word	0x00032460
        /*1780*/ 	.short	0x010a
        /*1782*/ 	.byte	0x3f
	.zero		1


	//   ....[73]....
        /*1784*/ 	.word	0x000394e0
        /*1788*/ 	.word	0x00000006
        /*178c*/ 	.word	0x00032450
        /*1790*/ 	.short	0x0107
        /*1792*/ 	.byte	0x3f
	.zero		1


	//   ....[74]....
        /*1794*/ 	.word	0x000395a0
        /*1798*/ 	.word	0x00000006
        /*179c*/ 	.word	0x00032450
        /*17a0*/ 	.short	0x0101
        /*17a2*/ 	.byte	0x3f
	.zero		1


	//   ....[75]....
        /*17a4*/ 	.word	0x0003a830
        /*17a8*/ 	.word	0x00000005
        /*17ac*/ 	.word	0x00032420
        /*17b0*/ 	.short	0x010a
        /*17b2*/ 	.byte	0x3f
	.zero		1


	//   ....[76]....
        /*17b4*/ 	.word	0x0003a9a0
        /*17b8*/ 	.word	0x00000003
        /*17bc*/ 	.word	0x00032440
        /*17c0*/ 	.short	0x010a
        /*17c2*/ 	.byte	0x3f
	.zero		1


	//   ....[77]....
        /*17c4*/ 	.word	0x0003aa40
        /*17c8*/ 	.word	0x00000019
        /*17cc*/ 	.word	0x00032440
        /*17d0*/ 	.short	0x010a
        /*17d2*/ 	.byte	0x3f
	.zero		1


	//   ....[78]....
        /*17d4*/ 	.word	0x0003aa80
        /*17d8*/ 	.word	0x00000003
        /*17dc*/ 	.word	0x00032460
        /*17e0*/ 	.short	0x010a
        /*17e2*/ 	.byte	0x3f
	.zero		1


	//   ....[79]....
        /*17e4*/ 	.word	0x0003aac0
        /*17e8*/ 	.word	0x00000019
        /*17ec*/ 	.word	0x00032460
        /*17f0*/ 	.short	0x010a
        /*17f2*/ 	.byte	0x3f
	.zero		1


	//   ....[80]....
        /*17f4*/ 	.word	0x0003ab20
        /*17f8*/ 	.word	0x00000045
        /*17fc*/ 	.word	0x00032490
        /*1800*/ 	.short	0x010a
        /*1802*/ 	.byte	0x3f
	.zero		1


	//   ....[81]....
        /*1804*/ 	.word	0x0003adb0
        /*1808*/ 	.word	0x00000045
        /*180c*/ 	.word	0x00032490
        /*1810*/ 	.short	0x010a
        /*1812*/ 	.byte	0x3f
	.zero		1


	//   ....[82]....
        /*1814*/ 	.word	0x0003b050
        /*1818*/ 	.word	0x00000045
        /*181c*/ 	.word	0x00032490
        /*1820*/ 	.short	0x010a
        /*1822*/ 	.byte	0x3f
	.zero		1


	//   ....[83]....
        /*1824*/ 	.word	0x0003b2e0
        /*1828*/ 	.word	0x00000045
        /*182c*/ 	.word	0x000324b0
        /*1830*/ 	.short	0x010a
        /*1832*/ 	.byte	0x3f
	.zero		1


	//   ....[84]....
        /*1834*/ 	.word	0x0003b760
        /*1838*/ 	.word	0x00000002
        /*183c*/ 	.word	0x00032400
        /*1840*/ 	.short	0x010a
        /*1842*/ 	.byte	0x3f
	.zero		1


	//   ....[85]....
        /*1844*/ 	.word	0x0003bd40
        /*1848*/ 	.word	0x00000002
        /*184c*/ 	.word	0x00032400
        /*1850*/ 	.short	0x010a
        /*1852*/ 	.byte	0x3f
	.zero		1


	//   ....[86]....
        /*1854*/ 	.word	0x0003bd90
        /*1858*/ 	.word	0x00000002
        /*185c*/ 	.word	0x00000000
        /*1860*/ 	.short	0x010a
        /*1862*/ 	.byte	0x3f
	.zero		1


	//   ....[87]....
        /*1864*/ 	.word	0x0003bde0
        /*1868*/ 	.word	0x00000006
        /*186c*/ 	.word	0x00000000
        /*1870*/ 	.short	0x010a
        /*1872*/ 	.byte	0x3f
	.zero		1


	//   ....[88]....
        /*1874*/ 	.word	0x0003be30
        /*1878*/ 	.word	0x0000000a
        /*187c*/ 	.word	0x00000000
        /*1880*/ 	.short	0x010a
        /*1882*/ 	.byte	0x3f
	.zero		1


	//   ....[89]....
        /*1884*/ 	.word	0x0003be80
        /*1888*/ 	.word	0x00000008
        /*188c*/ 	.word	0x00000000
        /*1890*/ 	.short	0x010a
        /*1892*/ 	.byte	0x3f
	.zero		1


	//   ....[90]....
        /*1894*/ 	.word	0x0003bed0
        /*1898*/ 	.word	0x00000008
        /*189c*/ 	.word	0x00000000
        /*18a0*/ 	.short	0x010a
        /*18a2*/ 	.byte	0x3f
	.zero		1


	//   ....[91]....
        /*18a4*/ 	.word	0x0003bf20
        /*18a8*/ 	.word	0x00000008
        /*18ac*/ 	.word	0x00000000
        /*18b0*/ 	.short	0x010a
        /*18b2*/ 	.byte	0x3f
	.zero		1


	//   ....[92]....
        /*18b4*/ 	.word	0x0003cb20
        /*18b8*/ 	.word	0x00000017
        /*18bc*/ 	.word	0x00032420
        /*18c0*/ 	.short	0x010a
        /*18c2*/ 	.byte	0x3f
	.zero		1


	//   ....[93]....
        /*18c4*/ 	.word	0x0003cb70
        /*18c8*/ 	.word	0x00000003
        /*18cc*/ 	.word	0x000324a0
        /*18d0*/ 	.short	0x010a
        /*18d2*/ 	.byte	0x3f
	.zero		1


	//   ....[94]....
        /*18d4*/ 	.word	0x0003cbc0
        /*18d8*/ 	.word	0x00000003
        /*18dc*/ 	.word	0x000324c0
        /*18e0*/ 	.short	0x010a
        /*18e2*/ 	.byte	0x3f
	.zero		1


	//   ....[95]....
        /*18e4*/ 	.word	0x0003cc10
        /*18e8*/ 	.word	0x00000009
        /*18ec*/ 	.word	0x000324a0
        /*18f0*/ 	.short	0x010a
        /*18f2*/ 	.byte	0x3f
	.zero		1


	//   ....[96]....
        /*18f4*/ 	.word	0x0003cc60
        /*18f8*/ 	.word	0x00000009
        /*18fc*/ 	.word	0x000324c0
        /*1900*/ 	.short	0x010a
        /*1902*/ 	.byte	0x3f
	.zero		1


	//   ....[97]....
        /*1904*/ 	.word	0x0003cd80
        /*1908*/ 	.word	0x00000011
        /*190c*/ 	.word	0x00032440
        /*1910*/ 	.short	0x010a
        /*1912*/ 	.byte	0x3f
	.zero		1


	//   ....[98]....
        /*1914*/ 	.word	0x0003ee10
        /*1918*/ 	.word	0x00000017
        /*191c*/ 	.word	0x00032420
        /*1920*/ 	.short	0x010a
        /*1922*/ 	.byte	0x3f
	.zero		1


	//   ....[99]....
        /*1924*/ 	.word	0x0003ee60
        /*1928*/ 	.word	0x00000011
        /*192c*/ 	.word	0x00032460
        /*1930*/ 	.short	0x010a
        /*1932*/ 	.byte	0x3f
	.zero		1


	//   ....[100]....
        /*1934*/ 	.word	0x0003f7b0
        /*1938*/ 	.word	0x00000006
        /*193c*/ 	.word	0x00032440
        /*1940*/ 	.short	0x010a
        /*1942*/ 	.byte	0x3f
	.zero		1


	//   ....[101]....
        /*1944*/ 	.word	0x0003fe90
        /*1948*/ 	.word	0x00000006
        /*194c*/ 	.word	0x00032460
        /*1950*/ 	.short	0x010a
        /*1952*/ 	.byte	0x3f
	.zero		1


	//   ....[102]....
        /*1954*/ 	.word	0x00040fe0
        /*1958*/ 	.word	0x00000005
        /*195c*/ 	.word	0x00032420
        /*1960*/ 	.short	0x010a
        /*1962*/ 	.byte	0x3f
	.zero		1


	//   ....[103]....
        /*1964*/ 	.word	0x00041180
        /*1968*/ 	.word	0x00000003
        /*196c*/ 	.word	0x00032440
        /*1970*/ 	.short	0x010a
        /*1972*/ 	.byte	0x3f
	.zero		1


	//   ....[104]....
        /*1974*/ 	.word	0x000411d0
        /*1978*/ 	.word	0x00000019
        /*197c*/ 	.word	0x00032440
        /*1980*/ 	.short	0x010a
        /*1982*/ 	.byte	0x3f
	.zero		1


	//   ....[105]....
        /*1984*/ 	.word	0x00041220
        /*1988*/ 	.word	0x00000003
        /*198c*/ 	.word	0x00032460
        /*1990*/ 	.short	0x010a
        /*1992*/ 	.byte	0x3f
	.zero		1


	//   ....[106]....
        /*1994*/ 	.word	0x000413b0
        /*1998*/ 	.word	0x0000000a
        /*199c*/ 	.word	0x00000000
        /*19a0*/ 	.short	0x010a
        /*19a2*/ 	.byte	0x3f
	.zero		1


	//   ....[107]....
        /*19a4*/ 	.word	0x000414b0
        /*19a8*/ 	.word	0x00000008
        /*19ac*/ 	.word	0x00000000
        /*19b0*/ 	.short	0x010a
        /*19b2*/ 	.byte	0x3f
	.zero		1


	//   ....[108]....
        /*19b4*/ 	.word	0x000418d0
        /*19b8*/ 	.word	0x00000008
        /*19bc*/ 	.word	0x00032410
        /*19c0*/ 	.short	0x010a
        /*19c2*/ 	.byte	0x3f
	.zero		1


	//   ....[109]....
        /*19c4*/ 	.word	0x000419f0
        /*19c8*/ 	.word	0x0000000a
        /*19cc*/ 	.word	0x00000000
        /*19d0*/ 	.short	0x010a
        /*19d2*/ 	.byte	0x3f
	.zero		1


	//   ....[110]....
        /*19d4*/ 	.word	0x00041af0
        /*19d8*/ 	.word	0x00000008
        /*19dc*/ 	.word	0x00000000
        /*19e0*/ 	.short	0x010a
        /*19e2*/ 	.byte	0x3f
	.zero		1


	//   ....[111]....
        /*19e4*/ 	.word	0x000428c0
        /*19e8*/ 	.word	0x00000008
        /*19ec*/ 	.word	0x00000000
        /*19f0*/ 	.short	0x0101
        /*19f2*/ 	.byte	0x3f
	.zero		1


	//   ....[112]....
        /*19f4*/ 	.word	0x0004ce70
        /*19f8*/ 	.word	0x00000000
        /*19fc*/ 	.word	0x00000000
        /*1a00*/ 	.short	0x0101
        /*1a02*/ 	.byte	0x3f
	.zero		1


	//   ....[113]....
        /*1a04*/ 	.word	0x0004ce90
        /*1a08*/ 	.word	0x00000008
        /*1a0c*/ 	.word	0x00000000
        /*1a10*/ 	.short	0x010a
        /*1a12*/ 	.byte	0x3f
	.zero		1


	//   ....[114]....
        /*1a14*/ 	.word	0x0004cee0
        /*1a18*/ 	.word	0x00000008
        /*1a1c*/ 	.word	0x00032410
        /*1a20*/ 	.short	0x010a
        /*1a22*/ 	.byte	0x3f
	.zero		1


	//   ....[115]....
        /*1a24*/ 	.word	0x0004cf30
        /*1a28*/ 	.word	0x00000008
        /*1a2c*/ 	.word	0x00000000
        /*1a30*/ 	.short	0x010a
        /*1a32*/ 	.byte	0x3f
	.zero		1


	//----- nvinfo : EIATTR_NUM_MBARRIERS
	.align		4
.L_471:
        /*1a34*/ 	.byte	0x03, 0x38
        /*1a36*/ 	.short	0x0017


	//----- nvinfo : EIATTR_EXIT_INSTR_OFFSETS
	.align		4
        /*1a38*/ 	.byte	0x04, 0x1c
        /*1a3a*/ 	.short	(.L_473 - .L_472)


	//   ....[0]....
.L_472:
        /*1a3c*/ 	.word	0x0003ab10


	//----- nvinfo : EIATTR_MAX_THREADS
	.align		4
.L_473:
        /*1a40*/ 	.byte	0x04, 0x05
        /*1a42*/ 	.short	(.L_475 - .L_474)
.L_474:
        /*1a44*/ 	.word	0x00000180
        /*1a48*/ 	.word	0x00000001
        /*1a4c*/ 	.word	0x00000001


	//----- nvinfo : EIATTR_CRS_STACK_SIZE
	.align		4
.L_475:
        /*1a50*/ 	.byte	0x04, 0x1e
        /*1a52*/ 	.short	(.L_477 - .L_476)
.L_476:
        /*1a54*/ 	.word	0x00000000


	//----- nvinfo : EIATTR_CBANK_PARAM_SIZE
	.align		4
.L_477:
        /*1a58*/ 	.byte	0x03, 0x19
        /*1a5a*/ 	.short	0x0bf0


	//----- nvinfo : EIATTR_PARAM_CBANK
	.align		4
        /*1a5c*/ 	.byte	0x04, 0x0a
        /*1a5e*/ 	.short	(.L_479 - .L_478)
	.align		4
.L_478:
        /*1a60*/ 	.word	index@(.nv.constant0._ZN7cutlass13device_kernelIN5flash11enable_sm90INS1_16FlashAttnFwdSm90INS1_25CollectiveMainloopFwdSm90ILi2EN4cute5tupleIJNS5_1CILi1EEES8_S8_EEENS6_IJNS7_ILi128EEENS7_ILi96EEENS7_ILi64EEEEEELi256ENS_6half_tEfNS_4arch4Sm90ELb0ELb1ELb1ELb1ELb1ELb1ELb1ELb1ELb0ELb1ELb1ELb0EEENS1_21CollectiveEpilogueFwdINS6_IJSA_NS7_ILi256EEESB_EEES9_SE_SG_Li256ELb1ELb1ELb1ELb0EEENS1_36VarlenDynamicPersistentTileSchedulerILi128ELi96ELi256ELi128ELb1ELb1ELb1ELb1ELb0ELb1EEEEEEEEEvNT_6ParamsE)
        /*1a64*/ 	.short	0x0210
        /*1a66*/ 	.short	0x0bf0


	//----- nvinfo : EIATTR_SW_WAR
	.align		4
.L_479:
        /*1a68*/ 	.byte	0x04, 0x36
        /*1a6a*/ 	.short	(.L_481 - .L_480)
.L_480:
        /*1a6c*/ 	.word	0x00000008
.L_481:


//--------------------- .nv.info._ZN7cutlass13device_kernelIN5flash11enable_sm90INS1_16FlashAttnFwdSm90INS1_25CollectiveMainloopFwdSm90ILi2EN4cute5tupleIJNS5_1CILi1EEES8_S8_EEENS6_IJNS7_ILi128EEENS7_ILi96EEENS7_ILi64EEEEEELi256ENS_6half_tEfNS_4arch4Sm90ELb1ELb0ELb1ELb0ELb1ELb0ELb0ELb1ELb0ELb1ELb1ELb0EEENS1_21CollectiveEpilogueFwdINS6_IJSA_NS7_ILi256EEESB_EEES9_SE_SG_Li256ELb0ELb1ELb1ELb0EEENS1_19SingleTileSchedulerILb0ELb1ELb1ELi128EEEEEEEEEvNT_6ParamsE --------------------------
	.section	.nv.info._ZN7cutlass13device_kernelIN5flash11enable_sm90INS1_16FlashAttnFwdSm90INS1_25CollectiveMainloopFwdSm90ILi2EN4cute5tupleIJNS5_1CILi1EEES8_S8_EEENS6_IJNS7_ILi128EEENS7_ILi96EEENS7_ILi64EEEEEELi256ENS_6half_tEfNS_4arch4Sm90ELb1ELb0ELb1ELb0ELb1ELb0ELb0ELb1ELb0ELb1ELb1ELb0EEENS1_21CollectiveEpilogueFwdINS6_IJSA_NS7_ILi256EEESB_EEES9_SE_SG_Li256ELb0ELb1ELb1ELb0EEENS1_19SingleTileSchedulerILb0ELb1ELb1ELi128EEEEEEEEEvNT_6ParamsE,"",@"SHT_CUDA_INFO"
	.sectionflags	@""
	.align	4


	//----- nvinfo : EIATTR_CUDA_API_VERSION
	.align		4
        /*0000*/ 	.byte	0x04, 0x37
        /*0002*/ 	.short	(.L_483 - .L_482)
.L_482:
        /*0004*/ 	.word	0x00000082


	//----- nvinfo : EIATTR_KPARAM_INFO
	.align		4
.L_483:
        /*0008*/ 	.byte	0x04, 0x17
        /*000a*/ 	.short	(.L_485 - .L_484)
.L_484:
        /*000c*/ 	.word	0x00000000
        /*0010*/ 	.short	0x0000
        /*0012*/ 	.short	0x0070
        /*0014*/ 	.byte	0x00, 0xf0, 0x01, 0x28


	//----- nvinfo : EIATTR_SPARSE_MMA_MASK
	.align		4
.L_485:
        /*0018*/ 	.byte	0x03, 0x50
        /*001a*/ 	.short	0x0000


	//----- nvinfo : EIATTR_MAXREG_COUNT
	.align		4
        /*001c*/ 	.byte	0x03, 0x1b
        /*001e*/ 	.short	0x00a8


	//----- nvinfo : EIATTR_NUM_BARRIERS
	.align		4
        /*0020*/ 	.byte	0x02, 0x4c
        /*0022*/ 	.byte	0x10
	.zero		1


	//----- nvinfo : EIATTR_EXTERNS
	.align		4
        /*0024*/ 	.byte	0x04, 0x0f
        /*0026*/ 	.short	(.L_487 - .L_486)


	//   ....[0]....
	.align		4
.L_486:
        /*0028*/ 	.word	index@(__assertfail)


	//----- nvinfo : EIATTR_MERCURY_ISA_VERSION
	.align		4
.L_487:
        /*002c*/ 	.byte	0x03, 0x5f
        /*002e*/ 	.short	0x0101


	//----- nvinfo : EIATTR_INT_WARP_WIDE_INSTR_OFFSETS
	.align		4
        /*0030*/ 	.byte	0x04, 0x31
        /*0032*/ 	.short	(.L_489 - .L_488)


	//   ....[0]....
.L_488:
        /*0034*/ 	.word	0x000000b0


	//   ....[1]....
        /*0038*/ 	.word	0x000000c0


	//   ....[2]....
        /*003c*/ 	.word	0x00000160


	//----- nvinfo : EIATTR_COOP_GROUP_MASK_REGIDS
	.align		4
.L_489:
        /*0040*/ 	.byte	0x04, 0x29
        /*0042*/ 	.short	(.L_491 - .L_490)


	//   ....[0]....
.L_490:
        /*0044*/ 	.word	0xffffffff


	//   ....[1]....
        /*0048*/ 	.word	0xffffffff


	//   ....[2]....
        /*004c*/ 	.word	0xffffffff


	//   ....[3]....
        /*0050*/ 	.word	0xffffffff


	//   ....[4]....
        /*0054*/ 	.word	0xffffffff


	//   ....[5]....
        /*0058*/ 	.word	0xffffffff


	//   ....[6]....
        /*005c*/ 	.word	0xffffffff


	//   ....[7]....
        /*0060*/ 	.word	0xffffffff


	//   ....[8]....
        /*0064*/ 	.word	0xffffffff


	//   ....[9]....
        /*0068*/ 	.word	0xffffffff


	//   ....[10]....
        /*006c*/ 	.word	0xffffffff


	//   ....[11]....
        /*0070*/ 	.word	0xffffffff


	//   ....[12]....
        /*0074*/ 	.word	0xffffffff


	//   ....[13]....
        /*0078*/ 	.word	0xffffffff


	//   ....[14]....
        /*007c*/ 	.word	0xffffffff


	//   ....[15]....
        /*0080*/ 	.word	0xffffffff


	//   ....[16]....
        /*0084*/ 	.word	0xffffffff


	//   ....[17]....
        /*0088*/ 	.word	0xffffffff


	//   ....[18]....
        /*008c*/ 	.word	0xffffffff


	//   ....[19]....
        /*0090*/ 	.word	0xffffffff


	//   ....[20]....
        /*0094*/ 	.word	0xffffffff


	//   ....[21]....
        /*0098*/ 	.word	0xffffffff


	//   ....[22]....
        /*009c*/ 	.word	0xffffffff


	//   ....[23]....
        /*00a0*/ 	.word	0xffffffff


	//   ....[24]....
        /*00a4*/ 	.word	0xffffffff


	//   ....[25]....
        /*00a8*/ 	.word	0xffffffff


	//   ....[26]....
        /*00ac*/ 	.word	0xffffffff


	//   ....[27]....
        /*00b0*/ 	.word	0xffffffff


	//   ....[28]....
        /*00b4*/ 	.word	0xffffffff


	//   ....[29]....
        /*00b8*/ 	.word	0xffffffff


	//   ....[30]....
        /*00bc*/ 	.word	0xffffffff


	//   ....[31]....
        /*00c0*/ 	.word	0xffffffff


	//   ....[32]....
        /*00c4*/ 	.word	0xffffffff


	//   ....[33]....
        /*00c8*/ 	.word	0xffffffff


	//   ....[34]....
        /*00cc*/ 	.word	0xffffffff


	//   ....[35]....
        /*00d0*/ 	.word	0xffffffff


	//   ....[36]....
        /*00d4*/ 	.word	0xffffffff


	//   ....[37]....
        /*00d8*/ 	.word	0xffffffff


	//   ....[38]....
        /*00dc*/ 	.word	0xffffffff


	//   ....[39]....
        /*00e0*/ 	.word	0xffffffff


	//   ....[40]....
        /*00e4*/ 	.word	0xffffffff


	//   ....[41]....
        /*00e8*/ 	.word	0xffffffff


	//   ....[42]....
        /*00ec*/ 	.word	0xffffffff


	//   ....[43]....
        /*00f0*/ 	.word	0xffffffff


	//   ....[44]....
        /*00f4*/ 	.word	0xffffffff


	//   ....[45]....
        /*00f8*/ 	.word	0xffffffff


	//   ....[46]....
        /*00fc*/ 	.word	0xffffffff


	//   ....[47]....
        /*0100*/ 	.word	0xffffffff


	//   ....[48]....
        /*0104*/ 	.word	0xffffffff


	//   ....[49]....
        /*0108*/ 	.word	0xffffffff


	//   ....[50]....
        /*010c*/ 	.word	0xffffffff


	//   ....[51]....
        /*0110*/ 	.word	0xffffffff


	//   ....[52]....
        /*0114*/ 	.word	0xffffffff


	//   ....[53]....
        /*0118*/ 	.word	0xffffffff


	//   ....[54]....
        /*011c*/ 	.word	0xffffffff


	//   ....[55]....
        /*0120*/ 	.word	0xffffffff


	//   ....[56]....
        /*0124*/ 	.word	0xffffffff


	//   ....[57]....
        /*0128*/ 	.word	0xffffffff


	//   ....[58]....
        /*012c*/ 	.word	0xffffffff


	//   ....[59]....
        /*0130*/ 	.word	0xffffffff


	//   ....[60]....
        /*0134*/ 	.word	0xffffffff


	//   ....[61]....
        /*0138*/ 	.word	0xffffffff


	//   ....[62]....
        /*013c*/ 	.word	0xffffffff


	//   ....[63]....
        /*0140*/ 	.word	0xffffffff


	//   ....[64]....
        /*0144*/ 	.word	0xffffffff


	//   ....[65]....
        /*0148*/ 	.word	0xffffffff


	//   ....[66]....
        /*014c*/ 	.word	0xffffffff


	//   ....[67]....
        /*0150*/ 	.word	0xffffffff


	//   ....[68]....
        /*0154*/ 	.word	0xffffffff


	//   ....[69]....
        /*0158*/ 	.word	0xffffffff


	//   ....[70]....
        /*015c*/ 	.word	0xffffffff


	//   ....[71]....
        /*0160*/ 	.word	0xffffffff


	//   ....[72]....
        /*0164*/ 	.word	0xffffffff


	//   ....[73]....
        /*0168*/ 	.word	0xffffffff


	//   ....[74]....
        /*016c*/ 	.word	0xffffffff


	//   ....[75]....
        /*0170*/ 	.word	0xffffffff


	//   ....[76]....
        /*0174*/ 	.word	0xffffffff


	//   ....[77]....
        /*0178*/ 	.word	0xffffffff


	//   ....[78]....
        /*017c*/ 	.word	0xffffffff


	//   ....[79]....
        /*0180*/ 	.word	0xffffffff


	//   ....[80]....
        /*0184*/ 	.word	0xffffffff


	//   ....[81]....
        /*0188*/ 	.word	0xffffffff


	//   ....[82]....
        /*018c*/ 	.word	0xffffffff


	//   ....[83]....
        /*0190*/ 	.word	0xffffffff


	//   ....[84]....
        /*0194*/ 	.word	0xffffffff


	//   ....[85]....
        /*0198*/ 	.word	0xffffffff


	//   ....[86]....
        /*019c*/ 	.word	0xffffffff


	//   ....[87]....
        /*01a0*/ 	.word	0xffffffff


	//   ....[88]....
        /*01a4*/ 	.word	0xffffffff


	//   ....[89]....
        /*01a8*/ 	.word	0xffffffff


	//   ....[90]....
        /*01ac*/ 	.word	0xffffffff


	//   ....[91]....
        /*01b0*/ 	.word	0xffffffff


	//   ....[92]....
        /*01b4*/ 	.word	0xffffffff


	//   ....[93]....
        /*01b8*/ 	.word	0xffffffff


	//   ....[94]....
        /*01bc*/ 	.word	0xffffffff


	//   ....[95]....
        /*01c0*/ 	.word	0xffffffff


	//   ....[96]....
        /*01c4*/ 	.word	0xffffffff


	//   ....[97]....
        /*01c8*/ 	.word	0xffffffff


	//   ....[98]....
        /*01cc*/ 	.word	0xffffffff


	//   ....[99]....
        /*01d0*/ 	.word	0xffffffff


	//   ....[100]....
        /*01d4*/ 	.word	0xffffffff


	//   ....[101]....
        /*01d8*/ 	.word	0x0500000f


	//   ....[102]....
        /*01dc*/ 	.word	0x0500000f


	//   ....[103]....
        /*01e0*/ 	.word	0x0500000f


	//   ....[104]....
        /*01e4*/ 	.word	0x0500000f


	//   ....[105]....
        /*01e8*/ 	.word	0x0500000f


	//   ....[106]....
        /*01ec*/ 	.word	0x0500000f


	//   ....[107]....
        /*01f0*/ 	.word	0x0500000f


	//   ....[108]....
        /*01f4*/ 	.word	0x0500000f


	//   ....[109]....
        /*01f8*/ 	.word	0x0500000f


	//   ....[110]....
        /*01fc*/ 	.word	0x0500000f


	//   ....[111]....
        /*0200*/ 	.word	0x0500000f


	//   ....[112]....
        /*0204*/ 	.word	0x0500000f


	//   ....[113]....
        /*0208*/ 	.word	0x0500000f


	//   ....[114]....
        /*020c*/ 	.word	0x0500000f


	//   ....[115]....
        /*0210*/ 	.word	0x0500000f


	//   ....[116]....
        /*0214*/ 	.word	0x0500000f


	//   ....[117]....
        /*0218*/ 	.word	0x0500000f


	//   ....[118]....
        /*021c*/ 	.word	0x0500000f


	//   ....[119]....
        /*0220*/ 	.word	0x0500000f


	//   ....[120]....
        /*0224*/ 	.word	0x0500000f


	//   ....[121]....
        /*0228*/ 	.word	0x0500000f


	//   ....[122]....
        /*022c*/ 	.word	0x0500000f


	//   ....[123]....
        /*0230*/ 	.word	0x0500000f


	//   ....[124]....
        /*0234*/ 	.word	0x0500000f


	//   ....[125]....
        /*0238*/ 	.word	0x0500000f


	//   ....[126]....
        /*023c*/ 	.word	0x0500000f


	//   ....[127]....
        /*0240*/ 	.word	0x0500000f


	//   ....[128]....
        /*0244*/ 	.word	0x0500000f


	//   ....[129]....
        /*0248*/ 	.word	0x0500000f


	//   ....[130]....
        /*024c*/ 	.word	0x0500000f


	//   ....[131]....
        /*0250*/ 	.word	0x0500000f


	//   ....[132]....
        /*0254*/ 	.word	0x0500000f


	//   ....[133]....
        /*0258*/ 	.word	0x0500000f


	//   ....[134]....
        /*025c*/ 	.word	0x0500000f


	//   ....[135]....
        /*0260*/ 	.word	0x0500000f


	//   ....[136]....
        /*0264*/ 	.word	0x0500000f


	//   ....[137]....
        /*0268*/ 	.word	0x0500000f


	//   ....[138]....
        /*026c*/ 	.word	0x0500000f


	//   ....[139]....
        /*0270*/ 	.word	0x0500000f


	//   ....[140]....
        /*0274*/ 	.word	0x0500000f


	//   ....[141]....
        /*0278*/ 	.word	0x0500000f


	//   ....[142]....
        /*027c*/ 	.word	0x0500000f


	//   ....[143]....
        /*0280*/ 	.word	0x0500000f


	//   ....[144]....
        /*0284*/ 	.word	0x0500000f


	//   ....[145]....
        /*0288*/ 	.word	0x0500000f


	//   ....[146]....
        /*028c*/ 	.word	0x0500000f


	//   ....[147]....
        /*0290*/ 	.word	0x0500000f


	//   ....[148]....
        /*0294*/ 	.word	0x0500000f


	//   ....[149]....
        /*0298*/ 	.word	0x0500000f


	//   ....[150]....
        /*029c*/ 	.word	0x0500000f


	//   ....[151]....
        /*02a0*/ 	.word	0x0500000f


	//   ....[152]....
        /*02a4*/ 	.word	0x0500000f


	//   ....[153]....
        /*02a8*/ 	.word	0x0500000f


	//   ....[154]....
        /*02ac*/ 	.word	0x0500000f


	//   ....[155]....
        /*02b0*/ 	.word	0x0500000f


	//   ....[156]....
        /*02b4*/ 	.word	0x0500000f


	//   ....[157]....
        /*02b8*/ 	.word	0x0500000f


	//   ....[158]....
        /*02bc*/ 	.word	0x0500000f


	//   ....[159]....
        /*02c0*/ 	.word	0x0500000f


	//   ....[160]....
        /*02c4*/ 	.word	0x0500000f


	//   ....[161]....
        /*02c8*/ 	.word	0x0500000f


	//   ....[162]....
        /*02cc*/ 	.word	0x0500000f


	//   ....[163]....
        /*02d0*/ 	.word	0x0500000f


	//   ....[164]....
        /*02d4*/ 	.word	0x0500000f


	//   ....[165]....
        /*02d8*/ 	.word	0x0500000f


	//   ....[166]....
        /*02dc*/ 	.word	0x0500000f


	//----- nvinfo : EIATTR_COOP_GROUP_INSTR_OFFSETS
	.align		4
.L_491:
        /*02e0*/ 	.byte	0x04, 0x28
        /*02e2*/ 	.short	(.L_493 - .L_492)


	//   ....[0]....
.L_492:
        /*02e4*/ 	.word	0x00000060


	//   ....[1]....
        /*02e8*/ 	.word	0x000000a0


	//   ....[2]....
        /*02ec*/ 	.word	0x000002c0


	//   ....[3]....
        /*02f0*/ 	.word	0x00000420


	//   ....[4]....
        /*02f4*/ 	.word	0x00000540


	//   ....[5]....
        /*02f8*/ 	.word	0x000006a0


	//   ....[6]....
        /*02fc*/ 	.word	0x00001350


	//   ....[7]....
        /*0300*/ 	.word	0x00001c40


	//   ....[8]....
        /*0304*/ 	.word	0x00001d90


	//   ....[9]....
        /*0308*/ 	.word	0x00002570


	//   ....[10]....
        /*030c*/ 	.word	0x00002600


	//   ....[11]....
        /*0310*/ 	.word	0x00002d10


	//   ....[12]....
        /*0314*/ 	.word	0x00002d70


	//   ....[13]....
        /*0318*/ 	.word	0x00003f60


	//   ....[14]....
        /*031c*/ 	.word	0x00004560


	//   ....[15]....
        /*0320*/ 	.word	0x00004840


	//   ....[16]....
        /*0324*/ 	.word	0x00004940


	//   ....[17]....
        /*0328*/ 	.word	0x00005000


	//   ....[18]....
        /*032c*/ 	.word	0x00005080


	//   ....[19]....
        /*0330*/ 	.word	0x00006e60


	//   ....[20]....
        /*0334*/ 	.word	0x00006ed0


	//   ....[21]....
        /*0338*/ 	.word	0x00007340


	//   ....[22]....
        /*033c*/ 	.word	0x00007490


	//   ....[23]....
        /*0340*/ 	.word	0x00008850


	//   ....[24]....
        /*0344*/ 	.word	0x00008870


	//   ....[25]....
        /*0348*/ 	.word	0x000088b0


	//   ....[26]....
        /*034c*/ 	.word	0x000088d0


	//   ....[27]....
        /*0350*/ 	.word	0x000099b0


	//   ....[28]....
        /*0354*/ 	.word	0x00009a00


	//   ....[29]....
        /*0358*/ 	.word	0x00009a40


	//   ....[30]....
        /*035c*/ 	.word	0x00009a70


	//   ....[31]....
        /*0360*/ 	.word	0x00009ab0


	//   ....[32]....
        /*0364*/ 	.word	0x00009ad0


	//   ....[33]....
        /*0368*/ 	.word	0x0000a740


	//   ....[34]....
        /*036c*/ 	.word	0x0000a750


	//   ....[35]....
        /*0370*/ 	.word	0x0000b780


	//   ....[36]....
        /*0374*/ 	.word	0x0000c930


	//   ....[37]....
        /*0378*/ 	.word	0x0000c950


	//   ....[38]....
        /*037c*/ 	.word	0x0000c960


	//   ....[39]....
        /*0380*/ 	.word	0x0000c9a0


	//   ....[40]....
        /*0384*/ 	.word	0x0000c9f0


	//   ....[41]....
        /*0388*/ 	.word	0x0000ca10


	//   ....[42]....
        /*038c*/ 	.word	0x0000ca60


	//   ....[43]....
        /*0390*/ 	.word	0x0000ca80


	//   ....[44]....
        /*0394*/ 	.word	0x0000cad0


	//   ....[45]....
        /*0398*/ 	.word	0x0000caf0


	//   ....[46]....
        /*039c*/ 	.word	0x0000cb40


	//   ....[47]....
        /*03a0*/ 	.word	0x0000cb60


	//   ....[48]....
        /*03a4*/ 	.word	0x0000d0e0


	//   ....[49]....
        /*03a8*/ 	.word	0x0000d110


	//   ....[50]....
        /*03ac*/ 	.word	0x0000d140


	//   ....[51]....
        /*03b0*/ 	.word	0x0000d1b0


	//   ....[52]....
        /*03b4*/ 	.word	0x0000d210


	//   ....[53]....
        /*03b8*/ 	.word	0x0000d230


	//   ....[54]....
        /*03bc*/ 	.word	0x0000d290


	//   ....[55]....
        /*03c0*/ 	.word	0x0000d2b0


	//   ....[56]....
        /*03c4*/ 	.word	0x0000d310


	//   ....[57]....
        /*03c8*/ 	.word	0x0000d330


	//   ....[58]....
        /*03cc*/ 	.word	0x0000d390


	//   ....[59]....
        /*03d0*/ 	.word	0x0000d3b0


	//   ....[60]....
        /*03d4*/ 	.word	0x0000d410


	//   ....[61]....
        /*03d8*/ 	.word	0x0000d430


	//   ....[62]....
        /*03dc*/ 	.word	0x0000d480


	//   ....[63]....
        /*03e0*/ 	.word	0x0000d4a0


	//   ....[64]....
        /*03e4*/ 	.word	0x0000d820


	//   ....[65]....
        /*03e8*/ 	.word	0x0000d850


	//   ....[66]....
        /*03ec*/ 	.word	0x0000d890


	//   ....[67]....
        /*03f0*/ 	.word	0x0000d8b0


	//   ....[68]....
        /*03f4*/ 	.word	0x0000d8d0


	//   ....[69]....
        /*03f8*/ 	.word	0x0000d900


	//   ....[70]....
        /*03fc*/ 	.word	0x0000d9a0


	//   ....[71]....
        /*0400*/ 	.word	0x0000d9d0


	//   ....[72]....
        /*0404*/ 	.word	0x0000da60


	//   ....[73]....
        /*0408*/ 	.word	0x0000da90


	//   ....[74]....
        /*040c*/ 	.word	0x0000daa0


	//   ....[75]....
        /*0410*/ 	.word	0x0000db30


	//   ....[76]....
        /*0414*/ 	.word	0x0000e2a0


	//   ....[77]....
        /*0418*/ 	.word	0x0000e2c0


	//   ....[78]....
        /*041c*/ 	.word	0x0000e2d0


	//   ....[79]....
        /*0420*/ 	.word	0x0000e2e0


	//   ....[80]....
        /*0424*/ 	.word	0x0000e2f0


	//   ....[81]....
        /*0428*/ 	.word	0x0000e300


	//   ....[82]....
        /*042c*/ 	.word	0x0000e320


	//   ....[83]....
        /*0430*/ 	.word	0x0000e340


	//   ....[84]....
        /*0434*/ 	.word	0x0000e370


	//   ....[85]....
        /*0438*/ 	.word	0x0000e3b0


	//   ....[86]....
        /*043c*/ 	.word	0x0000e3f0


	//   ....[87]....
        /*0440*/ 	.word	0x0000e440


	//   ....[88]....
        /*0444*/ 	.word	0x0000e790


	//   ....[89]....
        /*0448*/ 	.word	0x0000e7b0


	//   ....[90]....
        /*044c*/ 	.word	0x0000e7c0


	//   ....[91]....
        /*0450*/ 	.word	0x0000e7d0


	//   ....[92]....
        /*0454*/ 	.word	0x0000e7e0


	//   ....[93]....
        /*0458*/ 	.word	0x0000e810


	//   ....[94]....
        /*045c*/ 	.word	0x0000e870


	//   ....[95]....
        /*0460*/ 	.word	0x0000e890


	//   ....[96]....
        /*0464*/ 	.word	0x0000e8f0


	//   ....[97]....
        /*0468*/ 	.word	0x0000e900


	//   ....[98]....
        /*046c*/ 	.word	0x0000e970


	//   ....[99]....
        /*0470*/ 	.word	0x0000e990


	//   ....[100]....
        /*0474*/ 	.word	0x0000ecf0


	//   ....[101]....
        /*0478*/ 	.word	0x0000f250


	//   ....[102]....
        /*047c*/ 	.word	0x0000f340


	//   ....[103]....
        /*0480*/ 	.word	0x0000f3e0


	//   ....[104]....
        /*0484*/ 	.word	0x0000f460


	//   ....[105]....
        /*0488*/ 	.word	0x0000f510


	//   ....[106]....
        /*048c*/ 	.word	0x0000f570


	//   ....[107]....
        /*0490*/ 	.word	0x0000f630


	//   ....[108]....
        /*0494*/ 	.word	0x0000f690


	//   ....[109]....
        /*0498*/ 	.word	0x0000f750


	//   ....[110]....
        /*049c*/ 	.word	0x0000f7b0


	//   ....[111]....
        /*04a0*/ 	.word	0x0000f870


	//   ....[112]....
        /*04a4*/ 	.word	0x0000f8d0


	//   ....[113]....
        /*04a8*/ 	.word	0x0000f970


	//   ....[114]....
        /*04ac*/ 	.word	0x0000fa00


	//   ....[115]....
        /*04b0*/ 	.word	0x0000fa70


	//   ....[116]....
        /*04b4*/ 	.word	0x0000fb30


	//   ....[117]....
        /*04b8*/ 	.word	0x0000fbe0


	//   ....[118]....
        /*04bc*/ 	.word	0x0000fc40


	//   ....[119]....
        /*04c0*/ 	.word	0x0000fd10


	//   ....[120]....
        /*04c4*/ 	.word	0x0000fd70


	//   ....[121]....
        /*04c8*/ 	.word	0x0000fe40


	//   ....[122]....
        /*04cc*/ 	.word	0x0000fea0


	//   ....[123]....
        /*04d0*/ 	.word	0x0000ff70


	//   ....[124]....
        /*04d4*/ 	.word	0x0000ffd0


	//   ....[125]....
        /*04d8*/ 	.word	0x000100a0


	//   ....[126]....
        /*04dc*/ 	.word	0x00010100


	//   ....[127]....
        /*04e0*/ 	.word	0x000101b0


	//   ....[128]....
        /*04e4*/ 	.word	0x00010230


	//   ....[129]....
        /*04e8*/ 	.word	0x000102d0


	//   ....[130]....
        /*04ec*/ 	.word	0x00010420


	//   ....[131]....
        /*04f0*/ 	.word	0x000104d0


	//   ....[132]....
        /*04f4*/ 	.word	0x00010560


	//   ....[133]....
        /*04f8*/ 	.word	0x00010620


	//   ....[134]....
        /*04fc*/ 	.word	0x00010710


	//   ....[135]....
        /*0500*/ 	.word	0x000107d0


	//   ....[136]....
        /*0504*/ 	.word	0x000108b0


	//   ....[137]....
        /*0508*/ 	.word	0x00010970


	//   ....[138]....
        /*050c*/ 	.word	0x00010a50


	//   ....[139]....
        /*0510*/ 	.word	0x00010b10


	//   ....[140]....
        /*0514*/ 	.word	0x00010bf0


	//   ....[141]....
        /*0518*/ 	.word	0x00010cc0


	//   ....[142]....
        /*051c*/ 	.word	0x00010e20


	//   ....[143]....
        /*0520*/ 	.word	0x00010ec0


	//   ....[144]....
        /*0524*/ 	.word	0x00010f20


	//   ....[145]....
        /*0528*/ 	.word	0x00010fc0


	//   ....[146]....
        /*052c*/ 	.word	0x00011020


	//   ....[147]....
        /*0530*/ 	.word	0x000110c0


	//   ....[148]....
        /*0534*/ 	.word	0x00011120


	//   ....[149]....
        /*0538*/ 	.word	0x000111c0


	//   ....[150]....
        /*053c*/ 	.word	0x00011220


	//   ....[151]....
        /*0540*/ 	.word	0x000112c0


	//   ....[152]....
        /*0544*/ 	.word	0x00011320


	//   ....[153]....
        /*0548*/ 	.word	0x000113c0


	//   ....[154]....
        /*054c*/ 	.word	0x000114b0


	//   ....[155]....
        /*0550*/ 	.word	0x00011560


	//   ....[156]....
        /*0554*/ 	.word	0x000115c0


	//   ....[157]....
        /*0558*/ 	.word	0x00011690


	//   ....[158]....
        /*055c*/ 	.word	0x000116f0


	//   ....[159]....
        /*0560*/ 	.word	0x000117d0


	//   ....[160]....
        /*0564*/ 	.word	0x00011830


	//   ....[161]....
        /*0568*/ 	.word	0x00011910


	//   ....[162]....
        /*056c*/ 	.word	0x00011970


	//   ....[163]....
        /*0570*/ 	.word	0x00011a50


	//   ....[164]....
        /*0574*/ 	.word	0x00011ab0


	//   ....[165]....
        /*0578*/ 	.word	0x00011b90


	//   ....[166]....
        /*057c*/ 	.word	0x00011c80


	//----- nvinfo : EIATTR_REG_RECONFIG
	.align		4
.L_493:
        /*0580*/ 	.byte	0x01, 0x54
	.zero		2


	//----- nvinfo : EIATTR_SYSCALL_OFFSETS
	.align		4
        /*0584*/ 	.byte	0x04, 0x46
        /*0586*/ 	.short	(.L_495 - .L_494)


	//   ....[0]....
.L_494:
        /*0588*/ 	.word	0x00001510


	//   ....[1]....
        /*058c*/ 	.word	0x0000bfa0


	//   ....[2]....
        /*0590*/ 	.word	0x0000c0e0


	//   ....[3]....
        /*0594*/ 	.word	0x0000c1d0


	//   ....[4]....
        /*0598*/ 	.word	0x0000cdd0


	//----- nvinfo : EIATTR_MBARRIER_INSTR_OFFSETS
	.align		4
.L_495:
        /*059c*/ 	.byte	0x04, 0x39
        /*059e*/ 	.short	(.L_497 - .L_496)


	//   ....[0]....
.L_496:
        /*05a0*/ 	.word	0x00000170
        /*05a4*/ 	.word	0x000000ff
        /*05a8*/ 	.word	0x00022800
        /*05ac*/ 	.short	0x0100
        /*05ae*/ 	.byte	0x08
	.zero		1


	//   ....[1]....
        /*05b0*/ 	.word	0x00000180
        /*05b4*/ 	.word	0x000000ff
        /*05b8*/ 	.word	0x00022820
        /*05bc*/ 	.short	0x0100
        /*05be*/ 	.byte	0x08
	.zero		1


	//   ....[2]....
        /*05c0*/ 	.word	0x00000270
        /*05c4*/ 	.word	0x000000ff
        /*05c8*/ 	.word	0x00022830
        /*05cc*/ 	.short	0x0100
        /*05ce*/ 	.byte	0x08
	.zero		1


	//   ....[3]....
        /*05d0*/ 	.word	0x00000280
        /*05d4*/ 	.word	0x000000ff
        /*05d8*/ 	.word	0x00022840
        /*05dc*/ 	.short	0x0100
        /*05de*/ 	.byte	0x08
	.zero		1


	//   ....[4]....
        /*05e0*/ 	.word	0x00000290
        /*05e4*/ 	.word	0x000000ff
        /*05e8*/ 	.word	0x00022838
        /*05ec*/ 	.short	0x0100
        /*05ee*/ 	.byte	0x08
	.zero		1


	//   ....[5]....
        /*05f0*/ 	.word	0x000002a0
        /*05f4*/ 	.word	0x000000ff
        /*05f8*/ 	.word	0x00022848
        /*05fc*/ 	.short	0x0100
        /*05fe*/ 	.byte	0x08
	.zero		1


	//   ....[6]....
        /*0600*/ 	.word	0x000003d0
        /*0604*/ 	.word	0x000000ff
        /*0608*/ 	.word	0x00022850
        /*060c*/ 	.short	0x0100
        /*060e*/ 	.byte	0x08
	.zero		1


	//   ....[7]....
        /*0610*/ 	.word	0x000003e0
        /*0614*/ 	.word	0x000000ff
        /*0618*/ 	.word	0x00022860
        /*061c*/ 	.short	0x0100
        /*061e*/ 	.byte	0x08
	.zero		1


	//   ....[8]....
        /*0620*/ 	.word	0x000003f0
        /*0624*/ 	.word	0x000000ff
        /*0628*/ 	.word	0x00022858
        /*062c*/ 	.short	0x0100
        /*062e*/ 	.byte	0x08
	.zero		1


	//   ....[9]....
        /*0630*/ 	.word	0x00000400
        /*0634*/ 	.word	0x000000ff
        /*0638*/ 	.word	0x00022868
        /*063c*/ 	.short	0x0100
        /*063e*/ 	.byte	0x08
	.zero		1


	//   ....[10]....
        /*0640*/ 	.word	0x000004f0
        /*0644*/ 	.word	0x000000ff
        /*0648*/ 	.word	0x00022870
        /*064c*/ 	.short	0x0100
        /*064e*/ 	.byte	0x06
	.zero		1


	//   ....[11]....
        /*0650*/ 	.word	0x00000500
        /*0654*/ 	.word	0x000000ff
        /*0658*/ 	.word	0x00022880
        /*065c*/ 	.short	0x0100
        /*065e*/ 	.byte	0x06
	.zero		1


	//   ....[12]....
        /*0660*/ 	.word	0x00000510
        /*0664*/ 	.word	0x000000ff
        /*0668*/ 	.word	0x00022878
        /*066c*/ 	.short	0x0100
        /*066e*/ 	.byte	0x06
	.zero		1


	//   ....[13]....
        /*0670*/ 	.word	0x00000520
        /*0674*/ 	.word	0x000000ff
        /*0678*/ 	.word	0x00022888
        /*067c*/ 	.short	0x0100
        /*067e*/ 	.byte	0x06
	.zero		1


	//   ....[14]....
        /*0680*/ 	.word	0x00000650
        /*0684*/ 	.word	0x000000ff
        /*0688*/ 	.word	0x00022890
        /*068c*/ 	.short	0x0100
        /*068e*/ 	.byte	0x08
	.zero		1


	//   ....[15]....
        /*0690*/ 	.word	0x00000660
        /*0694*/ 	.word	0x000000ff
        /*0698*/ 	.word	0x000228a0
        /*069c*/ 	.short	0x0100
        /*069e*/ 	.byte	0x08
	.zero		1


	//   ....[16]....
        /*06a0*/ 	.word	0x00000670
        /*06a4*/ 	.word	0x000000ff
        /*06a8*/ 	.word	0x00022898
        /*06ac*/ 	.short	0x0100
        /*06ae*/ 	.byte	0x08
	.zero		1


	//   ....[17]....
        /*06b0*/ 	.word	0x00000680
        /*06b4*/ 	.word	0x000000ff
        /*06b8*/ 	.word	0x000228a8
        /*06bc*/ 	.short	0x0100
        /*06be*/ 	.byte	0x08
	.zero		1


	//   ....[18]....
        /*06c0*/ 	.word	0x000007c0
        /*06c4*/ 	.word	0x000000ff
        /*06c8*/ 	.word	0x000228b0
        /*06cc*/ 	.short	0x0100
        /*06ce*/ 	.byte	0x08
	.zero		1


	//   ....[19]....
        /*06d0*/ 	.word	0x000007d0
        /*06d4*/ 	.word	0x000000ff
        /*06d8*/ 	.word	0x000228c0
        /*06dc*/ 	.short	0x0100
        /*06de*/ 	.byte	0x08
	.zero		1


	//   ....[20]....
        /*06e0*/ 	.word	0x000007e0
        /*06e4*/ 	.word	0x000000ff
        /*06e8*/ 	.word	0x000228b8
        /*06ec*/ 	.short	0x0100
        /*06ee*/ 	.byte	0x08
	.zero		1


	//   ....[21]....
        /*06f0*/ 	.word	0x000007f0
        /*06f4*/ 	.word	0x000000ff
        /*06f8*/ 	.word	0x000228c8
        /*06fc*/ 	.short	0x0100
        /*06fe*/ 	.byte	0x08
	.zero		1


	//   ....[22]....
        /*0700*/ 	.word	0x00001540
        /*0704*/ 	.word	0x000000ff
        /*0708*/ 	.word	0x00022800
        /*070c*/ 	.short	0x010a
        /*070e*/ 	.byte	0x2a
	.zero		1


	//   ....[23]....
        /*0710*/ 	.word	0x000015d0
        /*0714*/ 	.word	0x000000ff
        /*0718*/ 	.word	0x00022830
        /*071c*/ 	.short	0x010a
        /*071e*/ 	.byte	0x2a
	.zero		1


	//   ....[24]....
        /*0720*/ 	.word	0x00001610
        /*0724*/ 	.word	0x000000ff
        /*0728*/ 	.word	0x00022830
        /*072c*/ 	.short	0x010a
        /*072e*/ 	.byte	0x2a
	.zero		1


	//   ....[25]....
        /*0730*/ 	.word	0x00002150
        /*0734*/ 	.word	0x000000ff
        /*0738*/ 	.word	0x00000000
        /*073c*/ 	.short	0x0101
        /*073e*/ 	.byte	0x04
	.zero		1


	//   ....[26]....
        /*0740*/ 	.word	0x000035e0
        /*0744*/ 	.word	0x000000ff
        /*0748*/ 	.word	0x00022850
        /*074c*/ 	.short	0x010a
        /*074e*/ 	.byte	0x2a
	.zero		1


	//   ....[27]....
        /*0750*/ 	.word	0x00003620
        /*0754*/ 	.word	0x000000ff
        /*0758*/ 	.word	0x00022850
        /*075c*/ 	.short	0x010a
        /*075e*/ 	.byte	0x2a
	.zero		1


	//   ....[28]....
        /*0760*/ 	.word	0x00003a10
        /*0764*/ 	.word	0x000000ff
        /*0768*/ 	.word	0x00000000
        /*076c*/ 	.short	0x0101
        /*076e*/ 	.byte	0x0a
	.zero		1


	//   ....[29]....
        /*0770*/ 	.word	0x00003bb0
        /*0774*/ 	.word	0x000000ff
        /*0778*/ 	.word	0x00022830
        /*077c*/ 	.short	0x010a
        /*077e*/ 	.byte	0x1c
	.zero		1


	//   ....[30]....
        /*0780*/ 	.word	0x00003bf0
        /*0784*/ 	.word	0x000000ff
        /*0788*/ 	.word	0x00022830
        /*078c*/ 	.short	0x010a
        /*078e*/ 	.byte	0x1c
	.zero		1


	//   ....[31]....
        /*0790*/ 	.word	0x00004280
        /*0794*/ 	.word	0x000000ff
        /*0798*/ 	.word	0x00000000
        /*079c*/ 	.short	0x0101
        /*079e*/ 	.byte	0x0a
	.zero		1


	//   ....[32]....
        /*07a0*/ 	.word	0x000061e0
        /*07a4*/ 	.word	0x000000ff
        /*07a8*/ 	.word	0x00022850
        /*07ac*/ 	.short	0x010a
        /*07ae*/ 	.byte	0x1c
	.zero		1


	//   ....[33]....
        /*07b0*/ 	.word	0x00006220
        /*07b4*/ 	.word	0x000000ff
        /*07b8*/ 	.word	0x00022850
        /*07bc*/ 	.short	0x010a
        /*07be*/ 	.byte	0x1c
	.zero		1


	//   ....[34]....
        /*07c0*/ 	.word	0x00006520
        /*07c4*/ 	.word	0x000000ff
        /*07c8*/ 	.word	0x00000000
        /*07cc*/ 	.short	0x0101
        /*07ce*/ 	.byte	0x1c
	.zero		1


	//   ....[35]....
        /*07d0*/ 	.word	0x00006650
        /*07d4*/ 	.word	0x000000ff
        /*07d8*/ 	.word	0x00022830
        /*07dc*/ 	.short	0x010a
        /*07de*/ 	.byte	0x1a
	.zero		1


	//   ....[36]....
        /*07e0*/ 	.word	0x00006690
        /*07e4*/ 	.word	0x000000ff
        /*07e8*/ 	.word	0x00022830
        /*07ec*/ 	.short	0x010a
        /*07ee*/ 	.byte	0x1a
	.zero		1


	//   ....[37]....
        /*07f0*/ 	.word	0x00006be0
        /*07f4*/ 	.word	0x000000ff
        /*07f8*/ 	.word	0x00000000
        /*07fc*/ 	.short	0x0101
        /*07fe*/ 	.byte	0x0a
	.zero		1


	//   ....[38]....
        /*0800*/ 	.word	0x000084f0
        /*0804*/ 	.word	0x000000ff
        /*0808*/ 	.word	0x00022850
        /*080c*/ 	.short	0x010a
        /*080e*/ 	.byte	0x1a
	.zero		1


	//   ....[39]....
        /*0810*/ 	.word	0x00008530
        /*0814*/ 	.word	0x000000ff
        /*0818*/ 	.word	0x00022850
        /*081c*/ 	.short	0x010a
        /*081e*/ 	.byte	0x1a
	.zero		1


	//   ....[40]....
        /*0820*/ 	.word	0x00008830
        /*0824*/ 	.word	0x000000ff
        /*0828*/ 	.word	0x00000000
        /*082c*/ 	.short	0x0101
        /*082e*/ 	.byte	0x1a
	.zero		1


	//   ....[41]....
        /*0830*/ 	.word	0x00009ae0
        /*0834*/ 	.word	0x000000ff
        /*0838*/ 	.word	0x00000000
        /*083c*/ 	.short	0x0101
        /*083e*/ 	.byte	0x04
	.zero		1


	//   ....[42]....
        /*0840*/ 	.word	0x0000c6d0
        /*0844*/ 	.word	0x000000ff
        /*0848*/ 	.word	0x00022840
        /*084c*/ 	.short	0x010a
        /*084e*/ 	.byte	0x2d
	.zero		1


	//   ....[43]....
        /*0850*/ 	.word	0x0000cc00
        /*0854*/ 	.word	0x000000ff
        /*0858*/ 	.word	0x00022830
        /*085c*/ 	.short	0x0107
        /*085e*/ 	.byte	0x2d
	.zero		1


	//   ....[44]....
        /*0860*/ 	.word	0x0000cc70
        /*0864*/ 	.word	0x000000ff
        /*0868*/ 	.word	0x00022830
        /*086c*/ 	.short	0x0101
        /*086e*/ 	.byte	0x2d
	.zero		1


	//   ....[45]....
        /*0870*/ 	.word	0x0000d570
        /*0874*/ 	.word	0x000000ff
        /*0878*/ 	.word	0x00022800
        /*087c*/ 	.short	0x0107
        /*087e*/ 	.byte	0x2d
	.zero		1


	//   ....[46]....
        /*0880*/ 	.word	0x0000d5b0
        /*0884*/ 	.word	0x000000ff
        /*0888*/ 	.word	0x00022800
        /*088c*/ 	.short	0x0101
        /*088e*/ 	.byte	0x2d
	.zero		1


	//   ....[47]....
        /*0890*/ 	.word	0x0000d5c0
        /*0894*/ 	.word	0x000000ff
        /*0898*/ 	.word	0x00022820
        /*089c*/ 	.short	0x010a
        /*089e*/ 	.byte	0x2d
	.zero		1


	//   ....[48]....
        /*08a0*/ 	.word	0x0000d610
        /*08a4*/ 	.word	0x000000ff
        /*08a8*/ 	.word	0x00022860
        /*08ac*/ 	.short	0x010a
        /*08ae*/ 	.byte	0x2d
	.zero		1


	//   ....[49]....
        /*08b0*/ 	.word	0x0000dd40
        /*08b4*/ 	.word	0x000000ff
        /*08b8*/ 	.word	0x00022850
        /*08bc*/ 	.short	0x0107
        /*08be*/ 	.byte	0x2d
	.zero		1


	//   ....[50]....
        /*08c0*/ 	.word	0x0000ddc0
        /*08c4*/ 	.word	0x000000ff
        /*08c8*/ 	.word	0x00022850
        /*08cc*/ 	.short	0x0101
        /*08ce*/ 	.byte	0x2d
	.zero		1


	//   ....[51]....
        /*08d0*/ 	.word	0x0000e0a0
        /*08d4*/ 	.word	0x00000020
        /*08d8*/ 	.word	0x00022840
        /*08dc*/ 	.short	0x010a
        /*08de*/ 	.byte	0x3f
	.zero		1


	//   ....[52]....
        /*08e0*/ 	.word	0x0000e4d0
        /*08e4*/ 	.word	0x00000020
        /*08e8*/ 	.word	0x00022830
        /*08ec*/ 	.short	0x0107
        /*08ee*/ 	.byte	0x3f
	.zero		1


	//   ....[53]....
        /*08f0*/ 	.word	0x0000e580
        /*08f4*/ 	.word	0x00000020
        /*08f8*/ 	.word	0x00022830
        /*08fc*/ 	.short	0x0101
        /*08fe*/ 	.byte	0x3f
	.zero		1


	//   ....[54]....
        /*0900*/ 	.word	0x0000e5b0
        /*0904*/ 	.word	0x00000020
        /*0908*/ 	.word	0x00022860
        /*090c*/ 	.short	0x010a
        /*090e*/ 	.byte	0x3f
	.zero		1


	//   ....[55]....
        /*0910*/ 	.word	0x0000eaf0
        /*0914*/ 	.word	0x00000020
        /*0918*/ 	.word	0x00022850
        /*091c*/ 	.short	0x0107
        /*091e*/ 	.byte	0x3f
	.zero		1


	//   ....[56]....
        /*0920*/ 	.word	0x0000ebb0
        /*0924*/ 	.word	0x00000020
        /*0928*/ 	.word	0x00022850
        /*092c*/ 	.short	0x0101
        /*092e*/ 	.byte	0x3f
	.zero		1


	//   ....[57]....
        /*0930*/ 	.word	0x0000eca0
        /*0934*/ 	.word	0x00000004
        /*0938*/ 	.word	0x00022820
        /*093c*/ 	.short	0x010a
        /*093e*/ 	.byte	0x3f
	.zero		1


	//   ....[58]....
        /*0940*/ 	.word	0x0000ede0
        /*0944*/ 	.word	0x00000005
        /*0948*/ 	.word	0x00022840
        /*094c*/ 	.short	0x010a
        /*094e*/ 	.byte	0x3f
	.zero		1


	//   ....[59]....
        /*0950*/ 	.word	0x0000ee80
        /*0954*/ 	.word	0x00000015
        /*0958*/ 	.word	0x00022840
        /*095c*/ 	.short	0x010a
        /*095e*/ 	.byte	0x3f
	.zero		1


	//   ....[60]....
        /*0960*/ 	.word	0x0000eec0
        /*0964*/ 	.word	0x00000005
        /*0968*/ 	.word	0x00022860
        /*096c*/ 	.short	0x010a
        /*096e*/ 	.byte	0x3f
	.zero		1


	//   ....[61]....
        /*0970*/ 	.word	0x0000ef00
        /*0974*/ 	.word	0x00000015
        /*0978*/ 	.word	0x00022860
        /*097c*/ 	.short	0x010a
        /*097e*/ 	.byte	0x3f
	.zero		1


	//   ....[62]....
        /*0980*/ 	.word	0x0000ef70
        /*0984*/ 	.word	0x00000005
        /*0988*/ 	.word	0x00022800
        /*098c*/ 	.short	0x010a
        /*098e*/ 	.byte	0x3f
	.zero		1


	//   ....[63]....
        /*0990*/ 	.word	0x0000efd0
        /*0994*/ 	.word	0x00000005
        /*0998*/ 	.word	0x00022830
        /*099c*/ 	.short	0x010a
        /*099e*/ 	.byte	0x3f
	.zero		1


	//   ....[64]....
        /*09a0*/ 	.word	0x0000f030
        /*09a4*/ 	.word	0x0000000b
        /*09a8*/ 	.word	0x00022850
        /*09ac*/ 	.short	0x010a
        /*09ae*/ 	.byte	0x3f
	.zero		1


	//   ....[65]....
        /*09b0*/ 	.word	0x0000f090
        /*09b4*/ 	.word	0x00000009
        /*09b8*/ 	.word	0x00022830
        /*09bc*/ 	.short	0x010a
        /*09be*/ 	.byte	0x3f
	.zero		1


	//   ....[66]....
        /*09c0*/ 	.word	0x0000f0f0
        /*09c4*/ 	.word	0x0000000b
        /*09c8*/ 	.word	0x00022850
        /*09cc*/ 	.short	0x010a
        /*09ce*/ 	.byte	0x3f
	.zero		1


	//   ....[67]....
        /*09d0*/ 	.word	0x0000f150
        /*09d4*/ 	.word	0x00000007
        /*09d8*/ 	.word	0x00022830
        /*09dc*/ 	.short	0x010a
        /*09de*/ 	.byte	0x3f
	.zero		1


	//   ....[68]....
        /*09e0*/ 	.word	0x0000f1b0
        /*09e4*/ 	.word	0x00000007
        /*09e8*/ 	.word	0x00022850
        /*09ec*/ 	.short	0x010a
        /*09ee*/ 	.byte	0x3f
	.zero		1


	//   ....[69]....
        /*09f0*/ 	.word	0x0000f290
        /*09f4*/ 	.word	0x00000003
        /*09f8*/ 	.word	0x00022840
        /*09fc*/ 	.short	0x010a
        /*09fe*/ 	.byte	0x3f
	.zero		1


	//   ....[70]....
        /*0a00*/ 	.word	0x00010310
        /*0a04*/ 	.word	0x00000003
        /*0a08*/ 	.word	0x00022820
        /*0a0c*/ 	.short	0x010a
        /*0a0e*/ 	.byte	0x3f
	.zero		1


	//   ....[71]....
        /*0a10*/ 	.word	0x00010370
        /*0a14*/ 	.word	0x00000003
        /*0a18*/ 	.word	0x00022860
        /*0a1c*/ 	.short	0x010a
        /*0a1e*/ 	.byte	0x3f
	.zero		1


	//   ....[72]....
        /*0a20*/ 	.word	0x00010d70
        /*0a24*/ 	.word	0x00000020
        /*0a28*/ 	.word	0x00022840
        /*0a2c*/ 	.short	0x010a
        /*0a2e*/ 	.byte	0x3f
	.zero		1


	//   ....[73]....
        /*0a30*/ 	.word	0x00011400
        /*0a34*/ 	.word	0x00000020
        /*0a38*/ 	.word	0x00022860
        /*0a3c*/ 	.short	0x010a
        /*0a3e*/ 	.byte	0x3f
	.zero		1


	//   ....[74]....
        /*0a40*/ 	.word	0x00011bd0
        /*0a44*/ 	.word	0x00000004
        /*0a48*/ 	.word	0x00022820
        /*0a4c*/ 	.short	0x010a
        /*0a4e*/ 	.byte	0x3f
	.zero		1


	//   ....[75]....
        /*0a50*/ 	.word	0x00011d40
        /*0a54*/ 	.word	0x00000005
        /*0a58*/ 	.word	0x00022840
        /*0a5c*/ 	.short	0x010a
        /*0a5e*/ 	.byte	0x3f
	.zero		1


	//   ....[76]....
        /*0a60*/ 	.word	0x00011d90
        /*0a64*/ 	.word	0x00000015
        /*0a68*/ 	.word	0x00022840
        /*0a6c*/ 	.short	0x010a
        /*0a6e*/ 	.byte	0x3f
	.zero		1


	//   ....[77]....
        /*0a70*/ 	.word	0x00011de0
        /*0a74*/ 	.word	0x00000005
        /*0a78*/ 	.word	0x00022860
        /*0a7c*/ 	.short	0x010a
        /*0a7e*/ 	.byte	0x3f
	.zero		1


	//----- nvinfo : EIATTR_NUM_MBARRIERS
	.align		4
.L_497:
        /*0a80*/ 	.byte	0x03, 0x38
        /*0a82*/ 	.short	0x0016


	//----- nvinfo : EIATTR_EXIT_INSTR_OFFSETS
	.align		4
        /*0a84*/ 	.byte	0x04, 0x1c
        /*0a86*/ 	.short	(.L_499 - .L_498)


	//   ....[0]....
.L_498:
        /*0a88*/ 	.word	0x0000ef50


	//----- nvinfo : EIATTR_MAX_THREADS
	.align		4
.L_499:
        /*0a8c*/ 	.byte	0x04, 0x05
        /*0a8e*/ 	.short	(.L_501 - .L_500)
.L_500:
        /*0a90*/ 	.word	0x00000180
        /*0a94*/ 	.word	0x00000001
        /*0a98*/ 	.word	0x00000001


	//----- nvinfo : EIATTR_CRS_STACK_SIZE
	.align		4
.L_501:
        /*0a9c*/ 	.byte	0x04, 0x1e
        /*0a9e*/ 	.short	(.L_503 - .L_502)
.L_502:
        /*0aa0*/ 	.word	0x00000000


	//----- nvinfo : EIATTR_CBANK_PARAM_SIZE
	.align		4
.L_503:
        /*0aa4*/ 	.byte	0x03, 0x19
        /*0aa6*/ 	.short	0x0a70


	//----- nvinfo : EIATTR_PARAM_CBANK
	.align		4
        /*0aa8*/ 	.byte	0x04, 0x0a
        /*0aaa*/ 	.short	(.L_505 - .L_504)
	.align		4
.L_504:
        /*0aac*/ 	.word	index@(.nv.constant0._ZN7cutlass13device_kernelIN5flash11enable_sm90INS1_16FlashAttnFwdSm90INS1_25CollectiveMainloopFwdSm90ILi2EN4cute5tupleIJNS5_1CILi1EEES8_S8_EEENS6_IJNS7_ILi128EEENS7_ILi96EEENS7_ILi64EEEEEELi256ENS_6half_tEfNS_4arch4Sm90ELb1ELb0ELb1ELb0ELb1ELb0ELb0ELb1ELb0ELb1ELb1ELb0EEENS1_21CollectiveEpilogueFwdINS6_IJSA_NS7_ILi256EEESB_EEES9_SE_SG_Li256ELb0ELb1ELb1ELb0EEENS1_19SingleTileSchedulerILb0ELb1ELb1ELi128EEEEEEEEEvNT_6ParamsE)
        /*0ab0*/ 	.short	0x0210
        /*0ab2*/ 	.short	0x0a70


	//----- nvinfo : EIATTR_SW_WAR
	.align		4
.L_505:
        /*0ab4*/ 	.byte	0x04, 0x36
        /*0ab6*/ 	.short	(.L_507 - .L_506)
.L_506:
        /*0ab8*/ 	.word	0x00000008
.L_507:


//--------------------- .nv.info._ZN7cutlass13device_kernelIN5flash11enable_sm90INS1_16FlashAttnFwdSm90INS1_25CollectiveMainloopFwdSm90ILi2EN4cute5tupleIJNS5_1CILi1EEES8_S8_EEENS6_IJNS7_ILi128EEENS7_ILi96EEENS7_ILi64EEEEEELi256ENS_6half_tEfNS_4arch4Sm90ELb1ELb0ELb1ELb0ELb1ELb0ELb1ELb1ELb0ELb1ELb1ELb0EEENS1_21CollectiveEpilogueFwdINS6_IJSA_NS7_ILi256EEESB_EEES9_SE_SG_Li256ELb0ELb1ELb1ELb0EEENS1_19SingleTileSchedulerILb0ELb1ELb1ELi128EEEEEEEEEvNT_6ParamsE --------------------------
	.section	.nv.info._ZN7cutlass13device_kernelIN5flash11enable_sm90INS1_16FlashAttnFwdSm90INS1_25CollectiveMainloopFwdSm90ILi2EN4cute5tupleIJNS5_1CILi1EEES8_S8_EEENS6_IJNS7_ILi128EEENS7_ILi96EEENS7_ILi64EEEEEELi256ENS_6half_tEfNS_4arch4Sm90ELb1ELb0ELb1ELb0ELb1ELb0ELb1ELb1ELb0ELb1ELb1ELb0EEENS1_21CollectiveEpilogueFwdINS6_IJSA_NS7_ILi256EEESB_EEES9_SE_SG_Li256ELb0ELb1ELb1ELb0EEENS1_19SingleTileSchedulerILb0ELb1ELb1ELi128EEEEEEEEEvNT_6ParamsE,"",@"SHT_CUDA_INFO"
	.sectionflags	@""
	.align	4


	//----- nvinfo : EIATTR_CUDA_API_VERSION
	.align		4
        /*0000*/ 	.byte	0x04, 0x37
        /*0002*/ 	.short	(.L_509 - .L_508)
.L_508:
        /*0004*/ 	.word	0x00000082


	//----- nvinfo : EIATTR_KPARAM_INFO
	.align		4
.L_509:
        /*0008*/ 	.byte	0x04, 0x17
        /*000a*/ 	.short	(.L_511 - .L_510)
.L_510:
        /*000c*/ 	.word	0x00000000
        /*0010*/ 	.short	0x0000
        /*0012*/ 	.short	0x0070
        /*0014*/ 	.byte	0x00, 0xf0, 0x01, 0x2c


	//----- nvinfo : EIATTR_SPARSE_MMA_MASK
	.align		4
.L_511:
        /*0018*/ 	.byte	0x03, 0x50
        /*001a*/ 	.short	0x0000


	//----- nvinfo : EIATTR_MAXREG_COUNT
	.align		4
        /*001c*/ 	.byte	0x03, 0x1b
        /*001e*/ 	.short	0x00a8


	//----- nvinfo : EIATTR_NUM_BARRIERS
	.align		4
        /*0020*/ 	.byte	0x02, 0x4c
        /*0022*/ 	.byte	0x10
	.zero		1


	//----- nvinfo : EIATTR_EXTERNS
	.align		4
        /*0024*/ 	.byte	0x04, 0x0f
        /*0026*/ 	.short	(.L_513 - .L_512)


	//   ....[0]....
	.align		4
.L_512:
        /*0028*/ 	.word	index@(__assertfail)


	//----- nvinfo : EIATTR_ANNOTATIONS
	.align		4
.L_513:
        /*002c*/ 	.byte	0x04, 0x55
        /*002e*/ 	.short	(.L_515 - .L_514)


	//   ....[0]....
.L_514:
        /*0030*/ 	.word	0x00000001
        /*0034*/ 	.byte	0x00, 0x0a, 0x00, 0x00, 0x01, 0x00, 0x00, 0x00, 0x90, 0xac, 0x00, 0x00, 0x01, 0x00, 0x00, 0x00
        /*0044*/ 	.byte	0xa0, 0xce, 0x00, 0x00, 0x01, 0x00, 0x00, 0x00, 0x60, 0xe1, 0x00, 0x00, 0x01, 0x00, 0x00, 0x00
        /*0054*/ 	.byte	0xf0, 0xfd, 0x00, 0x00


	//----- nvinfo : EIATTR_MERCURY_ISA_VERSION
	.align		4
.L_515:
        /*0058*/ 	.byte	0x03, 0x5f
        /*005a*/ 	.short	0x0101


	//----- nvinfo : EIATTR_INT_WARP_WIDE_INSTR_OFFSETS
	.align		4
        /*005c*/ 	.byte	0x04, 0x31
        /*005e*/ 	.short	(.L_517 - .L_516)


	//   ....[0]....
.L_516:
        /*0060*/ 	.word	0x000000c0


	//   ....[1]....
        /*0064*/ 	.word	0x000000d0


	//   ....[2]....
        /*0068*/ 	.word	0x000000e0


	//   ....[3]....
        /*006c*/ 	.word	0x00000180


	//----- nvinfo : EIATTR_COOP_GROUP_MASK_REGIDS
	.align		4
.L_517:
        /*0070*/ 	.byte	0x04, 0x29
        /*0072*/ 	.short	(.L_519 - .L_518)


	//   ....[0]....
.L_518:
        /*0074*/ 	.word	0xffffffff


	//   ....[1]....
        /*0078*/ 	.word	0xffffffff


	//   ....[2]....
        /*007c*/ 	.word	0xffffffff


	//   ....[3]....
        /*0080*/ 	.word	0xffffffff


	//   ....[4]....
        /*0084*/ 	.word	0xffffffff


	//   ....[5]....
        /*0088*/ 	.word	0xffffffff


	//   ....[6]....
        /*008c*/ 	.word	0xffffffff


	//   ....[7]....
        /*0090*/ 	.word	0xffffffff


	//   ....[8]....
        /*0094*/ 	.word	0xffffffff


	//   ....[9]....
        /*0098*/ 	.word	0xffffffff


	//   ....[10]....
        /*009c*/ 	.word	0xffffffff


	//   ....[11]....
        /*00a0*/ 	.word	0xffffffff


	//   ....[12]....
        /*00a4*/ 	.word	0xffffffff


	//   ....[13]....
        /*00a8*/ 	.word	0xffffffff


	//   ....[14]....
        /*00ac*/ 	.word	0xffffffff


	//   ....[15]....
        /*00b0*/ 	.word	0xffffffff


	//   ....[16]....
        /*00b4*/ 	.word	0xffffffff


	//   ....[17]....
        /*00b8*/ 	.word	0xffffffff


	//   ....[18]....
        /*00bc*/ 	.word	0xffffffff


	//   ....[19]....
        /*00c0*/ 	.word	0xffffffff


	//   ....[20]....
        /*00c4*/ 	.word	0xffffffff


	//   ....[21]....
        /*00c8*/ 	.word	0xffffffff


	//   ....[22]....
        /*00cc*/ 	.word	0xffffffff


	//   ....[23]....
        /*00d0*/ 	.word	0xffffffff


	//   ....[24]....
        /*00d4*/ 	.word	0xffffffff


	//   ....[25]....
        /*00d8*/ 	.word	0xffffffff


	//   ....[26]....
        /*00dc*/ 	.word	0xffffffff


	//   ....[27]....
        /*00e0*/ 	.word	0xffffffff


	//   ....[28]....
        /*00e4*/ 	.word	0xffffffff


	//   ....[29]....
        /*00e8*/ 	.word	0xffffffff


	//   ....[30]....
        /*00ec*/ 	.word	0xffffffff


	//   ....[31]....
        /*00f0*/ 	.word	0xffffffff


	//   ....[32]....
        /*00f4*/ 	.word	0xffffffff


	//   ....[33]....
        /*00f8*/ 	.word	0xffffffff


	//   ....[34]....
        /*00fc*/ 	.word	0xffffffff


	//   ....[35]....
        /*0100*/ 	.word	0xffffffff


	//   ....[36]....
        /*0104*/ 	.word	0xffffffff


	//   ....[37]....
        /*0108*/ 	.word	0xffffffff


	//   ....[38]....
        /*010c*/ 	.word	0xffffffff


	//   ....[39]....
        /*0110*/ 	.word	0xffffffff


	//   ....[40]....
        /*0114*/ 	.word	0xffffffff


	//   ....[41]....
        /*0118*/ 	.word	0xffffffff


	//   ....[42]....
        /*011c*/ 	.word	0xffffffff


	//   ....[43]....
        /*0120*/ 	.word	0xffffffff


	//   ....[44]....
        /*0124*/ 	.word	0xffffffff


	//   ....[45]....
        /*0128*/ 	.word	0xffffffff


	//   ....[46]....
        /*012c*/ 	.word	0xffffffff


	//   ....[47]....
        /*0130*/ 	.word	0xffffffff


	//   ....[48]....
        /*0134*/ 	.word	0xffffffff


	//   ....[49]....
        /*0138*/ 	.word	0xffffffff


	//   ....[50]....
        /*013c*/ 	.word	0xffffffff


	//   ....[51]....
        /*0140*/ 	.word	0xffffffff


	//   ....[52]....
        /*0144*/ 	.word	0xffffffff


	//   ....[53]....
        /*0148*/ 	.word	0xffffffff


	//   ....[54]....
        /*014c*/ 	.word	0xffffffff


	//   ....[55]....
        /*0150*/ 	.word	0xffffffff


	//   ....[56]....
        /*0154*/ 	.word	0xffffffff


	//   ....[57]....
        /*0158*/ 	.word	0xffffffff


	//   ....[58]....
        /*015c*/ 	.word	0xffffffff


	//   ....[59]....
        /*0160*/ 	.word	0xffffffff


	//   ....[60]....
        /*0164*/ 	.word	0xffffffff


	//   ....[61]....
        /*0168*/ 	.word	0xffffffff


	//   ....[62]....
        /*016c*/ 	.word	0xffffffff


	//   ....[63]....
        /*0170*/ 	.word	0xffffffff


	//   ....[64]....
        /*0174*/ 	.word	0xffffffff


	//   ....[65]....
        /*0178*/ 	.word	0xffffffff


	//   ....[66]....
        /*017c*/ 	.word	0xffffffff


	//   ....[67]....
        /*0180*/ 	.word	0xffffffff


	//   ....[68]....
        /*0184*/ 	.word	0xffffffff


	//   ....[69]....
        /*0188*/ 	.word	0xffffffff


	//   ....[70]....
        /*018c*/ 	.word	0xffffffff


	//   ....[71]....
        /*0190*/ 	.word	0xffffffff


	//   ....[72]....
        /*0194*/ 	.word	0xffffffff


	//   ....[73]....
        /*0198*/ 	.word	0xffffffff


	//   ....[74]....
        /*019c*/ 	.word	0xffffffff


	//   ....[75]....
        /*01a0*/ 	.word	0xffffffff


	//   ....[76]....
        /*01a4*/ 	.word	0xffffffff


	//   ....[77]....
        /*01a8*/ 	.word	0xffffffff


	//   ....[78]....
        /*01ac*/ 	.word	0xffffffff


	//   ....[79]....
        /*01b0*/ 	.word	0xffffffff


	//   ....[80]....
        /*01b4*/ 	.word	0xffffffff


	//   ....[81]....
        /*01b8*/ 	.word	0xffffffff


	//   ....[82]....
        /*01bc*/ 	.word	0xffffffff


	//   ....[83]....
        /*01c0*/ 	.word	0xffffffff


	//   ....[84]....
        /*01c4*/ 	.word	0xffffffff


	//   ....[85]....
        /*01c8*/ 	.word	0xffffffff


	//   ....[86]....
        /*01cc*/ 	.word	0xffffffff


	//   ....[87]....
        /*01d0*/ 	.word	0xffffffff


	//   ....[88]....
        /*01d4*/ 	.word	0xffffffff


	//   ....[89]....
        /*01d8*/ 	.word	0xffffffff


	//   ....[90]....
        /*01dc*/ 	.word	0xffffffff


	//   ....[91]....
        /*01e0*/ 	.word	0xffffffff


	//   ....[92]....
        /*01e4*/ 	.word	0xffffffff


	//   ....[93]....
        /*01e8*/ 	.word	0xffffffff


	//   ....[94]....
        /*01ec*/ 	.word	0xffffffff


	//   ....[95]....
        /*01f0*/ 	.word	0xffffffff


	//   ....[96]....
        /*01f4*/ 	.word	0xffffffff


	//   ....[97]....
        /*01f8*/ 	.word	0xffffffff


	//   ....[98]....
        /*01fc*/ 	.word	0xffffffff


	//   ....[99]....
        /*0200*/ 	.word	0xffffffff


	//   ....[100]....
        /*0204*/ 	.word	0xffffffff


	//   ....[101]....
        /*0208*/ 	.word	0xffffffff


	//   ....[102]....
        /*020c*/ 	.word	0xffffffff


	//   ....[103]....
        /*0210*/ 	.word	0xffffffff


	//   ....[104]....
        /*0214*/ 	.word	0xffffffff


	//   ....[105]....
        /*0218*/ 	.word	0xffffffff


	//   ....[106]....
        /*021c*/ 	.word	0xffffffff


	//   ....[107]....
        /*0220*/ 	.word	0xffffffff


	//   ....[108]....
        /*0224*/ 	.word	0xffffffff


	//   ....[109]....
        /*0228*/ 	.word	0xffffffff


	//   ....[110]....
        /*022c*/ 	.word	0xffffffff


	//   ....[111]....
        /*0230*/ 	.word	0xffffffff


	//   ....[112]....
        /*0234*/ 	.word	0xffffffff


	//   ....[113]....
        /*0238*/ 	.word	0xffffffff


	//   ....[114]....
        /*023c*/ 	.word	0xffffffff


	//   ....[115]....
        /*0240*/ 	.word	0xffffffff


	//   ....[116]....
        /*0244*/ 	.word	0xffffffff


	//   ....[117]....
        /*0248*/ 	.word	0x0500000f


	//   ....[118]....
        /*024c*/ 	.word	0x0500000f


	//   ....[119]....
        /*0250*/ 	.word	0x0500000f


	//   ....[120]....
        /*0254*/ 	.word	0x0500000f


	//   ....[121]....
        /*0258*/ 	.word	0x0500000f


	//   ....[122]....
        /*025c*/ 	.word	0x0500000f


	//   ....[123]....
        /*0260*/ 	.word	0x0500000f


	//   ....[124]....
        /*0264*/ 	.word	0x0500000f


	//   ....[125]....
        /*0268*/ 	.word	0x0500000f


	//   ....[126]....
        /*026c*/ 	.word	0x0500000f


	//   ....[127]....
        /*0270*/ 	.word	0x0500000f


	//   ....[128]....
        /*0274*/ 	.word	0x0500000f


	//   ....[129]....
        /*0278*/ 	.word	0x0500000f


	//   ....[130]....
        /*027c*/ 	.word	0x0500000f


	//   ....[131]....
        /*0280*/ 	.word	0x0500000f


	//   ....[132]....
        /*0284*/ 	.word	0x0500000f


	//   ....[133]....
        /*0288*/ 	.word	0x0500000f


	//   ....[134]....
        /*028c*/ 	.word	0x0500000f


	//   ....[135]....
        /*0290*/ 	.word	0x0500000f


	//   ....[136]....
        /*0294*/ 	.word	0x0500000f


	//   ....[137]....
        /*0298*/ 	.word	0x0500000f


	//   ....[138]....
        /*029c*/ 	.word	0x0500000f


	//   ....[139]....
        /*02a0*/ 	.word	0x0500000f


	//   ....[140]....
        /*02a4*/ 	.word	0x0500000f


	//   ....[141]....
        /*02a8*/ 	.word	0x0500000f


	//   ....[142]....
        /*02ac*/ 	.word	0x0500000f


	//   ....[143]....
        /*02b0*/ 	.word	0x0500000f


	//   ....[144]....
        /*02b4*/ 	.word	0x0500000f


	//   ....[145]....
        /*02b8*/ 	.word	0x0500000f


	//   ....[146]....
        /*02bc*/ 	.word	0x0500000f


	//   ....[147]....
        /*02c0*/ 	.word	0x0500000f


	//   ....[148]....
        /*02c4*/ 	.word	0x0500000f


	//   ....[149]....
        /*02c8*/ 	.word	0x0500000f


	//   ....[150]....
        /*02cc*/ 	.word	0x0500000f


	//   ....[151]....
        /*02d0*/ 	.word	0x0500000f


	//   ....[152]....
        /*02d4*/ 	.word	0x0500000f


	//   ....[153]....
        /*02d8*/ 	.word	0x0500000f


	//   ....[154]....
        /*02dc*/ 	.word	0x0500000f


	//   ....[155]....
        /*02e0*/ 	.word	0x0500000f


	//   ....[156]....
        /*02e4*/ 	.word	0x0500000f


	//   ....[157]....
        /*02e8*/ 	.word	0x0500000f


	//   ....[158]....
        /*02ec*/ 	.word	0x0500000f


	//   ....[159]....
        /*02f0*/ 	.word	0x0500000f


	//   ....[160]....
        /*02f4*/ 	.word	0x0500000f


	//   ....[161]....
        /*02f8*/ 	.word	0x0500000f


	//   ....[162]....
        /*02fc*/ 	.word	0x0500000f


	//   ....[163]....
        /*0300*/ 	.word	0x0500000f


	//   ....[164]....
        /*0304*/ 	.word	0x0500000f


	//   ....[165]....
        /*0308*/ 	.word	0x0500000f


	//   ....[166]....
        /*030c*/ 	.word	0x0500000f


	//   ....[167]....
        /*0310*/ 	.word	0x0500000f


	//   ....[168]....
        /*0314*/ 	.word	0x0500000f


	//   ....[169]....
        /*0318*/ 	.word	0x0500000f


	//   ....[170]....
        /*031c*/ 	.word	0x0500000f


	//   ....[171]....
        /*0320*/ 	.word	0x0500000f


	//   ....[172]....
        /*0324*/ 	.word	0x0500000f


	//   ....[173]....
        /*0328*/ 	.word	0x0500000f


	//   ....[174]....
        /*032c*/ 	.word	0x0500000f


	//   ....[175]....
        /*0330*/ 	.word	0x0500000f


	//   ....[176]....
        /*0334*/ 	.word	0x0500000f


	//   ....[177]....
        /*0338*/ 	.word	0x0500000f


	//   ....[178]....
        /*033c*/ 	.word	0x0500000f


	//   ....[179]....
        /*0340*/ 	.word	0x0500000f


	//   ....[180]....
        /*0344*/ 	.word	0x0500000f


	//   ....[181]....
        /*0348*/ 	.word	0x0500000f


	//   ....[182]....
        /*034c*/ 	.word	0x0500000f


	//   ....[183]....
        /*0350*/ 	.word	0x0500000f


	//   ....[184]....
        /*0354*/ 	.word	0x0500000f


	//   ....[185]....
        /*0358*/ 	.word	0x0500000f


	//   ....[186]....
        /*035c*/ 	.word	0x0500000f


	//   ....[187]....
        /*0360*/ 	.word	0x0500000f


	//   ....[188]....
        /*0364*/ 	.word	0x0500000f


	//   ....[189]....
        /*0368*/ 	.word	0x0500000f


	//   ....[190]....
        /*036c*/ 	.word	0x0500000f


	//   ....[191]....
        /*0370*/ 	.word	0x0500000f


	//   ....[192]....
        /*0374*/ 	.word	0x0500000f


	//   ....[193]....
        /*0378*/ 	.word	0x0500000f


	//   ....[194]....
        /*037c*/ 	.word	0x0500000f


	//   ....[195]....
        /*0380*/ 	.word	0x0500000f


	//   ....[196]....
        /*0384*/ 	.word	0x0500000f


	//   ....[197]....
        /*0388*/ 	.word	0x0500000f


	//   ....[198]....
        /*038c*/ 	.word	0x0500000f


	//----- nvinfo : EIATTR_COOP_GROUP_INSTR_OFFSETS
	.align		4
.L_519:
        /*0390*/ 	.byte	0x04, 0x28
        /*0392*/ 	.short	(.L_521 - .L_520)


	//   ....[0]....
.L_520:
        /*0394*/ 	.word	0x00000080


	//   ....[1]....
        /*0398*/ 	.word	0x000000b0


	//   ....[2]....
        /*039c*/ 	.word	0x000002f0


	//   ....[3]....
        /*03a0*/ 	.word	0x00000450


	//   ....[4]....
        /*03a4*/ 	.word	0x00000570


	//   ....[5]....
        /*03a8*/ 	.word	0x000006d0


	//   ....[6]....
        /*03ac*/ 	.word	0x000013a0


	//   ....[7]....
        /*03b0*/ 	.word	0x00002980


	//   ....[8]....
        /*03b4*/ 	.word	0x000029c0


	//   ....[9]....
        /*03b8*/ 	.word	0x00003700


	//   ....[10]....
        /*03bc*/ 	.word	0x00003740


	//   ....[11]....
        /*03c0*/ 	.word	0x00003760


	//   ....[12]....
        /*03c4*/ 	.word	0x00003780


	//   ....[13]....
        /*03c8*/ 	.word	0x000053c0


	//   ....[14]....
        /*03cc*/ 	.word	0x00005400


	//   ....[15]....
        /*03d0*/ 	.word	0x000062b0


	//   ....[16]....
        /*03d4*/ 	.word	0x000062e0


	//   ....[17]....
        /*03d8*/ 	.word	0x00006310


	//   ....[18]....
        /*03dc*/ 	.word	0x00006320


	//   ....[19]....
        /*03e0*/ 	.word	0x00008c20


	//   ....[20]....
        /*03e4*/ 	.word	0x00008c70


	//   ....[21]....
        /*03e8*/ 	.word	0x00008c90


	//   ....[22]....
        /*03ec*/ 	.word	0x00008cb0


	//   ....[23]....
        /*03f0*/ 	.word	0x0000a280


	//   ....[24]....
        /*03f4*/ 	.word	0x0000a2b0


	//   ....[25]....
        /*03f8*/ 	.word	0x0000a300


	//   ....[26]....
        /*03fc*/ 	.word	0x0000a310


	//   ....[27]....
        /*0400*/ 	.word	0x0000b420


	//   ....[28]....
        /*0404*/ 	.word	0x0000b470


	//   ....[29]....
        /*0408*/ 	.word	0x0000b4b0


	//   ....[30]....
        /*040c*/ 	.word	0x0000b4e0


	//   ....[31]....
        /*0410*/ 	.word	0x0000b520


	//   ....[32]....
        /*0414*/ 	.word	0x0000b540


	//   ....[33]....
        /*0418*/ 	.word	0x0000c1b0


	//   ....[34]....
        /*041c*/ 	.word	0x0000c1c0


	//   ....[35]....
        /*0420*/ 	.word	0x0000d200


	//   ....[36]....
        /*0424*/ 	.word	0x0000e420


	//   ....[37]....
        /*0428*/ 	.word	0x0000e440


	//   ....[38]....
        /*042c*/ 	.word	0x0000e460


	//   ....[39]....
        /*0430*/ 	.word	0x0000e480


	//   ....[40]....
        /*0434*/ 	.word	0x0000e4d0


	//   ....[41]....
        /*0438*/ 	.word	0x0000e4f0


	//   ....[42]....
        /*043c*/ 	.word	0x0000e540


	//   ....[43]....
        /*0440*/ 	.word	0x0000e560


	//   ....[44]....
        /*0444*/ 	.word	0x0000e5b0


	//   ....[45]....
        /*0448*/ 	.word	0x0000e5d0


	//   ....[46]....
        /*044c*/ 	.word	0x0000e620


	//   ....[47]....
        /*0450*/ 	.word	0x0000e640


	//   ....[48]....
        /*0454*/ 	.word	0x0000ebf0


	//   ....[49]....
        /*0458*/ 	.word	0x0000ec40


	//   ....[50]....
        /*045c*/ 	.word	0x0000ec60


	//   ....[51]....
        /*0460*/ 	.word	0x0000ec90


	//   ....[52]....
        /*0464*/ 	.word	0x0000ece0


	//   ....[53]....
        /*0468*/ 	.word	0x0000ed10


	//   ....[54]....
        /*046c*/ 	.word	0x0000eda0


	//   ....[55]....
        /*0470*/ 	.word	0x0000edc0


	//   ....[56]....
        /*0474*/ 	.word	0x0000ee20


	//   ....[57]....
        /*0478*/ 	.word	0x0000ee70


	//   ....[58]....
        /*047c*/ 	.word	0x0000eeb0


	//   ....[59]....
        /*0480*/ 	.word	0x0000ef10


	//   ....[60]....
        /*0484*/ 	.word	0x0000efd0


	//   ....[61]....
        /*0488*/ 	.word	0x0000eff0


	//   ....[62]....
        /*048c*/ 	.word	0x0000f020


	//   ....[63]....
        /*0490*/ 	.word	0x0000f150


	//   ....[64]....
        /*0494*/ 	.word	0x0000f680


	//   ....[65]....
        /*0498*/ 	.word	0x0000f6b0


	//   ....[66]....
        /*049c*/ 	.word	0x0000f730


	//   ....[67]....
        /*04a0*/ 	.word	0x0000f790


	//   ....[68]....
        /*04a4*/ 	.word	0x0000f7c0


	//   ....[69]....
        /*04a8*/ 	.word	0x0000f800


	//   ....[70]....
        /*04ac*/ 	.word	0x0000f8c0


	//   ....[71]....
        /*04b0*/ 	.word	0x0000f8d0


	//   ....[72]....
        /*04b4*/ 	.word	0x0000f980


	//   ....[73]....
        /*04b8*/ 	.word	0x0000f9b0


	//   ....[74]....
        /*04bc*/ 	.word	0x0000fa50


	//   ....[75]....
        /*04c0*/ 	.word	0x0000fa70


	//   ....[76]....
        /*04c4*/ 	.word	0x0000fb10


	//   ....[77]....
        /*04c8*/ 	.word	0x0000fb40


	//   ....[78]....
        /*04cc*/ 	.word	0x0000fbd0


	//   ....[79]....
        /*04d0*/ 	.word	0x0000fc20


	//   ....[80]....
        /*04d4*/ 	.word	0x0000fff0


	//   ....[81]....
        /*04d8*/ 	.word	0x00010020


	//   ....[82]....
        /*04dc*/ 	.word	0x00010050


	//   ....[83]....
        /*04e0*/ 	.word	0x00010070


	//   ....[84]....
        /*04e4*/ 	.word	0x00010090


	//   ....[85]....
        /*04e8*/ 	.word	0x000100c0


	//   ....[86]....
        /*04ec*/ 	.word	0x000100f0


	//   ....[87]....
        /*04f0*/ 	.word	0x00010160


	//   ....[88]....
        /*04f4*/ 	.word	0x00010180


	//   ....[89]....
        /*04f8*/ 	.word	0x000101b0


	//   ....[90]....
        /*04fc*/ 	.word	0x00010260


	//   ....[91]....
        /*0500*/ 	.word	0x00010310


	//   ....[92]....
        /*0504*/ 	.word	0x00010ae0


	//   ....[93]....
        /*0508*/ 	.word	0x00010b00


	//   ....[94]....
        /*050c*/ 	.word	0x00010b10


	//   ....[95]....
        /*0510*/ 	.word	0x00010b30


	//   ....[96]....
        /*0514*/ 	.word	0x00010b50


	//   ....[97]....
        /*0518*/ 	.word	0x00010b80


	//   ....[98]....
        /*051c*/ 	.word	0x00010ba0


	//   ....[99]....
        /*0520*/ 	.word	0x00010bd0


	//   ....[100]....
        /*0524*/ 	.word	0x00010bf0


	//   ....[101]....
        /*0528*/ 	.word	0x00010c20


	//   ....[102]....
        /*052c*/ 	.word	0x00010c40


	//   ....[103]....
        /*0530*/ 	.word	0x00010c70


	//   ....[104]....
        /*0534*/ 	.word	0x00010fd0


	//   ....[105]....
        /*0538*/ 	.word	0x00010ff0


	//   ....[106]....
        /*053c*/ 	.word	0x00011000


	//   ....[107]....
        /*0540*/ 	.word	0x00011010


	//   ....[108]....
        /*0544*/ 	.word	0x00011030


	//   ....[109]....
        /*0548*/ 	.word	0x00011050


	//   ....[110]....
        /*054c*/ 	.word	0x000110b0


	//   ....[111]....
        /*0550*/ 	.word	0x000110d0


	//   ....[112]....
        /*0554*/ 	.word	0x00011130


	//   ....[113]....
        /*0558*/ 	.word	0x00011140


	//   ....[114]....
        /*055c*/ 	.word	0x000111c0


	//   ....[115]....
        /*0560*/ 	.word	0x00011230


	//   ....[116]....
        /*0564*/ 	.word	0x00011560


	//   ....[117]....
        /*0568*/ 	.word	0x00011b10


	//   ....[118]....
        /*056c*/ 	.word	0x00011c00


	//   ....[119]....
        /*0570*/ 	.word	0x00011ca0


	//   ....[120]....
        /*0574*/ 	.word	0x00011d00


	//   ....[121]....
        /*0578*/ 	.word	0x00011dc0


	//   ....[122]....
        /*057c*/ 	.word	0x00011e20


	//   ....[123]....
        /*0580*/ 	.word	0x00011ee0


	//   ....[124]....
        /*0584*/ 	.word	0x00011f40


	//   ....[125]....
        /*0588*/ 	.word	0x00012000


	//   ....[126]....
        /*058c*/ 	.word	0x00012060


	//   ....[127]....
        /*0590*/ 	.word	0x00012120


	//   ....[128]....
        /*0594*/ 	.word	0x00012180


	//   ....[129]....
        /*0598*/ 	.word	0x00012220


	//   ....[130]....
        /*059c*/ 	.word	0x000122d0


	//   ....[131]....
        /*05a0*/ 	.word	0x00012330


	//   ....[132]....
        /*05a4*/ 	.word	0x000123e0


	//   ....[133]....
        /*05a8*/ 	.word	0x000124d0


	//   ....[134]....
        /*05ac*/ 	.word	0x00012610


	//   ....[135]....
        /*05b0*/ 	.word	0x00012670


	//   ....[136]....
        /*05b4*/ 	.word	0x00012780


	//   ....[137]....
        /*05b8*/ 	.word	0x000127e0


	//   ....[138]....
        /*05bc*/ 	.word	0x00012930


	//   ....[139]....
        /*05c0*/ 	.word	0x00012990


	//   ....[140]....
        /*05c4*/ 	.word	0x000129f0


	//   ....[141]....
        /*05c8*/ 	.word	0x00012ae0


	//   ....[142]....
        /*05cc*/ 	.word	0x00012c10


	//   ....[143]....
        /*05d0*/ 	.word	0x00012c80


	//   ....[144]....
        /*05d4*/ 	.word	0x00012d20


	//   ....[145]....
        /*05d8*/ 	.word	0x00012db0


	//   ....[146]....
        /*05dc*/ 	.word	0x00012e40


	//   ....[147]....
        /*05e0*/ 	.word	0x00012ee0


	//   ....[148]....
        /*05e4*/ 	.word	0x00012f70


	//   ....[149]....
        /*05e8*/ 	.word	0x00013040


	//   ....[150]....
        /*05ec*/ 	.word	0x00013170


	//   ....[151]....
        /*05f0*/ 	.word	0x000131c0


	//   ....[152]....
        /*05f4*/ 	.word	0x00013240


	//   ....[153]....
        /*05f8*/ 	.word	0x00013320


	//   ....[154]....
        /*05fc*/ 	.word	0x00013450


	//   ....[155]....
        /*0600*/ 	.word	0x000134a0


	//   ....[156]....
        /*0604*/ 	.word	0x00013510


	//   ....[157]....
        /*0608*/ 	.word	0x00013600


	//   ....[158]....
        /*060c*/ 	.word	0x00013730


	//   ....[159]....
        /*0610*/ 	.word	0x00013780


	//   ....[160]....
        /*0614*/ 	.word	0x00013800


	//   ....[161]....
        /*0618*/ 	.word	0x000138d0


	//   ....[162]....
        /*061c*/ 	.word	0x00013a20


	//   ....[163]....
        /*0620*/ 	.word	0x00013ae0


	//   ....[164]....
        /*0624*/ 	.word	0x00013b70


	//   ....[165]....
        /*0628*/ 	.word	0x00013c30


	//   ....[166]....
        /*062c*/ 	.word	0x00013d10


	//   ....[167]....
        /*0630*/ 	.word	0x00013dd0


	//   ....[168]....
        /*0634*/ 	.word	0x00013eb0


	//   ....[169]....
        /*0638*/ 	.word	0x00013f70


	//   ....[170]....
        /*063c*/ 	.word	0x00014050


	//   ....[171]....
        /*0640*/ 	.word	0x00014110


	//   ....[172]....
        /*0644*/ 	.word	0x000141f0


	//   ....[173]....
        /*0648*/ 	.word	0x000142c0


	//   ....[174]....
        /*064c*/ 	.word	0x00014420


	//   ....[175]....
        /*0650*/ 	.word	0x000144c0


	//   ....[176]....
        /*0654*/ 	.word	0x00014520


	//   ....[177]....
        /*0658*/ 	.word	0x000145c0


	//   ....[178]....
        /*065c*/ 	.word	0x00014620


	//   ....[179]....
        /*0660*/ 	.word	0x000146c0


	//   ....[180]....
        /*0664*/ 	.word	0x00014720


	//   ....[181]....
        /*0668*/ 	.word	0x000147c0


	//   ....[182]....
        /*066c*/ 	.word	0x00014820


	//   ....[183]....
        /*0670*/ 	.word	0x000148c0


	//   ....[184]....
        /*0674*/ 	.word	0x00014920


	//   ....[185]....
        /*0678*/ 	.word	0x000149c0


	//   ....[186]....
        /*067c*/ 	.word	0x00014aa0


	//   ....[187]....
        /*0680*/ 	.word	0x00014b40


	//   ....[188]....
        /*0684*/ 	.word	0x00014bb0


	//   ....[189]....
        /*0688*/ 	.word	0x00014c80


	//   ....[190]....
        /*068c*/ 	.word	0x00014ce0


	//   ....[191]....
        /*0690*/ 	.word	0x00014db0


	//   ....[192]....
        /*0694*/ 	.word	0x00014e10


	//   ....[193]....
        /*0698*/ 	.word	0x00014ee0


	//   ....[194]....
        /*069c*/ 	.word	0x00014f40


	//   ....[195]....
        /*06a0*/ 	.word	0x00015010


	//   ....[196]....
        /*06a4*/ 	.word	0x00015070


	//   ....[197]....
        /*06a8*/ 	.word	0x00015140


	//   ....[198]....
        /*06ac*/ 	.word	0x00015250


	//----- nvinfo : EIATTR_REG_RECONFIG
	.align		4
.L_521:
        /*06b0*/ 	.byte	0x01, 0x54
	.zero		2


	//----- nvinfo : EIATTR_SYSCALL_OFFSETS
	.align		4
        /*06b4*/ 	.byte	0x04, 0x46
        /*06b6*/ 	.short	(.L_523 - .L_522)


	//   ....[0]....
.L_522:
        /*06b8*/ 	.word	0x000015e0


	//   ....[1]....
        /*06bc*/ 	.word	0x0000da60


	//   ....[2]....
        /*06c0*/ 	.word	0x0000dba0


	//   ....[3]....
        /*06c4*/ 	.word	0x0000dc90


	//   ....[4]....
        /*06c8*/ 	.word	0x0000e8c0


	//   ....[5]....
        /*06cc*/ 	.word	0x0000f3a0


	//----- nvinfo : EIATTR_MBARRIER_INSTR_OFFSETS
	.align		4
.L_523:
        /*06d0*/ 	.byte	0x04, 0x39
        /*06d2*/ 	.short	(.L_525 - .L_524)


	//   ....[0]....
.L_524:
        /*06d4*/ 	.word	0x00000190
        /*06d8*/ 	.word	0x000000ff
        /*06dc*/ 	.word	0x00032400
        /*06e0*/ 	.short	0x0100
        /*06e2*/ 	.byte	0x08
	.zero		1


	//   ....[1]....
        /*06e4*/ 	.word	0x000001a0
        /*06e8*/ 	.word	0x000000ff
        /*06ec*/ 	.word	0x00032410
        /*06f0*/ 	.short	0x0100
        /*06f2*/ 	.byte	0x08
	.zero		1


	//   ....[2]....
        /*06f4*/ 	.word	0x000001b0
        /*06f8*/ 	.word	0x000000ff
        /*06fc*/ 	.word	0x00032420
        /*0700*/ 	.short	0x0100
        /*0702*/ 	.byte	0x08
	.zero		1


	//   ....[3]....
        /*0704*/ 	.word	0x000002a0
        /*0708*/ 	.word	0x000000ff
        /*070c*/ 	.word	0x00032430
        /*0710*/ 	.short	0x0100
        /*0712*/ 	.byte	0x08
	.zero		1


	//   ....[4]....
        /*0714*/ 	.word	0x000002b0
        /*0718*/ 	.word	0x000000ff
        /*071c*/ 	.word	0x00032440
        /*0720*/ 	.short	0x0100
        /*0722*/ 	.byte	0x08
	.zero		1


	//   ....[5]....
        /*0724*/ 	.word	0x000002c0
        /*0728*/ 	.word	0x000000ff
        /*072c*/ 	.word	0x00032438
        /*0730*/ 	.short	0x0100
        /*0732*/ 	.byte	0x08
	.zero		1


	//   ....[6]....
        /*0734*/ 	.word	0x000002d0
        /*0738*/ 	.word	0x000000ff
        /*073c*/ 	.word	0x00032448
        /*0740*/ 	.short	0x0100
        /*0742*/ 	.byte	0x08
	.zero		1


	//   ....[7]....
        /*0744*/ 	.word	0x00000400
        /*0748*/ 	.word	0x000000ff
        /*074c*/ 	.word	0x00032450
        /*0750*/ 	.short	0x0100
        /*0752*/ 	.byte	0x08
	.zero		1


	//   ....[8]....
        /*0754*/ 	.word	0x00000410
        /*0758*/ 	.word	0x000000ff
        /*075c*/ 	.word	0x00032460
        /*0760*/ 	.short	0x0100
        /*0762*/ 	.byte	0x08
	.zero		1


	//   ....[9]....
        /*0764*/ 	.word	0x00000420
        /*0768*/ 	.word	0x000000ff
        /*076c*/ 	.word	0x00032458
        /*0770*/ 	.short	0x0100
        /*0772*/ 	.byte	0x08
	.zero		1


	//   ....[10]....
        /*0774*/ 	.word	0x00000430
        /*0778*/ 	.word	0x000000ff
        /*077c*/ 	.word	0x00032468
        /*0780*/ 	.short	0x0100
        /*0782*/ 	.byte	0x08
	.zero		1


	//   ....[11]....
        /*0784*/ 	.word	0x00000520
        /*0788*/ 	.word	0x000000ff
        /*078c*/ 	.word	0x00032470
        /*0790*/ 	.short	0x0100
        /*0792*/ 	.byte	0x06
	.zero		1


	//   ....[12]....
        /*0794*/ 	.word	0x00000530
        /*0798*/ 	.word	0x000000ff
        /*079c*/ 	.word	0x00032480
        /*07a0*/ 	.short	0x0100
        /*07a2*/ 	.byte	0x06
	.zero		1


	//   ....[13]....
        /*07a4*/ 	.word	0x00000540
        /*07a8*/ 	.word	0x000000ff
        /*07ac*/ 	.word	0x00032478
        /*07b0*/ 	.short	0x0100
        /*07b2*/ 	.byte	0x06
	.zero		1


	//   ....[14]....
        /*07b4*/ 	.word	0x00000550
        /*07b8*/ 	.word	0x000000ff
        /*07bc*/ 	.word	0x00032488
        /*07c0*/ 	.short	0x0100
        /*07c2*/ 	.byte	0x06
	.zero		1


	//   ....[15]....
        /*07c4*/ 	.word	0x00000680
        /*07c8*/ 	.word	0x000000ff
        /*07cc*/ 	.word	0x00032490
        /*07d0*/ 	.short	0x0100
        /*07d2*/ 	.byte	0x08
	.zero		1


	//   ....[16]....
        /*07d4*/ 	.word	0x00000690
        /*07d8*/ 	.word	0x000000ff
        /*07dc*/ 	.word	0x000324a0
        /*07e0*/ 	.short	0x0100
        /*07e2*/ 	.byte	0x08
	.zero		1


	//   ....[17]....
        /*07e4*/ 	.word	0x000006a0
        /*07e8*/ 	.word	0x000000ff
        /*07ec*/ 	.word	0x00032498
        /*07f0*/ 	.short	0x0100
        /*07f2*/ 	.byte	0x08
	.zero		1


	//   ....[18]....
        /*07f4*/ 	.word	0x000006b0
        /*07f8*/ 	.word	0x000000ff
        /*07fc*/ 	.word	0x000324a8
        /*0800*/ 	.short	0x0100
        /*0802*/ 	.byte	0x08
	.zero		1


	//   ....[19]....
        /*0804*/ 	.word	0x000007e0
        /*0808*/ 	.word	0x000000ff
        /*080c*/ 	.word	0x000324b0
        /*0810*/ 	.short	0x0100
        /*0812*/ 	.byte	0x08
	.zero		1


	//   ....[20]....
        /*0814*/ 	.word	0x000007f0
        /*0818*/ 	.word	0x000000ff
        /*081c*/ 	.word	0x000324c0
        /*0820*/ 	.short	0x0100
        /*0822*/ 	.byte	0x08
	.zero		1


	//   ....[21]....
        /*0824*/ 	.word	0x00000800
        /*0828*/ 	.word	0x000000ff
        /*082c*/ 	.word	0x000324b8
        /*0830*/ 	.short	0x0100
        /*0832*/ 	.byte	0x08
	.zero		1


	//   ....[22]....
        /*0834*/ 	.word	0x00000810
        /*0838*/ 	.word	0x000000ff
        /*083c*/ 	.word	0x000324c8
        /*0840*/ 	.short	0x0100
        /*0842*/ 	.byte	0x08
	.zero		1


	//   ....[23]....
        /*0844*/ 	.word	0x00001610
        /*0848*/ 	.word	0x000000ff
        /*084c*/ 	.word	0x00032400
        /*0850*/ 	.short	0x010a
        /*0852*/ 	.byte	0x3d
	.zero		1


	//   ....[24]....
        /*0854*/ 	.word	0x00001690
        /*0858*/ 	.word	0x000000ff
        /*085c*/ 	.word	0x00032430
        /*0860*/ 	.short	0x010a
        /*0862*/ 	.byte	0x3d
	.zero		1


	//   ....[25]....
        /*0864*/ 	.word	0x000016d0
        /*0868*/ 	.word	0x000000ff
        /*086c*/ 	.word	0x00032430
        /*0870*/ 	.short	0x010a
        /*0872*/ 	.byte	0x3d
	.zero		1


	//   ....[26]....
        /*0874*/ 	.word	0x000019d0
        /*0878*/ 	.word	0x000000ff
        /*087c*/ 	.word	0x00032410
        /*0880*/ 	.short	0x010a
        /*0882*/ 	.byte	0x3d
	.zero		1


	//   ....[27]....
        /*0884*/ 	.word	0x00001a10
        /*0888*/ 	.word	0x000000ff
        /*088c*/ 	.word	0x00032450
        /*0890*/ 	.short	0x010a
        /*0892*/ 	.byte	0x3d
	.zero		1


	//   ....[28]....
        /*0894*/ 	.word	0x00001a50
        /*0898*/ 	.word	0x000000ff
        /*089c*/ 	.word	0x00032450
        /*08a0*/ 	.short	0x010a
        /*08a2*/ 	.byte	0x3d
	.zero		1


	//   ....[29]....
        /*08a4*/ 	.word	0x00002d90
        /*08a8*/ 	.word	0x000000ff
        /*08ac*/ 	.word	0x00000000
        /*08b0*/ 	.short	0x0101
        /*08b2*/ 	.byte	0x04
	.zero		1


	//   ....[30]....
        /*08b4*/ 	.word	0x00004540
        /*08b8*/ 	.word	0x000000ff
        /*08bc*/ 	.word	0x00000000
        /*08c0*/ 	.short	0x0101
        /*08c2*/ 	.byte	0x06
	.zero		1


	//   ....[31]....
        /*08c4*/ 	.word	0x00004690
        /*08c8*/ 	.word	0x000000ff
        /*08cc*/ 	.word	0x00032430
        /*08d0*/ 	.short	0x010a
        /*08d2*/ 	.byte	0x05
	.zero		1


	//   ....[32]....
        /*08d4*/ 	.word	0x000046d0
        /*08d8*/ 	.word	0x000000ff
        /*08dc*/ 	.word	0x00032430
        /*08e0*/ 	.short	0x010a
        /*08e2*/ 	.byte	0x05
	.zero		1


	//   ....[33]....
        /*08e4*/ 	.word	0x00004a20
        /*08e8*/ 	.word	0x000000ff
        /*08ec*/ 	.word	0x00032450
        /*08f0*/ 	.short	0x010a
        /*08f2*/ 	.byte	0x05
	.zero		1


	//   ....[34]....
        /*08f4*/ 	.word	0x00004a60
        /*08f8*/ 	.word	0x000000ff
        /*08fc*/ 	.word	0x00032450
        /*0900*/ 	.short	0x010a
        /*0902*/ 	.byte	0x05
	.zero		1


	//   ....[35]....
        /*0904*/ 	.word	0x000058e0
        /*0908*/ 	.word	0x000000ff
        /*090c*/ 	.word	0x00000000
        /*0910*/ 	.short	0x0101
        /*0912*/ 	.byte	0x0b
	.zero		1


	//   ....[36]....
        /*0914*/ 	.word	0x00007910
        /*0918*/ 	.word	0x000000ff
        /*091c*/ 	.word	0x00000000
        /*0920*/ 	.short	0x0101
        /*0922*/ 	.byte	0x05
	.zero		1


	//   ....[37]....
        /*0924*/ 	.word	0x00007a40
        /*0928*/ 	.word	0x000000ff
        /*092c*/ 	.word	0x00032430
        /*0930*/ 	.short	0x010a
        /*0932*/ 	.byte	0x07
	.zero		1


	//   ....[38]....
        /*0934*/ 	.word	0x00007a80
        /*0938*/ 	.word	0x000000ff
        /*093c*/ 	.word	0x00032430
        /*0940*/ 	.short	0x010a
        /*0942*/ 	.byte	0x07
	.zero		1


	//   ....[39]....
        /*0944*/ 	.word	0x00007ca0
        /*0948*/ 	.word	0x000000ff
        /*094c*/ 	.word	0x00032450
        /*0950*/ 	.short	0x010a
        /*0952*/ 	.byte	0x07
	.zero		1


	//   ....[40]....
        /*0954*/ 	.word	0x00007ce0
        /*0958*/ 	.word	0x000000ff
        /*095c*/ 	.word	0x00032450
        /*0960*/ 	.short	0x010a
        /*0962*/ 	.byte	0x07
	.zero		1


	//   ....[41]....
        /*0964*/ 	.word	0x00008740
        /*0968*/ 	.word	0x000000ff
        /*096c*/ 	.word	0x00000000
        /*0970*/ 	.short	0x0101
        /*0972*/ 	.byte	0x0b
	.zero		1


	//   ....[42]....
        /*0974*/ 	.word	0x0000a260
        /*0978*/ 	.word	0x000000ff
        /*097c*/ 	.word	0x00000000
        /*0980*/ 	.short	0x0101
        /*0982*/ 	.byte	0x07
	.zero		1


	//   ....[43]....
        /*0984*/ 	.word	0x0000b550
        /*0988*/ 	.word	0x000000ff
        /*098c*/ 	.word	0x00000000
        /*0990*/ 	.short	0x0101
        /*0992*/ 	.byte	0x04
	.zero		1


	//   ....[44]....
        /*0994*/ 	.word	0x0000e1b0
        /*0998*/ 	.word	0x000000ff
        /*099c*/ 	.word	0x00032440
        /*09a0*/ 	.short	0x010a
        /*09a2*/ 	.byte	0x2c
	.zero		1


	//   ....[45]....
        /*09a4*/ 	.word	0x0000e6e0
        /*09a8*/ 	.word	0x000000ff
        /*09ac*/ 	.word	0x00032430
        /*09b0*/ 	.short	0x0107
        /*09b2*/ 	.byte	0x2c
	.zero		1


	//   ....[46]....
        /*09b4*/ 	.word	0x0000e750
        /*09b8*/ 	.word	0x000000ff
        /*09bc*/ 	.word	0x00032430
        /*09c0*/ 	.short	0x0101
        /*09c2*/ 	.byte	0x2c
	.zero		1


	//   ....[47]....
        /*09c4*/ 	.word	0x0000f220
        /*09c8*/ 	.word	0x000000ff
        /*09cc*/ 	.word	0x00032400
        /*09d0*/ 	.short	0x0107
        /*09d2*/ 	.byte	0x2c
	.zero		1


	//   ....[48]....
        /*09d4*/ 	.word	0x0000f270
        /*09d8*/ 	.word	0x000000ff
        /*09dc*/ 	.word	0x00032400
        /*09e0*/ 	.short	0x0101
        /*09e2*/ 	.byte	0x2c
	.zero		1


	//   ....[49]....
        /*09e4*/ 	.word	0x0000fd10
        /*09e8*/ 	.word	0x000000ff
        /*09ec*/ 	.word	0x00032410
        /*09f0*/ 	.short	0x0107
        /*09f2*/ 	.byte	0x2c
	.zero		1


	//   ....[50]....
        /*09f4*/ 	.word	0x0000fd70
        /*09f8*/ 	.word	0x000000ff
        /*09fc*/ 	.word	0x00032410
        /*0a00*/ 	.short	0x0101
        /*0a02*/ 	.byte	0x2c
	.zero		1


	//   ....[51]....
        /*0a04*/ 	.word	0x0000fd80
        /*0a08*/ 	.word	0x000000ff
        /*0a0c*/ 	.word	0x00032420
        /*0a10*/ 	.short	0x010a
        /*0a12*/ 	.byte	0x2c
	.zero		1


	//   ....[52]....
        /*0a14*/ 	.word	0x0000fdd0
        /*0a18*/ 	.word	0x000000ff
        /*0a1c*/ 	.word	0x00032460
        /*0a20*/ 	.short	0x010a
        /*0a22*/ 	.byte	0x2c
	.zero		1


	//   ....[53]....
        /*0a24*/ 	.word	0x00010510
        /*0a28*/ 	.word	0x000000ff
        /*0a2c*/ 	.word	0x00032450
        /*0a30*/ 	.short	0x0107
        /*0a32*/ 	.byte	0x2c
	.zero		1


	//   ....[54]....
        /*0a34*/ 	.word	0x00010590
        /*0a38*/ 	.word	0x000000ff
        /*0a3c*/ 	.word	0x00032450
        /*0a40*/ 	.short	0x0101
        /*0a42*/ 	.byte	0x2c
	.zero		1


	//   ....[55]....
        /*0a44*/ 	.word	0x000108e0
        /*0a48*/ 	.word	0x00000013
        /*0a4c*/ 	.word	0x00032440
        /*0a50*/ 	.short	0x010a
        /*0a52*/ 	.byte	0x3f
	.zero		1


	//   ....[56]....
        /*0a54*/ 	.word	0x00010d10
        /*0a58*/ 	.word	0x00000013
        /*0a5c*/ 	.word	0x00032430
        /*0a60*/ 	.short	0x0107
        /*0a62*/ 	.byte	0x3f
	.zero		1


	//   ....[57]....
        /*0a64*/ 	.word	0x00010dc0
        /*0a68*/ 	.word	0x00000013
        /*0a6c*/ 	.word	0x00032430
        /*0a70*/ 	.short	0x0101
        /*0a72*/ 	.byte	0x3f
	.zero		1


	//   ....[58]....
        /*0a74*/ 	.word	0x00010df0
        /*0a78*/ 	.word	0x00000013
        /*0a7c*/ 	.word	0x00032460
        /*0a80*/ 	.short	0x010a
        /*0a82*/ 	.byte	0x3f
	.zero		1


	//   ....[59]....
        /*0a84*/ 	.word	0x00011330
        /*0a88*/ 	.word	0x00000013
        /*0a8c*/ 	.word	0x00032450
        /*0a90*/ 	.short	0x0107
        /*0a92*/ 	.byte	0x3f
	.zero		1


	//   ....[60]....
        /*0a94*/ 	.word	0x000113f0
        /*0a98*/ 	.word	0x00000013
        /*0a9c*/ 	.word	0x00032450
        /*0aa0*/ 	.short	0x0101
        /*0aa2*/ 	.byte	0x3f
	.zero		1


	//   ....[61]....
        /*0aa4*/ 	.word	0x000114e0
        /*0aa8*/ 	.word	0x00000004
        /*0aac*/ 	.word	0x00032420
        /*0ab0*/ 	.short	0x010a
        /*0ab2*/ 	.byte	0x3f
	.zero		1


	//   ....[62]....
        /*0ab4*/ 	.word	0x00011640
        /*0ab8*/ 	.word	0x00000005
        /*0abc*/ 	.word	0x00032440
        /*0ac0*/ 	.short	0x010a
        /*0ac2*/ 	.byte	0x3f
	.zero		1


	//   ....[63]....
        /*0ac4*/ 	.word	0x000116e0
        /*0ac8*/ 	.word	0x00000011
        /*0acc*/ 	.word	0x00032440
        /*0ad0*/ 	.short	0x010a
        /*0ad2*/ 	.byte	0x3f
	.zero		1


	//   ....[64]....
        /*0ad4*/ 	.word	0x00011720
        /*0ad8*/ 	.word	0x00000005
        /*0adc*/ 	.word	0x00032460
        /*0ae0*/ 	.short	0x010a
        /*0ae2*/ 	.byte	0x3f
	.zero		1


	//   ....[65]....
        /*0ae4*/ 	.word	0x00011760
        /*0ae8*/ 	.word	0x00000011
        /*0aec*/ 	.word	0x00032460
        /*0af0*/ 	.short	0x010a
        /*0af2*/ 	.byte	0x3f
	.zero		1


	//   ....[66]....
        /*0af4*/ 	.word	0x000117d0
        /*0af8*/ 	.word	0x00000003
        /*0afc*/ 	.word	0x00032400
        /*0b00*/ 	.short	0x010a
        /*0b02*/ 	.byte	0x3f
	.zero		1


	//   ....[67]....
        /*0b04*/ 	.word	0x00011830
        /*0b08*/ 	.word	0x00000003
        /*0b0c*/ 	.word	0x00032430
        /*0b10*/ 	.short	0x010a
        /*0b12*/ 	.byte	0x3f
	.zero		1


	//   ....[68]....
        /*0b14*/ 	.word	0x00011890
        /*0b18*/ 	.word	0x00000003
        /*0b1c*/ 	.word	0x00032410
        /*0b20*/ 	.short	0x010a
        /*0b22*/ 	.byte	0x3f
	.zero		1


	//   ....[69]....
        /*0b24*/ 	.word	0x000118f0
        /*0b28*/ 	.word	0x00000003
        /*0b2c*/ 	.word	0x00032450
        /*0b30*/ 	.short	0x010a
        /*0b32*/ 	.byte	0x3f
	.zero		1


	//   ....[70]....
        /*0b34*/ 	.word	0x00011950
        /*0b38*/ 	.word	0x00000099
        /*0b3c*/ 	.word	0x00032430
        /*0b40*/ 	.short	0x010a
        /*0b42*/ 	.byte	0x3f
	.zero		1


	//   ....[71]....
        /*0b44*/ 	.word	0x000119b0
        /*0b48*/ 	.word	0x000000cb
        /*0b4c*/ 	.word	0x00032450
        /*0b50*/ 	.short	0x010a
        /*0b52*/ 	.byte	0x3f
	.zero		1


	//   ....[72]....
        /*0b54*/ 	.word	0x00011a10
        /*0b58*/ 	.word	0x00000099
        /*0b5c*/ 	.word	0x00032430
        /*0b60*/ 	.short	0x010a
        /*0b62*/ 	.byte	0x3f
	.zero		1


	//   ....[73]....
        /*0b64*/ 	.word	0x00011a70
        /*0b68*/ 	.word	0x000000cb
        /*0b6c*/ 	.word	0x00032450
        /*0b70*/ 	.short	0x010a
        /*0b72*/ 	.byte	0x3f
	.zero		1


	//   ....[74]....
        /*0b74*/ 	.word	0x00011b50
        /*0b78*/ 	.word	0x00000003
        /*0b7c*/ 	.word	0x00032440
        /*0b80*/ 	.short	0x010a
        /*0b82*/ 	.byte	0x3f
	.zero		1


	//   ....[75]....
        /*0b84*/ 	.word	0x00013910
        /*0b88*/ 	.word	0x00000003
        /*0b8c*/ 	.word	0x00032420
        /*0b90*/ 	.short	0x010a
        /*0b92*/ 	.byte	0x3f
	.zero		1


	//   ....[76]....
        /*0b94*/ 	.word	0x00013970
        /*0b98*/ 	.word	0x00000003
        /*0b9c*/ 	.word	0x00032460
        /*0ba0*/ 	.short	0x010a
        /*0ba2*/ 	.byte	0x3f
	.zero		1


	//   ....[77]....
        /*0ba4*/ 	.word	0x00014370
        /*0ba8*/ 	.word	0x00000013
        /*0bac*/ 	.word	0x00032440
        /*0bb0*/ 	.short	0x010a
        /*0bb2*/ 	.byte	0x3f
	.zero		1


	//   ....[78]....
        /*0bb4*/ 	.word	0x000149f0
        /*0bb8*/ 	.word	0x00000013
        /*0bbc*/ 	.word	0x00032460
        /*0bc0*/ 	.short	0x010a
        /*0bc2*/ 	.byte	0x3f
	.zero		1


	//   ....[79]....
        /*0bc4*/ 	.word	0x00015170
        /*0bc8*/ 	.word	0x00000004
        /*0bcc*/ 	.word	0x00032420
        /*0bd0*/ 	.short	0x010a
        /*0bd2*/ 	.byte	0x3f
	.zero		1


	//   ....[80]....
        /*0bd4*/ 	.word	0x00015310
        /*0bd8*/ 	.word	0x00000005
        /*0bdc*/ 	.word	0x00032440
        /*0be0*/ 	.short	0x010a
        /*0be2*/ 	.byte	0x3f
	.zero		1


	//   ....[81]....
        /*0be4*/ 	.word	0x00015360
        /*0be8*/ 	.word	0x00000011
        /*0bec*/ 	.word	0x00032440
        /*0bf0*/ 	.short	0x010a
        /*0bf2*/ 	.byte	0x3f
	.zero		1


	//   ....[82]....
        /*0bf4*/ 	.word	0x000153b0
        /*0bf8*/ 	.word	0x00000005
        /*0bfc*/ 	.word	0x00032460
        /*0c00*/ 	.short	0x010a
        /*0c02*/ 	.byte	0x3f
	.zero		1


	//----- nvinfo : EIATTR_NUM_MBARRIERS
	.align		4
.L_525:
        /*0c04*/ 	.byte	0x03, 0x38
        /*0c06*/ 	.short	0x0017


	//----- nvinfo : EIATTR_EXIT_INSTR_OFFSETS
	.align		4
        /*0c08*/ 	.byte	0x04, 0x1c
        /*0c0a*/ 	.short	(.L_527 - .L_526)


	//   ....[0]....
.L_526:
        /*0c0c*/ 	.word	0x000117b0


	//----- nvinfo : EIATTR_MAX_THREADS
	.align		4
.L_527:
        /*0c10*/ 	.byte	0x04, 0x05
        /*0c12*/ 	.short	(.L_529 - .L_528)
.L_528:
        /*0c14*/ 	.word	0x00000180
        /*0c18*/ 	.word	0x00000001
        /*0c1c*/ 	.word	0x00000001


	//----- nvinfo : EIATTR_CRS_STACK_SIZE
	.align		4
.L_529:
        /*0c20*/ 	.byte	0x04, 0x1e
        /*0c22*/ 	.short	(.L_531 - .L_530)
.L_530:
        /*0c24*/ 	.word	0x00000000


	//----- nvinfo : EIATTR_CBANK_PARAM_SIZE
	.align		4
.L_531:
        /*0c28*/ 	.byte	0x03, 0x19
        /*0c2a*/ 	.short	0x0b70


	//----- nvinfo : EIATTR_PARAM_CBANK
	.align		4
        /*0c2c*/ 	.byte	0x04, 0x0a
        /*0c2e*/ 	.short	(.L_533 - .L_532)
	.align		4
.L_532:
        /*0c30*/ 	.word	index@(.nv.constant0._ZN7cutlass13device_kernelIN5flash11enable_sm90INS1_16FlashAttnFwdSm90INS1_25CollectiveMainloopFwdSm90ILi2EN4cute5tupleIJNS5_1CILi1EEES8_S8_EEENS6_IJNS7_ILi128EEENS7_ILi96EEENS7_ILi64EEEEEELi256ENS_6half_tEfNS_4arch4Sm90ELb1ELb0ELb1ELb0ELb1ELb0ELb1ELb1ELb0ELb1ELb1ELb0EEENS1_21CollectiveEpilogueFwdINS6_IJSA_NS7_ILi256EEESB_EEES9_SE_SG_Li256ELb0ELb1ELb1ELb0EEENS1_19SingleTileSchedulerILb0ELb1ELb1ELi128EEEEEEEEEvNT_6ParamsE)
        /*0c34*/ 	.short	0x0210
        /*0c36*/ 	.short	0x0b70


	//----- nvinfo : EIATTR_SW_WAR
	.align		4
.L_533:
        /*0c38*/ 	.byte	0x04, 0x36
        /*0c3a*/ 	.short	(.L_535 - .L_534)
.L_534:
        /*0c3c*/ 	.word	0x00000008
.L_535:


//--------------------- .nv.info._ZN7cutlass13device_kernelIN5flash11enable_sm90INS1_16FlashAttnFwdSm90INS1_25CollectiveMainloopFwdSm90ILi2EN4cute5tupleIJNS5_1CILi1EEES8_S8_EEENS6_IJNS7_ILi128EEENS7_ILi96EEENS7_ILi64EEEEEELi256ENS_6half_tEfNS_4arch4Sm90ELb1ELb0ELb1ELb1ELb1ELb0ELb0ELb1ELb0ELb1ELb1ELb0EEENS1_21CollectiveEpilogueFwdINS6_IJSA_NS7_ILi256EEESB_EEES9_SE_SG_Li256ELb1ELb1ELb1ELb0EEENS1_36VarlenDynamicPersistentTileSchedulerILi128ELi96ELi256ELi128ELb1ELb1ELb1ELb1ELb1ELb1EEEEEEEEEvNT_6ParamsE --------------------------
	.section	.nv.info._ZN7cutlass13device_kernelIN5flash11enable_sm90INS1_16FlashAttnFwdSm90INS1_25CollectiveMainloopFwdSm90ILi2EN4cute5tupleIJNS5_1CILi1EEES8_S8_EEENS6_IJNS7_ILi128EEENS7_ILi96EEENS7_ILi64EEEEEELi256ENS_6half_tEfNS_4arch4Sm90ELb1ELb0ELb1ELb1ELb1ELb0ELb0ELb1ELb0ELb1ELb1ELb0EEENS1_21CollectiveEpilogueFwdINS6_IJSA_NS7_ILi256EEESB_EEES9_SE_SG_Li256ELb1ELb1ELb1ELb0EEENS1_36VarlenDynamicPersistentTileSchedulerILi128ELi96ELi256ELi128ELb1ELb1ELb1ELb1ELb1ELb1EEEEEEEEEvNT_6ParamsE,"",@"SHT_CUDA_INFO"
	.sectionflags	@""
	.align	4


	//----- nvinfo : EIATTR_CUDA_API_VERSION
	.align		4
        /*0000*/ 	.byte	0x04, 0x37
        /*0002*/ 	.short	(.L_537 - .L_536)
.L_536:
        /*0004*/ 	.word	0x00000082


	//----- nvinfo : EIATTR_KPARAM_INFO
	.align		4
.L_537:
        /*0008*/ 	.byte	0x04, 0x17
        /*000a*/ 	.short	(.L_539 - .L_538)
.L_538:
        /*000c*/ 	.word	0x00000000
        /*0010*/ 	.short	0x0000
        /*0012*/ 	.short	0x0070
        /*0014*/ 	.byte	0x00, 0xf0, 0x01, 0x2a


	//----- nvinfo : EIATTR_SPARSE_MMA_MASK
	.align		4
.L_539:
        /*0018*/ 	.byte	0x03, 0x50
        /*001a*/ 	.short	0x0000


	//----- nvinfo : EIATTR_MAXREG_COUNT
	.align		4
        /*001c*/ 	.byte	0x03, 0x1b
        /*001e*/ 	.short	0x00a8


	//----- nvinfo : EIATTR_NUM_BARRIERS
	.align		4
        /*0020*/ 	.byte	0x02, 0x4c
        /*0022*/ 	.byte	0x10
	.zero		1


	//----- nvinfo : EIATTR_EXTERNS
	.align		4
        /*0024*/ 	.byte	0x04, 0x0f
        /*0026*/ 	.short	(.L_541 - .L_540)


	//   ....[0]....
	.align		4
.L_540:
        /*0028*/ 	.word	index@(__assertfail)


	//----- nvinfo : EIATTR_ANNOTATIONS
	.align		4
.L_541:
        /*002c*/ 	.byte	0x04, 0x55
        /*002e*/ 	.short	(.L_543 - .L_542)


	//   ....[0]....
.L_542:
        /* <DEDUP_REMOVED lines=15> */


	//----- nvinfo : EIATTR_MERCURY_ISA_VERSION
	.align		4
.L_543:
        /*0110*/ 	.byte	0x03, 0x5f
        /*0112*/ 	.short	0x0101


	//----- nvinfo : EIATTR_UNUSED_LOAD_BYTE_OFFSET
	.align		4
        /*0114*/ 	.byte	0x04, 0x44
        /*0116*/ 	.short	(.L_545 - .L_544)


	//   ....[0]....
.L_544:
        /*0118*/ 	.word	0x00000960
        /*011c*/ 	.word	0x0000fff0


	//   ....[1]....
        /*0120*/ 	.word	0x00009d80
        /*0124*/ 	.word	0x0000fff0


	//----- nvinfo : EIATTR_INT_WARP_WIDE_INSTR_OFFSETS
	.align		4
.L_545:
        /*0128*/ 	.byte	0x04, 0x31
        /*012a*/ 	.short	(.L_547 - .L_546)


	//   ....[0]....
.L_546:
        /*012c*/ 	.word	0x000000c0


	//   ....[1]....
        /*0130*/ 	.word	0x000000d0


	//   ....[2]....
        /*0134*/ 	.word	0x00000170


	//   ....[3]....
        /*0138*/ 	.word	0x0000fed0


	//   ....[4]....
        /*013c*/ 	.word	0x0000ff60


	//   ....[5]....
        /*0140*/ 	.word	0x00013230


	//   ....[6]....
        /*0144*/ 	.word	0x000132c0


	//----- nvinfo : EIATTR_COOP_GROUP_MASK_REGIDS
	.align		4
.L_547:
        /*0148*/ 	.byte	0x04, 0x29
        /*014a*/ 	.short	(.L_549 - .L_548)


	//   ....[0]....
.L_548:
        /*014c*/ 	.word	0xffffffff


	//   ....[1]....
        /*0150*/ 	.word	0xffffffff


	//   ....[2]....
        /*0154*/ 	.word	0xffffffff


	//   ....[3]....
        /*0158*/ 	.word	0xffffffff


	//   ....[4]....
        /*015c*/ 	.word	0xffffffff


	//   ....[5]....
        /*0160*/ 	.word	0xffffffff


	//   ....[6]....
        /*0164*/ 	.word	0xffffffff


	//   ....[7]....
        /*0168*/ 	.word	0xffffffff


	//   ....[8]....
        /*016c*/ 	.word	0xffffffff


	//   ....[9]....
        /*0170*/ 	.word	0xffffffff


	//   ....[10]....
        /*0174*/ 	.word	0xffffffff


	//   ....[11]....
        /*0178*/ 	.word	0xffffffff


	//   ....[12]....
        /*017c*/ 	.word	0xffffffff


	//   ....[13]....
        /*0180*/ 	.word	0xffffffff


	//   ....[14]....
        /*0184*/ 	.word	0xffffffff


	//   ....[15]....
        /*0188*/ 	.word	0xffffffff


	//   ....[16]....
        /*018c*/ 	.word	0xffffffff


	//   ....[17]....
        /*0190*/ 	.word	0xffffffff


	//   ....[18]....
        /*0194*/ 	.word	0xffffffff


	//   ....[19]....
        /*0198*/ 	.word	0xffffffff


	//   ....[20]....
        /*019c*/ 	.word	0xffffffff


	//   ....[21]....
        /*01a0*/ 	.word	0xffffffff


	//   ....[22]....
        /*01a4*/ 	.word	0xffffffff


	//   ....[23]....
        /*01a8*/ 	.word	0xffffffff


	//   ....[24]....
        /*01ac*/ 	.word	0xffffffff


	//   ....[25]....
        /*01b0*/ 	.word	0xffffffff


	//   ....[26]....
        /*01b4*/ 	.word	0xffffffff


	//   ....[27]....
        /*01b8*/ 	.word	0xffffffff


	//   ....[28]....
        /*01bc*/ 	.word	0xffffffff


	//   ....[29]....
        /*01c0*/ 	.word	0xffffffff


	//   ....[30]....
        /*01c4*/ 	.word	0xffffffff


	//   ....[31]....
        /*01c8*/ 	.word	0xffffffff


	//   ....[32]....
        /*01cc*/ 	.word	0xffffffff


	//   ....[33]....
        /*01d0*/ 	.word	0xffffffff


	//   ....[34]....
        /*01d4*/ 	.word	0xffffffff


	//   ....[35]....
        /*01d8*/ 	.word	0xffffffff


	//   ....[36]....
        /*01dc*/ 	.word	0xffffffff


	//   ....[37]....
        /*01e0*/ 	.word	0xffffffff


	//   ....[38]....
        /*01e4*/ 	.word	0xffffffff


	//   ....[39]....
        /*01e8*/ 	.word	0xffffffff


	//   ....[40]....
        /*01ec*/ 	.word	0xffffffff


	//   ....[41]....
        /*01f0*/ 	.word	0xffffffff


	//   ....[42]....
        /*01f4*/ 	.word	0xffffffff


	//   ....[43]....
        /*01f8*/ 	.word	0xffffffff


	//   ....[44]....
        /*01fc*/ 	.word	0xffffffff


	//   ....[45]....
        /*0200*/ 	.word	0xffffffff


	//   ....[46]....
        /*0204*/ 	.word	0xffffffff


	//   ....[47]....
        /*0208*/ 	.word	0xffffffff


	//   ....[48]....
        /*020c*/ 	.word	0xffffffff


	//   ....[49]....
        /*0210*/ 	.word	0xffffffff


	//   ....[50]....
        /*0214*/ 	.word	0xffffffff


	//   ....[51]....
        /*0218*/ 	.word	0xffffffff


	//   ....[52]....
        /*021c*/ 	.word	0xffffffff


	//   ....[53]....
        /*0220*/ 	.word	0xffffffff


	//   ....[54]....
        /*0224*/ 	.word	0xffffffff


	//   ....[55]....
        /*0228*/ 	.word	0xffffffff


	//   ....[56]....
        /*022c*/ 	.word	0xffffffff


	//   ....[57]....
        /*0230*/ 	.word	0xffffffff


	//   ....[58]....
        /*0234*/ 	.word	0xffffffff


	//   ....[59]....
        /*0238*/ 	.word	0xffffffff


	//   ....[60]....
        /*023c*/ 	.word	0xffffffff


	//   ....[61]....
        /*0240*/ 	.word	0xffffffff


	//   ....[62]....
        /*0244*/ 	.word	0xffffffff


	//   ....[63]....
        /*0248*/ 	.word	0xffffffff


	//   ....[64]....
        /*024c*/ 	.word	0xffffffff


	//   ....[65]....
        /*0250*/ 	.word	0xffffffff


	//   ....[66]....
        /*0254*/ 	.word	0xffffffff


	//   ....[67]....
        /*0258*/ 	.word	0xffffffff


	//   ....[68]....
        /*025c*/ 	.word	0xffffffff


	//   ....[69]....
        /*0260*/ 	.word	0xffffffff


	//   ....[70]....
        /*0264*/ 	.word	0xffffffff


	//   ....[71]....
        /*0268*/ 	.word	0xffffffff


	//   ....[72]....
        /*026c*/ 	.word	0xffffffff


	//   ....[73]....
        /*0270*/ 	.word	0xffffffff


	//   ....[74]....
        /*0274*/ 	.word	0xffffffff


	//   ....[75]....
        /*0278*/ 	.word	0xffffffff


	//   ....[76]....
        /*027c*/ 	.word	0xffffffff


	//   ....[77]....
        /*0280*/ 	.word	0xffffffff


	//   ....[78]....
        /*0284*/ 	.word	0xffffffff


	//   ....[79]....
        /*0288*/ 	.word	0xffffffff


	//   ....[80]....
        /*028c*/ 	.word	0xffffffff


	//   ....[81]....
        /*0290*/ 	.word	0xffffffff


	//   ....[82]....
        /*0294*/ 	.word	0xffffffff


	//   ....[83]....
        /*0298*/ 	.word	0xffffffff


	//   ....[84]....
        /*029c*/ 	.word	0xffffffff


	//   ....[85]....
        /*02a0*/ 	.word	0xffffffff


	//   ....[86]....
        /*02a4*/ 	.word	0xffffffff


	//   ....[87]....
        /*02a8*/ 	.word	0xffffffff


	//   ....[88]....
        /*02ac*/ 	.word	0xffffffff


	//   ....[89]....
        /*02b0*/ 	.word	0xffffffff


	//   ....[90]....
        /*02b4*/ 	.word	0xffffffff


	//   ....[91]....
        /*02b8*/ 	.word	0xffffffff


	//   ....[92]....
        /*02bc*/ 	.word	0xffffffff


	//   ....[93]....
        /*02c0*/ 	.word	0xffffffff


	//   ....[94]....
        /*02c4*/ 	.word	0xffffffff


	//   ....[95]....
        /*02c8*/ 	.word	0xffffffff


	//   ....[96]....
        /*02cc*/ 	.word	0xffffffff


	//   ....[97]....
        /*02d0*/ 	.word	0xffffffff


	//   ....[98]....
        /*02d4*/ 	.word	0xffffffff


	//   ....[99]....
        /*02d8*/ 	.word	0xffffffff


	//   ....[100]....
        /*02dc*/ 	.word	0xffffffff


	//   ....[101]....
        /*02e0*/ 	.word	0xffffffff


	//   ....[102]....
        /*02e4*/ 	.word	0xffffffff


	//   ....[103]....
        /*02e8*/ 	.word	0xffffffff


	//   ....[104]....
        /*02ec*/ 	.word	0xffffffff


	//   ....[105]....
        /*02f0*/ 	.word	0xffffffff


	//   ....[106]....
        /*02f4*/ 	.word	0xffffffff


	//   ....[107]....
        /*02f8*/ 	.word	0xffffffff


	//   ....[108]....
        /*02fc*/ 	.word	0xffffffff


	//   ....[109]....
        /*0300*/ 	.word	0xffffffff


	//   ....[110]....
        /*0304*/ 	.word	0xffffffff


	//   ....[111]....
        /*0308*/ 	.word	0xffffffff


	//   ....[112]....
        /*030c*/ 	.word	0xffffffff


	//   ....[113]....
        /*0310*/ 	.word	0xffffffff


	//   ....[114]....
        /*0314*/ 	.word	0xffffffff


	//   ....[115]....
        /*0318*/ 	.word	0xffffffff


	//   ....[116]....
        /*031c*/ 	.word	0xffffffff


	//   ....[117]....
        /*0320*/ 	.word	0xffffffff


	//   ....[118]....
        /*0324*/ 	.word	0xffffffff


	//   ....[119]....
        /*0328*/ 	.word	0xffffffff


	//   ....[120]....
        /*032c*/ 	.word	0xffffffff


	//   ....[121]....
        /*0330*/ 	.word	0xffffffff


	//   ....[122]....
        /*0334*/ 	.word	0xffffffff


	//   ....[123]....
        /*0338*/ 	.word	0xffffffff


	//   ....[124]....
        /*033c*/ 	.word	0xffffffff


	//   ....[125]....
        /*0340*/ 	.word	0xffffffff


	//   ....[126]....
        /*0344*/ 	.word	0xffffffff


	//   ....[127]....
        /*0348*/ 	.word	0xffffffff


	//   ....[128]....
        /*034c*/ 	.word	0xffffffff


	//   ....[129]....
        /*0350*/ 	.word	0xffffffff


	//   ....[130]....
        /*0354*/ 	.word	0xffffffff


	//   ....[131]....
        /*0358*/ 	.word	0xffffffff


	//   ....[132]....
        /*035c*/ 	.word	0xffffffff


	//   ....[133]....
        /*0360*/ 	.word	0xffffffff


	//   ....[134]....
        /*0364*/ 	.word	0xffffffff


	//   ....[135]....
        /*0368*/ 	.word	0xffffffff


	//   ....[136]....
        /*036c*/ 	.word	0xffffffff


	//   ....[137]....
        /*0370*/ 	.word	0xffffffff


	//   ....[138]....
        /*0374*/ 	.word	0xffffffff


	//   ....[139]....
        /*0378*/ 	.word	0xffffffff


	//   ....[140]....
        /*037c*/ 	.word	0xffffffff


	//   ....[141]....
        /*0380*/ 	.word	0xffffffff


	//   ....[142]....
        /*0384*/ 	.word	0xffffffff


	//   ....[143]....
        /*0388*/ 	.word	0xffffffff


	//   ....[144]....
        /*038c*/ 	.word	0xffffffff


	//   ....[145]....
        /*0390*/ 	.word	0xffffffff


	//   ....[146]....
        /*0394*/ 	.word	0xffffffff


	//   ....[147]....
        /*0398*/ 	.word	0xffffffff


	//   ....[148]....
        /*039c*/ 	.word	0xffffffff


	//   ....[149]....
        /*03a0*/ 	.word	0xffffffff


	//   ....[150]....
        /*03a4*/ 	.word	0xffffffff


	//   ....[151]....
        /*03a8*/ 	.word	0x0500000f


	//   ....[152]....
        /*03ac*/ 	.word	0x0500000f


	//   ....[153]....
        /*03b0*/ 	.word	0x0500000f


	//   ....[154]....
        /*03b4*/ 	.word	0x0500000f


	//   ....[155]....
        /*03b8*/ 	.word	0x0500000f


	//   ....[156]....
        /*03bc*/ 	.word	0x0500000f


	//   ....[157]....
        /*03c0*/ 	.word	0x0500000f


	//   ....[158]....
        /*03c4*/ 	.word	0x0500000f


	//   ....[159]....
        /*03c8*/ 	.word	0x0500000f


	//   ....[160]....
        /*03cc*/ 	.word	0x0500000f


	//   ....[161]....
        /*03d0*/ 	.word	0x0500000f


	//   ....[162]....
        /*03d4*/ 	.word	0x0500000f


	//   ....[163]....
        /*03d8*/ 	.word	0x0500000f


	//   ....[164]....
        /*03dc*/ 	.word	0x0500000f


	//   ....[165]....
        /*03e0*/ 	.word	0x0500000f


	//   ....[166]....
        /*03e4*/ 	.word	0x0500000f


	//   ....[167]....
        /*03e8*/ 	.word	0x0500000f


	//   ....[168]....
        /*03ec*/ 	.word	0x0500000f


	//   ....[169]....
        /*03f0*/ 	.word	0x0500000f


	//   ....[170]....
        /*03f4*/ 	.word	0x0500000f


	//   ....[171]....
        /*03f8*/ 	.word	0x0500000f


	//   ....[172]....
        /*03fc*/ 	.word	0x0500000f


	//   ....[173]....
        /*0400*/ 	.word	0x0500000f


	//   ....[174]....
        /*0404*/ 	.word	0x0500000f


	//   ....[175]....
        /*0408*/ 	.word	0x0500000f


	//   ....[176]....
        /*040c*/ 	.word	0x0500000f


	//   ....[177]....
        /*0410*/ 	.word	0x0500000f


	//   ....[178]....
        /*0414*/ 	.word	0x0500000f


	//   ....[179]....
        /*0418*/ 	.word	0x0500000f


	//   ....[180]....
        /*041c*/ 	.word	0x0500000f


	//   ....[181]....
        /*0420*/ 	.word	0x0500000f


	//   ....[182]....
        /*0424*/ 	.word	0x0500000f


	//   ....[183]....
        /*0428*/ 	.word	0x0500000f


	//   ....[184]....
        /*042c*/ 	.word	0x0500000f


	//   ....[185]....
        /*0430*/ 	.word	0x0500000f


	//   ....[186]....
        /*0434*/ 	.word	0x0500000f


	//   ....[187]....
        /*0438*/ 	.word	0x0500000f


	//   ....[188]....
        /*043c*/ 	.word	0x0500000f


	//   ....[189]....
        /*0440*/ 	.word	0x0500000f


	//   ....[190]....
        /*0444*/ 	.word	0x0500000f


	//   ....[191]....
        /*0448*/ 	.word	0x0500000f


	//   ....[192]....
        /*044c*/ 	.word	0x0500000f


	//   ....[193]....
        /*0450*/ 	.word	0x0500000f


	//   ....[194]....
        /*0454*/ 	.word	0x0500000f


	//   ....[195]....
        /*0458*/ 	.word	0x0500000f


	//   ....[196]....
        /*045c*/ 	.word	0x0500000f


	//   ....[197]....
        /*0460*/ 	.word	0x0500000f


	//   ....[198]....
        /*0464*/ 	.word	0x0500000f


	//   ....[199]....
        /*0468*/ 	.word	0x0500000f


	//   ....[200]....
        /*046c*/ 	.word	0x0500000f


	//   ....[201]....
        /*0470*/ 	.word	0x0500000f


	//   ....[202]....
        /*0474*/ 	.word	0x0500000f


	//   ....[203]....
        /*0478*/ 	.word	0x0500000f


	//   ....[204]....
        /*047c*/ 	.word	0x0500000f


	//   ....[205]....
        /*0480*/ 	.word	0x0500000f


	//   ....[206]....
        /*0484*/ 	.word	0x0500000f


	//   ....[207]....
        /*0488*/ 	.word	0x0500000f


	//   ....[208]....
        /*048c*/ 	.word	0x0500000f


	//   ....[209]....
        /*0490*/ 	.word	0x0500000f


	//   ....[210]....
        /*0494*/ 	.word	0x0500000f


	//   ....[211]....
        /*0498*/ 	.word	0x0500000f


	//   ....[212]....
        /*049c*/ 	.word	0x0500000f


	//   ....[213]....
        /*04a0*/ 	.word	0x0500000f


	//   ....[214]....
        /*04a4*/ 	.word	0x0500000f


	//   ....[215]....
        /*04a8*/ 	.word	0x0500000f


	//   ....[216]....
        /*04ac*/ 	.word	0x0500000f


	//   ....[217]....
        /*04b0*/ 	.word	0x0500000f


	//   ....[218]....
        /*04b4*/ 	.word	0x0500000f


	//   ....[219]....
        /*04b8*/ 	.word	0x0500000f


	//   ....[220]....
        /*04bc*/ 	.word	0x0500000f


	//   ....[221]....
        /*04c0*/ 	.word	0x0500000f


	//   ....[222]....
        /*04c4*/ 	.word	0x0500000f


	//   ....[223]....
        /*04c8*/ 	.word	0x0500000f


	//   ....[224]....
        /*04cc*/ 	.word	0x0500000f


	//   ....[225]....
        /*04d0*/ 	.word	0x0500000f


	//   ....[226]....
        /*04d4*/ 	.word	0x0500000f


	//   ....[227]....
        /*04d8*/ 	.word	0x0500000f


	//   ....[228]....
        /*04dc*/ 	.word	0x0500000f


	//   ....[229]....
        /*04e0*/ 	.word	0x0500000f


	//   ....[230]....
        /*04e4*/ 	.word	0x0500000f


	//   ....[231]....
        /*04e8*/ 	.word	0x0500000f


	//   ....[232]....
        /*04ec*/ 	.word	0x0500000f


	//   ....[233]....
        /*04f0*/ 	.word	0x0500000f


	//   ....[234]....
        /*04f4*/ 	.word	0x0500000f


	//----- nvinfo : EIATTR_COOP_GROUP_INSTR_OFFSETS
	.align		4
.L_549:
        /*04f8*/ 	.byte	0x04, 0x28
        /*04fa*/ 	.short	(.L_551 - .L_550)


	//   ....[0]....
.L_550:
        /*04fc*/ 	.word	0x00000080


	//   ....[1]....
        /*0500*/ 	.word	0x00000090


	//   ....[2]....
        /*0504*/ 	.word	0x000002d0


	//   ....[3]....
        /*0508*/ 	.word	0x00000430


	//   ....[4]....
        /*050c*/ 	.word	0x00000550


	//   ....[5]....
        /*0510*/ 	.word	0x000006b0


	//   ....[6]....
        /*0514*/ 	.word	0x00001e70


	//   ....[7]....
        /*0518*/ 	.word	0x00002720


	//   ....[8]....
        /*051c*/ 	.word	0x000027a0


	//   ....[9]....
        /*0520*/ 	.word	0x00002f00


	//   ....[10]....
        /*0524*/ 	.word	0x00002fb0


	//   ....[11]....
        /*0528*/ 	.word	0x000036e0


	//   ....[12]....
        /*052c*/ 	.word	0x00003730


	//   ....[13]....
        /*0530*/ 	.word	0x00004940


	//   ....[14]....
        /*0534*/ 	.word	0x00004980


	//   ....[15]....
        /*0538*/ 	.word	0x00005360


	//   ....[16]....
        /*053c*/ 	.word	0x00005430


	//   ....[17]....
        /*0540*/ 	.word	0x00005eb0


	//   ....[18]....
        /*0544*/ 	.word	0x00005f80


	//   ....[19]....
        /*0548*/ 	.word	0x00007810


	//   ....[20]....
        /*054c*/ 	.word	0x00007870


	//   ....[21]....
        /*0550*/ 	.word	0x00008290


	//   ....[22]....
        /*0554*/ 	.word	0x000082f0


	//   ....[23]....
        /*0558*/ 	.word	0x00009300


	//   ....[24]....
        /*055c*/ 	.word	0x00009370


	//   ....[25]....
        /*0560*/ 	.word	0x000093e0


	//   ....[26]....
        /*0564*/ 	.word	0x00009400


	//   ....[27]....
        /*0568*/ 	.word	0x0000aec0


	//   ....[28]....
        /*056c*/ 	.word	0x0000aee0


	//   ....[29]....
        /*0570*/ 	.word	0x0000aef0


	//   ....[30]....
        /*0574*/ 	.word	0x0000af00


	//   ....[31]....
        /*0578*/ 	.word	0x0000b9b0


	//   ....[32]....
        /*057c*/ 	.word	0x0000b9d0


	//   ....[33]....
        /*0580*/ 	.word	0x0000bb80


	//   ....[34]....
        /*0584*/ 	.word	0x0000bba0


	//   ....[35]....
        /*0588*/ 	.word	0x0000bce0


	//   ....[36]....
        /*058c*/ 	.word	0x0000bd00


	//   ....[37]....
        /*0590*/ 	.word	0x0000be50


	//   ....[38]....
        /*0594*/ 	.word	0x0000be70


	//   ....[39]....
        /*0598*/ 	.word	0x0000c3d0


	//   ....[40]....
        /*059c*/ 	.word	0x0000c3e0


	//   ....[41]....
        /*05a0*/ 	.word	0x0000cca0


	//   ....[42]....
        /*05a4*/ 	.word	0x0000ccb0


	//   ....[43]....
        /*05a8*/ 	.word	0x0000df00


	//   ....[44]....
        /*05ac*/ 	.word	0x0000df30


	//   ....[45]....
        /*05b0*/ 	.word	0x0000e0a0


	//   ....[46]....
        /*05b4*/ 	.word	0x0000e0c0


	//   ....[47]....
        /*05b8*/ 	.word	0x0000e200


	//   ....[48]....
        /*05bc*/ 	.word	0x0000e220


	//   ....[49]....
        /*05c0*/ 	.word	0x0000e370


	//   ....[50]....
        /*05c4*/ 	.word	0x0000e390


	//   ....[51]....
        /*05c8*/ 	.word	0x0000e570


	//   ....[52]....
        /*05cc*/ 	.word	0x0000e760


	//   ....[53]....
        /*05d0*/ 	.word	0x0000e790


	//   ....[54]....
        /*05d4*/ 	.word	0x0000e7c0


	//   ....[55]....
        /*05d8*/ 	.word	0x0000e7f0


	//   ....[56]....
        /*05dc*/ 	.word	0x0000e820


	//   ....[57]....
        /*05e0*/ 	.word	0x0000e850


	//   ....[58]....
        /*05e4*/ 	.word	0x0000e9c0


	//   ....[59]....
        /*05e8*/ 	.word	0x0000e9f0


	//   ....[60]....
        /*05ec*/ 	.word	0x0000ea20


	//   ....[61]....
        /*05f0*/ 	.word	0x0000ea50


	//   ....[62]....
        /*05f4*/ 	.word	0x0000ea80


	//   ....[63]....
        /*05f8*/ 	.word	0x0000eab0


	//   ....[64]....
        /*05fc*/ 	.word	0x0000eb40


	//   ....[65]....
        /*0600*/ 	.word	0x0000eb70


	//   ....[66]....
        /*0604*/ 	.word	0x0000eb80


	//   ....[67]....
        /*0608*/ 	.word	0x0000ebc0


	//   ....[68]....
        /*060c*/ 	.word	0x00010a80


	//   ....[69]....
        /*0610*/ 	.word	0x00010aa0


	//   ....[70]....
        /*0614*/ 	.word	0x00010b30


	//   ....[71]....
        /*0618*/ 	.word	0x00010b50


	//   ....[72]....
        /*061c*/ 	.word	0x00010bd0


	//   ....[73]....
        /*0620*/ 	.word	0x00010bf0


	//   ....[74]....
        /*0624*/ 	.word	0x00010c70


	//   ....[75]....
        /*0628*/ 	.word	0x00010c90


	//   ....[76]....
        /*062c*/ 	.word	0x00010d10


	//   ....[77]....
        /*0630*/ 	.word	0x00010d30


	//   ....[78]....
        /*0634*/ 	.word	0x00010d40


	//   ....[79]....
        /*0638*/ 	.word	0x00010d50


	//   ....[80]....
        /*063c*/ 	.word	0x00011550


	//   ....[81]....
        /*0640*/ 	.word	0x00011580


	//   ....[82]....
        /*0644*/ 	.word	0x000115b0


	//   ....[83]....
        /*0648*/ 	.word	0x00011640


	//   ....[84]....
        /*064c*/ 	.word	0x00011650


	//   ....[85]....
        /*0650*/ 	.word	0x000116e0


	//   ....[86]....
        /*0654*/ 	.word	0x000116f0


	//   ....[87]....
        /*0658*/ 	.word	0x00011780


	//   ....[88]....
        /*065c*/ 	.word	0x00011790


	//   ....[89]....
        /*0660*/ 	.word	0x00011820


	//   ....[90]....
        /*0664*/ 	.word	0x00011830


	//   ....[91]....
        /*0668*/ 	.word	0x000118c0


	//   ....[92]....
        /*066c*/ 	.word	0x000118d0


	//   ....[93]....
        /*0670*/ 	.word	0x00011950


	//   ....[94]....
        /*0674*/ 	.word	0x00011960


	//   ....[95]....
        /*0678*/ 	.word	0x00011970


	//   ....[96]....
        /*067c*/ 	.word	0x00011dd0


	//   ....[97]....
        /*0680*/ 	.word	0x00011e00


	//   ....[98]....
        /*0684*/ 	.word	0x00011e50


	//   ....[99]....
        /*0688*/ 	.word	0x00011f00


	//   ....[100]....
        /*068c*/ 	.word	0x00011f20


	//   ....[101]....
        /*0690*/ 	.word	0x00011fd0


	//   ....[102]....
        /*0694*/ 	.word	0x00011fe0


	//   ....[103]....
        /*0698*/ 	.word	0x00012010


	//   ....[104]....
        /*069c*/ 	.word	0x000120a0


	//   ....[105]....
        /*06a0*/ 	.word	0x00012140


	//   ....[106]....
        /*06a4*/ 	.word	0x00012160


	//   ....[107]....
        /*06a8*/ 	.word	0x00012170


	//   ....[108]....
        /*06ac*/ 	.word	0x00012890


	//   ....[109]....
        /*06b0*/ 	.word	0x000128b0


	//   ....[110]....
        /*06b4*/ 	.word	0x000128c0


	//   ....[111]....
        /*06b8*/ 	.word	0x00012900


	//   ....[112]....
        /*06bc*/ 	.word	0x00012910


	//   ....[113]....
        /*06c0*/ 	.word	0x00012950


	//   ....[114]....
        /*06c4*/ 	.word	0x00012960


	//   ....[115]....
        /*06c8*/ 	.word	0x000129a0


	//   ....[116]....
        /*06cc*/ 	.word	0x000129b0


	//   ....[117]....
        /*06d0*/ 	.word	0x000129f0


	//   ....[118]....
        /*06d4*/ 	.word	0x00012a00


	//   ....[119]....
        /*06d8*/ 	.word	0x00012a10


	//   ....[120]....
        /*06dc*/ 	.word	0x00012d60


	//   ....[121]....
        /*06e0*/ 	.word	0x00012d80


	//   ....[122]....
        /*06e4*/ 	.word	0x00012d90


	//   ....[123]....
        /*06e8*/ 	.word	0x00012da0


	//   ....[124]....
        /*06ec*/ 	.word	0x00012db0


	//   ....[125]....
        /*06f0*/ 	.word	0x00012dd0


	//   ....[126]....
        /*06f4*/ 	.word	0x00012e40


	//   ....[127]....
        /*06f8*/ 	.word	0x00012e70


	//   ....[128]....
        /*06fc*/ 	.word	0x00012e80


	//   ....[129]....
        /*0700*/ 	.word	0x00012ef0


	//   ....[130]....
        /*0704*/ 	.word	0x00012f00


	//   ....[131]....
        /*0708*/ 	.word	0x00013000


	//   ....[132]....
        /*070c*/ 	.word	0x000134f0


	//   ....[133]....
        /*0710*/ 	.word	0x00013520


	//   ....[134]....
        /*0714*/ 	.word	0x00013580


	//   ....[135]....
        /*0718*/ 	.word	0x000135b0


	//   ....[136]....
        /*071c*/ 	.word	0x000135e0


	//   ....[137]....
        /*0720*/ 	.word	0x00013610


	//   ....[138]....
        /*0724*/ 	.word	0x00013640


	//   ....[139]....
        /*0728*/ 	.word	0x00013670


	//   ....[140]....
        /*072c*/ 	.word	0x00013810


	//   ....[141]....
        /*0730*/ 	.word	0x00013840


	//   ....[142]....
        /*0734*/ 	.word	0x00013870


	//   ....[143]....
        /*0738*/ 	.word	0x000138a0


	//   ....[144]....
        /*073c*/ 	.word	0x000138d0


	//   ....[145]....
        /*0740*/ 	.word	0x00013900


	//   ....[146]....
        /*0744*/ 	.word	0x000139c0


	//   ....[147]....
        /*0748*/ 	.word	0x000139e0


	//   ....[148]....
        /*074c*/ 	.word	0x00013a00


	//   ....[149]....
        /*0750*/ 	.word	0x00013a60


	//   ....[150]....
        /*0754*/ 	.word	0x00014480


	//   ....[151]....
        /*0758*/ 	.word	0x00014a20


	//   ....[152]....
        /*075c*/ 	.word	0x00014b10


	//   ....[153]....
        /*0760*/ 	.word	0x00014bb0


	//   ....[154]....
        /*0764*/ 	.word	0x00014c10


	//   ....[155]....
        /*0768*/ 	.word	0x00014d00


	//   ....[156]....
        /*076c*/ 	.word	0x00014d70


	//   ....[157]....
        /*0770*/ 	.word	0x00014e60


	//   ....[158]....
        /*0774*/ 	.word	0x00014ed0


	//   ....[159]....
        /*0778*/ 	.word	0x00014fc0


	//   ....[160]....
        /*077c*/ 	.word	0x00015030


	//   ....[161]....
        /*0780*/ 	.word	0x00015120


	//   ....[162]....
        /*0784*/ 	.word	0x00015190


	//   ....[163]....
        /*0788*/ 	.word	0x00015230


	//   ....[164]....
        /*078c*/ 	.word	0x00015320


	//   ....[165]....
        /*0790*/ 	.word	0x00015390


	//   ....[166]....
        /*0794*/ 	.word	0x000153f0


	//   ....[167]....
        /*0798*/ 	.word	0x000154e0


	//   ....[168]....
        /*079c*/ 	.word	0x00015540


	//   ....[169]....
        /*07a0*/ 	.word	0x00015640


	//   ....[170]....
        /*07a4*/ 	.word	0x000156a0


	//   ....[171]....
        /*07a8*/ 	.word	0x000157a0


	//   ....[172]....
        /*07ac*/ 	.word	0x00015800


	//   ....[173]....
        /*07b0*/ 	.word	0x00015900


	//   ....[174]....
        /*07b4*/ 	.word	0x00015960


	//   ....[175]....
        /*07b8*/ 	.word	0x00015a60


	//   ....[176]....
        /*07bc*/ 	.word	0x00015ac0


	//   ....[177]....
        /*07c0*/ 	.word	0x00015bc0


	//   ....[178]....
        /*07c4*/ 	.word	0x00015c20


	//   ....[179]....
        /*07c8*/ 	.word	0x00015d00


	//   ....[180]....
        /*07cc*/ 	.word	0x00015e30


	//   ....[181]....
        /*07d0*/ 	.word	0x00015f10


	//   ....[182]....
        /*07d4*/ 	.word	0x00015fc0


	//   ....[183]....
        /*07d8*/ 	.word	0x000160d0


	//   ....[184]....
        /*07dc*/ 	.word	0x00016130


	//   ....[185]....
        /*07e0*/ 	.word	0x00016240


	//   ....[186]....
        /*07e4*/ 	.word	0x000162a0


	//   ....[187]....
        /*07e8*/ 	.word	0x000163b0


	//   ....[188]....
        /*07ec*/ 	.word	0x00016410


	//   ....[189]....
        /*07f0*/ 	.word	0x00016520


	//   ....[190]....
        /*07f4*/ 	.word	0x00016580


	//   ....[191]....
        /*07f8*/ 	.word	0x00016640


	//   ....[192]....
        /*07fc*/ 	.word	0x000167a0


	//   ....[193]....
        /*0800*/ 	.word	0x00016840


	//   ....[194]....
        /*0804*/ 	.word	0x000168a0


	//   ....[195]....
        /*0808*/ 	.word	0x00016950


	//   ....[196]....
        /*080c*/ 	.word	0x000169b0


	//   ....[197]....
        /*0810*/ 	.word	0x00016a60


	//   ....[198]....
        /*0814*/ 	.word	0x00016ac0


	//   ....[199]....
        /*0818*/ 	.word	0x00016b70


	//   ....[200]....
        /*081c*/ 	.word	0x00016bd0


	//   ....[201]....
        /*0820*/ 	.word	0x00016c80


	//   ....[202]....
        /*0824*/ 	.word	0x00016ce0


	//   ....[203]....
        /*0828*/ 	.word	0x00016d90


	//   ....[204]....
        /*082c*/ 	.word	0x00016e70


	//   ....[205]....
        /*0830*/ 	.word	0x00016f10


	//   ....[206]....
        /*0834*/ 	.word	0x00016f70


	//   ....[207]....
        /*0838*/ 	.word	0x00017040


	//   ....[208]....
        /*083c*/ 	.word	0x000170a0


	//   ....[209]....
        /*0840*/ 	.word	0x00017170


	//   ....[210]....
        /*0844*/ 	.word	0x000171d0


	//   ....[211]....
        /*0848*/ 	.word	0x000172b0


	//   ....[212]....
        /*084c*/ 	.word	0x00017310


	//   ....[213]....
        /*0850*/ 	.word	0x000173e0


	//   ....[214]....
        /*0854*/ 	.word	0x00017440


	//   ....[215]....
        /*0858*/ 	.word	0x00017510


	//   ....[216]....
        /*085c*/ 	.word	0x000175a0


	//   ....[217]....
        /*0860*/ 	.word	0x00017640


	//   ....[218]....
        /*0864*/ 	.word	0x000177c0


	//   ....[219]....
        /*0868*/ 	.word	0x00017830


	//   ....[220]....
        /*086c*/ 	.word	0x000178a0


	//   ....[221]....
        /*0870*/ 	.word	0x00017910


	//   ....[222]....
        /*0874*/ 	.word	0x00017980


	//   ....[223]....
        /*0878*/ 	.word	0x00017a00


	//   ....[224]....
        /*087c*/ 	.word	0x00017a80


	//   ....[225]....
        /*0880*/ 	.word	0x00017b10


	//   ....[226]....
        /*0884*/ 	.word	0x00017b80


	//   ....[227]....
        /*0888*/ 	.word	0x00017bf0


	//   ....[228]....
        /*088c*/ 	.word	0x00017c60


	//   ....[229]....
        /*0890*/ 	.word	0x00017ce0


	//   ....[230]....
        /*0894*/ 	.word	0x00017d50


	//   ....[231]....
        /*0898*/ 	.word	0x00017de0


	//   ....[232]....
        /*089c*/ 	.word	0x00017e40


	//   ....[233]....
        /*08a0*/ 	.word	0x00017ed0


	//   ....[234]....
        /*08a4*/ 	.word	0x00018000


	//----- nvinfo : EIATTR_REG_RECONFIG
	.align		4
.L_551:
        /*08a8*/ 	.byte	0x01, 0x54
	.zero		2


	//----- nvinfo : EIATTR_SYSCALL_OFFSETS
	.align		4
        /*08ac*/ 	.byte	0x04, 0x46
        /*08ae*/ 	.short	(.L_553 - .L_552)


	//   ....[0]....
.L_552:
        /*08b0*/ 	.word	0x00001ff0


	//   ....[1]....
        /*08b4*/ 	.word	0x000100c0


	//   ....[2]....
        /*08b8*/ 	.word	0x00010210


	//   ....[3]....
        /*08bc*/ 	.word	0x00010300


	//   ....[4]....
        /*08c0*/ 	.word	0x000111c0


	//----- nvinfo : EIATTR_MBARRIER_INSTR_OFFSETS
	.align		4
.L_553:
        /*08c4*/ 	.byte	0x04, 0x39
        /*08c6*/ 	.short	(.L_555 - .L_554)


	//   ....[0]....
.L_554:
        /*08c8*/ 	.word	0x00000180
        /*08cc*/ 	.word	0x000000ff
        /*08d0*/ 	.word	0x00022800
        /*08d4*/ 	.short	0x0100
        /*08d6*/ 	.byte	0x08
	.zero		1


	//   ....[1]....
        /*08d8*/ 	.word	0x00000190
        /*08dc*/ 	.word	0x000000ff
        /*08e0*/ 	.word	0x00022820
        /*08e4*/ 	.short	0x0100
        /*08e6*/ 	.byte	0x08
	.zero		1


	//   ....[2]....
        /*08e8*/ 	.word	0x00000280
        /*08ec*/ 	.word	0x000000ff
        /*08f0*/ 	.word	0x00022830
        /*08f4*/ 	.short	0x0100
        /*08f6*/ 	.byte	0x08
	.zero		1


	//   ....[3]....
        /*08f8*/ 	.word	0x00000290
        /*08fc*/ 	.word	0x000000ff
        /*0900*/ 	.word	0x00022840
        /*0904*/ 	.short	0x0100
        /*0906*/ 	.byte	0x08
	.zero		1


	//   ....[4]....
        /*0908*/ 	.word	0x000002a0
        /*090c*/ 	.word	0x000000ff
        /*0910*/ 	.word	0x00022838
        /*0914*/ 	.short	0x0100
        /*0916*/ 	.byte	0x08
	.zero		1


	//   ....[5]....
        /*0918*/ 	.word	0x000002b0
        /*091c*/ 	.word	0x000000ff
        /*0920*/ 	.word	0x00022848
        /*0924*/ 	.short	0x0100
        /*0926*/ 	.byte	0x08
	.zero		1


	//   ....[6]....
        /*0928*/ 	.word	0x000003e0
        /*092c*/ 	.word	0x000000ff
        /*0930*/ 	.word	0x00022850
        /*0934*/ 	.short	0x0100
        /*0936*/ 	.byte	0x08
	.zero		1


	//   ....[7]....
        /*0938*/ 	.word	0x000003f0
        /*093c*/ 	.word	0x000000ff
        /*0940*/ 	.word	0x00022860
        /*0944*/ 	.short	0x0100
        /*0946*/ 	.byte	0x08
	.zero		1


	//   ....[8]....
        /*0948*/ 	.word	0x00000400
        /*094c*/ 	.word	0x000000ff
        /*0950*/ 	.word	0x00022858
        /*0954*/ 	.short	0x0100
        /*0956*/ 	.byte	0x08
	.zero		1


	//   ....[9]....
        /*0958*/ 	.word	0x00000410
        /*095c*/ 	.word	0x000000ff
        /*0960*/ 	.word	0x00022868
        /*0964*/ 	.short	0x0100
        /*0966*/ 	.byte	0x08
	.zero		1


	//   ....[10]....
        /*0968*/ 	.word	0x00000500
        /*096c*/ 	.word	0x000000ff
        /*0970*/ 	.word	0x00022870
        /*0974*/ 	.short	0x0100
        /*0976*/ 	.byte	0x06
	.zero		1


	//   ....[11]....
        /*0978*/ 	.word	0x00000510
        /*097c*/ 	.word	0x000000ff
        /*0980*/ 	.word	0x00022880
        /*0984*/ 	.short	0x0100
        /*0986*/ 	.byte	0x06
	.zero		1


	//   ....[12]....
        /*0988*/ 	.word	0x00000520
        /*098c*/ 	.word	0x000000ff
        /*0990*/ 	.word	0x00022878
        /*0994*/ 	.short	0x0100
        /*0996*/ 	.byte	0x06
	.zero		1


	//   ....[13]....
        /*0998*/ 	.word	0x00000530
        /*099c*/ 	.word	0x000000ff
        /*09a0*/ 	.word	0x00022888
        /*09a4*/ 	.short	0x0100
        /*09a6*/ 	.byte	0x06
	.zero		1


	//   ....[14]....
        /*09a8*/ 	.word	0x00000660
        /*09ac*/ 	.word	0x000000ff
        /*09b0*/ 	.word	0x00022890
        /*09b4*/ 	.short	0x0100
        /*09b6*/ 	.byte	0x08
	.zero		1


	//   ....[15]....
        /*09b8*/ 	.word	0x00000670
        /*09bc*/ 	.word	0x000000ff
        /*09c0*/ 	.word	0x000228a0
        /*09c4*/ 	.short	0x0100
        /*09c6*/ 	.byte	0x08
	.zero		1


	//   ....[16]....
        /*09c8*/ 	.word	0x00000680
        /*09cc*/ 	.word	0x000000ff
        /*09d0*/ 	.word	0x00022898
        /*09d4*/ 	.short	0x0100
        /*09d6*/ 	.byte	0x08
	.zero		1


	//   ....[17]....
        /*09d8*/ 	.word	0x00000690
        /*09dc*/ 	.word	0x000000ff
        /*09e0*/ 	.word	0x000228a8
        /*09e4*/ 	.short	0x0100
        /*09e6*/ 	.byte	0x08
	.zero		1


	//   ....[18]....
        /*09e8*/ 	.word	0x000007d0
        /*09ec*/ 	.word	0x000000ff
        /*09f0*/ 	.word	0x000228b0
        /*09f4*/ 	.short	0x0100
        /*09f6*/ 	.byte	0x08
	.zero		1


	//   ....[19]....
        /*09f8*/ 	.word	0x000007e0
        /*09fc*/ 	.word	0x000000ff
        /*0a00*/ 	.word	0x000228c0
        /*0a04*/ 	.short	0x0100
        /*0a06*/ 	.byte	0x08
	.zero		1


	//   ....[20]....
        /*0a08*/ 	.word	0x000007f0
        /*0a0c*/ 	.word	0x000000ff
        /*0a10*/ 	.word	0x000228b8
        /*0a14*/ 	.short	0x0100
        /*0a16*/ 	.byte	0x08
	.zero		1


	//   ....[21]....
        /*0a18*/ 	.word	0x00000800
        /*0a1c*/ 	.word	0x000000ff
        /*0a20*/ 	.word	0x000228c8
        /*0a24*/ 	.short	0x0100
        /*0a26*/ 	.byte	0x08
	.zero		1


	//   ....[22]....
        /*0a28*/ 	.word	0x000020a0
        /*0a2c*/ 	.word	0x00000007
        /*0a30*/ 	.word	0x00022800
        /*0a34*/ 	.short	0x010a
        /*0a36*/ 	.byte	0x3f
	.zero		1


	//   ....[23]....
        /*0a38*/ 	.word	0x00002170
        /*0a3c*/ 	.word	0x000000ff
        /*0a40*/ 	.word	0x00022830
        /*0a44*/ 	.short	0x010a
        /*0a46*/ 	.byte	0x16
	.zero		1


	//   ....[24]....
        /*0a48*/ 	.word	0x000021b0
        /*0a4c*/ 	.word	0x000000ff
        /*0a50*/ 	.word	0x00022830
        /*0a54*/ 	.short	0x010a
        /*0a56*/ 	.byte	0x16
	.zero		1


	//   ....[25]....
        /*0a58*/ 	.word	0x00002ad0
        /*0a5c*/ 	.word	0x000000ff
        /*0a60*/ 	.word	0x00000000
        /*0a64*/ 	.short	0x0101
        /*0a66*/ 	.byte	0x06
	.zero		1


	//   ....[26]....
        /*0a68*/ 	.word	0x00004000
        /*0a6c*/ 	.word	0x000000ff
        /*0a70*/ 	.word	0x00022850
        /*0a74*/ 	.short	0x010a
        /*0a76*/ 	.byte	0x16
	.zero		1


	//   ....[27]....
        /*0a78*/ 	.word	0x00004040
        /*0a7c*/ 	.word	0x000000ff
        /*0a80*/ 	.word	0x00022850
        /*0a84*/ 	.short	0x010a
        /*0a86*/ 	.byte	0x16
	.zero		1


	//   ....[28]....
        /*0a88*/ 	.word	0x00004400
        /*0a8c*/ 	.word	0x000000ff
        /*0a90*/ 	.word	0x00000000
        /*0a94*/ 	.short	0x0101
        /*0a96*/ 	.byte	0x16
	.zero		1


	//   ....[29]....
        /*0a98*/ 	.word	0x00004570
        /*0a9c*/ 	.word	0x000000ff
        /*0aa0*/ 	.word	0x00022830
        /*0aa4*/ 	.short	0x010a
        /*0aa6*/ 	.byte	0x17
	.zero		1


	//   ....[30]....
        /*0aa8*/ 	.word	0x000045b0
        /*0aac*/ 	.word	0x000000ff
        /*0ab0*/ 	.word	0x00022830
        /*0ab4*/ 	.short	0x010a
        /*0ab6*/ 	.byte	0x17
	.zero		1


	//   ....[31]....
        /*0ab8*/ 	.word	0x00004dd0
        /*0abc*/ 	.word	0x000000ff
        /*0ac0*/ 	.word	0x00000000
        /*0ac4*/ 	.short	0x0101
        /*0ac6*/ 	.byte	0x06
	.zero		1


	//   ....[32]....
        /*0ac8*/ 	.word	0x00006bc0
        /*0acc*/ 	.word	0x000000ff
        /*0ad0*/ 	.word	0x00022850
        /*0ad4*/ 	.short	0x010a
        /*0ad6*/ 	.byte	0x17
	.zero		1


	//   ....[33]....
        /*0ad8*/ 	.word	0x00006c00
        /*0adc*/ 	.word	0x000000ff
        /*0ae0*/ 	.word	0x00022850
        /*0ae4*/ 	.short	0x010a
        /*0ae6*/ 	.byte	0x17
	.zero		1


	//   ....[34]....
        /*0ae8*/ 	.word	0x00006f30
        /*0aec*/ 	.word	0x000000ff
        /*0af0*/ 	.word	0x00000000
        /*0af4*/ 	.short	0x0101
        /*0af6*/ 	.byte	0x17
	.zero		1


	//   ....[35]....
        /*0af8*/ 	.word	0x00007090
        /*0afc*/ 	.word	0x000000ff
        /*0b00*/ 	.word	0x00022830
        /*0b04*/ 	.short	0x010a
        /*0b06*/ 	.byte	0x17
	.zero		1


	//   ....[36]....
        /*0b08*/ 	.word	0x000070d0
        /*0b0c*/ 	.word	0x000000ff
        /*0b10*/ 	.word	0x00022830
        /*0b14*/ 	.short	0x010a
        /*0b16*/ 	.byte	0x17
	.zero		1


	//   ....[37]....
        /*0b18*/ 	.word	0x000075a0
        /*0b1c*/ 	.word	0x000000ff
        /*0b20*/ 	.word	0x00000000
        /*0b24*/ 	.short	0x0101
        /*0b26*/ 	.byte	0x06
	.zero		1


	//   ....[38]....
        /*0b28*/ 	.word	0x00008f70
        /*0b2c*/ 	.word	0x000000ff
        /*0b30*/ 	.word	0x00022850
        /*0b34*/ 	.short	0x010a
        /*0b36*/ 	.byte	0x17
	.zero		1


	//   ....[39]....
        /*0b38*/ 	.word	0x00008fb0
        /*0b3c*/ 	.word	0x000000ff
        /*0b40*/ 	.word	0x00022850
        /*0b44*/ 	.short	0x010a
        /*0b46*/ 	.byte	0x17
	.zero		1


	//   ....[40]....
        /*0b48*/ 	.word	0x000092e0
        /*0b4c*/ 	.word	0x000000ff
        /*0b50*/ 	.word	0x00000000
        /*0b54*/ 	.short	0x0101
        /*0b56*/ 	.byte	0x17
	.zero		1


	//   ....[41]....
        /*0b58*/ 	.word	0x0000b9e0
        /*0b5c*/ 	.word	0x000000ff
        /*0b60*/ 	.word	0x00000000
        /*0b64*/ 	.short	0x0101
        /*0b66*/ 	.byte	0x08
	.zero		1


	//   ....[42]....
        /*0b68*/ 	.word	0x0000c1f0
        /*0b6c*/ 	.word	0x000000ff
        /*0b70*/ 	.word	0x00000000
        /*0b74*/ 	.short	0x0101
        /*0b76*/ 	.byte	0x08
	.zero		1


	//   ....[43]....
        /*0b78*/ 	.word	0x00010820
        /*0b7c*/ 	.word	0x00000021
        /*0b80*/ 	.word	0x00022840
        /*0b84*/ 	.short	0x010a
        /*0b86*/ 	.byte	0x3f
	.zero		1


	//   ....[44]....
        /*0b88*/ 	.word	0x00010e50
        /*0b8c*/ 	.word	0x00000021
        /*0b90*/ 	.word	0x00022830
        /*0b94*/ 	.short	0x0107
        /*0b96*/ 	.byte	0x3f
	.zero		1


	//   ....[45]....
        /*0b98*/ 	.word	0x00010f30
        /*0b9c*/ 	.word	0x00000021
        /*0ba0*/ 	.word	0x00022830
        /*0ba4*/ 	.short	0x0101
        /*0ba6*/ 	.byte	0x3f
	.zero		1


	//   ....[46]....
        /*0ba8*/ 	.word	0x00011a70
        /*0bac*/ 	.word	0x00000016
        /*0bb0*/ 	.word	0x00022800
        /*0bb4*/ 	.short	0x0107
        /*0bb6*/ 	.byte	0x3f
	.zero		1


	//   ....[47]....
        /*0bb8*/ 	.word	0x00011b60
        /*0bbc*/ 	.word	0x00000016
        /*0bc0*/ 	.word	0x00022800
        /*0bc4*/ 	.short	0x0101
        /*0bc6*/ 	.byte	0x3f
	.zero		1


	//   ....[48]....
        /*0bc8*/ 	.word	0x00011b80
        /*0bcc*/ 	.word	0x00000016
        /*0bd0*/ 	.word	0x00022820
        /*0bd4*/ 	.short	0x010a
        /*0bd6*/ 	.byte	0x3f
	.zero		1


	//   ....[49]....
        /*0bd8*/ 	.word	0x00011c10
        /*0bdc*/ 	.word	0x00000021
        /*0be0*/ 	.word	0x00022860
        /*0be4*/ 	.short	0x010a
        /*0be6*/ 	.byte	0x3f
	.zero		1


	//   ....[50]....
        /*0be8*/ 	.word	0x000122f0
        /*0bec*/ 	.word	0x00000021
        /*0bf0*/ 	.word	0x00022850
        /*0bf4*/ 	.short	0x0107
        /*0bf6*/ 	.byte	0x3f
	.zero		1


	//   ....[51]....
        /*0bf8*/ 	.word	0x000123c0
        /*0bfc*/ 	.word	0x00000021
        /*0c00*/ 	.word	0x00022850
        /*0c04*/ 	.short	0x0101
        /*0c06*/ 	.byte	0x3f
	.zero		1


	//   ....[52]....
        /*0c08*/ 	.word	0x00012710
        /*0c0c*/ 	.word	0x0000000a
        /*0c10*/ 	.word	0x00022840
        /*0c14*/ 	.short	0x010a
        /*0c16*/ 	.byte	0x3f
	.zero		1


	//   ....[53]....
        /*0c18*/ 	.word	0x00012ac0
        /*0c1c*/ 	.word	0x0000000a
        /*0c20*/ 	.word	0x00022830
        /*0c24*/ 	.short	0x0107
        /*0c26*/ 	.byte	0x3f
	.zero		1


	//   ....[54]....
        /*0c28*/ 	.word	0x00012b80
        /*0c2c*/ 	.word	0x0000000a
        /*0c30*/ 	.word	0x00022830
        /*0c34*/ 	.short	0x0101
        /*0c36*/ 	.byte	0x3f
	.zero		1


	//   ....[55]....
        /*0c38*/ 	.word	0x00012bb0
        /*0c3c*/ 	.word	0x0000000a
        /*0c40*/ 	.word	0x00022860
        /*0c44*/ 	.short	0x010a
        /*0c46*/ 	.byte	0x3f
	.zero		1


	//   ....[56]....
        /*0c48*/ 	.word	0x000130b0
        /*0c4c*/ 	.word	0x0000000a
        /*0c50*/ 	.word	0x00022850
        /*0c54*/ 	.short	0x0107
        /*0c56*/ 	.byte	0x3f
	.zero		1


	//   ....[57]....
        /*0c58*/ 	.word	0x00013170
        /*0c5c*/ 	.word	0x0000000a
        /*0c60*/ 	.word	0x00022850
        /*0c64*/ 	.short	0x0101
        /*0c66*/ 	.byte	0x3f
	.zero		1


	//   ....[58]....
        /*0c68*/ 	.word	0x00014400
        /*0c6c*/ 	.word	0x00000007
        /*0c70*/ 	.word	0x00022820
        /*0c74*/ 	.short	0x010a
        /*0c76*/ 	.byte	0x3f
	.zero		1


	//   ....[59]....
        /*0c78*/ 	.word	0x00014580
        /*0c7c*/ 	.word	0x00000005
        /*0c80*/ 	.word	0x00022840
        /*0c84*/ 	.short	0x010a
        /*0c86*/ 	.byte	0x3f
	.zero		1


	//   ....[60]....
        /*0c88*/ 	.word	0x00014620
        /*0c8c*/ 	.word	0x00000003
        /*0c90*/ 	.word	0x00022840
        /*0c94*/ 	.short	0x010a
        /*0c96*/ 	.byte	0x3f
	.zero		1


	//   ....[61]....
        /*0c98*/ 	.word	0x00014660
        /*0c9c*/ 	.word	0x00000005
        /*0ca0*/ 	.word	0x00022860
        /*0ca4*/ 	.short	0x010a
        /*0ca6*/ 	.byte	0x3f
	.zero		1


	//   ....[62]....
        /*0ca8*/ 	.word	0x000146a0
        /*0cac*/ 	.word	0x00000003
        /*0cb0*/ 	.word	0x00022860
        /*0cb4*/ 	.short	0x010a
        /*0cb6*/ 	.byte	0x3f
	.zero		1


	//   ....[63]....
        /*0cb8*/ 	.word	0x00014700
        /*0cbc*/ 	.word	0x00000007
        /*0cc0*/ 	.word	0x00022800
        /*0cc4*/ 	.short	0x010a
        /*0cc6*/ 	.byte	0x3f
	.zero		1


	//   ....[64]....
        /*0cc8*/ 	.word	0x00014760
        /*0ccc*/ 	.word	0x00000000
        /*0cd0*/ 	.word	0x00022830
        /*0cd4*/ 	.short	0x010a
        /*0cd6*/ 	.byte	0x3f
	.zero		1


	//   ....[65]....
        /*0cd8*/ 	.word	0x000147c0
        /*0cdc*/ 	.word	0x0000000a
        /*0ce0*/ 	.word	0x00022850
        /*0ce4*/ 	.short	0x010a
        /*0ce6*/ 	.byte	0x3f
	.zero		1


	//   ....[66]....
        /*0ce8*/ 	.word	0x00014820
        /*0cec*/ 	.word	0x00000000
        /*0cf0*/ 	.word	0x00022830
        /*0cf4*/ 	.short	0x010a
        /*0cf6*/ 	.byte	0x3f
	.zero		1


	//   ....[67]....
        /*0cf8*/ 	.word	0x00014880
        /*0cfc*/ 	.word	0x00000008
        /*0d00*/ 	.word	0x00022850
        /*0d04*/ 	.short	0x010a
        /*0d06*/ 	.byte	0x3f
	.zero		1


	//   ....[68]....
        /*0d08*/ 	.word	0x000148e0
        /*0d0c*/ 	.word	0x00000000
        /*0d10*/ 	.word	0x00022830
        /*0d14*/ 	.short	0x010a
        /*0d16*/ 	.byte	0x3f
	.zero		1


	//   ....[69]....
        /*0d18*/ 	.word	0x00014940
        /*0d1c*/ 	.word	0x00000008
        /*0d20*/ 	.word	0x00022850
        /*0d24*/ 	.short	0x010a
        /*0d26*/ 	.byte	0x3f
	.zero		1


	//   ....[70]....
        /*0d28*/ 	.word	0x00014a60
        /*0d2c*/ 	.word	0x00000021
        /*0d30*/ 	.word	0x00022840
        /*0d34*/ 	.short	0x010a
        /*0d36*/ 	.byte	0x3f
	.zero		1


	//   ....[71]....
        /*0d38*/ 	.word	0x00015d30
        /*0d3c*/ 	.word	0x00000016
        /*0d40*/ 	.word	0x00022820
        /*0d44*/ 	.short	0x010a
        /*0d46*/ 	.byte	0x3f
	.zero		1


	//   ....[72]....
        /*0d48*/ 	.word	0x00015d80
        /*0d4c*/ 	.word	0x00000021
        /*0d50*/ 	.word	0x00022860
        /*0d54*/ 	.short	0x010a
        /*0d56*/ 	.byte	0x3f
	.zero		1


	//   ....[73]....
        /*0d58*/ 	.word	0x000166f0
        /*0d5c*/ 	.word	0x0000000a
        /*0d60*/ 	.word	0x00022840
        /*0d64*/ 	.short	0x010a
        /*0d66*/ 	.byte	0x3f
	.zero		1


	//   ....[74]....
        /*0d68*/ 	.word	0x00016dc0
        /*0d6c*/ 	.word	0x0000000a
        /*0d70*/ 	.word	0x00022860
        /*0d74*/ 	.short	0x010a
        /*0d76*/ 	.byte	0x3f
	.zero		1


	//   ....[75]....
        /*0d78*/ 	.word	0x00017f20
        /*0d7c*/ 	.word	0x00000007
        /*0d80*/ 	.word	0x00022820
        /*0d84*/ 	.short	0x010a
        /*0d86*/ 	.byte	0x3f
	.zero		1


	//   ....[76]....
        /*0d88*/ 	.word	0x000180c0
        /*0d8c*/ 	.word	0x00000005
        /*0d90*/ 	.word	0x00022840
        /*0d94*/ 	.short	0x010a
        /*0d96*/ 	.byte	0x3f
	.zero		1


	//   ....[77]....
        /*0d98*/ 	.word	0x00018110
        /*0d9c*/ 	.word	0x00000003
        /*0da0*/ 	.word	0x00022840
        /*0da4*/ 	.short	0x010a
        /*0da6*/ 	.byte	0x3f
	.zero		1


	//   ....[78]....
        /*0da8*/ 	.word	0x00018160
        /*0dac*/ 	.word	0x00000005
        /*0db0*/ 	.word	0x00022860
        /*0db4*/ 	.short	0x010a
        /*0db6*/ 	.byte	0x3f
	.zero		1


	//----- nvinfo : EIATTR_NUM_MBARRIERS
	.align		4
.L_555:
        /*0db8*/ 	.byte	0x03, 0x38
        /*0dba*/ 	.short	0x0016


	//----- nvinfo : EIATTR_EXIT_INSTR_OFFSETS
	.align		4
        /*0dbc*/ 	.byte	0x04, 0x1c
        /*0dbe*/ 	.short	(.L_557 - .L_556)


	//   ....[0]....
.L_556:
        /*0dc0*/ 	.word	0x000009a0


	//   ....[1]....
        /*0dc4*/ 	.word	0x0000e510


	//   ....[2]....
        /*0dc8*/ 	.word	0x000146f0


	//----- nvinfo : EIATTR_MAX_THREADS
	.align		4
.L_557:
        /*0dcc*/ 	.byte	0x04, 0x05
        /*0dce*/ 	.short	(.L_559 - .L_558)
.L_558:
        /*0dd0*/ 	.word	0x00000180
        /*0dd4*/ 	.word	0x00000001
        /*0dd8*/ 	.word	0x00000001


	//----- nvinfo : EIATTR_CRS_STACK_SIZE
	.align		4
.L_559:
        /*0ddc*/ 	.byte	0x04, 0x1e
        /*0dde*/ 	.short	(.L_561 - .L_560)
.L_560:
        /*0de0*/ 	.word	0x00000000


	//----- nvinfo : EIATTR_CBANK_PARAM_SIZE
	.align		4
.L_561:
        /*0de4*/ 	.byte	0x03, 0x19
        /*0de6*/ 	.short	0x0af0


	//----- nvinfo : EIATTR_PARAM_CBANK
	.align		4
        /*0de8*/ 	.byte	0x04, 0x0a
        /*0dea*/ 	.short	(.L_563 - .L_562)
	.align		4
.L_562:
        /*0dec*/ 	.word	index@(.nv.constant0._ZN7cutlass13device_kernelIN5flash11enable_sm90INS1_16FlashAttnFwdSm90INS1_25CollectiveMainloopFwdSm90ILi2EN4cute5tupleIJNS5_1CILi1EEES8_S8_EEENS6_IJNS7_ILi128EEENS7_ILi96EEENS7_ILi64EEEEEELi256ENS_6half_tEfNS_4arch4Sm90ELb1ELb0ELb1ELb1ELb1ELb0ELb0ELb1ELb0ELb1ELb1ELb0EEENS1_21CollectiveEpilogueFwdINS6_IJSA_NS7_ILi256EEESB_EEES9_SE_SG_Li256ELb1ELb1ELb1ELb0EEENS1_36VarlenDynamicPersistentTileSchedulerILi128ELi96ELi256ELi128ELb1ELb1ELb1ELb1ELb1ELb1EEEEEEEEEvNT_6ParamsE)
        /*0df0*/ 	.short	0x0210
        /*0df2*/ 	.short	0x0af0


	//----- nvinfo : EIATTR_SW_WAR
	.align		4
.L_563:
        /*0df4*/ 	.byte	0x04, 0x36
        /*0df6*/ 	.short	(.L_565 - .L_564)
.L_564:
        /*0df8*/ 	.word	0x00000008
.L_565:


//--------------------- .nv.info._ZN7cutlass13device_kernelIN5flash11enable_sm90INS1_16FlashAttnFwdSm90INS1_25CollectiveMainloopFwdSm90ILi2EN4cute5tupleIJNS5_1CILi1EEES8_S8_EEENS6_IJNS7_ILi128EEENS7_ILi96EEENS7_ILi64EEEEEELi256ENS_6half_tEfNS_4arch4Sm90ELb1ELb0ELb1ELb1ELb1ELb1ELb0ELb1ELb0ELb1ELb1ELb0EEENS1_21CollectiveEpilogueFwdINS6_IJSA_NS7_ILi256EEESB_EEES9_SE_SG_Li256ELb1ELb1ELb1ELb0EEENS1_36VarlenDynamicPersistentTileSchedulerILi128ELi96ELi256ELi128ELb1ELb1ELb1ELb1ELb1ELb1EEEEEEEEEvNT_6ParamsE --------------------------
	.section	.nv.info._ZN7cutlass13device_kernelIN5flash11enable_sm90INS1_16FlashAttnFwdSm90INS1_25CollectiveMainloopFwdSm90ILi2EN4cute5tupleIJNS5_1CILi1EEES8_S8_EEENS6_IJNS7_ILi128EEENS7_ILi96EEENS7_ILi64EEEEEELi256ENS_6half_tEfNS_4arch4Sm90ELb1ELb0ELb1ELb1ELb1ELb1ELb0ELb1ELb0ELb1ELb1ELb0EEENS1_21CollectiveEpilogueFwdINS6_IJSA_NS7_ILi256EEESB_EEES9_SE_SG_Li256ELb1ELb1ELb1ELb0EEENS1_36VarlenDynamicPersistentTileSchedulerILi128ELi96ELi256ELi128ELb1ELb1ELb1ELb1ELb1ELb1EEEEEEEEEvNT_6ParamsE,"",@"SHT_CUDA_INFO"
	.sectionflags	@""
	.align	4


	//----- nvinfo : EIATTR_CUDA_API_VERSION
	.align		4
        /*0000*/ 	.byte	0x04, 0x37
        /*0002*/ 	.short	(.L_567 - .L_566)
.L_566:
        /*0004*/ 	.word	0x00000082


	//----- nvinfo : EIATTR_KPARAM_INFO
	.align		4
.L_567:
        /*0008*/ 	.byte	0x04, 0x17
        /*000a*/ 	.short	(.L_569 - .L_568)
.L_568:
        /*000c*/ 	.word	0x00000000
        /*0010*/ 	.short	0x0000
        /*0012*/ 	.short	0x0070
        /*0014*/ 	.byte	0x00, 0xf0, 0x01, 0x2a


	//----- nvinfo : EIATTR_SPARSE_MMA_MASK
	.align		4
.L_569:
        /*0018*/ 	.byte	0x03, 0x50
        /*001a*/ 	.short	0x0000


	//----- nvinfo : EIATTR_MAXREG_COUNT
	.align		4
        /*001c*/ 	.byte	0x03, 0x1b
        /*001e*/ 	.short	0x00a8


	//----- nvinfo : EIATTR_NUM_BARRIERS
	.align		4
        /*0020*/ 	.byte	0x02, 0x4c
        /*0022*/ 	.byte	0x10
	.zero		1


	//----- nvinfo : EIATTR_EXTERNS
	.align		4
        /*0024*/ 	.byte	0x04, 0x0f
        /*0026*/ 	.short	(.L_571 - .L_570)


	//   ....[0]....
	.align		4
.L_570:
        /*0028*/ 	.word	index@(__assertfail)


	//----- nvinfo : EIATTR_ANNOTATIONS
	.align		4
.L_571:
        /*002c*/ 	.byte	0x04, 0x55
        /*002e*/ 	.short	(.L_573 - .L_572)


	//   ....[0]....
.L_572:
        /* <DEDUP_REMOVED lines=159> */


	//----- nvinfo : EIATTR_MERCURY_ISA_VERSION
	.align		4
.L_573:
        /*0a08*/ 	.byte	0x03, 0x5f
        /*0a0a*/ 	.short	0x0101


	//----- nvinfo : EIATTR_UNUSED_LOAD_BYTE_OFFSET
	.align		4
        /*0a0c*/ 	.byte	0x04, 0x44
        /*0a0e*/ 	.short	(.L_575 - .L_574)


	//   ....[0]....
.L_574:
        /*0a10*/ 	.word	0x00000a80
        /*0a14*/ 	.word	0x0000fff0


	//   ....[1]....
        /*0a18*/ 	.word	0x000124e0
        /*0a1c*/ 	.word	0x0000fff0


	//----- nvinfo : EIATTR_INT_WARP_WIDE_INSTR_OFFSETS
	.align		4
.L_575:
        /*0a20*/ 	.byte	0x04, 0x31
        /*0a22*/ 	.short	(.L_577 - .L_576)


	//   ....[0]....
.L_576:
        /*0a24*/ 	.word	0x00000130


	//   ....[1]....
        /*0a28*/ 	.word	0x00000170


	//   ....[2]....
        /*0a2c*/ 	.word	0x000001e0


	//   ....[3]....
        /*0a30*/ 	.word	0x0001a860


	//   ....[4]....
        /*0a34*/ 	.word	0x0001a8f0


	//   ....[5]....
        /*0a38*/ 	.word	0x0001dbe0


	//   ....[6]....
        /*0a3c*/ 	.word	0x0001dc70


	//----- nvinfo : EIATTR_COOP_GROUP_MASK_REGIDS
	.align		4
.L_577:
        /*0a40*/ 	.byte	0x04, 0x29
        /*0a42*/ 	.short	(.L_579 - .L_578)


	//   ....[0]....
.L_578:
        /*0a44*/ 	.word	0xffffffff


	//   ....[1]....
        /*0a48*/ 	.word	0xffffffff


	//   ....[2]....
        /*0a4c*/ 	.word	0xffffffff


	//   ....[3]....
        /*0a50*/ 	.word	0xffffffff


	//   ....[4]....
        /*0a54*/ 	.word	0xffffffff


	//   ....[5]....
        /*0a58*/ 	.word	0xffffffff


	//   ....[6]....
        /*0a5c*/ 	.word	0xffffffff


	//   ....[7]....
        /*0a60*/ 	.word	0xffffffff


	//   ....[8]....
        /*0a64*/ 	.word	0xffffffff


	//   ....[9]....
        /*0a68*/ 	.word	0xffffffff


	//   ....[10]....
        /*0a6c*/ 	.word	0xffffffff


	//   ....[11]....
        /*0a70*/ 	.word	0xffffffff


	//   ....[12]....
        /*0a74*/ 	.word	0xffffffff


	//   ....[13]....
        /*0a78*/ 	.word	0xffffffff


	//   ....[14]....
        /*0a7c*/ 	.word	0xffffffff


	//   ....[15]....
        /*0a80*/ 	.word	0xffffffff


	//   ....[16]....
        /*0a84*/ 	.word	0xffffffff


	//   ....[17]....
        /*0a88*/ 	.word	0xffffffff


	//   ....[18]....
        /*0a8c*/ 	.word	0xffffffff


	//   ....[19]....
        /*0a90*/ 	.word	0xffffffff


	//   ....[20]....
        /*0a94*/ 	.word	0xffffffff


	//   ....[21]....
        /*0a98*/ 	.word	0xffffffff


	//   ....[22]....
        /*0a9c*/ 	.word	0xffffffff


	//   ....[23]....
        /*0aa0*/ 	.word	0xffffffff


	//   ....[24]....
        /*0aa4*/ 	.word	0xffffffff


	//   ....[25]....
        /*0aa8*/ 	.word	0xffffffff


	//   ....[26]....
        /*0aac*/ 	.word	0xffffffff


	//   ....[27]....
        /*0ab0*/ 	.word	0xffffffff


	//   ....[28]....
        /*0ab4*/ 	.word	0xffffffff


	//   ....[29]....
        /*0ab8*/ 	.word	0xffffffff


	//   ....[30]....
        /*0abc*/ 	.word	0xffffffff


	//   ....[31]....
        /*0ac0*/ 	.word	0xffffffff


	//   ....[32]....
        /*0ac4*/ 	.word	0xffffffff


	//   ....[33]....
        /*0ac8*/ 	.word	0xffffffff


	//   ....[34]....
        /*0acc*/ 	.word	0xffffffff


	//   ....[35]....
        /*0ad0*/ 	.word	0xffffffff


	//   ....[36]....
        /*0ad4*/ 	.word	0xffffffff


	//   ....[37]....
        /*0ad8*/ 	.word	0xffffffff


	//   ....[38]....
        /*0adc*/ 	.word	0xffffffff


	//   ....[39]....
        /*0ae0*/ 	.word	0xffffffff


	//   ....[40]....
        /*0ae4*/ 	.word	0xffffffff


	//   ....[41]....
        /*0ae8*/ 	.word	0xffffffff


	//   ....[42]....
        /*0aec*/ 	.word	0xffffffff


	//   ....[43]....
        /*0af0*/ 	.word	0xffffffff


	//   ....[44]....
        /*0af4*/ 	.word	0xffffffff


	//   ....[45]....
        /*0af8*/ 	.word	0xffffffff


	//   ....[46]....
        /*0afc*/ 	.word	0xffffffff


	//   ....[47]....
        /*0b00*/ 	.word	0xffffffff


	//   ....[48]....
        /*0b04*/ 	.word	0xffffffff


	//   ....[49]....
        /*0b08*/ 	.word	0xffffffff


	//   ....[50]....
        /*0b0c*/ 	.word	0xffffffff


	//   ....[51]....
        /*0b10*/ 	.word	0xffffffff


	//   ....[52]....
        /*0b14*/ 	.word	0xffffffff


	//   ....[53]....
        /*0b18*/ 	.word	0xffffffff


	//   ....[54]....
        /*0b1c*/ 	.word	0xffffffff


	//   ....[55]....
        /*0b20*/ 	.word	0xffffffff


	//   ....[56]....
        /*0b24*/ 	.word	0xffffffff


	//   ....[57]....
        /*0b28*/ 	.word	0xffffffff


	//   ....[58]....
        /*0b2c*/ 	.word	0xffffffff


	//   ....[59]....
        /*0b30*/ 	.word	0xffffffff


	//   ....[60]....
        /*0b34*/ 	.word	0xffffffff


	//   ....[61]....
        /*0b38*/ 	.word	0xffffffff


	//   ....[62]....
        /*0b3c*/ 	.word	0xffffffff


	//   ....[63]....
        /*0b40*/ 	.word	0xffffffff


	//   ....[64]....
        /*0b44*/ 	.word	0xffffffff


	//   ....[65]....
        /*0b48*/ 	.word	0xffffffff


	//   ....[66]....
        /*0b4c*/ 	.word	0xffffffff


	//   ....[67]....
        /*0b50*/ 	.word	0xffffffff


	//   ....[68]....
        /*0b54*/ 	.word	0xffffffff


	//   ....[69]....
        /*0b58*/ 	.word	0xffffffff


	//   ....[70]....
        /*0b5c*/ 	.word	0xffffffff


	//   ....[71]....
        /*0b60*/ 	.word	0xffffffff


	//   ....[72]....
        /*0b64*/ 	.word	0xffffffff


	//   ....[73]....
        /*0b68*/ 	.word	0xffffffff


	//   ....[74]....
        /*0b6c*/ 	.word	0xffffffff


	//   ....[75]....
        /*0b70*/ 	.word	0xffffffff


	//   ....[76]....
        /*0b74*/ 	.word	0xffffffff


	//   ....[77]....
        /*0b78*/ 	.word	0xffffffff


	//   ....[78]....
        /*0b7c*/ 	.word	0xffffffff


	//   ....[79]....
        /*0b80*/ 	.word	0xffffffff


	//   ....[80]....
        /*0b84*/ 	.word	0xffffffff


	//   ....[81]....
        /*0b88*/ 	.word	0xffffffff


	//   ....[82]....
        /*0b8c*/ 	.word	0xffffffff


	//   ....[83]....
        /*0b90*/ 	.word	0xffffffff


	//   ....[84]....
        /*0b94*/ 	.word	0xffffffff


	//   ....[85]....
        /*0b98*/ 	.word	0xffffffff


	//   ....[86]....
        /*0b9c*/ 	.word	0xffffffff


	//   ....[87]....
        /*0ba0*/ 	.word	0xffffffff


	//   ....[88]....
        /*0ba4*/ 	.word	0xffffffff


	//   ....[89]....
        /*0ba8*/ 	.word	0xffffffff


	//   ....[90]....
        /*0bac*/ 	.word	0xffffffff


	//   ....[91]....
        /*0bb0*/ 	.word	0xffffffff


	//   ....[92]....
        /*0bb4*/ 	.word	0xffffffff


	//   ....[93]....
        /*0bb8*/ 	.word	0xffffffff


	//   ....[94]....
        /*0bbc*/ 	.word	0xffffffff


	//   ....[95]....
        /*0bc0*/ 	.word	0xffffffff


	//   ....[96]....
        /*0bc4*/ 	.word	0xffffffff


	//   ....[97]....
        /*0bc8*/ 	.word	0xffffffff


	//   ....[98]....
        /*0bcc*/ 	.word	0xffffffff


	//   ....[99]....
        /*0bd0*/ 	.word	0xffffffff


	//   ....[100]....
        /*0bd4*/ 	.word	0xffffffff


	//   ....[101]....
        /*0bd8*/ 	.word	0xffffffff


	//   ....[102]....
        /*0bdc*/ 	.word	0xffffffff


	//   ....[103]....
        /*0be0*/ 	.word	0xffffffff


	//   ....[104]....
        /*0be4*/ 	.word	0xffffffff


	//   ....[105]....
        /*0be8*/ 	.word	0xffffffff


	//   ....[106]....
        /*0bec*/ 	.word	0xffffffff


	//   ....[107]....
        /*0bf0*/ 	.word	0xffffffff


	//   ....[108]....
        /*0bf4*/ 	.word	0xffffffff


	//   ....[109]....
        /*0bf8*/ 	.word	0xffffffff


	//   ....[110]....
        /*0bfc*/ 	.word	0xffffffff


	//   ....[111]....
        /*0c00*/ 	.word	0xffffffff


	//   ....[112]....
        /*0c04*/ 	.word	0xffffffff


	//   ....[113]....
        /*0c08*/ 	.word	0xffffffff


	//   ....[114]....
        /*0c0c*/ 	.word	0xffffffff


	//   ....[115]....
        /*0c10*/ 	.word	0xffffffff


	//   ....[116]....
        /*0c14*/ 	.word	0xffffffff


	//   ....[117]....
        /*0c18*/ 	.word	0xffffffff


	//   ....[118]....
        /*0c1c*/ 	.word	0xffffffff


	//   ....[119]....
        /*0c20*/ 	.word	0xffffffff


	//   ....[120]....
        /*0c24*/ 	.word	0xffffffff


	//   ....[121]....
        /*0c28*/ 	.word	0xffffffff


	//   ....[122]....
        /*0c2c*/ 	.word	0xffffffff


	//   ....[123]....
        /*0c30*/ 	.word	0xffffffff


	//   ....[124]....
        /*0c34*/ 	.word	0xffffffff


	//   ....[125]....
        /*0c38*/ 	.word	0xffffffff


	//   ....[126]....
        /*0c3c*/ 	.word	0xffffffff


	//   ....[127]....
        /*0c40*/ 	.word	0xffffffff


	//   ....[128]....
        /*0c44*/ 	.word	0xffffffff


	//   ....[129]....
        /*0c48*/ 	.word	0xffffffff


	//   ....[130]....
        /*0c4c*/ 	.word	0xffffffff


	//   ....[131]....
        /*0c50*/ 	.word	0xffffffff


	//   ....[132]....
        /*0c54*/ 	.word	0xffffffff


	//   ....[133]....
        /*0c58*/ 	.word	0xffffffff


	//   ....[134]....
        /*0c5c*/ 	.word	0xffffffff


	//   ....[135]....
        /*0c60*/ 	.word	0xffffffff


	//   ....[136]....
        /*0c64*/ 	.word	0xffffffff


	//   ....[137]....
        /*0c68*/ 	.word	0xffffffff


	//   ....[138]....
        /*0c6c*/ 	.word	0xffffffff


	//   ....[139]....
        /*0c70*/ 	.word	0xffffffff


	//   ....[140]....
        /*0c74*/ 	.word	0xffffffff


	//   ....[141]....
        /*0c78*/ 	.word	0xffffffff


	//   ....[142]....
        /*0c7c*/ 	.word	0xffffffff


	//   ....[143]....
        /*0c80*/ 	.word	0xffffffff


	//   ....[144]....
        /*0c84*/ 	.word	0xffffffff


	//   ....[145]....
        /*0c88*/ 	.word	0xffffffff


	//   ....[146]....
        /*0c8c*/ 	.word	0xffffffff


	//   ....[147]....
        /*0c90*/ 	.word	0xffffffff


	//   ....[148]....
        /*0c94*/ 	.word	0xffffffff


	//   ....[149]....
        /*0c98*/ 	.word	0xffffffff


	//   ....[150]....
        /*0c9c*/ 	.word	0xffffffff


	//   ....[151]....
        /*0ca0*/ 	.word	0xffffffff


	//   ....[152]....
        /*0ca4*/ 	.word	0xffffffff


	//   ....[153]....
        /*0ca8*/ 	.word	0xffffffff


	//   ....[154]....
        /*0cac*/ 	.word	0xffffffff


	//   ....[155]....
        /*0cb0*/ 	.word	0xffffffff


	//   ....[156]....
        /*0cb4*/ 	.word	0xffffffff


	//   ....[157]....
        /*0cb8*/ 	.word	0xffffffff


	//   ....[158]....
        /*0cbc*/ 	.word	0xffffffff


	//   ....[159]....
        /*0cc0*/ 	.word	0xffffffff


	//   ....[160]....
        /*0cc4*/ 	.word	0xffffffff


	//   ....[161]....
        /*0cc8*/ 	.word	0xffffffff


	//   ....[162]....
        /*0ccc*/ 	.word	0xffffffff


	//   ....[163]....
        /*0cd0*/ 	.word	0xffffffff


	//   ....[164]....
        /*0cd4*/ 	.word	0xffffffff


	//   ....[165]....
        /*0cd8*/ 	.word	0xffffffff


	//   ....[166]....
        /*0cdc*/ 	.word	0xffffffff


	//   ....[167]....
        /*0ce0*/ 	.word	0xffffffff


	//   ....[168]....
        /*0ce4*/ 	.word	0xffffffff


	//   ....[169]....
        /*0ce8*/ 	.word	0xffffffff


	//   ....[170]....
        /*0cec*/ 	.word	0xffffffff


	//   ....[171]....
        /*0cf0*/ 	.word	0xffffffff


	//   ....[172]....
        /*0cf4*/ 	.word	0xffffffff


	//   ....[173]....
        /*0cf8*/ 	.word	0xffffffff


	//   ....[174]....
        /*0cfc*/ 	.word	0xffffffff


	//   ....[175]....
        /*0d00*/ 	.word	0xffffffff


	//   ....[176]....
        /*0d04*/ 	.word	0xffffffff


	//   ....[177]....
        /*0d08*/ 	.word	0xffffffff


	//   ....[178]....
        /*0d0c*/ 	.word	0xffffffff


	//   ....[179]....
        /*0d10*/ 	.word	0xffffffff


	//   ....[180]....
        /*0d14*/ 	.word	0xffffffff


	//   ....[181]....
        /*0d18*/ 	.word	0xffffffff


	//   ....[182]....
        /*0d1c*/ 	.word	0xffffffff


	//   ....[183]....
        /*0d20*/ 	.word	0xffffffff


	//   ....[184]....
        /*0d24*/ 	.word	0xffffffff


	//   ....[185]....
        /*0d28*/ 	.word	0x0500000f


	//   ....[186]....
        /*0d2c*/ 	.word	0x0500000f


	//   ....[187]....
        /*0d30*/ 	.word	0x0500000f


	//   ....[188]....
        /*0d34*/ 	.word	0x0500000f


	//   ....[189]....
        /*0d38*/ 	.word	0x0500000f


	//   ....[190]....
        /*0d3c*/ 	.word	0x0500000f


	//   ....[191]....
        /*0d40*/ 	.word	0x0500000f


	//   ....[192]....
        /*0d44*/ 	.word	0x0500000f


	//   ....[193]....
        /*0d48*/ 	.word	0x0500000f


	//   ....[194]....
        /*0d4c*/ 	.word	0x0500000f


	//   ....[195]....
        /*0d50*/ 	.word	0x0500000f


	//   ....[196]....
        /*0d54*/ 	.word	0x0500000f


	//   ....[197]....
        /*0d58*/ 	.word	0x0500000f


	//   ....[198]....
        /*0d5c*/ 	.word	0x0500000f


	//   ....[199]....
        /*0d60*/ 	.word	0x0500000f


	//   ....[200]....
        /*0d64*/ 	.word	0x0500000f


	//   ....[201]....
        /*0d68*/ 	.word	0x0500000f


	//   ....[202]....
        /*0d6c*/ 	.word	0x0500000f


	//   ....[203]....
        /*0d70*/ 	.word	0x0500000f


	//   ....[204]....
        /*0d74*/ 	.word	0x0500000f


	//   ....[205]....
        /*0d78*/ 	.word	0x0500000f


	//   ....[206]....
        /*0d7c*/ 	.word	0x0500000f


	//   ....[207]....
        /*0d80*/ 	.word	0x0500000f


	//   ....[208]....
        /*0d84*/ 	.word	0x0500000f


	//   ....[209]....
        /*0d88*/ 	.word	0x0500000f


	//   ....[210]....
        /*0d8c*/ 	.word	0x0500000f


	//   ....[211]....
        /*0d90*/ 	.word	0x0500000f


	//   ....[212]....
        /*0d94*/ 	.word	0x0500000f


	//   ....[213]....
        /*0d98*/ 	.word	0x0500000f


	//   ....[214]....
        /*0d9c*/ 	.word	0x0500000f


	//   ....[215]....
        /*0da0*/ 	.word	0x0500000f


	//   ....[216]....
        /*0da4*/ 	.word	0x0500000f


	//   ....[217]....
        /*0da8*/ 	.word	0x0500000f


	//   ....[218]....
        /*0dac*/ 	.word	0x0500000f


	//   ....[219]....
        /*0db0*/ 	.word	0x0500000f


	//   ....[220]....
        /*0db4*/ 	.word	0x0500000f


	//   ....[221]....
        /*0db8*/ 	.word	0x0500000f


	//   ....[222]....
        /*0dbc*/ 	.word	0x0500000f


	//   ....[223]....
        /*0dc0*/ 	.word	0x0500000f


	//   ....[224]....
        /*0dc4*/ 	.word	0x0500000f


	//   ....[225]....
        /*0dc8*/ 	.word	0x0500000f


	//   ....[226]....
        /*0dcc*/ 	.word	0x0500000f


	//   ....[227]....
        /*0dd0*/ 	.word	0x0500000f


	//   ....[228]....
        /*0dd4*/ 	.word	0x0500000f


	//   ....[229]....
        /*0dd8*/ 	.word	0x0500000f


	//   ....[230]....
        /*0ddc*/ 	.word	0x0500000f


	//   ....[231]....
        /*0de0*/ 	.word	0x0500000f


	//   ....[232]....
        /*0de4*/ 	.word	0x0500000f


	//   ....[233]....
        /*0de8*/ 	.word	0x0500000f


	//   ....[234]....
        /*0dec*/ 	.word	0x0500000f


	//   ....[235]....
        /*0df0*/ 	.word	0x0500000f


	//   ....[236]....
        /*0df4*/ 	.word	0x0500000f


	//   ....[237]....
        /*0df8*/ 	.word	0x0500000f


	//   ....[238]....
        /*0dfc*/ 	.word	0x0500000f


	//   ....[239]....
        /*0e00*/ 	.word	0x0500000f


	//   ....[240]....
        /*0e04*/ 	.word	0x0500000f


	//   ....[241]....
        /*0e08*/ 	.word	0x0500000f


	//   ....[242]....
        /*0e0c*/ 	.word	0x0500000f


	//   ....[243]....
        /*0e10*/ 	.word	0x0500000f


	//   ....[244]....
        /*0e14*/ 	.word	0x0500000f


	//   ....[245]....
        /*0e18*/ 	.word	0x0500000f


	//   ....[246]....
        /*0e1c*/ 	.word	0x0500000f


	//   ....[247]....
        /*0e20*/ 	.word	0x0500000f


	//   ....[248]....
        /*0e24*/ 	.word	0x0500000f


	//   ....[249]....
        /*0e28*/ 	.word	0x0500000f


	//   ....[250]....
        /*0e2c*/ 	.word	0x0500000f


	//   ....[251]....
        /*0e30*/ 	.word	0x0500000f


	//   ....[252]....
        /*0e34*/ 	.word	0x0500000f


	//   ....[253]....
        /*0e38*/ 	.word	0x0500000f


	//   ....[254]....
        /*0e3c*/ 	.word	0x0500000f


	//   ....[255]....
        /*0e40*/ 	.word	0x0500000f


	//   ....[0]....
        /*0e44*/ 	.word	0x0500000f


	//   ....[1]....
        /*0e48*/ 	.word	0x0500000f


	//   ....[2]....
        /*0e4c*/ 	.word	0x0500000f


	//   ....[3]....
        /*0e50*/ 	.word	0x0500000f


	//   ....[4]....
        /*0e54*/ 	.word	0x0500000f


	//   ....[5]....
        /*0e58*/ 	.word	0x0500000f


	//   ....[6]....
        /*0e5c*/ 	.word	0x0500000f


	//   ....[7]....
        /*0e60*/ 	.word	0x0500000f


	//   ....[8]....
        /*0e64*/ 	.word	0x0500000f


	//   ....[9]....
        /*0e68*/ 	.word	0x0500000f


	//   ....[10]....
        /*0e6c*/ 	.word	0x0500000f


	//   ....[11]....
        /*0e70*/ 	.word	0x0500000f


	//   ....[12]....
        /*0e74*/ 	.word	0x0500000f


	//   ....[13]....
        /*0e78*/ 	.word	0x0500000f


	//   ....[14]....
        /*0e7c*/ 	.word	0x0500000f


	//   ....[15]....
        /*0e80*/ 	.word	0x0500000f


	//   ....[16]....
        /*0e84*/ 	.word	0x0500000f


	//   ....[17]....
        /*0e88*/ 	.word	0x0500000f


	//   ....[18]....
        /*0e8c*/ 	.word	0x0500000f


	//   ....[19]....
        /*0e90*/ 	.word	0x0500000f


	//   ....[20]....
        /*0e94*/ 	.word	0x0500000f


	//   ....[21]....
        /*0e98*/ 	.word	0x0500000f


	//   ....[22]....
        /*0e9c*/ 	.word	0x0500000f


	//   ....[23]....
        /*0ea0*/ 	.word	0x0500000f


	//   ....[24]....
        /*0ea4*/ 	.word	0x0500000f


	//   ....[25]....
        /*0ea8*/ 	.word	0x0500000f


	//   ....[26]....
        /*0eac*/ 	.word	0x0500000f


	//   ....[27]....
        /*0eb0*/ 	.word	0x0500000f


	//   ....[28]....
        /*0eb4*/ 	.word	0x0500000f


	//   ....[29]....
        /*0eb8*/ 	.word	0x0500000f


	//   ....[30]....
        /*0ebc*/ 	.word	0x0500000f


	//   ....[31]....
        /*0ec0*/ 	.word	0x0500000f


	//   ....[32]....
        /*0ec4*/ 	.word	0x0500000f


	//   ....[33]....
        /*0ec8*/ 	.word	0x0500000f


	//   ....[34]....
        /*0ecc*/ 	.word	0x0500000f


	//   ....[35]....
        /*0ed0*/ 	.word	0x0500000f


	//   ....[36]....
        /*0ed4*/ 	.word	0x0500000f


	//   ....[37]....
        /*0ed8*/ 	.word	0x0500000f


	//   ....[38]....
        /*0edc*/ 	.word	0x0500000f


	//   ....[39]....
        /*0ee0*/ 	.word	0x0500000f


	//   ....[40]....
        /*0ee4*/ 	.word	0x0500000f


	//   ....[41]....
        /*0ee8*/ 	.word	0x0500000f


	//   ....[42]....
        /*0eec*/ 	.word	0x0500000f


	//   ....[43]....
        /*0ef0*/ 	.word	0x0500000f


	//   ....[44]....
        /*0ef4*/ 	.word	0x0500000f


	//   ....[45]....
        /*0ef8*/ 	.word	0x0500000f


	//   ....[46]....
        /*0efc*/ 	.word	0x0500000f


	//   ....[47]....
        /*0f00*/ 	.word	0x0500000f


	//   ....[48]....
        /*0f04*/ 	.word	0x0500000f


	//   ....[49]....
        /*0f08*/ 	.word	0x0500000f


	//   ....[50]....
        /*0f0c*/ 	.word	0x0500000f


	//   ....[51]....
        /*0f10*/ 	.word	0x0500000f


	//   ....[52]....
        /*0f14*/ 	.word	0x0500000f


	//   ....[53]....
        /*0f18*/ 	.word	0x0500000f


	//   ....[54]....
        /*0f1c*/ 	.word	0x0500000f


	//   ....[55]....
        /*0f20*/ 	.word	0x0500000f


	//   ....[56]....
        /*0f24*/ 	.word	0x0500000f


	//   ....[57]....
        /*0f28*/ 	.word	0x0500000f


	//   ....[58]....
        /*0f2c*/ 	.word	0x0500000f


	//   ....[59]....
        /*0f30*/ 	.word	0x0500000f


	//   ....[60]....
        /*0f34*/ 	.word	0x0500000f


	//   ....[61]....
        /*0f38*/ 	.word	0x0500000f


	//   ....[62]....
        /*0f3c*/ 	.word	0x0500000f


	//----- nvinfo : EIATTR_COOP_GROUP_INSTR_OFFSETS
	.align		4
.L_579:
        /*0f40*/ 	.byte	0x04, 0x28
        /*0f42*/ 	.short	(.L_581 - .L_580)


	//   ....[0]....
.L_580:
        /*0f44*/ 	.word	0x00000070


	//   ....[1]....
        /*0f48*/ 	.word	0x00000140


	//   ....[2]....
        /*0f4c*/ 	.word	0x00000190


	//   ....[3]....
        /*0f50*/ 	.word	0x000003c0


	//   ....[4]....
        /*0f54*/ 	.word	0x00000520


	//   ....[5]....
        /*0f58*/ 	.word	0x00000640


	//   ....[6]....
        /*0f5c*/ 	.word	0x000007a0


	//   ....[7]....
        /*0f60*/ 	.word	0x000038b0


	//   ....[8]....
        /*0f64*/ 	.word	0x000038c0


	//   ....[9]....
        /*0f68*/ 	.word	0x00003fc0


	//   ....[10]....
        /*0f6c*/ 	.word	0x00003fd0


	//   ....[11]....
        /*0f70*/ 	.word	0x00004b90


	//   ....[12]....
        /*0f74*/ 	.word	0x00004ba0


	//   ....[13]....
        /*0f78*/ 	.word	0x00005320


	//   ....[14]....
        /*0f7c*/ 	.word	0x00005330


	//   ....[15]....
        /*0f80*/ 	.word	0x00005cf0


	//   ....[16]....
        /*0f84*/ 	.word	0x00005d00


	//   ....[17]....
        /*0f88*/ 	.word	0x00005e10


	//   ....[18]....
        /*0f8c*/ 	.word	0x00005e20


	//   ....[19]....
        /*0f90*/ 	.word	0x00006230


	//   ....[20]....
        /*0f94*/ 	.word	0x00006250


	//   ....[21]....
        /*0f98*/ 	.word	0x00006520


	//   ....[22]....
        /*0f9c*/ 	.word	0x00006540


	//   ....[23]....
        /*0fa0*/ 	.word	0x000071a0


	//   ....[24]....
        /*0fa4*/ 	.word	0x00007920


	//   ....[25]....
        /*0fa8*/ 	.word	0x00007930


	//   ....[26]....
        /*0fac*/ 	.word	0x00007940


	//   ....[27]....
        /*0fb0*/ 	.word	0x00007950


	//   ....[28]....
        /*0fb4*/ 	.word	0x00007c70


	//   ....[29]....
        /*0fb8*/ 	.word	0x00007c80


	//   ....[30]....
        /*0fbc*/ 	.word	0x00007c90


	//   ....[31]....
        /*0fc0*/ 	.word	0x00007ca0


	//   ....[32]....
        /*0fc4*/ 	.word	0x00008ea0


	//   ....[33]....
        /*0fc8*/ 	.word	0x00008eb0


	//   ....[34]....
        /*0fcc*/ 	.word	0x00008ec0


	//   ....[35]....
        /*0fd0*/ 	.word	0x00008ed0


	//   ....[36]....
        /*0fd4*/ 	.word	0x00008fd0


	//   ....[37]....
        /*0fd8*/ 	.word	0x00008ff0


	//   ....[38]....
        /*0fdc*/ 	.word	0x00009080


	//   ....[39]....
        /*0fe0*/ 	.word	0x000090e0


	//   ....[40]....
        /*0fe4*/ 	.word	0x0000aab0


	//   ....[41]....
        /*0fe8*/ 	.word	0x0000aff0


	//   ....[42]....
        /*0fec*/ 	.word	0x0000b000


	//   ....[43]....
        /*0ff0*/ 	.word	0x0000b020


	//   ....[44]....
        /*0ff4*/ 	.word	0x0000b770


	//   ....[45]....
        /*0ff8*/ 	.word	0x0000b7a0


	//   ....[46]....
        /*0ffc*/ 	.word	0x0000cce0


	//   ....[47]....
        /*1000*/ 	.word	0x0000cd10


	//   ....[48]....
        /*1004*/ 	.word	0x0000d950


	//   ....[49]....
        /*1008*/ 	.word	0x0000d970


	//   ....[50]....
        /*100c*/ 	.word	0x0000de50


	//   ....[51]....
        /*1010*/ 	.word	0x0000de70


	//   ....[52]....
        /*1014*/ 	.word	0x0000fdf0


	//   ....[53]....
        /*1018*/ 	.word	0x0000fe50


	//   ....[54]....
        /*101c*/ 	.word	0x00010880


	//   ....[55]....
        /*1020*/ 	.word	0x000108f0


	//   ....[56]....
        /*1024*/ 	.word	0x00011a30


	//   ....[57]....
        /*1028*/ 	.word	0x00011ac0


	//   ....[58]....
        /*102c*/ 	.word	0x00011b70


	//   ....[59]....
        /*1030*/ 	.word	0x00011d40


	//   ....[60]....
        /*1034*/ 	.word	0x00013590


	//   ....[61]....
        /*1038*/ 	.word	0x000135b0


	//   ....[62]....
        /*103c*/ 	.word	0x000135c0


	//   ....[63]....
        /*1040*/ 	.word	0x000135d0


	//   ....[64]....
        /*1044*/ 	.word	0x00013ff0


	//   ....[65]....
        /*1048*/ 	.word	0x00014000


	//   ....[66]....
        /*104c*/ 	.word	0x00014230


	//   ....[67]....
        /*1050*/ 	.word	0x00014240


	//   ....[68]....
        /*1054*/ 	.word	0x00014470


	//   ....[69]....
        /*1058*/ 	.word	0x00014480


	//   ....[70]....
        /*105c*/ 	.word	0x000146b0


	//   ....[71]....
        /*1060*/ 	.word	0x000146c0


	//   ....[72]....
        /*1064*/ 	.word	0x00014b90


	//   ....[73]....
        /*1068*/ 	.word	0x00014ba0


	//   ....[74]....
        /*106c*/ 	.word	0x00015820


	//   ....[75]....
        /*1070*/ 	.word	0x00015830


	//   ....[76]....
        /*1074*/ 	.word	0x00016e80


	//   ....[77]....
        /*1078*/ 	.word	0x00016e90


	//   ....[78]....
        /*107c*/ 	.word	0x000170d0


	//   ....[79]....
        /*1080*/ 	.word	0x000170e0


	//   ....[80]....
        /*1084*/ 	.word	0x00017310


	//   ....[81]....
        /*1088*/ 	.word	0x00017320


	//   ....[82]....
        /*108c*/ 	.word	0x00017550


	//   ....[83]....
        /*1090*/ 	.word	0x00017560


	//   ....[84]....
        /*1094*/ 	.word	0x000177f0


	//   ....[85]....
        /*1098*/ 	.word	0x000179e0


	//   ....[86]....
        /*109c*/ 	.word	0x00017a10


	//   ....[87]....
        /*10a0*/ 	.word	0x00017a40


	//   ....[88]....
        /*10a4*/ 	.word	0x00017a70


	//   ....[89]....
        /*10a8*/ 	.word	0x00017aa0


	//   ....[90]....
        /*10ac*/ 	.word	0x00017ad0


	//   ....[91]....
        /*10b0*/ 	.word	0x00017c60


	//   ....[92]....
        /*10b4*/ 	.word	0x00017c90


	//   ....[93]....
        /*10b8*/ 	.word	0x00017cc0


	//   ....[94]....
        /*10bc*/ 	.word	0x00017cf0


	//   ....[95]....
        /*10c0*/ 	.word	0x00017d20


	//   ....[96]....
        /*10c4*/ 	.word	0x00017d50


	//   ....[97]....
        /*10c8*/ 	.word	0x00017de0


	//   ....[98]....
        /*10cc*/ 	.word	0x00017e10


	//   ....[99]....
        /*10d0*/ 	.word	0x00017e20


	//   ....[100]....
        /*10d4*/ 	.word	0x00017e60


	//   ....[101]....
        /*10d8*/ 	.word	0x00019310


	//   ....[102]....
        /*10dc*/ 	.word	0x0001b3d0


	//   ....[103]....
        /*10e0*/ 	.word	0x0001b3f0


	//   ....[104]....
        /*10e4*/ 	.word	0x0001b480


	//   ....[105]....
        /*10e8*/ 	.word	0x0001b4a0


	//   ....[106]....
        /*10ec*/ 	.word	0x0001b520


	//   ....[107]....
        /*10f0*/ 	.word	0x0001b540


	//   ....[108]....
        /*10f4*/ 	.word	0x0001b5c0


	//   ....[109]....
        /*10f8*/ 	.word	0x0001b5e0


	//   ....[110]....
        /*10fc*/ 	.word	0x0001b660


	//   ....[111]....
        /*1100*/ 	.word	0x0001b680


	//   ....[112]....
        /*1104*/ 	.word	0x0001b690


	//   ....[113]....
        /*1108*/ 	.word	0x0001b6a0


	//   ....[114]....
        /*110c*/ 	.word	0x0001bef0


	//   ....[115]....
        /*1110*/ 	.word	0x0001bf20


	//   ....[116]....
        /*1114*/ 	.word	0x0001bfe0


	//   ....[117]....
        /*1118*/ 	.word	0x0001bff0


	//   ....[118]....
        /*111c*/ 	.word	0x0001c080


	//   ....[119]....
        /*1120*/ 	.word	0x0001c090


	//   ....[120]....
        /*1124*/ 	.word	0x0001c120


	//   ....[121]....
        /*1128*/ 	.word	0x0001c130


	//   ....[122]....
        /*112c*/ 	.word	0x0001c1c0


	//   ....[123]....
        /*1130*/ 	.word	0x0001c1d0


	//   ....[124]....
        /*1134*/ 	.word	0x0001c260


	//   ....[125]....
        /*1138*/ 	.word	0x0001c270


	//   ....[126]....
        /*113c*/ 	.word	0x0001c2f0


	//   ....[127]....
        /*1140*/ 	.word	0x0001c300


	//   ....[128]....
        /*1144*/ 	.word	0x0001c310


	//   ....[129]....
        /*1148*/ 	.word	0x0001c320


	//   ....[130]....
        /*114c*/ 	.word	0x0001c780


	//   ....[131]....
        /*1150*/ 	.word	0x0001c7b0


	//   ....[132]....
        /*1154*/ 	.word	0x0001c800


	//   ....[133]....
        /*1158*/ 	.word	0x0001c8c0


	//   ....[134]....
        /*115c*/ 	.word	0x0001c8d0


	//   ....[135]....
        /*1160*/ 	.word	0x0001c900


	//   ....[136]....
        /*1164*/ 	.word	0x0001c990


	//   ....[137]....
        /*1168*/ 	.word	0x0001ca40


	//   ....[138]....
        /*116c*/ 	.word	0x0001ca50


	//   ....[139]....
        /*1170*/ 	.word	0x0001ca80


	//   ....[140]....
        /*1174*/ 	.word	0x0001ca90


	//   ....[141]....
        /*1178*/ 	.word	0x0001cb20


	//   ....[142]....
        /*117c*/ 	.word	0x0001d230


	//   ....[143]....
        /*1180*/ 	.word	0x0001d250


	//   ....[144]....
        /*1184*/ 	.word	0x0001d2a0


	//   ....[145]....
        /*1188*/ 	.word	0x0001d2b0


	//   ....[146]....
        /*118c*/ 	.word	0x0001d2f0


	//   ....[147]....
        /*1190*/ 	.word	0x0001d300


	//   ....[148]....
        /*1194*/ 	.word	0x0001d340


	//   ....[149]....
        /*1198*/ 	.word	0x0001d350


	//   ....[150]....
        /*119c*/ 	.word	0x0001d390


	//   ....[151]....
        /*11a0*/ 	.word	0x0001d3a0


	//   ....[152]....
        /*11a4*/ 	.word	0x0001d3b0


	//   ....[153]....
        /*11a8*/ 	.word	0x0001d3f0


	//   ....[154]....
        /*11ac*/ 	.word	0x0001d710


	//   ....[155]....
        /*11b0*/ 	.word	0x0001d730


	//   ....[156]....
        /*11b4*/ 	.word	0x0001d740


	//   ....[157]....
        /*11b8*/ 	.word	0x0001d750


	//   ....[158]....
        /*11bc*/ 	.word	0x0001d770


	//   ....[159]....
        /*11c0*/ 	.word	0x0001d7e0


	//   ....[160]....
        /*11c4*/ 	.word	0x0001d850


	//   ....[161]....
        /*11c8*/ 	.word	0x0001d870


	//   ....[162]....
        /*11cc*/ 	.word	0x0001d880


	//   ....[163]....
        /*11d0*/ 	.word	0x0001d8e0


	//   ....[164]....
        /*11d4*/ 	.word	0x0001d900


	//   ....[165]....
        /*11d8*/ 	.word	0x0001d960


	//   ....[166]....
        /*11dc*/ 	.word	0x0001de90


	//   ....[167]....
        /*11e0*/ 	.word	0x0001dec0


	//   ....[168]....
        /*11e4*/ 	.word	0x0001df30


	//   ....[169]....
        /*11e8*/ 	.word	0x0001df60


	//   ....[170]....
        /*11ec*/ 	.word	0x0001df90


	//   ....[171]....
        /*11f0*/ 	.word	0x0001dfc0


	//   ....[172]....
        /*11f4*/ 	.word	0x0001dff0


	//   ....[173]....
        /*11f8*/ 	.word	0x0001e020


	//   ....[174]....
        /*11fc*/ 	.word	0x0001e1c0


	//   ....[175]....
        /*1200*/ 	.word	0x0001e1f0


	//   ....[176]....
        /*1204*/ 	.word	0x0001e220


	//   ....[177]....
        /*1208*/ 	.word	0x0001e250


	//   ....[178]....
        /*120c*/ 	.word	0x0001e280


	//   ....[179]....
        /*1210*/ 	.word	0x0001e2b0


	//   ....[180]....
        /*1214*/ 	.word	0x0001e370


	//   ....[181]....
        /*1218*/ 	.word	0x0001e390


	//   ....[182]....
        /*121c*/ 	.word	0x0001e3b0


	//   ....[183]....
        /*1220*/ 	.word	0x0001e410


	//   ....[184]....
        /*1224*/ 	.word	0x0001ee30


	//   ....[185]....
        /*1228*/ 	.word	0x0001f150


	//   ....[186]....
        /*122c*/ 	.word	0x0001f1e0


	//   ....[187]....
        /*1230*/ 	.word	0x0001f270


	//   ....[188]....
        /*1234*/ 	.word	0x0001f300


	//   ....[189]....
        /*1238*/ 	.word	0x0001f3e0


	//   ....[190]....
        /*123c*/ 	.word	0x0001f470


	//   ....[191]....
        /*1240*/ 	.word	0x0001f510


	//   ....[192]....
        /*1244*/ 	.word	0x0001f5a0


	//   ....[193]....
        /*1248*/ 	.word	0x0001f690


	//   ....[194]....
        /*124c*/ 	.word	0x0001f720


	//   ....[195]....
        /*1250*/ 	.word	0x0001f7c0


	//   ....[196]....
        /*1254*/ 	.word	0x0001f850


	//   ....[197]....
        /*1258*/ 	.word	0x0001f930


	//   ....[198]....
        /*125c*/ 	.word	0x0001f9d0


	//   ....[199]....
        /*1260*/ 	.word	0x0001fa60


	//   ....[200]....
        /*1264*/ 	.word	0x0001fab0


	//   ....[201]....
        /*1268*/ 	.word	0x0001fb00


	//   ....[202]....
        /*126c*/ 	.word	0x0001fba0


	//   ....[203]....
        /*1270*/ 	.word	0x0001fc30


	//   ....[204]....
        /*1274*/ 	.word	0x0001fc80


	//   ....[205]....
        /*1278*/ 	.word	0x0001fcd0


	//   ....[206]....
        /*127c*/ 	.word	0x0001fdd0


	//   ....[207]....
        /*1280*/ 	.word	0x0001fe80


	//   ....[208]....
        /*1284*/ 	.word	0x0001fed0


	//   ....[209]....
        /*1288*/ 	.word	0x0001ff20


	//   ....[210]....
        /*128c*/ 	.word	0x000200b0


	//   ....[211]....
        /*1290*/ 	.word	0x00020230


	//   ....[212]....
        /*1294*/ 	.word	0x000202a0


	//   ....[213]....
        /*1298*/ 	.word	0x000202f0


	//   ....[214]....
        /*129c*/ 	.word	0x000205a0


	//   ....[215]....
        /*12a0*/ 	.word	0x000205f0


	//   ....[216]....
        /*12a4*/ 	.word	0x00020680


	//   ....[217]....
        /*12a8*/ 	.word	0x00020710


	//   ....[218]....
        /*12ac*/ 	.word	0x000207a0


	//   ....[219]....
        /*12b0*/ 	.word	0x00020830


	//   ....[220]....
        /*12b4*/ 	.word	0x000208c0


	//   ....[221]....
        /*12b8*/ 	.word	0x00020950


	//   ....[222]....
        /*12bc*/ 	.word	0x000209d0


	//   ....[223]....
        /*12c0*/ 	.word	0x00020a20


	//   ....[224]....
        /*12c4*/ 	.word	0x00020ac0


	//   ....[225]....
        /*12c8*/ 	.word	0x00020b50


	//   ....[226]....
        /*12cc*/ 	.word	0x00020be0


	//   ....[227]....
        /*12d0*/ 	.word	0x00020c30


	//   ....[228]....
        /*12d4*/ 	.word	0x00020cd0


	//   ....[229]....
        /*12d8*/ 	.word	0x00020d60


	//   ....[230]....
        /*12dc*/ 	.word	0x00020e00


	//   ....[231]....
        /*12e0*/ 	.word	0x00020e90


	//   ....[232]....
        /*12e4*/ 	.word	0x00020f30


	//   ....[233]....
        /*12e8*/ 	.word	0x00020fc0


	//   ....[234]....
        /*12ec*/ 	.word	0x00021090


	//   ....[235]....
        /*12f0*/ 	.word	0x00021370


	//   ....[236]....
        /*12f4*/ 	.word	0x00021460


	//   ....[237]....
        /*12f8*/ 	.word	0x00021500


	//   ....[238]....
        /*12fc*/ 	.word	0x00021560


	//   ....[239]....
        /*1300*/ 	.word	0x00021650


	//   ....[240]....
        /*1304*/ 	.word	0x000216c0


	//   ....[241]....
        /*1308*/ 	.word	0x000217b0


	//   ....[242]....
        /*130c*/ 	.word	0x00021820


	//   ....[243]....
        /*1310*/ 	.word	0x00021910


	//   ....[244]....
        /*1314*/ 	.word	0x00021980


	//   ....[245]....
        /*1318*/ 	.word	0x00021a70


	//   ....[246]....
        /*131c*/ 	.word	0x00021ae0


	//   ....[247]....
        /*1320*/ 	.word	0x00021b80


	//   ....[248]....
        /*1324*/ 	.word	0x00021c70


	//   ....[249]....
        /*1328*/ 	.word	0x00021ce0


	//   ....[250]....
        /*132c*/ 	.word	0x00021d40


	//   ....[251]....
        /*1330*/ 	.word	0x00021e30


	//   ....[252]....
        /*1334*/ 	.word	0x00021e90


	//   ....[253]....
        /*1338*/ 	.word	0x00021f90


	//   ....[254]....
        /*133c*/ 	.word	0x00021ff0


	//   ....[255]....
        /*1340*/ 	.word	0x000220f0


	//   ....[0]....
        /*1344*/ 	.word	0x00022150


	//   ....[1]....
        /*1348*/ 	.word	0x00022250


	//   ....[2]....
        /*134c*/ 	.word	0x000222b0


	//   ....[3]....
        /*1350*/ 	.word	0x000223b0


	//   ....[4]....
        /*1354*/ 	.word	0x00022410


	//   ....[5]....
        /*1358*/ 	.word	0x00022510


	//   ....[6]....
        /*135c*/ 	.word	0x00022570


	//   ....[7]....
        /*1360*/ 	.word	0x00022610


	//   ....[8]....
        /*1364*/ 	.word	0x00022790


	//   ....[9]....
        /*1368*/ 	.word	0x00022870


	//   ....[10]....
        /*136c*/ 	.word	0x00022920


	//   ....[11]....
        /*1370*/ 	.word	0x00022a30


	//   ....[12]....
        /*1374*/ 	.word	0x00022a90


	//   ....[13]....
        /*1378*/ 	.word	0x00022ba0


	//   ....[14]....
        /*137c*/ 	.word	0x00022c00


	//   ....[15]....
        /*1380*/ 	.word	0x00022d10


	//   ....[16]....
        /*1384*/ 	.word	0x00022d70


	//   ....[17]....
        /*1388*/ 	.word	0x00022e80


	//   ....[18]....
        /*138c*/ 	.word	0x00022ee0


	//   ....[19]....
        /*1390*/ 	.word	0x00022fa0


	//   ....[20]....
        /*1394*/ 	.word	0x00023100


	//   ....[21]....
        /*1398*/ 	.word	0x000231a0


	//   ....[22]....
        /*139c*/ 	.word	0x00023200


	//   ....[23]....
        /*13a0*/ 	.word	0x000232b0


	//   ....[24]....
        /*13a4*/ 	.word	0x00023310


	//   ....[25]....
        /*13a8*/ 	.word	0x000233c0


	//   ....[26]....
        /*13ac*/ 	.word	0x00023420


	//   ....[27]....
        /*13b0*/ 	.word	0x000234d0


	//   ....[28]....
        /*13b4*/ 	.word	0x00023530


	//   ....[29]....
        /*13b8*/ 	.word	0x000235e0


	//   ....[30]....
        /*13bc*/ 	.word	0x00023640


	//   ....[31]....
        /*13c0*/ 	.word	0x000236f0


	//   ....[32]....
        /*13c4*/ 	.word	0x000237e0


	//   ....[33]....
        /*13c8*/ 	.word	0x00023880


	//   ....[34]....
        /*13cc*/ 	.word	0x000238e0


	//   ....[35]....
        /*13d0*/ 	.word	0x000239b0


	//   ....[36]....
        /*13d4*/ 	.word	0x00023a10


	//   ....[37]....
        /*13d8*/ 	.word	0x00023ae0


	//   ....[38]....
        /*13dc*/ 	.word	0x00023b40


	//   ....[39]....
        /*13e0*/ 	.word	0x00023c10


	//   ....[40]....
        /*13e4*/ 	.word	0x00023c70


	//   ....[41]....
        /*13e8*/ 	.word	0x00023d40


	//   ....[42]....
        /*13ec*/ 	.word	0x00023da0


	//   ....[43]....
        /*13f0*/ 	.word	0x00023e70


	//   ....[44]....
        /*13f4*/ 	.word	0x00023f00


	//   ....[45]....
        /*13f8*/ 	.word	0x00023fa0


	//   ....[46]....
        /*13fc*/ 	.word	0x00024120


	//   ....[47]....
        /*1400*/ 	.word	0x00024190


	//   ....[48]....
        /*1404*/ 	.word	0x00024200


	//   ....[49]....
        /*1408*/ 	.word	0x00024270


	//   ....[50]....
        /*140c*/ 	.word	0x000242e0


	//   ....[51]....
        /*1410*/ 	.word	0x00024360


	//   ....[52]....
        /*1414*/ 	.word	0x000243e0


	//   ....[53]....
        /*1418*/ 	.word	0x00024470


	//   ....[54]....
        /*141c*/ 	.word	0x000244e0


	//   ....[55]....
        /*1420*/ 	.word	0x00024550


	//   ....[56]....
        /*1424*/ 	.word	0x000245c0


	//   ....[57]....
        /*1428*/ 	.word	0x00024640


	//   ....[58]....
        /*142c*/ 	.word	0x000246b0


	//   ....[59]....
        /*1430*/ 	.word	0x00024740


	//   ....[60]....
        /*1434*/ 	.word	0x000247a0


	//   ....[61]....
        /*1438*/ 	.word	0x00024830


	//   ....[62]....
        /*143c*/ 	.word	0x00024960


	//----- nvinfo : EIATTR_REG_RECONFIG
	.align		4
.L_581:
        /*1440*/ 	.byte	0x01, 0x54
	.zero		2


	//----- nvinfo : EIATTR_SYSCALL_OFFSETS
	.align		4
        /*1444*/ 	.byte	0x04, 0x46
        /*1446*/ 	.short	(.L_583 - .L_582)


	//   ....[0]....
.L_582:
        /*1448*/ 	.word	0x000024a0


	//   ....[1]....
        /*144c*/ 	.word	0x000025f0


	//   ....[2]....
        /*1450*/ 	.word	0x00007340


	//   ....[3]....
        /*1454*/ 	.word	0x00007660


	//   ....[4]....
        /*1458*/ 	.word	0x0001aa50


	//   ....[5]....
        /*145c*/ 	.word	0x0001aba0


	//   ....[6]....
        /*1460*/ 	.word	0x0001ac90


	//   ....[7]....
        /*1464*/ 	.word	0x0001bb50


	//----- nvinfo : EIATTR_MBARRIER_INSTR_OFFSETS
	.align		4
.L_583:
        /*1468*/ 	.byte	0x04, 0x39
        /*146a*/ 	.short	(.L_585 - .L_584)


	//   ....[0]....
.L_584:
        /*146c*/ 	.word	0x00000270
        /*1470*/ 	.word	0x000000ff
        /*1474*/ 	.word	0x00022800
        /*1478*/ 	.short	0x0100
        /*147a*/ 	.byte	0x08
	.zero		1


	//   ....[1]....
        /*147c*/ 	.word	0x00000280
        /*1480*/ 	.word	0x000000ff
        /*1484*/ 	.word	0x00022820
        /*1488*/ 	.short	0x0100
        /*148a*/ 	.byte	0x08
	.zero		1


	//   ....[2]....
        /*148c*/ 	.word	0x00000370
        /*1490*/ 	.word	0x000000ff
        /*1494*/ 	.word	0x00022830
        /*1498*/ 	.short	0x0100
        /*149a*/ 	.byte	0x08
	.zero		1


	//   ....[3]....
        /*149c*/ 	.word	0x00000380
        /*14a0*/ 	.word	0x000000ff
        /*14a4*/ 	.word	0x00022840
        /*14a8*/ 	.short	0x0100
        /*14aa*/ 	.byte	0x08
	.zero		1


	//   ....[4]....
        /*14ac*/ 	.word	0x00000390
        /*14b0*/ 	.word	0x000000ff
        /*14b4*/ 	.word	0x00022838
        /*14b8*/ 	.short	0x0100
        /*14ba*/ 	.byte	0x08
	.zero		1


	//   ....[5]....
        /*14bc*/ 	.word	0x000003a0
        /*14c0*/ 	.word	0x000000ff
        /*14c4*/ 	.word	0x00022848
        /*14c8*/ 	.short	0x0100
        /*14ca*/ 	.byte	0x08
	.zero		1


	//   ....[6]....
        /*14cc*/ 	.word	0x000004d0
        /*14d0*/ 	.word	0x000000ff
        /*14d4*/ 	.word	0x00022850
        /*14d8*/ 	.short	0x0100
        /*14da*/ 	.byte	0x08
	.zero		1


	//   ....[7]....
        /*14dc*/ 	.word	0x000004e0
        /*14e0*/ 	.word	0x000000ff
        /*14e4*/ 	.word	0x00022860
        /*14e8*/ 	.short	0x0100
        /*14ea*/ 	.byte	0x08
	.zero		1


	//   ....[8]....
        /*14ec*/ 	.word	0x000004f0
        /*14f0*/ 	.word	0x000000ff
        /*14f4*/ 	.word	0x00022858
        /*14f8*/ 	.short	0x0100
        /*14fa*/ 	.byte	0x08
	.zero		1


	//   ....[9]....
        /*14fc*/ 	.word	0x00000500
        /*1500*/ 	.word	0x000000ff
        /*1504*/ 	.word	0x00022868
        /*1508*/ 	.short	0x0100
        /*150a*/ 	.byte	0x08
	.zero		1


	//   ....[10]....
        /*150c*/ 	.word	0x000005f0
        /*1510*/ 	.word	0x000000ff
        /*1514*/ 	.word	0x00022870
        /*1518*/ 	.short	0x0100
        /*151a*/ 	.byte	0x06
	.zero		1


	//   ....[11]....
        /*151c*/ 	.word	0x00000600
        /*1520*/ 	.word	0x000000ff
        /*1524*/ 	.word	0x00022880
        /*1528*/ 	.short	0x0100
        /*152a*/ 	.byte	0x06
	.zero		1


	//   ....[12]....
        /*152c*/ 	.word	0x00000610
        /*1530*/ 	.word	0x000000ff
        /*1534*/ 	.word	0x00022878
        /*1538*/ 	.short	0x0100
        /*153a*/ 	.byte	0x06
	.zero		1


	//   ....[13]....
        /*153c*/ 	.word	0x00000620
        /*1540*/ 	.word	0x000000ff
        /*1544*/ 	.word	0x00022888
        /*1548*/ 	.short	0x0100
        /*154a*/ 	.byte	0x06
	.zero		1


	//   ....[14]....
        /*154c*/ 	.word	0x00000750
        /*1550*/ 	.word	0x000000ff
        /*1554*/ 	.word	0x00022890
        /*1558*/ 	.short	0x0100
        /*155a*/ 	.byte	0x08
	.zero		1


	//   ....[15]....
        /*155c*/ 	.word	0x00000760
        /*1560*/ 	.word	0x000000ff
        /*1564*/ 	.word	0x000228a0
        /*1568*/ 	.short	0x0100
        /*156a*/ 	.byte	0x08
	.zero		1


	//   ....[16]....
        /*156c*/ 	.word	0x00000770
        /*1570*/ 	.word	0x000000ff
        /*1574*/ 	.word	0x00022898
        /*1578*/ 	.short	0x0100
        /*157a*/ 	.byte	0x08
	.zero		1


	//   ....[17]....
        /*157c*/ 	.word	0x00000780
        /*1580*/ 	.word	0x000000ff
        /*1584*/ 	.word	0x000228a8
        /*1588*/ 	.short	0x0100
        /*158a*/ 	.byte	0x08
	.zero		1


	//   ....[18]....
        /*158c*/ 	.word	0x000008b0
        /*1590*/ 	.word	0x000000ff
        /*1594*/ 	.word	0x000228b0
        /*1598*/ 	.short	0x0100
        /*159a*/ 	.byte	0x08
	.zero		1


	//   ....[19]....
        /*159c*/ 	.word	0x000008c0
        /*15a0*/ 	.word	0x000000ff
        /*15a4*/ 	.word	0x000228c0
        /*15a8*/ 	.short	0x0100
        /*15aa*/ 	.byte	0x08
	.zero		1


	//   ....[20]....
        /*15ac*/ 	.word	0x000008d0
        /*15b0*/ 	.word	0x000000ff
        /*15b4*/ 	.word	0x000228b8
        /*15b8*/ 	.short	0x0100
        /*15ba*/ 	.byte	0x08
	.zero		1


	//   ....[21]....
        /*15bc*/ 	.word	0x000008e0
        /*15c0*/ 	.word	0x000000ff
        /*15c4*/ 	.word	0x000228c8
        /*15c8*/ 	.short	0x0100
        /*15ca*/ 	.byte	0x08
	.zero		1


	//   ....[22]....
        /*15cc*/ 	.word	0x00003860
        /*15d0*/ 	.word	0x00000057
        /*15d4*/ 	.word	0x00022890
        /*15d8*/ 	.short	0x010a
        /*15da*/ 	.byte	0x3f
	.zero		1


	//   ....[23]....
        /*15dc*/ 	.word	0x00004b30
        /*15e0*/ 	.word	0x00000057
        /*15e4*/ 	.word	0x00022890
        /*15e8*/ 	.short	0x010a
        /*15ea*/ 	.byte	0x3f
	.zero		1


	//   ....[24]....
        /*15ec*/ 	.word	0x00005b50
        /*15f0*/ 	.word	0x00000057
        /*15f4*/ 	.word	0x00022890
        /*15f8*/ 	.short	0x010a
        /*15fa*/ 	.byte	0x3f
	.zero		1


	//   ....[25]....
        /*15fc*/ 	.word	0x00005ff0
        /*1600*/ 	.word	0x00000004
        /*1604*/ 	.word	0x00000000
        /*1608*/ 	.short	0x0101
        /*160a*/ 	.byte	0x3f
	.zero		1


	//   ....[26]....
        /*160c*/ 	.word	0x00006030
        /*1610*/ 	.word	0x00000057
        /*1614*/ 	.word	0x000228b0
        /*1618*/ 	.short	0x010a
        /*161a*/ 	.byte	0x3f
	.zero		1


	//   ....[27]....
        /*161c*/ 	.word	0x000068b0
        /*1620*/ 	.word	0x00000057
        /*1624*/ 	.word	0x00000000
        /*1628*/ 	.short	0x0101
        /*162a*/ 	.byte	0x3f
	.zero		1


	//   ....[28]....
        /*162c*/ 	.word	0x000073e0
        /*1630*/ 	.word	0x00000013
        /*1634*/ 	.word	0x00022800
        /*1638*/ 	.short	0x010a
        /*163a*/ 	.byte	0x3f
	.zero		1


	//   ....[29]....
        /*163c*/ 	.word	0x00007430
        /*1640*/ 	.word	0x00000013
        /*1644*/ 	.word	0x00022800
        /*1648*/ 	.short	0x010a
        /*164a*/ 	.byte	0x3f
	.zero		1


	//   ....[30]....
        /*164c*/ 	.word	0x00007f00
        /*1650*/ 	.word	0x00000013
        /*1654*/ 	.word	0x00022800
        /*1658*/ 	.short	0x010a
        /*165a*/ 	.byte	0x3f
	.zero		1


	//   ....[31]....
        /*165c*/ 	.word	0x00009350
        /*1660*/ 	.word	0x00000013
        /*1664*/ 	.word	0x00022800
        /*1668*/ 	.short	0x010a
        /*166a*/ 	.byte	0x3f
	.zero		1


	//   ....[32]....
        /*166c*/ 	.word	0x0000a220
        /*1670*/ 	.word	0x0000000d
        /*1674*/ 	.word	0x00022830
        /*1678*/ 	.short	0x010a
        /*167a*/ 	.byte	0x3f
	.zero		1


	//   ....[33]....
        /*167c*/ 	.word	0x0000a2d0
        /*1680*/ 	.word	0x0000000d
        /*1684*/ 	.word	0x00022830
        /*1688*/ 	.short	0x010a
        /*168a*/ 	.byte	0x3f
	.zero		1


	//   ....[34]....
        /*168c*/ 	.word	0x0000bab0
        /*1690*/ 	.word	0x00000020
        /*1694*/ 	.word	0x00000000
        /*1698*/ 	.short	0x0101
        /*169a*/ 	.byte	0x3f
	.zero		1


	//   ....[35]....
        /*169c*/ 	.word	0x0000c210
        /*16a0*/ 	.word	0x0000000d
        /*16a4*/ 	.word	0x00022850
        /*16a8*/ 	.short	0x010a
        /*16aa*/ 	.byte	0x3f
	.zero		1


	//   ....[36]....
        /*16ac*/ 	.word	0x0000c260
        /*16b0*/ 	.word	0x0000000d
        /*16b4*/ 	.word	0x00022850
        /*16b8*/ 	.short	0x010a
        /*16ba*/ 	.byte	0x3f
	.zero		1


	//   ....[37]....
        /*16bc*/ 	.word	0x0000c6d0
        /*16c0*/ 	.word	0x0000000d
        /*16c4*/ 	.word	0x00000000
        /*16c8*/ 	.short	0x0101
        /*16ca*/ 	.byte	0x3f
	.zero		1


	//   ....[38]....
        /*16cc*/ 	.word	0x0000c870
        /*16d0*/ 	.word	0x0000000e
        /*16d4*/ 	.word	0x00022830
        /*16d8*/ 	.short	0x010a
        /*16da*/ 	.byte	0x3f
	.zero		1


	//   ....[39]....
        /*16dc*/ 	.word	0x0000c8e0
        /*16e0*/ 	.word	0x0000000e
        /*16e4*/ 	.word	0x00022830
        /*16e8*/ 	.short	0x010a
        /*16ea*/ 	.byte	0x3f
	.zero		1


	//   ....[40]....
        /*16ec*/ 	.word	0x0000e6b0
        /*16f0*/ 	.word	0x0000009b
        /*16f4*/ 	.word	0x00000000
        /*16f8*/ 	.short	0x0101
        /*16fa*/ 	.byte	0x3f
	.zero		1


	//   ....[41]....
        /*16fc*/ 	.word	0x0000f010
        /*1700*/ 	.word	0x0000000e
        /*1704*/ 	.word	0x00022850
        /*1708*/ 	.short	0x010a
        /*170a*/ 	.byte	0x3f
	.zero		1


	//   ....[42]....
        /*170c*/ 	.word	0x0000f060
        /*1710*/ 	.word	0x0000000e
        /*1714*/ 	.word	0x00022850
        /*1718*/ 	.short	0x010a
        /*171a*/ 	.byte	0x3f
	.zero		1


	//   ....[43]....
        /*171c*/ 	.word	0x0000f450
        /*1720*/ 	.word	0x0000000e
        /*1724*/ 	.word	0x00000000
        /*1728*/ 	.short	0x0101
        /*172a*/ 	.byte	0x3f
	.zero		1


	//   ....[44]....
        /*172c*/ 	.word	0x0000f580
        /*1730*/ 	.word	0x0000000e
        /*1734*/ 	.word	0x00022830
        /*1738*/ 	.short	0x010a
        /*173a*/ 	.byte	0x3f
	.zero		1


	//   ....[45]....
        /*173c*/ 	.word	0x0000f5f0
        /*1740*/ 	.word	0x0000000e
        /*1744*/ 	.word	0x00022830
        /*1748*/ 	.short	0x010a
        /*174a*/ 	.byte	0x3f
	.zero		1


	//   ....[46]....
        /*174c*/ 	.word	0x00010f10
        /*1750*/ 	.word	0x00000099
        /*1754*/ 	.word	0x00000000
        /*1758*/ 	.short	0x0101
        /*175a*/ 	.byte	0x3f
	.zero		1


	//   ....[47]....
        /*175c*/ 	.word	0x00011590
        /*1760*/ 	.word	0x0000000e
        /*1764*/ 	.word	0x00022850
        /*1768*/ 	.short	0x010a
        /*176a*/ 	.byte	0x3f
	.zero		1


	//   ....[48]....
        /*176c*/ 	.word	0x000115e0
        /*1770*/ 	.word	0x0000000e
        /*1774*/ 	.word	0x00022850
        /*1778*/ 	.short	0x010a
        /*177a*/ 	.byte	0x3f
	.zero		1


	//   ....[49]....
        /*177c*/ 	.word	0x000119d0
        /*1780*/ 	.word	0x0000000e
        /*1784*/ 	.word	0x00000000
        /*1788*/ 	.short	0x0101
        /*178a*/ 	.byte	0x3f
	.zero		1


	//   ....[50]....
        /*178c*/ 	.word	0x00013f60
        /*1790*/ 	.word	0x00000003
        /*1794*/ 	.word	0x00000000
        /*1798*/ 	.short	0x0101
        /*179a*/ 	.byte	0x3f
	.zero		1


	//   ....[51]....
        /*179c*/ 	.word	0x00014b00
        /*17a0*/ 	.word	0x0000000a
        /*17a4*/ 	.word	0x00000000
        /*17a8*/ 	.short	0x0101
        /*17aa*/ 	.byte	0x3f
	.zero		1


	//   ....[52]....
        /*17ac*/ 	.word	0x000193f0
        /*17b0*/ 	.word	0x00000016
        /*17b4*/ 	.word	0x00022820
        /*17b8*/ 	.short	0x010a
        /*17ba*/ 	.byte	0x3f
	.zero		1


	//   ....[53]....
        /*17bc*/ 	.word	0x00019480
        /*17c0*/ 	.word	0x00000003
        /*17c4*/ 	.word	0x000228a0
        /*17c8*/ 	.short	0x010a
        /*17ca*/ 	.byte	0x3f
	.zero		1


	//   ....[54]....
        /*17cc*/ 	.word	0x000196d0
        /*17d0*/ 	.word	0x00000003
        /*17d4*/ 	.word	0x000228c0
        /*17d8*/ 	.short	0x010a
        /*17da*/ 	.byte	0x3f
	.zero		1


	//   ....[55]....
        /*17dc*/ 	.word	0x00019ce0
        /*17e0*/ 	.word	0x00000009
        /*17e4*/ 	.word	0x000228a0
        /*17e8*/ 	.short	0x010a
        /*17ea*/ 	.byte	0x3f
	.zero		1


	//   ....[56]....
        /*17ec*/ 	.word	0x00019f20
        /*17f0*/ 	.word	0x00000009
        /*17f4*/ 	.word	0x000228c0
        /*17f8*/ 	.short	0x010a
        /*17fa*/ 	.byte	0x3f
	.zero		1


	//   ....[57]....
        /*17fc*/ 	.word	0x0001b170
        /*1800*/ 	.word	0x00000020
        /*1804*/ 	.word	0x00022840
        /*1808*/ 	.short	0x010a
        /*180a*/ 	.byte	0x3f
	.zero		1


	//   ....[58]....
        /*180c*/ 	.word	0x0001b7a0
        /*1810*/ 	.word	0x00000020
        /*1814*/ 	.word	0x00022830
        /*1818*/ 	.short	0x0107
        /*181a*/ 	.byte	0x3f
	.zero		1


	//   ....[59]....
        /*181c*/ 	.word	0x0001b880
        /*1820*/ 	.word	0x00000020
        /*1824*/ 	.word	0x00022830
        /*1828*/ 	.short	0x0101
        /*182a*/ 	.byte	0x3f
	.zero		1


	//   ....[60]....
        /*182c*/ 	.word	0x0001c420
        /*1830*/ 	.word	0x00000016
        /*1834*/ 	.word	0x00022800
        /*1838*/ 	.short	0x0107
        /*183a*/ 	.byte	0x3f
	.zero		1


	//   ....[61]....
        /*183c*/ 	.word	0x0001c510
        /*1840*/ 	.word	0x00000016
        /*1844*/ 	.word	0x00022800
        /*1848*/ 	.short	0x0101
        /*184a*/ 	.byte	0x3f
	.zero		1


	//   ....[62]....
        /*184c*/ 	.word	0x0001c530
        /*1850*/ 	.word	0x00000016
        /*1854*/ 	.word	0x00022820
        /*1858*/ 	.short	0x010a
        /*185a*/ 	.byte	0x3f
	.zero		1


	//   ....[63]....
        /*185c*/ 	.word	0x0001c5c0
        /*1860*/ 	.word	0x00000020
        /*1864*/ 	.word	0x00022860
        /*1868*/ 	.short	0x010a
        /*186a*/ 	.byte	0x3f
	.zero		1


	//   ....[64]....
        /*186c*/ 	.word	0x0001cca0
        /*1870*/ 	.word	0x00000020
        /*1874*/ 	.word	0x00022850
        /*1878*/ 	.short	0x0107
        /*187a*/ 	.byte	0x3f
	.zero		1


	//   ....[65]....
        /*187c*/ 	.word	0x0001cd70
        /*1880*/ 	.word	0x00000020
        /*1884*/ 	.word	0x00022850
        /*1888*/ 	.short	0x0101
        /*188a*/ 	.byte	0x3f
	.zero		1


	//   ....[66]....
        /*188c*/ 	.word	0x0001d0b0
        /*1890*/ 	.word	0x00000006
        /*1894*/ 	.word	0x00022840
        /*1898*/ 	.short	0x010a
        /*189a*/ 	.byte	0x3f
	.zero		1


	//   ....[67]....
        /*189c*/ 	.word	0x0001d470
        /*18a0*/ 	.word	0x00000006
        /*18a4*/ 	.word	0x00022830
        /*18a8*/ 	.short	0x0107
        /*18aa*/ 	.byte	0x3f
	.zero		1


	//   ....[68]....
        /*18ac*/ 	.word	0x0001d530
        /*18b0*/ 	.word	0x00000006
        /*18b4*/ 	.word	0x00022830
        /*18b8*/ 	.short	0x0101
        /*18ba*/ 	.byte	0x3f
	.zero		1


	//   ....[69]....
        /*18bc*/ 	.word	0x0001d560
        /*18c0*/ 	.word	0x00000006
        /*18c4*/ 	.word	0x00022860
        /*18c8*/ 	.short	0x010a
        /*18ca*/ 	.byte	0x3f
	.zero		1


	//   ....[70]....
        /*18cc*/ 	.word	0x0001da60
        /*18d0*/ 	.word	0x00000006
        /*18d4*/ 	.word	0x00022850
        /*18d8*/ 	.short	0x0107
        /*18da*/ 	.byte	0x3f
	.zero		1


	//   ....[71]....
        /*18dc*/ 	.word	0x0001db20
        /*18e0*/ 	.word	0x00000006
        /*18e4*/ 	.word	0x00022850
        /*18e8*/ 	.short	0x0101
        /*18ea*/ 	.byte	0x3f
	.zero		1


	//   ....[72]....
        /*18ec*/ 	.word	0x0001edb0
        /*18f0*/ 	.word	0x00000004
        /*18f4*/ 	.word	0x00022820
        /*18f8*/ 	.short	0x010a
        /*18fa*/ 	.byte	0x3f
	.zero		1


	//   ....[73]....
        /*18fc*/ 	.word	0x0001ef20
        /*1900*/ 	.word	0x00000005
        /*1904*/ 	.word	0x00022840
        /*1908*/ 	.short	0x010a
        /*190a*/ 	.byte	0x3f
	.zero		1


	//   ....[74]....
        /*190c*/ 	.word	0x0001efc0
        /*1910*/ 	.word	0x00000019
        /*1914*/ 	.word	0x00022840
        /*1918*/ 	.short	0x010a
        /*191a*/ 	.byte	0x3f
	.zero		1


	//   ....[75]....
        /*191c*/ 	.word	0x0001f000
        /*1920*/ 	.word	0x00000005
        /*1924*/ 	.word	0x00022860
        /*1928*/ 	.short	0x010a
        /*192a*/ 	.byte	0x3f
	.zero		1


	//   ....[76]....
        /*192c*/ 	.word	0x0001f040
        /*1930*/ 	.word	0x00000019
        /*1934*/ 	.word	0x00022860
        /*1938*/ 	.short	0x010a
        /*193a*/ 	.byte	0x3f
	.zero		1


	//   ....[77]....
        /*193c*/ 	.word	0x0001f0a0
        /*1940*/ 	.word	0x00000057
        /*1944*/ 	.word	0x00022890
        /*1948*/ 	.short	0x010a
        /*194a*/ 	.byte	0x3f
	.zero		1


	//   ....[78]....
        /*194c*/ 	.word	0x0001f330
        /*1950*/ 	.word	0x00000057
        /*1954*/ 	.word	0x00022890
        /*1958*/ 	.short	0x010a
        /*195a*/ 	.byte	0x3f
	.zero		1


	//   ....[79]....
        /*195c*/ 	.word	0x0001f5e0
        /*1960*/ 	.word	0x00000057
        /*1964*/ 	.word	0x00022890
        /*1968*/ 	.short	0x010a
        /*196a*/ 	.byte	0x3f
	.zero		1


	//   ....[80]....
        /*196c*/ 	.word	0x0001f890
        /*1970*/ 	.word	0x00000057
        /*1974*/ 	.word	0x000228b0
        /*1978*/ 	.short	0x010a
        /*197a*/ 	.byte	0x3f
	.zero		1


	//   ....[81]....
        /*197c*/ 	.word	0x0001fd10
        /*1980*/ 	.word	0x00000013
        /*1984*/ 	.word	0x00022800
        /*1988*/ 	.short	0x010a
        /*198a*/ 	.byte	0x3f
	.zero		1


	//   ....[82]....
        /*198c*/ 	.word	0x00020320
        /*1990*/ 	.word	0x00000013
        /*1994*/ 	.word	0x00022800
        /*1998*/ 	.short	0x010a
        /*199a*/ 	.byte	0x3f
	.zero		1


	//   ....[83]....
        /*199c*/ 	.word	0x00020370
        /*19a0*/ 	.word	0x0000000d
        /*19a4*/ 	.word	0x00022830
        /*19a8*/ 	.short	0x010a
        /*19aa*/ 	.byte	0x3f
	.zero		1


	//   ....[84]....
        /*19ac*/ 	.word	0x000203c0
        /*19b0*/ 	.word	0x0000000d
        /*19b4*/ 	.word	0x00022850
        /*19b8*/ 	.short	0x010a
        /*19ba*/ 	.byte	0x3f
	.zero		1


	//   ....[85]....
        /*19bc*/ 	.word	0x00020410
        /*19c0*/ 	.word	0x0000000e
        /*19c4*/ 	.word	0x00022830
        /*19c8*/ 	.short	0x010a
        /*19ca*/ 	.byte	0x3f
	.zero		1


	//   ....[86]....
        /*19cc*/ 	.word	0x00020460
        /*19d0*/ 	.word	0x0000000e
        /*19d4*/ 	.word	0x00022850
        /*19d8*/ 	.short	0x010a
        /*19da*/ 	.byte	0x3f
	.zero		1


	//   ....[87]....
        /*19dc*/ 	.word	0x000204b0
        /*19e0*/ 	.word	0x0000000e
        /*19e4*/ 	.word	0x00022830
        /*19e8*/ 	.short	0x010a
        /*19ea*/ 	.byte	0x3f
	.zero		1


	//   ....[88]....
        /*19ec*/ 	.word	0x00020500
        /*19f0*/ 	.word	0x0000000e
        /*19f4*/ 	.word	0x00022850
        /*19f8*/ 	.short	0x010a
        /*19fa*/ 	.byte	0x3f
	.zero		1


	//   ....[89]....
        /*19fc*/ 	.word	0x00021150
        /*1a00*/ 	.word	0x00000016
        /*1a04*/ 	.word	0x00022820
        /*1a08*/ 	.short	0x010a
        /*1a0a*/ 	.byte	0x3f
	.zero		1


	//   ....[90]....
        /*1a0c*/ 	.word	0x000211a0
        /*1a10*/ 	.word	0x00000003
        /*1a14*/ 	.word	0x000228a0
        /*1a18*/ 	.short	0x010a
        /*1a1a*/ 	.byte	0x3f
	.zero		1


	//   ....[91]....
        /*1a1c*/ 	.word	0x000211f0
        /*1a20*/ 	.word	0x00000003
        /*1a24*/ 	.word	0x000228c0
        /*1a28*/ 	.short	0x010a
        /*1a2a*/ 	.byte	0x3f
	.zero		1


	//   ....[92]....
        /*1a2c*/ 	.word	0x00021240
        /*1a30*/ 	.word	0x00000009
        /*1a34*/ 	.word	0x000228a0
        /*1a38*/ 	.short	0x010a
        /*1a3a*/ 	.byte	0x3f
	.zero		1


	//   ....[93]....
        /*1a3c*/ 	.word	0x00021290
        /*1a40*/ 	.word	0x00000009
        /*1a44*/ 	.word	0x000228c0
        /*1a48*/ 	.short	0x010a
        /*1a4a*/ 	.byte	0x3f
	.zero		1


	//   ....[94]....
        /*1a4c*/ 	.word	0x000213b0
        /*1a50*/ 	.word	0x00000020
        /*1a54*/ 	.word	0x00022840
        /*1a58*/ 	.short	0x010a
        /*1a5a*/ 	.byte	0x3f
	.zero		1


	//   ....[95]....
        /*1a5c*/ 	.word	0x00022690
        /*1a60*/ 	.word	0x00000016
        /*1a64*/ 	.word	0x00022820
        /*1a68*/ 	.short	0x010a
        /*1a6a*/ 	.byte	0x3f
	.zero		1


	//   ....[96]....
        /*1a6c*/ 	.word	0x000226e0
        /*1a70*/ 	.word	0x00000020
        /*1a74*/ 	.word	0x00022860
        /*1a78*/ 	.short	0x010a
        /*1a7a*/ 	.byte	0x3f
	.zero		1


	//   ....[97]....
        /*1a7c*/ 	.word	0x00023050
        /*1a80*/ 	.word	0x00000006
        /*1a84*/ 	.word	0x00022840
        /*1a88*/ 	.short	0x010a
        /*1a8a*/ 	.byte	0x3f
	.zero		1


	//   ....[98]....
        /*1a8c*/ 	.word	0x00023730
        /*1a90*/ 	.word	0x00000006
        /*1a94*/ 	.word	0x00022860
        /*1a98*/ 	.short	0x010a
        /*1a9a*/ 	.byte	0x3f
	.zero		1


	//   ....[99]....
        /*1a9c*/ 	.word	0x00024880
        /*1aa0*/ 	.word	0x00000004
        /*1aa4*/ 	.word	0x00022820
        /*1aa8*/ 	.short	0x010a
        /*1aaa*/ 	.byte	0x3f
	.zero		1


	//   ....[100]....
        /*1aac*/ 	.word	0x00024a20
        /*1ab0*/ 	.word	0x00000005
        /*1ab4*/ 	.word	0x00022840
        /*1ab8*/ 	.short	0x010a
        /*1aba*/ 	.byte	0x3f
	.zero		1


	//   ....[101]....
        /*1abc*/ 	.word	0x00024a70
        /*1ac0*/ 	.word	0x00000019
        /*1ac4*/ 	.word	0x00022840
        /*1ac8*/ 	.short	0x010a
        /*1aca*/ 	.byte	0x3f
	.zero		1


	//   ....[102]....
        /*1acc*/ 	.word	0x00024ac0
        /*1ad0*/ 	.word	0x00000005
        /*1ad4*/ 	.word	0x00022860
        /*1ad8*/ 	.short	0x010a
        /*1ada*/ 	.byte	0x3f
	.zero		1


	//----- nvinfo : EIATTR_NUM_MBARRIERS
	.align		4
.L_585:
        /*1adc*/ 	.byte	0x03, 0x38
        /*1ade*/ 	.short	0x0016


	//----- nvinfo : EIATTR_EXIT_INSTR_OFFSETS
	.align		4
        /*1ae0*/ 	.byte	0x04, 0x1c
        /*1ae2*/ 	.short	(.L_587 - .L_586)


	//   ....[0]....
.L_586:
        /*1ae4*/ 	.word	0x0001f090


	//----- nvinfo : EIATTR_MAX_THREADS
	.align		4
.L_587:
        /*1ae8*/ 	.byte	0x04, 0x05
        /*1aea*/ 	.short	(.L_589 - .L_588)
.L_588:
        /*1aec*/ 	.word	0x00000180
        /*1af0*/ 	.word	0x00000001
        /*1af4*/ 	.word	0x00000001


	//----- nvinfo : EIATTR_CRS_STACK_SIZE
	.align		4
.L_589:
        /*1af8*/ 	.byte	0x04, 0x1e
        /*1afa*/ 	.short	(.L_591 - .L_590)
.L_590:
        /*1afc*/ 	.word	0x00000000


	//----- nvinfo : EIATTR_CBANK_PARAM_SIZE
	.align		4
.L_591:
        /*1b00*/ 	.byte	0x03, 0x19
        /*1b02*/ 	.short	0x0af0


	//----- nvinfo : EIATTR_PARAM_CBANK
	.align		4
        /*1b04*/ 	.byte	0x04, 0x0a
        /*1b06*/ 	.short	(.L_593 - .L_592)
	.align		4
.L_592:
        /*1b08*/ 	.word	index@(.nv.constant0._ZN7cutlass13device_kernelIN5flash11enable_sm90INS1_16FlashAttnFwdSm90INS1_25CollectiveMainloopFwdSm90ILi2EN4cute5tupleIJNS5_1CILi1EEES8_S8_EEENS6_IJNS7_ILi128EEENS7_ILi96EEENS7_ILi64EEEEEELi256ENS_6half_tEfNS_4arch4Sm90ELb1ELb0ELb1ELb1ELb1ELb1ELb0ELb1ELb0ELb1ELb1ELb0EEENS1_21CollectiveEpilogueFwdINS6_IJSA_NS7_ILi256EEESB_EEES9_SE_SG_Li256ELb1ELb1ELb1ELb0EEENS1_36VarlenDynamicPersistentTileSchedulerILi128ELi96ELi256ELi128ELb1ELb1ELb1ELb1ELb1ELb1EEEEEEEEEvNT_6ParamsE)
        /*1b0c*/ 	.short	0x0210
        /*1b0e*/ 	.short	0x0af0


	//----- nvinfo : EIATTR_SW_WAR
	.align		4
.L_593:
        /*1b10*/ 	.byte	0x04, 0x36
        /*1b12*/ 	.short	(.L_595 - .L_594)
.L_594:
        /*1b14*/ 	.word	0x00000008
.L_595:


//--------------------- .nv.info._ZN7cutlass13device_kernelIN5flash11enable_sm90INS1_16FlashAttnFwdSm90INS1_25CollectiveMainloopFwdSm90ILi2EN4cute5tupleIJNS5_1CILi1EEES8_S8_EEENS6_IJNS7_ILi128EEENS7_ILi96EEENS7_ILi64EEEEEELi256ENS_6half_tEfNS_4arch4Sm90ELb1ELb0ELb1ELb1ELb1ELb0ELb1ELb1ELb0ELb1ELb1ELb0EEENS1_21CollectiveEpilogueFwdINS6_IJSA_NS7_ILi256EEESB_EEES9_SE_SG_Li256ELb1ELb1ELb1ELb0EEENS1_36VarlenDynamicPersistentTileSchedulerILi128ELi96ELi256ELi128ELb1ELb1ELb1ELb1ELb1ELb1EEEEEEEEEvNT_6ParamsE --------------------------
	.section	.nv.info._ZN7cutlass13device_kernelIN5flash11enable_sm90INS1_16FlashAttnFwdSm90INS1_25CollectiveMainloopFwdSm90ILi2EN4cute5tupleIJNS5_1CILi1EEES8_S8_EEENS6_IJNS7_ILi128EEENS7_ILi96EEENS7_ILi64EEEEEELi256ENS_6half_tEfNS_4arch4Sm90ELb1ELb0ELb1ELb1ELb1ELb0ELb1ELb1ELb0ELb1ELb1ELb0EEENS1_21CollectiveEpilogueFwdINS6_IJSA_NS7_ILi256EEESB_EEES9_SE_SG_Li256ELb1ELb1ELb1ELb0EEENS1_36VarlenDynamicPersistentTileSchedulerILi128ELi96ELi256ELi128ELb1ELb1ELb1ELb1ELb1ELb1EEEEEEEEEvNT_6ParamsE,"",@"SHT_CUDA_INFO"
	.sectionflags	@""
	.align	4


	//----- nvinfo : EIATTR_CUDA_API_VERSION
	.align		4
        /*0000*/ 	.byte	0x04, 0x37
        /*0002*/ 	.short	(.L_597 - .L_596)
.L_596:
        /*0004*/ 	.word	0x00000082


	//----- nvinfo : EIATTR_KPARAM_INFO
	.align		4
.L_597:
        /*0008*/ 	.byte	0x04, 0x17
        /*000a*/ 	.short	(.L_599 - .L_598)
.L_598:
        /*000c*/ 	.word	0x00000000
        /*0010*/ 	.short	0x0000
        /*0012*/ 	.short	0x0070
        /*0014*/ 	.byte	0x00, 0xf0, 0x01, 0x2e


	//----- nvinfo : EIATTR_SPARSE_MMA_MASK
	.align		4
.L_599:
        /*0018*/ 	.byte	0x03, 0x50
        /*001a*/ 	.short	0x0000


	//----- nvinfo : EIATTR_MAXREG_COUNT
	.align		4
        /*001c*/ 	.byte	0x03, 0x1b
        /*001e*/ 	.short	0x00a8


	//----- nvinfo : EIATTR_NUM_BARRIERS
	.align		4
        /*0020*/ 	.byte	0x02, 0x4c
        /*0022*/ 	.byte	0x10
	.zero		1


	//----- nvinfo : EIATTR_EXTERNS
	.align		4
        /*0024*/ 	.byte	0x04, 0x0f
        /*0026*/ 	.short	(.L_601 - .L_600)


	//   ....[0]....
	.align		4
.L_600:
        /*0028*/ 	.word	index@(__assertfail)


	//----- nvinfo : EIATTR_ANNOTATIONS
	.align		4
.L_601:
        /*002c*/ 	.byte	0x04, 0x55
        /*002e*/ 	.short	(.L_603 - .L_602)


	//   ....[0]....
.L_602:
        /* <DEDUP_REMOVED lines=26> */


	//----- nvinfo : EIATTR_MERCURY_ISA_VERSION
	.align		4
.L_603:
        /*01b8*/ 	.byte	0x03, 0x5f
        /*01ba*/ 	.short	0x0101


	//----- nvinfo : EIATTR_UNUSED_LOAD_BYTE_OFFSET
	.align		4
        /*01bc*/ 	.byte	0x04, 0x44
        /*01be*/ 	.short	(.L_605 - .L_604)


	//   ....[0]....
.L_604:
        /*01c0*/ 	.word	0x000009a0
        /*01c4*/ 	.word	0x0000fff0


	//   ....[1]....
        /*01c8*/ 	.word	0x0000b240
        /*01cc*/ 	.word	0x0000fff0


	//----- nvinfo : EIATTR_INT_WARP_WIDE_INSTR_OFFSETS
	.align		4
.L_605:
        /*01d0*/ 	.byte	0x04, 0x31
        /*01d2*/ 	.short	(.L_607 - .L_606)


	//   ....[0]....
.L_606:
        /*01d4*/ 	.word	0x000000c0


	//   ....[1]....
        /*01d8*/ 	.word	0x000000d0


	//   ....[2]....
        /*01dc*/ 	.word	0x000000e0


	//   ....[3]....
        /*01e0*/ 	.word	0x00000180


	//   ....[4]....
        /*01e4*/ 	.word	0x00011520


	//   ....[5]....
        /*01e8*/ 	.word	0x000115b0


	//   ....[6]....
        /*01ec*/ 	.word	0x00015470


	//   ....[7]....
        /*01f0*/ 	.word	0x00015500


	//----- nvinfo : EIATTR_COOP_GROUP_MASK_REGIDS
	.align		4
.L_607:
        /*01f4*/ 	.byte	0x04, 0x29
        /*01f6*/ 	.short	(.L_609 - .L_608)


	//   ....[0]....
.L_608:
        /*01f8*/ 	.word	0xffffffff


	//   ....[1]....
        /*01fc*/ 	.word	0xffffffff


	//   ....[2]....
        /*0200*/ 	.word	0xffffffff


	//   ....[3]....
        /*0204*/ 	.word	0xffffffff


	//   ....[4]....
        /*0208*/ 	.word	0xffffffff


	//   ....[5]....
        /*020c*/ 	.word	0xffffffff


	//   ....[6]....
        /*0210*/ 	.word	0xffffffff


	//   ....[7]....
        /*0214*/ 	.word	0xffffffff


	//   ....[8]....
        /*0218*/ 	.word	0xffffffff


	//   ....[9]....
        /*021c*/ 	.word	0xffffffff


	//   ....[10]....
        /*0220*/ 	.word	0xffffffff


	//   ....[11]....
        /*0224*/ 	.word	0xffffffff


	//   ....[12]....
        /*0228*/ 	.word	0xffffffff


	//   ....[13]....
        /*022c*/ 	.word	0xffffffff


	//   ....[14]....
        /*0230*/ 	.word	0xffffffff


	//   ....[15]....
        /*0234*/ 	.word	0xffffffff


	//   ....[16]....
        /*0238*/ 	.word	0xffffffff


	//   ....[17]....
        /*023c*/ 	.word	0xffffffff


	//   ....[18]....
        /*0240*/ 	.word	0xffffffff


	//   ....[19]....
        /*0244*/ 	.word	0xffffffff


	//   ....[20]....
        /*0248*/ 	.word	0xffffffff


	//   ....[21]....
        /*024c*/ 	.word	0xffffffff


	//   ....[22]....
        /*0250*/ 	.word	0xffffffff


	//   ....[23]....
        /*0254*/ 	.word	0xffffffff


	//   ....[24]....
        /*0258*/ 	.word	0xffffffff


	//   ....[25]....
        /*025c*/ 	.word	0xffffffff


	//   ....[26]....
        /*0260*/ 	.word	0xffffffff


	//   ....[27]....
        /*0264*/ 	.word	0xffffffff


	//   ....[28]....
        /*0268*/ 	.word	0xffffffff


	//   ....[29]....
        /*026c*/ 	.word	0xffffffff


	//   ....[30]....
        /*0270*/ 	.word	0xffffffff


	//   ....[31]....
        /*0274*/ 	.word	0xffffffff


	//   ....[32]....
        /*0278*/ 	.word	0xffffffff


	//   ....[33]....
        /*027c*/ 	.word	0xffffffff


	//   ....[34]....
        /*0280*/ 	.word	0xffffffff


	//   ....[35]....
        /*0284*/ 	.word	0xffffffff


	//   ....[36]....
        /*0288*/ 	.word	0xffffffff


	//   ....[37]....
        /*028c*/ 	.word	0xffffffff


	//   ....[38]....
        /*0290*/ 	.word	0xffffffff


	//   ....[39]....
        /*0294*/ 	.word	0xffffffff


	//   ....[40]....
        /*0298*/ 	.word	0xffffffff


	//   ....[41]....
        /*029c*/ 	.word	0xffffffff


	//   ....[42]....
        /*02a0*/ 	.word	0xffffffff


	//   ....[43]....
        /*02a4*/ 	.word	0xffffffff


	//   ....[44]....
        /*02a8*/ 	.word	0xffffffff


	//   ....[45]....
        /*02ac*/ 	.word	0xffffffff


	//   ....[46]....
        /*02b0*/ 	.word	0xffffffff


	//   ....[47]....
        /*02b4*/ 	.word	0xffffffff


	//   ....[48]....
        /*02b8*/ 	.word	0xffffffff


	//   ....[49]....
        /*02bc*/ 	.word	0xffffffff


	//   ....[50]....
        /*02c0*/ 	.word	0xffffffff


	//   ....[51]....
        /*02c4*/ 	.word	0xffffffff


	//   ....[52]....
        /*02c8*/ 	.word	0xffffffff


	//   ....[53]....
        /*02cc*/ 	.word	0xffffffff


	//   ....[54]....
        /*02d0*/ 	.word	0xffffffff


	//   ....[55]....
        /*02d4*/ 	.word	0xffffffff


	//   ....[56]....
        /*02d8*/ 	.word	0xffffffff


	//   ....[57]....
        /*02dc*/ 	.word	0xffffffff


	//   ....[58]....
        /*02e0*/ 	.word	0xffffffff


	//   ....[59]....
        /*02e4*/ 	.word	0xffffffff


	//   ....[60]....
        /*02e8*/ 	.word	0xffffffff


	//   ....[61]....
        /*02ec*/ 	.word	0xffffffff


	//   ....[62]....
        /*02f0*/ 	.word	0xffffffff


	//   ....[63]....
        /*02f4*/ 	.word	0xffffffff


	//   ....[64]....
        /*02f8*/ 	.word	0xffffffff


	//   ....[65]....
        /*02fc*/ 	.word	0xffffffff


	//   ....[66]....
        /*0300*/ 	.word	0xffffffff


	//   ....[67]....
        /*0304*/ 	.word	0xffffffff


	//   ....[68]....
        /*0308*/ 	.word	0xffffffff


	//   ....[69]....
        /*030c*/ 	.word	0xffffffff


	//   ....[70]....
        /*0310*/ 	.word	0xffffffff


	//   ....[71]....
        /*0314*/ 	.word	0xffffffff


	//   ....[72]....
        /*0318*/ 	.word	0xffffffff


	//   ....[73]....
        /*031c*/ 	.word	0xffffffff


	//   ....[74]....
        /*0320*/ 	.word	0xffffffff


	//   ....[75]....
        /*0324*/ 	.word	0xffffffff


	//   ....[76]....
        /*0328*/ 	.word	0xffffffff


	//   ....[77]....
        /*032c*/ 	.word	0xffffffff


	//   ....[78]....
        /*0330*/ 	.word	0xffffffff


	//   ....[79]....
        /*0334*/ 	.word	0xffffffff


	//   ....[80]....
        /*0338*/ 	.word	0xffffffff


	//   ....[81]....
        /*033c*/ 	.word	0xffffffff


	//   ....[82]....
        /*0340*/ 	.word	0xffffffff


	//   ....[83]....
        /*0344*/ 	.word	0xffffffff


	//   ....[84]....
        /*0348*/ 	.word	0xffffffff


	//   ....[85]....
        /*034c*/ 	.word	0xffffffff


	//   ....[86]....
        /*0350*/ 	.word	0xffffffff


	//   ....[87]....
        /*0354*/ 	.word	0xffffffff


	//   ....[88]....
        /*0358*/ 	.word	0xffffffff


	//   ....[89]....
        /*035c*/ 	.word	0xffffffff


	//   ....[90]....
        /*0360*/ 	.word	0xffffffff


	//   ....[91]....
        /*0364*/ 	.word	0xffffffff


	//   ....[92]....
        /*0368*/ 	.word	0xffffffff


	//   ....[93]....
        /*036c*/ 	.word	0xffffffff


	//   ....[94]....
        /*0370*/ 	.word	0xffffffff


	//   ....[95]....
        /*0374*/ 	.word	0xffffffff


	//   ....[96]....
        /*0378*/ 	.word	0xffffffff


	//   ....[97]....
        /*037c*/ 	.word	0xffffffff


	//   ....[98]....
        /*0380*/ 	.word	0xffffffff


	//   ....[99]....
        /*0384*/ 	.word	0xffffffff


	//   ....[100]....
        /*0388*/ 	.word	0xffffffff


	//   ....[101]....
        /*038c*/ 	.word	0xffffffff


	//   ....[102]....
        /*0390*/ 	.word	0xffffffff


	//   ....[103]....
        /*0394*/ 	.word	0xffffffff


	//   ....[104]....
        /*0398*/ 	.word	0xffffffff


	//   ....[105]....
        /*039c*/ 	.word	0xffffffff


	//   ....[106]....
        /*03a0*/ 	.word	0xffffffff


	//   ....[107]....
        /*03a4*/ 	.word	0xffffffff


	//   ....[108]....
        /*03a8*/ 	.word	0xffffffff


	//   ....[109]....
        /*03ac*/ 	.word	0xffffffff


	//   ....[110]....
        /*03b0*/ 	.word	0xffffffff


	//   ....[111]....
        /*03b4*/ 	.word	0xffffffff


	//   ....[112]....
        /*03b8*/ 	.word	0xffffffff


	//   ....[113]....
        /*03bc*/ 	.word	0xffffffff


	//   ....[114]....
        /*03c0*/ 	.word	0xffffffff


	//   ....[115]....
        /*03c4*/ 	.word	0xffffffff


	//   ....[116]....
        /*03c8*/ 	.word	0xffffffff


	//   ....[117]....
        /*03cc*/ 	.word	0xffffffff


	//   ....[118]....
        /*03d0*/ 	.word	0xffffffff


	//   ....[119]....
        /*03d4*/ 	.word	0xffffffff


	//   ....[120]....
        /*03d8*/ 	.word	0xffffffff


	//   ....[121]....
        /*03dc*/ 	.word	0xffffffff


	//   ....[122]....
        /*03e0*/ 	.word	0xffffffff


	//   ....[123]....
        /*03e4*/ 	.word	0xffffffff


	//   ....[124]....
        /*03e8*/ 	.word	0xffffffff


	//   ....[125]....
        /*03ec*/ 	.word	0xffffffff


	//   ....[126]....
        /*03f0*/ 	.word	0xffffffff


	//   ....[127]....
        /*03f4*/ 	.word	0xffffffff


	//   ....[128]....
        /*03f8*/ 	.word	0xffffffff


	//   ....[129]....
        /*03fc*/ 	.word	0xffffffff


	//   ....[130]....
        /*0400*/ 	.word	0xffffffff


	//   ....[131]....
        /*0404*/ 	.word	0xffffffff


	//   ....[132]....
        /*0408*/ 	.word	0xffffffff


	//   ....[133]....
        /*040c*/ 	.word	0xffffffff


	//   ....[134]....
        /*0410*/ 	.word	0xffffffff


	//   ....[135]....
        /*0414*/ 	.word	0xffffffff


	//   ....[136]....
        /*0418*/ 	.word	0xffffffff


	//   ....[137]....
        /*041c*/ 	.word	0xffffffff


	//   ....[138]....
        /*0420*/ 	.word	0xffffffff


	//   ....[139]....
        /*0424*/ 	.word	0xffffffff


	//   ....[140]....
        /*0428*/ 	.word	0xffffffff


	//   ....[141]....
        /*042c*/ 	.word	0xffffffff


	//   ....[142]....
        /*0430*/ 	.word	0xffffffff


	//   ....[143]....
        /*0434*/ 	.word	0xffffffff


	//   ....[144]....
        /*0438*/ 	.word	0xffffffff


	//   ....[145]....
        /*043c*/ 	.word	0xffffffff


	//   ....[146]....
        /*0440*/ 	.word	0xffffffff


	//   ....[147]....
        /*0444*/ 	.word	0xffffffff


	//   ....[148]....
        /*0448*/ 	.word	0xffffffff


	//   ....[149]....
        /*044c*/ 	.word	0xffffffff


	//   ....[150]....
        /*0450*/ 	.word	0xffffffff


	//   ....[151]....
        /*0454*/ 	.word	0xffffffff


	//   ....[152]....
        /*0458*/ 	.word	0xffffffff


	//   ....[153]....
        /*045c*/ 	.word	0xffffffff


	//   ....[154]....
        /*0460*/ 	.word	0xffffffff


	//   ....[155]....
        /*0464*/ 	.word	0xffffffff


	//   ....[156]....
        /*0468*/ 	.word	0xffffffff


	//   ....[157]....
        /*046c*/ 	.word	0xffffffff


	//   ....[158]....
        /*0470*/ 	.word	0xffffffff


	//   ....[159]....
        /*0474*/ 	.word	0xffffffff


	//   ....[160]....
        /*0478*/ 	.word	0xffffffff


	//   ....[161]....
        /*047c*/ 	.word	0xffffffff


	//   ....[162]....
        /*0480*/ 	.word	0xffffffff


	//   ....[163]....
        /*0484*/ 	.word	0xffffffff


	//   ....[164]....
        /*0488*/ 	.word	0xffffffff


	//   ....[165]....
        /*048c*/ 	.word	0xffffffff


	//   ....[166]....
        /*0490*/ 	.word	0xffffffff


	//   ....[167]....
        /*0494*/ 	.word	0x0500000f


	//   ....[168]....
        /*0498*/ 	.word	0x0500000f


	//   ....[169]....
        /*049c*/ 	.word	0x0500000f


	//   ....[170]....
        /*04a0*/ 	.word	0x0500000f


	//   ....[171]....
        /*04a4*/ 	.word	0x0500000f


	//   ....[172]....
        /*04a8*/ 	.word	0x0500000f


	//   ....[173]....
        /*04ac*/ 	.word	0x0500000f


	//   ....[174]....
        /*04b0*/ 	.word	0x0500000f


	//   ....[175]....
        /*04b4*/ 	.word	0x0500000f


	//   ....[176]....
        /*04b8*/ 	.word	0x0500000f


	//   ....[177]....
        /*04bc*/ 	.word	0x0500000f


	//   ....[178]....
        /*04c0*/ 	.word	0x0500000f


	//   ....[179]....
        /*04c4*/ 	.word	0x0500000f


	//   ....[180]....
        /*04c8*/ 	.word	0x0500000f


	//   ....[181]....
        /*04cc*/ 	.word	0x0500000f


	//   ....[182]....
        /*04d0*/ 	.word	0x0500000f


	//   ....[183]....
        /*04d4*/ 	.word	0x0500000f


	//   ....[184]....
        /*04d8*/ 	.word	0x0500000f


	//   ....[185]....
        /*04dc*/ 	.word	0x0500000f


	//   ....[186]....
        /*04e0*/ 	.word	0x0500000f


	//   ....[187]....
        /*04e4*/ 	.word	0x0500000f


	//   ....[188]....
        /*04e8*/ 	.word	0x0500000f


	//   ....[189]....
        /*04ec*/ 	.word	0x0500000f


	//   ....[190]....
        /*04f0*/ 	.word	0x0500000f


	//   ....[191]....
        /*04f4*/ 	.word	0x0500000f


	//   ....[192]....
        /*04f8*/ 	.word	0x0500000f


	//   ....[193]....
        /*04fc*/ 	.word	0x0500000f


	//   ....[194]....
        /*0500*/ 	.word	0x0500000f


	//   ....[195]....
        /*0504*/ 	.word	0x0500000f


	//   ....[196]....
        /*0508*/ 	.word	0x0500000f


	//   ....[197]....
        /*050c*/ 	.word	0x0500000f


	//   ....[198]....
        /*0510*/ 	.word	0x0500000f


	//   ....[199]....
        /*0514*/ 	.word	0x0500000f


	//   ....[200]....
        /*0518*/ 	.word	0x0500000f


	//   ....[201]....
        /*051c*/ 	.word	0x0500000f


	//   ....[202]....
        /*0520*/ 	.word	0x0500000f


	//   ....[203]....
        /*0524*/ 	.word	0x0500000f


	//   ....[204]....
        /*0528*/ 	.word	0x0500000f


	//   ....[205]....
        /*052c*/ 	.word	0x0500000f


	//   ....[206]....
        /*0530*/ 	.word	0x0500000f


	//   ....[207]....
        /*0534*/ 	.word	0x0500000f


	//   ....[208]....
        /*0538*/ 	.word	0x0500000f


	//   ....[209]....
        /*053c*/ 	.word	0x0500000f


	//   ....[210]....
        /*0540*/ 	.word	0x0500000f


	//   ....[211]....
        /*0544*/ 	.word	0x0500000f


	//   ....[212]....
        /*0548*/ 	.word	0x0500000f


	//   ....[213]....
        /*054c*/ 	.word	0x0500000f


	//   ....[214]....
        /*0550*/ 	.word	0x0500000f


	//   ....[215]....
        /*0554*/ 	.word	0x0500000f


	//   ....[216]....
        /*0558*/ 	.word	0x0500000f


	//   ....[217]....
        /*055c*/ 	.word	0x0500000f


	//   ....[218]....
        /*0560*/ 	.word	0x0500000f


	//   ....[219]....
        /*0564*/ 	.word	0x0500000f


	//   ....[220]....
        /*0568*/ 	.word	0x0500000f


	//   ....[221]....
        /*056c*/ 	.word	0x0500000f


	//   ....[222]....
        /*0570*/ 	.word	0x0500000f


	//   ....[223]....
        /*0574*/ 	.word	0x0500000f


	//   ....[224]....
        /*0578*/ 	.word	0x0500000f


	//   ....[225]....
        /*057c*/ 	.word	0x0500000f


	//   ....[226]....
        /*0580*/ 	.word	0x0500000f


	//   ....[227]....
        /*0584*/ 	.word	0x0500000f


	//   ....[228]....
        /*0588*/ 	.word	0x0500000f


	//   ....[229]....
        /*058c*/ 	.word	0x0500000f


	//   ....[230]....
        /*0590*/ 	.word	0x0500000f


	//   ....[231]....
        /*0594*/ 	.word	0x0500000f


	//   ....[232]....
        /*0598*/ 	.word	0x0500000f


	//   ....[233]....
        /*059c*/ 	.word	0x0500000f


	//   ....[234]....
        /*05a0*/ 	.word	0x0500000f


	//   ....[235]....
        /*05a4*/ 	.word	0x0500000f


	//   ....[236]....
        /*05a8*/ 	.word	0x0500000f


	//   ....[237]....
        /*05ac*/ 	.word	0x0500000f


	//   ....[238]....
        /*05b0*/ 	.word	0x0500000f


	//   ....[239]....
        /*05b4*/ 	.word	0x0500000f


	//   ....[240]....
        /*05b8*/ 	.word	0x0500000f


	//   ....[241]....
        /*05bc*/ 	.word	0x0500000f


	//   ....[242]....
        /*05c0*/ 	.word	0x0500000f


	//   ....[243]....
        /*05c4*/ 	.word	0x0500000f


	//   ....[244]....
        /*05c8*/ 	.word	0x0500000f


	//   ....[245]....
        /*05cc*/ 	.word	0x0500000f


	//   ....[246]....
        /*05d0*/ 	.word	0x0500000f


	//   ....[247]....
        /*05d4*/ 	.word	0x0500000f


	//   ....[248]....
        /*05d8*/ 	.word	0x0500000f


	//   ....[249]....
        /*05dc*/ 	.word	0x0500000f


	//   ....[250]....
        /*05e0*/ 	.word	0x0500000f


	//   ....[251]....
        /*05e4*/ 	.word	0x0500000f


	//   ....[252]....
        /*05e8*/ 	.word	0x0500000f


	//   ....[253]....
        /*05ec*/ 	.word	0x0500000f


	//   ....[254]....
        /*05f0*/ 	.word	0x0500000f


	//   ....[255]....
        /*05f4*/ 	.word	0x0500000f


	//   ....[0]....
        /*05f8*/ 	.word	0x0500000f


	//   ....[1]....
        /*05fc*/ 	.word	0x0500000f


	//   ....[2]....
        /*0600*/ 	.word	0x0500000f


	//   ....[3]....
        /*0604*/ 	.word	0x0500000f


	//   ....[4]....
        /*0608*/ 	.word	0x0500000f


	//   ....[5]....
        /*060c*/ 	.word	0x0500000f


	//   ....[6]....
        /*0610*/ 	.word	0x0500000f


	//   ....[7]....
        /*0614*/ 	.word	0x0500000f


	//   ....[8]....
        /*0618*/ 	.word	0x0500000f


	//   ....[9]....
        /*061c*/ 	.word	0x0500000f


	//   ....[10]....
        /*0620*/ 	.word	0x0500000f


	//----- nvinfo : EIATTR_COOP_GROUP_INSTR_OFFSETS
	.align		4
.L_609:
        /*0624*/ 	.byte	0x04, 0x28
        /*0626*/ 	.short	(.L_611 - .L_610)


	//   ....[0]....
.L_610:
        /*0628*/ 	.word	0x00000080


	//   ....[1]....
        /*062c*/ 	.word	0x00000090


	//   ....[2]....
        /*0630*/ 	.word	0x000002f0


	//   ....[3]....
        /*0634*/ 	.word	0x00000450


	//   ....[4]....
        /*0638*/ 	.word	0x00000570


	//   ....[5]....
        /*063c*/ 	.word	0x000006d0


	//   ....[6]....
        /*0640*/ 	.word	0x00001d60


	//   ....[7]....
        /*0644*/ 	.word	0x00003240


	//   ....[8]....
        /*0648*/ 	.word	0x00003280


	//   ....[9]....
        /*064c*/ 	.word	0x00003be0


	//   ....[10]....
        /*0650*/ 	.word	0x00003d20


	//   ....[11]....
        /*0654*/ 	.word	0x00003f10


	//   ....[12]....
        /*0658*/ 	.word	0x000040d0


	//   ....[13]....
        /*065c*/ 	.word	0x00005b40


	//   ....[14]....
        /*0660*/ 	.word	0x00005b60


	//   ....[15]....
        /*0664*/ 	.word	0x00006430


	//   ....[16]....
        /*0668*/ 	.word	0x00006510


	//   ....[17]....
        /*066c*/ 	.word	0x00006dd0


	//   ....[18]....
        /*0670*/ 	.word	0x00006e80


	//   ....[19]....
        /*0674*/ 	.word	0x00008d60


	//   ....[20]....
        /*0678*/ 	.word	0x00008dc0


	//   ....[21]....
        /*067c*/ 	.word	0x00009850


	//   ....[22]....
        /*0680*/ 	.word	0x000098b0


	//   ....[23]....
        /*0684*/ 	.word	0x0000a7f0


	//   ....[24]....
        /*0688*/ 	.word	0x0000a800


	//   ....[25]....
        /*068c*/ 	.word	0x0000a840


	//   ....[26]....
        /*0690*/ 	.word	0x0000a850


	//   ....[27]....
        /*0694*/ 	.word	0x0000c320


	//   ....[28]....
        /*0698*/ 	.word	0x0000c330


	//   ....[29]....
        /*069c*/ 	.word	0x0000c340


	//   ....[30]....
        /*06a0*/ 	.word	0x0000c350


	//   ....[31]....
        /*06a4*/ 	.word	0x0000ce00


	//   ....[32]....
        /*06a8*/ 	.word	0x0000ce20


	//   ....[33]....
        /*06ac*/ 	.word	0x0000cfc0


	//   ....[34]....
        /*06b0*/ 	.word	0x0000cfe0


	//   ....[35]....
        /*06b4*/ 	.word	0x0000d120


	//   ....[36]....
        /*06b8*/ 	.word	0x0000d140


	//   ....[37]....
        /*06bc*/ 	.word	0x0000d290


	//   ....[38]....
        /*06c0*/ 	.word	0x0000d2b0


	//   ....[39]....
        /*06c4*/ 	.word	0x0000d7a0


	//   ....[40]....
        /*06c8*/ 	.word	0x0000d7e0


	//   ....[41]....
        /*06cc*/ 	.word	0x0000e380


	//   ....[42]....
        /*06d0*/ 	.word	0x0000e390


	//   ....[43]....
        /*06d4*/ 	.word	0x0000f530


	//   ....[44]....
        /*06d8*/ 	.word	0x0000f560


	//   ....[45]....
        /*06dc*/ 	.word	0x0000f6d0


	//   ....[46]....
        /*06e0*/ 	.word	0x0000f6f0


	//   ....[47]....
        /*06e4*/ 	.word	0x0000f830


	//   ....[48]....
        /*06e8*/ 	.word	0x0000f850


	//   ....[49]....
        /*06ec*/ 	.word	0x0000f9a0


	//   ....[50]....
        /*06f0*/ 	.word	0x0000f9c0


	//   ....[51]....
        /*06f4*/ 	.word	0x0000fba0


	//   ....[52]....
        /*06f8*/ 	.word	0x0000fd90


	//   ....[53]....
        /*06fc*/ 	.word	0x0000fdc0


	//   ....[54]....
        /*0700*/ 	.word	0x0000fdf0


	//   ....[55]....
        /*0704*/ 	.word	0x0000fe20


	//   ....[56]....
        /*0708*/ 	.word	0x0000fe50


	//   ....[57]....
        /*070c*/ 	.word	0x0000fe80


	//   ....[58]....
        /*0710*/ 	.word	0x0000fff0


	//   ....[59]....
        /*0714*/ 	.word	0x00010020


	//   ....[60]....
        /*0718*/ 	.word	0x00010050


	//   ....[61]....
        /*071c*/ 	.word	0x00010080


	//   ....[62]....
        /*0720*/ 	.word	0x000100b0


	//   ....[63]....
        /*0724*/ 	.word	0x000100e0


	//   ....[64]....
        /*0728*/ 	.word	0x00010170


	//   ....[65]....
        /*072c*/ 	.word	0x000101a0


	//   ....[66]....
        /*0730*/ 	.word	0x000101b0


	//   ....[67]....
        /*0734*/ 	.word	0x000101f0


	//   ....[68]....
        /*0738*/ 	.word	0x000120f0


	//   ....[69]....
        /*073c*/ 	.word	0x00012110


	//   ....[70]....
        /*0740*/ 	.word	0x000121a0


	//   ....[71]....
        /*0744*/ 	.word	0x000121c0


	//   ....[72]....
        /*0748*/ 	.word	0x00012240


	//   ....[73]....
        /*074c*/ 	.word	0x00012260


	//   ....[74]....
        /*0750*/ 	.word	0x000122e0


	//   ....[75]....
        /*0754*/ 	.word	0x00012300


	//   ....[76]....
        /*0758*/ 	.word	0x00012380


	//   ....[77]....
        /*075c*/ 	.word	0x000123a0


	//   ....[78]....
        /*0760*/ 	.word	0x000123b0


	//   ....[79]....
        /*0764*/ 	.word	0x000123c0


	//   ....[80]....
        /*0768*/ 	.word	0x00012b40


	//   ....[81]....
        /*076c*/ 	.word	0x00012b60


	//   ....[82]....
        /*0770*/ 	.word	0x00012b70


	//   ....[83]....
        /*0774*/ 	.word	0x00012b80


	//   ....[84]....
        /*0778*/ 	.word	0x00012b90


	//   ....[85]....
        /*077c*/ 	.word	0x00012bb0


	//   ....[86]....
        /*0780*/ 	.word	0x00012c70


	//   ....[87]....
        /*0784*/ 	.word	0x00012d10


	//   ....[88]....
        /*0788*/ 	.word	0x00012d30


	//   ....[89]....
        /*078c*/ 	.word	0x00012d90


	//   ....[90]....
        /*0790*/ 	.word	0x00012e00


	//   ....[91]....
        /*0794*/ 	.word	0x00012e20


	//   ....[92]....
        /*0798*/ 	.word	0x00012e30


	//   ....[93]....
        /*079c*/ 	.word	0x00012e60


	//   ....[94]....
        /*07a0*/ 	.word	0x00012ef0


	//   ....[95]....
        /*07a4*/ 	.word	0x00012f30


	//   ....[96]....
        /*07a8*/ 	.word	0x00013630


	//   ....[97]....
        /*07ac*/ 	.word	0x00013660


	//   ....[98]....
        /*07b0*/ 	.word	0x00013680


	//   ....[99]....
        /*07b4*/ 	.word	0x000136b0


	//   ....[100]....
        /*07b8*/ 	.word	0x00013720


	//   ....[101]....
        /*07bc*/ 	.word	0x00013750


	//   ....[102]....
        /*07c0*/ 	.word	0x00013860


	//   ....[103]....
        /*07c4*/ 	.word	0x00013880


	//   ....[104]....
        /*07c8*/ 	.word	0x00013910


	//   ....[105]....
        /*07cc*/ 	.word	0x00013930


	//   ....[106]....
        /*07d0*/ 	.word	0x000139a0


	//   ....[107]....
        /*07d4*/ 	.word	0x000139c0


	//   ....[108]....
        /*07d8*/ 	.word	0x00013a20


	//   ....[109]....
        /*07dc*/ 	.word	0x00013a50


	//   ....[110]....
        /*07e0*/ 	.word	0x00013ad0


	//   ....[111]....
        /*07e4*/ 	.word	0x00013b30


	//   ....[112]....
        /*07e8*/ 	.word	0x00014060


	//   ....[113]....
        /*07ec*/ 	.word	0x00014080


	//   ....[114]....
        /*07f0*/ 	.word	0x000140d0


	//   ....[115]....
        /*07f4*/ 	.word	0x00014190


	//   ....[116]....
        /*07f8*/ 	.word	0x000141a0


	//   ....[117]....
        /*07fc*/ 	.word	0x000141d0


	//   ....[118]....
        /*0800*/ 	.word	0x00014260


	//   ....[119]....
        /*0804*/ 	.word	0x00014310


	//   ....[120]....
        /*0808*/ 	.word	0x00014320


	//   ....[121]....
        /*080c*/ 	.word	0x00014350


	//   ....[122]....
        /*0810*/ 	.word	0x00014360


	//   ....[123]....
        /*0814*/ 	.word	0x000143f0


	//   ....[124]....
        /*0818*/ 	.word	0x00014af0


	//   ....[125]....
        /*081c*/ 	.word	0x00014b10


	//   ....[126]....
        /*0820*/ 	.word	0x00014b20


	//   ....[127]....
        /*0824*/ 	.word	0x00014b60


	//   ....[128]....
        /*0828*/ 	.word	0x00014b70


	//   ....[129]....
        /*082c*/ 	.word	0x00014bb0


	//   ....[130]....
        /*0830*/ 	.word	0x00014bc0


	//   ....[131]....
        /*0834*/ 	.word	0x00014c00


	//   ....[132]....
        /*0838*/ 	.word	0x00014c10


	//   ....[133]....
        /*083c*/ 	.word	0x00014c50


	//   ....[134]....
        /*0840*/ 	.word	0x00014c60


	//   ....[135]....
        /*0844*/ 	.word	0x00014c70


	//   ....[136]....
        /*0848*/ 	.word	0x00014fb0


	//   ....[137]....
        /*084c*/ 	.word	0x00014fd0


	//   ....[138]....
        /*0850*/ 	.word	0x00014fe0


	//   ....[139]....
        /*0854*/ 	.word	0x00014ff0


	//   ....[140]....
        /*0858*/ 	.word	0x00015000


	//   ....[141]....
        /*085c*/ 	.word	0x00015020


	//   ....[142]....
        /*0860*/ 	.word	0x00015090


	//   ....[143]....
        /*0864*/ 	.word	0x000150c0


	//   ....[144]....
        /*0868*/ 	.word	0x000150d0


	//   ....[145]....
        /*086c*/ 	.word	0x00015140


	//   ....[146]....
        /*0870*/ 	.word	0x00015150


	//   ....[147]....
        /*0874*/ 	.word	0x00015250


	//   ....[148]....
        /*0878*/ 	.word	0x00015720


	//   ....[149]....
        /*087c*/ 	.word	0x00015750


	//   ....[150]....
        /*0880*/ 	.word	0x000157c0


	//   ....[151]....
        /*0884*/ 	.word	0x000157f0


	//   ....[152]....
        /*0888*/ 	.word	0x00015820


	//   ....[153]....
        /*088c*/ 	.word	0x00015850


	//   ....[154]....
        /*0890*/ 	.word	0x00015880


	//   ....[155]....
        /*0894*/ 	.word	0x000158b0


	//   ....[156]....
        /*0898*/ 	.word	0x00015a50


	//   ....[157]....
        /*089c*/ 	.word	0x00015a80


	//   ....[158]....
        /*08a0*/ 	.word	0x00015ab0


	//   ....[159]....
        /*08a4*/ 	.word	0x00015ae0


	//   ....[160]....
        /*08a8*/ 	.word	0x00015b10


	//   ....[161]....
        /*08ac*/ 	.word	0x00015b40


	//   ....[162]....
        /*08b0*/ 	.word	0x00015c00


	//   ....[163]....
        /*08b4*/ 	.word	0x00015c20


	//   ....[164]....
        /*08b8*/ 	.word	0x00015c40


	//   ....[165]....
        /*08bc*/ 	.word	0x00015ca0


	//   ....[166]....
        /*08c0*/ 	.word	0x000166c0


	//   ....[167]....
        /*08c4*/ 	.word	0x00016cd0


	//   ....[168]....
        /*08c8*/ 	.word	0x00016dc0


	//   ....[169]....
        /*08cc*/ 	.word	0x00016e60


	//   ....[170]....
        /*08d0*/ 	.word	0x00016ec0


	//   ....[171]....
        /*08d4*/ 	.word	0x00016fb0


	//   ....[172]....
        /*08d8*/ 	.word	0x00017020


	//   ....[173]....
        /*08dc*/ 	.word	0x00017110


	//   ....[174]....
        /*08e0*/ 	.word	0x00017180


	//   ....[175]....
        /*08e4*/ 	.word	0x00017270


	//   ....[176]....
        /*08e8*/ 	.word	0x000172e0


	//   ....[177]....
        /*08ec*/ 	.word	0x000173d0


	//   ....[178]....
        /*08f0*/ 	.word	0x00017440


	//   ....[179]....
        /*08f4*/ 	.word	0x000174e0


	//   ....[180]....
        /*08f8*/ 	.word	0x000175e0


	//   ....[181]....
        /*08fc*/ 	.word	0x00017630


	//   ....[182]....
        /*0900*/ 	.word	0x00017690


	//   ....[183]....
        /*0904*/ 	.word	0x000177b0


	//   ....[184]....
        /*0908*/ 	.word	0x00017830


	//   ....[185]....
        /*090c*/ 	.word	0x00017920


	//   ....[186]....
        /*0910*/ 	.word	0x000179a0


	//   ....[187]....
        /*0914*/ 	.word	0x00017a90


	//   ....[188]....
        /*0918*/ 	.word	0x00017ba0


	//   ....[189]....
        /*091c*/ 	.word	0x00017c10


	//   ....[190]....
        /*0920*/ 	.word	0x00017d20


	//   ....[191]....
        /*0924*/ 	.word	0x00017d90


	//   ....[192]....
        /*0928*/ 	.word	0x00017e10


	//   ....[193]....
        /*092c*/ 	.word	0x00017f00


	//   ....[194]....
        /*0930*/ 	.word	0x00017f70


	//   ....[195]....
        /*0934*/ 	.word	0x00018040


	//   ....[196]....
        /*0938*/ 	.word	0x000180e0


	//   ....[197]....
        /*093c*/ 	.word	0x00018180


	//   ....[198]....
        /*0940*/ 	.word	0x000181e0


	//   ....[199]....
        /*0944*/ 	.word	0x000182d0


	//   ....[200]....
        /*0948*/ 	.word	0x000183e0


	//   ....[201]....
        /*094c*/ 	.word	0x00018430


	//   ....[202]....
        /*0950*/ 	.word	0x00018490


	//   ....[203]....
        /*0954*/ 	.word	0x00018590


	//   ....[204]....
        /*0958*/ 	.word	0x000186a0


	//   ....[205]....
        /*095c*/ 	.word	0x000186f0


	//   ....[206]....
        /*0960*/ 	.word	0x00018750


	//   ....[207]....
        /*0964*/ 	.word	0x00018850


	//   ....[208]....
        /*0968*/ 	.word	0x00018960


	//   ....[209]....
        /*096c*/ 	.word	0x000189b0


	//   ....[210]....
        /*0970*/ 	.word	0x00018a10


	//   ....[211]....
        /*0974*/ 	.word	0x00018b00


	//   ....[212]....
        /*0978*/ 	.word	0x00018c30


	//   ....[213]....
        /*097c*/ 	.word	0x00018d10


	//   ....[214]....
        /*0980*/ 	.word	0x00018da0


	//   ....[215]....
        /*0984*/ 	.word	0x00018eb0


	//   ....[216]....
        /*0988*/ 	.word	0x00018f10


	//   ....[217]....
        /*098c*/ 	.word	0x00019020


	//   ....[218]....
        /*0990*/ 	.word	0x00019080


	//   ....[219]....
        /*0994*/ 	.word	0x00019190


	//   ....[220]....
        /*0998*/ 	.word	0x000191f0


	//   ....[221]....
        /*099c*/ 	.word	0x00019300


	//   ....[222]....
        /*09a0*/ 	.word	0x00019360


	//   ....[223]....
        /*09a4*/ 	.word	0x00019420


	//   ....[224]....
        /*09a8*/ 	.word	0x00019580


	//   ....[225]....
        /*09ac*/ 	.word	0x00019620


	//   ....[226]....
        /*09b0*/ 	.word	0x00019680


	//   ....[227]....
        /*09b4*/ 	.word	0x00019730


	//   ....[228]....
        /*09b8*/ 	.word	0x00019790


	//   ....[229]....
        /*09bc*/ 	.word	0x00019840


	//   ....[230]....
        /*09c0*/ 	.word	0x000198a0


	//   ....[231]....
        /*09c4*/ 	.word	0x00019950


	//   ....[232]....
        /*09c8*/ 	.word	0x000199b0


	//   ....[233]....
        /*09cc*/ 	.word	0x00019a60


	//   ....[234]....
        /*09d0*/ 	.word	0x00019ac0


	//   ....[235]....
        /*09d4*/ 	.word	0x00019b70


	//   ....[236]....
        /*09d8*/ 	.word	0x00019c50


	//   ....[237]....
        /*09dc*/ 	.word	0x00019cf0


	//   ....[238]....
        /*09e0*/ 	.word	0x00019d50


	//   ....[239]....
        /*09e4*/ 	.word	0x00019e20


	//   ....[240]....
        /*09e8*/ 	.word	0x00019e80


	//   ....[241]....
        /*09ec*/ 	.word	0x00019f50


	//   ....[242]....
        /*09f0*/ 	.word	0x00019fb0


	//   ....[243]....
        /*09f4*/ 	.word	0x0001a090


	//   ....[244]....
        /*09f8*/ 	.word	0x0001a0f0


	//   ....[245]....
        /*09fc*/ 	.word	0x0001a1c0


	//   ....[246]....
        /*0a00*/ 	.word	0x0001a220


	//   ....[247]....
        /*0a04*/ 	.word	0x0001a2f0


	//   ....[248]....
        /*0a08*/ 	.word	0x0001a380


	//   ....[249]....
        /*0a0c*/ 	.word	0x0001a420


	//   ....[250]....
        /*0a10*/ 	.word	0x0001a5a0


	//   ....[251]....
        /*0a14*/ 	.word	0x0001a610


	//   ....[252]....
        /*0a18*/ 	.word	0x0001a680


	//   ....[253]....
        /*0a1c*/ 	.word	0x0001a6f0


	//   ....[254]....
        /*0a20*/ 	.word	0x0001a760


	//   ....[255]....
        /*0a24*/ 	.word	0x0001a7e0


	//   ....[0]....
        /*0a28*/ 	.word	0x0001a860


	//   ....[1]....
        /*0a2c*/ 	.word	0x0001a8f0


	//   ....[2]....
        /*0a30*/ 	.word	0x0001a960


	//   ....[3]....
        /*0a34*/ 	.word	0x0001a9d0


	//   ....[4]....
        /*0a38*/ 	.word	0x0001aa40


	//   ....[5]....
        /*0a3c*/ 	.word	0x0001aac0


	//   ....[6]....
        /*0a40*/ 	.word	0x0001ab30


	//   ....[7]....
        /*0a44*/ 	.word	0x0001abc0


	//   ....[8]....
        /*0a48*/ 	.word	0x0001ac20


	//   ....[9]....
        /*0a4c*/ 	.word	0x0001acb0


	//   ....[10]....
        /*0a50*/ 	.word	0x0001ade0


	//----- nvinfo : EIATTR_REG_RECONFIG
	.align		4
.L_611:
        /*0a54*/ 	.byte	0x01, 0x54
	.zero		2


	//----- nvinfo : EIATTR_SYSCALL_OFFSETS
	.align		4
        /*0a58*/ 	.byte	0x04, 0x46
        /*0a5a*/ 	.short	(.L_613 - .L_612)


	//   ....[0]....
.L_612:
        /*0a5c*/ 	.word	0x00001f60


	//   ....[1]....
        /*0a60*/ 	.word	0x00011710


	//   ....[2]....
        /*0a64*/ 	.word	0x00011860


	//   ....[3]....
        /*0a68*/ 	.word	0x00011950


	//   ....[4]....
        /*0a6c*/ 	.word	0x00012750


	//   ....[5]....
        /*0a70*/ 	.word	0x00013280


	//----- nvinfo : EIATTR_MBARRIER_INSTR_OFFSETS
	.align		4
.L_613:
        /*0a74*/ 	.byte	0x04, 0x39
        /*0a76*/ 	.short	(.L_615 - .L_614)


	//   ....[0]....
.L_614:
        /*0a78*/ 	.word	0x00000190
        /*0a7c*/ 	.word	0x000000ff
        /*0a80*/ 	.word	0x00032400
        /*0a84*/ 	.short	0x0100
        /*0a86*/ 	.byte	0x08
	.zero		1


	//   ....[1]....
        /*0a88*/ 	.word	0x000001a0
        /*0a8c*/ 	.word	0x000000ff
        /*0a90*/ 	.word	0x00032410
        /*0a94*/ 	.short	0x0100
        /*0a96*/ 	.byte	0x08
	.zero		1


	//   ....[2]....
        /*0a98*/ 	.word	0x000001b0
        /*0a9c*/ 	.word	0x000000ff
        /*0aa0*/ 	.word	0x00032420
        /*0aa4*/ 	.short	0x0100
        /*0aa6*/ 	.byte	0x08
	.zero		1


	//   ....[3]....
        /*0aa8*/ 	.word	0x000002a0
        /*0aac*/ 	.word	0x000000ff
        /*0ab0*/ 	.word	0x00032430
        /*0ab4*/ 	.short	0x0100
        /*0ab6*/ 	.byte	0x08
	.zero		1


	//   ....[4]....
        /*0ab8*/ 	.word	0x000002b0
        /*0abc*/ 	.word	0x000000ff
        /*0ac0*/ 	.word	0x00032440
        /*0ac4*/ 	.short	0x0100
        /*0ac6*/ 	.byte	0x08
	.zero		1


	//   ....[5]....
        /*0ac8*/ 	.word	0x000002c0
        /*0acc*/ 	.word	0x000000ff
        /*0ad0*/ 	.word	0x00032438
        /*0ad4*/ 	.short	0x0100
        /*0ad6*/ 	.byte	0x08
	.zero		1


	//   ....[6]....
        /*0ad8*/ 	.word	0x000002d0
        /*0adc*/ 	.word	0x000000ff
        /*0ae0*/ 	.word	0x00032448
        /*0ae4*/ 	.short	0x0100
        /*0ae6*/ 	.byte	0x08
	.zero		1


	//   ....[7]....
        /*0ae8*/ 	.word	0x00000400
        /*0aec*/ 	.word	0x000000ff
        /*0af0*/ 	.word	0x00032450
        /*0af4*/ 	.short	0x0100
        /*0af6*/ 	.byte	0x08
	.zero		1


	//   ....[8]....
        /*0af8*/ 	.word	0x00000410
        /*0afc*/ 	.word	0x000000ff
        /*0b00*/ 	.word	0x00032460
        /*0b04*/ 	.short	0x0100
        /*0b06*/ 	.byte	0x08
	.zero		1


	//   ....[9]....
        /*0b08*/ 	.word	0x00000420
        /*0b0c*/ 	.word	0x000000ff
        /*0b10*/ 	.word	0x00032458
        /*0b14*/ 	.short	0x0100
        /*0b16*/ 	.byte	0x08
	.zero		1


	//   ....[10]....
        /*0b18*/ 	.word	0x00000430
        /*0b1c*/ 	.word	0x000000ff
        /*0b20*/ 	.word	0x00032468
        /*0b24*/ 	.short	0x0100
        /*0b26*/ 	.byte	0x08
	.zero		1


	//   ....[11]....
        /*0b28*/ 	.word	0x00000520
        /*0b2c*/ 	.word	0x000000ff
        /*0b30*/ 	.word	0x00032470
        /*0b34*/ 	.short	0x0100
        /*0b36*/ 	.byte	0x06
	.zero		1


	//   ....[12]....
        /*0b38*/ 	.word	0x00000530
        /*0b3c*/ 	.word	0x000000ff
        /*0b40*/ 	.word	0x00032480
        /*0b44*/ 	.short	0x0100
        /*0b46*/ 	.byte	0x06
	.zero		1


	//   ....[13]....
        /*0b48*/ 	.word	0x00000540
        /*0b4c*/ 	.word	0x000000ff
        /*0b50*/ 	.word	0x00032478
        /*0b54*/ 	.short	0x0100
        /*0b56*/ 	.byte	0x06
	.zero		1


	//   ....[14]....
        /*0b58*/ 	.word	0x00000550
        /*0b5c*/ 	.word	0x000000ff
        /*0b60*/ 	.word	0x00032488
        /*0b64*/ 	.short	0x0100
        /*0b66*/ 	.byte	0x06
	.zero		1


	//   ....[15]....
        /*0b68*/ 	.word	0x00000680
        /*0b6c*/ 	.word	0x000000ff
        /*0b70*/ 	.word	0x00032490
        /*0b74*/ 	.short	0x0100
        /*0b76*/ 	.byte	0x08
	.zero		1


	//   ....[16]....
        /*0b78*/ 	.word	0x00000690
        /*0b7c*/ 	.word	0x000000ff
        /*0b80*/ 	.word	0x000324a0
        /*0b84*/ 	.short	0x0100
        /*0b86*/ 	.byte	0x08
	.zero		1


	//   ....[17]....
        /*0b88*/ 	.word	0x000006a0
        /*0b8c*/ 	.word	0x000000ff
        /*0b90*/ 	.word	0x00032498
        /*0b94*/ 	.short	0x0100
        /*0b96*/ 	.byte	0x08
	.zero		1


	//   ....[18]....
        /*0b98*/ 	.word	0x000006b0
        /*0b9c*/ 	.word	0x000000ff
        /*0ba0*/ 	.word	0x000324a8
        /*0ba4*/ 	.short	0x0100
        /*0ba6*/ 	.byte	0x08
	.zero		1


	//   ....[19]....
        /*0ba8*/ 	.word	0x000007f0
        /*0bac*/ 	.word	0x000000ff
        /*0bb0*/ 	.word	0x000324b0
        /*0bb4*/ 	.short	0x0100
        /*0bb6*/ 	.byte	0x08
	.zero		1


	//   ....[20]....
        /*0bb8*/ 	.word	0x00000800
        /*0bbc*/ 	.word	0x000000ff
        /*0bc0*/ 	.word	0x000324c0
        /*0bc4*/ 	.short	0x0100
        /*0bc6*/ 	.byte	0x08
	.zero		1


	//   ....[21]....
        /*0bc8*/ 	.word	0x00000810
        /*0bcc*/ 	.word	0x000000ff
        /*0bd0*/ 	.word	0x000324b8
        /*0bd4*/ 	.short	0x0100
        /*0bd6*/ 	.byte	0x08
	.zero		1


	//   ....[22]....
        /*0bd8*/ 	.word	0x00000820
        /*0bdc*/ 	.word	0x000000ff
        /*0be0*/ 	.word	0x000324c8
        /*0be4*/ 	.short	0x0100
        /*0be6*/ 	.byte	0x08
	.zero		1


	//   ....[23]....
        /*0be8*/ 	.word	0x00002040
        /*0bec*/ 	.word	0x00000005
        /*0bf0*/ 	.word	0x00032400
        /*0bf4*/ 	.short	0x010a
        /*0bf6*/ 	.byte	0x3f
	.zero		1


	//   ....[24]....
        /*0bf8*/ 	.word	0x00002120
        /*0bfc*/ 	.word	0x000000ff
        /*0c00*/ 	.word	0x00032430
        /*0c04*/ 	.short	0x010a
        /*0c06*/ 	.byte	0x06
	.zero		1


	//   ....[25]....
        /*0c08*/ 	.word	0x00002160
        /*0c0c*/ 	.word	0x000000ff
        /*0c10*/ 	.word	0x00032430
        /*0c14*/ 	.short	0x010a
        /*0c16*/ 	.byte	0x06
	.zero		1


	//   ....[26]....
        /*0c18*/ 	.word	0x00002460
        /*0c1c*/ 	.word	0x00000005
        /*0c20*/ 	.word	0x00032410
        /*0c24*/ 	.short	0x010a
        /*0c26*/ 	.byte	0x3f
	.zero		1


	//   ....[27]....
        /*0c28*/ 	.word	0x000024a0
        /*0c2c*/ 	.word	0x000000ff
        /*0c30*/ 	.word	0x00032450
        /*0c34*/ 	.short	0x010a
        /*0c36*/ 	.byte	0x06
	.zero		1


	//   ....[28]....
        /*0c38*/ 	.word	0x000024e0
        /*0c3c*/ 	.word	0x000000ff
        /*0c40*/ 	.word	0x00032450
        /*0c44*/ 	.short	0x010a
        /*0c46*/ 	.byte	0x06
	.zero		1


	//   ....[29]....
        /*0c48*/ 	.word	0x000033a0
        /*0c4c*/ 	.word	0x000000ff
        /*0c50*/ 	.word	0x00000000
        /*0c54*/ 	.short	0x0101
        /*0c56*/ 	.byte	0x04
	.zero		1


	//   ....[30]....
        /*0c58*/ 	.word	0x00004ca0
        /*0c5c*/ 	.word	0x000000ff
        /*0c60*/ 	.word	0x00000000
        /*0c64*/ 	.short	0x0101
        /*0c66*/ 	.byte	0x06
	.zero		1


	//   ....[31]....
        /*0c68*/ 	.word	0x00004df0
        /*0c6c*/ 	.word	0x000000ff
        /*0c70*/ 	.word	0x00032430
        /*0c74*/ 	.short	0x010a
        /*0c76*/ 	.byte	0x04
	.zero		1


	//   ....[32]....
        /*0c78*/ 	.word	0x00004e30
        /*0c7c*/ 	.word	0x000000ff
        /*0c80*/ 	.word	0x00032430
        /*0c84*/ 	.short	0x010a
        /*0c86*/ 	.byte	0x04
	.zero		1


	//   ....[33]....
        /*0c88*/ 	.word	0x00005040
        /*0c8c*/ 	.word	0x000000ff
        /*0c90*/ 	.word	0x00032450
        /*0c94*/ 	.short	0x010a
        /*0c96*/ 	.byte	0x04
	.zero		1


	//   ....[34]....
        /*0c98*/ 	.word	0x00005080
        /*0c9c*/ 	.word	0x000000ff
        /*0ca0*/ 	.word	0x00032450
        /*0ca4*/ 	.short	0x010a
        /*0ca6*/ 	.byte	0x04
	.zero		1


	//   ....[35]....
        /*0ca8*/ 	.word	0x00006ba0
        /*0cac*/ 	.word	0x000000ff
        /*0cb0*/ 	.word	0x00000000
        /*0cb4*/ 	.short	0x0101
        /*0cb6*/ 	.byte	0x0a
	.zero		1


	//   ....[36]....
        /*0cb8*/ 	.word	0x00007dd0
        /*0cbc*/ 	.word	0x000000ff
        /*0cc0*/ 	.word	0x00000000
        /*0cc4*/ 	.short	0x0101
        /*0cc6*/ 	.byte	0x04
	.zero		1


	//   ....[37]....
        /*0cc8*/ 	.word	0x00007f00
        /*0ccc*/ 	.word	0x000000ff
        /*0cd0*/ 	.word	0x00032430
        /*0cd4*/ 	.short	0x010a
        /*0cd6*/ 	.byte	0x04
	.zero		1


	//   ....[38]....
        /*0cd8*/ 	.word	0x00007f40
        /*0cdc*/ 	.word	0x000000ff
        /*0ce0*/ 	.word	0x00032430
        /*0ce4*/ 	.short	0x010a
        /*0ce6*/ 	.byte	0x04
	.zero		1


	//   ....[39]....
        /*0ce8*/ 	.word	0x00008150
        /*0cec*/ 	.word	0x000000ff
        /*0cf0*/ 	.word	0x00032450
        /*0cf4*/ 	.short	0x010a
        /*0cf6*/ 	.byte	0x04
	.zero		1


	//   ....[40]....
        /*0cf8*/ 	.word	0x00008190
        /*0cfc*/ 	.word	0x000000ff
        /*0d00*/ 	.word	0x00032450
        /*0d04*/ 	.short	0x010a
        /*0d06*/ 	.byte	0x04
	.zero		1


	//   ....[41]....
        /*0d08*/ 	.word	0x00009370
        /*0d0c*/ 	.word	0x000000ff
        /*0d10*/ 	.word	0x00000000
        /*0d14*/ 	.short	0x0101
        /*0d16*/ 	.byte	0x0b
	.zero		1


	//   ....[42]....
        /*0d18*/ 	.word	0x0000a760
        /*0d1c*/ 	.word	0x000000ff
        /*0d20*/ 	.word	0x00000000
        /*0d24*/ 	.short	0x0101
        /*0d26*/ 	.byte	0x04
	.zero		1


	//   ....[43]....
        /*0d28*/ 	.word	0x0000cdf0
        /*0d2c*/ 	.word	0x000000ff
        /*0d30*/ 	.word	0x00000000
        /*0d34*/ 	.short	0x0101
        /*0d36*/ 	.byte	0x06
	.zero		1


	//   ....[44]....
        /*0d38*/ 	.word	0x0000d540
        /*0d3c*/ 	.word	0x000000ff
        /*0d40*/ 	.word	0x00000000
        /*0d44*/ 	.short	0x0101
        /*0d46*/ 	.byte	0x09
	.zero		1


	//   ....[45]....
        /*0d48*/ 	.word	0x00011e90
        /*0d4c*/ 	.word	0x00000019
        /*0d50*/ 	.word	0x00032440
        /*0d54*/ 	.short	0x010a
        /*0d56*/ 	.byte	0x3f
	.zero		1


	//   ....[46]....
        /*0d58*/ 	.word	0x000124c0
        /*0d5c*/ 	.word	0x00000019
        /*0d60*/ 	.word	0x00032430
        /*0d64*/ 	.short	0x0107
        /*0d66*/ 	.byte	0x3f
	.zero		1


	//   ....[47]....
        /*0d68*/ 	.word	0x00012590
        /*0d6c*/ 	.word	0x00000019
        /*0d70*/ 	.word	0x00032430
        /*0d74*/ 	.short	0x0101
        /*0d76*/ 	.byte	0x3f
	.zero		1


	//   ....[48]....
        /*0d78*/ 	.word	0x000130c0
        /*0d7c*/ 	.word	0x00000016
        /*0d80*/ 	.word	0x00032400
        /*0d84*/ 	.short	0x0107
        /*0d86*/ 	.byte	0x3f
	.zero		1


	//   ....[49]....
        /*0d88*/ 	.word	0x00013150
        /*0d8c*/ 	.word	0x00000016
        /*0d90*/ 	.word	0x00032400
        /*0d94*/ 	.short	0x0101
        /*0d96*/ 	.byte	0x3f
	.zero		1


	//   ....[50]....
        /*0d98*/ 	.word	0x00013c70
        /*0d9c*/ 	.word	0x00000016
        /*0da0*/ 	.word	0x00032410
        /*0da4*/ 	.short	0x0107
        /*0da6*/ 	.byte	0x3f
	.zero		1


	//   ....[51]....
        /*0da8*/ 	.word	0x00013d70
        /*0dac*/ 	.word	0x00000016
        /*0db0*/ 	.word	0x00032410
        /*0db4*/ 	.short	0x0101
        /*0db6*/ 	.byte	0x3f
	.zero		1


	//   ....[52]....
        /*0db8*/ 	.word	0x00013d90
        /*0dbc*/ 	.word	0x00000016
        /*0dc0*/ 	.word	0x00032420
        /*0dc4*/ 	.short	0x010a
        /*0dc6*/ 	.byte	0x3f
	.zero		1


	//   ....[53]....
        /*0dc8*/ 	.word	0x00013e10
        /*0dcc*/ 	.word	0x00000019
        /*0dd0*/ 	.word	0x00032460
        /*0dd4*/ 	.short	0x010a
        /*0dd6*/ 	.byte	0x3f
	.zero		1


	//   ....[54]....
        /*0dd8*/ 	.word	0x00014570
        /*0ddc*/ 	.word	0x00000019
        /*0de0*/ 	.word	0x00032450
        /*0de4*/ 	.short	0x0107
        /*0de6*/ 	.byte	0x3f
	.zero		1


	//   ....[55]....
        /*0de8*/ 	.word	0x00014630
        /*0dec*/ 	.word	0x00000019
        /*0df0*/ 	.word	0x00032450
        /*0df4*/ 	.short	0x0101
        /*0df6*/ 	.byte	0x3f
	.zero		1


	//   ....[56]....
        /*0df8*/ 	.word	0x00014970
        /*0dfc*/ 	.word	0x0000000a
        /*0e00*/ 	.word	0x00032440
        /*0e04*/ 	.short	0x010a
        /*0e06*/ 	.byte	0x3f
	.zero		1


	//   ....[57]....
        /*0e08*/ 	.word	0x00014d20
        /*0e0c*/ 	.word	0x0000000a
        /*0e10*/ 	.word	0x00032430
        /*0e14*/ 	.short	0x0107
        /*0e16*/ 	.byte	0x3f
	.zero		1


	//   ....[58]....
        /*0e18*/ 	.word	0x00014dd0
        /*0e1c*/ 	.word	0x0000000a
        /*0e20*/ 	.word	0x00032430
        /*0e24*/ 	.short	0x0101
        /*0e26*/ 	.byte	0x3f
	.zero		1


	//   ....[59]....
        /*0e28*/ 	.word	0x00014e00
        /*0e2c*/ 	.word	0x0000000a
        /*0e30*/ 	.word	0x00032460
        /*0e34*/ 	.short	0x010a
        /*0e36*/ 	.byte	0x3f
	.zero		1


	//   ....[60]....
        /*0e38*/ 	.word	0x00015300
        /*0e3c*/ 	.word	0x0000000a
        /*0e40*/ 	.word	0x00032450
        /*0e44*/ 	.short	0x0107
        /*0e46*/ 	.byte	0x3f
	.zero		1


	//   ....[61]....
        /*0e48*/ 	.word	0x000153b0
        /*0e4c*/ 	.word	0x0000000a
        /*0e50*/ 	.word	0x00032450
        /*0e54*/ 	.short	0x0101
        /*0e56*/ 	.byte	0x3f
	.zero		1


	//   ....[62]....
        /*0e58*/ 	.word	0x00016640
        /*0e5c*/ 	.word	0x00000005
        /*0e60*/ 	.word	0x00032420
        /*0e64*/ 	.short	0x010a
        /*0e66*/ 	.byte	0x3f
	.zero		1


	//   ....[63]....
        /*0e68*/ 	.word	0x000167e0
        /*0e6c*/ 	.word	0x00000003
        /*0e70*/ 	.word	0x00032440
        /*0e74*/ 	.short	0x010a
        /*0e76*/ 	.byte	0x3f
	.zero		1


	//   ....[64]....
        /*0e78*/ 	.word	0x00016880
        /*0e7c*/ 	.word	0x00000005
        /*0e80*/ 	.word	0x00032440
        /*0e84*/ 	.short	0x010a
        /*0e86*/ 	.byte	0x3f
	.zero		1


	//   ....[65]....
        /*0e88*/ 	.word	0x000168c0
        /*0e8c*/ 	.word	0x00000003
        /*0e90*/ 	.word	0x00032460
        /*0e94*/ 	.short	0x010a
        /*0e96*/ 	.byte	0x3f
	.zero		1


	//   ....[66]....
        /*0e98*/ 	.word	0x00016900
        /*0e9c*/ 	.word	0x00000005
        /*0ea0*/ 	.word	0x00032460
        /*0ea4*/ 	.short	0x010a
        /*0ea6*/ 	.byte	0x3f
	.zero		1


	//   ....[67]....
        /*0ea8*/ 	.word	0x00016960
        /*0eac*/ 	.word	0x00000005
        /*0eb0*/ 	.word	0x00032400
        /*0eb4*/ 	.short	0x010a
        /*0eb6*/ 	.byte	0x3f
	.zero		1


	//   ....[68]....
        /*0eb8*/ 	.word	0x000169c0
        /*0ebc*/ 	.word	0x00000004
        /*0ec0*/ 	.word	0x00032430
        /*0ec4*/ 	.short	0x010a
        /*0ec6*/ 	.byte	0x3f
	.zero		1


	//   ....[69]....
        /*0ec8*/ 	.word	0x00016a10
        /*0ecc*/ 	.word	0x00000005
        /*0ed0*/ 	.word	0x00032410
        /*0ed4*/ 	.short	0x010a
        /*0ed6*/ 	.byte	0x3f
	.zero		1


	//   ....[70]....
        /*0ed8*/ 	.word	0x00016a70
        /*0edc*/ 	.word	0x00000000
        /*0ee0*/ 	.word	0x00032450
        /*0ee4*/ 	.short	0x010a
        /*0ee6*/ 	.byte	0x3f
	.zero		1


	//   ....[71]....
        /*0ee8*/ 	.word	0x00016ad0
        /*0eec*/ 	.word	0x00000015
        /*0ef0*/ 	.word	0x00032430
        /*0ef4*/ 	.short	0x010a
        /*0ef6*/ 	.byte	0x3f
	.zero		1


	//   ....[72]....
        /*0ef8*/ 	.word	0x00016b30
        /*0efc*/ 	.word	0x00000015
        /*0f00*/ 	.word	0x00032450
        /*0f04*/ 	.short	0x010a
        /*0f06*/ 	.byte	0x3f
	.zero		1


	//   ....[73]....
        /*0f08*/ 	.word	0x00016b90
        /*0f0c*/ 	.word	0x00000015
        /*0f10*/ 	.word	0x00032430
        /*0f14*/ 	.short	0x010a
        /*0f16*/ 	.byte	0x3f
	.zero		1


	//   ....[74]....
        /*0f18*/ 	.word	0x00016bf0
        /*0f1c*/ 	.word	0x00000015
        /*0f20*/ 	.word	0x00032450
        /*0f24*/ 	.short	0x010a
        /*0f26*/ 	.byte	0x3f
	.zero		1


	//   ....[75]....
        /*0f28*/ 	.word	0x00016d10
        /*0f2c*/ 	.word	0x00000019
        /*0f30*/ 	.word	0x00032440
        /*0f34*/ 	.short	0x010a
        /*0f36*/ 	.byte	0x3f
	.zero		1


	//   ....[76]....
        /*0f38*/ 	.word	0x00018b30
        /*0f3c*/ 	.word	0x00000016
        /*0f40*/ 	.word	0x00032420
        /*0f44*/ 	.short	0x010a
        /*0f46*/ 	.byte	0x3f
	.zero		1


	//   ....[77]....
        /*0f48*/ 	.word	0x00018b80
        /*0f4c*/ 	.word	0x00000019
        /*0f50*/ 	.word	0x00032460
        /*0f54*/ 	.short	0x010a
        /*0f56*/ 	.byte	0x3f
	.zero		1


	//   ....[78]....
        /*0f58*/ 	.word	0x000194d0
        /*0f5c*/ 	.word	0x0000000a
        /*0f60*/ 	.word	0x00032440
        /*0f64*/ 	.short	0x010a
        /*0f66*/ 	.byte	0x3f
	.zero		1


	//   ....[79]....
        /*0f68*/ 	.word	0x00019ba0
        /*0f6c*/ 	.word	0x0000000a
        /*0f70*/ 	.word	0x00032460
        /*0f74*/ 	.short	0x010a
        /*0f76*/ 	.byte	0x3f
	.zero		1


	//   ....[80]....
        /*0f78*/ 	.word	0x0001ad00
        /*0f7c*/ 	.word	0x00000005
        /*0f80*/ 	.word	0x00032420
        /*0f84*/ 	.short	0x010a
        /*0f86*/ 	.byte	0x3f
	.zero		1


	//   ....[81]....
        /*0f88*/ 	.word	0x0001aea0
        /*0f8c*/ 	.word	0x00000003
        /*0f90*/ 	.word	0x00032440
        /*0f94*/ 	.short	0x010a
        /*0f96*/ 	.byte	0x3f
	.zero		1


	//   ....[82]....
        /*0f98*/ 	.word	0x0001aef0
        /*0f9c*/ 	.word	0x00000005
        /*0fa0*/ 	.word	0x00032440
        /*0fa4*/ 	.short	0x010a
        /*0fa6*/ 	.byte	0x3f
	.zero		1


	//   ....[83]....
        /*0fa8*/ 	.word	0x0001af40
        /*0fac*/ 	.word	0x00000003
        /*0fb0*/ 	.word	0x00032460
        /*0fb4*/ 	.short	0x010a
        /*0fb6*/ 	.byte	0x3f
	.zero		1


	//----- nvinfo : EIATTR_NUM_MBARRIERS
	.align		4
.L_615:
        /*0fb8*/ 	.byte	0x03, 0x38
        /*0fba*/ 	.short	0x0017


	//----- nvinfo : EIATTR_EXIT_INSTR_OFFSETS
	.align		4
        /*0fbc*/ 	.byte	0x04, 0x1c
        /*0fbe*/ 	.short	(.L_617 - .L_616)


	//   ....[0]....
.L_616:
        /*0fc0*/ 	.word	0x000009e0


	//   ....[1]....
        /*0fc4*/ 	.word	0x0000fb40


	//   ....[2]....
        /*0fc8*/ 	.word	0x00016950


	//----- nvinfo : EIATTR_MAX_THREADS
	.align		4
.L_617:
        /*0fcc*/ 	.byte	0x04, 0x05
        /*0fce*/ 	.short	(.L_619 - .L_618)
.L_618:
        /*0fd0*/ 	.word	0x00000180
        /*0fd4*/ 	.word	0x00000001
        /*0fd8*/ 	.word	0x00000001


	//----- nvinfo : EIATTR_CRS_STACK_SIZE
	.align		4
.L_619:
        /*0fdc*/ 	.byte	0x04, 0x1e
        /*0fde*/ 	.short	(.L_621 - .L_620)
.L_620:
        /*0fe0*/ 	.word	0x00000000


	//----- nvinfo : EIATTR_CBANK_PARAM_SIZE
	.align		4
.L_621:
        /*0fe4*/ 	.byte	0x03, 0x19
        /*0fe6*/ 	.short	0x0bf0


	//----- nvinfo : EIATTR_PARAM_CBANK
	.align		4
        /*0fe8*/ 	.byte	0x04, 0x0a
        /*0fea*/ 	.short	(.L_623 - .L_622)
	.align		4
.L_622:
        /*0fec*/ 	.word	index@(.nv.constant0._ZN7cutlass13device_kernelIN5flash11enable_sm90INS1_16FlashAttnFwdSm90INS1_25CollectiveMainloopFwdSm90ILi2EN4cute5tupleIJNS5_1CILi1EEES8_S8_EEENS6_IJNS7_ILi128EEENS7_ILi96EEENS7_ILi64EEEEEELi256ENS_6half_tEfNS_4arch4Sm90ELb1ELb0ELb1ELb1ELb1ELb0ELb1ELb1ELb0ELb1ELb1ELb0EEENS1_21CollectiveEpilogueFwdINS6_IJSA_NS7_ILi256EEESB_EEES9_SE_SG_Li256ELb1ELb1ELb1ELb0EEENS1_36VarlenDynamicPersistentTileSchedulerILi128ELi96ELi256ELi128ELb1ELb1ELb1ELb1ELb1ELb1EEEEEEEEEvNT_6ParamsE)
        /*0ff0*/ 	.short	0x0210
        /*0ff2*/ 	.short	0x0bf0


	//----- nvinfo : EIATTR_SW_WAR
	.align		4
.L_623:
        /*0ff4*/ 	.byte	0x04, 0x36
        /*0ff6*/ 	.short	(.L_625 - .L_624)
.L_624:
        /*0ff8*/ 	.word	0x00000008
.L_625:


//--------------------- .nv.info._ZN7cutlass13device_kernelIN5flash11enable_sm90INS1_16FlashAttnFwdSm90INS1_25CollectiveMainloopFwdSm90ILi2EN4cute5tupleIJNS5_1CILi1EEES8_S8_EEENS6_IJNS7_ILi128EEENS7_ILi96EEENS7_ILi64EEEEEELi256ENS_6half_tEfNS_4arch4Sm90ELb1ELb0ELb1ELb1ELb1ELb1ELb1ELb1ELb0ELb1ELb1ELb0EEENS1_21CollectiveEpilogueFwdINS6_IJSA_NS7_ILi256EEESB_EEES9_SE_SG_Li256ELb1ELb1ELb1ELb0EEENS1_36VarlenDynamicPersistentTileSchedulerILi128ELi96ELi256ELi128ELb1ELb1ELb1ELb1ELb1ELb1EEEEEEEEEvNT_6ParamsE --------------------------
	.section	.nv.info._ZN7cutlass13device_kernelIN5flash11enable_sm90INS1_16FlashAttnFwdSm90INS1_25CollectiveMainloopFwdSm90ILi2EN4cute5tupleIJNS5_1CILi1EEES8_S8_EEENS6_IJNS7_ILi128EEENS7_ILi96EEENS7_ILi64EEEEEELi256ENS_6half_tEfNS_4arch4Sm90ELb1ELb0ELb1ELb1ELb1ELb1ELb1ELb1ELb0ELb1ELb1ELb0EEENS1_21CollectiveEpilogueFwdINS6_IJSA_NS7_ILi256EEESB_EEES9_SE_SG_Li256ELb1ELb1ELb1ELb0EEENS1_36VarlenDynamicPersistentTileSchedulerILi128ELi96ELi256ELi128ELb1ELb1ELb1ELb1ELb1ELb1EEEEEEEEEvNT_6ParamsE,"",@"SHT_CUDA_INFO"
	.sectionflags	@""
	.align	4


	//----- nvinfo : EIATTR_CUDA_API_VERSION
	.align		4
        /*0000*/ 	.byte	0x04, 0x37
        /*0002*/ 	.short	(.L_627 - .L_626)
.L_626:
        /*0004*/ 	.word	0x00000082


	//----- nvinfo : EIATTR_KPARAM_INFO
	.align		4
.L_627:
        /*0008*/ 	.byte	0x04, 0x17
        /*000a*/ 	.short	(.L_629 - .L_628)
.L_628:
        /*000c*/ 	.word	0x00000000
        /*0010*/ 	.short	0x0000
        /*0012*/ 	.short	0x0070
        /*0014*/ 	.byte	0x00, 0xf0, 0x01, 0x2e


	//----- nvinfo : EIATTR_SPARSE_MMA_MASK
	.align		4
.L_629:
        /*0018*/ 	.byte	0x03, 0x50
        /*001a*/ 	.short	0x0000


	//----- nvinfo : EIATTR_MAXREG_COUNT
	.align		4
        /*001c*/ 	.byte	0x03, 0x1b
        /*001e*/ 	.short	0x00a8


	//----- nvinfo : EIATTR_NUM_BARRIERS
	.align		4
        /*0020*/ 	.byte	0x02, 0x4c
        /*0022*/ 	.byte	0x10
	.zero		1


	//----- nvinfo : EIATTR_EXTERNS
	.align		4
        /*0024*/ 	.byte	0x04, 0x0f
        /*0026*/ 	.short	(.L_631 - .L_630)


	//   ....[0]....
	.align		4
.L_630:
        /*0028*/ 	.word	index@(__assertfail)


	//----- nvinfo : EIATTR_ANNOTATIONS
	.align		4
.L_631:
        /*002c*/ 	.byte	0x04, 0x55
        /*002e*/ 	.short	(.L_633 - .L_632)


	//   ....[0]....
.L_632:
        /* <DEDUP_REMOVED lines=208> */


	//----- nvinfo : EIATTR_MERCURY_ISA_VERSION
	.align		4
.L_633:
        /*0d18*/ 	.byte	0x03, 0x5f
        /*0d1a*/ 	.short	0x0101


	//----- nvinfo : EIATTR_UNUSED_LOAD_BYTE_OFFSET
	.align		4
        /*0d1c*/ 	.byte	0x04, 0x44
        /*0d1e*/ 	.short	(.L_635 - .L_634)


	//   ....[0]....
.L_634:
        /*0d20*/ 	.word	0x00000aa0
        /*0d24*/ 	.word	0x0000fff0


	//   ....[1]....
        /*0d28*/ 	.word	0x00014980
        /*0d2c*/ 	.word	0x0000fff0


	//----- nvinfo : EIATTR_INT_WARP_WIDE_INSTR_OFFSETS
	.align		4
.L_635:
        /*0d30*/ 	.byte	0x04, 0x31
        /*0d32*/ 	.short	(.L_637 - .L_636)


	//   ....[0]....
.L_636:
        /*0d34*/ 	.word	0x00000130


	//   ....[1]....
        /*0d38*/ 	.word	0x00000170


	//   ....[2]....
        /*0d3c*/ 	.word	0x000001e0


	//   ....[3]....
        /*0d40*/ 	.word	0x000001f0


	//   ....[4]....
        /*0d44*/ 	.word	0x0001ccd0


	//   ....[5]....
        /*0d48*/ 	.word	0x0001cd60


	//   ....[6]....
        /*0d4c*/ 	.word	0x00020c30


	//   ....[7]....
        /*0d50*/ 	.word	0x00020cc0


	//----- nvinfo : EIATTR_COOP_GROUP_MASK_REGIDS
	.align		4
.L_637:
        /*0d54*/ 	.byte	0x04, 0x29
        /*0d56*/ 	.short	(.L_639 - .L_638)


	//   ....[0]....
.L_638:
        /*0d58*/ 	.word	0xffffffff


	//   ....[1]....
        /*0d5c*/ 	.word	0xffffffff


	//   ....[2]....
        /*0d60*/ 	.word	0xffffffff


	//   ....[3]....
        /*0d64*/ 	.word	0xffffffff


	//   ....[4]....
        /*0d68*/ 	.word	0xffffffff


	//   ....[5]....
        /*0d6c*/ 	.word	0xffffffff


	//   ....[6]....
        /*0d70*/ 	.word	0xffffffff


	//   ....[7]....
        /*0d74*/ 	.word	0xffffffff


	//   ....[8]....
        /*0d78*/ 	.word	0xffffffff


	//   ....[9]....
        /*0d7c*/ 	.word	0xffffffff


	//   ....[10]....
        /*0d80*/ 	.word	0xffffffff


	//   ....[11]....
        /*0d84*/ 	.word	0xffffffff


	//   ....[12]....
        /*0d88*/ 	.word	0xffffffff


	//   ....[13]....
        /*0d8c*/ 	.word	0xffffffff


	//   ....[14]....
        /*0d90*/ 	.word	0xffffffff


	//   ....[15]....
        /*0d94*/ 	.word	0xffffffff


	//   ....[16]....
        /*0d98*/ 	.word	0xffffffff


	//   ....[17]....
        /*0d9c*/ 	.word	0xffffffff


	//   ....[18]....
        /*0da0*/ 	.word	0xffffffff


	//   ....[19]....
        /*0da4*/ 	.word	0xffffffff


	//   ....[20]....
        /*0da8*/ 	.word	0xffffffff


	//   ....[21]....
        /*0dac*/ 	.word	0xffffffff


	//   ....[22]....
        /*0db0*/ 	.word	0xffffffff


	//   ....[23]....
        /*0db4*/ 	.word	0xffffffff


	//   ....[24]....
        /*0db8*/ 	.word	0xffffffff


	//   ....[25]....
        /*0dbc*/ 	.word	0xffffffff


	//   ....[26]....
        /*0dc0*/ 	.word	0xffffffff


	//   ....[27]....
        /*0dc4*/ 	.word	0xffffffff


	//   ....[28]....
        /*0dc8*/ 	.word	0xffffffff


	//   ....[29]....
        /*0dcc*/ 	.word	0xffffffff


	//   ....[30]....
        /*0dd0*/ 	.word	0xffffffff


	//   ....[31]....
        /*0dd4*/ 	.word	0xffffffff


	//   ....[32]....
        /*0dd8*/ 	.word	0xffffffff


	//   ....[33]....
        /*0ddc*/ 	.word	0xffffffff


	//   ....[34]....
        /*0de0*/ 	.word	0xffffffff


	//   ....[35]....
        /*0de4*/ 	.word	0xffffffff


	//   ....[36]....
        /*0de8*/ 	.word	0xffffffff


	//   ....[37]....
        /*0dec*/ 	.word	0xffffffff


	//   ....[38]....
        /*0df0*/ 	.word	0xffffffff


	//   ....[39]....
        /*0df4*/ 	.word	0xffffffff


	//   ....[40]....
        /*0df8*/ 	.word	0xffffffff


	//   ....[41]....
        /*0dfc*/ 	.word	0xffffffff


	//   ....[42]....
        /*0e00*/ 	.word	0xffffffff


	//   ....[43]....
        /*0e04*/ 	.word	0xffffffff


	//   ....[44]....
        /*0e08*/ 	.word	0xffffffff


	//   ....[45]....
        /*0e0c*/ 	.word	0xffffffff


	//   ....[46]....
        /*0e10*/ 	.word	0xffffffff


	//   ....[47]....
        /*0e14*/ 	.word	0xffffffff


	//   ....[48]....
        /*0e18*/ 	.word	0xffffffff


	//   ....[49]....
        /*0e1c*/ 	.word	0xffffffff


	//   ....[50]....
        /*0e20*/ 	.word	0xffffffff


	//   ....[51]....
        /*0e24*/ 	.word	0xffffffff


	//   ....[52]....
        /*0e28*/ 	.word	0xffffffff


	//   ....[53]....
        /*0e2c*/ 	.word	0xffffffff


	//   ....[54]....
        /*0e30*/ 	.word	0xffffffff


	//   ....[55]....
        /*0e34*/ 	.word	0xffffffff


	//   ....[56]....
        /*0e38*/ 	.word	0xffffffff


	//   ....[57]....
        /*0e3c*/ 	.word	0xffffffff


	//   ....[58]....
        /*0e40*/ 	.word	0xffffffff


	//   ....[59]....
        /*0e44*/ 	.word	0xffffffff


	//   ....[60]....
        /*0e48*/ 	.word	0xffffffff


	//   ....[61]....
        /*0e4c*/ 	.word	0xffffffff


	//   ....[62]....
        /*0e50*/ 	.word	0xffffffff


	//   ....[63]....
        /*0e54*/ 	.word	0xffffffff


	//   ....[64]....
        /*0e58*/ 	.word	0xffffffff


	//   ....[65]....
        /*0e5c*/ 	.word	0xffffffff


	//   ....[66]....
        /*0e60*/ 	.word	0xffffffff


	//   ....[67]....
        /*0e64*/ 	.word	0xffffffff


	//   ....[68]....
        /*0e68*/ 	.word	0xffffffff


	//   ....[69]....
        /*0e6c*/ 	.word	0xffffffff


	//   ....[70]....
        /*0e70*/ 	.word	0xffffffff


	//   ....[71]....
        /*0e74*/ 	.word	0xffffffff


	//   ....[72]....
        /*0e78*/ 	.word	0xffffffff


	//   ....[73]....
        /*0e7c*/ 	.word	0xffffffff


	//   ....[74]....
        /*0e80*/ 	.word	0xffffffff


	//   ....[75]....
        /*0e84*/ 	.word	0xffffffff


	//   ....[76]....
        /*0e88*/ 	.word	0xffffffff


	//   ....[77]....
        /*0e8c*/ 	.word	0xffffffff


	//   ....[78]....
        /*0e90*/ 	.word	0xffffffff


	//   ....[79]....
        /*0e94*/ 	.word	0xffffffff


	//   ....[80]....
        /*0e98*/ 	.word	0xffffffff


	//   ....[81]....
        /*0e9c*/ 	.word	0xffffffff


	//   ....[82]....
        /*0ea0*/ 	.word	0xffffffff


	//   ....[83]....
        /*0ea4*/ 	.word	0xffffffff


	//   ....[84]....
        /*0ea8*/ 	.word	0xffffffff


	//   ....[85]....
        /*0eac*/ 	.word	0xffffffff


	//   ....[86]....
        /*0eb0*/ 	.word	0xffffffff


	//   ....[87]....
        /*0eb4*/ 	.word	0xffffffff


	//   ....[88]....
        /*0eb8*/ 	.word	0xffffffff


	//   ....[89]....
        /*0ebc*/ 	.word	0xffffffff


	//   ....[90]....
        /*0ec0*/ 	.word	0xffffffff


	//   ....[91]....
        /*0ec4*/ 	.word	0xffffffff


	//   ....[92]....
        /*0ec8*/ 	.word	0xffffffff


	//   ....[93]....
        /*0ecc*/ 	.word	0xffffffff


	//   ....[94]....
        /*0ed0*/ 	.word	0xffffffff


	//   ....[95]....
        /*0ed4*/ 	.word	0xffffffff


	//   ....[96]....
        /*0ed8*/ 	.word	0xffffffff


	//   ....[97]....
        /*0edc*/ 	.word	0xffffffff


	//   ....[98]....
        /*0ee0*/ 	.word	0xffffffff


	//   ....[99]....
        /*0ee4*/ 	.word	0xffffffff


	//   ....[100]....
        /*0ee8*/ 	.word	0xffffffff


	//   ....[101]....
        /*0eec*/ 	.word	0xffffffff


	//   ....[102]....
        /*0ef0*/ 	.word	0xffffffff


	//   ....[103]....
        /*0ef4*/ 	.word	0xffffffff


	//   ....[104]....
        /*0ef8*/ 	.word	0xffffffff


	//   ....[105]....
        /*0efc*/ 	.word	0xffffffff


	//   ....[106]....
        /*0f00*/ 	.word	0xffffffff


	//   ....[107]....
        /*0f04*/ 	.word	0xffffffff


	//   ....[108]....
        /*0f08*/ 	.word	0xffffffff


	//   ....[109]....
        /*0f0c*/ 	.word	0xffffffff


	//   ....[110]....
        /*0f10*/ 	.word	0xffffffff


	//   ....[111]....
        /*0f14*/ 	.word	0xffffffff


	//   ....[112]....
        /*0f18*/ 	.word	0xffffffff


	//   ....[113]....
        /*0f1c*/ 	.word	0xffffffff


	//   ....[114]....
        /*0f20*/ 	.word	0xffffffff


	//   ....[115]....
        /*0f24*/ 	.word	0xffffffff


	//   ....[116]....
        /*0f28*/ 	.word	0xffffffff


	//   ....[117]....
        /*0f2c*/ 	.word	0xffffffff


	//   ....[118]....
        /*0f30*/ 	.word	0xffffffff


	//   ....[119]....
        /*0f34*/ 	.word	0xffffffff


	//   ....[120]....
        /*0f38*/ 	.word	0xffffffff


	//   ....[121]....
        /*0f3c*/ 	.word	0xffffffff


	//   ....[122]....
        /*0f40*/ 	.word	0xffffffff


	//   ....[123]....
        /*0f44*/ 	.word	0xffffffff


	//   ....[124]....
        /*0f48*/ 	.word	0xffffffff


	//   ....[125]....
        /*0f4c*/ 	.word	0xffffffff


	//   ....[126]....
        /*0f50*/ 	.word	0xffffffff


	//   ....[127]....
        /*0f54*/ 	.word	0xffffffff


	//   ....[128]....
        /*0f58*/ 	.word	0xffffffff


	//   ....[129]....
        /*0f5c*/ 	.word	0xffffffff


	//   ....[130]....
        /*0f60*/ 	.word	0xffffffff


	//   ....[131]....
        /*0f64*/ 	.word	0xffffffff


	//   ....[132]....
        /*0f68*/ 	.word	0xffffffff


	//   ....[133]....
        /*0f6c*/ 	.word	0xffffffff


	//   ....[134]....
        /*0f70*/ 	.word	0xffffffff


	//   ....[135]....
        /*0f74*/ 	.word	0xffffffff


	//   ....[136]....
        /*0f78*/ 	.word	0xffffffff


	//   ....[137]....
        /*0f7c*/ 	.word	0xffffffff


	//   ....[138]....
        /*0f80*/ 	.word	0xffffffff


	//   ....[139]....
        /*0f84*/ 	.word	0xffffffff


	//   ....[140]....
        /*0f88*/ 	.word	0xffffffff


	//   ....[141]....
        /*0f8c*/ 	.word	0xffffffff


	//   ....[142]....
        /*0f90*/ 	.word	0xffffffff


	//   ....[143]....
        /*0f94*/ 	.word	0xffffffff


	//   ....[144]....
        /*0f98*/ 	.word	0xffffffff


	//   ....[145]....
        /*0f9c*/ 	.word	0xffffffff


	//   ....[146]....
        /*0fa0*/ 	.word	0xffffffff


	//   ....[147]....
        /*0fa4*/ 	.word	0xffffffff


	//   ....[148]....
        /*0fa8*/ 	.word	0xffffffff


	//   ....[149]....
        /*0fac*/ 	.word	0xffffffff


	//   ....[150]....
        /*0fb0*/ 	.word	0xffffffff


	//   ....[151]....
        /*0fb4*/ 	.word	0xffffffff


	//   ....[152]....
        /*0fb8*/ 	.word	0xffffffff


	//   ....[153]....
        /*0fbc*/ 	.word	0xffffffff


	//   ....[154]....
        /*0fc0*/ 	.word	0xffffffff


	//   ....[155]....
        /*0fc4*/ 	.word	0xffffffff


	//   ....[156]....
        /*0fc8*/ 	.word	0xffffffff


	//   ....[157]....
        /*0fcc*/ 	.word	0xffffffff


	//   ....[158]....
        /*0fd0*/ 	.word	0xffffffff


	//   ....[159]....
        /*0fd4*/ 	.word	0xffffffff


	//   ....[160]....
        /*0fd8*/ 	.word	0xffffffff


	//   ....[161]....
        /*0fdc*/ 	.word	0xffffffff


	//   ....[162]....
        /*0fe0*/ 	.word	0xffffffff


	//   ....[163]....
        /*0fe4*/ 	.word	0xffffffff


	//   ....[164]....
        /*0fe8*/ 	.word	0xffffffff


	//   ....[165]....
        /*0fec*/ 	.word	0xffffffff


	//   ....[166]....
        /*0ff0*/ 	.word	0xffffffff


	//   ....[167]....
        /*0ff4*/ 	.word	0xffffffff


	//   ....[168]....
        /*0ff8*/ 	.word	0xffffffff


	//   ....[169]....
        /*0ffc*/ 	.word	0xffffffff


	//   ....[170]....
        /*1000*/ 	.word	0xffffffff


	//   ....[171]....
        /*1004*/ 	.word	0xffffffff


	//   ....[172]....
        /*1008*/ 	.word	0xffffffff


	//   ....[173]....
        /*100c*/ 	.word	0xffffffff


	//   ....[174]....
        /*1010*/ 	.word	0xffffffff


	//   ....[175]....
        /*1014*/ 	.word	0xffffffff


	//   ....[176]....
        /*1018*/ 	.word	0xffffffff


	//   ....[177]....
        /*101c*/ 	.word	0xffffffff


	//   ....[178]....
        /*1020*/ 	.word	0xffffffff


	//   ....[179]....
        /*1024*/ 	.word	0xffffffff


	//   ....[180]....
        /*1028*/ 	.word	0xffffffff


	//   ....[181]....
        /*102c*/ 	.word	0xffffffff


	//   ....[182]....
        /*1030*/ 	.word	0xffffffff


	//   ....[183]....
        /*1034*/ 	.word	0xffffffff


	//   ....[184]....
        /*1038*/ 	.word	0xffffffff


	//   ....[185]....
        /*103c*/ 	.word	0xffffffff


	//   ....[186]....
        /*1040*/ 	.word	0xffffffff


	//   ....[187]....
        /*1044*/ 	.word	0xffffffff


	//   ....[188]....
        /*1048*/ 	.word	0xffffffff


	//   ....[189]....
        /*104c*/ 	.word	0xffffffff


	//   ....[190]....
        /*1050*/ 	.word	0xffffffff


	//   ....[191]....
        /*1054*/ 	.word	0xffffffff


	//   ....[192]....
        /*1058*/ 	.word	0xffffffff


	//   ....[193]....
        /*105c*/ 	.word	0xffffffff


	//   ....[194]....
        /*1060*/ 	.word	0xffffffff


	//   ....[195]....
        /*1064*/ 	.word	0xffffffff


	//   ....[196]....
        /*1068*/ 	.word	0xffffffff


	//   ....[197]....
        /*106c*/ 	.word	0xffffffff


	//   ....[198]....
        /*1070*/ 	.word	0xffffffff


	//   ....[199]....
        /*1074*/ 	.word	0xffffffff


	//   ....[200]....
        /*1078*/ 	.word	0xffffffff


	//   ....[201]....
        /*107c*/ 	.word	0x0500000f


	//   ....[202]....
        /*1080*/ 	.word	0x0500000f


	//   ....[203]....
        /*1084*/ 	.word	0x0500000f


	//   ....[204]....
        /*1088*/ 	.word	0x0500000f


	//   ....[205]....
        /*108c*/ 	.word	0x0500000f


	//   ....[206]....
        /*1090*/ 	.word	0x0500000f


	//   ....[207]....
        /*1094*/ 	.word	0x0500000f


	//   ....[208]....
        /*1098*/ 	.word	0x0500000f


	//   ....[209]....
        /*109c*/ 	.word	0x0500000f


	//   ....[210]....
        /*10a0*/ 	.word	0x0500000f


	//   ....[211]....
        /*10a4*/ 	.word	0x0500000f


	//   ....[212]....
        /*10a8*/ 	.word	0x0500000f


	//   ....[213]....
        /*10ac*/ 	.word	0x0500000f


	//   ....[214]....
        /*10b0*/ 	.word	0x0500000f


	//   ....[215]....
        /*10b4*/ 	.word	0x0500000f


	//   ....[216]....
        /*10b8*/ 	.word	0x0500000f


	//   ....[217]....
        /*10bc*/ 	.word	0x0500000f


	//   ....[218]....
        /*10c0*/ 	.word	0x0500000f


	//   ....[219]....
        /*10c4*/ 	.word	0x0500000f


	//   ....[220]....
        /*10c8*/ 	.word	0x0500000f


	//   ....[221]....
        /*10cc*/ 	.word	0x0500000f


	//   ....[222]....
        /*10d0*/ 	.word	0x0500000f


	//   ....[223]....
        /*10d4*/ 	.word	0x0500000f


	//   ....[224]....
        /*10d8*/ 	.word	0x0500000f


	//   ....[225]....
        /*10dc*/ 	.word	0x0500000f


	//   ....[226]....
        /*10e0*/ 	.word	0x0500000f


	//   ....[227]....
        /*10e4*/ 	.word	0x0500000f


	//   ....[228]....
        /*10e8*/ 	.word	0x0500000f


	//   ....[229]....
        /*10ec*/ 	.word	0x0500000f


	//   ....[230]....
        /*10f0*/ 	.word	0x0500000f


	//   ....[231]....
        /*10f4*/ 	.word	0x0500000f


	//   ....[232]....
        /*10f8*/ 	.word	0x0500000f


	//   ....[233]....
        /*10fc*/ 	.word	0x0500000f


	//   ....[234]....
        /*1100*/ 	.word	0x0500000f


	//   ....[235]....
        /*1104*/ 	.word	0x0500000f


	//   ....[236]....
        /*1108*/ 	.word	0x0500000f


	//   ....[237]....
        /*110c*/ 	.word	0x0500000f


	//   ....[238]....
        /*1110*/ 	.word	0x0500000f


	//   ....[239]....
        /*1114*/ 	.word	0x0500000f


	//   ....[240]....
        /*1118*/ 	.word	0x0500000f


	//   ....[241]....
        /*111c*/ 	.word	0x0500000f


	//   ....[242]....
        /*1120*/ 	.word	0x0500000f


	//   ....[243]....
        /*1124*/ 	.word	0x0500000f


	//   ....[244]....
        /*1128*/ 	.word	0x0500000f


	//   ....[245]....
        /*112c*/ 	.word	0x0500000f


	//   ....[246]....
        /*1130*/ 	.word	0x0500000f


	//   ....[247]....
        /*1134*/ 	.word	0x0500000f


	//   ....[248]....
        /*1138*/ 	.word	0x0500000f


	//   ....[249]....
        /*113c*/ 	.word	0x0500000f


	//   ....[250]....
        /*1140*/ 	.word	0x0500000f


	//   ....[251]....
        /*1144*/ 	.word	0x0500000f


	//   ....[252]....
        /*1148*/ 	.word	0x0500000f


	//   ....[253]....
        /*114c*/ 	.word	0x0500000f


	//   ....[254]....
        /*1150*/ 	.word	0x0500000f


	//   ....[255]....
        /*1154*/ 	.word	0x0500000f


	//   ....[0]....
        /*1158*/ 	.word	0x0500000f


	//   ....[1]....
        /*115c*/ 	.word	0x0500000f


	//   ....[2]....
        /*1160*/ 	.word	0x0500000f


	//   ....[3]....
        /*1164*/ 	.word	0x0500000f


	//   ....[4]....
        /*1168*/ 	.word	0x0500000f


	//   ....[5]....
        /*116c*/ 	.word	0x0500000f


	//   ....[6]....
        /*1170*/ 	.word	0x0500000f


	//   ....[7]....
        /*1174*/ 	.word	0x0500000f


	//   ....[8]....
        /*1178*/ 	.word	0x0500000f


	//   ....[9]....
        /*117c*/ 	.word	0x0500000f


	//   ....[10]....
        /*1180*/ 	.word	0x0500000f


	//   ....[11]....
        /*1184*/ 	.word	0x0500000f


	//   ....[12]....
        /*1188*/ 	.word	0x0500000f


	//   ....[13]....
        /*118c*/ 	.word	0x0500000f


	//   ....[14]....
        /*1190*/ 	.word	0x0500000f


	//   ....[15]....
        /*1194*/ 	.word	0x0500000f


	//   ....[16]....
        /*1198*/ 	.word	0x0500000f


	//   ....[17]....
        /*119c*/ 	.word	0x0500000f


	//   ....[18]....
        /*11a0*/ 	.word	0x0500000f


	//   ....[19]....
        /*11a4*/ 	.word	0x0500000f


	//   ....[20]....
        /*11a8*/ 	.word	0x0500000f


	//   ....[21]....
        /*11ac*/ 	.word	0x0500000f


	//   ....[22]....
        /*11b0*/ 	.word	0x0500000f


	//   ....[23]....
        /*11b4*/ 	.word	0x0500000f


	//   ....[24]....
        /*11b8*/ 	.word	0x0500000f


	//   ....[25]....
        /*11bc*/ 	.word	0x0500000f


	//   ....[26]....
        /*11c0*/ 	.word	0x0500000f


	//   ....[27]....
        /*11c4*/ 	.word	0x0500000f


	//   ....[28]....
        /*11c8*/ 	.word	0x0500000f


	//   ....[29]....
        /*11cc*/ 	.word	0x0500000f


	//   ....[30]....
        /*11d0*/ 	.word	0x0500000f


	//   ....[31]....
        /*11d4*/ 	.word	0x0500000f


	//   ....[32]....
        /*11d8*/ 	.word	0x0500000f


	//   ....[33]....
        /*11dc*/ 	.word	0x0500000f


	//   ....[34]....
        /*11e0*/ 	.word	0x0500000f


	//   ....[35]....
        /*11e4*/ 	.word	0x0500000f


	//   ....[36]....
        /*11e8*/ 	.word	0x0500000f


	//   ....[37]....
        /*11ec*/ 	.word	0x0500000f


	//   ....[38]....
        /*11f0*/ 	.word	0x0500000f


	//   ....[39]....
        /*11f4*/ 	.word	0x0500000f


	//   ....[40]....
        /*11f8*/ 	.word	0x0500000f


	//   ....[41]....
        /*11fc*/ 	.word	0x0500000f


	//   ....[42]....
        /*1200*/ 	.word	0x0500000f


	//   ....[43]....
        /*1204*/ 	.word	0x0500000f


	//   ....[44]....
        /*1208*/ 	.word	0x0500000f


	//   ....[45]....
        /*120c*/ 	.word	0x0500000f


	//   ....[46]....
        /*1210*/ 	.word	0x0500000f


	//   ....[47]....
        /*1214*/ 	.word	0x0500000f


	//   ....[48]....
        /*1218*/ 	.word	0x0500000f


	//   ....[49]....
        /*121c*/ 	.word	0x0500000f


	//   ....[50]....
        /*1220*/ 	.word	0x0500000f


	//   ....[51]....
        /*1224*/ 	.word	0x0500000f


	//   ....[52]....
        /*1228*/ 	.word	0x0500000f


	//   ....[53]....
        /*122c*/ 	.word	0x0500000f


	//   ....[54]....
        /*1230*/ 	.word	0x0500000f


	//   ....[55]....
        /*1234*/ 	.word	0x0500000f


	//   ....[56]....
        /*1238*/ 	.word	0x0500000f


	//   ....[57]....
        /*123c*/ 	.word	0x0500000f


	//   ....[58]....
        /*1240*/ 	.word	0x0500000f


	//   ....[59]....
        /*1244*/ 	.word	0x0500000f


	//   ....[60]....
        /*1248*/ 	.word	0x0500000f


	//   ....[61]....
        /*124c*/ 	.word	0x0500000f


	//   ....[62]....
        /*1250*/ 	.word	0x0500000f


	//   ....[63]....
        /*1254*/ 	.word	0x0500000f


	//   ....[64]....
        /*1258*/ 	.word	0x0500000f


	//   ....[65]....
        /*125c*/ 	.word	0x0500000f


	//   ....[66]....
        /*1260*/ 	.word	0x0500000f


	//   ....[67]....
        /*1264*/ 	.word	0x0500000f


	//   ....[68]....
        /*1268*/ 	.word	0x0500000f


	//   ....[69]....
        /*126c*/ 	.word	0x0500000f


	//   ....[70]....
        /*1270*/ 	.word	0x0500000f


	//   ....[71]....
        /*1274*/ 	.word	0x0500000f


	//   ....[72]....
        /*1278*/ 	.word	0x0500000f


	//   ....[73]....
        /*127c*/ 	.word	0x0500000f


	//   ....[74]....
        /*1280*/ 	.word	0x0500000f


	//   ....[75]....
        /*1284*/ 	.word	0x0500000f


	//   ....[76]....
        /*1288*/ 	.word	0x0500000f


	//   ....[77]....
        /*128c*/ 	.word	0x0500000f


	//   ....[78]....
        /*1290*/ 	.word	0x0500000f


	//   ....[79]....
        /*1294*/ 	.word	0x0500000f


	//   ....[80]....
        /*1298*/ 	.word	0x0500000f


	//   ....[81]....
        /*129c*/ 	.word	0x0500000f


	//   ....[82]....
        /*12a0*/ 	.word	0x0500000f


	//   ....[83]....
        /*12a4*/ 	.word	0x0500000f


	//   ....[84]....
        /*12a8*/ 	.word	0x0500000f


	//   ....[85]....
        /*12ac*/ 	.word	0x0500000f


	//   ....[86]....
        /*12b0*/ 	.word	0x0500000f


	//   ....[87]....
        /*12b4*/ 	.word	0x0500000f


	//   ....[88]....
        /*12b8*/ 	.word	0x0500000f


	//   ....[89]....
        /*12bc*/ 	.word	0x0500000f


	//   ....[90]....
        /*12c0*/ 	.word	0x0500000f


	//   ....[91]....
        /*12c4*/ 	.word	0x0500000f


	//   ....[92]....
        /*12c8*/ 	.word	0x0500000f


	//   ....[93]....
        /*12cc*/ 	.word	0x0500000f


	//   ....[94]....
        /*12d0*/ 	.word	0x0500000f


	//----- nvinfo : EIATTR_COOP_GROUP_INSTR_OFFSETS
	.align		4
.L_639:
        /*12d4*/ 	.byte	0x04, 0x28
        /*12d6*/ 	.short	(.L_641 - .L_640)


	//   ....[0]....
.L_640:
        /*12d8*/ 	.word	0x00000070


	//   ....[1]....
        /*12dc*/ 	.word	0x00000140


	//   ....[2]....
        /*12e0*/ 	.word	0x00000190


	//   ....[3]....
        /*12e4*/ 	.word	0x000003e0


	//   ....[4]....
        /*12e8*/ 	.word	0x00000540


	//   ....[5]....
        /*12ec*/ 	.word	0x00000660


	//   ....[6]....
        /*12f0*/ 	.word	0x000007c0


	//   ....[7]....
        /*12f4*/ 	.word	0x000038e0


	//   ....[8]....
        /*12f8*/ 	.word	0x000038f0


	//   ....[9]....
        /*12fc*/ 	.word	0x00003ff0


	//   ....[10]....
        /*1300*/ 	.word	0x00004000


	//   ....[11]....
        /*1304*/ 	.word	0x00004bc0


	//   ....[12]....
        /*1308*/ 	.word	0x00004bd0


	//   ....[13]....
        /*130c*/ 	.word	0x00005340


	//   ....[14]....
        /*1310*/ 	.word	0x00005350


	//   ....[15]....
        /*1314*/ 	.word	0x00005d10


	//   ....[16]....
        /*1318*/ 	.word	0x00005d20


	//   ....[17]....
        /*131c*/ 	.word	0x00005e30


	//   ....[18]....
        /*1320*/ 	.word	0x00005e40


	//   ....[19]....
        /*1324*/ 	.word	0x00006250


	//   ....[20]....
        /*1328*/ 	.word	0x00006270


	//   ....[21]....
        /*132c*/ 	.word	0x00006540


	//   ....[22]....
        /*1330*/ 	.word	0x00006560


	//   ....[23]....
        /*1334*/ 	.word	0x000071c0


	//   ....[24]....
        /*1338*/ 	.word	0x00007990


	//   ....[25]....
        /*133c*/ 	.word	0x000079a0


	//   ....[26]....
        /*1340*/ 	.word	0x000079b0


	//   ....[27]....
        /*1344*/ 	.word	0x000079c0


	//   ....[28]....
        /*1348*/ 	.word	0x00007ce0


	//   ....[29]....
        /*134c*/ 	.word	0x00007cf0


	//   ....[30]....
        /*1350*/ 	.word	0x00007d00


	//   ....[31]....
        /*1354*/ 	.word	0x00007d10


	//   ....[32]....
        /*1358*/ 	.word	0x00008f20


	//   ....[33]....
        /*135c*/ 	.word	0x00008f30


	//   ....[34]....
        /*1360*/ 	.word	0x00008f40


	//   ....[35]....
        /*1364*/ 	.word	0x00008f70


	//   ....[36]....
        /*1368*/ 	.word	0x00009050


	//   ....[37]....
        /*136c*/ 	.word	0x00009070


	//   ....[38]....
        /*1370*/ 	.word	0x00009080


	//   ....[39]....
        /*1374*/ 	.word	0x00009100


	//   ....[40]....
        /*1378*/ 	.word	0x0000b770


	//   ....[41]....
        /*137c*/ 	.word	0x0000bd70


	//   ....[42]....
        /*1380*/ 	.word	0x0000bd80


	//   ....[43]....
        /*1384*/ 	.word	0x0000bda0


	//   ....[44]....
        /*1388*/ 	.word	0x0000c460


	//   ....[45]....
        /*138c*/ 	.word	0x0000c4a0


	//   ....[46]....
        /*1390*/ 	.word	0x0000e830


	//   ....[47]....
        /*1394*/ 	.word	0x0000e880


	//   ....[48]....
        /*1398*/ 	.word	0x0000f330


	//   ....[49]....
        /*139c*/ 	.word	0x0000f350


	//   ....[50]....
        /*13a0*/ 	.word	0x0000f7e0


	//   ....[51]....
        /*13a4*/ 	.word	0x0000f810


	//   ....[52]....
        /*13a8*/ 	.word	0x000122b0


	//   ....[53]....
        /*13ac*/ 	.word	0x00012330


	//   ....[54]....
        /*13b0*/ 	.word	0x000129a0


	//   ....[55]....
        /*13b4*/ 	.word	0x000129c0


	//   ....[56]....
        /*13b8*/ 	.word	0x00013ed0


	//   ....[57]....
        /*13bc*/ 	.word	0x00013f60


	//   ....[58]....
        /*13c0*/ 	.word	0x00014010


	//   ....[59]....
        /*13c4*/ 	.word	0x000141e0


	//   ....[60]....
        /*13c8*/ 	.word	0x00015a30


	//   ....[61]....
        /*13cc*/ 	.word	0x00015a50


	//   ....[62]....
        /*13d0*/ 	.word	0x00015a60


	//   ....[63]....
        /*13d4*/ 	.word	0x00015a70


	//   ....[64]....
        /*13d8*/ 	.word	0x00016490


	//   ....[65]....
        /*13dc*/ 	.word	0x000164a0


	//   ....[66]....
        /*13e0*/ 	.word	0x000166d0


	//   ....[67]....
        /*13e4*/ 	.word	0x000166e0


	//   ....[68]....
        /*13e8*/ 	.word	0x00016910


	//   ....[69]....
        /*13ec*/ 	.word	0x00016920


	//   ....[70]....
        /*13f0*/ 	.word	0x00016b50


	//   ....[71]....
        /*13f4*/ 	.word	0x00016b60


	//   ....[72]....
        /*13f8*/ 	.word	0x00017030


	//   ....[73]....
        /*13fc*/ 	.word	0x00017040


	//   ....[74]....
        /*1400*/ 	.word	0x00017cc0


	//   ....[75]....
        /*1404*/ 	.word	0x00017cd0


	//   ....[76]....
        /*1408*/ 	.word	0x00019310


	//   ....[77]....
        /*140c*/ 	.word	0x00019320


	//   ....[78]....
        /*1410*/ 	.word	0x00019560


	//   ....[79]....
        /*1414*/ 	.word	0x00019570


	//   ....[80]....
        /*1418*/ 	.word	0x000197a0


	//   ....[81]....
        /*141c*/ 	.word	0x000197b0


	//   ....[82]....
        /*1420*/ 	.word	0x000199e0


	//   ....[83]....
        /*1424*/ 	.word	0x000199f0


	//   ....[84]....
        /*1428*/ 	.word	0x00019c80


	//   ....[85]....
        /*142c*/ 	.word	0x00019e70


	//   ....[86]....
        /*1430*/ 	.word	0x00019ea0


	//   ....[87]....
        /*1434*/ 	.word	0x00019ed0


	//   ....[88]....
        /*1438*/ 	.word	0x00019f00


	//   ....[89]....
        /*143c*/ 	.word	0x00019f30


	//   ....[90]....
        /*1440*/ 	.word	0x00019f60


	//   ....[91]....
        /*1444*/ 	.word	0x0001a0f0


	//   ....[92]....
        /*1448*/ 	.word	0x0001a120


	//   ....[93]....
        /*144c*/ 	.word	0x0001a150


	//   ....[94]....
        /*1450*/ 	.word	0x0001a180


	//   ....[95]....
        /*1454*/ 	.word	0x0001a1b0


	//   ....[96]....
        /*1458*/ 	.word	0x0001a1e0


	//   ....[97]....
        /*145c*/ 	.word	0x0001a270


	//   ....[98]....
        /*1460*/ 	.word	0x0001a2a0


	//   ....[99]....
        /*1464*/ 	.word	0x0001a2b0


	//   ....[100]....
        /*1468*/ 	.word	0x0001a2f0


	//   ....[101]....
        /*146c*/ 	.word	0x0001b780


	//   ....[102]....
        /*1470*/ 	.word	0x0001d890


	//   ....[103]....
        /*1474*/ 	.word	0x0001d8b0


	//   ....[104]....
        /*1478*/ 	.word	0x0001d940


	//   ....[105]....
        /*147c*/ 	.word	0x0001d960


	//   ....[106]....
        /*1480*/ 	.word	0x0001d9e0


	//   ....[107]....
        /*1484*/ 	.word	0x0001da00


	//   ....[108]....
        /*1488*/ 	.word	0x0001da80


	//   ....[109]....
        /*148c*/ 	.word	0x0001daa0


	//   ....[110]....
        /*1490*/ 	.word	0x0001db20


	//   ....[111]....
        /*1494*/ 	.word	0x0001db40


	//   ....[112]....
        /*1498*/ 	.word	0x0001db50


	//   ....[113]....
        /*149c*/ 	.word	0x0001db60


	//   ....[114]....
        /*14a0*/ 	.word	0x0001e300


	//   ....[115]....
        /*14a4*/ 	.word	0x0001e330


	//   ....[116]....
        /*14a8*/ 	.word	0x0001e420


	//   ....[117]....
        /*14ac*/ 	.word	0x0001e430


	//   ....[118]....
        /*14b0*/ 	.word	0x0001e4e0


	//   ....[119]....
        /*14b4*/ 	.word	0x0001e4f0


	//   ....[120]....
        /*14b8*/ 	.word	0x0001e570


	//   ....[121]....
        /*14bc*/ 	.word	0x0001e580


	//   ....[122]....
        /*14c0*/ 	.word	0x0001e590


	//   ....[123]....
        /*14c4*/ 	.word	0x0001e630


	//   ....[124]....
        /*14c8*/ 	.word	0x0001e660


	//   ....[125]....
        /*14cc*/ 	.word	0x0001e6e0


	//   ....[126]....
        /*14d0*/ 	.word	0x0001e710


	//   ....[127]....
        /*14d4*/ 	.word	0x0001e730


	//   ....[128]....
        /*14d8*/ 	.word	0x0001e780


	//   ....[129]....
        /*14dc*/ 	.word	0x0001e790


	//   ....[130]....
        /*14e0*/ 	.word	0x0001ee50


	//   ....[131]....
        /*14e4*/ 	.word	0x0001ee80


	//   ....[132]....
        /*14e8*/ 	.word	0x0001eea0


	//   ....[133]....
        /*14ec*/ 	.word	0x0001ef70


	//   ....[134]....
        /*14f0*/ 	.word	0x0001efa0


	//   ....[135]....
        /*14f4*/ 	.word	0x0001f010


	//   ....[136]....
        /*14f8*/ 	.word	0x0001f080


	//   ....[137]....
        /*14fc*/ 	.word	0x0001f090


	//   ....[138]....
        /*1500*/ 	.word	0x0001f110


	//   ....[139]....
        /*1504*/ 	.word	0x0001f120


	//   ....[140]....
        /*1508*/ 	.word	0x0001f1a0


	//   ....[141]....
        /*150c*/ 	.word	0x0001f1b0


	//   ....[142]....
        /*1510*/ 	.word	0x0001f230


	//   ....[143]....
        /*1514*/ 	.word	0x0001f240


	//   ....[144]....
        /*1518*/ 	.word	0x0001f2c0


	//   ....[145]....
        /*151c*/ 	.word	0x0001f2d0


	//   ....[146]....
        /*1520*/ 	.word	0x0001f7e0


	//   ....[147]....
        /*1524*/ 	.word	0x0001f800


	//   ....[148]....
        /*1528*/ 	.word	0x0001f850


	//   ....[149]....
        /*152c*/ 	.word	0x0001f910


	//   ....[150]....
        /*1530*/ 	.word	0x0001f920


	//   ....[151]....
        /*1534*/ 	.word	0x0001f950


	//   ....[152]....
        /*1538*/ 	.word	0x0001f9e0


	//   ....[153]....
        /*153c*/ 	.word	0x0001fa90


	//   ....[154]....
        /*1540*/ 	.word	0x0001faa0


	//   ....[155]....
        /*1544*/ 	.word	0x0001fad0


	//   ....[156]....
        /*1548*/ 	.word	0x0001fae0


	//   ....[157]....
        /*154c*/ 	.word	0x0001fb70


	//   ....[158]....
        /*1550*/ 	.word	0x00020280


	//   ....[159]....
        /*1554*/ 	.word	0x000202a0


	//   ....[160]....
        /*1558*/ 	.word	0x000202f0


	//   ....[161]....
        /*155c*/ 	.word	0x00020300


	//   ....[162]....
        /*1560*/ 	.word	0x00020340


	//   ....[163]....
        /*1564*/ 	.word	0x00020350


	//   ....[164]....
        /*1568*/ 	.word	0x00020390


	//   ....[165]....
        /*156c*/ 	.word	0x000203a0


	//   ....[166]....
        /*1570*/ 	.word	0x000203e0


	//   ....[167]....
        /*1574*/ 	.word	0x000203f0


	//   ....[168]....
        /*1578*/ 	.word	0x00020400


	//   ....[169]....
        /*157c*/ 	.word	0x00020440


	//   ....[170]....
        /*1580*/ 	.word	0x00020760


	//   ....[171]....
        /*1584*/ 	.word	0x00020780


	//   ....[172]....
        /*1588*/ 	.word	0x00020790


	//   ....[173]....
        /*158c*/ 	.word	0x000207a0


	//   ....[174]....
        /*1590*/ 	.word	0x000207c0


	//   ....[175]....
        /*1594*/ 	.word	0x00020830


	//   ....[176]....
        /*1598*/ 	.word	0x000208a0


	//   ....[177]....
        /*159c*/ 	.word	0x000208c0


	//   ....[178]....
        /*15a0*/ 	.word	0x000208d0


	//   ....[179]....
        /*15a4*/ 	.word	0x00020930


	//   ....[180]....
        /*15a8*/ 	.word	0x00020950


	//   ....[181]....
        /*15ac*/ 	.word	0x000209b0


	//   ....[182]....
        /*15b0*/ 	.word	0x00020ee0


	//   ....[183]....
        /*15b4*/ 	.word	0x00020f10


	//   ....[184]....
        /*15b8*/ 	.word	0x00020f80


	//   ....[185]....
        /*15bc*/ 	.word	0x00020fb0


	//   ....[186]....
        /*15c0*/ 	.word	0x00020fe0


	//   ....[187]....
        /*15c4*/ 	.word	0x00021010


	//   ....[188]....
        /*15c8*/ 	.word	0x00021040


	//   ....[189]....
        /*15cc*/ 	.word	0x00021070


	//   ....[190]....
        /*15d0*/ 	.word	0x00021210


	//   ....[191]....
        /*15d4*/ 	.word	0x00021240


	//   ....[192]....
        /*15d8*/ 	.word	0x00021270


	//   ....[193]....
        /*15dc*/ 	.word	0x000212a0


	//   ....[194]....
        /*15e0*/ 	.word	0x000212d0


	//   ....[195]....
        /*15e4*/ 	.word	0x00021300


	//   ....[196]....
        /*15e8*/ 	.word	0x000213c0


	//   ....[197]....
        /*15ec*/ 	.word	0x000213e0


	//   ....[198]....
        /*15f0*/ 	.word	0x00021400


	//   ....[199]....
        /*15f4*/ 	.word	0x00021460


	//   ....[200]....
        /*15f8*/ 	.word	0x00021e80


	//   ....[201]....
        /*15fc*/ 	.word	0x000221a0


	//   ....[202]....
        /*1600*/ 	.word	0x00022230


	//   ....[203]....
        /*1604*/ 	.word	0x000222c0


	//   ....[204]....
        /*1608*/ 	.word	0x00022350


	//   ....[205]....
        /*160c*/ 	.word	0x00022430


	//   ....[206]....
        /*1610*/ 	.word	0x000224c0


	//   ....[207]....
        /*1614*/ 	.word	0x00022560


	//   ....[208]....
        /*1618*/ 	.word	0x000225f0


	//   ....[209]....
        /*161c*/ 	.word	0x000226e0


	//   ....[210]....
        /*1620*/ 	.word	0x00022770


	//   ....[211]....
        /*1624*/ 	.word	0x00022810


	//   ....[212]....
        /*1628*/ 	.word	0x000228a0


	//   ....[213]....
        /*162c*/ 	.word	0x00022980


	//   ....[214]....
        /*1630*/ 	.word	0x00022a20


	//   ....[215]....
        /*1634*/ 	.word	0x00022ab0


	//   ....[216]....
        /*1638*/ 	.word	0x00022b00


	//   ....[217]....
        /*163c*/ 	.word	0x00022b50


	//   ....[218]....
        /*1640*/ 	.word	0x00022bf0


	//   ....[219]....
        /*1644*/ 	.word	0x00022c80


	//   ....[220]....
        /*1648*/ 	.word	0x00022cd0


	//   ....[221]....
        /*164c*/ 	.word	0x00022d20


	//   ....[222]....
        /*1650*/ 	.word	0x00022e20


	//   ....[223]....
        /*1654*/ 	.word	0x00022ed0


	//   ....[224]....
        /*1658*/ 	.word	0x00022f20


	//   ....[225]....
        /*165c*/ 	.word	0x00022f70


	//   ....[226]....
        /*1660*/ 	.word	0x000230f0


	//   ....[227]....
        /*1664*/ 	.word	0x00023280


	//   ....[228]....
        /*1668*/ 	.word	0x000232f0


	//   ....[229]....
        /*166c*/ 	.word	0x00023340


	//   ....[230]....
        /*1670*/ 	.word	0x00023640


	//   ....[231]....
        /*1674*/ 	.word	0x00023690


	//   ....[232]....
        /*1678*/ 	.word	0x00023720


	//   ....[233]....
        /*167c*/ 	.word	0x000237b0


	//   ....[234]....
        /*1680*/ 	.word	0x00023840


	//   ....[235]....
        /*1684*/ 	.word	0x000238d0


	//   ....[236]....
        /*1688*/ 	.word	0x00023960


	//   ....[237]....
        /*168c*/ 	.word	0x000239f0


	//   ....[238]....
        /*1690*/ 	.word	0x00023a70


	//   ....[239]....
        /*1694*/ 	.word	0x00023ac0


	//   ....[240]....
        /*1698*/ 	.word	0x00023b60


	//   ....[241]....
        /*169c*/ 	.word	0x00023bf0


	//   ....[242]....
        /*16a0*/ 	.word	0x00023c80


	//   ....[243]....
        /*16a4*/ 	.word	0x00023cd0


	//   ....[244]....
        /*16a8*/ 	.word	0x00023d70


	//   ....[245]....
        /*16ac*/ 	.word	0x00023e00


	//   ....[246]....
        /*16b0*/ 	.word	0x00023ea0


	//   ....[247]....
        /*16b4*/ 	.word	0x00023f30


	//   ....[248]....
        /*16b8*/ 	.word	0x00023fd0


	//   ....[249]....
        /*16bc*/ 	.word	0x00024060


	//   ....[250]....
        /*16c0*/ 	.word	0x00024130


	//   ....[251]....
        /*16c4*/ 	.word	0x00024410


	//   ....[252]....
        /*16c8*/ 	.word	0x00024500


	//   ....[253]....
        /*16cc*/ 	.word	0x000245a0


	//   ....[254]....
        /*16d0*/ 	.word	0x00024600


	//   ....[255]....
        /*16d4*/ 	.word	0x000246f0


	//   ....[0]....
        /*16d8*/ 	.word	0x00024760


	//   ....[1]....
        /*16dc*/ 	.word	0x00024850


	//   ....[2]....
        /*16e0*/ 	.word	0x000248c0


	//   ....[3]....
        /*16e4*/ 	.word	0x000249b0


	//   ....[4]....
        /*16e8*/ 	.word	0x00024a20


	//   ....[5]....
        /*16ec*/ 	.word	0x00024b10


	//   ....[6]....
        /*16f0*/ 	.word	0x00024b80


	//   ....[7]....
        /*16f4*/ 	.word	0x00024c20


	//   ....[8]....
        /*16f8*/ 	.word	0x00024d10


	//   ....[9]....
        /*16fc*/ 	.word	0x00024dc0


	//   ....[10]....
        /*1700*/ 	.word	0x00024e20


	//   ....[11]....
        /*1704*/ 	.word	0x00024f10


	//   ....[12]....
        /*1708*/ 	.word	0x00024f70


	//   ....[13]....
        /*170c*/ 	.word	0x00025090


	//   ....[14]....
        /*1710*/ 	.word	0x000250f0


	//   ....[15]....
        /*1714*/ 	.word	0x000251e0


	//   ....[16]....
        /*1718*/ 	.word	0x00025240


	//   ....[17]....
        /*171c*/ 	.word	0x00025340


	//   ....[18]....
        /*1720*/ 	.word	0x000253b0


	//   ....[19]....
        /*1724*/ 	.word	0x00025450


	//   ....[20]....
        /*1728*/ 	.word	0x00025520


	//   ....[21]....
        /*172c*/ 	.word	0x000255c0


	//   ....[22]....
        /*1730*/ 	.word	0x00025670


	//   ....[23]....
        /*1734*/ 	.word	0x00025710


	//   ....[24]....
        /*1738*/ 	.word	0x00025980


	//   ....[25]....
        /*173c*/ 	.word	0x00025a30


	//   ....[26]....
        /*1740*/ 	.word	0x00025b00


	//   ....[27]....
        /*1744*/ 	.word	0x00025bf0


	//   ....[28]....
        /*1748*/ 	.word	0x00025cb0


	//   ....[29]....
        /*174c*/ 	.word	0x00025d70


	//   ....[30]....
        /*1750*/ 	.word	0x00025e30


	//   ....[31]....
        /*1754*/ 	.word	0x00025ef0


	//   ....[32]....
        /*1758*/ 	.word	0x00025fb0


	//   ....[33]....
        /*175c*/ 	.word	0x00026070


	//   ....[34]....
        /*1760*/ 	.word	0x00026130


	//   ....[35]....
        /*1764*/ 	.word	0x000261f0


	//   ....[36]....
        /*1768*/ 	.word	0x000262b0


	//   ....[37]....
        /*176c*/ 	.word	0x00026360


	//   ....[38]....
        /*1770*/ 	.word	0x000263c0


	//   ....[39]....
        /*1774*/ 	.word	0x000264a0


	//   ....[40]....
        /*1778*/ 	.word	0x000265e0


	//   ....[41]....
        /*177c*/ 	.word	0x000266b0


	//   ....[42]....
        /*1780*/ 	.word	0x00026750


	//   ....[43]....
        /*1784*/ 	.word	0x00026860


	//   ....[44]....
        /*1788*/ 	.word	0x000268c0


	//   ....[45]....
        /*178c*/ 	.word	0x000269d0


	//   ....[46]....
        /*1790*/ 	.word	0x00026a30


	//   ....[47]....
        /*1794*/ 	.word	0x00026b40


	//   ....[48]....
        /*1798*/ 	.word	0x00026ba0


	//   ....[49]....
        /*179c*/ 	.word	0x00026cb0


	//   ....[50]....
        /*17a0*/ 	.word	0x00026d10


	//   ....[51]....
        /*17a4*/ 	.word	0x00026dd0


	//   ....[52]....
        /*17a8*/ 	.word	0x00026f30


	//   ....[53]....
        /*17ac*/ 	.word	0x00026fd0


	//   ....[54]....
        /*17b0*/ 	.word	0x00027030


	//   ....[55]....
        /*17b4*/ 	.word	0x000270e0


	//   ....[56]....
        /*17b8*/ 	.word	0x00027140


	//   ....[57]....
        /*17bc*/ 	.word	0x000271f0


	//   ....[58]....
        /*17c0*/ 	.word	0x00027250


	//   ....[59]....
        /*17c4*/ 	.word	0x00027300


	//   ....[60]....
        /*17c8*/ 	.word	0x00027360


	//   ....[61]....
        /*17cc*/ 	.word	0x00027410


	//   ....[62]....
        /*17d0*/ 	.word	0x00027470


	//   ....[63]....
        /*17d4*/ 	.word	0x00027520


	//   ....[64]....
        /*17d8*/ 	.word	0x00027610


	//   ....[65]....
        /*17dc*/ 	.word	0x000276b0


	//   ....[66]....
        /*17e0*/ 	.word	0x00027710


	//   ....[67]....
        /*17e4*/ 	.word	0x000277e0


	//   ....[68]....
        /*17e8*/ 	.word	0x00027840


	//   ....[69]....
        /*17ec*/ 	.word	0x00027910


	//   ....[70]....
        /*17f0*/ 	.word	0x00027970


	//   ....[71]....
        /*17f4*/ 	.word	0x00027a40


	//   ....[72]....
        /*17f8*/ 	.word	0x00027aa0


	//   ....[73]....
        /*17fc*/ 	.word	0x00027b70


	//   ....[74]....
        /*1800*/ 	.word	0x00027bd0


	//   ....[75]....
        /*1804*/ 	.word	0x00027ca0


	//   ....[76]....
        /*1808*/ 	.word	0x00027d30


	//   ....[77]....
        /*180c*/ 	.word	0x00027dd0


	//   ....[78]....
        /*1810*/ 	.word	0x00027f50


	//   ....[79]....
        /*1814*/ 	.word	0x00027fc0


	//   ....[80]....
        /*1818*/ 	.word	0x00028030


	//   ....[81]....
        /*181c*/ 	.word	0x000280a0


	//   ....[82]....
        /*1820*/ 	.word	0x00028110


	//   ....[83]....
        /*1824*/ 	.word	0x00028190


	//   ....[84]....
        /*1828*/ 	.word	0x00028210


	//   ....[85]....
        /*182c*/ 	.word	0x000282a0


	//   ....[86]....
        /*1830*/ 	.word	0x00028310


	//   ....[87]....
        /*1834*/ 	.word	0x00028380


	//   ....[88]....
        /*1838*/ 	.word	0x000283f0


	//   ....[89]....
        /*183c*/ 	.word	0x00028470


	//   ....[90]....
        /*1840*/ 	.word	0x000284e0


	//   ....[91]....
        /*1844*/ 	.word	0x00028570


	//   ....[92]....
        /*1848*/ 	.word	0x000285d0


	//   ....[93]....
        /*184c*/ 	.word	0x00028660


	//   ....[94]....
        /*1850*/ 	.word	0x00028790


	//----- nvinfo : EIATTR_REG_RECONFIG
	.align		4
.L_641:
        /*1854*/ 	.byte	0x01, 0x54
	.zero		2


	//----- nvinfo : EIATTR_SYSCALL_OFFSETS
	.align		4
        /*1858*/ 	.byte	0x04, 0x46
        /*185a*/ 	.short	(.L_643 - .L_642)


	//   ....[0]....
.L_642:
        /*185c*/ 	.word	0x000024b0


	//   ....[1]....
        /*1860*/ 	.word	0x00002600


	//   ....[2]....
        /*1864*/ 	.word	0x000073b0


	//   ....[3]....
        /*1868*/ 	.word	0x000076d0


	//   ....[4]....
        /*186c*/ 	.word	0x0001cec0


	//   ....[5]....
        /*1870*/ 	.word	0x0001d010


	//   ....[6]....
        /*1874*/ 	.word	0x0001d100


	//   ....[7]....
        /*1878*/ 	.word	0x0001df20


	//   ....[8]....
        /*187c*/ 	.word	0x0001ea60


	//----- nvinfo : EIATTR_MBARRIER_INSTR_OFFSETS
	.align		4
.L_643:
        /*1880*/ 	.byte	0x04, 0x39
        /*1882*/ 	.short	(.L_645 - .L_644)


	//   ....[0]....
.L_644:
        /*1884*/ 	.word	0x00000280
        /*1888*/ 	.word	0x000000ff
        /*188c*/ 	.word	0x00032400
        /*1890*/ 	.short	0x0100
        /*1892*/ 	.byte	0x08
	.zero		1


	//   ....[1]....
        /*1894*/ 	.word	0x00000290
        /*1898*/ 	.word	0x000000ff
        /*189c*/ 	.word	0x00032410
        /*18a0*/ 	.short	0x0100
        /*18a2*/ 	.byte	0x08
	.zero		1


	//   ....[2]....
        /*18a4*/ 	.word	0x000002a0
        /*18a8*/ 	.word	0x000000ff
        /*18ac*/ 	.word	0x00032420
        /*18b0*/ 	.short	0x0100
        /*18b2*/ 	.byte	0x08
	.zero		1


	//   ....[3]....
        /*18b4*/ 	.word	0x00000390
        /*18b8*/ 	.word	0x000000ff
        /*18bc*/ 	.word	0x00032430
        /*18c0*/ 	.short	0x0100
        /*18c2*/ 	.byte	0x08
	.zero		1


	//   ....[4]....
        /*18c4*/ 	.word	0x000003a0
        /*18c8*/ 	.word	0x000000ff
        /*18cc*/ 	.word	0x00032440
        /*18d0*/ 	.short	0x0100
        /*18d2*/ 	.byte	0x08
	.zero		1


	//   ....[5]....
        /*18d4*/ 	.word	0x000003b0
        /*18d8*/ 	.word	0x000000ff
        /*18dc*/ 	.word	0x00032438
        /*18e0*/ 	.short	0x0100
        /*18e2*/ 	.byte	0x08
	.zero		1


	//   ....[6]....
        /*18e4*/ 	.word	0x000003c0
        /*18e8*/ 	.word	0x000000ff
        /*18ec*/ 	.word	0x00032448
        /*18f0*/ 	.short	0x0100
        /*18f2*/ 	.byte	0x08
	.zero		1


	//   ....[7]....
        /*18f4*/ 	.word	0x000004f0
        /*18f8*/ 	.word	0x000000ff
        /*18fc*/ 	.word	0x00032450
        /*1900*/ 	.short	0x0100
        /*1902*/ 	.byte	0x08
	.zero		1


	//   ....[8]....
        /*1904*/ 	.word	0x00000500
        /*1908*/ 	.word	0x000000ff
        /*190c*/ 	.word	0x00032460
        /*1910*/ 	.short	0x0100
        /*1912*/ 	.byte	0x08
	.zero		1


	//   ....[9]....
        /*1914*/ 	.word	0x00000510
        /*1918*/ 	.word	0x000000ff
        /*191c*/ 	.word	0x00032458
        /*1920*/ 	.short	0x0100
        /*1922*/ 	.byte	0x08
	.zero		1


	//   ....[10]....
        /*1924*/ 	.word	0x00000520
        /*1928*/ 	.word	0x000000ff
        /*192c*/ 	.word	0x00032468
        /*1930*/ 	.short	0x0100
        /*1932*/ 	.byte	0x08
	.zero		1


	//   ....[11]....
        /*1934*/ 	.word	0x00000610
        /*1938*/ 	.word	0x000000ff
        /*193c*/ 	.word	0x00032470
        /*1940*/ 	.short	0x0100
        /*1942*/ 	.byte	0x06
	.zero		1


	//   ....[12]....
        /*1944*/ 	.word	0x00000620
        /*1948*/ 	.word	0x000000ff
        /*194c*/ 	.word	0x00032480
        /*1950*/ 	.short	0x0100
        /*1952*/ 	.byte	0x06
	.zero		1


	//   ....[13]....
        /*1954*/ 	.word	0x00000630
        /*1958*/ 	.word	0x000000ff
        /*195c*/ 	.word	0x00032478
        /*1960*/ 	.short	0x0100
        /*1962*/ 	.byte	0x06
	.zero		1


	//   ....[14]....
        /*1964*/ 	.word	0x00000640
        /*1968*/ 	.word	0x000000ff
        /*196c*/ 	.word	0x00032488
        /*1970*/ 	.short	0x0100
        /*1972*/ 	.byte	0x06
	.zero		1


	//   ....[15]....
        /*1974*/ 	.word	0x00000770
        /*1978*/ 	.word	0x000000ff
        /*197c*/ 	.word	0x00032490
        /*1980*/ 	.short	0x0100
        /*1982*/ 	.byte	0x08
	.zero		1


	//   ....[16]....
        /*1984*/ 	.word	0x00000780
        /*1988*/ 	.word	0x000000ff
        /*198c*/ 	.word	0x000324a0
        /*1990*/ 	.short	0x0100
        /*1992*/ 	.byte	0x08
	.zero		1


	//   ....[17]....
        /*1994*/ 	.word	0x00000790
        /*1998*/ 	.word	0x000000ff
        /*199c*/ 	.word	0x00032498
        /*19a0*/ 	.short	0x0100
        /*19a2*/ 	.byte	0x08
	.zero		1


	//   ....[18]....
        /*19a4*/ 	.word	0x000007a0
        /*19a8*/ 	.word	0x000000ff
        /*19ac*/ 	.word	0x000324a8
        /*19b0*/ 	.short	0x0100
        /*19b2*/ 	.byte	0x08
	.zero		1


	//   ....[19]....
        /*19b4*/ 	.word	0x000008d0
        /*19b8*/ 	.word	0x000000ff
        /*19bc*/ 	.word	0x000324b0
        /*19c0*/ 	.short	0x0100
        /*19c2*/ 	.byte	0x08
	.zero		1


	//   ....[20]....
        /*19c4*/ 	.word	0x000008e0
        /*19c8*/ 	.word	0x000000ff
        /*19cc*/ 	.word	0x000324c0
        /*19d0*/ 	.short	0x0100
        /*19d2*/ 	.byte	0x08
	.zero		1


	//   ....[21]....
        /*19d4*/ 	.word	0x000008f0
        /*19d8*/ 	.word	0x000000ff
        /*19dc*/ 	.word	0x000324b8
        /*19e0*/ 	.short	0x0100
        /*19e2*/ 	.byte	0x08
	.zero		1


	//   ....[22]....
        /*19e4*/ 	.word	0x00000900
        /*19e8*/ 	.word	0x000000ff
        /*19ec*/ 	.word	0x000324c8
        /*19f0*/ 	.short	0x0100
        /*19f2*/ 	.byte	0x08
	.zero		1


	//   ....[23]....
        /*19f4*/ 	.word	0x00003890
        /*19f8*/ 	.word	0x00000057
        /*19fc*/ 	.word	0x00032490
        /*1a00*/ 	.short	0x010a
        /*1a02*/ 	.byte	0x3f
	.zero		1


	//   ....[24]....
        /*1a04*/ 	.word	0x00004b60
        /*1a08*/ 	.word	0x00000057
        /*1a0c*/ 	.word	0x00032490
        /*1a10*/ 	.short	0x010a
        /*1a12*/ 	.byte	0x3f
	.zero		1


	//   ....[25]....
        /*1a14*/ 	.word	0x00005b70
        /*1a18*/ 	.word	0x00000057
        /*1a1c*/ 	.word	0x00032490
        /*1a20*/ 	.short	0x010a
        /*1a22*/ 	.byte	0x3f
	.zero		1


	//   ....[26]....
        /*1a24*/ 	.word	0x00006010
        /*1a28*/ 	.word	0x00000004
        /*1a2c*/ 	.word	0x00000000
        /*1a30*/ 	.short	0x0101
        /*1a32*/ 	.byte	0x3f
	.zero		1


	//   ....[27]....
        /*1a34*/ 	.word	0x00006050
        /*1a38*/ 	.word	0x00000057
        /*1a3c*/ 	.word	0x000324b0
        /*1a40*/ 	.short	0x010a
        /*1a42*/ 	.byte	0x3f
	.zero		1


	//   ....[28]....
        /*1a44*/ 	.word	0x000068d0
        /*1a48*/ 	.word	0x00000057
        /*1a4c*/ 	.word	0x00000000
        /*1a50*/ 	.short	0x0101
        /*1a52*/ 	.byte	0x3f
	.zero		1


	//   ....[29]....
        /*1a54*/ 	.word	0x00007450
        /*1a58*/ 	.word	0x00000016
        /*1a5c*/ 	.word	0x00032400
        /*1a60*/ 	.short	0x010a
        /*1a62*/ 	.byte	0x3f
	.zero		1


	//   ....[30]....
        /*1a64*/ 	.word	0x000074a0
        /*1a68*/ 	.word	0x00000016
        /*1a6c*/ 	.word	0x00032400
        /*1a70*/ 	.short	0x010a
        /*1a72*/ 	.byte	0x3f
	.zero		1


	//   ....[31]....
        /*1a74*/ 	.word	0x00007f70
        /*1a78*/ 	.word	0x00000016
        /*1a7c*/ 	.word	0x00032400
        /*1a80*/ 	.short	0x010a
        /*1a82*/ 	.byte	0x3f
	.zero		1


	//   ....[32]....
        /*1a84*/ 	.word	0x000093d0
        /*1a88*/ 	.word	0x00000016
        /*1a8c*/ 	.word	0x00032400
        /*1a90*/ 	.short	0x010a
        /*1a92*/ 	.byte	0x3f
	.zero		1


	//   ....[33]....
        /*1a94*/ 	.word	0x0000a2c0
        /*1a98*/ 	.word	0x0000000e
        /*1a9c*/ 	.word	0x00032430
        /*1aa0*/ 	.short	0x010a
        /*1aa2*/ 	.byte	0x3f
	.zero		1


	//   ....[34]....
        /*1aa4*/ 	.word	0x0000a350
        /*1aa8*/ 	.word	0x0000000e
        /*1aac*/ 	.word	0x00032430
        /*1ab0*/ 	.short	0x010a
        /*1ab2*/ 	.byte	0x3f
	.zero		1


	//   ....[35]....
        /*1ab4*/ 	.word	0x0000a680
        /*1ab8*/ 	.word	0x00000016
        /*1abc*/ 	.word	0x00032410
        /*1ac0*/ 	.short	0x010a
        /*1ac2*/ 	.byte	0x3f
	.zero		1


	//   ....[36]....
        /*1ac4*/ 	.word	0x0000a6d0
        /*1ac8*/ 	.word	0x0000000e
        /*1acc*/ 	.word	0x00032450
        /*1ad0*/ 	.short	0x010a
        /*1ad2*/ 	.byte	0x3f
	.zero		1


	//   ....[37]....
        /*1ad4*/ 	.word	0x0000a710
        /*1ad8*/ 	.word	0x0000000e
        /*1adc*/ 	.word	0x00032450
        /*1ae0*/ 	.short	0x010a
        /*1ae2*/ 	.byte	0x3f
	.zero		1


	//   ....[38]....
        /*1ae4*/ 	.word	0x0000c700
        /*1ae8*/ 	.word	0x00000018
        /*1aec*/ 	.word	0x00000000
        /*1af0*/ 	.short	0x0101
        /*1af2*/ 	.byte	0x3f
	.zero		1


	//   ....[39]....
        /*1af4*/ 	.word	0x0000d310
        /*1af8*/ 	.word	0x0000000e
        /*1afc*/ 	.word	0x00000000
        /*1b00*/ 	.short	0x0101
        /*1b02*/ 	.byte	0x3f
	.zero		1


	//   ....[40]....
        /*1b04*/ 	.word	0x0000d4a0
        /*1b08*/ 	.word	0x0000000f
        /*1b0c*/ 	.word	0x00032430
        /*1b10*/ 	.short	0x010a
        /*1b12*/ 	.byte	0x3f
	.zero		1


	//   ....[41]....
        /*1b14*/ 	.word	0x0000d510
        /*1b18*/ 	.word	0x0000000f
        /*1b1c*/ 	.word	0x00032430
        /*1b20*/ 	.short	0x010a
        /*1b22*/ 	.byte	0x3f
	.zero		1


	//   ....[42]....
        /*1b24*/ 	.word	0x0000d7f0
        /*1b28*/ 	.word	0x0000000f
        /*1b2c*/ 	.word	0x00032450
        /*1b30*/ 	.short	0x010a
        /*1b32*/ 	.byte	0x3f
	.zero		1


	//   ....[43]....
        /*1b34*/ 	.word	0x0000d830
        /*1b38*/ 	.word	0x0000000f
        /*1b3c*/ 	.word	0x00032450
        /*1b40*/ 	.short	0x010a
        /*1b42*/ 	.byte	0x3f
	.zero		1


	//   ....[44]....
        /*1b44*/ 	.word	0x0000f950
        /*1b48*/ 	.word	0x000000a1
        /*1b4c*/ 	.word	0x00000000
        /*1b50*/ 	.short	0x0101
        /*1b52*/ 	.byte	0x3f
	.zero		1


	//   ....[45]....
        /*1b54*/ 	.word	0x00010d00
        /*1b58*/ 	.word	0x0000000f
        /*1b5c*/ 	.word	0x00000000
        /*1b60*/ 	.short	0x0101
        /*1b62*/ 	.byte	0x3f
	.zero		1


	//   ....[46]....
        /*1b64*/ 	.word	0x00010e30
        /*1b68*/ 	.word	0x0000000f
        /*1b6c*/ 	.word	0x00032430
        /*1b70*/ 	.short	0x010a
        /*1b72*/ 	.byte	0x3f
	.zero		1


	//   ....[47]....
        /*1b74*/ 	.word	0x00010ea0
        /*1b78*/ 	.word	0x0000000f
        /*1b7c*/ 	.word	0x00032430
        /*1b80*/ 	.short	0x010a
        /*1b82*/ 	.byte	0x3f
	.zero		1


	//   ....[48]....
        /*1b84*/ 	.word	0x00011180
        /*1b88*/ 	.word	0x0000000f
        /*1b8c*/ 	.word	0x00032450
        /*1b90*/ 	.short	0x010a
        /*1b92*/ 	.byte	0x3f
	.zero		1


	//   ....[49]....
        /*1b94*/ 	.word	0x000111c0
        /*1b98*/ 	.word	0x0000000f
        /*1b9c*/ 	.word	0x00032450
        /*1ba0*/ 	.short	0x010a
        /*1ba2*/ 	.byte	0x3f
	.zero		1


	//   ....[50]....
        /*1ba4*/ 	.word	0x00013030
        /*1ba8*/ 	.word	0x000000af
        /*1bac*/ 	.word	0x00000000
        /*1bb0*/ 	.short	0x0101
        /*1bb2*/ 	.byte	0x3f
	.zero		1


	//   ....[51]....
        /*1bb4*/ 	.word	0x00013e70
        /*1bb8*/ 	.word	0x0000000f
        /*1bbc*/ 	.word	0x00000000
        /*1bc0*/ 	.short	0x0101
        /*1bc2*/ 	.byte	0x3f
	.zero		1


	//   ....[52]....
        /*1bc4*/ 	.word	0x00016410
        /*1bc8*/ 	.word	0x00000003
        /*1bcc*/ 	.word	0x00000000
        /*1bd0*/ 	.short	0x0101
        /*1bd2*/ 	.byte	0x3f
	.zero		1


	//   ....[53]....
        /*1bd4*/ 	.word	0x00016fa0
        /*1bd8*/ 	.word	0x0000000a
        /*1bdc*/ 	.word	0x00000000
        /*1be0*/ 	.short	0x0101
        /*1be2*/ 	.byte	0x3f
	.zero		1


	//   ....[54]....
        /*1be4*/ 	.word	0x0001b860
        /*1be8*/ 	.word	0x00000016
        /*1bec*/ 	.word	0x00032420
        /*1bf0*/ 	.short	0x010a
        /*1bf2*/ 	.byte	0x3f
	.zero		1


	//   ....[55]....
        /*1bf4*/ 	.word	0x0001b8f0
        /*1bf8*/ 	.word	0x00000008
        /*1bfc*/ 	.word	0x000324a0
        /*1c00*/ 	.short	0x010a
        /*1c02*/ 	.byte	0x3f
	.zero		1


	//   ....[56]....
        /*1c04*/ 	.word	0x0001bb40
        /*1c08*/ 	.word	0x00000008
        /*1c0c*/ 	.word	0x000324c0
        /*1c10*/ 	.short	0x010a
        /*1c12*/ 	.byte	0x3f
	.zero		1


	//   ....[57]....
        /*1c14*/ 	.word	0x0001c150
        /*1c18*/ 	.word	0x00000006
        /*1c1c*/ 	.word	0x000324a0
        /*1c20*/ 	.short	0x010a
        /*1c22*/ 	.byte	0x3f
	.zero		1


	//   ....[58]....
        /*1c24*/ 	.word	0x0001c390
        /*1c28*/ 	.word	0x00000006
        /*1c2c*/ 	.word	0x000324c0
        /*1c30*/ 	.short	0x010a
        /*1c32*/ 	.byte	0x3f
	.zero		1


	//   ....[59]....
        /*1c34*/ 	.word	0x0001d610
        /*1c38*/ 	.word	0x0000001e
        /*1c3c*/ 	.word	0x00032440
        /*1c40*/ 	.short	0x010a
        /*1c42*/ 	.byte	0x3f
	.zero		1


	//   ....[60]....
        /*1c44*/ 	.word	0x0001dc60
        /*1c48*/ 	.word	0x0000001e
        /*1c4c*/ 	.word	0x00032430
        /*1c50*/ 	.short	0x0107
        /*1c52*/ 	.byte	0x3f
	.zero		1


	//   ....[61]....
        /*1c54*/ 	.word	0x0001dd30
        /*1c58*/ 	.word	0x0000001e
        /*1c5c*/ 	.word	0x00032430
        /*1c60*/ 	.short	0x0101
        /*1c62*/ 	.byte	0x3f
	.zero		1


	//   ....[62]....
        /*1c64*/ 	.word	0x0001e8a0
        /*1c68*/ 	.word	0x00000016
        /*1c6c*/ 	.word	0x00032400
        /*1c70*/ 	.short	0x0107
        /*1c72*/ 	.byte	0x3f
	.zero		1


	//   ....[63]....
        /*1c74*/ 	.word	0x0001e930
        /*1c78*/ 	.word	0x00000016
        /*1c7c*/ 	.word	0x00032400
        /*1c80*/ 	.short	0x0101
        /*1c82*/ 	.byte	0x3f
	.zero		1


	//   ....[64]....
        /*1c84*/ 	.word	0x0001f3c0
        /*1c88*/ 	.word	0x00000016
        /*1c8c*/ 	.word	0x00032410
        /*1c90*/ 	.short	0x0107
        /*1c92*/ 	.byte	0x3f
	.zero		1


	//   ....[65]....
        /*1c94*/ 	.word	0x0001f4c0
        /*1c98*/ 	.word	0x00000016
        /*1c9c*/ 	.word	0x00032410
        /*1ca0*/ 	.short	0x0101
        /*1ca2*/ 	.byte	0x3f
	.zero		1


	//   ....[66]....
        /*1ca4*/ 	.word	0x0001f4e0
        /*1ca8*/ 	.word	0x00000016
        /*1cac*/ 	.word	0x00032420
        /*1cb0*/ 	.short	0x010a
        /*1cb2*/ 	.byte	0x3f
	.zero		1


	//   ....[67]....
        /*1cb4*/ 	.word	0x0001f570
        /*1cb8*/ 	.word	0x0000001e
        /*1cbc*/ 	.word	0x00032460
        /*1cc0*/ 	.short	0x010a
        /*1cc2*/ 	.byte	0x3f
	.zero		1


	//   ....[68]....
        /*1cc4*/ 	.word	0x0001fcf0
        /*1cc8*/ 	.word	0x0000001e
        /*1ccc*/ 	.word	0x00032450
        /*1cd0*/ 	.short	0x0107
        /*1cd2*/ 	.byte	0x3f
	.zero		1


	//   ....[69]....
        /*1cd4*/ 	.word	0x0001fdc0
        /*1cd8*/ 	.word	0x0000001e
        /*1cdc*/ 	.word	0x00032450
        /*1ce0*/ 	.short	0x0101
        /*1ce2*/ 	.byte	0x3f
	.zero		1


	//   ....[70]....
        /*1ce4*/ 	.word	0x00020100
        /*1ce8*/ 	.word	0x00000006
        /*1cec*/ 	.word	0x00032440
        /*1cf0*/ 	.short	0x010a
        /*1cf2*/ 	.byte	0x3f
	.zero		1


	//   ....[71]....
        /*1cf4*/ 	.word	0x000204c0
        /*1cf8*/ 	.word	0x00000006
        /*1cfc*/ 	.word	0x00032430
        /*1d00*/ 	.short	0x0107
        /*1d02*/ 	.byte	0x3f
	.zero		1


	//   ....[72]....
        /*1d04*/ 	.word	0x00020580
        /*1d08*/ 	.word	0x00000006
        /*1d0c*/ 	.word	0x00032430
        /*1d10*/ 	.short	0x0101
        /*1d12*/ 	.byte	0x3f
	.zero		1


	//   ....[73]....
        /*1d14*/ 	.word	0x000205b0
        /*1d18*/ 	.word	0x00000006
        /*1d1c*/ 	.word	0x00032460
        /*1d20*/ 	.short	0x010a
        /*1d22*/ 	.byte	0x3f
	.zero		1


	//   ....[74]....
        /*1d24*/ 	.word	0x00020ab0
        /*1d28*/ 	.word	0x00000006
        /*1d2c*/ 	.word	0x00032450
        /*1d30*/ 	.short	0x0107
        /*1d32*/ 	.byte	0x3f
	.zero		1


	//   ....[75]....
        /*1d34*/ 	.word	0x00020b70
        /*1d38*/ 	.word	0x00000006
        /*1d3c*/ 	.word	0x00032450
        /*1d40*/ 	.short	0x0101
        /*1d42*/ 	.byte	0x3f
	.zero		1


	//   ....[76]....
        /*1d44*/ 	.word	0x00021e00
        /*1d48*/ 	.word	0x00000005
        /*1d4c*/ 	.word	0x00032420
        /*1d50*/ 	.short	0x010a
        /*1d52*/ 	.byte	0x3f
	.zero		1


	//   ....[77]....
        /*1d54*/ 	.word	0x00021f70
        /*1d58*/ 	.word	0x00000003
        /*1d5c*/ 	.word	0x00032440
        /*1d60*/ 	.short	0x010a
        /*1d62*/ 	.byte	0x3f
	.zero		1


	//   ....[78]....
        /*1d64*/ 	.word	0x00022010
        /*1d68*/ 	.word	0x00000019
        /*1d6c*/ 	.word	0x00032440
        /*1d70*/ 	.short	0x010a
        /*1d72*/ 	.byte	0x3f
	.zero		1


	//   ....[79]....
        /*1d74*/ 	.word	0x00022050
        /*1d78*/ 	.word	0x00000003
        /*1d7c*/ 	.word	0x00032460
        /*1d80*/ 	.short	0x010a
        /*1d82*/ 	.byte	0x3f
	.zero		1


	//   ....[80]....
        /*1d84*/ 	.word	0x00022090
        /*1d88*/ 	.word	0x00000019
        /*1d8c*/ 	.word	0x00032460
        /*1d90*/ 	.short	0x010a
        /*1d92*/ 	.byte	0x3f
	.zero		1


	//   ....[81]....
        /*1d94*/ 	.word	0x000220f0
        /*1d98*/ 	.word	0x00000057
        /*1d9c*/ 	.word	0x00032490
        /*1da0*/ 	.short	0x010a
        /*1da2*/ 	.byte	0x3f
	.zero		1


	//   ....[82]....
        /*1da4*/ 	.word	0x00022380
        /*1da8*/ 	.word	0x00000057
        /*1dac*/ 	.word	0x00032490
        /*1db0*/ 	.short	0x010a
        /*1db2*/ 	.byte	0x3f
	.zero		1


	//   ....[83]....
        /*1db4*/ 	.word	0x00022630
        /*1db8*/ 	.word	0x00000057
        /*1dbc*/ 	.word	0x00032490
        /*1dc0*/ 	.short	0x010a
        /*1dc2*/ 	.byte	0x3f
	.zero		1


	//   ....[84]....
        /*1dc4*/ 	.word	0x000228e0
        /*1dc8*/ 	.word	0x00000057
        /*1dcc*/ 	.word	0x000324b0
        /*1dd0*/ 	.short	0x010a
        /*1dd2*/ 	.byte	0x3f
	.zero		1


	//   ....[85]....
        /*1dd4*/ 	.word	0x00022d60
        /*1dd8*/ 	.word	0x00000016
        /*1ddc*/ 	.word	0x00032400
        /*1de0*/ 	.short	0x010a
        /*1de2*/ 	.byte	0x3f
	.zero		1


	//   ....[86]....
        /*1de4*/ 	.word	0x00023370
        /*1de8*/ 	.word	0x00000016
        /*1dec*/ 	.word	0x00032400
        /*1df0*/ 	.short	0x010a
        /*1df2*/ 	.byte	0x3f
	.zero		1


	//   ....[87]....
        /*1df4*/ 	.word	0x000233c0
        /*1df8*/ 	.word	0x0000000e
        /*1dfc*/ 	.word	0x00032430
        /*1e00*/ 	.short	0x010a
        /*1e02*/ 	.byte	0x3f
	.zero		1


	//   ....[88]....
        /*1e04*/ 	.word	0x00023410
        /*1e08*/ 	.word	0x00000016
        /*1e0c*/ 	.word	0x00032410
        /*1e10*/ 	.short	0x010a
        /*1e12*/ 	.byte	0x3f
	.zero		1


	//   ....[89]....
        /*1e14*/ 	.word	0x00023460
        /*1e18*/ 	.word	0x0000000e
        /*1e1c*/ 	.word	0x00032450
        /*1e20*/ 	.short	0x010a
        /*1e22*/ 	.byte	0x3f
	.zero		1


	//   ....[90]....
        /*1e24*/ 	.word	0x000234b0
        /*1e28*/ 	.word	0x0000000f
        /*1e2c*/ 	.word	0x00032430
        /*1e30*/ 	.short	0x010a
        /*1e32*/ 	.byte	0x3f
	.zero		1


	//   ....[91]....
        /*1e34*/ 	.word	0x00023500
        /*1e38*/ 	.word	0x0000000f
        /*1e3c*/ 	.word	0x00032450
        /*1e40*/ 	.short	0x010a
        /*1e42*/ 	.byte	0x3f
	.zero		1


	//   ....[92]....
        /*1e44*/ 	.word	0x00023550
        /*1e48*/ 	.word	0x0000000f
        /*1e4c*/ 	.word	0x00032430
        /*1e50*/ 	.short	0x010a
        /*1e52*/ 	.byte	0x3f
	.zero		1


	//   ....[93]....
        /*1e54*/ 	.word	0x000235a0
        /*1e58*/ 	.word	0x0000000f
        /*1e5c*/ 	.word	0x00032450
        /*1e60*/ 	.short	0x010a
        /*1e62*/ 	.byte	0x3f
	.zero		1


	//   ....[94]....
        /*1e64*/ 	.word	0x000241f0
        /*1e68*/ 	.word	0x00000016
        /*1e6c*/ 	.word	0x00032420
        /*1e70*/ 	.short	0x010a
        /*1e72*/ 	.byte	0x3f
	.zero		1


	//   ....[95]....
        /*1e74*/ 	.word	0x00024240
        /*1e78*/ 	.word	0x00000008
        /*1e7c*/ 	.word	0x000324a0
        /*1e80*/ 	.short	0x010a
        /*1e82*/ 	.byte	0x3f
	.zero		1


	//   ....[96]....
        /*1e84*/ 	.word	0x00024290
        /*1e88*/ 	.word	0x00000008
        /*1e8c*/ 	.word	0x000324c0
        /*1e90*/ 	.short	0x010a
        /*1e92*/ 	.byte	0x3f
	.zero		1


	//   ....[97]....
        /*1e94*/ 	.word	0x000242e0
        /*1e98*/ 	.word	0x00000006
        /*1e9c*/ 	.word	0x000324a0
        /*1ea0*/ 	.short	0x010a
        /*1ea2*/ 	.byte	0x3f
	.zero		1


	//   ....[98]....
        /*1ea4*/ 	.word	0x00024330
        /*1ea8*/ 	.word	0x00000006
        /*1eac*/ 	.word	0x000324c0
        /*1eb0*/ 	.short	0x010a
        /*1eb2*/ 	.byte	0x3f
	.zero		1


	//   ....[99]....
        /*1eb4*/ 	.word	0x00024450
        /*1eb8*/ 	.word	0x0000001e
        /*1ebc*/ 	.word	0x00032440
        /*1ec0*/ 	.short	0x010a
        /*1ec2*/ 	.byte	0x3f
	.zero		1


	//   ....[100]....
        /*1ec4*/ 	.word	0x000264e0
        /*1ec8*/ 	.word	0x00000016
        /*1ecc*/ 	.word	0x00032420
        /*1ed0*/ 	.short	0x010a
        /*1ed2*/ 	.byte	0x3f
	.zero		1


	//   ....[101]....
        /*1ed4*/ 	.word	0x00026530
        /*1ed8*/ 	.word	0x0000001e
        /*1edc*/ 	.word	0x00032460
        /*1ee0*/ 	.short	0x010a
        /*1ee2*/ 	.byte	0x3f
	.zero		1


	//   ....[102]....
        /*1ee4*/ 	.word	0x00026e80
        /*1ee8*/ 	.word	0x00000006
        /*1eec*/ 	.word	0x00032440
        /*1ef0*/ 	.short	0x010a
        /*1ef2*/ 	.byte	0x3f
	.zero		1


	//   ....[103]....
        /*1ef4*/ 	.word	0x00027560
        /*1ef8*/ 	.word	0x00000006
        /*1efc*/ 	.word	0x00032460
        /*1f00*/ 	.short	0x010a
        /*1f02*/ 	.byte	0x3f
	.zero		1


	//   ....[104]....
        /*1f04*/ 	.word	0x000286b0
        /*1f08*/ 	.word	0x00000005
        /*1f0c*/ 	.word	0x00032420
        /*1f10*/ 	.short	0x010a
        /*1f12*/ 	.byte	0x3f
	.zero		1


	//   ....[105]....
        /*1f14*/ 	.word	0x00028850
        /*1f18*/ 	.word	0x00000003
        /*1f1c*/ 	.word	0x00032440
        /*1f20*/ 	.short	0x010a
        /*1f22*/ 	.byte	0x3f
	.zero		1


	//   ....[106]....
        /*1f24*/ 	.word	0x000288a0
        /*1f28*/ 	.word	0x00000019
        /*1f2c*/ 	.word	0x00032440
        /*1f30*/ 	.short	0x010a
        /*1f32*/ 	.byte	0x3f
	.zero		1


	//   ....[107]....
        /*1f34*/ 	.word	0x000288f0
        /*1f38*/ 	.word	0x00000003
        /*1f3c*/ 	.word	0x00032460
        /*1f40*/ 	.short	0x010a
        /*1f42*/ 	.byte	0x3f
	.zero		1


	//----- nvinfo : EIATTR_NUM_MBARRIERS
	.align		4
.L_645:
        /*1f44*/ 	.byte	0x03, 0x38
        /*1f46*/ 	.short	0x0017


	//----- nvinfo : EIATTR_EXIT_INSTR_OFFSETS
	.align		4
        /*1f48*/ 	.byte	0x04, 0x1c
        /*1f4a*/ 	.short	(.L_647 - .L_646)


	//   ....[0]....
.L_646:
        /*1f4c*/ 	.word	0x000220e0


	//----- nvinfo : EIATTR_MAX_THREADS
	.align		4
.L_647:
        /*1f50*/ 	.byte	0x04, 0x05
        /*1f52*/ 	.short	(.L_649 - .L_648)
.L_648:
        /*1f54*/ 	.word	0x00000180
        /*1f58*/ 	.word	0x00000001
        /*1f5c*/ 	.word	0x00000001


	//----- nvinfo : EIATTR_CRS_STACK_SIZE
	.align		4
.L_649:
        /*1f60*/ 	.byte	0x04, 0x1e
        /*1f62*/ 	.short	(.L_651 - .L_650)
.L_650:
        /*1f64*/ 	.word	0x00000000


	//----- nvinfo : EIATTR_CBANK_PARAM_SIZE
	.align		4
.L_651:
        /*1f68*/ 	.byte	0x03, 0x19
        /*1f6a*/ 	.short	0x0bf0


	//----- nvinfo : EIATTR_PARAM_CBANK
	.align		4
        /*1f6c*/ 	.byte	0x04, 0x0a
        /*1f6e*/ 	.short	(.L_653 - .L_652)
	.align		4
.L_652:
        /*1f70*/ 	.word	index@(.nv.constant0._ZN7cutlass13device_kernelIN5flash11enable_sm90INS1_16FlashAttnFwdSm90INS1_25CollectiveMainloopFwdSm90ILi2EN4cute5tupleIJNS5_1CILi1EEES8_S8_EEENS6_IJNS7_ILi128EEENS7_ILi96EEENS7_ILi64EEEEEELi256ENS_6half_tEfNS_4arch4Sm90ELb1ELb0ELb1ELb1ELb1ELb1ELb1ELb1ELb0ELb1ELb1ELb0EEENS1_21CollectiveEpilogueFwdINS6_IJSA_NS7_ILi256EEESB_EEES9_SE_SG_Li256ELb1ELb1ELb1ELb0EEENS1_36VarlenDynamicPersistentTileSchedulerILi128ELi96ELi256ELi128ELb1ELb1ELb1ELb1ELb1ELb1EEEEEEEEEvNT_6ParamsE)
        /*1f74*/ 	.short	0x0210
        /*1f76*/ 	.short	0x0bf0


	//----- nvinfo : EIATTR_SW_WAR
	.align		4
.L_653:
        /*1f78*/ 	.byte	0x04, 0x36
        /*1f7a*/ 	.short	(.L_655 - .L_654)
.L_654:
        /*1f7c*/ 	.word	0x00000008
.L_655:


//--------------------- .nv.callgraph             --------------------------
	.section	.nv.callgraph,"",@"SHT_CUDA_CALLGRAPH"
	.align	4
	.sectionentsize	8
	.align		4
        /*0000*/ 	.word	0x00000000
	.align		4
        /*0004*/ 	.word	0xffffffff
	.align		4
        /*0008*/ 	.word	index@(_ZN7cutlass13device_kernelIN5flash11enable_sm90INS1_16FlashAttnFwdSm90INS1_25CollectiveMainloopFwdSm90ILi2EN4cute5tupleIJNS5_1CILi1EEES8_S8_EEENS6_IJNS7_ILi128EEENS7_ILi96EEENS7_ILi64EEEEEELi256ENS_6half_tEfNS_4arch4Sm90ELb0ELb0ELb1ELb0ELb1ELb0ELb0ELb1ELb0ELb1ELb1ELb0EEENS1_21CollectiveEpilogueFwdINS6_IJSA_NS7_ILi256EEESB_EEES9_SE_SG_Li256ELb0ELb1ELb1ELb0EEENS1_19SingleTileSchedulerILb0ELb1ELb1ELi128EEEEEEEEEvNT_6ParamsE)
	.align		4
        /*000c*/ 	.word	index@(__assertfail)
	.align		4
        /*0010*/ 	.word	index@(_ZN7cutlass13device_kernelIN5flash11enable_sm90INS1_16FlashAttnFwdSm90INS1_25CollectiveMainloopFwdSm90ILi2EN4cute5tupleIJNS5_1CILi1EEES8_S8_EEENS6_IJNS7_ILi128EEENS7_ILi96EEENS7_ILi64EEEEEELi256ENS_6half_tEfNS_4arch4Sm90ELb0ELb0ELb1ELb0ELb1ELb0ELb1ELb1ELb0ELb1ELb1ELb0EEENS1_21CollectiveEpilogueFwdINS6_IJSA_NS7_ILi256EEESB_EEES9_SE_SG_Li256ELb0ELb1ELb1ELb0EEENS1_19SingleTileSchedulerILb0ELb1ELb1ELi128EEEEEEEEEvNT_6ParamsE)
	.align		4
        /*0014*/ 	.word	index@(__assertfail)
	.align		4
        /*0018*/ 	.word	index@(_ZN7cutlass13device_kernelIN5flash11enable_sm90INS1_16FlashAttnFwdSm90INS1_25CollectiveMainloopFwdSm90ILi2EN4cute5tupleIJNS5_1CILi1EEES8_S8_EEENS6_IJNS7_ILi128EEENS7_ILi96EEENS7_ILi64EEEEEELi256ENS_6half_tEfNS_4arch4Sm90ELb0ELb0ELb1ELb1ELb1ELb0ELb0ELb1ELb0ELb1ELb1ELb0EEENS1_21CollectiveEpilogueFwdINS6_IJSA_NS7_ILi256EEESB_EEES9_SE_SG_Li256ELb1ELb1ELb1ELb0EEENS1_36VarlenDynamicPersistentTileSchedulerILi128ELi96ELi256ELi128ELb1ELb1ELb1ELb0ELb1ELb1EEEEEEEEEvNT_6ParamsE)
	.align		4
        /*001c*/ 	.word	index@(__assertfail)
	.align		4
        /*0020*/ 	.word	index@(_ZN7cutlass13device_kernelIN5flash11enable_sm90INS1_16FlashAttnFwdSm90INS1_25CollectiveMainloopFwdSm90ILi2EN4cute5tupleIJNS5_1CILi1EEES8_S8_EEENS6_IJNS7_ILi128EEENS7_ILi96EEENS7_ILi64EEEEEELi256ENS_6half_tEfNS_4arch4Sm90ELb0ELb0ELb1ELb1ELb1ELb1ELb0ELb1ELb0ELb1ELb1ELb0EEENS1_21CollectiveEpilogueFwdINS6_IJSA_NS7_ILi256EEESB_EEES9_SE_SG_Li256ELb1ELb1ELb1ELb0EEENS1_36VarlenDynamicPersistentTileSchedulerILi128ELi96ELi256ELi128ELb1ELb1ELb1ELb0ELb1ELb1EEEEEEEEEvNT_6ParamsE)
	.align		4
        /*0024*/ 	.word	index@(__assertfail)
	.align		4
        /*0028*/ 	.word	index@(_ZN7cutlass13device_kernelIN5flash11enable_sm90INS1_16FlashAttnFwdSm90INS1_25CollectiveMainloopFwdSm90ILi2EN4cute5tupleIJNS5_1CILi1EEES8_S8_EEENS6_IJNS7_ILi128EEENS7_ILi96EEENS7_ILi64EEEEEELi256ENS_6half_tEfNS_4arch4Sm90ELb0ELb0ELb1ELb1ELb1ELb0ELb1ELb1ELb0ELb1ELb1ELb0EEENS1_21CollectiveEpilogueFwdINS6_IJSA_NS7_ILi256EEESB_EEES9_SE_SG_Li256ELb1ELb1ELb1ELb0EEENS1_36VarlenDynamicPersistentTileSchedulerILi128ELi96ELi256ELi128ELb1ELb1ELb1ELb0ELb1ELb1EEEEEEEEEvNT_6ParamsE)
	.align		4
        /*002c*/ 	.word	index@(__assertfail)
	.align		4
        /*0030*/ 	.word	index@(_ZN7cutlass13device_kernelIN5flash11enable_sm90INS1_16FlashAttnFwdSm90INS1_25CollectiveMainloopFwdSm90ILi2EN4cute5tupleIJNS5_1CILi1EEES8_S8_EEENS6_IJNS7_ILi128EEENS7_ILi96EEENS7_ILi64EEEEEELi256ENS_6half_tEfNS_4arch4Sm90ELb0ELb0ELb1ELb1ELb1ELb1ELb1ELb1ELb0ELb1ELb1ELb0EEENS1_21CollectiveEpilogueFwdINS6_IJSA_NS7_ILi256EEESB_EEES9_SE_SG_Li256ELb1ELb1ELb1ELb0EEENS1_36VarlenDynamicPersistentTileSchedulerILi128ELi96ELi256ELi128ELb1ELb1ELb1ELb0ELb1ELb1EEEEEEEEEvNT_6ParamsE)
	.align		4
        /*0034*/ 	.word	index@(__assertfail)
	.align		4
        /*0038*/ 	.word	index@(_ZN7cutlass13device_kernelIN5flash11enable_sm90INS1_16FlashAttnFwdSm90INS1_25CollectiveMainloopFwdSm90ILi2EN4cute5tupleIJNS5_1CILi1EEES8_S8_EEENS6_IJNS7_ILi128EEENS7_ILi96EEENS7_ILi64EEEEEELi256ENS_6half_tEfNS_4arch4Sm90ELb0ELb1ELb1ELb0ELb1ELb0ELb0ELb1ELb0ELb1ELb1ELb0EEENS1_21CollectiveEpilogueFwdINS6_IJSA_NS7_ILi256EEESB_EEES9_SE_SG_Li256ELb0ELb1ELb1ELb0EEENS1_19SingleTileSchedulerILb0ELb1ELb1ELi128EEEEEEEEEvNT_6ParamsE)
	.align		4
        /*003c*/ 	.word	index@(__assertfail)
	.align		4
        /*0040*/ 	.word	index@(_ZN7cutlass13device_kernelIN5flash11enable_sm90INS1_16FlashAttnFwdSm90INS1_25CollectiveMainloopFwdSm90ILi2EN4cute5tupleIJNS5_1CILi1EEES8_S8_EEENS6_IJNS7_ILi128EEENS7_ILi96EEENS7_ILi64EEEEEELi256ENS_6half_tEfNS_4arch4Sm90ELb0ELb1ELb1ELb0ELb1ELb0ELb1ELb1ELb0ELb1ELb1ELb0EEENS1_21CollectiveEpilogueFwdINS6_IJSA_NS7_ILi256EEESB_EEES9_SE_SG_Li256ELb0ELb1ELb1ELb0EEENS1_19SingleTileSchedulerILb0ELb1ELb1ELi128EEEEEEEEEvNT_6ParamsE)
	.align		4
        /*0044*/ 	.word	index@(__assertfail)
	.align		4
        /*0048*/ 	.word	index@(_ZN7cutlass13device_kernelIN5flash11enable_sm90INS1_16FlashAttnFwdSm90INS1_25CollectiveMainloopFwdSm90ILi2EN4cute5tupleIJNS5_1CILi1EEES8_S8_EEENS6_IJNS7_ILi128EEENS7_ILi96EEENS7_ILi64EEEEEELi256ENS_6half_tEfNS_4arch4Sm90ELb0ELb1ELb1ELb1ELb1ELb0ELb0ELb1ELb0ELb1ELb1ELb0EEENS1_21CollectiveEpilogueFwdINS6_IJSA_NS7_ILi256EEESB_EEES9_SE_SG_Li256ELb1ELb1ELb1ELb0EEENS1_36VarlenDynamicPersistentTileSchedulerILi128ELi96ELi256ELi128ELb1ELb1ELb1ELb1ELb0ELb1EEEEEEEEEvNT_6ParamsE)
	.align		4
        /*004c*/ 	.word	index@(__assertfail)
	.align		4
        /*0050*/ 	.word	index@(_ZN7cutlass13device_kernelIN5flash11enable_sm90INS1_16FlashAttnFwdSm90INS1_25CollectiveMainloopFwdSm90ILi2EN4cute5tupleIJNS5_1CILi1EEES8_S8_EEENS6_IJNS7_ILi128EEENS7_ILi96EEENS7_ILi64EEEEEELi256ENS_6half_tEfNS_4arch4Sm90ELb0ELb1ELb1ELb1ELb1ELb1ELb0ELb1ELb0ELb1ELb1ELb0EEENS1_21CollectiveEpilogueFwdINS6_IJSA_NS7_ILi256EEESB_EEES9_SE_SG_Li256ELb1ELb1ELb1ELb0EEENS1_36VarlenDynamicPersistentTileSchedulerILi128ELi96ELi256ELi128ELb1ELb1ELb1ELb1ELb0ELb1EEEEEEEEEvNT_6ParamsE)
	.align		4
        /*0054*/ 	.word	index@(__assertfail)
	.align		4
        /*0058*/ 	.word	index@(_ZN7cutlass13device_kernelIN5flash11enable_sm90INS1_16FlashAttnFwdSm90INS1_25CollectiveMainloopFwdSm90ILi2EN4cute5tupleIJNS5_1CILi1EEES8_S8_EEENS6_IJNS7_ILi128EEENS7_ILi96EEENS7_ILi64EEEEEELi256ENS_6half_tEfNS_4arch4Sm90ELb0ELb1ELb1ELb1ELb1ELb0ELb1ELb1ELb0ELb1ELb1ELb0EEENS1_21CollectiveEpilogueFwdINS6_IJSA_NS7_ILi256EEESB_EEES9_SE_SG_Li256ELb1ELb1ELb1ELb0EEENS1_36VarlenDynamicPersistentTileSchedulerILi128ELi96ELi256ELi128ELb1ELb1ELb1ELb1ELb0ELb1EEEEEEEEEvNT_6ParamsE)
	.align		4
        /*005c*/ 	.word	index@(__assertfail)
	.align		4
        /*0060*/ 	.word	index@(_ZN7cutlass13device_kernelIN5flash11enable_sm90INS1_16FlashAttnFwdSm90INS1_25CollectiveMainloopFwdSm90ILi2EN4cute5tupleIJNS5_1CILi1EEES8_S8_EEENS6_IJNS7_ILi128EEENS7_ILi96EEENS7_ILi64EEEEEELi256ENS_6half_tEfNS_4arch4Sm90ELb0ELb1ELb1ELb1ELb1ELb1ELb1ELb1ELb0ELb1ELb1ELb0EEENS1_21CollectiveEpilogueFwdINS6_IJSA_NS7_ILi256EEESB_EEES9_SE_SG_Li256ELb1ELb1ELb1ELb0EEENS1_36VarlenDynamicPersistentTileSchedulerILi128ELi96ELi256ELi128ELb1ELb1ELb1ELb1ELb0ELb1EEEEEEEEEvNT_6ParamsE)
	.align		4
        /*0064*/ 	.word	index@(__assertfail)
	.align		4
        /*0068*/ 	.word	index@(_ZN7cutlass13device_kernelIN5flash11enable_sm90INS1_16FlashAttnFwdSm90INS1_25CollectiveMainloopFwdSm90ILi2EN4cute5tupleIJNS5_1CILi1EEES8_S8_EEENS6_IJNS7_ILi128EEENS7_ILi96EEENS7_ILi64EEEEEELi256ENS_6half_tEfNS_4arch4Sm90ELb1ELb0ELb1ELb0ELb1ELb0ELb0ELb1ELb0ELb1ELb1ELb0EEENS1_21CollectiveEpilogueFwdINS6_IJSA_NS7_ILi256EEESB_EEES9_SE_SG_Li256ELb0ELb1ELb1ELb0EEENS1_19SingleTileSchedulerILb0ELb1ELb1ELi128EEEEEEEEEvNT_6ParamsE)
	.align		4
        /*006c*/ 	.word	index@(__assertfail)
	.align		4
        /*0070*/ 	.word	index@(_ZN7cutlass13device_kernelIN5flash11enable_sm90INS1_16FlashAttnFwdSm90INS1_25CollectiveMainloopFwdSm90ILi2EN4cute5tupleIJNS5_1CILi1EEES8_S8_EEENS6_IJNS7_ILi128EEENS7_ILi96EEENS7_ILi64EEEEEELi256ENS_6half_tEfNS_4arch4Sm90ELb1ELb0ELb1ELb0ELb1ELb0ELb1ELb1ELb0ELb1ELb1ELb0EEENS1_21CollectiveEpilogueFwdINS6_IJSA_NS7_ILi256EEESB_EEES9_SE_SG_Li256ELb0ELb1ELb1ELb0EEENS1_19SingleTileSchedulerILb0ELb1ELb1ELi128EEEEEEEEEvNT_6ParamsE)
	.align		4
        /*0074*/ 	.word	index@(__assertfail)
	.align		4
        /*0078*/ 	.word	index@(_ZN7cutlass13device_kernelIN5flash11enable_sm90INS1_16FlashAttnFwdSm90INS1_25CollectiveMainloopFwdSm90ILi2EN4cute5tupleIJNS5_1CILi1EEES8_S8_EEENS6_IJNS7_ILi128EEENS7_ILi96EEENS7_ILi64EEEEEELi256ENS_6half_tEfNS_4arch4Sm90ELb1ELb0ELb1ELb1ELb1ELb0ELb0ELb1ELb0ELb1ELb1ELb0EEENS1_21CollectiveEpilogueFwdINS6_IJSA_NS7_ILi256EEESB_EEES9_SE_SG_Li256ELb1ELb1ELb1ELb0EEENS1_36VarlenDynamicPersistentTileSchedulerILi128ELi96ELi256ELi128ELb1ELb1ELb1ELb1ELb1ELb1EEEEEEEEEvNT_6ParamsE)
	.align		4
        /*007c*/ 	.word	index@(__assertfail)
	.align		4
        /*0080*/ 	.word	index@(_ZN7cutlass13device_kernelIN5flash11enable_sm90INS1_16FlashAttnFwdSm90INS1_25CollectiveMainloopFwdSm90ILi2EN4cute5tupleIJNS5_1CILi1EEES8_S8_EEENS6_IJNS7_ILi128EEENS7_ILi96EEENS7_ILi64EEEEEELi256ENS_6half_tEfNS_4arch4Sm90ELb1ELb0ELb1ELb1ELb1ELb1ELb0ELb1ELb0ELb1ELb1ELb0EEENS1_21CollectiveEpilogueFwdINS6_IJSA_NS7_ILi256EEESB_EEES9_SE_SG_Li256ELb1ELb1ELb1ELb0EEENS1_36VarlenDynamicPersistentTileSchedulerILi128ELi96ELi256ELi128ELb1ELb1ELb1ELb1ELb1ELb1EEEEEEEEEvNT_6ParamsE)
	.align		4
        /*0084*/ 	.word	index@(__assertfail)
	.align		4
        /*0088*/ 	.word	index@(_ZN7cutlass13device_kernelIN5flash11enable_sm90INS1_16FlashAttnFwdSm90INS1_25CollectiveMainloopFwdSm90ILi2EN4cute5tupleIJNS5_1CILi1EEES8_S8_EEENS6_IJNS7_ILi128EEENS7_ILi96EEENS7_ILi64EEEEEELi256ENS_6half_tEfNS_4arch4Sm90ELb1ELb0ELb1ELb1ELb1ELb0ELb1ELb1ELb0ELb1ELb1ELb0EEENS1_21CollectiveEpilogueFwdINS6_IJSA_NS7_ILi256EEESB_EEES9_SE_SG_Li256ELb1ELb1ELb1ELb0EEENS1_36VarlenDynamicPersistentTileSchedulerILi128ELi96ELi256ELi128ELb1ELb1ELb1ELb1ELb1ELb1EEEEEEEEEvNT_6ParamsE)
	.align		4
        /*008c*/ 	.word	index@(__assertfail)
	.align		4
        /*0090*/ 	.word	index@(_ZN7cutlass13device_kernelIN5flash11enable_sm90INS1_16FlashAttnFwdSm90INS1_25CollectiveMainloopFwdSm90ILi2EN4cute5tupleIJNS5_1CILi1EEES8_S8_EEENS6_IJNS7_ILi128EEENS7_ILi96EEENS7_ILi64EEEEEELi256ENS_6half_tEfNS_4arch4Sm90ELb1ELb0ELb1ELb1ELb1ELb1ELb1ELb1ELb0ELb1ELb1ELb0EEENS1_21CollectiveEpilogueFwdINS6_IJSA_NS7_ILi256EEESB_EEES9_SE_SG_Li256ELb1ELb1ELb1ELb0EEENS1_36VarlenDynamicPersistentTileSchedulerILi128ELi96ELi256ELi128ELb1ELb1ELb1ELb1ELb1ELb1EEEEEEEEEvNT_6ParamsE)
	.align		4
        /*0094*/ 	.word	index@(__assertfail)
	.align		4
        /*0098*/ 	.word	0x00000000
	.align		4
        /*009c*/ 	.word	0xfffffffe
	.align		4
        /*00a0*/ 	.word	0x00000000
	.align		4
        /*00a4*/ 	.word	0xfffffffd
	.align		4
        /*00a8*/ 	.word	0x00000000
	.align		4
        /*00ac*/ 	.word	0xfffffffc


//--------------------- .nv.constant4             --------------------------
	.section	.nv.constant4,"a",@progbits
	.align	8
	.align		8
.nv.constant4:
        /*0000*/ 	.dword	__assertfail
	.align		8
        /*0008*/ 	.dword	__unnamed_1
	.align		8
        /*0010*/ 	.dword	__unnamed_2
	.align		8
        /*0018*/ 	.dword	__unnamed_3
	.align		8
        /*0020*/ 	.dword	__unnamed_4
	.align		8
        /*0028*/ 	.dword	__unnamed_5
	.align		8
        /*0030*/ 	.dword	__unnamed_6
	.align		8
        /*0038*/ 	.dword	__unnamed_7
	.align		8
        /*0040*/ 	.dword	_ZN89_INTERNAL_6e1c5ea7_53_flash_fwd_hdim64_256_fp16_paged_split_softcap_sm90_cu_1f2e7571_37874cuda3std3__45__cpo5beginE
	.align		8
        /*0048*/ 	.dword	_ZN89_INTERNAL_6e1c5ea7_53_flash_fwd_hdim64_256_fp16_paged_split_softcap_sm90_cu_1f2e7571_37874cuda3std3__45__cpo3endE
	.align		8
        /*0050*/ 	.dword	_ZN89_INTERNAL_6e1c5ea7_53_flash_fwd_hdim64_256_fp16_paged_split_softcap_sm90_cu_1f2e7571_37874cuda3std3__45__cpo6cbeginE
	.align		8
        /*0058*/ 	.dword	_ZN89_INTERNAL_6e1c5ea7_53_flash_fwd_hdim64_256_fp16_paged_split_softcap_sm90_cu_1f2e7571_37874cuda3std3__45__cpo4cendE
	.align		8
        /*0060*/ 	.dword	_ZN89_INTERNAL_6e1c5ea7_53_flash_fwd_hdim64_256_fp16_paged_split_softcap_sm90_cu_1f2e7571_37874cuda3std3__491_GLOBAL__N__6e1c5ea7_53_flash_fwd_hdim64_256_fp16_paged_split_softcap_sm90_cu_1f2e7571_37876ignoreE
	.align		8
        /*0068*/ 	.dword	_ZN89_INTERNAL_6e1c5ea7_53_flash_fwd_hdim64_256_fp16_paged_split_softcap_sm90_cu_1f2e7571_37874cuda3std3__419piecewise_constructE
	.align		8
        /*0070*/ 	.dword	_ZN89_INTERNAL_6e1c5ea7_53_flash_fwd_hdim64_256_fp16_paged_split_softcap_sm90_cu_1f2e7571_37874cuda3std3__48in_placeE
	.align		8
        /*0078*/ 	.dword	_ZN89_INTERNAL_6e1c5ea7_53_flash_fwd_hdim64_256_fp16_paged_split_softcap_sm90_cu_1f2e7571_37874cuda3std6ranges3__45__cpo4swapE
	.align		8
        /*0080*/ 	.dword	_ZN89_INTERNAL_6e1c5ea7_53_flash_fwd_hdim64_256_fp16_paged_split_softcap_sm90_cu_1f2e7571_37874cuda3std6ranges3__45__cpo9iter_moveE
	.align		8
        /*0088*/ 	.dword	_ZN89_INTERNAL_6e1c5ea7_53_flash_fwd_hdim64_256_fp16_paged_split_softcap_sm90_cu_1f2e7571_37874cute7productE
	.align		8
        /*0090*/ 	.dword	_ZN89_INTERNAL_6e1c5ea7_53_flash_fwd_hdim64_256_fp16_paged_split_softcap_sm90_cu_1f2e7571_37874cute1_E
	.align		8
        /*0098*/ 	.dword	$str$23
	.align		8
        /*00a0*/ 	.dword	$str$24


//--------------------- .text._ZN7cutlass13device_kernelIN5flash11enable_sm90INS1_16FlashAttnFwdSm90INS1_25CollectiveMainloopFwdSm90ILi2EN4cute5tupleIJNS5_1CILi1EEES8_S8_EEENS6_IJNS7_ILi128EEENS7_ILi96EEENS7_ILi64EEEEEELi256ENS_6half_tEfNS_4arch4Sm90ELb0ELb0ELb1ELb0ELb1ELb0ELb0ELb1ELb0ELb1ELb1ELb0EEENS1_21CollectiveEpilogueFwdINS6_IJSA_NS7_ILi256EEESB_EEES9_SE_SG_Li256ELb0ELb1ELb1ELb0EEENS1_19SingleTileSchedulerILb0ELb1ELb1ELi128EEEEEEEEEvNT_6ParamsE --------------------------
	.section	.text._ZN7cutlass13device_kernelIN5flash11enable_sm90INS1_16FlashAttnFwdSm90INS1_25CollectiveMainloopFwdSm90ILi2EN4cute5tupleIJNS5_1CILi1EEES8_S8_EEENS6_IJNS7_ILi128EEENS7_ILi96EEENS7_ILi64EEEEEELi256ENS_6half_tEfNS_4arch4Sm90ELb0ELb0ELb1ELb0ELb1ELb0ELb0ELb1ELb0ELb1ELb1ELb0EEENS1_21CollectiveEpilogueFwdINS6_IJSA_NS7_ILi256EEESB_EEES9_SE_SG_Li256ELb0ELb1ELb1ELb0EEENS1_19SingleTileSchedulerILb0ELb1ELb1ELi128EEEEEEEEEvNT_6ParamsE,"ax",@progbits
	.align	128
.text._ZN7cutlass13device_kernelIN5flash11enable_sm90INS1_16FlashAttnFwdSm90INS1_25CollectiveMainloopFwdSm90ILi2EN4cute5tupleIJNS5_1CILi1EEES8_S8_EEENS6_IJNS7_ILi128EEENS7_ILi96EEENS7_ILi64EEEEEELi256ENS_6half_tEfNS_4arch4Sm90ELb0ELb0ELb1ELb0ELb1ELb0ELb0ELb1ELb0ELb1ELb1ELb0EEENS1_21CollectiveEpilogueFwdINS6_IJSA_NS7_ILi256EEESB_EEES9_SE_SG_Li256ELb0ELb1ELb1ELb0EEENS1_19SingleTileSchedulerILb0ELb1ELb1ELi128EEEEEEEEEvNT_6ParamsE:
        .type           _ZN7cutlass13device_kernelIN5flash11enable_sm90INS1_16FlashAttnFwdSm90INS1_25CollectiveMainloopFwdSm90ILi2EN4cute5tupleIJNS5_1CILi1EEES8_S8_EEENS6_IJNS7_ILi128EEENS7_ILi96EEENS7_ILi64EEEEEELi256ENS_6half_tEfNS_4arch4Sm90ELb0ELb0ELb1ELb0ELb1ELb0ELb0ELb1ELb0ELb1ELb1ELb0EEENS1_21CollectiveEpilogueFwdINS6_IJSA_NS7_ILi256EEESB_EEES9_SE_SG_Li256ELb0ELb1ELb1ELb0EEENS1_19SingleTileSchedulerILb0ELb1ELb1ELi128EEEEEEEEEvNT_6ParamsE,@function
        .size           _ZN7cutlass13device_kernelIN5flash11enable_sm90INS1_16FlashAttnFwdSm90INS1_25CollectiveMainloopFwdSm90ILi2EN4cute5tupleIJNS5_1CILi1EEES8_S8_EEENS6_IJNS7_ILi128EEENS7_ILi96EEENS7_ILi64EEEEEELi256ENS_6half_tEfNS_4arch4Sm90ELb0ELb0ELb1ELb0ELb1ELb0ELb0ELb1ELb0ELb1ELb1ELb0EEENS1_21CollectiveEpilogueFwdINS6_IJSA_NS7_ILi256EEESB_EEES9_SE_SG_Li256ELb0ELb1ELb1ELb0EEENS1_19SingleTileSchedulerILb0ELb1ELb1ELi128EEEEEEEEEvNT_6ParamsE,(.L_x_6556 - _ZN7cutlass13device_kernelIN5flash11enable_sm90INS1_16FlashAttnFwdSm90INS1_25CollectiveMainloopFwdSm90ILi2EN4cute5tupleIJNS5_1CILi1EEES8_S8_EEENS6_IJNS7_ILi128EEENS7_ILi96EEENS7_ILi64EEEEEELi256ENS_6half_tEfNS_4arch4Sm90ELb0ELb0ELb1ELb0ELb1ELb0ELb0ELb1ELb0ELb1ELb1ELb0EEENS1_21CollectiveEpilogueFwdINS6_IJSA_NS7_ILi256EEESB_EEES9_SE_SG_Li256ELb0ELb1ELb1ELb0EEENS1_19SingleTileSchedulerILb0ELb1ELb1ELi128EEEEEEEEEvNT_6ParamsE)
        .other          _ZN7cutlass13device_kernelIN5flash11enable_sm90INS1_16FlashAttnFwdSm90INS1_25CollectiveMainloopFwdSm90ILi2EN4cute5tupleIJNS5_1CILi1EEES8_S8_EEENS6_IJNS7_ILi128EEENS7_ILi96EEENS7_ILi64EEEEEELi256ENS_6half_tEfNS_4arch4Sm90ELb0ELb0ELb1ELb0ELb1ELb0ELb0ELb1ELb0ELb1ELb1ELb0EEENS1_21CollectiveEpilogueFwdINS6_IJSA_NS7_ILi256EEESB_EEES9_SE_SG_Li256ELb0ELb1ELb1ELb0EEENS1_19SingleTileSchedulerILb0ELb1ELb1ELi128EEEEEEEEEvNT_6ParamsE,@"STO_CUDA_ENTRY STV_DEFAULT"
_ZN7cutlass13device_kernelIN5flash11enable_sm90INS1_16FlashAttnFwdSm90INS1_25CollectiveMainloopFwdSm90ILi2EN4cute5tupleIJNS5_1CILi1EEES8_S8_EEENS6_IJNS7_ILi128EEENS7_ILi96EEENS7_ILi64EEEEEELi256ENS_6half_tEfNS_4arch4Sm90ELb0ELb0ELb1ELb0ELb1ELb0ELb0ELb1ELb0ELb1ELb1ELb0EEENS1_21CollectiveEpilogueFwdINS6_IJSA_NS7_ILi256EEESB_EEES9_SE_SG_Li256ELb0ELb1ELb1ELb0EEENS1_19SingleTileSchedulerILb0ELb1ELb1ELi128EEEEEEEEEvNT_6ParamsE:
[----:B------:R-:W0:Y:S01]  /*0000*/  LDC R1, c[0x0][0x28] ;  /* 0x00000a00ff017b82 */ /* 0x000e220000000800 */
[----:B------:R-:W1:Y:S01]  /*0010*/  S2R R16, SR_TID.X ;  /* 0x0000000000107919 */ /* 0x000e620000002100 */
[----:B------:R-:W-:Y:S01]  /*0020*/  ELECT P0, URZ, PT ;  /* 0x00000000003f782f */ /* 0x000fe20003800000 */
[----:B------:R-:W-:Y:S01]  /*0030*/  UMOV UR4, 0x80 ;  /* 0x0000008000047882 */ /* 0x000fe20000000000 */
[----:B------:R-:W-:Y:S01]  /*0040*/  UMOV UR7, 0x100 ;  /* 0x0000010000077882 */ /* 0x000fe20000000000 */
[----:B-1----:R-:W-:-:S05]  /*0050*/  SHF.R.U32.HI R0, RZ, 0x5, R16 ;  /* 0x00000005ff007819 */ /* 0x002fca0000011610 */
[----:B------:R-:W1:Y:S02]  /*0060*/  SHFL.IDX PT, R2, R0, RZ, 0x1f ;  /* 0x00001fff00027589 */ /* 0x000e6400000e0000 */
[C---:B-1----:R-:W-:Y:S02]  /*0070*/  ISETP.NE.OR P0, PT, R2.reuse, RZ, !P0 ;  /* 0x000000ff0200720c */ /* 0x042fe40004705670 */
[----:B------:R-:W-:Y:S02]  /*0080*/  ISETP.NE.AND P1, PT, R2, RZ, PT ;  /* 0x000000ff0200720c */ /* 0x000fe40003f25270 */
[----:B------:R-:W-:-:S05]  /*0090*/  SHF.R.U32.HI R2, RZ, 0x7, R16 ;  /* 0x00000007ff027819 */ /* 0x000fca0000011610 */
[----:B------:R1:W2:Y:S04]  /*00a0*/  SHFL.IDX PT, R4, R2, RZ, 0x1f ;  /* 0x00001fff02047589 */ /* 0x0002a800000e0000 */
[----:B------:R-:W-:Y:S01]  /*00b0*/  VOTEU.ALL UP0, P0 ;  /* 0x00000000003f7886 */ /* 0x000fe20000000000 */
[----:B------:R-:W-:-:S04]  /*00c0*/  VOTEU.ALL UP1, P0 ;  /* 0x00000000003f7886 */ /* 0x000fc80000020000 */
[----:B------:R-:W3:Y:S01]  /*00d0*/  @!UP0 S2UR UR8, SR_CgaCtaId ;  /* 0x00000000000889c3 */ /* 0x000ee20000008800 */
[----:B------:R-:W-:Y:S01]  /*00e0*/  @!UP0 UMOV UR6, 0x400 ;  /* 0x0000040000068882 */ /* 0x000fe20000000000 */
[----:B------:R-:W-:-:S04]  /*00f0*/  @!UP0 UIADD3 UR4, -UR4, 0x100000, URZ ;  /* 0x0010000004048890 */ /* 0x000fc8000fffe13f */
[----:B------:R-:W-:Y:S02]  /*0100*/  @!UP0 USHF.L.U32 UR5, UR4, 0xb, URZ ;  /* 0x0000000b04058899 */ /* 0x000fe4000800063f */
[----:B------:R-:W-:Y:S02]  /*0110*/  @!UP0 USHF.L.U32 UR4, UR4, 0x1, URZ ;  /* 0x0000000104048899 */ /* 0x000fe4000800063f */
[----:B---3--:R-:W-:Y:S02]  /*0120*/  @!UP0 ULEA UR8, UR8, UR6, 0x18 ;  /* 0x0000000608088291 */ /* 0x008fe4000f8ec03f */
[----:B------:R-:W-:-:S04]  /*0130*/  @!UP0 UIADD3 UR6, -UR7, 0x100000, URZ ;  /* 0x0010000007068890 */ /* 0x000fc8000fffe13f */
[----:B------:R-:W-:Y:S02]  /*0140*/  @!UP0 USHF.L.U32 UR7, UR6, 0xb, URZ ;  /* 0x0000000b06078899 */ /* 0x000fe4000800063f */
[----:B------:R-:W-:Y:S01]  /*0150*/  @!UP0 USHF.L.U32 UR6, UR6, 0x1, URZ ;  /* 0x0000000106068899 */ /* 0x000fe2000800063f */
[----:B------:R-:W-:-:S05]  /*0160*/  VOTEU.ALL UP0, P0 ;  /* 0x00000000003f7886 */ /* 0x000fca0000000000 */
[----:B------:R1:W3:Y:S06]  /*0170*/  @!UP0 SYNCS.EXCH.64 URZ, [UR8+0x22800], UR4 ;  /* 0x02280004083f85b2 */ /* 0x0002ec0008000100 */
[----:B------:R1:W4:Y:S02]  /*0180*/  @!UP1 SYNCS.EXCH.64 URZ, [UR8+0x22820], UR6 ;  /* 0x02282006083f95b2 */ /* 0x0003240008000100 */
[----:B012---:R-:W-:Y:S05]  /*0190*/  @P1 BRA `(.L_x_0) ;  /* 0x0000000000481947 */ /* 0x007fea0003800000 */
[----:B------:R-:W0:Y:S01]  /*01a0*/  S2UR UR5, SR_CgaCtaId ;  /* 0x00000000000579c3 */ /* 0x000e220000008800 */
[----:B------:R-:W-:Y:S01]  /*01b0*/  UMOV UR4, 0x400 ;  /* 0x0000040000047882 */ /* 0x000fe20000000000 */
[----:B------:R-:W-:Y:S01]  /*01c0*/  UMOV UR6, 0x80 ;  /* 0x0000008000067882 */ /* 0x000fe20000000000 */
[----:B------:R-:W-:Y:S01]  /*01d0*/  UMOV UR7, 0x100 ;  /* 0x0000010000077882 */ /* 0x000fe20000000000 */
[----:B------:R-:W-:Y:S01]  /*01e0*/  ELECT P0, URZ, PT ;  /* 0x00000000003f782f */ /* 0x000fe20003800000 */
[----:B0-----:R-:W-:Y:S02]  /*01f0*/  ULEA UR8, UR5, UR4, 0x18 ;  /* 0x0000000405087291 */ /* 0x001fe4000f8ec03f */
[----:B------:R-:W-:-:S04]  /*0200*/  UIADD3 UR4, -UR6, 0x100000, URZ ;  /* 0x0010000006047890 */ /* 0x000fc8000fffe13f */
[----:B------:R-:W-:Y:S02]  /*0210*/  USHF.L.U32 UR5, UR4, 0xb, URZ ;  /* 0x0000000b04057899 */ /* 0x000fe4000800063f */
[----:B------:R-:W-:Y:S02]  /*0220*/  USHF.L.U32 UR4, UR4, 0x1, URZ ;  /* 0x0000000104047899 */ /* 0x000fe4000800063f */
[----:B------:R-:W-:-:S04]  /*0230*/  UIADD3 UR6, -UR7, 0x100000, URZ ;  /* 0x0010000007067890 */ /* 0x000fc8000fffe13f */
[----:B------:R-:W-:Y:S02]  /*0240*/  USHF.L.U32 UR7, UR6, 0xb, URZ ;  /* 0x0000000b06077899 */ /* 0x000fe4000800063f */
[----:B------:R-:W-:Y:S01]  /*0250*/  USHF.L.U32 UR6, UR6, 0x1, URZ ;  /* 0x0000000106067899 */ /* 0x000fe2000800063f */
[----:B------:R-:W0:Y:S03]  /*0260*/  FENCE.VIEW.ASYNC.S ;  /* 0x00000000000073c6 */ /* 0x000e260000000000 */
[----:B0-----:R0:W1:Y:S08]  /*0270*/  SYNCS.EXCH.64 URZ, [UR8+0x22830], UR4 ;  /* 0x02283004083f75b2 */ /* 0x0010700008000100 */
[----:B------:R0:W2:Y:S01]  /*0280*/  SYNCS.EXCH.64 URZ, [UR8+0x22840], UR6 ;  /* 0x02284006083f75b2 */ /* 0x0000a20008000100 */
[----:B------:R0:W0:Y:S01]  /*0290*/  SYNCS.EXCH.64 URZ, [UR8+0x22838], UR4 ;  /* 0x02283804083f75b2 */ /* 0x0000220008000100 */
[----:B------:R0:W0:Y:S01]  /*02a0*/  SYNCS.EXCH.64 URZ, [UR8+0x22848], UR6 ;  /* 0x02284806083f75b2 */ /* 0x0000220008000100 */
[----:B------:R-:W-:Y:S01]  /*02b0*/  NOP ;  /* 0x0000000000007918 */ /* 0x000fe20000000000 */
.L_x_0:
[----:B------:R-:W5:Y:S01]  /*02c0*/  SHFL.IDX PT, R3, R0, RZ, 0x1f ;  /* 0x00001fff00037589 */ /* 0x000f6200000e0000 */
[----:B------:R-:W-:Y:S01]  /*02d0*/  NOP ;  /* 0x0000000000007918 */ /* 0x000fe20000000000 */
[----:B-----5:R-:W-:-:S13]  /*02e0*/  ISETP.NE.AND P0, PT, R3, RZ, PT ;  /* 0x000000ff0300720c */ /* 0x020fda0003f05270 */
[----:B------:R-:W-:Y:S05]  /*02f0*/  @P0 BRA `(.L_x_1) ;  /* 0x0000000000480947 */ /* 0x000fea0003800000 */
[----:B0-----:R-:W0:Y:S01]  /*0300*/  S2UR UR5, SR_CgaCtaId ;  /* 0x00000000000579c3 */ /* 0x001e220000008800 */
        /* <DEDUP_REMOVED lines=12> */
[----:B0-----:R0:W0:Y:S08]  /*03d0*/  SYNCS.EXCH.64 URZ, [UR8+0x22850], UR4 ;  /* 0x02285004083f75b2 */ /* 0x0010300008000100 */
[----:B------:R0:W0:Y:S01]  /*03e0*/  SYNCS.EXCH.64 URZ, [UR8+0x22860], UR6 ;  /* 0x02286006083f75b2 */ /* 0x0000220008000100 */
[----:B------:R0:W0:Y:S01]  /*03f0*/  SYNCS.EXCH.64 URZ, [UR8+0x22858], UR4 ;  /* 0x02285804083f75b2 */ /* 0x0000220008000100 */
[----:B------:R0:W0:Y:S01]  /*0400*/  SYNCS.EXCH.64 URZ, [UR8+0x22868], UR6 ;  /* 0x02286806083f75b2 */ /* 0x0000220008000100 */
[----:B------:R-:W-:Y:S01]  /*0410*/  NOP ;  /* 0x0000000000007918 */ /* 0x000fe20000000000 */
.L_x_1:
[----:B------:R-:W5:Y:S01]  /*0420*/  SHFL.IDX PT, R3, R0, RZ, 0x1f ;  /* 0x00001fff00037589 */ /* 0x000f6200000e0000 */
[----:B------:R-:W-:Y:S01]  /*0430*/  NOP ;  /* 0x0000000000007918 */ /* 0x000fe20000000000 */
[----:B-----5:R-:W-:-:S13]  /*0440*/  ISETP.NE.AND P0, PT, R3, RZ, PT ;  /* 0x000000ff0300720c */ /* 0x020fda0003f05270 */
[----:B------:R-:W-:Y:S05]  /*0450*/  @P0 BRA `(.L_x_2) ;  /* 0x0000000000380947 */ /* 0x000fea0003800000 */
[----:B0-----:R-:W0:Y:S01]  /*0460*/  S2UR UR5, SR_CgaCtaId ;  /* 0x00000000000579c3 */ /* 0x001e220000008800 */
[----:B------:R-:W-:Y:S01]  /*0470*/  UMOV UR4, 0x400 ;  /* 0x0000040000047882 */ /* 0x000fe20000000000 */
[----:B------:R-:W-:Y:S01]  /*0480*/  UMOV UR7, 0x80 ;  /* 0x0000008000077882 */ /* 0x000fe20000000000 */
[----:B------:R-:W-:Y:S01]  /*0490*/  ELECT P0, URZ, PT ;  /* 0x00000000003f782f */ /* 0x000fe20003800000 */
[----:B0-----:R-:W-:Y:S02]  /*04a0*/  ULEA UR6, UR5, UR4, 0x18 ;  /* 0x0000000405067291 */ /* 0x001fe4000f8ec03f */
[----:B------:R-:W-:-:S04]  /*04b0*/  UIADD3 UR4, -UR7, 0x100000, URZ ;  /* 0x0010000007047890 */ /* 0x000fc8000fffe13f */
[----:B------:R-:W-:Y:S02]  /*04c0*/  USHF.L.U32 UR5, UR4, 0xb, URZ ;  /* 0x0000000b04057899 */ /* 0x000fe4000800063f */
[----:B------:R-:W-:Y:S01]  /*04d0*/  USHF.L.U32 UR4, UR4, 0x1, URZ ;  /* 0x0000000104047899 */ /* 0x000fe2000800063f */
[----:B------:R-:W0:Y:S11]  /*04e0*/  FENCE.VIEW.ASYNC.S ;  /* 0x00000000000073c6 */ /* 0x000e360000000000 */
[----:B0-----:R0:W0:Y:S01]  /*04f0*/  SYNCS.EXCH.64 URZ, [UR6+0x22870], UR4 ;  /* 0x02287004063f75b2 */ /* 0x0010220008000100 */
[----:B------:R0:W0:Y:S01]  /*0500*/  SYNCS.EXCH.64 URZ, [UR6+0x22880], UR4 ;  /* 0x02288004063f75b2 */ /* 0x0000220008000100 */
[----:B------:R0:W0:Y:S01]  /*0510*/  SYNCS.EXCH.64 URZ, [UR6+0x22878], UR4 ;  /* 0x02287804063f75b2 */ /* 0x0000220008000100 */
[----:B------:R0:W0:Y:S01]  /*0520*/  SYNCS.EXCH.64 URZ, [UR6+0x22888], UR4 ;  /* 0x02288804063f75b2 */ /* 0x0000220008000100 */
[----:B------:R-:W-:Y:S01]  /*0530*/  NOP ;  /* 0x0000000000007918 */ /* 0x000fe20000000000 */
.L_x_2:
        /* <DEDUP_REMOVED lines=22> */
.L_x_3:
[----:B------:R-:W5:Y:S01]  /*06a0*/  SHFL.IDX PT, R3, R0, RZ, 0x1f ;  /* 0x00001fff00037589 */ /* 0x000f6200000e0000 */
[----:B------:R-:W-:Y:S01]  /*06b0*/  R2UR UR9, R4 ;  /* 0x00000000040972ca */ /* 0x000fe200000e0000 */
        /* <DEDUP_REMOVED lines=21> */
.L_x_4:
[----:B------:R-:W-:Y:S01]  /*0810*/  UISETP.NE.AND UP0, UPT, UR9, URZ, UPT ;  /* 0x0000003f0900728c */ /* 0x000fe2000bf05270 */
[----:B------:R-:W-:Y:S01]  /*0820*/  NOP ;  /* 0x0000000000007918 */ /* 0x000fe20000000000 */
[----:B------:R-:W-:Y:S01]  /*0830*/  UMOV UR39, 0x1 ;  /* 0x0000000100277882 */ /* 0x000fe20000000000 */
[----:B------:R-:W-:Y:S01]  /*0840*/  ULDC.64 UR36, c[0x0][0x208] ;  /* 0x0000820000247ab9 */ /* 0x000fe20000000a00 */
[----:B------:R-:W-:Y:S01]  /*0850*/  USEL UR39, UR39, 0x2, !UP0 ;  /* 0x0000000227277887 */ /* 0x000fe2000c000000 */
[----:B------:R-:W-:Y:S01]  /*0860*/  BSSY B6, `(.L_x_5) ;  /* 0x0000b5e000067945 */ /* 0x000fe20003800000 */
[----:B01234-:R-:W-:Y:S01]  /*0870*/  BAR.SYNC.DEFER_BLOCKING 0x0 ;  /* 0x0000000000007b1d */ /* 0x01ffe20000010000 */
[----:B------:R-:W-:-:S13]  /*0880*/  PLOP3.LUT P0, PT, PT, PT, UP0, 0x80, 0x0 ;  /* 0x000000000000781c */ /* 0x000fda0003f0f008 */
[----:B------:R-:W-:Y:S05]  /*0890*/  @!P0 BRA `(.L_x_6) ;  /* 0x0000007c00a88947 */ /* 0x000fea0003800000 */
.L_x_7:
[----:B------:R-:W-:-:S08]  /*08a0*/  NOP ;  /* 0x0000000000007918 */ /* 0x000fd00000000000 */
[----:B------:R-:W0:Y:S02]  /*08b0*/  USETMAXREG.TRY_ALLOC.CTAPOOL UP0, 0xe8 ;  /* 0x000000e8000079c8 */ /* 0x000e240008000600 */
[----:B0-----:R-:W-:-:S13]  /*08c0*/  PLOP3.LUT P0, PT, PT, PT, UP0, 0x80, 0x0 ;  /* 0x000000000000781c */ /* 0x001fda0003f0f008 */
[----:B------:R-:W-:Y:S05]  /*08d0*/  @!P0 BRA `(.L_x_7) ;  /* 0xfffffffc00f08947 */ /* 0x000fea000383ffff */
[----:B------:R-:W0:Y:S01]  /*08e0*/  S2UR UR6, SR_CTAID.Y ;  /* 0x00000000000679c3 */ /* 0x000e220000002600 */
[----:B------:R-:W-:-:S07]  /*08f0*/  ULDC UR7, c[0x0][0xc50] ;  /* 0x0003140000077ab9 */ /* 0x000fce0000000800 */
[----:B------:R-:W-:Y:S08]  /*0900*/  BAR.ARV 0x8, 0x180 ;  /* 0x0206000000007b1d */ /* 0x000ff00000002000 */
[----:B------:R-:W1:Y:S01]  /*0910*/  S2UR UR8, SR_CTAID.Z ;  /* 0x00000000000879c3 */ /* 0x000e620000002700 */
[----:B------:R-:W-:Y:S01]  /*0920*/  ISETP.NE.AND P0, PT, R2, 0x1, PT ;  /* 0x000000010200780c */ /* 0x000fe20003f05270 */
[----:B------:R-:W-:-:S11]  /*0930*/  UISETP.NE.AND UP0, UPT, UR7, 0x1, UPT ;  /* 0x000000010700788c */ /* 0x000fd6000bf05270 */
[----:B------:R-:W-:Y:S01]  /*0940*/  @UP0 ULDC UR4, c[0x0][0xc54] ;  /* 0x0003150000040ab9 */ /* 0x000fe20000000800 */
[----:B------:R-:W-:Y:S06]  /*0950*/  @!P0 BAR.ARV 0x9, 0x100 ;  /* 0x0244000000008b1d */ /* 0x000fec0000002000 */
[----:B0-----:R-:W-:Y:S01]  /*0960*/  UIMAD.WIDE.U32 UR4, UR6, UR4, URZ ;  /* 0x00000004060472a5 */ /* 0x001fe2000f8e003f */
[----:B------:R-:W-:Y:S01]  /*0970*/  @UP0 ULDC UR9, c[0x0][0xc58] ;  /* 0x0003160000090ab9 */ /* 0x000fe20000000800 */
[----:B------:R-:W-:Y:S01]  /*0980*/  UMOV UR38, UR6 ;  /* 0x0000000600267c82 */ /* 0x000fe20008000000 */
[----:B-1----:R-:W-:Y:S01]  /*0990*/  ISETP.LE.AND P0, PT, RZ, UR8, PT ;  /* 0x00000008ff007c0c */ /* 0x002fe2000bf03270 */
[----:B------:R-:W-:-:S04]  /*09a0*/  @UP0 USHF.R.U32.HI UR38, URZ, UR9, UR5 ;  /* 0x000000093f260299 */ /* 0x000fc80008011605 */
[----:B------:R-:W-:-:S04]  /*09b0*/  UIADD3 UR4, -UR38, URZ, URZ ;  /* 0x0000003f26047290 */ /* 0x000fc8000fffe13f */
[----:B------:R-:W-:-:S04]  /*09c0*/  UIMAD UR7, UR7, UR4, UR6 ;  /* 0x00000004070772a4 */ /* 0x000fc8000f8e0206 */
[----:B------:R-:W-:Y:S08]  /*09d0*/  @!P0 BRA `(.L_x_8) ;  /* 0x000000b400188947 */ /* 0x000ff00003800000 */
[----:B------:R-:W-:Y:S01]  /*09e0*/  ULDC.64 UR4, c[0x0][0x418] ;  /* 0x0001060000047ab9 */ /* 0x000fe20000000a00 */
[----:B------:R-:W-:Y:S01]  /*09f0*/  ULDC UR42, c[0x0][0x424] ;  /* 0x00010900002a7ab9 */ /* 0x000fe20000000800 */
[----:B------:R-:W-:Y:S02]  /*0a00*/  UISETP.NE.U32.AND UP0, UPT, UR4, URZ, UPT ;  /* 0x0000003f0400728c */ /* 0x000fe4000bf05070 */
[----:B------:R-:W-:Y:S02]  /*0a10*/  ULOP3.LUT UR40, UR7, 0xffff, URZ, 0xc0, !UPT ;  /* 0x0000ffff07287892 */ /* 0x000fe4000f8ec03f */
[----:B------:R-:W-:Y:S01]  /*0a20*/  UISETP.NE.AND.EX UP0, UPT, UR5, URZ, UPT, UP0 ;  /* 0x0000003f0500728c */ /* 0x000fe2000bf05300 */
[----:B------:R-:W-:-:S03]  /*0a30*/  ULDC UR4, c[0x0][0x2f0] ;  /* 0x0000bc0000047ab9 */ /* 0x000fc60000000800 */
[----:B------:R-:W-:-:S04]  /*0a40*/  USEL UR42, UR42, 0x1, UP0 ;  /* 0x000000012a2a7887 */ /* 0x000fc80008000000 */
[----:B------:R-:W-:-:S04]  /*0a50*/  UIMAD UR42, UR42, UR4, URZ ;  /* 0x000000042a2a72a4 */ /* 0x000fc8000f8e023f */
[----:B------:R-:W-:Y:S02]  /*0a60*/  UISETP.GE.AND UP0, UPT, UR42, 0x1, UPT ;  /* 0x000000012a00788c */ /* 0x000fe4000bf06270 */
[----:B------:R-:W-:-:S04]  /*0a70*/  UIADD3 UR4, UR42, 0x5f, URZ ;  /* 0x0000005f2a047890 */ /* 0x000fc8000fffe03f */
[----:B------:R-:W-:Y:S01]  /*0a80*/  PLOP3.LUT P0, PT, PT, PT, UP0, 0x80, 0x0 ;  /* 0x000000000000781c */ /* 0x000fe20003f0f008 */
[----:B------:R-:W-:-:S04]  /*0a90*/  UIMAD.WIDE UR4, UR4, 0x2aaaaaab, URZ ;  /* 0x2aaaaaab040478a5 */ /* 0x000fc8000f8e023f */
[----:B------:R-:W-:-:S03]  /*0aa0*/  USHF.R.U32.HI UR6, URZ, 0x1f, UR5 ;  /* 0x0000001f3f067899 */ /* 0x000fc60008011605 */
[----:B------:R-:W-:Y:S01]  /*0ab0*/  UMOV UR4, URZ ;  /* 0x0000003f00047c82 */ /* 0x000fe20008000000 */
[----:B------:R-:W-:-:S04]  /*0ac0*/  ULEA.HI.SX32 UR6, UR5, UR6, 0x1c ;  /* 0x0000000605067291 */ /* 0x000fc8000f8fe23f */
[----:B------:R-:W-:Y:S08]  /*0ad0*/  @!P0 BRA `(.L_x_9) ;  /* 0x0000000000908947 */ /* 0x000ff00003800000 */
[----:B------:R-:W-:Y:S01]  /*0ae0*/  USHF.R.U32.HI UR7, URZ, 0x10, UR7 ;  /* 0x000000103f077899 */ /* 0x000fe20008011607 */
[----:B------:R-:W-:-:S03]  /*0af0*/  UMOV UR4, URZ ;  /* 0x0000003f00047c82 */ /* 0x000fc60008000000 */
[----:B------:R-:W-:-:S11]  /*0b00*/  UISETP.NE.AND UP0, UPT, UR7, URZ, UPT ;  /* 0x0000003f0700728c */ /* 0x000fd6000bf05270 */
[----:B------:R-:W-:Y:S02]  /*0b10*/  @!UP0 ULDC UR7, c[0x0][0x9f0] ;  /* 0x00027c0000078ab9 */ /* 0x000fe40000000800 */
[----:B------:R-:W-:Y:S01]  /*0b20*/  IMAD.U32 R4, RZ, RZ, UR7 ;  /* 0x00000007ff047e24 */ /* 0x000fe2000f8e00ff */
[----:B------:R-:W-:-:S04]  /*0b30*/  UIADD3 UR8, UR6, -0x1, UR7 ;  /* 0xffffffff06087890 */ /* 0x000fc8000fffe007 */
[-C--:B------:R-:W-:Y:S02]  /*0b40*/  IABS R0, R4.reuse ;  /* 0x0000000400007213 */ /* 0x080fe40000000000 */
[----:B------:R-:W-:Y:S01]  /*0b50*/  IMAD.U32 R5, RZ, RZ, UR8 ;  /* 0x00000008ff057e24 */ /* 0x000fe2000f8e00ff */
[----:B------:R-:W-:Y:S01]  /*0b60*/  IABS R6, R4 ;  /* 0x0000000400067213 */ /* 0x000fe20000000000 */
[----:B------:R-:W-:Y:S01]  /*0b70*/  ULOP3.LUT UR8, UR8, UR7, URZ, 0x3c, !UPT ;  /* 0x0000000708087292 */ /* 0x000fe2000f8e3c3f */
[----:B------:R-:W-:Y:S02]  /*0b80*/  R2UR UR11, R0 ;  /* 0x00000000000b72ca */ /* 0x000fe400000e0000 */
[----:B------:R-:W-:-:S04]  /*0b90*/  IABS R5, R5 ;  /* 0x0000000500057213 */ /* 0x000fc80000000000 */
[----:B------:R-:W-:-:S04]  /*0ba0*/  MOV R4, R5 ;  /* 0x0000000500047202 */ /* 0x000fc80000000f00 */
[----:B------:R-:W-:-:S03]  /*0bb0*/  R2UR UR10, R4 ;  /* 0x00000000040a72ca */ /* 0x000fc600000e0000 */
[----:B------:R-:W0:Y:S08]  /*0bc0*/  I2F.RP R0, UR11 ;  /* 0x0000000b00007d06 */ /* 0x000e300008209400 */
[----:B0-----:R-:W0:Y:S02]  /*0bd0*/  MUFU.RCP R0, R0 ;  /* 0x0000000000007308 */ /* 0x001e240000001000 */
[----:B0-----:R-:W-:-:S02]  /*0be0*/  VIADD R3, R0, 0xffffffe ;  /* 0x0ffffffe00037836 */ /* 0x001fc40000000000 */
[----:B------:R-:W-:-:S04]  /*0bf0*/  IMAD.MOV R0, RZ, RZ, -R6 ;  /* 0x000000ffff007224 */ /* 0x000fc800078e0a06 */
[----:B------:R-:W0:Y:S02]  /*0c00*/  F2I.FTZ.U32.TRUNC.NTZ R3, R3 ;  /* 0x0000000300037305 */ /* 0x000e24000021f000 */
[----:B0-----:R-:W-:-:S13]  /*0c10*/  R2UR UR5, R3 ;  /* 0x00000000030572ca */ /* 0x001fda00000e0000 */
[----:B------:R-:W-:-:S04]  /*0c20*/  UIADD3 UR9, URZ, -UR5, URZ ;  /* 0x800000053f097290 */ /* 0x000fc8000fffe03f */
[----:B------:R-:W-:-:S04]  /*0c30*/  UIMAD UR9, UR9, UR11, URZ ;  /* 0x0000000b090972a4 */ /* 0x000fc8000f8e023f */
[----:B------:R-:W-:-:S03]  /*0c40*/  UIMAD.WIDE.U32 UR4, UR5, UR9, UR4 ;  /* 0x00000009050472a5 */ /* 0x000fc6000f8e0004 */
[----:B------:R-:W-:Y:S01]  /*0c50*/  R2UR UR9, R0 ;  /* 0x00000000000972ca */ /* 0x000fe200000e0000 */
[----:B------:R-:W-:-:S12]  /*0c60*/  UIMAD.WIDE.U32 UR4, UR5, UR10, URZ ;  /* 0x0000000a050472a5 */ /* 0x000fd8000f8e003f */
[----:B------:R-:W-:-:S04]  /*0c70*/  UIMAD UR4, UR5, UR9, UR10 ;  /* 0x00000009050472a4 */ /* 0x000fc8000f8e020a */
[----:B------:R-:W-:-:S11]  /*0c80*/  UISETP.GT.U32.AND UP0, UPT, UR11, UR4, UPT ;  /* 0x000000040b00728c */ /* 0x000fd6000bf04070 */
[----:B------:R-:W-:Y:S02]  /*0c90*/  @!UP0 UIADD3 UR4, UR4, -UR11, URZ ;  /* 0x8000000b04048290 */ /* 0x000fe4000fffe03f */
[----:B------:R-:W-:Y:S02]  /*0ca0*/  @!UP0 UIADD3 UR5, UR5, 0x1, URZ ;  /* 0x0000000105058890 */ /* 0x000fe4000fffe03f */
[----:B------:R-:W-:Y:S02]  /*0cb0*/  UISETP.GE.U32.AND UP1, UPT, UR4, UR11, UPT ;  /* 0x0000000b0400728c */ /* 0x000fe4000bf26070 */
[----:B------:R-:W-:-:S09]  /*0cc0*/  UISETP.GE.AND UP0, UPT, UR8, URZ, UPT ;  /* 0x0000003f0800728c */ /* 0x000fd2000bf06270 */
[----:B------:R-:W-:Y:S02]  /*0cd0*/  @UP1 UIADD3 UR5, UR5, 0x1, URZ ;  /* 0x0000000105051890 */ /* 0x000fe4000fffe03f */
[----:B------:R-:W-:-:S05]  /*0ce0*/  UISETP.NE.AND UP1, UPT, UR7, URZ, UPT ;  /* 0x0000003f0700728c */ /* 0x000fca000bf25270 */
[----:B------:R-:W-:Y:S02]  /*0cf0*/  UMOV UR4, UR5 ;  /* 0x0000000500047c82 */ /* 0x000fe40008000000 */
[----:B------:R-:W-:-:S04]  /*0d00*/  @!UP0 UIADD3 UR4, -UR4, URZ, URZ ;  /* 0x0000003f04048290 */ /* 0x000fc8000fffe13f */
[----:B------:R-:W-:-:S12]  /*0d10*/  @!UP1 ULOP3.LUT UR4, URZ, UR7, URZ, 0x33, !UPT ;  /* 0x000000073f049292 */ /* 0x000fd8000f8e333f */
.L_x_9:
[----:B------:R-:W-:Y:S01]  /*0d20*/  UIMAD UR40, UR40, UR4, URZ ;  /* 0x00000004282872a4 */ /* 0x000fe2000f8e023f */
[----:B------:R-:W-:Y:S01]  /*0d30*/  IMAD.U32 R0, RZ, RZ, UR6 ;  /* 0x00000006ff007e24 */ /* 0x000fe2000f8e00ff */
[----:B------:R-:W-:Y:S01]  /*0d40*/  IADD3 R16, R16, -0x80, RZ ;  /* 0xffffff8010107810 */ /* 0x000fe20007ffe0ff */
[----:B------:R-:W-:Y:S01]  /*0d50*/  IMAD.U32 R3, RZ, RZ, UR4 ;  /* 0x00000004ff037e24 */ /* 0x000fe2000f8e00ff */
[----:B------:R-:W-:Y:S01]  /*0d60*/  PLOP3.LUT P0, PT, PT, PT, PT, 0x80, 0x0 ;  /* 0x000000000000781c */ /* 0x000fe20003f0f070 */
[----:B------:R-:W-:Y:S01]  /*0d70*/  IMAD.MOV.U32 R5, RZ, RZ, RZ ;  /* 0x000000ffff057224 */ /* 0x000fe200078e00ff */
[----:B------:R-:W-:Y:S02]  /*0d80*/  CS2R R150, SRZ ;  /* 0x0000000000967805 */ /* 0x000fe4000001ff00 */
[----:B------:R-:W-:Y:S02]  /*0d90*/  CS2R R148, SRZ ;  /* 0x0000000000947805 */ /* 0x000fe4000001ff00 */
[----:B------:R-:W-:Y:S01]  /*0da0*/  VIADDMNMX R0, R3, UR40, R0, PT ;  /* 0x0000002803007c46 */ /* 0x000fe2000b800100 */
[----:B------:R-:W-:Y:S01]  /*0db0*/  IMAD.MOV.U32 R3, RZ, RZ, RZ ;  /* 0x000000ffff037224 */ /* 0x000fe200078e00ff */
[----:B------:R-:W-:-:S02]  /*0dc0*/  CS2R R146, SRZ ;  /* 0x0000000000927805 */ /* 0x000fc4000001ff00 */
[----:B------:R-:W-:Y:S02]  /*0dd0*/  CS2R R144, SRZ ;  /* 0x0000000000907805 */ /* 0x000fe4000001ff00 */
[----:B------:R-:W-:Y:S02]  /*0de0*/  R2UR UR43, R0 ;  /* 0x00000000002b72ca */ /* 0x000fe400000e0000 */
[----:B------:R-:W-:Y:S02]  /*0df0*/  CS2R R142, SRZ ;  /* 0x00000000008e7805 */ /* 0x000fe4000001ff00 */
[----:B------:R-:W-:Y:S02]  /*0e00*/  CS2R R140, SRZ ;  /* 0x00000000008c7805 */ /* 0x000fe4000001ff00 */
[----:B------:R-:W-:Y:S02]  /*0e10*/  CS2R R138, SRZ ;  /* 0x00000000008a7805 */ /* 0x000fe4000001ff00 */
[----:B------:R-:W-:-:S02]  /*0e20*/  CS2R R136, SRZ ;  /* 0x0000000000887805 */ /* 0x000fc4000001ff00 */
[----:B------:R-:W-:Y:S02]  /*0e30*/  CS2R R134, SRZ ;  /* 0x0000000000867805 */ /* 0x000fe4000001ff00 */
[----:B------:R-:W-:Y:S02]  /*0e40*/  CS2R R132, SRZ ;  /* 0x0000000000847805 */ /* 0x000fe4000001ff00 */
[----:B------:R-:W-:Y:S02]  /*0e50*/  CS2R R130, SRZ ;  /* 0x0000000000827805 */ /* 0x000fe4000001ff00 */
[----:B------:R-:W-:Y:S02]  /*0e60*/  CS2R R128, SRZ ;  /* 0x0000000000807805 */ /* 0x000fe4000001ff00 */
[----:B------:R-:W-:Y:S02]  /*0e70*/  CS2R R126, SRZ ;  /* 0x00000000007e7805 */ /* 0x000fe4000001ff00 */
[----:B------:R-:W-:-:S02]  /*0e80*/  CS2R R124, SRZ ;  /* 0x00000000007c7805 */ /* 0x000fc4000001ff00 */
[----:B------:R-:W-:Y:S02]  /*0e90*/  CS2R R122, SRZ ;  /* 0x00000000007a7805 */ /* 0x000fe4000001ff00 */
[----:B------:R-:W-:Y:S01]  /*0ea0*/  CS2R R120, SRZ ;  /* 0x0000000000787805 */ /* 0x000fe2000001ff00 */
[----:B------:R-:W-:Y:S01]  /*0eb0*/  UISETP.GT.AND UP0, UPT, UR43, UR40, UPT ;  /* 0x000000282b00728c */ /* 0x000fe2000bf04270 */
[----:B------:R-:W-:Y:S02]  /*0ec0*/  CS2R R118, SRZ ;  /* 0x0000000000767805 */ /* 0x000fe4000001ff00 */
[----:B------:R-:W-:Y:S02]  /*0ed0*/  CS2R R116, SRZ ;  /* 0x0000000000747805 */ /* 0x000fe4000001ff00 */
[----:B------:R-:W-:Y:S02]  /*0ee0*/  CS2R R114, SRZ ;  /* 0x0000000000727805 */ /* 0x000fe4000001ff00 */
[----:B------:R-:W-:-:S02]  /*0ef0*/  CS2R R112, SRZ ;  /* 0x0000000000707805 */ /* 0x000fc4000001ff00 */
[----:B------:R-:W-:Y:S02]  /*0f00*/  CS2R R110, SRZ ;  /* 0x00000000006e7805 */ /* 0x000fe4000001ff00 */
[----:B------:R-:W-:Y:S02]  /*0f10*/  PLOP3.LUT P1, PT, PT, PT, UP0, 0x80, 0x0 ;  /* 0x000000000000781c */ /* 0x000fe40003f2f008 */
        /* <DEDUP_REMOVED lines=42> */
[----:B------:R-:W-:Y:S01]  /*11c0*/  CS2R R24, SRZ ;  /* 0x0000000000187805 */ /* 0x000fe2000001ff00 */
[----:B------:R-:W-:Y:S06]  /*11d0*/  @!P1 BRA `(.L_x_10) ;  /* 0x0000005000189947 */ /* 0x000fec0003800000 */
[----:B------:R-:W-:Y:S01]  /*11e0*/  SHF.R.S32.HI R3, RZ, 0x1f, R16 ;  /* 0x0000001fff037819 */ /* 0x000fe20000011410 */
[----:B------:R-:W0:Y:S01]  /*11f0*/  S2UR UR6, SR_CgaCtaId ;  /* 0x00000000000679c3 */ /* 0x000e220000008800 */
[----:B------:R-:W-:Y:S02]  /*1200*/  UMOV UR41, 0x400 ;  /* 0x0000040000297882 */ /* 0x000fe40000000000 */
[----:B------:R-:W-:-:S04]  /*1210*/  LEA.HI R17, R3, R16, RZ, 0x7 ;  /* 0x0000001003117211 */ /* 0x000fc800078f38ff */
[----:B------:R-:W-:-:S06]  /*1220*/  SHF.R.S32.HI R0, RZ, 0x7, R17 ;  /* 0x00000007ff007819 */ /* 0x000fcc0000011411 */
[----:B------:R-:W1:Y:S01]  /*1230*/  SHFL.IDX PT, R0, R0, RZ, 0x1f ;  /* 0x00001fff00007589 */ /* 0x000e6200000e0000 */
[----:B0-----:R-:W-:-:S04]  /*1240*/  ULEA UR41, UR6, UR41, 0x18 ;  /* 0x0000002906297291 */ /* 0x001fc8000f8ec03f */
[----:B------:R-:W-:-:S04]  /*1250*/  UIADD3 UR6, UR41, 0x18400, URZ ;  /* 0x0001840029067890 */ /* 0x000fc8000fffe03f */
[----:B------:R-:W-:Y:S01]  /*1260*/  ULOP3.LUT UP0, URZ, UR6, 0x1bf, URZ, 0xc0, !UPT ;  /* 0x000001bf063f7892 */ /* 0x000fe2000f80c03f */
[----:B-1----:R-:W-:-:S05]  /*1270*/  R2UR UR4, R0 ;  /* 0x00000000000472ca */ /* 0x002fca00000e0000 */
[----:B------:R-:W-:-:S08]  /*1280*/  PLOP3.LUT P0, PT, PT, PT, UP0, 0x80, 0x0 ;  /* 0x000000000000781c */ /* 0x000fd00003f0f008 */
[----:B------:R-:W-:-:S04]  /*1290*/  ULEA.HI UR5, UR4, UR4, URZ, 0x1 ;  /* 0x0000000404057291 */ /* 0x000fc8000f8f083f */
[----:B------:R-:W-:-:S04]  /*12a0*/  ULOP3.LUT UR5, UR5, 0x1e, URZ, 0xc0, !UPT ;  /* 0x0000001e05057892 */ /* 0x000fc8000f8ec03f */
[----:B------:R-:W-:-:S04]  /*12b0*/  UIADD3 UR5, UR4, -UR5, URZ ;  /* 0x8000000504057290 */ /* 0x000fc8000fffe03f */
[----:B------:R-:W-:-:S04]  /*12c0*/  ULEA UR5, UR5, UR6, 0xd ;  /* 0x0000000605057291 */ /* 0x000fc8000f8e683f */
[----:B------:R-:W-:-:S04]  /*12d0*/  USHF.R.U32.HI UR5, URZ, 0x4, UR5 ;  /* 0x000000043f057899 */ /* 0x000fc80008011605 */
[----:B------:R-:W-:Y:S01]  /*12e0*/  ULOP3.LUT UR44, UR5, 0x3fff, URZ, 0xc0, !UPT ;  /* 0x00003fff052c7892 */ /* 0x000fe2000f8ec03f */
[----:B------:R-:W-:Y:S11]  /*12f0*/  @!P0 BRA `(.L_x_11) ;  /* 0x0000000000408947 */ /* 0x000ff60003800000 */
[----:B------:R-:W-:Y:S01]  /*1300*/  MOV R0, 0x0 ;  /* 0x0000000000007802 */ /* 0x000fe20000000f00 */
[----:B------:R-:W-:Y:S01]  /*1310*/  ULDC.64 UR4, c[0x4][0x98] ;  /* 0x0100260000047ab9 */ /* 0x000fe20000000a00 */
[----:B------:R-:W-:Y:S01]  /*1320*/  ULDC.64 UR6, c[0x4][0x38] ;  /* 0x01000e0000067ab9 */ /* 0x000fe20000000a00 */
[----:B------:R-:W-:Y:S01]  /*1330*/  IMAD.U32 R4, RZ, RZ, UR4 ;  /* 0x00000004ff047e24 */ /* 0x000fe2000f8e00ff */
[----:B------:R0:W1:Y:S01]  /*1340*/  LDC.64 R14, c[0x4][R0] ;  /* 0x01000000000e7b82 */ /* 0x0000620000000a00 */
[----:B------:R-:W-:Y:S01]  /*1350*/  MOV R5, UR5 ;  /* 0x0000000500057c02 */ /* 0x000fe20008000f00 */
[----:B------:R-:W-:Y:S01]  /*1360*/  ULDC.64 UR4, c[0x4][0xa0] ;  /* 0x0100280000047ab9 */ /* 0x000fe20000000a00 */
[----:B------:R-:W-:Y:S01]  /*1370*/  IMAD.U32 R10, RZ, RZ, UR6 ;  /* 0x00000006ff0a7e24 */ /* 0x000fe2000f8e00ff */
[----:B------:R-:W-:Y:S01]  /*1380*/  MOV R11, UR7 ;  /* 0x00000007000b7c02 */ /* 0x000fe20008000f00 */
[----:B------:R-:W-:Y:S02]  /*1390*/  IMAD.U32 R6, RZ, RZ, UR4 ;  /* 0x00000004ff067e24 */ /* 0x000fe4000f8e00ff */
[----:B------:R-:W-:-:S02]  /*13a0*/  IMAD.U32 R7, RZ, RZ, UR5 ;  /* 0x00000005ff077e24 */ /* 0x000fc4000f8e00ff */
[----:B------:R-:W-:Y:S02]  /*13b0*/  IMAD.MOV.U32 R8, RZ, RZ, 0x70 ;  /* 0x00000070ff087424 */ /* 0x000fe400078e00ff */
[----:B------:R-:W-:Y:S02]  /*13c0*/  IMAD.MOV.U32 R12, RZ, RZ, 0x1 ;  /* 0x00000001ff0c7424 */ /* 0x000fe400078e00ff */
[----:B0-----:R-:W-:-:S07]  /*13d0*/  IMAD.MOV.U32 R13, RZ, RZ, RZ ;  /* 0x000000ffff0d7224 */ /* 0x001fce00078e00ff */
[----:B------:R-:W-:-:S07]  /*13e0*/  LEPC R20, `(.L_x_11) ;  /* 0x000000001014794e */ /* 0x000fce0000000000 */
[----:B-1----:R-:W-:Y:S05]  /*13f0*/  CALL.ABS.NOINC R14 ;  /* 0x000000000e007343 */ /* 0x002fea0003c00000 */
.L_x_11:
[----:B------:R-:W-:Y:S02]  /*1400*/  SHF.L.U32 R8, RZ, 0x1f, RZ ;  /* 0x0000001fff087819 */ /* 0x000fe400000006ff */
[----:B------:R-:W-:Y:S02]  /*1410*/  IADD3 R3, R2, 0x8, RZ ;  /* 0x0000000802037810 */ /* 0x000fe40007ffe0ff */
[----:B------:R-:W0:Y:S02]  /*1420*/  SYNCS.PHASECHK.TRANS64.TRYWAIT P0, [UR41+0x22800], R8 ;  /* 0x02280008ff0075a7 */ /* 0x000e240008000169 */
[----:B0-----:R-:W-:Y:S05]  /*1430*/  @!P0 BRA `(.L_x_12) ;  /* 0x000000a800888947 */ /* 0x001fea0003800000 */
.L_x_84:
[----:B------:R-:W-:Y:S05]  /*1440*/  WARPSYNC.ALL ;  /* 0x0000000000007948 */ /* 0x000fea0003800000 */
[----:B------:R-:W-:Y:S01]  /*1450*/  ULOP3.LUT UR4, UR39, 0x1, URZ, 0xfc, !UPT ;  /* 0x0000000127047892 */ /* 0x000fe2000f8efc3f */
[----:B------:R1:W-:Y:S03]  /*1460*/  BAR.SYNC.DEFER_BLOCKING R3, 0x100 ;  /* 0x000400030000751d */ /* 0x0003e60000010000 */
[----:B------:R-:W-:-:S06]  /*1470*/  UISETP.NE.AND UP0, UPT, UR4, 0x3, UPT ;  /* 0x000000030400788c */ /* 0x000fcc000bf05270 */
[----:B------:R-:W-:-:S13]  /*1480*/  PLOP3.LUT P0, PT, PT, PT, UP0, 0x80, 0x0 ;  /* 0x000000000000781c */ /* 0x000fda0003f0f008 */
[----:B-1----:R-:W-:Y:S05]  /*1490*/  @!P0 BRA `(.L_x_13) ;  /* 0x0000000000048947 */ /* 0x002fea0003800000 */
[----:B------:R-:W-:Y:S01]  /*14a0*/  BPT.TRAP 0x1 ;  /* 0x000000040000795c */ /* 0x000fe20000300000 */
.L_x_13:
[----:B------:R1:W2:Y:S01]  /*14b0*/  SYNCS.PHASECHK.TRANS64.TRYWAIT P1, [UR41+0x22830], R8 ;  /* 0x02283008ff0075a7 */ /* 0x0002a20008020169 */
[----:B------:R-:W-:Y:S05]  /*14c0*/  @!P0 BRA `(.L_x_14) ;  /* 0x0000000000048947 */ /* 0x000fea0003800000 */
[----:B------:R-:W-:Y:S01]  /*14d0*/  BPT.TRAP 0x1 ;  /* 0x000000040000795c */ /* 0x000fe20000300000 */
.L_x_14:
[----:B--2---:R-:W-:Y:S05]  /*14e0*/  @P1 BRA `(.L_x_15) ;  /* 0x0000000000081947 */ /* 0x004fea0003800000 */
[----:B------:R-:W2:Y:S02]  /*14f0*/  SYNCS.PHASECHK.TRANS64.TRYWAIT P1, [UR41+0x22830], R8 ;  /* 0x02283008ff0075a7 */ /* 0x000ea40008020169 */
[----:B--2---:R-:W-:Y:S05]  /*1500*/  @!P1 BRA `(.L_x_16) ;  /* 0x000000a8006c9947 */ /* 0x004fea0003800000 */
.L_x_15:
[----:B------:R-:W-:Y:S01]  /*1510*/  UIADD3 UR4, UR41, 0x1c400, URZ ;  /* 0x0001c40029047890 */ /* 0x000fe2000fffe03f */
[----:B------:R-:W-:Y:S01]  /*1520*/  WARPGROUP.ARRIVE ;  /* 0x00000000000079c5 */ /* 0x000fe20000000000 */
[----:B------:R-:W-:Y:S01]  /*1530*/  ULOP3.LUT UR8, UR44, 0x10000, URZ, 0xfc, !UPT ;  /* 0x000100002c087892 */ /* 0x000fe2000f8efc3f */
[----:B------:R-:W-:Y:S01]  /*1540*/  IADD3 R0, -R2, 0xb, RZ ;  /* 0x0000000b02007810 */ /* 0x000fe20007ffe1ff */
[----:B------:R-:W-:-:S03]  /*1550*/  USHF.R.U32.HI UR4, URZ, 0x4, UR4 ;  /* 0x000000043f047899 */ /* 0x000fc60008011604 */
[----:B------:R-:W2:Y:S01]  /*1560*/  S2UR UR26, SR_CgaCtaId ;  /* 0x00000000001a79c3 */ /* 0x000ea20000008800 */
[----:B------:R-:W-:Y:S01]  /*1570*/  UMOV UR9, 0x40000040 ;  /* 0x4000004000097882 */ /* 0x000fe20000000000 */
[----:B------:R-:W-:Y:S01]  /*1580*/  UMOV UR7, 0x40000040 ;  /* 0x4000004000077882 */ /* 0x000fe20000000000 */
[----:B------:R-:W-:Y:S01]  /*1590*/  ULOP3.LUT UR4, UR4, 0x3fff, URZ, 0xc0, !UPT ;  /* 0x00003fff04047892 */ /* 0x000fe2000f8ec03f */
[----:B------:R-:W-:Y:S01]  /*15a0*/  UMOV UR5, UR9 ;  /* 0x0000000900057c82 */ /* 0x000fe20008000000 */
[----:B------:R-:W-:Y:S02]  /*15b0*/  UIADD3 UR12, UR8, 0x2, URZ ;  /* 0x00000002080c7890 */ /* 0x000fe4000fffe03f */
[----:B------:R-:W-:Y:S01]  /*15c0*/  ULOP3.LUT UR6, UR4, 0x10000, URZ, 0xfc, !UPT ;  /* 0x0001000004067892 */ /* 0x000fe2000f8efc3f */
[----:B------:R-:W-:Y:S02]  /*15d0*/  UMOV UR13, 0x40000040 ;  /* 0x40000040000d7882 */ /* 0x000fe40000000000 */
[----:B------:R-:W-:Y:S01]  /*15e0*/  UMOV UR4, UR8 ;  /* 0x0000000800047c82 */ /* 0x000fe20008000000 */
[----:B------:R-:W-:Y:S01]  /*15f0*/  UIADD3 UR14, UR6, 0x2, URZ ;  /* 0x00000002060e7890 */ /* 0x000fe2000fffe03f */
[----:B------:R-:W-:Y:S01]  /*1600*/  UMOV UR15, 0x40000040 ;  /* 0x40000040000f7882 */ /* 0x000fe20000000000 */
[----:B------:R-:W-:-:S03]  /*1610*/  UIADD3 UR16, UR8, 0x4, URZ ;  /* 0x0000000408107890 */ /* 0x000fc6000fffe03f */
[----:B------:R-:W-:Y:S01]  /*1620*/  HGMMA.64x96x16.F32 R24, gdesc[UR4], RZ, !UPT, gsb0 ;  /* 0x01600000041879f0 */ /* 0x000fe2000c0008ff */
[----:B------:R-:W-:Y:S01]  /*1630*/  UIADD3 UR18, UR6, 0x4, URZ ;  /* 0x0000000406127890 */ /* 0x000fe2000fffe03f */
[----:B------:R-:W-:Y:S01]  /*1640*/  UMOV UR17, 0x40000040 ;  /* 0x4000004000117882 */ /* 0x000fe20000000000 */
[----:B------:R-:W-:Y:S01]  /*1650*/  UMOV UR19, 0x40000040 ;  /* 0x4000004000137882 */ /* 0x000fe20000000000 */
[----:B------:R-:W-:Y:S02]  /*1660*/  UIADD3 UR20, UR8, 0x6, URZ ;  /* 0x0000000608147890 */ /* 0x000fe4000fffe03f */
[----:B------:R-:W-:Y:S01]  /*1670*/  UIADD3 UR22, UR6, 0x6, URZ ;  /* 0x0000000606167890 */ /* 0x000fe2000fffe03f */
[----:B------:R-:W-:Y:S01]  /*1680*/  UMOV UR21, 0x40000040 ;  /* 0x4000004000157882 */ /* 0x000fe20000000000 */
[----:B------:R-:W-:Y:S01]  /*1690*/  UMOV UR23, 0x40000040 ;  /* 0x4000004000177882 */ /* 0x000fe20000000000 */
[----:B------:R-:W-:Y:S02]  /*16a0*/  WARPGROUP.DEPBAR.LE gsb0, 0x0 ;  /* 0x00008000000079c5 */ /* 0x000fe40000010000 */
[----:B------:R-:W-:-:S06]  /*16b0*/  WARPGROUP.ARRIVE ;  /* 0x00000000000079c5 */ /* 0x000fcc0000000000 */
[----:B------:R-:W-:Y:S03]  /*16c0*/  HGMMA.64x96x16.F32 R24, gdesc[UR12], R24, gsb0 ;  /* 0x016000000c1879f0 */ /* 0x000fe60008000818 */
[----:B------:R-:W-:Y:S02]  /*16d0*/  WARPGROUP.DEPBAR.LE gsb0, 0x0 ;  /* 0x00008000000079c5 */ /* 0x000fe40000010000 */
[----:B------:R-:W-:-:S06]  /*16e0*/  WARPGROUP.ARRIVE ;  /* 0x00000000000079c5 */ /* 0x000fcc0000000000 */
[----:B------:R-:W-:Y:S03]  /*16f0*/  HGMMA.64x96x16.F32 R24, gdesc[UR16], R24, gsb0 ;  /* 0x01600000101879f0 */ /* 0x000fe60008000818 */
[----:B------:R-:W-:Y:S02]  /*1700*/  WARPGROUP.DEPBAR.LE gsb0, 0x0 ;  /* 0x00008000000079c5 */ /* 0x000fe40000010000 */
[----:B------:R-:W-:-:S06]  /*1710*/  WARPGROUP.ARRIVE ;  /* 0x00000000000079c5 */ /* 0x000fcc0000000000 */
[----:B------:R-:W-:Y:S03]  /*1720*/  HGMMA.64x96x16.F32 R24, gdesc[UR20], R24, gsb0 ;  /* 0x01600000141879f0 */ /* 0x000fe60008000818 */
[----:B------:R-:W-:Y:S02]  /*1730*/  WARPGROUP.DEPBAR.LE gsb0, 0x0 ;  /* 0x00008000000079c5 */ /* 0x000fe40000010000 */
[----:B------:R3:W-:Y:S06]  /*1740*/  BAR.ARV R0, 0x100 ;  /* 0x000400000000751d */ /* 0x0007ec0000002000 */
[----:B--2---:R-:W-:Y:S05]  /*1750*/  @!P0 BRA `(.L_x_17) ;  /* 0x0000000000048947 */ /* 0x004fea0003800000 */
[----:B------:R-:W-:Y:S01]  /*1760*/  BPT.TRAP 0x1 ;  /* 0x000000040000795c */ /* 0x000fe20000300000 */
.L_x_17:
[----:B------:R-:W-:Y:S01]  /*1770*/  LOP3.LUT R17, R17, 0xffffff80, RZ, 0xc0, !PT ;  /* 0xffffff8011117812 */ /* 0x000fe200078ec0ff */
[----:B------:R-:W-:Y:S01]  /*1780*/  ULDC UR4, c[0x0][0x9d8] ;  /* 0x0002760000047ab9 */ /* 0x000fe20000000800 */
[----:B------:R-:W-:Y:S01]  /*1790*/  UIMAD UR42, UR43, -0x60, UR42 ;  /* 0xffffffa02b2a78a4 */ /* 0x000fe2000f8e022a */
[----:B------:R-:W-:Y:S01]  /*17a0*/  FMUL.FTZ R24, R24, UR4 ;  /* 0x0000000418187c20 */ /* 0x000fe20008410000 */
[----:B------:R-:W-:Y:S01]  /*17b0*/  FMUL.FTZ R25, R25, UR4 ;  /* 0x0000000419197c20 */ /* 0x000fe20008410000 */
[----:B------:R-:W-:Y:S02]  /*17c0*/  IMAD.IADD R17, R16, 0x1, -R17 ;  /* 0x0000000110117824 */ /* 0x000fe400078e0a11 */
[----:B------:R-:W-:Y:S01]  /*17d0*/  FMUL.FTZ R28, R28, UR4 ;  /* 0x000000041c1c7c20 */ /* 0x000fe20008410000 */
[----:B------:R-:W-:Y:S01]  /*17e0*/  UIADD3 UR42, UR42, 0x60, URZ ;  /* 0x000000602a2a7890 */ /* 0x000fe2000fffe03f */
[----:B------:R-:W-:Y:S01]  /*17f0*/  FMUL.FTZ R29, R29, UR4 ;  /* 0x000000041d1d7c20 */ /* 0x000fe20008410000 */
[----:B------:R-:W2:Y:S01]  /*1800*/  MUFU.TANH R24, R24 ;  /* 0x0000001800187308 */ /* 0x000ea20000002400 */
[----:B------:R-:W-:Y:S01]  /*1810*/  SHF.R.S32.HI R4, RZ, 0x1f, R17 ;  /* 0x0000001fff047819 */ /* 0x000fe20000011411 */
[----:B------:R-:W-:Y:S01]  /*1820*/  FMUL.FTZ R32, R32, UR4 ;  /* 0x0000000420207c20 */ /* 0x000fe20008410000 */
[----:B------:R-:W-:Y:S01]  /*1830*/  FMUL.FTZ R26, R26, UR4 ;  /* 0x000000041a1a7c20 */ /* 0x000fe20008410000 */
[----:B0-----:R-:W-:Y:S01]  /*1840*/  IMAD.U32 R5, RZ, RZ, UR42 ;  /* 0x0000002aff057e24 */ /* 0x001fe2000f8e00ff */
[----:B------:R-:W-:Y:S01]  /*1850*/  LEA.HI R4, R4, R17, RZ, 0x2 ;  /* 0x0000001104047211 */ /* 0x000fe200078f10ff */
[----:B------:R-:W-:Y:S01]  /*1860*/  FMUL.FTZ R33, R33, UR4 ;  /* 0x0000000421217c20 */ /* 0x000fe20008410000 */
[----:B------:R-:W-:Y:S01]  /*1870*/  FMUL.FTZ R27, R27, UR4 ;  /* 0x000000041b1b7c20 */ /* 0x000fe20008410000 */
[----:B------:R-:W0:Y:S01]  /*1880*/  MUFU.TANH R25, R25 ;  /* 0x0000001900197308 */ /* 0x000e220000002400 */
[----:B------:R-:W-:Y:S01]  /*1890*/  LOP3.LUT R4, R4, 0x7ffffffc, RZ, 0xc0, !PT ;  /* 0x7ffffffc04047812 */ /* 0x000fe200078ec0ff */
[----:B------:R-:W-:Y:S01]  /*18a0*/  FMUL.FTZ R36, R36, UR4 ;  /* 0x0000000424247c20 */ /* 0x000fe20008410000 */
[----:B------:R-:W-:Y:S01]  /*18b0*/  FMUL.FTZ R30, R30, UR4 ;  /* 0x000000041e1e7c20 */ /* 0x000fe20008410000 */
[----:B------:R-:W-:Y:S01]  /*18c0*/  FMUL.FTZ R37, R37, UR4 ;  /* 0x0000000425257c20 */ /* 0x000fe20008410000 */
[----:B------:R-:W-:Y:S01]  /*18d0*/  FMUL.FTZ R31, R31, UR4 ;  /* 0x000000041f1f7c20 */ /* 0x000fe20008410000 */
[----:B------:R-:W-:-:S02]  /*18e0*/  IMAD.IADD R4, R17, 0x1, -R4 ;  /* 0x0000000111047824 */ /* 0x000fc400078e0a04 */
[----:B------:R-:W-:Y:S01]  /*18f0*/  FMUL.FTZ R40, R40, UR4 ;  /* 0x0000000428287c20 */ /* 0x000fe20008410000 */
[----:B------:R-:W4:Y:S01]  /*1900*/  MUFU.TANH R28, R28 ;  /* 0x0000001c001c7308 */ /* 0x000f220000002400 */
[----:B------:R-:W-:Y:S01]  /*1910*/  FMUL.FTZ R34, R34, UR4 ;  /* 0x0000000422227c20 */ /* 0x000fe20008410000 */
[----:B------:R-:W-:Y:S02]  /*1920*/  IMAD R4, R4, -0x2, R5 ;  /* 0xfffffffe04047824 */ /* 0x000fe400078e0205 */
[----:B------:R-:W-:Y:S01]  /*1930*/  FMUL.FTZ R41, R41, UR4 ;  /* 0x0000000429297c20 */ /* 0x000fe20008410000 */
[----:B------:R-:W-:Y:S01]  /*1940*/  FMUL.FTZ R35, R35, UR4 ;  /* 0x0000000423237c20 */ /* 0x000fe20008410000 */
[----:B------:R-:W-:Y:S01]  /*1950*/  FMUL.FTZ R44, R44, UR4 ;  /* 0x000000042c2c7c20 */ /* 0x000fe20008410000 */
[----:B------:R-:W-:Y:S01]  /*1960*/  FMUL.FTZ R38, R38, UR4 ;  /* 0x0000000426267c20 */ /* 0x000fe20008410000 */
[C---:B------:R-:W-:Y:S01]  /*1970*/  ISETP.GT.AND P6, PT, R4.reuse, RZ, PT ;  /* 0x000000ff0400720c */ /* 0x040fe20003fc4270 */
[----:B------:R-:W5:Y:S01]  /*1980*/  MUFU.TANH R29, R29 ;  /* 0x0000001d001d7308 */ /* 0x000f620000002400 */
[C---:B------:R-:W-:Y:S01]  /*1990*/  ISETP.GT.AND P5, PT, R4.reuse, 0x1, PT ;  /* 0x000000010400780c */ /* 0x040fe20003fa4270 */
[----:B------:R-:W-:Y:S01]  /*19a0*/  FMUL.FTZ R45, R45, UR4 ;  /* 0x000000042d2d7c20 */ /* 0x000fe20008410000 */
[----:B------:R-:W-:Y:S01]  /*19b0*/  ISETP.GT.AND P4, PT, R4, 0x8, PT ;  /* 0x000000080400780c */ /* 0x000fe20003f84270 */
[----:B------:R-:W-:Y:S01]  /*19c0*/  FMUL.FTZ R39, R39, UR4 ;  /* 0x0000000427277c20 */ /* 0x000fe20008410000 */
[----:B--2---:R-:W-:Y:S01]  /*19d0*/  FSEL R24, R24, -INF , P6 ;  /* 0xff80000018187808 */ /* 0x004fe20003000000 */
[----:B------:R-:W-:Y:S01]  /*19e0*/  FMUL.FTZ R48, R48, UR4 ;  /* 0x0000000430307c20 */ /* 0x000fe20008410000 */
[----:B0-----:R-:W-:Y:S01]  /*19f0*/  FSEL R25, R25, -INF , P5 ;  /* 0xff80000019197808 */ /* 0x001fe20002800000 */
[----:B------:R-:W0:Y:S01]  /*1a00*/  MUFU.TANH R32, R32 ;  /* 0x0000002000207308 */ /* 0x000e220000002400 */
[----:B------:R-:W-:Y:S01]  /*1a10*/  ISETP.GT.AND P3, PT, R4, 0x9, PT ;  /* 0x000000090400780c */ /* 0x000fe20003f64270 */
[----:B------:R-:W-:Y:S01]  /*1a20*/  FMUL.FTZ R42, R42, UR4 ;  /* 0x000000042a2a7c20 */ /* 0x000fe20008410000 */
[----:B----4-:R-:W-:Y:S01]  /*1a30*/  FSEL R28, R28, -INF , P4 ;  /* 0xff8000001c1c7808 */ /* 0x010fe20002000000 */
[----:B------:R-:W-:Y:S01]  /*1a40*/  FMUL.FTZ R49, R49, UR4 ;  /* 0x0000000431317c20 */ /* 0x000fe20008410000 */
[----:B------:R-:W-:Y:S01]  /*1a50*/  FMNMX.FTZ R5, R24, R25, !PT ;  /* 0x0000001918057209 */ /* 0x000fe20007810000 */
[----:B------:R-:W-:Y:S01]  /*1a60*/  FMUL.FTZ R43, R43, UR4 ;  /* 0x000000042b2b7c20 */ /* 0x000fe20008410000 */
[----:B------:R-:W-:Y:S01]  /*1a70*/  ISETP.GT.AND P2, PT, R4, 0x10, PT ;  /* 0x000000100400780c */ /* 0x000fe20003f44270 */
[----:B------:R-:W2:Y:S01]  /*1a80*/  MUFU.TANH R26, R26 ;  /* 0x0000001a001a7308 */ /* 0x000ea20000002400 */
[----:B-----5:R-:W-:Y:S01]  /*1a90*/  FSEL R29, R29, -INF , P3 ;  /* 0xff8000001d1d7808 */ /* 0x020fe20001800000 */
[----:B------:R-:W-:Y:S01]  /*1aa0*/  FMUL.FTZ R52, R52, UR4 ;  /* 0x0000000434347c20 */ /* 0x000fe20008410000 */
[----:B------:R-:W-:Y:S01]  /*1ab0*/  FMNMX.FTZ R6, R28, R5, !PT ;  /* 0x000000051c067209 */ /* 0x000fe20007810000 */
[----:B------:R-:W-:Y:S01]  /*1ac0*/  FMUL.FTZ R46, R46, UR4 ;  /* 0x000000042e2e7c20 */ /* 0x000fe20008410000 */
[----:B------:R-:W-:Y:S01]  /*1ad0*/  ISETP.GT.AND P1, PT, R4, 0x11, PT ;  /* 0x000000110400780c */ /* 0x000fe20003f24270 */
[----:B------:R-:W-:Y:S01]  /*1ae0*/  FMUL.FTZ R53, R53, UR4 ;  /* 0x0000000435357c20 */ /* 0x000fe20008410000 */
[----:B------:R-:W-:Y:S01]  /*1af0*/  FMNMX.FTZ R5, R29, R6, !PT ;  /* 0x000000061d057209 */ /* 0x000fe20007810000 */
[----:B------:R-:W4:Y:S01]  /*1b00*/  MUFU.TANH R33, R33 ;  /* 0x0000002100217308 */ /* 0x000f220000002400 */
[----:B0-----:R-:W-:Y:S01]  /*1b10*/  FSEL R32, R32, -INF , P2 ;  /* 0xff80000020207808 */ /* 0x001fe20001000000 */
[----:B------:R-:W-:Y:S01]  /*1b20*/  FMUL.FTZ R47, R47, UR4 ;  /* 0x000000042f2f7c20 */ /* 0x000fe20008410000 */
[----:B------:R-:W-:Y:S01]  /*1b30*/  FMUL.FTZ R56, R56, UR4 ;  /* 0x0000000438387c20 */ /* 0x000fe20008410000 */
[----:B------:R-:W-:Y:S01]  /*1b40*/  FMUL.FTZ R50, R50, UR4 ;  /* 0x0000000432327c20 */ /* 0x000fe20008410000 */
[----:B------:R-:W-:Y:S01]  /*1b50*/  FMNMX.FTZ R6, R32, R5, !PT ;  /* 0x0000000520067209 */ /* 0x000fe20007810000 */
[----:B------:R-:W-:Y:S01]  /*1b60*/  FMUL.FTZ R57, R57, UR4 ;  /* 0x0000000439397c20 */ /* 0x000fe20008410000 */
[----:B------:R-:W-:Y:S01]  /*1b70*/  FMUL.FTZ R51, R51, UR4 ;  /* 0x0000000433337c20 */ /* 0x000fe20008410000 */
[----:B------:R-:W0:Y:S01]  /*1b80*/  MUFU.TANH R27, R27 ;  /* 0x0000001b001b7308 */ /* 0x000e220000002400 */
[----:B--2---:R-:W-:Y:S01]  /*1b90*/  FSEL R26, R26, -INF , P6 ;  /* 0xff8000001a1a7808 */ /* 0x004fe20003000000 */
[----:B------:R-:W-:Y:S01]  /*1ba0*/  FMUL.FTZ R60, R60, UR4 ;  /* 0x000000043c3c7c20 */ /* 0x000fe20008410000 */
[----:B------:R-:W-:Y:S01]  /*1bb0*/  ISETP.GT.AND P6, PT, R4, 0x18, PT ;  /* 0x000000180400780c */ /* 0x000fe20003fc4270 */
[----:B------:R-:W-:Y:S01]  /*1bc0*/  FMUL.FTZ R54, R54, UR4 ;  /* 0x0000000436367c20 */ /* 0x000fe20008410000 */
[----:B------:R-:W-:Y:S01]  /*1bd0*/  FMUL.FTZ R61, R61, UR4 ;  /* 0x000000043d3d7c20 */ /* 0x000fe20008410000 */
[----:B------:R-:W-:Y:S01]  /*1be0*/  FMUL.FTZ R55, R55, UR4 ;  /* 0x0000000437377c20 */ /* 0x000fe20008410000 */
[----:B------:R-:W-:Y:S01]  /*1bf0*/  FMUL.FTZ R64, R64, UR4 ;  /* 0x0000000440407c20 */ /* 0x000fe20008410000 */
[----:B------:R-:W2:Y:S01]  /*1c00*/  MUFU.TANH R36, R36 ;  /* 0x0000002400247308 */ /* 0x000ea20000002400 */
[----:B----4-:R-:W-:Y:S01]  /*1c10*/  FSEL R33, R33, -INF , P1 ;  /* 0xff80000021217808 */ /* 0x010fe20000800000 */
[----:B------:R-:W-:Y:S01]  /*1c20*/  FMUL.FTZ R58, R58, UR4 ;  /* 0x000000043a3a7c20 */ /* 0x000fe20008410000 */
[----:B------:R-:W-:Y:S01]  /*1c30*/  FMUL.FTZ R65, R65, UR4 ;  /* 0x0000000441417c20 */ /* 0x000fe20008410000 */
[----:B------:R-:W-:Y:S01]  /*1c40*/  FMUL.FTZ R59, R59, UR4 ;  /* 0x000000043b3b7c20 */ /* 0x000fe20008410000 */
[----:B------:R-:W-:Y:S01]  /*1c50*/  FMNMX.FTZ R5, R33, R6, !PT ;  /* 0x0000000621057209 */ /* 0x000fe20007810000 */
[----:B------:R-:W-:Y:S01]  /*1c60*/  FMUL.FTZ R68, R68, UR4 ;  /* 0x0000000444447c20 */ /* 0x000fe20008410000 */
[----:B------:R-:W-:Y:S01]  /*1c70*/  FMUL.FTZ R69, R69, UR4 ;  /* 0x0000000445457c20 */ /* 0x000fe20008410000 */
[----:B------:R-:W4:Y:S01]  /*1c80*/  MUFU.TANH R30, R30 ;  /* 0x0000001e001e7308 */ /* 0x000f220000002400 */
[----:B0-----:R-:W-:Y:S01]  /*1c90*/  FSEL R27, R27, -INF , P5 ;  /* 0xff8000001b1b7808 */ /* 0x001fe20002800000 */
[----:B------:R-:W-:Y:S01]  /*1ca0*/  FMUL.FTZ R62, R62, UR4 ;  /* 0x000000043e3e7c20 */ /* 0x000fe20008410000 */
[----:B------:R-:W-:Y:S01]  /*1cb0*/  ISETP.GT.AND P5, PT, R4, 0x19, PT ;  /* 0x000000190400780c */ /* 0x000fe20003fa4270 */
[----:B------:R-:W-:Y:S01]  /*1cc0*/  FMUL.FTZ R63, R63, UR4 ;  /* 0x000000043f3f7c20 */ /* 0x000fe20008410000 */
[----:B------:R-:W-:Y:S01]  /*1cd0*/  FMUL.FTZ R66, R66, UR4 ;  /* 0x0000000442427c20 */ /* 0x000fe20008410000 */
[----:B------:R-:W-:Y:S01]  /*1ce0*/  FMUL.FTZ R67, R67, UR4 ;  /* 0x0000000443437c20 */ /* 0x000fe20008410000 */
[----:B------:R-:W-:Y:S01]  /*1cf0*/  FMUL.FTZ R70, R70, UR4 ;  /* 0x0000000446467c20 */ /* 0x000fe20008410000 */
[----:B------:R-:W0:Y:S01]  /*1d00*/  MUFU.TANH R37, R37 ;  /* 0x0000002500257308 */ /* 0x000e220000002400 */
[----:B--2---:R-:W-:Y:S01]  /*1d10*/  FSEL R36, R36, -INF , P6 ;  /* 0xff80000024247808 */ /* 0x004fe20003000000 */
[----:B------:R-:W-:Y:S01]  /*1d20*/  FMUL.FTZ R71, R71, UR4 ;  /* 0x0000000447477c20 */ /* 0x000fe20008410000 */
[----:B------:R-:W-:Y:S01]  /*1d30*/  ULDC UR10, c[0x0][0x988] ;  /* 0x00026200000a7ab9 */ /* 0x000fe20000000800 */
[----:B------:R-:W-:Y:S01]  /*1d40*/  P2R R10, PR, RZ, 0x1 ;  /* 0x00000001ff0a7803 */ /* 0x000fe20000000000 */
[----:B------:R-:W-:Y:S01]  /*1d50*/  UIADD3 UR4, UR41, 0x22840, URZ ;  /* 0x0002284029047890 */ /* 0x000fe2000fffe03f */
[----:B------:R-:W-:-:S02]  /*1d60*/  FMNMX.FTZ R6, R36, R5, !PT ;  /* 0x0000000524067209 */ /* 0x000fc40007810000 */
[----:B------:R-:W2:Y:S01]  /*1d70*/  MUFU.TANH R31, R31 ;  /* 0x0000001f001f7308 */ /* 0x000ea20000002400 */
[----:B----4-:R-:W-:Y:S01]  /*1d80*/  FSEL R30, R30, -INF , P4 ;  /* 0xff8000001e1e7808 */ /* 0x010fe20002000000 */
[----:B------:R-:W-:Y:S01]  /*1d90*/  UPRMT UR4, UR26, 0x654, UR4 ;  /* 0x000006541a047896 */ /* 0x000fe20008000004 */
[----:B------:R-:W-:-:S05]  /*1da0*/  ISETP.GT.AND P4, PT, R4, 0x20, PT ;  /* 0x000000200400780c */ /* 0x000fca0003f84270 */
[----:B------:R-:W4:Y:S01]  /*1db0*/  MUFU.TANH R40, R40 ;  /* 0x0000002800287308 */ /* 0x000f220000002400 */
[----:B0-----:R-:W-:Y:S02]  /*1dc0*/  FSEL R37, R37, -INF , P5 ;  /* 0xff80000025257808 */ /* 0x001fe40002800000 */
[----:B------:R-:W-:Y:S02]  /*1dd0*/  SYNCS.ARRIVE.TRANS64.RED.A1T0 RZ, [UR4], RZ ;  /* 0x000000ffffff79a7 */ /* 0x000fe40008100404 */
[----:B------:R-:W-:-:S03]  /*1de0*/  FMNMX.FTZ R5, R37, R6, !PT ;  /* 0x0000000625057209 */ /* 0x000fc60007810000 */
[----:B------:R-:W0:Y:S01]  /*1df0*/  MUFU.TANH R34, R34 ;  /* 0x0000002200227308 */ /* 0x000e220000002400 */
[----:B--2---:R-:W-:Y:S02]  /*1e00*/  FSEL R31, R31, -INF , P3 ;  /* 0xff8000001f1f7808 */ /* 0x004fe40001800000 */
[----:B------:R-:W-:-:S05]  /*1e10*/  ISETP.GT.AND P3, PT, R4, 0x21, PT ;  /* 0x000000210400780c */ /* 0x000fca0003f64270 */
[----:B------:R-:W2:Y:S01]  /*1e20*/  MUFU.TANH R41, R41 ;  /* 0x0000002900297308 */ /* 0x000ea20000002400 */
[----:B----4-:R-:W-:-:S04]  /*1e30*/  FSEL R40, R40, -INF , P4 ;  /* 0xff80000028287808 */ /* 0x010fc80002000000 */
[----:B------:R-:W-:-:S03]  /*1e40*/  FMNMX.FTZ R6, R40, R5, !PT ;  /* 0x0000000528067209 */ /* 0x000fc60007810000 */
[----:B------:R-:W4:Y:S01]  /*1e50*/  MUFU.TANH R35, R35 ;  /* 0x0000002300237308 */ /* 0x000f220000002400 */
[----:B0-----:R-:W-:Y:S02]  /*1e60*/  FSEL R34, R34, -INF , P2 ;  /* 0xff80000022227808 */ /* 0x001fe40001000000 */
[----:B------:R-:W-:-:S05]  /*1e70*/  ISETP.GT.AND P2, PT, R4, 0x28, PT ;  /* 0x000000280400780c */ /* 0x000fca0003f44270 */
[----:B------:R-:W0:Y:S01]  /*1e80*/  MUFU.TANH R44, R44 ;  /* 0x0000002c002c7308 */ /* 0x000e220000002400 */
[----:B--2---:R-:W-:-:S04]  /*1e90*/  FSEL R41, R41, -INF , P3 ;  /* 0xff80000029297808 */ /* 0x004fc80001800000 */
[----:B------:R-:W-:-:S03]  /*1ea0*/  FMNMX.FTZ R5, R41, R6, !PT ;  /* 0x0000000629057209 */ /* 0x000fc60007810000 */
[----:B------:R-:W2:Y:S01]  /*1eb0*/  MUFU.TANH R38, R38 ;  /* 0x0000002600267308 */ /* 0x000ea20000002400 */
[----:B----4-:R-:W-:Y:S02]  /*1ec0*/  FSEL R35, R35, -INF , P1 ;  /* 0xff80000023237808 */ /* 0x010fe40000800000 */
[----:B------:R-:W-:-:S05]  /*1ed0*/  ISETP.GT.AND P1, PT, R4, 0x29, PT ;  /* 0x000000290400780c */ /* 0x000fca0003f24270 */
[----:B------:R-:W4:Y:S01]  /*1ee0*/  MUFU.TANH R45, R45 ;  /* 0x0000002d002d7308 */ /* 0x000f220000002400 */
[----:B0-----:R-:W-:-:S04]  /*1ef0*/  FSEL R44, R44, -INF , P2 ;  /* 0xff8000002c2c7808 */ /* 0x001fc80001000000 */
        /* <DEDUP_REMOVED lines=74> */
[----:B--2---:R-:W-:-:S04]  /*23a0*/  FSEL R69, R69, -INF , P1 ;  /* 0xff80000045457808 */ /* 0x004fc80000800000 */
[----:B------:R-:W-:-:S03]  /*23b0*/  FMNMX.FTZ R5, R69, R4, !PT ;  /* 0x0000000445057209 */ /* 0x000fc60007810000 */
[----:B------:R-:W2:Y:S01]  /*23c0*/  MUFU.TANH R66, R66 ;  /* 0x0000004200427308 */ /* 0x000ea20000002400 */
[----:B----4-:R-:W-:Y:S01]  /*23d0*/  FSEL R62, R62, -INF , P6 ;  /* 0xff8000003e3e7808 */ /* 0x010fe20003000000 */
[----:B------:R-:W4:Y:S06]  /*23e0*/  SHFL.BFLY PT, R4, R5, 0x2, 0x1f ;  /* 0x0c401f0005047f89 */ /* 0x000f2c00000e0000 */
[----:B------:R-:W5:Y:S01]  /*23f0*/  MUFU.TANH R67, R67 ;  /* 0x0000004300437308 */ /* 0x000f620000002400 */
[----:B0-----:R-:W-:-:S07]  /*2400*/  FSEL R63, R63, -INF , P5 ;  /* 0xff8000003f3f7808 */ /* 0x001fce0002800000 */
[----:B------:R-:W0:Y:S01]  /*2410*/  MUFU.TANH R70, R70 ;  /* 0x0000004600467308 */ /* 0x000e220000002400 */
[----:B--2---:R-:W-:-:S07]  /*2420*/  FSEL R66, R66, -INF , P4 ;  /* 0xff80000042427808 */ /* 0x004fce0002000000 */
[----:B------:R-:W2:Y:S01]  /*2430*/  MUFU.TANH R71, R71 ;  /* 0x0000004700477308 */ /* 0x000ea20000002400 */
[----:B-----5:R-:W-:Y:S02]  /*2440*/  FSEL R67, R67, -INF , P3 ;  /* 0xff80000043437808 */ /* 0x020fe40001800000 */
[----:B----4-:R-:W-:Y:S02]  /*2450*/  FMNMX.FTZ R6, R5, R4, !PT ;  /* 0x0000000405067209 */ /* 0x010fe40007810000 */
[----:B------:R-:W-:-:S03]  /*2460*/  FMNMX.FTZ R5, R26, R27, !PT ;  /* 0x0000001b1a057209 */ /* 0x000fc60007810000 */
[----:B------:R-:W4:Y:S01]  /*2470*/  SHFL.BFLY PT, R7, R6, 0x1, 0x1f ;  /* 0x0c201f0006077f89 */ /* 0x000f2200000e0000 */
[----:B0-----:R-:W-:Y:S02]  /*2480*/  FSEL R70, R70, -INF , P2 ;  /* 0xff80000046467808 */ /* 0x001fe40001000000 */
[----:B--2---:R-:W-:Y:S02]  /*2490*/  FSEL R71, R71, -INF , P1 ;  /* 0xff80000047477808 */ /* 0x004fe40000800000 */
[----:B----4-:R-:W-:Y:S02]  /*24a0*/  FMNMX.FTZ R4, R6, R7, !PT ;  /* 0x0000000706047209 */ /* 0x010fe40007810000 */
[----:B------:R-:W-:Y:S02]  /*24b0*/  FMNMX.FTZ R6, R30, R5, !PT ;  /* 0x000000051e067209 */ /* 0x000fe40007810000 */
[C---:B------:R-:W-:Y:S01]  /*24c0*/  FSETP.NEU.FTZ.AND P0, PT, R4.reuse, -INF , PT ;  /* 0xff8000000400780b */ /* 0x040fe20003f1d000 */
[----:B------:R-:W-:Y:S01]  /*24d0*/  FMUL.FTZ R7, R4, UR10 ;  /* 0x0000000a04077c20 */ /* 0x000fe20008410000 */
[----:B------:R-:W-:-:S04]  /*24e0*/  FMNMX.FTZ R5, R31, R6, !PT ;  /* 0x000000061f057209 */ /* 0x000fc80007810000 */
[----:B------:R-:W-:Y:S02]  /*24f0*/  FMNMX.FTZ R6, R34, R5, !PT ;  /* 0x0000000522067209 */ /* 0x000fe40007810000 */
[----:B------:R-:W-:Y:S02]  /*2500*/  FSEL R9, R7, RZ, P0 ;  /* 0x000000ff07097208 */ /* 0x000fe40000000000 */
[----:B------:R-:W-:Y:S02]  /*2510*/  FMNMX.FTZ R5, R35, R6, !PT ;  /* 0x0000000623057209 */ /* 0x000fe40007810000 */
[----:B------:R-:W-:Y:S01]  /*2520*/  ISETP.NE.AND P0, PT, R10, RZ, PT ;  /* 0x000000ff0a00720c */ /* 0x000fe20003f05270 */
[--C-:B------:R-:W-:Y:S01]  /*2530*/  FFMA.FTZ R24, R24, UR10, -R9.reuse ;  /* 0x0000000a18187c23 */ /* 0x100fe20008010809 */
[----:B------:R-:W-:Y:S01]  /*2540*/  FMNMX.FTZ R6, R38, R5, !PT ;  /* 0x0000000526067209 */ /* 0x000fe20007810000 */
[--C-:B------:R-:W-:Y:S01]  /*2550*/  FFMA.FTZ R25, R25, UR10, -R9.reuse ;  /* 0x0000000a19197c23 */ /* 0x100fe20008010809 */
[--C-:B------:R-:W-:Y:S01]  /*2560*/  FFMA.FTZ R28, R28, UR10, -R9.reuse ;  /* 0x0000000a1c1c7c23 */ /* 0x100fe20008010809 */
[--C-:B------:R-:W-:Y:S01]  /*2570*/  FFMA.FTZ R29, R29, UR10, -R9.reuse ;  /* 0x0000000a1d1d7c23 */ /* 0x100fe20008010809 */
[----:B------:R-:W-:Y:S01]  /*2580*/  FMNMX.FTZ R5, R39, R6, !PT ;  /* 0x0000000627057209 */ /* 0x000fe20007810000 */
[----:B------:R-:W-:Y:S01]  /*2590*/  MUFU.EX2 R24, R24 ;  /* 0x0000001800187308 */ /* 0x000fe20000000800 */
[--C-:B------:R-:W-:Y:S01]  /*25a0*/  FFMA.FTZ R32, R32, UR10, -R9.reuse ;  /* 0x0000000a20207c23 */ /* 0x100fe20008010809 */
[--C-:B------:R-:W-:Y:S01]  /*25b0*/  FFMA.FTZ R33, R33, UR10, -R9.reuse ;  /* 0x0000000a21217c23 */ /* 0x100fe20008010809 */
[----:B------:R-:W-:Y:S01]  /*25c0*/  FMNMX.FTZ R6, R42, R5, !PT ;  /* 0x000000052a067209 */ /* 0x000fe20007810000 */
[--C-:B------:R-:W-:Y:S01]  /*25d0*/  FFMA.FTZ R36, R36, UR10, -R9.reuse ;  /* 0x0000000a24247c23 */ /* 0x100fe20008010809 */
[--C-:B------:R-:W-:Y:S01]  /*25e0*/  FFMA.FTZ R37, R37, UR10, -R9.reuse ;  /* 0x0000000a25257c23 */ /* 0x100fe20008010809 */
[--C-:B------:R-:W-:Y:S01]  /*25f0*/  FFMA.FTZ R40, R40, UR10, -R9.reuse ;  /* 0x0000000a28287c23 */ /* 0x100fe20008010809 */
[----:B------:R-:W-:Y:S01]  /*2600*/  FMNMX.FTZ R5, R43, R6, !PT ;  /* 0x000000062b057209 */ /* 0x000fe20007810000 */
[----:B------:R-:W0:Y:S01]  /*2610*/  MUFU.EX2 R25, R25 ;  /* 0x0000001900197308 */ /* 0x000e220000000800 */
[--C-:B------:R-:W-:Y:S01]  /*2620*/  FFMA.FTZ R41, R41, UR10, -R9.reuse ;  /* 0x0000000a29297c23 */ /* 0x100fe20008010809 */
        /* <DEDUP_REMOVED lines=12> */
[----:B------:R-:W-:Y:S01]  /*26f0*/  FFMA.FTZ R60, R60, UR10, -R9 ;  /* 0x0000000a3c3c7c23 */ /* 0x000fe20008010809 */
[----:B------:R-:W-:Y:S01]  /*2700*/  FMNMX.FTZ R5, R51, R6, !PT ;  /* 0x0000000633057209 */ /* 0x000fe20007810000 */
[----:B------:R-:W2:Y:S01]  /*2710*/  MUFU.EX2 R29, R29 ;  /* 0x0000001d001d7308 */ /* 0x000ea20000000800 */
[----:B0-----:R-:W-:Y:S01]  /*2720*/  FADD.FTZ R11, R24, R25 ;  /* 0x00000019180b7221 */ /* 0x001fe20000010000 */
[--C-:B------:R-:W-:Y:S01]  /*2730*/  FFMA.FTZ R61, R61, UR10, -R9.reuse ;  /* 0x0000000a3d3d7c23 */ /* 0x100fe20008010809 */
[----:B------:R-:W-:Y:S01]  /*2740*/  FMNMX.FTZ R6, R54, R5, !PT ;  /* 0x0000000536067209 */ /* 0x000fe20007810000 */
[--C-:B------:R-:W-:Y:S01]  /*2750*/  FFMA.FTZ R64, R64, UR10, -R9.reuse ;  /* 0x0000000a40407c23 */ /* 0x100fe20008010809 */
[--C-:B------:R-:W-:Y:S01]  /*2760*/  FFMA.FTZ R65, R65, UR10, -R9.reuse ;  /* 0x0000000a41417c23 */ /* 0x100fe20008010809 */
[--C-:B------:R-:W-:Y:S01]  /*2770*/  FFMA.FTZ R68, R68, UR10, -R9.reuse ;  /* 0x0000000a44447c23 */ /* 0x100fe20008010809 */
[----:B------:R-:W-:Y:S01]  /*2780*/  FMNMX.FTZ R5, R55, R6, !PT ;  /* 0x0000000637057209 */ /* 0x000fe20007810000 */
[----:B------:R-:W-:Y:S01]  /*2790*/  MUFU.EX2 R32, R32 ;  /* 0x0000002000207308 */ /* 0x000fe20000000800 */
[----:B------:R-:W-:Y:S01]  /*27a0*/  FFMA.FTZ R9, R69, UR10, -R9 ;  /* 0x0000000a45097c23 */ /* 0x000fe20008010809 */
[----:B------:R-:W-:-:S02]  /*27b0*/  F2FP.F16.F32.PACK_AB R160, R25, R24 ;  /* 0x0000001819a0723e */ /* 0x000fc400000000ff */
[----:B------:R-:W-:-:S04]  /*27c0*/  FMNMX.FTZ R6, R58, R5, !PT ;  /* 0x000000053a067209 */ /* 0x000fc80007810000 */
[----:B------:R-:W-:Y:S01]  /*27d0*/  FMNMX.FTZ R5, R59, R6, !PT ;  /* 0x000000063b057209 */ /* 0x000fe20007810000 */
[----:B------:R-:W0:Y:S01]  /*27e0*/  MUFU.EX2 R33, R33 ;  /* 0x0000002100217308 */ /* 0x000e220000000800 */
[----:B--2---:R-:W-:Y:S02]  /*27f0*/  F2FP.F16.F32.PACK_AB R162, R29, R28 ;  /* 0x0000001c1da2723e */ /* 0x004fe400000000ff */
[----:B------:R-:W-:-:S04]  /*2800*/  FMNMX.FTZ R6, R62, R5, !PT ;  /* 0x000000053e067209 */ /* 0x000fc80007810000 */
[----:B------:R-:W-:Y:S01]  /*2810*/  FMNMX.FTZ R5, R63, R6, !PT ;  /* 0x000000063f057209 */ /* 0x000fe20007810000 */
[----:B------:R-:W-:Y:S03]  /*2820*/  MUFU.EX2 R36, R36 ;  /* 0x0000002400247308 */ /* 0x000fe60000000800 */
[----:B------:R-:W-:-:S04]  /*2830*/  FMNMX.FTZ R6, R66, R5, !PT ;  /* 0x0000000542067209 */ /* 0x000fc80007810000 */
[----:B------:R-:W-:Y:S01]  /*2840*/  FMNMX.FTZ R5, R67, R6, !PT ;  /* 0x0000000643057209 */ /* 0x000fe20007810000 */
[----:B------:R-:W2:Y:S01]  /*2850*/  MUFU.EX2 R37, R37 ;  /* 0x0000002500257308 */ /* 0x000ea20000000800 */
[----:B0-----:R-:W-:Y:S02]  /*2860*/  F2FP.F16.F32.PACK_AB R156, R33, R32 ;  /* 0x00000020219c723e */ /* 0x001fe400000000ff */
[----:B------:R-:W-:-:S04]  /*2870*/  FMNMX.FTZ R6, R70, R5, !PT ;  /* 0x0000000546067209 */ /* 0x000fc80007810000 */
[----:B------:R-:W-:Y:S01]  /*2880*/  FMNMX.FTZ R6, R71, R6, !PT ;  /* 0x0000000647067209 */ /* 0x000fe20007810000 */
[----:B------:R-:W-:Y:S04]  /*2890*/  MUFU.EX2 R40, R40 ;  /* 0x0000002800287308 */ /* 0x000fe80000000800 */
[----:B------:R-:W0:Y:S04]  /*28a0*/  SHFL.BFLY PT, R5, R6, 0x2, 0x1f ;  /* 0x0c401f0006057f89 */ /* 0x000e2800000e0000 */
[----:B------:R-:W4:Y:S01]  /*28b0*/  MUFU.EX2 R41, R41 ;  /* 0x0000002900297308 */ /* 0x000f220000000800 */
[----:B--2---:R-:W-:-:S07]  /*28c0*/  F2FP.F16.F32.PACK_AB R158, R37, R36 ;  /* 0x00000024259e723e */ /* 0x004fce00000000ff */
[----:B------:R-:W-:Y:S08]  /*28d0*/  MUFU.EX2 R44, R44 ;  /* 0x0000002c002c7308 */ /* 0x000ff00000000800 */
[----:B------:R-:W2:Y:S01]  /*28e0*/  MUFU.EX2 R45, R45 ;  /* 0x0000002d002d7308 */ /* 0x000ea20000000800 */
[----:B----4-:R-:W-:Y:S02]  /*28f0*/  F2FP.F16.F32.PACK_AB R152, R41, R40 ;  /* 0x000000282998723e */ /* 0x010fe400000000ff */
[----:B0-----:R-:W-:-:S05]  /*2900*/  FMNMX.FTZ R5, R6, R5, !PT ;  /* 0x0000000506057209 */ /* 0x001fca0007810000 */
[----:B------:R-:W-:Y:S01]  /*2910*/  MUFU.EX2 R48, R48 ;  /* 0x0000003000307308 */ /* 0x000fe20000000800 */
[----:B------:R-:W0:Y:S07]  /*2920*/  SHFL.BFLY PT, R6, R5, 0x1, 0x1f ;  /* 0x0c201f0005067f89 */ /* 0x000e2e00000e0000 */
[----:B------:R-:W4:Y:S01]  /*2930*/  MUFU.EX2 R49, R49 ;  /* 0x0000003100317308 */ /* 0x000f220000000800 */
[----:B--2---:R-:W-:-:S07]  /*2940*/  F2FP.F16.F32.PACK_AB R154, R45, R44 ;  /* 0x0000002c2d9a723e */ /* 0x004fce00000000ff */
[----:B------:R-:W-:Y:S08]  /*2950*/  MUFU.EX2 R52, R52 ;  /* 0x0000003400347308 */ /* 0x000ff00000000800 */
[----:B------:R-:W-:Y:S01]  /*2960*/  MUFU.EX2 R53, R53 ;  /* 0x0000003500357308 */ /* 0x000fe20000000800 */
[----:B0-----:R-:W-:Y:S01]  /*2970*/  FMNMX.FTZ R7, R5, R6, !PT ;  /* 0x0000000605077209 */ /* 0x001fe20007810000 */
[----:B------:R-:W-:Y:S01]  /*2980*/  FADD.FTZ R6, R28, R11 ;  /* 0x0000000b1c067221 */ /* 0x000fe20000010000 */
[----:B----4-:R-:W-:-:S02]  /*2990*/  F2FP.F16.F32.PACK_AB R164, R49, R48 ;  /* 0x0000003031a4723e */ /* 0x010fc400000000ff */
[C---:B------:R-:W-:Y:S01]  /*29a0*/  FSETP.NEU.FTZ.AND P1, PT, R7.reuse, -INF , PT ;  /* 0xff8000000700780b */ /* 0x040fe20003f3d000 */
[----:B------:R-:W-:Y:S01]  /*29b0*/  FMUL.FTZ R5, R7, UR10 ;  /* 0x0000000a07057c20 */ /* 0x000fe20008410000 */
[----:B------:R-:W-:Y:S01]  /*29c0*/  FADD.FTZ R11, R29, R6 ;  /* 0x000000061d0b7221 */ /* 0x000fe20000010000 */
[----:B------:R-:W-:Y:S03]  /*29d0*/  MUFU.EX2 R56, R56 ;  /* 0x0000003800387308 */ /* 0x000fe60000000800 */
[----:B------:R-:W-:Y:S01]  /*29e0*/  FSEL R5, R5, RZ, P1 ;  /* 0x000000ff05057208 */ /* 0x000fe20000800000 */
[----:B------:R-:W-:-:S04]  /*29f0*/  FADD.FTZ R6, R32, R11 ;  /* 0x0000000b20067221 */ /* 0x000fc80000010000 */
[--C-:B------:R-:W-:Y:S01]  /*2a00*/  FFMA.FTZ R26, R26, UR10, -R5.reuse ;  /* 0x0000000a1a1a7c23 */ /* 0x100fe20008010805 */
[--C-:B------:R-:W-:Y:S01]  /*2a10*/  FFMA.FTZ R27, R27, UR10, -R5.reuse ;  /* 0x0000000a1b1b7c23 */ /* 0x100fe20008010805 */
[--C-:B------:R-:W-:Y:S01]  /*2a20*/  FFMA.FTZ R30, R30, UR10, -R5.reuse ;  /* 0x0000000a1e1e7c23 */ /* 0x100fe20008010805 */
[--C-:B------:R-:W-:Y:S01]  /*2a30*/  FFMA.FTZ R31, R31, UR10, -R5.reuse ;  /* 0x0000000a1f1f7c23 */ /* 0x100fe20008010805 */
[--C-:B------:R-:W-:Y:S01]  /*2a40*/  FFMA.FTZ R34, R34, UR10, -R5.reuse ;  /* 0x0000000a22227c23 */ /* 0x100fe20008010805 */
[--C-:B------:R-:W-:Y:S01]  /*2a50*/  FFMA.FTZ R35, R35, UR10, -R5.reuse ;  /* 0x0000000a23237c23 */ /* 0x100fe20008010805 */
[----:B------:R-:W-:Y:S01]  /*2a60*/  MUFU.EX2 R26, R26 ;  /* 0x0000001a001a7308 */ /* 0x000fe20000000800 */
[--C-:B------:R-:W-:Y:S01]  /*2a70*/  FFMA.FTZ R38, R38, UR10, -R5.reuse ;  /* 0x0000000a26267c23 */ /* 0x100fe20008010805 */
[--C-:B------:R-:W-:Y:S01]  /*2a80*/  FFMA.FTZ R39, R39, UR10, -R5.reuse ;  /* 0x0000000a27277c23 */ /* 0x100fe20008010805 */
[----:B------:R-:W-:Y:S01]  /*2a90*/  FADD.FTZ R13, R33, R6 ;  /* 0x00000006210d7221 */ /* 0x000fe20000010000 */
[--C-:B------:R-:W-:Y:S01]  /*2aa0*/  FFMA.FTZ R42, R42, UR10, -R5.reuse ;  /* 0x0000000a2a2a7c23 */ /* 0x100fe20008010805 */
[--C-:B------:R-:W-:Y:S01]  /*2ab0*/  FFMA.FTZ R43, R43, UR10, -R5.reuse ;  /* 0x0000000a2b2b7c23 */ /* 0x100fe20008010805 */
[----:B------:R-:W-:Y:S01]  /*2ac0*/  FFMA.FTZ R46, R46, UR10, -R5 ;  /* 0x0000000a2e2e7c23 */ /* 0x000fe20008010805 */
[----:B------:R-:W-:Y:S01]  /*2ad0*/  FADD.FTZ R10, R36, R13 ;  /* 0x0000000d240a7221 */ /* 0x000fe20000010000 */
[----:B------:R-:W0:Y:S01]  /*2ae0*/  MUFU.EX2 R27, R27 ;  /* 0x0000001b001b7308 */ /* 0x000e220000000800 */
[--C-:B------:R-:W-:Y:S01]  /*2af0*/  FFMA.FTZ R47, R47, UR10, -R5.reuse ;  /* 0x0000000a2f2f7c23 */ /* 0x100fe20008010805 */
[--C-:B------:R-:W-:Y:S01]  /*2b00*/  FFMA.FTZ R50, R50, UR10, -R5.reuse ;  /* 0x0000000a32327c23 */ /* 0x100fe20008010805 */
[----:B------:R-:W-:Y:S01]  /*2b10*/  FADD.FTZ R13, R37, R10 ;  /* 0x0000000a250d7221 */ /* 0x000fe20000010000 */
[--C-:B------:R-:W-:Y:S01]  /*2b20*/  FFMA.FTZ R51, R51, UR10, -R5.reuse ;  /* 0x0000000a33337c23 */ /* 0x100fe20008010805 */
[--C-:B------:R-:W-:Y:S01]  /*2b30*/  FFMA.FTZ R54, R54, UR10, -R5.reuse ;  /* 0x0000000a36367c23 */ /* 0x100fe20008010805 */
[----:B------:R-:W-:Y:S01]  /*2b40*/  FFMA.FTZ R55, R55, UR10, -R5 ;  /* 0x0000000a37377c23 */ /* 0x000fe20008010805 */
[----:B------:R-:W-:Y:S01]  /*2b50*/  FADD.FTZ R10, R40, R13 ;  /* 0x0000000d280a7221 */ /* 0x000fe20000010000 */
[----:B------:R-:W2:Y:S01]  /*2b60*/  MUFU.EX2 R30, R30 ;  /* 0x0000001e001e7308 */ /* 0x000ea20000000800 */
[--C-:B------:R-:W-:Y:S01]  /*2b70*/  FFMA.FTZ R58, R58, UR10, -R5.reuse ;  /* 0x0000000a3a3a7c23 */ /* 0x100fe20008010805 */
[--C-:B------:R-:W-:Y:S01]  /*2b80*/  FFMA.FTZ R59, R59, UR10, -R5.reuse ;  /* 0x0000000a3b3b7c23 */ /* 0x100fe20008010805 */
[----:B------:R-:W-:Y:S01]  /*2b90*/  FADD.FTZ R13, R41, R10 ;  /* 0x0000000a290d7221 */ /* 0x000fe20000010000 */
[--C-:B------:R-:W-:Y:S01]  /*2ba0*/  FFMA.FTZ R62, R62, UR10, -R5.reuse ;  /* 0x0000000a3e3e7c23 */ /* 0x100fe20008010805 */
[--C-:B------:R-:W-:Y:S01]  /*2bb0*/  FFMA.FTZ R63, R63, UR10, -R5.reuse ;  /* 0x0000000a3f3f7c23 */ /* 0x100fe20008010805 */
[----:B------:R-:W-:Y:S01]  /*2bc0*/  FFMA.FTZ R66, R66, UR10, -R5 ;  /* 0x0000000a42427c23 */ /* 0x000fe20008010805 */
[----:B------:R-:W-:Y:S01]  /*2bd0*/  FADD.FTZ R10, R44, R13 ;  /* 0x0000000d2c0a7221 */ /* 0x000fe20000010000 */
[----:B------:R-:W4:Y:S01]  /*2be0*/  MUFU.EX2 R31, R31 ;  /* 0x0000001f001f7308 */ /* 0x000f220000000800 */
[----:B0-----:R-:W-:Y:S01]  /*2bf0*/  FADD.FTZ R11, R26, R27 ;  /* 0x0000001b1a0b7221 */ /* 0x001fe20000010000 */
[--C-:B------:R-:W-:Y:S01]  /*2c00*/  FFMA.FTZ R67, R67, UR10, -R5.reuse ;  /* 0x0000000a43437c23 */ /* 0x100fe20008010805 */
[----:B------:R-:W-:Y:S01]  /*2c10*/  FADD.FTZ R13, R45, R10 ;  /* 0x0000000a2d0d7221 */ /* 0x000fe20000010000 */
[--C-:B------:R-:W-:Y:S01]  /*2c20*/  FFMA.FTZ R70, R70, UR10, -R5.reuse ;  /* 0x0000000a46467c23 */ /* 0x100fe20008010805 */
[----:B------:R-:W-:Y:S01]  /*2c30*/  FFMA.FTZ R5, R71, UR10, -R5 ;  /* 0x0000000a47057c23 */ /* 0x000fe20008010805 */
[----:B------:R-:W-:Y:S01]  /*2c40*/  F2FP.F16.F32.PACK_AB R166, R53, R52 ;  /* 0x0000003435a6723e */ /* 0x000fe200000000ff */
[----:B------:R-:W-:Y:S01]  /*2c50*/  FADD.FTZ R10, R48, R13 ;  /* 0x0000000d300a7221 */ /* 0x000fe20000010000 */
[----:B------:R-:W0:Y:S01]  /*2c60*/  MUFU.EX2 R34, R34 ;  /* 0x0000002200227308 */ /* 0x000e220000000800 */
[----:B--2---:R-:W-:Y:S01]  /*2c70*/  FADD.FTZ R6, R30, R11 ;  /* 0x0000000b1e067221 */ /* 0x004fe20000010000 */
[----:B------:R-:W-:Y:S01]  /*2c80*/  F2FP.F16.F32.PACK_AB R161, R27, R26 ;  /* 0x0000001a1ba1723e */ /* 0x000fe200000000ff */
[----:B------:R-:W-:-:S04]  /*2c90*/  FADD.FTZ R13, R49, R10 ;  /* 0x0000000a310d7221 */ /* 0x000fc80000010000 */
[----:B------:R-:W-:Y:S01]  /*2ca0*/  FADD.FTZ R10, R52, R13 ;  /* 0x0000000d340a7221 */ /* 0x000fe20000010000 */
[----:B------:R-:W2:Y:S01]  /*2cb0*/  MUFU.EX2 R35, R35 ;  /* 0x0000002300237308 */ /* 0x000ea20000000800 */
[C---:B----4-:R-:W-:Y:S01]  /*2cc0*/  FADD.FTZ R11, R31.reuse, R6 ;  /* 0x000000061f0b7221 */ /* 0x050fe20000010000 */
[----:B------:R-:W-:Y:S01]  /*2cd0*/  F2FP.F16.F32.PACK_AB R163, R31, R30 ;  /* 0x0000001e1fa3723e */ /* 0x000fe200000000ff */
[----:B------:R-:W-:-:S04]  /*2ce0*/  FADD.FTZ R13, R53, R10 ;  /* 0x0000000a350d7221 */ /* 0x000fc80000010000 */
[----:B------:R-:W-:Y:S01]  /*2cf0*/  FADD.FTZ R10, R56, R13 ;  /* 0x0000000d380a7221 */ /* 0x000fe20000010000 */
[----:B------:R-:W4:Y:S01]  /*2d00*/  MUFU.EX2 R38, R38 ;  /* 0x0000002600267308 */ /* 0x000f220000000800 */
[----:B0-----:R-:W-:-:S07]  /*2d10*/  FADD.FTZ R6, R34, R11 ;  /* 0x0000000b22067221 */ /* 0x001fce0000010000 */
[----:B------:R-:W0:Y:S01]  /*2d20*/  MUFU.EX2 R39, R39 ;  /* 0x0000002700277308 */ /* 0x000e220000000800 */
[C---:B--2---:R-:W-:Y:S01]  /*2d30*/  FADD.FTZ R11, R35.reuse, R6 ;  /* 0x00000006230b7221 */ /* 0x044fe20000010000 */
[----:B------:R-:W-:-:S06]  /*2d40*/  F2FP.F16.F32.PACK_AB R157, R35, R34 ;  /* 0x00000022239d723e */ /* 0x000fcc00000000ff */
[----:B------:R-:W2:Y:S01]  /*2d50*/  MUFU.EX2 R42, R42 ;  /* 0x0000002a002a7308 */ /* 0x000ea20000000800 */
[----:B----4-:R-:W-:-:S07]  /*2d60*/  FADD.FTZ R6, R38, R11 ;  /* 0x0000000b26067221 */ /* 0x010fce0000010000 */
[----:B------:R-:W4:Y:S01]  /*2d70*/  MUFU.EX2 R43, R43 ;  /* 0x0000002b002b7308 */ /* 0x000f220000000800 */
[C---:B0-----:R-:W-:Y:S01]  /*2d80*/  FADD.FTZ R11, R39.reuse, R6 ;  /* 0x00000006270b7221 */ /* 0x041fe20000010000 */
[----:B------:R-:W-:-:S06]  /*2d90*/  F2FP.F16.F32.PACK_AB R159, R39, R38 ;  /* 0x00000026279f723e */ /* 0x000fcc00000000ff */
[----:B------:R-:W0:Y:S01]  /*2da0*/  MUFU.EX2 R46, R46 ;  /* 0x0000002e002e7308 */ /* 0x000e220000000800 */
[----:B--2---:R-:W-:-:S07]  /*2db0*/  FADD.FTZ R6, R42, R11 ;  /* 0x0000000b2a067221 */ /* 0x004fce0000010000 */
[----:B------:R-:W2:Y:S01]  /*2dc0*/  MUFU.EX2 R47, R47 ;  /* 0x0000002f002f7308 */ /* 0x000ea20000000800 */
[C---:B----4-:R-:W-:Y:S01]  /*2dd0*/  FADD.FTZ R11, R43.reuse, R6 ;  /* 0x000000062b0b7221 */ /* 0x050fe20000010000 */
[----:B------:R-:W-:-:S06]  /*2de0*/  F2FP.F16.F32.PACK_AB R153, R43, R42 ;  /* 0x0000002a2b99723e */ /* 0x000fcc00000000ff */
        /* <DEDUP_REMOVED lines=11> */
[C---:B--2---:R-:W-:Y:S01]  /*2ea0*/  FADD.FTZ R13, R57.reuse, R10 ;  /* 0x0000000a390d7221 */ /* 0x044fe20000010000 */
[----:B------:R-:W-:-:S06]  /*2eb0*/  F2FP.F16.F32.PACK_AB R168, R57, R56 ;  /* 0x0000003839a8723e */ /* 0x000fcc00000000ff */
[----:B------:R-:W2:Y:S01]  /*2ec0*/  MUFU.EX2 R55, R55 ;  /* 0x0000003700377308 */ /* 0x000ea20000000800 */
[----:B----4-:R-:W-:-:S07]  /*2ed0*/  FADD.FTZ R6, R54, R11 ;  /* 0x0000000b36067221 */ /* 0x010fce0000010000 */
[----:B------:R-:W4:Y:S01]  /*2ee0*/  MUFU.EX2 R61, R61 ;  /* 0x0000003d003d7308 */ /* 0x000f220000000800 */
[----:B0-----:R-:W-:-:S07]  /*2ef0*/  FADD.FTZ R10, R60, R13 ;  /* 0x0000000d3c0a7221 */ /* 0x001fce0000010000 */
[----:B------:R-:W0:Y:S01]  /*2f00*/  MUFU.EX2 R58, R58 ;  /* 0x0000003a003a7308 */ /* 0x000e220000000800 */
[C---:B--2---:R-:W-:Y:S01]  /*2f10*/  FADD.FTZ R11, R55.reuse, R6 ;  /* 0x00000006370b7221 */ /* 0x044fe20000010000 */
[----:B------:R-:W-:-:S06]  /*2f20*/  F2FP.F16.F32.PACK_AB R167, R55, R54 ;  /* 0x0000003637a7723e */ /* 0x000fcc00000000ff */
[----:B------:R-:W2:Y:S01]  /*2f30*/  MUFU.EX2 R64, R64 ;  /* 0x0000004000407308 */ /* 0x000ea20000000800 */
[C---:B----4-:R-:W-:Y:S01]  /*2f40*/  FADD.FTZ R13, R61.reuse, R10 ;  /* 0x0000000a3d0d7221 */ /* 0x050fe20000010000 */
[----:B------:R-:W-:-:S06]  /*2f50*/  F2FP.F16.F32.PACK_AB R170, R61, R60 ;  /* 0x0000003c3daa723e */ /* 0x000fcc00000000ff */
[----:B------:R-:W4:Y:S01]  /*2f60*/  MUFU.EX2 R59, R59 ;  /* 0x0000003b003b7308 */ /* 0x000f220000000800 */
[----:B0-----:R-:W-:-:S07]  /*2f70*/  FADD.FTZ R6, R58, R11 ;  /* 0x0000000b3a067221 */ /* 0x001fce0000010000 */
[----:B------:R-:W0:Y:S01]  /*2f80*/  MUFU.EX2 R65, R65 ;  /* 0x0000004100417308 */ /* 0x000e220000000800 */
[----:B--2---:R-:W-:-:S07]  /*2f90*/  FADD.FTZ R10, R64, R13 ;  /* 0x0000000d400a7221 */ /* 0x004fce0000010000 */
[----:B------:R-:W2:Y:S01]  /*2fa0*/  MUFU.EX2 R62, R62 ;  /* 0x0000003e003e7308 */ /* 0x000ea20000000800 */
[C---:B----4-:R-:W-:Y:S01]  /*2fb0*/  FADD.FTZ R11, R59.reuse, R6 ;  /* 0x000000063b0b7221 */ /* 0x050fe20000010000 */
[----:B------:R-:W-:-:S06]  /*2fc0*/  F2FP.F16.F32.PACK_AB R169, R59, R58 ;  /* 0x0000003a3ba9723e */ /* 0x000fcc00000000ff */
[----:B------:R-:W4:Y:S01]  /*2fd0*/  MUFU.EX2 R68, R68 ;  /* 0x0000004400447308 */ /* 0x000f220000000800 */
[C---:B0-----:R-:W-:Y:S01]  /*2fe0*/  FADD.FTZ R13, R65.reuse, R10 ;  /* 0x0000000a410d7221 */ /* 0x041fe20000010000 */
[----:B------:R-:W-:-:S06]  /*2ff0*/  F2FP.F16.F32.PACK_AB R172, R65, R64 ;  /* 0x0000004041ac723e */ /* 0x000fcc00000000ff */
[----:B------:R-:W0:Y:S01]  /*3000*/  MUFU.EX2 R63, R63 ;  /* 0x0000003f003f7308 */ /* 0x000e220000000800 */
[----:B--2---:R-:W-:-:S07]  /*3010*/  FADD.FTZ R6, R62, R11 ;  /* 0x0000000b3e067221 */ /* 0x004fce0000010000 */
        /* <DEDUP_REMOVED lines=11> */
[C---:B0-----:R-:W-:Y:S01]  /*30d0*/  FADD.FTZ R9, R67.reuse, R10 ;  /* 0x0000000a43097221 */ /* 0x041fe20000010000 */
[----:B------:R-:W-:-:S03]  /*30e0*/  F2FP.F16.F32.PACK_AB R173, R67, R66 ;  /* 0x0000004243ad723e */ /* 0x000fc600000000ff */
[----:B--2---:R-:W-:-:S04]  /*30f0*/  FADD.FTZ R10, R70, R9 ;  /* 0x00000009460a7221 */ /* 0x004fc80000010000 */
[C---:B----4-:R-:W-:Y:S01]  /*3100*/  FADD.FTZ R5, R175.reuse, R10 ;  /* 0x0000000aaf057221 */ /* 0x050fe20000010000 */
[----:B------:R-:W-:Y:S01]  /*3110*/  F2FP.F16.F32.PACK_AB R175, R175, R70 ;  /* 0x00000046afaf723e */ /* 0x000fe200000000ff */
[----:B------:R-:W-:Y:S06]  /*3120*/  @!P0 BRA `(.L_x_18) ;  /* 0x0000000000048947 */ /* 0x000fec0003800000 */
[----:B------:R-:W-:Y:S01]  /*3130*/  BPT.TRAP 0x1 ;  /* 0x000000040000795c */ /* 0x000fe20000300000 */
.L_x_18:
[----:B------:R0:W2:Y:S01]  /*3140*/  SYNCS.PHASECHK.TRANS64.TRYWAIT P1, [UR41+0x22850], R8 ;  /* 0x02285008ff0075a7 */ /* 0x0000a20008020169 */
[----:B------:R-:W-:Y:S05]  /*3150*/  @!P0 BRA `(.L_x_19) ;  /* 0x0000000000048947 */ /* 0x000fea0003800000 */
[----:B------:R-:W-:Y:S01]  /*3160*/  BPT.TRAP 0x1 ;  /* 0x000000040000795c */ /* 0x000fe20000300000 */
.L_x_19:
[----:B--2---:R-:W-:Y:S05]  /*3170*/  @P1 BRA `(.L_x_20) ;  /* 0x0000000000081947 */ /* 0x004fea0003800000 */
[----:B------:R-:W2:Y:S02]  /*3180*/  SYNCS.PHASECHK.TRANS64.TRYWAIT P1, [UR41+0x22850], R8 ;  /* 0x02285008ff0075a7 */ /* 0x000ea40008020169 */
[----:B--2---:R-:W-:Y:S05]  /*3190*/  @!P1 BRA `(.L_x_21) ;  /* 0x0000008c00609947 */ /* 0x004fea0003800000 */
.L_x_20:
[----:B------:R4:W-:Y:S01]  /*31a0*/  BAR.SYNC.DEFER_BLOCKING R3, 0x100 ;  /* 0x000400030000751d */ /* 0x0009e20000010000 */
[----:B------:R-:W-:-:S04]  /*31b0*/  UIADD3 UR4, UR41, 0x400, URZ ;  /* 0x0000040029047890 */ /* 0x000fc8000fffe03f */
[----:B------:R-:W-:Y:S01]  /*31c0*/  USHF.R.U32.HI UR4, URZ, 0x4, UR4 ;  /* 0x000000043f047899 */ /* 0x000fe20008011604 */
[----:B------:R-:W-:-:S03]  /*31d0*/  UMOV UR15, 0x40000040 ;  /* 0x40000040000f7882 */ /* 0x000fc60000000000 */
[----:B------:R-:W-:-:S04]  /*31e0*/  ULOP3.LUT UR4, UR4, 0x3fff, URZ, 0xc0, !UPT ;  /* 0x00003fff04047892 */ /* 0x000fc8000f8ec03f */
[----:B------:R-:W-:-:S04]  /*31f0*/  ULOP3.LUT UR24, UR4, 0x3000000, URZ, 0xfc, !UPT ;  /* 0x0300000004187892 */ /* 0x000fc8000f8efc3f */
[----:B------:R-:W-:-:S03]  /*3200*/  UIADD3 UR4, UR24, 0x80, URZ ;  /* 0x0000008018047890 */ /* 0x000fc6000fffe03f */
[----:B------:R-:W-:Y:S01]  /*3210*/  UMOV UR14, UR24 ;  /* 0x00000018000e7c82 */ /* 0x000fe20008000000 */
[----:B------:R-:W-:-:S06]  /*3220*/  WARPGROUP.ARRIVE ;  /* 0x00000000000079c5 */ /* 0x000fcc0000000000 */
[----:B------:R-:W-:Y:S01]  /*3230*/  HGMMA.64x256x16.F32 R24, R160, gdesc[UR12].tnspB, RZ, !UPT, gsb0 ;  /* 0x43e0000ca0187df0 */ /* 0x000fe2000c0008ff */
[----:B------:R-:W-:Y:S01]  /*3240*/  UMOV UR14, UR4 ;  /* 0x00000004000e7c82 */ /* 0x000fe20008000000 */
[----:B------:R-:W-:Y:S01]  /*3250*/  UMOV UR15, 0x40000040 ;  /* 0x40000040000f7882 */ /* 0x000fe20000000000 */
[----:B------:R-:W-:Y:S01]  /*3260*/  UIADD3 UR4, UR24, 0x100, URZ ;  /* 0x0000010018047890 */ /* 0x000fe2000fffe03f */
[----:B------:R-:W-:Y:S02]  /*3270*/  WARPGROUP.DEPBAR.LE gsb0, 0x0 ;  /* 0x00008000000079c5 */ /* 0x000fe40000010000 */
[----:B------:R-:W-:-:S15]  /*3280*/  WARPGROUP.ARRIVE ;  /* 0x00000000000079c5 */ /* 0x000fde0000000000 */
[----:B------:R-:W-:-:S07]  /*3290*/  NOP ;  /* 0x0000000000007918 */ /* 0x000fce0000000000 */
[----:B------:R-:W-:Y:S01]  /*32a0*/  HGMMA.64x256x16.F32 R24, R156, gdesc[UR12].tnspB, R24, gsb0 ;  /* 0x43e0000c9c187df0 */ /* 0x000fe20008000818 */
        /* <DEDUP_REMOVED lines=23> */
[----:B------:R-:W-:Y:S02]  /*3420*/  WARPGROUP.DEPBAR.LE gsb0, 0x0 ;  /* 0x00008000000079c5 */ /* 0x000fe40000010000 */
[----:B------:R-:W-:-:S15]  /*3430*/  WARPGROUP.ARRIVE ;  /* 0x00000000000079c5 */ /* 0x000fde0000000000 */
[----:B------:R-:W-:-:S08]  /*3440*/  NOP ;  /* 0x0000000000007918 */ /* 0x000fd00000000000 */
[----:B------:R-:W-:Y:S03]  /*3450*/  HGMMA.64x256x16.F32 R24, R172, gdesc[UR12].tnspB, R24, gsb0 ;  /* 0x43e0000cac187df0 */ /* 0x000fe60008000818 */
[----:B------:R-:W-:Y:S02]  /*3460*/  WARPGROUP.DEPBAR.LE gsb0, 0x0 ;  /* 0x00008000000079c5 */ /* 0x000fe40000010000 */
[----:B----4-:R-:W-:Y:S05]  /*3470*/  @!P0 BRA `(.L_x_22) ;  /* 0x0000000000048947 */ /* 0x010fea0003800000 */
[----:B------:R-:W-:Y:S01]  /*3480*/  BPT.TRAP 0x1 ;  /* 0x000000040000795c */ /* 0x000fe20000300000 */
.L_x_22:
[----:B------:R-:W-:Y:S02]  /*3490*/  UIADD3 UR7, UR43, -0x2, URZ ;  /* 0xfffffffe2b077890 */ /* 0x000fe4000fffe03f */
[----:B------:R-:W-:Y:S02]  /*34a0*/  UIADD3 UR4, UR41, 0x22860, URZ ;  /* 0x0002286029047890 */ /* 0x000fe4000fffe03f */
[----:B------:R-:W-:Y:S02]  /*34b0*/  UISETP.GE.AND UP0, UPT, UR7, UR40, UPT ;  /* 0x000000280700728c */ /* 0x000fe4000bf06270 */
[----:B------:R-:W-:-:S04]  /*34c0*/  UPRMT UR4, UR26, 0x654, UR4 ;  /* 0x000006541a047896 */ /* 0x000fc80008000004 */
[----:B------:R-:W-:-:S05]  /*34d0*/  PLOP3.LUT P1, PT, PT, PT, UP0, 0x80, 0x0 ;  /* 0x000000000000781c */ /* 0x000fca0003f2f008 */
[----:B------:R-:W-:Y:S08]  /*34e0*/  SYNCS.ARRIVE.TRANS64.RED.A1T0 RZ, [UR4], RZ ;  /* 0x000000ffffff79a7 */ /* 0x000ff00008100404 */
[----:B------:R-:W-:Y:S05]  /*34f0*/  @!P1 BRA `(.L_x_23) ;  /* 0x0000002000dc9947 */ /* 0x000fea0003800000 */
[----:B012---:R-:W-:Y:S01]  /*3500*/  MOV R8, R7 ;  /* 0x0000000700087202 */ /* 0x007fe20000000f00 */
[----:B------:R-:W-:Y:S01]  /*3510*/  IMAD.MOV.U32 R13, RZ, RZ, R4 ;  /* 0x000000ffff0d7224 */ /* 0x000fe200078e0004 */
[----:B------:R-:W-:Y:S01]  /*3520*/  UMOV UR4, URZ ;  /* 0x0000003f00047c82 */ /* 0x000fe20008000000 */
[----:B------:R-:W-:Y:S01]  /*3530*/  UMOV UR5, URZ ;  /* 0x0000003f00057c82 */ /* 0x000fe20008000000 */
[----:B------:R-:W-:Y:S01]  /*3540*/  ULDC UR27, c[0x0][0x9d8] ;  /* 0x00027600001b7ab9 */ /* 0x000fe20000000800 */
[----:B------:R-:W-:-:S05]  /*3550*/  ULDC UR25, c[0x0][0x988] ;  /* 0x0002620000197ab9 */ /* 0x000fca0000000800 */
.L_x_34:
[----:B------:R-:W-:Y:S01]  /*3560*/  UIADD3 UR5, UR5, 0x1, URZ ;  /* 0x0000000105057890 */ /* 0x000fe2000fffe03f */
[----:B---3--:R-:W-:Y:S01]  /*3570*/  IMAD.U32 R0, RZ, RZ, UR7 ;  /* 0x00000007ff007e24 */ /* 0x008fe2000f8e00ff */
[----:B------:R-:W-:Y:S02]  /*3580*/  UIADD3 UR7, UR7, -0x1, URZ ;  /* 0xffffffff07077890 */ /* 0x000fe4000fffe03f */
[----:B------:R-:W-:Y:S02]  /*3590*/  UISETP.NE.AND UP0, UPT, UR5, 0x2, UPT ;  /* 0x000000020500788c */ /* 0x000fe4000bf05270 */
[----:B------:R-:W-:Y:S02]  /*35a0*/  ISETP.GT.AND P1, PT, R0, UR40, PT ;  /* 0x0000002800007c0c */ /* 0x000fe4000bf24270 */
[----:B------:R-:W-:Y:S02]  /*35b0*/  USEL UR10, URZ, 0x1, UP0 ;  /* 0x000000013f0a7887 */ /* 0x000fe40008000000 */
[----:B------:R-:W-:-:S02]  /*35c0*/  USEL UR5, UR5, URZ, UP0 ;  /* 0x0000003f05057287 */ /* 0x000fc40008000000 */
[----:B------:R-:W-:Y:S01]  /*35d0*/  ULOP3.LUT UR4, UR4, UR10, URZ, 0x3c, !UPT ;  /* 0x0000000a04047292 */ /* 0x000fe2000f8e3c3f */
[----:B------:R-:W-:Y:S11]  /*35e0*/  @!P0 BRA `(.L_x_24) ;  /* 0x0000000000048947 */ /* 0x000ff60003800000 */
[----:B------:R-:W-:Y:S01]  /*35f0*/  BPT.TRAP 0x1 ;  /* 0x000000040000795c */ /* 0x000fe20000300000 */
.L_x_24:
[----:B------:R-:W-:Y:S01]  /*3600*/  IMAD.U32 R0, RZ, RZ, UR4 ;  /* 0x00000004ff007e24 */ /* 0x000fe2000f8e00ff */
[----:B------:R-:W-:-:S04]  /*3610*/  ULEA UR28, UR5, UR41, 0x3 ;  /* 0x00000029051c7291 */ /* 0x000fc8000f8e183f */
[----:B------:R-:W-:-:S04]  /*3620*/  SHF.L.U32 R0, R0, 0x1f, RZ ;  /* 0x0000001f00007819 */ /* 0x000fc800000006ff */
[----:B------:R-:W-:-:S13]  /*3630*/  R2UR UR29, R0 ;  /* 0x00000000001d72ca */ /* 0x000fda00000e0000 */
[----:B------:R-:W-:-:S04]  /*3640*/  MOV R0, UR29 ;  /* 0x0000001d00007c02 */ /* 0x000fc80008000f00 */
[----:B------:R0:W1:Y:S01]  /*3650*/  SYNCS.PHASECHK.TRANS64.TRYWAIT P2, [UR28+0x22830], R0 ;  /* 0x02283000ff0075a7 */ /* 0x000062000804015c */
[----:B------:R-:W-:Y:S05]  /*3660*/  @!P0 BRA `(.L_x_25) ;  /* 0x0000000000048947 */ /* 0x000fea0003800000 */
[----:B------:R-:W-:Y:S01]  /*3670*/  BPT.TRAP 0x1 ;  /* 0x000000040000795c */ /* 0x000fe20000300000 */
.L_x_25:
[----:B-1----:R-:W-:Y:S05]  /*3680*/  @P2 BRA `(.L_x_26) ;  /* 0x00000000000c2947 */ /* 0x002fea0003800000 */
[----:B0-----:R-:W-:-:S04]  /*3690*/  IMAD.U32 R0, RZ, RZ, UR29 ;  /* 0x0000001dff007e24 */ /* 0x001fc8000f8e00ff */
[----:B------:R-:W0:Y:S02]  /*36a0*/  SYNCS.PHASECHK.TRANS64.TRYWAIT P2, [UR28+0x22830], R0 ;  /* 0x02283000ff0075a7 */ /* 0x000e24000804015c */
[----:B0-----:R-:W-:Y:S05]  /*36b0*/  @!P2 BRA `(.L_x_27) ;  /* 0x000000880030a947 */ /* 0x001fea0003800000 */
.L_x_26:
[----:B------:R-:W-:Y:S01]  /*36c0*/  UIMAD UR10, UR5, 0x300, UR6 ;  /* 0x00000300050a78a4 */ /* 0x000fe2000f8e0206 */
[----:B------:R-:W-:Y:S01]  /*36d0*/  WARPGROUP.ARRIVE ;  /* 0x00000000000079c5 */ /* 0x000fe20000000000 */
[----:B------:R-:W-:Y:S01]  /*36e0*/  UMOV UR11, 0x40000040 ;  /* 0x40000040000b7882 */ /* 0x000fe20000000000 */
[----:B------:R-:W-:Y:S01]  /*36f0*/  UMOV UR15, 0x40000040 ;  /* 0x40000040000f7882 */ /* 0x000fe20000000000 */
[----:B------:R-:W-:Y:S01]  /*3700*/  UIADD3 UR14, UR10, 0x2, URZ ;  /* 0x000000020a0e7890 */ /* 0x000fe2000fffe03f */
[----:B0-----:R-:W-:Y:S01]  /*3710*/  IADD3 R0, -R2, 0xb, RZ ;  /* 0x0000000b02007810 */ /* 0x001fe20007ffe1ff */
[----:B------:R-:W-:Y:S01]  /*3720*/  UIADD3 UR18, UR10, 0x4, URZ ;  /* 0x000000040a127890 */ /* 0x000fe2000fffe03f */
[----:B------:R-:W-:Y:S02]  /*3730*/  UMOV UR19, 0x40000040 ;  /* 0x4000004000137882 */ /* 0x000fe40000000000 */
[----:B------:R-:W-:Y:S01]  /*3740*/  HGMMA.64x96x16.F32 R152, gdesc[UR8], RZ, !UPT, gsb0 ;  /* 0x01600000089879f0 */ /* 0x000fe2000c0008ff */
[----:B------:R-:W-:Y:S01]  /*3750*/  UIADD3 UR22, UR10, 0x6, URZ ;  /* 0x000000060a167890 */ /* 0x000fe2000fffe03f */
[----:B------:R-:W-:Y:S01]  /*3760*/  UMOV UR23, 0x40000040 ;  /* 0x4000004000177882 */ /* 0x000fe20000000000 */
[----:B------:R-:W-:-:S02]  /*3770*/  WARPGROUP.DEPBAR.LE gsb0, 0x0 ;  /* 0x00008000000079c5 */ /* 0x000fc40000010000 */
        /* <DEDUP_REMOVED lines=10> */
[----:B------:R-:W-:Y:S05]  /*3820*/  @!P0 BRA `(.L_x_28) ;  /* 0x0000000000048947 */ /* 0x000fea0003800000 */
[----:B------:R-:W-:Y:S01]  /*3830*/  BPT.TRAP 0x1 ;  /* 0x000000040000795c */ /* 0x000fe20000300000 */
.L_x_28:
[----:B------:R-:W-:Y:S01]  /*3840*/  FMUL.FTZ R16, R152, UR27 ;  /* 0x0000001b98107c20 */ /* 0x000fe20008410000 */
[----:B------:R-:W-:Y:S01]  /*3850*/  FMUL.FTZ R7, R153, UR27 ;  /* 0x0000001b99077c20 */ /* 0x000fe20008410000 */
[----:B------:R-:W-:Y:S01]  /*3860*/  FMUL.FTZ R19, R156, UR27 ;  /* 0x0000001b9c137c20 */ /* 0x000fe20008410000 */
[----:B------:R-:W-:Y:S01]  /*3870*/  FMUL.FTZ R20, R157, UR27 ;  /* 0x0000001b9d147c20 */ /* 0x000fe20008410000 */
[----:B------:R-:W-:Y:S01]  /*3880*/  FMUL.FTZ R200, R160, UR27 ;  /* 0x0000001ba0c87c20 */ /* 0x000fe20008410000 */
[----:B------:R-:W-:Y:S01]  /*3890*/  FMUL.FTZ R201, R161, UR27 ;  /* 0x0000001ba1c97c20 */ /* 0x000fe20008410000 */
[----:B------:R-:W1:Y:S01]  /*38a0*/  MUFU.TANH R16, R16 ;  /* 0x0000001000107308 */ /* 0x000e620000002400 */
[----:B------:R-:W-:Y:S01]  /*38b0*/  FMUL.FTZ R202, R164, UR27 ;  /* 0x0000001ba4ca7c20 */ /* 0x000fe20008410000 */
[----:B------:R-:W-:Y:S01]  /*38c0*/  FMUL.FTZ R165, R165, UR27 ;  /* 0x0000001ba5a57c20 */ /* 0x000fe20008410000 */
[----:B------:R-:W-:Y:S01]  /*38d0*/  FMUL.FTZ R17, R166, UR27 ;  /* 0x0000001ba6117c20 */ /* 0x000fe20008410000 */
[----:B------:R-:W-:Y:S01]  /*38e0*/  FMUL.FTZ R166, R168, UR27 ;  /* 0x0000001ba8a67c20 */ /* 0x000fe20008410000 */
[----:B------:R-:W-:Y:S01]  /*38f0*/  FMUL.FTZ R168, R169, UR27 ;  /* 0x0000001ba9a87c20 */ /* 0x000fe20008410000 */
[----:B------:R-:W-:Y:S01]  /*3900*/  FMUL.FTZ R21, R170, UR27 ;  /* 0x0000001baa157c20 */ /* 0x000fe20008410000 */
[----:B------:R-:W-:Y:S01]  /*3910*/  FMUL.FTZ R170, R172, UR27 ;  /* 0x0000001bacaa7c20 */ /* 0x000fe20008410000 */
[----:B------:R-:W2:Y:S01]  /*3920*/  MUFU.TANH R7, R7 ;  /* 0x0000000700077308 */ /* 0x000ea20000002400 */
[----:B------:R-:W-:Y:S01]  /*3930*/  FMUL.FTZ R172, R173, UR27 ;  /* 0x0000001badac7c20 */ /* 0x000fe20008410000 */
[----:B------:R-:W-:Y:S01]  /*3940*/  FMUL.FTZ R173, R176, UR27 ;  /* 0x0000001bb0ad7c20 */ /* 0x000fe20008410000 */
[----:B------:R-:W-:Y:S01]  /*3950*/  FMUL.FTZ R23, R174, UR27 ;  /* 0x0000001bae177c20 */ /* 0x000fe20008410000 */
[----:B------:R-:W-:Y:S01]  /*3960*/  FMUL.FTZ R174, R177, UR27 ;  /* 0x0000001bb1ae7c20 */ /* 0x000fe20008410000 */
[----:B------:R-:W-:Y:S01]  /*3970*/  FMUL.FTZ R176, R180, UR27 ;  /* 0x0000001bb4b07c20 */ /* 0x000fe20008410000 */
[----:B------:R-:W-:Y:S01]  /*3980*/  FMUL.FTZ R177, R181, UR27 ;  /* 0x0000001bb5b17c20 */ /* 0x000fe20008410000 */
[----:B------:R-:W-:Y:S01]  /*3990*/  FMUL.FTZ R180, R184, UR27 ;  /* 0x0000001bb8b47c20 */ /* 0x000fe20008410000 */
[----:B------:R-:W3:Y:S01]  /*39a0*/  MUFU.TANH R19, R19 ;  /* 0x0000001300137308 */ /* 0x000ee20000002400 */
[----:B-1----:R-:W-:Y:S01]  /*39b0*/  FMNMX.FTZ R4, R16, R13, !PT ;  /* 0x0000000d10047209 */ /* 0x002fe20007810000 */
[----:B------:R-:W-:Y:S01]  /*39c0*/  FMUL.FTZ R184, R185, UR27 ;  /* 0x0000001bb9b87c20 */ /* 0x000fe20008410000 */
[----:B------:R-:W-:Y:S01]  /*39d0*/  FMUL.FTZ R185, R188, UR27 ;  /* 0x0000001bbcb97c20 */ /* 0x000fe20008410000 */
[----:B------:R-:W-:Y:S01]  /*39e0*/  FMUL.FTZ R203, R189, UR27 ;  /* 0x0000001bbdcb7c20 */ /* 0x000fe20008410000 */
[----:B------:R-:W-:Y:S01]  /*39f0*/  FMUL.FTZ R188, R192, UR27 ;  /* 0x0000001bc0bc7c20 */ /* 0x000fe20008410000 */
[----:B------:R-:W-:Y:S01]  /*3a00*/  FMUL.FTZ R192, R193, UR27 ;  /* 0x0000001bc1c07c20 */ /* 0x000fe20008410000 */
[----:B------:R-:W-:Y:S01]  /*3a10*/  FMUL.FTZ R189, R196, UR27 ;  /* 0x0000001bc4bd7c20 */ /* 0x000fe20008410000 */
[----:B------:R-:W1:Y:S01]  /*3a20*/  MUFU.TANH R20, R20 ;  /* 0x0000001400147308 */ /* 0x000e620000002400 */
[----:B--2---:R-:W-:Y:S01]  /*3a30*/  FMNMX.FTZ R4, R7, R4, !PT ;  /* 0x0000000407047209 */ /* 0x004fe20007810000 */
[----:B------:R-:W-:Y:S01]  /*3a40*/  FMUL.FTZ R181, R197, UR27 ;  /* 0x0000001bc5b57c20 */ /* 0x000fe20008410000 */
[----:B------:R-:W-:Y:S01]  /*3a50*/  FMUL.FTZ R10, R155, UR27 ;  /* 0x0000001b9b0a7c20 */ /* 0x000fe20008410000 */
[----:B------:R-:W-:Y:S01]  /*3a60*/  FMUL.FTZ R12, R159, UR27 ;  /* 0x0000001b9f0c7c20 */ /* 0x000fe20008410000 */
[----:B------:R-:W-:Y:S01]  /*3a70*/  FMUL.FTZ R18, R167, UR27 ;  /* 0x0000001ba7127c20 */ /* 0x000fe20008410000 */
[----:B------:R-:W-:Y:S01]  /*3a80*/  FMUL.FTZ R9, R154, UR27 ;  /* 0x0000001b9a097c20 */ /* 0x000fe20008410000 */
[----:B------:R-:W-:Y:S01]  /*3a90*/  FMUL.FTZ R11, R158, UR27 ;  /* 0x0000001b9e0b7c20 */ /* 0x000fe20008410000 */
[----:B------:R-:W2:Y:S01]  /*3aa0*/  MUFU.TANH R200, R200 ;  /* 0x000000c800c87308 */ /* 0x000ea20000002400 */
[----:B---3--:R-:W-:Y:S01]  /*3ab0*/  FMNMX.FTZ R153, R19, R4, !PT ;  /* 0x0000000413997209 */ /* 0x008fe20007810000 */
[----:B------:R-:W-:Y:S01]  /*3ac0*/  FMUL.FTZ R14, R162, UR27 ;  /* 0x0000001ba20e7c20 */ /* 0x000fe20008410000 */
[----:B------:R-:W-:Y:S01]  /*3ad0*/  FMUL.FTZ R15, R163, UR27 ;  /* 0x0000001ba30f7c20 */ /* 0x000fe20008410000 */
[----:B------:R-:W-:Y:S01]  /*3ae0*/  UMOV UR10, UR25 ;  /* 0x00000019000a7c82 */ /* 0x000fe20008000000 */
        /* <DEDUP_REMOVED lines=15> */
[----:B------:R-:W-:-:S04]  /*3be0*/  UIADD3 UR11, UR28, 0x22840, URZ ;  /* 0x000228401c0b7890 */ /* 0x000fc8000fffe03f */
[----:B------:R-:W2:Y:S01]  /*3bf0*/  MUFU.TANH R165, R165 ;  /* 0x000000a500a57308 */ /* 0x000ea20000002400 */
[----:B---3--:R-:W-:Y:S01]  /*3c00*/  FMNMX.FTZ R153, R201, R4, !PT ;  /* 0x00000004c9997209 */ /* 0x008fe20007810000 */
[----:B------:R-:W-:-:S06]  /*3c10*/  UPRMT UR11, UR26, 0x654, UR11 ;  /* 0x000006541a0b7896 */ /* 0x000fcc000800000b */
[----:B------:R-:W3:Y:S01]  /*3c20*/  MUFU.TANH R166, R166 ;  /* 0x000000a600a67308 */ /* 0x000ee20000002400 */
[----:B-1----:R-:W-:Y:S02]  /*3c30*/  FMNMX.FTZ R4, R202, R153, !PT ;  /* 0x00000099ca047209 */ /* 0x002fe40007810000 */
[----:B------:R-:W-:Y:S05]  /*3c40*/  SYNCS.ARRIVE.TRANS64.RED.A1T0 RZ, [UR11], RZ ;  /* 0x000000ffffff79a7 */ /* 0x000fea000810040b */
[----:B------:R-:W1:Y:S01]  /*3c50*/  MUFU.TANH R168, R168 ;  /* 0x000000a800a87308 */ /* 0x000e620000002400 */
[----:B--2---:R-:W-:-:S07]  /*3c60*/  FMNMX.FTZ R153, R165, R4, !PT ;  /* 0x00000004a5997209 */ /* 0x004fce0007810000 */
[----:B------:R-:W2:Y:S01]  /*3c70*/  MUFU.TANH R170, R170 ;  /* 0x000000aa00aa7308 */ /* 0x000ea20000002400 */
[----:B---3--:R-:W-:-:S07]  /*3c80*/  FMNMX.FTZ R153, R166, R153, !PT ;  /* 0x00000099a6997209 */ /* 0x008fce0007810000 */
[----:B------:R-:W3:Y:S01]  /*3c90*/  MUFU.TANH R172, R172 ;  /* 0x000000ac00ac7308 */ /* 0x000ee20000002400 */
[----:B-1----:R-:W-:-:S07]  /*3ca0*/  FMNMX.FTZ R153, R168, R153, !PT ;  /* 0x00000099a8997209 */ /* 0x002fce0007810000 */
        /* <DEDUP_REMOVED lines=21> */
[----:B---3--:R-:W-:Y:S01]  /*3e00*/  FMNMX.FTZ R155, R188, R153, !PT ;  /* 0x00000099bc9b7209 */ /* 0x008fe20007810000 */
[----:B------:R-:W-:-:S06]  /*3e10*/  FMUL.FTZ R153, R178, UR27 ;  /* 0x0000001bb2997c20 */ /* 0x000fcc0008410000 */
[----:B------:R-:W3:Y:S01]  /*3e20*/  MUFU.TANH R181, R181 ;  /* 0x000000b500b57308 */ /* 0x000ee20000002400 */
[----:B-1----:R-:W-:Y:S01]  /*3e30*/  FMNMX.FTZ R4, R192, R155, !PT ;  /* 0x0000009bc0047209 */ /* 0x002fe20007810000 */
[----:B------:R-:W-:-:S06]  /*3e40*/  FMUL.FTZ R155, R182, UR27 ;  /* 0x0000001bb69b7c20 */ /* 0x000fcc0008410000 */
[----:B------:R-:W1:Y:S01]  /*3e50*/  MUFU.TANH R9, R9 ;  /* 0x0000000900097308 */ /* 0x000e620000002400 */
[----:B--2---:R-:W-:-:S07]  /*3e60*/  FMNMX.FTZ R4, R189, R4, !PT ;  /* 0x00000004bd047209 */ /* 0x004fce0007810000 */
[----:B------:R-:W2:Y:S01]  /*3e70*/  MUFU.TANH R10, R10 ;  /* 0x0000000a000a7308 */ /* 0x000ea20000002400 */
[----:B---3--:R-:W-:-:S05]  /*3e80*/  FMNMX.FTZ R4, R181, R4, !PT ;  /* 0x00000004b5047209 */ /* 0x008fca0007810000 */
[----:B------:R-:W3:Y:S02]  /*3e90*/  SHFL.BFLY PT, R159, R4, 0x2, 0x1f ;  /* 0x0c401f00049f7f89 */ /* 0x000ee400000e0000 */
[----:B------:R-:W4:Y:S08]  /*3ea0*/  MUFU.TANH R11, R11 ;  /* 0x0000000b000b7308 */ /* 0x000f300000002400 */
[----:B------:R-:W5:Y:S08]  /*3eb0*/  MUFU.TANH R12, R12 ;  /* 0x0000000c000c7308 */ /* 0x000f700000002400 */
[----:B------:R-:W0:Y:S01]  /*3ec0*/  MUFU.TANH R14, R14 ;  /* 0x0000000e000e7308 */ /* 0x000e220000002400 */
[----:B---3--:R-:W-:Y:S01]  /*3ed0*/  FMNMX.FTZ R167, R4, R159, !PT ;  /* 0x0000009f04a77209 */ /* 0x008fe20007810000 */
[----:B------:R-:W-:-:S06]  /*3ee0*/  FMUL.FTZ R159, R190, UR27 ;  /* 0x0000001bbe9f7c20 */ /* 0x000fcc0008410000 */
[----:B------:R-:W3:Y:S01]  /*3ef0*/  MUFU.TANH R15, R15 ;  /* 0x0000000f000f7308 */ /* 0x000ee20000002400 */
[----:B------:R-:W1:Y:S07]  /*3f00*/  SHFL.BFLY PT, R4, R167, 0x1, 0x1f ;  /* 0x0c201f00a7047f89 */ /* 0x000e6e00000e0000 */
[----:B------:R-:W3:Y:S08]  /*3f10*/  MUFU.TANH R17, R17 ;  /* 0x0000001100117308 */ /* 0x000ef00000002400 */
[----:B------:R-:W3:Y:S08]  /*3f20*/  MUFU.TANH R18, R18 ;  /* 0x0000001200127308 */ /* 0x000ef00000002400 */
[----:B------:R-:W3:Y:S01]  /*3f30*/  MUFU.TANH R21, R21 ;  /* 0x0000001500157308 */ /* 0x000ee20000002400 */
[----:B-1----:R-:W-:-:S02]  /*3f40*/  FMNMX.FTZ R4, R167, R4, !PT ;  /* 0x00000004a7047209 */ /* 0x002fc40007810000 */
[----:B------:R-:W-:-:S03]  /*3f50*/  FMNMX.FTZ R167, R9, R8, !PT ;  /* 0x0000000809a77209 */ /* 0x000fc60007810000 */
[C---:B------:R-:W-:Y:S02]  /*3f60*/  FMUL.FTZ R183, R4.reuse, UR10 ;  /* 0x0000000a04b77c20 */ /* 0x040fe40008410000 */
[----:B------:R-:W1:Y:S01]  /*3f70*/  MUFU.TANH R22, R22 ;  /* 0x0000001600167308 */ /* 0x000e620000002400 */
[----:B------:R-:W-:Y:S01]  /*3f80*/  FADD.FTZ R13, -R4, R13 ;  /* 0x0000000d040d7221 */ /* 0x000fe20000010100 */
[--C-:B------:R-:W-:Y:S01]  /*3f90*/  FFMA.FTZ R178, R16, UR10, -R183.reuse ;  /* 0x0000000a10b27c23 */ /* 0x100fe200080108b7 */
[----:B--2---:R-:W-:Y:S01]  /*3fa0*/  FMNMX.FTZ R16, R10, R167, !PT ;  /* 0x000000a70a107209 */ /* 0x004fe20007810000 */
[--C-:B------:R-:W-:Y:S01]  /*3fb0*/  FFMA.FTZ R175, R7, UR10, -R183.reuse ;  /* 0x0000000a07af7c23 */ /* 0x100fe200080108b7 */
[----:B------:R-:W-:Y:S01]  /*3fc0*/  FMUL.FTZ R13, R13, UR10 ;  /* 0x0000000a0d0d7c20 */ /* 0x000fe20008410000 */
[--C-:B------:R-:W-:Y:S01]  /*3fd0*/  FFMA.FTZ R179, R19, UR10, -R183.reuse ;  /* 0x0000000a13b37c23 */ /* 0x100fe200080108b7 */
[----:B----4-:R-:W-:Y:S01]  /*3fe0*/  FMNMX.FTZ R167, R11, R16, !PT ;  /* 0x000000100ba77209 */ /* 0x010fe20007810000 */
[----:B------:R-:W2:Y:S01]  /*3ff0*/  MUFU.TANH R23, R23 ;  /* 0x0000001700177308 */ /* 0x000ea20000002400 */
[--C-:B------:R-:W-:Y:S01]  /*4000*/  FFMA.FTZ R194, R168, UR10, -R183.reuse ;  /* 0x0000000aa8c27c23 */ /* 0x100fe200080108b7 */
[--C-:B------:R-:W-:Y:S01]  /*4010*/  FFMA.FTZ R182, R20, UR10, -R183.reuse ;  /* 0x0000000a14b67c23 */ /* 0x100fe200080108b7 */
[----:B-----5:R-:W-:Y:S01]  /*4020*/  FMNMX.FTZ R167, R12, R167, !PT ;  /* 0x000000a70ca77209 */ /* 0x020fe20007810000 */
[--C-:B------:R-:W-:Y:S01]  /*4030*/  FFMA.FTZ R168, R180, UR10, -R183.reuse ;  /* 0x0000000ab4a87c23 */ /* 0x100fe200080108b7 */
[--C-:B------:R-:W-:Y:S01]  /*4040*/  FFMA.FTZ R171, R200, UR10, -R183.reuse ;  /* 0x0000000ac8ab7c23 */ /* 0x100fe200080108b7 */
[--C-:B------:R-:W-:Y:S01]  /*4050*/  FFMA.FTZ R190, R165, UR10, -R183.reuse ;  /* 0x0000000aa5be7c23 */ /* 0x100fe200080108b7 */
[----:B0-----:R-:W-:Y:S01]  /*4060*/  FMNMX.FTZ R16, R14, R167, !PT ;  /* 0x000000a70e107209 */ /* 0x001fe20007810000 */
[----:B------:R-:W0:Y:S01]  /*4070*/  MUFU.TANH R152, R152 ;  /* 0x0000009800987308 */ /* 0x000e220000002400 */
[--C-:B------:R-:W-:Y:S01]  /*4080*/  FFMA.FTZ R167, R166, UR10, -R183.reuse ;  /* 0x0000000aa6a77c23 */ /* 0x100fe200080108b7 */
[--C-:B------:R-:W-:Y:S01]  /*4090*/  FFMA.FTZ R166, R176, UR10, -R183.reuse ;  /* 0x0000000ab0a67c23 */ /* 0x100fe200080108b7 */
[----:B---3--:R-:W-:Y:S01]  /*40a0*/  FMNMX.FTZ R16, R15, R16, !PT ;  /* 0x000000100f107209 */ /* 0x008fe20007810000 */
[--C-:B------:R-:W-:Y:S01]  /*40b0*/  FFMA.FTZ R165, R170, UR10, -R183.reuse ;  /* 0x0000000aaaa57c23 */ /* 0x100fe200080108b7 */
[--C-:B------:R-:W-:Y:S01]  /*40c0*/  FFMA.FTZ R20, R173, UR10, -R183.reuse ;  /* 0x0000000aad147c23 */ /* 0x100fe200080108b7 */
[--C-:B------:R-:W-:Y:S01]  /*40d0*/  FFMA.FTZ R186, R201, UR10, -R183.reuse ;  /* 0x0000000ac9ba7c23 */ /* 0x100fe200080108b7 */
[----:B------:R-:W-:Y:S01]  /*40e0*/  FMNMX.FTZ R7, R17, R16, !PT ;  /* 0x0000001011077209 */ /* 0x000fe20007810000 */
[----:B------:R-:W3:Y:S01]  /*40f0*/  MUFU.TANH R153, R153 ;  /* 0x0000009900997308 */ /* 0x000ee20000002400 */
[--C-:B------:R-:W-:Y:S01]  /*4100*/  FFMA.FTZ R173, R174, UR10, -R183.reuse ;  /* 0x0000000aaead7c23 */ /* 0x100fe200080108b7 */
[--C-:B------:R-:W-:Y:S01]  /*4110*/  FFMA.FTZ R170, R185, UR10, -R183.reuse ;  /* 0x0000000ab9aa7c23 */ /* 0x100fe200080108b7 */
[----:B------:R-:W-:Y:S01]  /*4120*/  FMNMX.FTZ R16, R18, R7, !PT ;  /* 0x0000000712107209 */ /* 0x000fe20007810000 */
[--C-:B------:R-:W-:Y:S01]  /*4130*/  FFMA.FTZ R169, R202, UR10, -R183.reuse ;  /* 0x0000000acaa97c23 */ /* 0x100fe200080108b7 */
[--C-:B------:R-:W-:Y:S01]  /*4140*/  FFMA.FTZ R172, R172, UR10, -R183.reuse ;  /* 0x0000000aacac7c23 */ /* 0x100fe200080108b7 */
[--C-:B------:R-:W-:Y:S01]  /*4150*/  FFMA.FTZ R177, R177, UR10, -R183.reuse ;  /* 0x0000000ab1b17c23 */ /* 0x100fe200080108b7 */
[----:B------:R-:W-:Y:S01]  /*4160*/  FMNMX.FTZ R7, R21, R16, !PT ;  /* 0x0000001015077209 */ /* 0x000fe20007810000 */
[----:B------:R-:W4:Y:S01]  /*4170*/  MUFU.TANH R154, R154 ;  /* 0x0000009a009a7308 */ /* 0x000f220000002400 */
[--C-:B------:R-:W-:Y:S01]  /*4180*/  FFMA.FTZ R187, R184, UR10, -R183.reuse ;  /* 0x0000000ab8bb7c23 */ /* 0x100fe200080108b7 */
[--C-:B------:R-:W-:Y:S01]  /*4190*/  FFMA.FTZ R185, R203, UR10, -R183.reuse ;  /* 0x0000000acbb97c23 */ /* 0x100fe200080108b7 */
[----:B-1----:R-:W-:Y:S01]  /*41a0*/  FMNMX.FTZ R16, R22, R7, !PT ;  /* 0x0000000716107209 */ /* 0x002fe20007810000 */
[--C-:B------:R-:W-:Y:S01]  /*41b0*/  FFMA.FTZ R19, R188, UR10, -R183.reuse ;  /* 0x0000000abc137c23 */ /* 0x100fe200080108b7 */
[--C-:B------:R-:W-:Y:S01]  /*41c0*/  FFMA.FTZ R174, R192, UR10, -R183.reuse ;  /* 0x0000000ac0ae7c23 */ /* 0x100fe200080108b7 */
[--C-:B------:R-:W-:Y:S01]  /*41d0*/  FFMA.FTZ R189, R189, UR10, -R183.reuse ;  /* 0x0000000abdbd7c23 */ /* 0x100fe200080108b7 */
[----:B--2---:R-:W-:Y:S01]  /*41e0*/  FMNMX.FTZ R7, R23, R16, !PT ;  /* 0x0000001017077209 */ /* 0x004fe20007810000 */
[----:B------:R-:W1:Y:S01]  /*41f0*/  MUFU.TANH R155, R155 ;  /* 0x0000009b009b7308 */ /* 0x000e620000002400 */
[----:B------:R-:W-:-:S02]  /*4200*/  FFMA.FTZ R181, R181, UR10, -R183 ;  /* 0x0000000ab5b57c23 */ /* 0x000fc400080108b7 */
[----:B0-----:R-:W-:-:S04]  /*4210*/  FMNMX.FTZ R16, R152, R7, !PT ;  /* 0x0000000798107209 */ /* 0x001fc80007810000 */
[----:B---3--:R-:W-:Y:S01]  /*4220*/  FMNMX.FTZ R7, R153, R16, !PT ;  /* 0x0000001099077209 */ /* 0x008fe20007810000 */
[----:B------:R-:W0:Y:S03]  /*4230*/  MUFU.TANH R156, R156 ;  /* 0x0000009c009c7308 */ /* 0x000e260000002400 */
[----:B----4-:R-:W-:-:S05]  /*4240*/  FMNMX.FTZ R16, R154, R7, !PT ;  /* 0x000000079a107209 */ /* 0x010fca0007810000 */
[----:B------:R-:W2:Y:S01]  /*4250*/  MUFU.TANH R157, R157 ;  /* 0x0000009d009d7308 */ /* 0x000ea20000002400 */
[----:B-1----:R-:W-:-:S07]  /*4260*/  FMNMX.FTZ R7, R155, R16, !PT ;  /* 0x000000109b077209 */ /* 0x002fce0007810000 */
[----:B------:R-:W1:Y:S01]  /*4270*/  MUFU.TANH R158, R158 ;  /* 0x0000009e009e7308 */ /* 0x000e620000002400 */
[----:B0-----:R-:W-:-:S07]  /*4280*/  FMNMX.FTZ R16, R156, R7, !PT ;  /* 0x000000079c107209 */ /* 0x001fce0007810000 */
[----:B------:R-:W0:Y:S01]  /*4290*/  MUFU.TANH R159, R159 ;  /* 0x0000009f009f7308 */ /* 0x000e220000002400 */
[----:B--2---:R-:W-:-:S07]  /*42a0*/  FMNMX.FTZ R7, R157, R16, !PT ;  /* 0x000000109d077209 */ /* 0x004fce0007810000 */
        /* <DEDUP_REMOVED lines=10> */
[----:B------:R-:W0:Y:S01]  /*4350*/  MUFU.EX2 R13, R13 ;  /* 0x0000000d000d7308 */ /* 0x000e220000000800 */
[----:B--2---:R-:W-:-:S07]  /*4360*/  FMNMX.FTZ R7, R163, R16, !PT ;  /* 0x00000010a3077209 */ /* 0x004fce0007810000 */
[----:B------:R-:W2:Y:S01]  /*4370*/  MUFU.EX2 R178, R178 ;  /* 0x000000b200b27308 */ /* 0x000ea20000000800 */
[----:B-1----:R-:W-:-:S05]  /*4380*/  FMNMX.FTZ R7, R164, R7, !PT ;  /* 0x00000007a4077209 */ /* 0x002fca0007810000 */
[----:B------:R-:W1:Y:S02]  /*4390*/  SHFL.BFLY PT, R16, R7, 0x2, 0x1f ;  /* 0x0c401f0007107f89 */ /* 0x000e6400000e0000 */
[----:B------:R-:W3:Y:S01]  /*43a0*/  MUFU.EX2 R175, R175 ;  /* 0x000000af00af7308 */ /* 0x000ee20000000800 */
[-C--:B0-----:R-:W-:Y:S01]  /*43b0*/  FMUL.FTZ R24, R24, R13.reuse ;  /* 0x0000000d18187220 */ /* 0x081fe20000410000 */
[-C--:B------:R-:W-:Y:S01]  /*43c0*/  FMUL.FTZ R25, R25, R13.reuse ;  /* 0x0000000d19197220 */ /* 0x080fe20000410000 */
[-C--:B------:R-:W-:Y:S01]  /*43d0*/  FMUL.FTZ R28, R28, R13.reuse ;  /* 0x0000000d1c1c7220 */ /* 0x080fe20000410000 */
[-C--:B------:R-:W-:Y:S01]  /*43e0*/  FMUL.FTZ R29, R29, R13.reuse ;  /* 0x0000000d1d1d7220 */ /* 0x080fe20000410000 */
[-C--:B------:R-:W-:Y:S01]  /*43f0*/  FMUL.FTZ R32, R32, R13.reuse ;  /* 0x0000000d20207220 */ /* 0x080fe20000410000 */
[-C--:B------:R-:W-:Y:S01]  /*4400*/  FMUL.FTZ R33, R33, R13.reuse ;  /* 0x0000000d21217220 */ /* 0x080fe20000410000 */
[-C--:B------:R-:W-:Y:S01]  /*4410*/  FMUL.FTZ R36, R36, R13.reuse ;  /* 0x0000000d24247220 */ /* 0x080fe20000410000 */
[----:B------:R-:W-:Y:S01]  /*4420*/  MUFU.EX2 R179, R179 ;  /* 0x000000b300b37308 */ /* 0x000fe20000000800 */
[----:B--2---:R-:W-:Y:S01]  /*4430*/  FFMA.FTZ R6, R13, R6, R178 ;  /* 0x000000060d067223 */ /* 0x004fe200000100b2 */
[-C--:B------:R-:W-:Y:S01]  /*4440*/  FMUL.FTZ R37, R37, R13.reuse ;  /* 0x0000000d25257220 */ /* 0x080fe20000410000 */
[-C--:B------:R-:W-:Y:S01]  /*4450*/  FMUL.FTZ R40, R40, R13.reuse ;  /* 0x0000000d28287220 */ /* 0x080fe20000410000 */
[-C--:B------:R-:W-:Y:S01]  /*4460*/  FMUL.FTZ R41, R41, R13.reuse ;  /* 0x0000000d29297220 */ /* 0x080fe20000410000 */
[-C--:B------:R-:W-:Y:S01]  /*4470*/  FMUL.FTZ R44, R44, R13.reuse ;  /* 0x0000000d2c2c7220 */ /* 0x080fe20000410000 */
[-C--:B------:R-:W-:Y:S01]  /*4480*/  FMUL.FTZ R45, R45, R13.reuse ;  /* 0x0000000d2d2d7220 */ /* 0x080fe20000410000 */
[-C--:B------:R-:W-:Y:S01]  /*4490*/  FMUL.FTZ R48, R48, R13.reuse ;  /* 0x0000000d30307220 */ /* 0x080fe20000410000 */
[----:B------:R-:W0:Y:S01]  /*44a0*/  MUFU.EX2 R182, R182 ;  /* 0x000000b600b67308 */ /* 0x000e220000000800 */
[----:B---3--:R-:W-:Y:S01]  /*44b0*/  FADD.FTZ R6, R175, R6 ;  /* 0x00000006af067221 */ /* 0x008fe20000010000 */
[-C--:B------:R-:W-:Y:S01]  /*44c0*/  FMUL.FTZ R49, R49, R13.reuse ;  /* 0x0000000d31317220 */ /* 0x080fe20000410000 */
[-C--:B------:R-:W-:Y:S01]  /*44d0*/  FMUL.FTZ R52, R52, R13.reuse ;  /* 0x0000000d34347220 */ /* 0x080fe20000410000 */
[-C--:B------:R-:W-:Y:S01]  /*44e0*/  FMUL.FTZ R53, R53, R13.reuse ;  /* 0x0000000d35357220 */ /* 0x080fe20000410000 */
[-C--:B------:R-:W-:Y:S01]  /*44f0*/  FMUL.FTZ R56, R56, R13.reuse ;  /* 0x0000000d38387220 */ /* 0x080fe20000410000 */
[----:B-1----:R-:W-:Y:S01]  /*4500*/  FMNMX.FTZ R16, R7, R16, !PT ;  /* 0x0000001007107209 */ /* 0x002fe20007810000 */
[-C--:B------:R-:W-:Y:S01]  /*4510*/  FMUL.FTZ R57, R57, R13.reuse ;  /* 0x0000000d39397220 */ /* 0x080fe20000410000 */
[----:B------:R-:W-:Y:S01]  /*4520*/  MUFU.EX2 R171, R171 ;  /* 0x000000ab00ab7308 */ /* 0x000fe20000000800 */
[-C--:B------:R-:W-:Y:S01]  /*4530*/  FMUL.FTZ R60, R60, R13.reuse ;  /* 0x0000000d3c3c7220 */ /* 0x080fe20000410000 */
[-C--:B------:R-:W-:Y:S01]  /*4540*/  FMUL.FTZ R61, R61, R13.reuse ;  /* 0x0000000d3d3d7220 */ /* 0x080fe20000410000 */
[----:B------:R-:W1:Y:S01]  /*4550*/  SHFL.BFLY PT, R7, R16, 0x1, 0x1f ;  /* 0x0c201f0010077f89 */ /* 0x000e6200000e0000 */
[-C--:B------:R-:W-:Y:S01]  /*4560*/  FMUL.FTZ R64, R64, R13.reuse ;  /* 0x0000000d40407220 */ /* 0x080fe20000410000 */
[-C--:B------:R-:W-:Y:S01]  /*4570*/  FMUL.FTZ R65, R65, R13.reuse ;  /* 0x0000000d41417220 */ /* 0x080fe20000410000 */
[-C--:B------:R-:W-:Y:S01]  /*4580*/  FMUL.FTZ R68, R68, R13.reuse ;  /* 0x0000000d44447220 */ /* 0x080fe20000410000 */
[-C--:B------:R-:W-:Y:S01]  /*4590*/  FMUL.FTZ R69, R69, R13.reuse ;  /* 0x0000000d45457220 */ /* 0x080fe20000410000 */
[----:B------:R-:W-:Y:S01]  /*45a0*/  MUFU.EX2 R186, R186 ;  /* 0x000000ba00ba7308 */ /* 0x000fe20000000800 */
[-C--:B------:R-:W-:Y:S01]  /*45b0*/  FMUL.FTZ R72, R72, R13.reuse ;  /* 0x0000000d48487220 */ /* 0x080fe20000410000 */
[-C--:B------:R-:W-:Y:S01]  /*45c0*/  FMUL.FTZ R73, R73, R13.reuse ;  /* 0x0000000d49497220 */ /* 0x080fe20000410000 */
[-C--:B------:R-:W-:Y:S01]  /*45d0*/  FMUL.FTZ R76, R76, R13.reuse ;  /* 0x0000000d4c4c7220 */ /* 0x080fe20000410000 */
        /* <DEDUP_REMOVED lines=14> */
[----:B------:R-:W-:Y:S01]  /*46c0*/  FMUL.FTZ R101, R101, R13 ;  /* 0x0000000d65657220 */ /* 0x000fe20000410000 */
[----:B-1----:R-:W-:Y:S01]  /*46d0*/  FMNMX.FTZ R7, R16, R7, !PT ;  /* 0x0000000710077209 */ /* 0x002fe20007810000 */
[-C--:B------:R-:W-:Y:S01]  /*46e0*/  FMUL.FTZ R104, R104, R13.reuse ;  /* 0x0000000d68687220 */ /* 0x080fe20000410000 */
[-C--:B------:R-:W-:Y:S01]  /*46f0*/  FMUL.FTZ R105, R105, R13.reuse ;  /* 0x0000000d69697220 */ /* 0x080fe20000410000 */
[-C--:B------:R-:W-:Y:S01]  /*4700*/  FMUL.FTZ R108, R108, R13.reuse ;  /* 0x0000000d6c6c7220 */ /* 0x080fe20000410000 */
[-C--:B------:R-:W-:Y:S01]  /*4710*/  FMUL.FTZ R109, R109, R13.reuse ;  /* 0x0000000d6d6d7220 */ /* 0x080fe20000410000 */
[C---:B------:R-:W-:Y:S01]  /*4720*/  FADD.FTZ R8, -R7.reuse, R8 ;  /* 0x0000000807087221 */ /* 0x040fe20000010100 */
[----:B------:R-:W-:Y:S01]  /*4730*/  FMUL.FTZ R176, R7, UR10 ;  /* 0x0000000a07b07c20 */ /* 0x000fe20008410000 */
[----:B------:R-:W-:Y:S01]  /*4740*/  MUFU.EX2 R16, R189 ;  /* 0x000000bd00107308 */ /* 0x000fe20000000800 */
[----:B------:R-:W-:Y:S01]  /*4750*/  FMUL.FTZ R112, R112, R13 ;  /* 0x0000000d70707220 */ /* 0x000fe20000410000 */
[----:B------:R-:W-:Y:S01]  /*4760*/  FMUL.FTZ R8, R8, UR10 ;  /* 0x0000000a08087c20 */ /* 0x000fe20008410000 */
        /* <DEDUP_REMOVED lines=8> */
[--C-:B------:R-:W-:Y:S01]  /*47f0*/  FFMA.FTZ R22, R153, UR10, -R176.reuse ;  /* 0x0000000a99167c23 */ /* 0x100fe200080108b0 */
[--C-:B------:R-:W-:Y:S01]  /*4800*/  FFMA.FTZ R14, R17, UR10, -R176.reuse ;  /* 0x0000000a110e7c23 */ /* 0x100fe200080108b0 */
[--C-:B------:R-:W-:Y:S01]  /*4810*/  FFMA.FTZ R184, R152, UR10, -R176.reuse ;  /* 0x0000000a98b87c23 */ /* 0x100fe200080108b0 */
[--C-:B------:R-:W-:Y:S01]  /*4820*/  FFMA.FTZ R17, R18, UR10, -R176.reuse ;  /* 0x0000000a12117c23 */ /* 0x100fe200080108b0 */
[--C-:B------:R-:W-:Y:S01]  /*4830*/  FFMA.FTZ R18, R21, UR10, -R176.reuse ;  /* 0x0000000a15127c23 */ /* 0x100fe200080108b0 */
[----:B------:R-:W1:Y:S01]  /*4840*/  MUFU.EX2 R9, R9 ;  /* 0x0000000900097308 */ /* 0x000e620000000800 */
[--C-:B------:R-:W-:Y:S01]  /*4850*/  FFMA.FTZ R188, R157, UR10, -R176.reuse ;  /* 0x0000000a9dbc7c23 */ /* 0x100fe200080108b0 */
[--C-:B------:R-:W-:Y:S01]  /*4860*/  FFMA.FTZ R21, R23, UR10, -R176.reuse ;  /* 0x0000000a17157c23 */ /* 0x100fe200080108b0 */
[--C-:B------:R-:W-:Y:S01]  /*4870*/  FFMA.FTZ R23, R154, UR10, -R176.reuse ;  /* 0x0000000a9a177c23 */ /* 0x100fe200080108b0 */
[--C-:B------:R-:W-:Y:S01]  /*4880*/  FFMA.FTZ R155, R155, UR10, -R176.reuse ;  /* 0x0000000a9b9b7c23 */ /* 0x100fe200080108b0 */
[--C-:B------:R-:W-:Y:S01]  /*4890*/  FFMA.FTZ R159, R159, UR10, -R176.reuse ;  /* 0x0000000a9f9f7c23 */ /* 0x100fe200080108b0 */
[--C-:B------:R-:W-:Y:S01]  /*48a0*/  FFMA.FTZ R192, R163, UR10, -R176.reuse ;  /* 0x0000000aa3c07c23 */ /* 0x100fe200080108b0 */
[----:B------:R-:W-:Y:S01]  /*48b0*/  FFMA.FTZ R191, R162, UR10, -R176 ;  /* 0x0000000aa2bf7c23 */ /* 0x000fe200080108b0 */
[----:B------:R-:W2:Y:S01]  /*48c0*/  MUFU.EX2 R10, R10 ;  /* 0x0000000a000a7308 */ /* 0x000ea20000000800 */
[----:B0-----:R-:W-:Y:S01]  /*48d0*/  F2FP.F16.F32.PACK_AB R162, R182, R179 ;  /* 0x000000b3b6a2723e */ /* 0x001fe200000000ff */
[-C--:B------:R-:W-:Y:S01]  /*48e0*/  FMUL.FTZ R113, R113, R13.reuse ;  /* 0x0000000d71717220 */ /* 0x080fe20000410000 */
[-C--:B------:R-:W-:Y:S01]  /*48f0*/  FMUL.FTZ R116, R116, R13.reuse ;  /* 0x0000000d74747220 */ /* 0x080fe20000410000 */
[-C--:B------:R-:W-:Y:S01]  /*4900*/  FMUL.FTZ R117, R117, R13.reuse ;  /* 0x0000000d75757220 */ /* 0x080fe20000410000 */
[-C--:B------:R-:W-:Y:S01]  /*4910*/  FMUL.FTZ R120, R120, R13.reuse ;  /* 0x0000000d78787220 */ /* 0x080fe20000410000 */
[-C--:B------:R-:W-:Y:S01]  /*4920*/  FMUL.FTZ R121, R121, R13.reuse ;  /* 0x0000000d79797220 */ /* 0x080fe20000410000 */
[----:B------:R-:W-:Y:S01]  /*4930*/  FMUL.FTZ R124, R124, R13 ;  /* 0x0000000d7c7c7220 */ /* 0x000fe20000410000 */
[----:B------:R-:W0:Y:S01]  /*4940*/  MUFU.EX2 R11, R11 ;  /* 0x0000000b000b7308 */ /* 0x000e220000000800 */
[----:B-1----:R-:W-:Y:S01]  /*4950*/  FFMA.FTZ R153, R8, R5, R9 ;  /* 0x0000000508997223 */ /* 0x002fe20000010009 */
[-C--:B------:R-:W-:Y:S01]  /*4960*/  FMUL.FTZ R125, R125, R13.reuse ;  /* 0x0000000d7d7d7220 */ /* 0x080fe20000410000 */
[-C--:B------:R-:W-:Y:S01]  /*4970*/  FMUL.FTZ R128, R128, R13.reuse ;  /* 0x0000000d80807220 */ /* 0x080fe20000410000 */
[-C--:B------:R-:W-:Y:S01]  /*4980*/  FMUL.FTZ R129, R129, R13.reuse ;  /* 0x0000000d81817220 */ /* 0x080fe20000410000 */
[-C--:B------:R-:W-:Y:S01]  /*4990*/  FMUL.FTZ R132, R132, R13.reuse ;  /* 0x0000000d84847220 */ /* 0x080fe20000410000 */
[-C--:B------:R-:W-:Y:S01]  /*49a0*/  FMUL.FTZ R133, R133, R13.reuse ;  /* 0x0000000d85857220 */ /* 0x080fe20000410000 */
[-C--:B------:R-:W-:Y:S01]  /*49b0*/  FMUL.FTZ R136, R136, R13.reuse ;  /* 0x0000000d88887220 */ /* 0x080fe20000410000 */
[----:B------:R-:W1:Y:S01]  /*49c0*/  MUFU.EX2 R180, R180 ;  /* 0x000000b400b47308 */ /* 0x000e620000000800 */
[----:B--2---:R-:W-:Y:S01]  /*49d0*/  FADD.FTZ R152, R10, R153 ;  /* 0x000000990a987221 */ /* 0x004fe20000010000 */
[----:B------:R-:W-:Y:S01]  /*49e0*/  FADD.FTZ R153, R179, R6 ;  /* 0x00000006b3997221 */ /* 0x000fe20000010000 */
[----:B------:R-:W-:Y:S01]  /*49f0*/  FFMA.FTZ R6, R156, UR10, -R176 ;  /* 0x0000000a9c067c23 */ /* 0x000fe200080108b0 */
[-C--:B------:R-:W-:Y:S01]  /*4a00*/  FMUL.FTZ R137, R137, R13.reuse ;  /* 0x0000000d89897220 */ /* 0x080fe20000410000 */
[-C--:B------:R-:W-:Y:S01]  /*4a10*/  FMUL.FTZ R140, R140, R13.reuse ;  /* 0x0000000d8c8c7220 */ /* 0x080fe20000410000 */
[-C--:B------:R-:W-:Y:S01]  /*4a20*/  FMUL.FTZ R141, R141, R13.reuse ;  /* 0x0000000d8d8d7220 */ /* 0x080fe20000410000 */
[-C--:B------:R-:W-:Y:S01]  /*4a30*/  FMUL.FTZ R144, R144, R13.reuse ;  /* 0x0000000d90907220 */ /* 0x080fe20000410000 */
[----:B------:R-:W2:Y:S01]  /*4a40*/  MUFU.EX2 R12, R12 ;  /* 0x0000000c000c7308 */ /* 0x000ea20000000800 */
[----:B0-----:R-:W-:Y:S01]  /*4a50*/  FADD.FTZ R189, R11, R152 ;  /* 0x000000980bbd7221 */ /* 0x001fe20000010000 */
[----:B------:R-:W-:Y:S01]  /*4a60*/  FADD.FTZ R152, R182, R153 ;  /* 0x00000099b6987221 */ /* 0x000fe20000010000 */
[-C--:B------:R-:W-:Y:S01]  /*4a70*/  FMUL.FTZ R145, R145, R13.reuse ;  /* 0x0000000d91917220 */ /* 0x080fe20000410000 */
[-C--:B------:R-:W-:Y:S01]  /*4a80*/  FMUL.FTZ R148, R148, R13.reuse ;  /* 0x0000000d94947220 */ /* 0x080fe20000410000 */
[----:B------:R-:W-:Y:S01]  /*4a90*/  FMUL.FTZ R149, R149, R13 ;  /* 0x0000000d95957220 */ /* 0x000fe20000410000 */
[----:B------:R-:W-:Y:S01]  /*4aa0*/  FADD.FTZ R157, R171, R152 ;  /* 0x00000098ab9d7221 */ /* 0x000fe20000010000 */
[-C--:B------:R-:W-:Y:S01]  /*4ab0*/  FMUL.FTZ R26, R26, R8.reuse ;  /* 0x000000081a1a7220 */ /* 0x080fe20000410000 */
[----:B------:R-:W0:Y:S01]  /*4ac0*/  MUFU.EX2 R15, R15 ;  /* 0x0000000f000f7308 */ /* 0x000e220000000800 */
[----:B-1----:R-:W-:Y:S01]  /*4ad0*/  FADD.FTZ R153, R180, R189 ;  /* 0x000000bdb4997221 */ /* 0x002fe20000010000 */
[----:B------:R-:W-:Y:S01]  /*4ae0*/  FADD.FTZ R154, R186, R157 ;  /* 0x0000009dba9a7221 */ /* 0x000fe20000010000 */
[----:B------:R-:W-:Y:S01]  /*4af0*/  FFMA.FTZ R189, R158, UR10, -R176 ;  /* 0x0000000a9ebd7c23 */ /* 0x000fe200080108b0 */
[----:B------:R-:W-:Y:S01]  /*4b00*/  F2FP.F16.F32.PACK_AB R163, R180, R11 ;  /* 0x0000000bb4a3723e */ /* 0x000fe200000000ff */
[-C--:B------:R-:W-:Y:S01]  /*4b10*/  FMUL.FTZ R27, R27, R8.reuse ;  /* 0x000000081b1b7220 */ /* 0x080fe20000410000 */
[----:B------:R-:W-:Y:S01]  /*4b20*/  FADD.FTZ R157, R169, R154 ;  /* 0x0000009aa99d7221 */ /* 0x000fe20000010000 */
[----:B------:R-:W-:Y:S01]  /*4b30*/  F2FP.F16.F32.PACK_AB R158, R190, R169 ;  /* 0x000000a9be9e723e */ /* 0x000fe200000000ff */
[----:B------:R-:W1:Y:S01]  /*4b40*/  MUFU.EX2 R14, R14 ;  /* 0x0000000e000e7308 */ /* 0x000e620000000800 */
[----:B--2---:R-:W-:Y:S01]  /*4b50*/  FADD.FTZ R152, R12, R153 ;  /* 0x000000990c987221 */ /* 0x004fe20000010000 */
[----:B------:R-:W-:Y:S01]  /*4b60*/  FADD.FTZ R156, R190, R157 ;  /* 0x0000009dbe9c7221 */ /* 0x000fe20000010000 */
[-C--:B------:R-:W-:Y:S01]  /*4b70*/  FMUL.FTZ R30, R30, R8.reuse ;  /* 0x000000081e1e7220 */ /* 0x080fe20000410000 */
[-C--:B------:R-:W-:Y:S01]  /*4b80*/  FMUL.FTZ R31, R31, R8.reuse ;  /* 0x000000081f1f7220 */ /* 0x080fe20000410000 */
[-C--:B------:R-:W-:Y:S01]  /*4b90*/  FMUL.FTZ R34, R34, R8.reuse ;  /* 0x0000000822227220 */ /* 0x080fe20000410000 */
[-C--:B------:R-:W-:Y:S01]  /*4ba0*/  FMUL.FTZ R35, R35, R8.reuse ;  /* 0x0000000823237220 */ /* 0x080fe20000410000 */
[----:B------:R-:W-:Y:S01]  /*4bb0*/  FMUL.FTZ R38, R38, R8 ;  /* 0x0000000826267220 */ /* 0x000fe20000410000 */
[----:B------:R-:W2:Y:S01]  /*4bc0*/  MUFU.EX2 R17, R17 ;  /* 0x0000001100117308 */ /* 0x000ea20000000800 */
[----:B0-----:R-:W-:Y:S01]  /*4bd0*/  FADD.FTZ R153, R15, R152 ;  /* 0x000000980f997221 */ /* 0x001fe20000010000 */
[----:B------:R-:W-:Y:S01]  /*4be0*/  FFMA.FTZ R152, R160, UR10, -R176 ;  /* 0x0000000aa0987c23 */ /* 0x000fe200080108b0 */
[----:B------:R-:W-:Y:S01]  /*4bf0*/  F2FP.F16.F32.PACK_AB R160, R175, R178 ;  /* 0x000000b2afa0723e */ /* 0x000fe200000000ff */
[-C--:B------:R-:W-:Y:S01]  /*4c00*/  FMUL.FTZ R39, R39, R8.reuse ;  /* 0x0000000827277220 */ /* 0x080fe20000410000 */
[-C--:B------:R-:W-:Y:S01]  /*4c10*/  FMUL.FTZ R42, R42, R8.reuse ;  /* 0x000000082a2a7220 */ /* 0x080fe20000410000 */
[-C--:B------:R-:W-:Y:S01]  /*4c20*/  FMUL.FTZ R43, R43, R8.reuse ;  /* 0x000000082b2b7220 */ /* 0x080fe20000410000 */
[-C--:B------:R-:W-:Y:S01]  /*4c30*/  FMUL.FTZ R46, R46, R8.reuse ;  /* 0x000000082e2e7220 */ /* 0x080fe20000410000 */
[----:B------:R-:W0:Y:S01]  /*4c40*/  MUFU.EX2 R167, R167 ;  /* 0x000000a700a77308 */ /* 0x000e220000000800 */
[----:B-1----:R-:W-:Y:S01]  /*4c50*/  FADD.FTZ R154, R14, R153 ;  /* 0x000000990e9a7221 */ /* 0x002fe20000010000 */
        /* <DEDUP_REMOVED lines=8> */
[-C--:B------:R-:W-:Y:S01]  /*4ce0*/  FMUL.FTZ R59, R59, R8.reuse ;  /* 0x000000083b3b7220 */ /* 0x080fe20000410000 */
[-C--:B------:R-:W-:Y:S01]  /*4cf0*/  FMUL.FTZ R62, R62, R8.reuse ;  /* 0x000000083e3e7220 */ /* 0x080fe20000410000 */
[-C--:B------:R-:W-:Y:S01]  /*4d00*/  FMUL.FTZ R63, R63, R8.reuse ;  /* 0x000000083f3f7220 */ /* 0x080fe20000410000 */
[-C--:B------:R-:W-:Y:S01]  /*4d10*/  FMUL.FTZ R66, R66, R8.reuse ;  /* 0x0000000842427220 */ /* 0x080fe20000410000 */
[-C--:B------:R-:W-:Y:S01]  /*4d20*/  FMUL.FTZ R67, R67, R8.reuse ;  /* 0x0000000843437220 */ /* 0x080fe20000410000 */
[-C--:B------:R-:W-:Y:S01]  /*4d30*/  FMUL.FTZ R70, R70, R8.reuse ;  /* 0x0000000846467220 */ /* 0x080fe20000410000 */
[----:B------:R-:W2:Y:S01]  /*4d40*/  MUFU.EX2 R194, R194 ;  /* 0x000000c200c27308 */ /* 0x000ea20000000800 */
[----:B0-----:R-:W-:Y:S01]  /*4d50*/  FADD.FTZ R157, R167, R156 ;  /* 0x0000009ca79d7221 */ /* 0x001fe20000010000 */
[-C--:B------:R-:W-:Y:S01]  /*4d60*/  FMUL.FTZ R71, R71, R8.reuse ;  /* 0x0000000847477220 */ /* 0x080fe20000410000 */
[-C--:B------:R-:W-:Y:S01]  /*4d70*/  FMUL.FTZ R74, R74, R8.reuse ;  /* 0x000000084a4a7220 */ /* 0x080fe20000410000 */
        /* <DEDUP_REMOVED lines=11> */
[----:B------:R-:W-:Y:S01]  /*4e30*/  FMUL.FTZ R94, R94, R8 ;  /* 0x000000085e5e7220 */ /* 0x000fe20000410000 */
[----:B------:R-:W1:Y:S01]  /*4e40*/  MUFU.EX2 R165, R165 ;  /* 0x000000a500a57308 */ /* 0x000e620000000800 */
[----:B--2---:R-:W-:Y:S01]  /*4e50*/  FADD.FTZ R156, R194, R157 ;  /* 0x0000009dc29c7221 */ /* 0x004fe20000010000 */
[----:B------:R-:W-:Y:S01]  /*4e60*/  F2FP.F16.F32.PACK_AB R157, R15, R12 ;  /* 0x0000000c0f9d723e */ /* 0x000fe200000000ff */
[-C--:B------:R-:W-:Y:S01]  /*4e70*/  FMUL.FTZ R95, R95, R8.reuse ;  /* 0x000000085f5f7220 */ /* 0x080fe20000410000 */
[-C--:B------:R-:W-:Y:S01]  /*4e80*/  FMUL.FTZ R98, R98, R8.reuse ;  /* 0x0000000862627220 */ /* 0x080fe20000410000 */
[-C--:B------:R-:W-:Y:S01]  /*4e90*/  FMUL.FTZ R99, R99, R8.reuse ;  /* 0x0000000863637220 */ /* 0x080fe20000410000 */
[-C--:B------:R-:W-:Y:S01]  /*4ea0*/  FMUL.FTZ R102, R102, R8.reuse ;  /* 0x0000000866667220 */ /* 0x080fe20000410000 */
[-C--:B------:R-:W-:Y:S01]  /*4eb0*/  FMUL.FTZ R103, R103, R8.reuse ;  /* 0x0000000867677220 */ /* 0x080fe20000410000 */
[----:B------:R-:W-:Y:S01]  /*4ec0*/  MUFU.EX2 R21, R21 ;  /* 0x0000001500157308 */ /* 0x000fe20000000800 */
        /* <DEDUP_REMOVED lines=9> */
[----:B------:R-:W-:Y:S01]  /*4f60*/  F2FP.F16.F32.PACK_AB R156, R186, R171 ;  /* 0x000000abba9c723e */ /* 0x000fe200000000ff */
        /* <DEDUP_REMOVED lines=13> */
[----:B------:R-:W1:Y:S01]  /*5040*/  MUFU.EX2 R20, R20 ;  /* 0x0000001400147308 */ /* 0x000e620000000800 */
[----:B0-----:R-:W-:Y:S01]  /*5050*/  FADD.FTZ R153, R172, R153 ;  /* 0x00000099ac997221 */ /* 0x001fe20000010000 */
[-C--:B------:R-:W-:Y:S01]  /*5060*/  FMUL.FTZ R142, R142, R8.reuse ;  /* 0x000000088e8e7220 */ /* 0x080fe20000410000 */
[-C--:B------:R-:W-:Y:S01]  /*5070*/  FMUL.FTZ R143, R143, R8.reuse ;  /* 0x000000088f8f7220 */ /* 0x080fe20000410000 */
[-C--:B------:R-:W-:Y:S01]  /*5080*/  FMUL.FTZ R146, R146, R8.reuse ;  /* 0x0000000892927220 */ /* 0x080fe20000410000 */
[-C--:B------:R-:W-:Y:S01]  /*5090*/  FMUL.FTZ R147, R147, R8.reuse ;  /* 0x0000000893937220 */ /* 0x080fe20000410000 */
[-C--:B------:R-:W-:Y:S01]  /*50a0*/  FMUL.FTZ R150, R150, R8.reuse ;  /* 0x0000000896967220 */ /* 0x080fe20000410000 */
[----:B------:R-:W-:Y:S01]  /*50b0*/  FMUL.FTZ R151, R151, R8 ;  /* 0x0000000897977220 */ /* 0x000fe20000410000 */
[----:B------:R-:W-:Y:S08]  /*50c0*/  MUFU.EX2 R22, R22 ;  /* 0x0000001600167308 */ /* 0x000ff00000000800 */
[----:B------:R-:W0:Y:S08]  /*50d0*/  MUFU.EX2 R173, R173 ;  /* 0x000000ad00ad7308 */ /* 0x000e300000000800 */
[----:B------:R-:W2:Y:S08]  /*50e0*/  MUFU.EX2 R23, R23 ;  /* 0x0000001700177308 */ /* 0x000eb00000000800 */
[----:B------:R3:W-:Y:S08]  /*50f0*/  MUFU.EX2 R5, R155 ;  /* 0x0000009b00057308 */ /* 0x0007f00000000800 */
[----:B------:R-:W4:Y:S01]  /*5100*/  MUFU.EX2 R166, R166 ;  /* 0x000000a600a67308 */ /* 0x000f220000000800 */
[----:B---3--:R-:W-:Y:S01]  /*5110*/  FFMA.FTZ R155, R161, UR10, -R176 ;  /* 0x0000000aa19b7c23 */ /* 0x008fe200080108b0 */
[----:B------:R-:W-:Y:S01]  /*5120*/  F2FP.F16.F32.PACK_AB R161, R10, R9 ;  /* 0x000000090aa1723e */ /* 0x000fe200000000ff */
[----:B------:R-:W-:Y:S01]  /*5130*/  FADD.FTZ R9, R21, R154 ;  /* 0x0000009a15097221 */ /* 0x000fe20000010000 */
[----:B-1----:R-:W-:Y:S01]  /*5140*/  FADD.FTZ R154, R20, R153 ;  /* 0x00000099149a7221 */ /* 0x002fe20000010000 */
[----:B------:R-:W-:Y:S01]  /*5150*/  F2FP.F16.F32.PACK_AB R153, R183, R18 ;  /* 0x00000012b799723e */ /* 0x000fe200000000ff */
[----:B------:R-:W-:Y:S01]  /*5160*/  FFMA.FTZ R176, R164, UR10, -R176 ;  /* 0x0000000aa4b07c23 */ /* 0x000fe200080108b0 */
[----:B------:R-:W-:Y:S01]  /*5170*/  FADD.FTZ R9, R184, R9 ;  /* 0x00000009b8097221 */ /* 0x000fe20000010000 */
[----:B------:R-:W1:Y:S01]  /*5180*/  MUFU.EX2 R177, R177 ;  /* 0x000000b100b17308 */ /* 0x000e620000000800 */
[C---:B0-----:R-:W-:Y:S01]  /*5190*/  FADD.FTZ R11, R173.reuse, R154 ;  /* 0x0000009aad0b7221 */ /* 0x041fe20000010000 */
[----:B------:R-:W-:Y:S01]  /*51a0*/  F2FP.F16.F32.PACK_AB R154, R172, R165 ;  /* 0x000000a5ac9a723e */ /* 0x000fe200000000ff */
[----:B------:R-:W-:Y:S01]  /*51b0*/  FADD.FTZ R12, R22, R9 ;  /* 0x00000009160c7221 */ /* 0x000fe20000010000 */
[----:B------:R-:W-:-:S02]  /*51c0*/  F2FP.F16.F32.PACK_AB R164, R173, R20 ;  /* 0x00000014ada4723e */ /* 0x000fc400000000ff */
[C---:B--2---:R-:W-:Y:S01]  /*51d0*/  F2FP.F16.F32.PACK_AB R165, R23.reuse, R22 ;  /* 0x0000001617a5723e */ /* 0x044fe200000000ff */
[----:B------:R-:W-:Y:S01]  /*51e0*/  FADD.FTZ R12, R23, R12 ;  /* 0x0000000c170c7221 */ /* 0x000fe20000010000 */
[----:B------:R-:W0:Y:S08]  /*51f0*/  MUFU.EX2 R6, R6 ;  /* 0x0000000600067308 */ /* 0x000e300000000800 */
[----:B------:R-:W-:Y:S08]  /*5200*/  MUFU.EX2 R168, R168 ;  /* 0x000000a800a87308 */ /* 0x000ff00000000800 */
[----:B------:R-:W-:Y:S08]  /*5210*/  MUFU.EX2 R188, R188 ;  /* 0x000000bc00bc7308 */ /* 0x000ff00000000800 */
[----:B------:R-:W-:Y:S08]  /*5220*/  MUFU.EX2 R187, R187 ;  /* 0x000000bb00bb7308 */ /* 0x000ff00000000800 */
[----:B------:R-:W2:Y:S08]  /*5230*/  MUFU.EX2 R189, R189 ;  /* 0x000000bd00bd7308 */ /* 0x000eb00000000800 */
[----:B------:R3:W-:Y:S08]  /*5240*/  MUFU.EX2 R175, R159 ;  /* 0x0000009f00af7308 */ /* 0x0007f00000000800 */
[----:B------:R-:W5:Y:S01]  /*5250*/  MUFU.EX2 R170, R170 ;  /* 0x000000aa00aa7308 */ /* 0x000f620000000800 */
[----:B---3--:R-:W-:Y:S01]  /*5260*/  F2FP.F16.F32.PACK_AB R159, R17, R14 ;  /* 0x0000000e119f723e */ /* 0x008fe200000000ff */
[----:B----4-:R-:W-:Y:S01]  /*5270*/  FADD.FTZ R14, R166, R11 ;  /* 0x0000000ba60e7221 */ /* 0x010fe20000010000 */
[----:B------:R-:W-:Y:S01]  /*5280*/  FADD.FTZ R11, R5, R12 ;  /* 0x0000000c050b7221 */ /* 0x000fe20000010000 */
[----:B-1----:R-:W-:-:S02]  /*5290*/  F2FP.F16.F32.PACK_AB R166, R177, R166 ;  /* 0x000000a6b1a6723e */ /* 0x002fc400000000ff */
[----:B------:R-:W-:Y:S01]  /*52a0*/  FADD.FTZ R15, R177, R14 ;  /* 0x0000000eb10f7221 */ /* 0x000fe20000010000 */
[----:B0-----:R-:W-:Y:S01]  /*52b0*/  FADD.FTZ R11, R6, R11 ;  /* 0x0000000b060b7221 */ /* 0x001fe20000010000 */
[----:B------:R-:W0:Y:S01]  /*52c0*/  MUFU.EX2 R185, R185 ;  /* 0x000000b900b97308 */ /* 0x000e220000000800 */
[----:B--2---:R-:W-:Y:S01]  /*52d0*/  F2FP.F16.F32.PACK_AB R169, R189, R188 ;  /* 0x000000bcbda9723e */ /* 0x004fe200000000ff */
[----:B------:R-:W-:Y:S01]  /*52e0*/  FADD.FTZ R14, R168, R15 ;  /* 0x0000000fa80e7221 */ /* 0x000fe20000010000 */
[----:B------:R-:W-:Y:S01]  /*52f0*/  FADD.FTZ R18, R188, R11 ;  /* 0x0000000bbc127221 */ /* 0x000fe20000010000 */
[C---:B------:R-:W-:Y:S02]  /*5300*/  F2FP.F16.F32.PACK_AB R168, R187.reuse, R168 ;  /* 0x000000a8bba8723e */ /* 0x040fe400000000ff */
[----:B------:R-:W-:Y:S01]  /*5310*/  FADD.FTZ R11, R187, R14 ;  /* 0x0000000ebb0b7221 */ /* 0x000fe20000010000 */
[----:B------:R-:W-:Y:S01]  /*5320*/  FADD.FTZ R18, R189, R18 ;  /* 0x00000012bd127221 */ /* 0x000fe20000010000 */
[----:B------:R1:W2:Y:S02]  /*5330*/  MUFU.EX2 R10, R152 ;  /* 0x00000098000a7308 */ /* 0x0002a40000000800 */
[----:B-----5:R-:W-:Y:S01]  /*5340*/  FADD.FTZ R14, R170, R11 ;  /* 0x0000000baa0e7221 */ /* 0x020fe20000010000 */
[----:B------:R-:W-:-:S05]  /*5350*/  FADD.FTZ R15, R175, R18 ;  /* 0x00000012af0f7221 */ /* 0x000fca0000010000 */
[----:B------:R-:W3:Y:S01]  /*5360*/  MUFU.EX2 R19, R19 ;  /* 0x0000001300137308 */ /* 0x000ee20000000800 */
[----:B-1----:R-:W-:Y:S01]  /*5370*/  F2FP.F16.F32.PACK_AB R152, R194, R167 ;  /* 0x000000a7c298723e */ /* 0x002fe200000000ff */
[C---:B0-----:R-:W-:Y:S01]  /*5380*/  FADD.FTZ R14, R185.reuse, R14 ;  /* 0x0000000eb90e7221 */ /* 0x041fe20000010000 */
[----:B------:R-:W-:Y:S02]  /*5390*/  F2FP.F16.F32.PACK_AB R167, R6, R5 ;  /* 0x0000000506a7723e */ /* 0x000fe400000000ff */
[----:B------:R-:W-:-:S03]  /*53a0*/  F2FP.F16.F32.PACK_AB R170, R185, R170 ;  /* 0x000000aab9aa723e */ /* 0x000fc600000000ff */
[----:B------:R0:W1:Y:S01]  /*53b0*/  MUFU.EX2 R9, R155 ;  /* 0x0000009b00097308 */ /* 0x0000620000000800 */
[C---:B--2---:R-:W-:Y:S01]  /*53c0*/  FADD.FTZ R6, R10.reuse, R15 ;  /* 0x0000000f0a067221 */ /* 0x044fe20000010000 */
[----:B------:R-:W-:-:S06]  /*53d0*/  F2FP.F16.F32.PACK_AB R171, R10, R175 ;  /* 0x000000af0aab723e */ /* 0x000fcc00000000ff */
[----:B------:R-:W2:Y:S01]  /*53e0*/  MUFU.EX2 R174, R174 ;  /* 0x000000ae00ae7308 */ /* 0x000ea20000000800 */
[----:B---3--:R-:W-:Y:S01]  /*53f0*/  FADD.FTZ R5, R19, R14 ;  /* 0x0000000e13057221 */ /* 0x008fe20000010000 */
[----:B0-----:R-:W-:-:S06]  /*5400*/  F2FP.F16.F32.PACK_AB R155, R184, R21 ;  /* 0x00000015b89b723e */ /* 0x001fcc00000000ff */
[----:B------:R-:W0:Y:S01]  /*5410*/  MUFU.EX2 R12, R191 ;  /* 0x000000bf000c7308 */ /* 0x000e220000000800 */
[----:B-1----:R-:W-:-:S07]  /*5420*/  FADD.FTZ R15, R9, R6 ;  /* 0x00000006090f7221 */ /* 0x002fce0000010000 */
[----:B------:R-:W1:Y:S01]  /*5430*/  MUFU.EX2 R192, R192 ;  /* 0x000000c000c07308 */ /* 0x000e620000000800 */
[C---:B--2---:R-:W-:Y:S01]  /*5440*/  FADD.FTZ R5, R174.reuse, R5 ;  /* 0x00000005ae057221 */ /* 0x044fe20000010000 */
[----:B------:R-:W-:-:S03]  /*5450*/  F2FP.F16.F32.PACK_AB R172, R174, R19 ;  /* 0x00000013aeac723e */ /* 0x000fc600000000ff */
[----:B------:R-:W-:-:S03]  /*5460*/  FADD.FTZ R6, R16, R5 ;  /* 0x0000000510067221 */ /* 0x000fc60000010000 */
[----:B------:R-:W2:Y:S01]  /*5470*/  MUFU.EX2 R181, R181 ;  /* 0x000000b500b57308 */ /* 0x000ea20000000800 */
[C---:B0-----:R-:W-:Y:S01]  /*5480*/  FADD.FTZ R15, R12.reuse, R15 ;  /* 0x0000000f0c0f7221 */ /* 0x041fe20000010000 */
[----:B------:R-:W-:-:S06]  /*5490*/  F2FP.F16.F32.PACK_AB R173, R12, R9 ;  /* 0x000000090cad723e */ /* 0x000fcc00000000ff */
[----:B------:R-:W0:Y:S01]  /*54a0*/  MUFU.EX2 R11, R176 ;  /* 0x000000b0000b7308 */ /* 0x000e220000000800 */
[----:B-1----:R-:W-:Y:S01]  /*54b0*/  FADD.FTZ R10, R192, R15 ;  /* 0x0000000fc00a7221 */ /* 0x002fe20000010000 */
[C---:B--2---:R-:W-:Y:S01]  /*54c0*/  FADD.FTZ R6, R181.reuse, R6 ;  /* 0x00000006b5067221 */ /* 0x044fe20000010000 */
[----:B------:R-:W-:Y:S02]  /*54d0*/  F2FP.F16.F32.PACK_AB R174, R181, R16 ;  /* 0x00000010b5ae723e */ /* 0x000fe400000000ff */
[C---:B0-----:R-:W-:Y:S01]  /*54e0*/  FADD.FTZ R5, R11.reuse, R10 ;  /* 0x0000000a0b057221 */ /* 0x041fe20000010000 */
[----:B------:R-:W-:Y:S01]  /*54f0*/  F2FP.F16.F32.PACK_AB R175, R11, R192 ;  /* 0x000000c00baf723e */ /* 0x000fe200000000ff */
[----:B------:R-:W-:Y:S06]  /*5500*/  @!P0 BRA `(.L_x_29) ;  /* 0x0000000000048947 */ /* 0x000fec0003800000 */
[----:B------:R-:W-:Y:S01]  /*5510*/  BPT.TRAP 0x1 ;  /* 0x000000040000795c */ /* 0x000fe20000300000 */
.L_x_29:
[----:B------:R-:W-:-:S04]  /*5520*/  IMAD.U32 R8, RZ, RZ, UR29 ;  /* 0x0000001dff087e24 */ /* 0x000fc8000f8e00ff */
[----:B------:R0:W1:Y:S01]  /*5530*/  SYNCS.PHASECHK.TRANS64.TRYWAIT P2, [UR28+0x22850], R8 ;  /* 0x02285008ff0075a7 */ /* 0x000062000804015c */
[----:B------:R-:W-:Y:S05]  /*5540*/  @!P0 BRA `(.L_x_30) ;  /* 0x0000000000048947 */ /* 0x000fea0003800000 */
[----:B------:R-:W-:Y:S01]  /*5550*/  BPT.TRAP 0x1 ;  /* 0x000000040000795c */ /* 0x000fe20000300000 */
.L_x_30:
[----:B-1----:R-:W-:Y:S05]  /*5560*/  @P2 BRA `(.L_x_31) ;  /* 0x00000000000c2947 */ /* 0x002fea0003800000 */
[----:B0-----:R-:W-:-:S04]  /*5570*/  IMAD.U32 R8, RZ, RZ, UR29 ;  /* 0x0000001dff087e24 */ /* 0x001fc8000f8e00ff */
[----:B------:R-:W0:Y:S02]  /*5580*/  SYNCS.PHASECHK.TRANS64.TRYWAIT P2, [UR28+0x22850], R8 ;  /* 0x02285008ff0075a7 */ /* 0x000e24000804015c */
[----:B0-----:R-:W-:Y:S05]  /*5590*/  @!P2 BRA `(.L_x_32) ;  /* 0x000000680094a947 */ /* 0x001fea0003800000 */
.L_x_31:
[----:B------:R1:W-:Y:S01]  /*55a0*/  BAR.SYNC.DEFER_BLOCKING R3, 0x100 ;  /* 0x000400030000751d */ /* 0x0003e20000010000 */
[----:B------:R-:W-:-:S05]  /*55b0*/  UIMAD UR11, UR5, 0xc00, UR24 ;  /* 0x00000c00050b78a4 */ /* 0x000fca000f8e0218 */
[----:B------:R-:W-:Y:S02]  /*55c0*/  UMOV UR15, 0x40000040 ;  /* 0x40000040000f7882 */ /* 0x000fe40000000000 */
[----:B------:R-:W-:Y:S01]  /*55d0*/  UMOV UR14, UR11 ;  /* 0x0000000b000e7c82 */ /* 0x000fe20008000000 */
[----:B------:R-:W-:-:S06]  /*55e0*/  WARPGROUP.ARRIVE ;  /* 0x00000000000079c5 */ /* 0x000fcc0000000000 */
[----:B------:R-:W-:Y:S01]  /*55f0*/  HGMMA.64x256x16.F32 R24, R160, gdesc[UR12].tnspB, R24, gsb0 ;  /* 0x43e0000ca0187df0 */ /* 0x000fe20008000818 */
[----:B------:R-:W-:Y:S01]  /*5600*/  UIADD3 UR14, UR11, 0x80, URZ ;  /* 0x000000800b0e7890 */ /* 0x000fe2000fffe03f */
[----:B------:R-:W-:Y:S01]  /*5610*/  UMOV UR15, 0x40000040 ;  /* 0x40000040000f7882 */ /* 0x000fe20000000000 */
[----:B------:R-:W-:Y:S02]  /*5620*/  WARPGROUP.DEPBAR.LE gsb0, 0x0 ;  /* 0x00008000000079c5 */ /* 0x000fe40000010000 */
[----:B------:R-:W-:-:S15]  /*5630*/  WARPGROUP.ARRIVE ;  /* 0x00000000000079c5 */ /* 0x000fde0000000000 */
[----:B------:R-:W-:-:S08]  /*5640*/  NOP ;  /* 0x0000000000007918 */ /* 0x000fd00000000000 */
        /* <DEDUP_REMOVED lines=24> */
[----:B------:R-:W-:Y:S03]  /*57d0*/  HGMMA.64x256x16.F32 R24, R172, gdesc[UR12].tnspB, R24, gsb0 ;  /* 0x43e0000cac187df0 */ /* 0x000fe60008000818 */
[----:B------:R-:W-:Y:S02]  /*57e0*/  WARPGROUP.DEPBAR.LE gsb0, 0x0 ;  /* 0x00008000000079c5 */ /* 0x000fe40000010000 */
[----:B-1----:R-:W-:Y:S05]  /*57f0*/  @!P0 BRA `(.L_x_33) ;  /* 0x0000000000048947 */ /* 0x002fea0003800000 */
[----:B------:R-:W-:Y:S01]  /*5800*/  BPT.TRAP 0x1 ;  /* 0x000000040000795c */ /* 0x000fe20000300000 */
.L_x_33:
[----:B------:R-:W-:Y:S01]  /*5810*/  UIADD3 UR11, UR28, 0x22860, URZ ;  /* 0x000228601c0b7890 */ /* 0x000fe2000fffe03f */
[----:B0-----:R-:W-:Y:S01]  /*5820*/  MOV R8, R7 ;  /* 0x0000000700087202 */ /* 0x001fe20000000f00 */
[----:B------:R-:W-:Y:S02]  /*5830*/  IMAD.MOV.U32 R13, RZ, RZ, R4 ;  /* 0x000000ffff0d7224 */ /* 0x000fe400078e0004 */
[----:B------:R-:W-:-:S09]  /*5840*/  UPRMT UR11, UR26, 0x654, UR11 ;  /* 0x000006541a0b7896 */ /* 0x000fd2000800000b */
[----:B------:R-:W-:Y:S01]  /*5850*/  SYNCS.ARRIVE.TRANS64.RED.A1T0 RZ, [UR11], RZ ;  /* 0x000000ffffff79a7 */ /* 0x000fe2000810040b */
[----:B------:R-:W-:Y:S05]  /*5860*/  @P1 BRA `(.L_x_34) ;  /* 0xffffffdc003c1947 */ /* 0x000fea000383ffff */
.L_x_23:
[----:B------:R-:W4:Y:S01]  /*5870*/  SHFL.BFLY PT, R3, R6, 0x2, 0x1f ;  /* 0x0c401f0006037f89 */ /* 0x000f2200000e0000 */
[----:B------:R0:W-:Y:S08]  /*5880*/  BAR.ARV R0, 0x100 ;  /* 0x000400000000751d */ /* 0x0001f00000002000 */
[----:B------:R-:W-:Y:S06]  /*5890*/  BAR.ARV 0x8, 0x180 ;  /* 0x0206000000007b1d */ /* 0x000fec0000002000 */
[----:B------:R-:W-:Y:S01]  /*58a0*/  PLOP3.LUT P0, PT, PT, PT, PT, 0x8, 0x0 ;  /* 0x000000000000781c */ /* 0x000fe20003f0e170 */
[----:B012---:R-:W0:Y:S01]  /*58b0*/  SHFL.BFLY PT, R8, R5, 0x2, 0x1f ;  /* 0x0c401f0005087f89 */ /* 0x007e2200000e0000 */
[----:B----4-:R-:W-:-:S05]  /*58c0*/  FADD.FTZ R3, R3, R6 ;  /* 0x0000000603037221 */ /* 0x010fca0000010000 */
[----:B------:R-:W1:Y:S01]  /*58d0*/  SHFL.BFLY PT, R2, R3, 0x1, 0x1f ;  /* 0x0c201f0003027f89 */ /* 0x000e6200000e0000 */
[----:B0-----:R-:W-:Y:S01]  /*58e0*/  FADD.FTZ R8, R8, R5 ;  /* 0x0000000508087221 */ /* 0x001fe20000010000 */
[----:B------:R-:W-:-:S04]  /*58f0*/  IMAD.MOV.U32 R5, RZ, RZ, -0x800000 ;  /* 0xff800000ff057424 */ /* 0x000fc800078e00ff */
[----:B------:R-:W0:Y:S01]  /*5900*/  SHFL.BFLY PT, R9, R8, 0x1, 0x1f ;  /* 0x0c201f0008097f89 */ /* 0x000e2200000e0000 */
[----:B-1----:R-:W-:Y:S01]  /*5910*/  FADD.FTZ R10, R3, R2 ;  /* 0x00000002030a7221 */ /* 0x002fe20000010000 */
[----:B------:R-:W-:Y:S02]  /*5920*/  IMAD.MOV.U32 R2, RZ, RZ, RZ ;  /* 0x000000ffff027224 */ /* 0x000fe400078e00ff */
[----:B------:R-:W-:Y:S02]  /*5930*/  IMAD.MOV.U32 R3, RZ, RZ, -0x800000 ;  /* 0xff800000ff037424 */ /* 0x000fe400078e00ff */
[----:B------:R-:W-:-:S13]  /*5940*/  FSETP.NE.FTZ.AND P1, PT, R10, RZ, PT ;  /* 0x000000ff0a00720b */ /* 0x000fda0003f35000 */
[----:B------:R-:W1:Y:S01]  /*5950*/  @P1 MUFU.LG2 R6, R10 ;  /* 0x0000000a00061308 */ /* 0x000e620000000c00 */
[----:B0-----:R-:W-:Y:S01]  /*5960*/  FADD.FTZ R11, R8, R9 ;  /* 0x00000009080b7221 */ /* 0x001fe20000010000 */
[----:B------:R-:W-:-:S04]  /*5970*/  IMAD.MOV.U32 R9, RZ, RZ, RZ ;  /* 0x000000ffff097224 */ /* 0x000fc800078e00ff */
[----:B------:R-:W-:Y:S02]  /*5980*/  FSETP.NE.FTZ.AND P2, PT, R11, RZ, PT ;  /* 0x000000ff0b00720b */ /* 0x000fe40003f55000 */
[----:B------:R-:W0:Y:S01]  /*5990*/  @P1 MUFU.RCP R9, R10 ;  /* 0x0000000a00091308 */ /* 0x000e220000001000 */
[----:B-1----:R-:W-:-:S10]  /*59a0*/  @P1 FMUL.FTZ R6, R6, 0.69314718246459960938 ;  /* 0x3f31721806061820 */ /* 0x002fd40000410000 */
[----:B------:R-:W1:Y:S01]  /*59b0*/  @P2 MUFU.LG2 R8, R11 ;  /* 0x0000000b00082308 */ /* 0x000e620000000c00 */
[-C--:B0-----:R-:W-:Y:S01]  /*59c0*/  FMUL.FTZ R24, R24, R9.reuse ;  /* 0x0000000918187220 */ /* 0x081fe20000410000 */
[----:B------:R-:W-:-:S06]  /*59d0*/  FMUL.FTZ R25, R25, R9 ;  /* 0x0000000919197220 */ /* 0x000fcc0000410000 */
[----:B------:R0:W2:Y:S01]  /*59e0*/  @P2 MUFU.RCP R2, R11 ;  /* 0x0000000b00022308 */ /* 0x0000a20000001000 */
[-C--:B------:R-:W-:Y:S01]  /*59f0*/  FMUL.FTZ R28, R28, R9.reuse ;  /* 0x000000091c1c7220 */ /* 0x080fe20000410000 */
        /* <DEDUP_REMOVED lines=60> */
[----:B------:R-:W-:Y:S01]  /*5dc0*/  FMUL.FTZ R149, R149, R9 ;  /* 0x0000000995957220 */ /* 0x000fe20000410000 */
[----:B------:R-:W-:Y:S01]  /*5dd0*/  MOV R9, UR10 ;  /* 0x0000000a00097c02 */ /* 0x000fe20008000f00 */
[----:B0-----:R-:W-:-:S02]  /*5de0*/  IMAD.U32 R11, RZ, RZ, UR10 ;  /* 0x0000000aff0b7e24 */ /* 0x001fc4000f8e00ff */
[----:B-1----:R-:W-:Y:S01]  /*5df0*/  @P2 FMUL.FTZ R8, R8, 0.69314718246459960938 ;  /* 0x3f31721808082820 */ /* 0x002fe20000410000 */
[-C--:B--2---:R-:W-:Y:S01]  /*5e00*/  FMUL.FTZ R26, R26, R2.reuse ;  /* 0x000000021a1a7220 */ /* 0x084fe20000410000 */
[-C--:B------:R-:W-:Y:S01]  /*5e10*/  FMUL.FTZ R27, R27, R2.reuse ;  /* 0x000000021b1b7220 */ /* 0x080fe20000410000 */
[----:B------:R-:W-:Y:S01]  /*5e20*/  @P1 FMUL.FTZ R9, R9, 0.69314718246459960938 ;  /* 0x3f31721809091820 */ /* 0x000fe20000410000 */
[----:B------:R-:W-:Y:S01]  /*5e30*/  @P2 FMUL.FTZ R11, R11, 0.69314718246459960938 ;  /* 0x3f3172180b0b2820 */ /* 0x000fe20000410000 */
        /* <DEDUP_REMOVED lines=62> */
[----:B------:R-:W-:Y:S01]  /*6220*/  @P1 FFMA.FTZ R5, R9, R4, R6 ;  /* 0x0000000409051223 */ /* 0x000fe20000010006 */
[----:B------:R-:W-:-:S07]  /*6230*/  @P2 FFMA.FTZ R3, R11, R7, R8 ;  /* 0x000000070b032223 */ /* 0x000fce0000010008 */
.L_x_10:
[----:B------:R-:W-:Y:S05]  /*6240*/  @P0 BRA `(.L_x_35) ;  /* 0x00000020004c0947 */ /* 0x000fea0003800000 */
[----:B---3--:R-:W0:Y:S01]  /*6250*/  S2R R0, SR_TID.X ;  /* 0x0000000000007919 */ /* 0x008e220000002100 */
[----:B------:R-:W1:Y:S01]  /*6260*/  LDC R8, c[0x0][0xbe8] ;  /* 0x0002fa00ff087b82 */ /* 0x000e620000000800 */
[----:B------:R-:W-:Y:S01]  /*6270*/  USHF.R.S32.HI UR7, URZ, 0x1f, UR38 ;  /* 0x0000001f3f077899 */ /* 0x000fe20008011426 */
[----:B------:R-:W-:Y:S01]  /*6280*/  BSSY B0, `(.L_x_36) ;  /* 0x000014b000007945 */ /* 0x000fe20003800000 */
[----:B------:R-:W2:Y:S01]  /*6290*/  S2R R16, SR_CTAID.X ;  /* 0x0000000000107919 */ /* 0x000ea20000002500 */
[----:B------:R-:W-:Y:S02]  /*62a0*/  ULDC.64 UR8, c[0x0][0xbd0] ;  /* 0x0002f40000087ab9 */ /* 0x000fe40000000a00 */
[----:B------:R-:W-:Y:S02]  /*62b0*/  UIMAD UR6, UR7, UR8, URZ ;  /* 0x00000008070672a4 */ /* 0x000fe4000f8e023f */
[----:B------:R-:W3:Y:S01]  /*62c0*/  S2UR UR12, SR_CTAID.Z ;  /* 0x00000000000c79c3 */ /* 0x000ee20000002700 */
[----:B------:R-:W-:-:S02]  /*62d0*/  UIMAD.WIDE.U32 UR4, UR38, UR8, URZ ;  /* 0x00000008260472a5 */ /* 0x000fc4000f8e003f */
[----:B------:R-:W-:-:S03]  /*62e0*/  UIMAD UR6, UR38, UR9, UR6 ;  /* 0x00000009260672a4 */ /* 0x000fc6000f8e0206 */
[----:B------:R-:W-:Y:S01]  /*62f0*/  ULDC.64 UR8, c[0x0][0xb38] ;  /* 0x0002ce0000087ab9 */ /* 0x000fe20000000a00 */
[----:B------:R-:W-:Y:S01]  /*6300*/  UIADD3 UR6, UR5, UR6, URZ ;  /* 0x0000000605067290 */ /* 0x000fe2000fffe03f */
[----:B------:R-:W4:Y:S01]  /*6310*/  LDC.64 R14, c[0x0][0xbd8] ;  /* 0x0002f600ff0e7b82 */ /* 0x000f220000000a00 */
[----:B------:R-:W-:-:S07]  /*6320*/  UIMAD UR7, UR7, UR8, URZ ;  /* 0x00000008070772a4 */ /* 0x000fce000f8e023f */
[----:B------:R-:W-:Y:S01]  /*6330*/  BAR.SYNC.DEFER_BLOCKING 0x1, 0x100 ;  /* 0x0044000000007b1d */ /* 0x000fe20000010000 */
[----:B-1----:R-:W-:-:S07]  /*6340*/  ISETP.NE.AND P0, PT, R8, 0x1, PT ;  /* 0x000000010800780c */ /* 0x002fce0003f05270 */
[----:B------:R-:W1:Y:S01]  /*6350*/  S2UR UR11, SR_CTAID.Y ;  /* 0x00000000000b79c3 */ /* 0x000e620000002600 */
[----:B0-----:R-:W-:Y:S01]  /*6360*/  IADD3 R9, R0, -0x80, RZ ;  /* 0xffffff8000097810 */ /* 0x001fe20007ffe0ff */
[----:B---3--:R-:W-:-:S06]  /*6370*/  USHF.R.S32.HI UR10, URZ, 0x1f, UR12 ;  /* 0x0000001f3f0a7899 */ /* 0x008fcc000801140c */
[----:B------:R-:W1:Y:S01]  /*6380*/  LDC R23, c[0x0][0xc50] ;  /* 0x00031400ff177b82 */ /* 0x000e620000000800 */
[----:B------:R-:W-:-:S04]  /*6390*/  SHF.R.S32.HI R6, RZ, 0x1f, R9 ;  /* 0x0000001fff067819 */ /* 0x000fc80000011409 */
[CC--:B------:R-:W-:Y:S02]  /*63a0*/  LEA.HI R2, R6.reuse, R9.reuse, RZ, 0x7 ;  /* 0x0000000906027211 */ /* 0x0c0fe400078f38ff */
[----:B------:R-:W-:Y:S01]  /*63b0*/  LEA.HI R6, R6, R9, RZ, 0x2 ;  /* 0x0000000906067211 */ /* 0x000fe200078f10ff */
[----:B------:R-:W0:Y:S01]  /*63c0*/  LDC.64 R20, c[0x0][0xb40] ;  /* 0x0002d000ff147b82 */ /* 0x000e220000000a00 */
[----:B------:R-:W-:Y:S02]  /*63d0*/  LOP3.LUT R0, R2, 0xffffff80, RZ, 0xc0, !PT ;  /* 0xffffff8002007812 */ /* 0x000fe400078ec0ff */
[----:B------:R-:W-:Y:S02]  /*63e0*/  LOP3.LUT R6, R6, 0xfffffffc, RZ, 0xc0, !PT ;  /* 0xfffffffc06067812 */ /* 0x000fe400078ec0ff */
[----:B------:R-:W-:Y:S01]  /*63f0*/  SHF.R.S32.HI R11, RZ, 0x7, R2 ;  /* 0x00000007ff0b7819 */ /* 0x000fe20000011402 */
[C---:B------:R-:W-:Y:S02]  /*6400*/  IMAD.IADD R0, R9.reuse, 0x1, -R0 ;  /* 0x0000000109007824 */ /* 0x040fe400078e0a00 */
[----:B------:R-:W-:Y:S01]  /*6410*/  IMAD.IADD R6, R9, 0x1, -R6 ;  /* 0x0000000109067824 */ /* 0x000fe200078e0a06 */
[----:B------:R-:W-:Y:S01]  /*6420*/  LEA.HI R2, R2, R11, RZ, 0x1 ;  /* 0x0000000b02027211 */ /* 0x000fe200078f08ff */
[----:B------:R-:W3:Y:S01]  /*6430*/  @P0 LDC R18, c[0x0][0xbec] ;  /* 0x0002fb00ff120b82 */ /* 0x000ee20000000800 */
[----:B------:R-:W-:-:S02]  /*6440*/  SHF.R.S32.HI R13, RZ, 0x1f, R0 ;  /* 0x0000001fff0d7819 */ /* 0x000fc40000011400 */
[C---:B------:R-:W-:Y:S02]  /*6450*/  LEA.HI R9, R6.reuse, R6, RZ, 0x1 ;  /* 0x0000000606097211 */ /* 0x040fe400078f08ff */
[----:B------:R-:W-:Y:S02]  /*6460*/  LEA.HI R10, R13, R0, RZ, 0x2 ;  /* 0x000000000d0a7211 */ /* 0x000fe400078f10ff */
[----:B------:R-:W-:Y:S01]  /*6470*/  LOP3.LUT R9, R9, 0x1ffffffe, RZ, 0xc0, !PT ;  /* 0x1ffffffe09097812 */ /* 0x000fe200078ec0ff */
[----:B------:R-:W5:Y:S01]  /*6480*/  @P0 LDC R19, c[0x0][0xbf0] ;  /* 0x0002fc00ff130b82 */ /* 0x000f620000000800 */
[--C-:B------:R-:W-:Y:S02]  /*6490*/  SHF.R.S32.HI R4, RZ, 0x2, R10.reuse ;  /* 0x00000002ff047819 */ /* 0x100fe4000001140a */
[----:B------:R-:W-:Y:S01]  /*64a0*/  SHF.R.S32.HI R7, RZ, 0x1f, R10 ;  /* 0x0000001fff077819 */ /* 0x000fe2000001140a */
[----:B------:R-:W-:Y:S01]  /*64b0*/  IMAD.IADD R12, R6, 0x1, -R9 ;  /* 0x00000001060c7824 */ /* 0x000fe200078e0a09 */
[----:B------:R-:W-:-:S02]  /*64c0*/  LOP3.LUT R2, R2, 0x3fffffe, RZ, 0xc0, !PT ;  /* 0x03fffffe02027812 */ /* 0x000fc400078ec0ff */
[----:B------:R-:W-:Y:S01]  /*64d0*/  LEA.HI R7, R7, R4, RZ, 0x3 ;  /* 0x0000000407077211 */ /* 0x000fe200078f18ff */
[----:B------:R-:W5:Y:S01]  /*64e0*/  @P0 LDC R153, c[0x0][0xbf0] ;  /* 0x0002fc00ff990b82 */ /* 0x000f620000000800 */
[----:B------:R-:W-:Y:S01]  /*64f0*/  MOV R6, UR4 ;  /* 0x0000000400067c02 */ /* 0x000fe20008000f00 */
[----:B------:R-:W-:Y:S01]  /*6500*/  IMAD.IADD R2, R11, 0x1, -R2 ;  /* 0x000000010b027824 */ /* 0x000fe200078e0a02 */
[----:B------:R-:W-:-:S04]  /*6510*/  LOP3.LUT R7, R7, 0xfffffff8, RZ, 0xc0, !PT ;  /* 0xfffffff807077812 */ /* 0x000fc800078ec0ff */
[----:B------:R-:W-:Y:S02]  /*6520*/  IADD3 R7, R4, -R7, RZ ;  /* 0x8000000704077210 */ /* 0x000fe40007ffe0ff */
[----:B------:R-:W-:-:S04]  /*6530*/  LEA.HI R4, R13, R0, RZ, 0x5 ;  /* 0x000000000d047211 */ /* 0x000fc800078f28ff */
[----:B------:R-:W-:-:S05]  /*6540*/  SHF.R.S32.HI R4, RZ, 0x5, R4 ;  /* 0x00000005ff047819 */ /* 0x000fca0000011404 */
[----:B------:R-:W-:Y:S02]  /*6550*/  IMAD R9, R4, 0x10, R7 ;  /* 0x0000001004097824 */ /* 0x000fe400078e0207 */
[----:B------:R-:W0:Y:S01]  /*6560*/  @P0 LDC R4, c[0x0][0xbec] ;  /* 0x0002fb00ff040b82 */ /* 0x000e220000000800 */
[----:B------:R-:W-:Y:S01]  /*6570*/  IMAD.U32 R7, RZ, RZ, UR5 ;  /* 0x00000005ff077e24 */ /* 0x000fe2000f8e00ff */
[----:B------:R-:W-:Y:S01]  /*6580*/  UIMAD.WIDE.U32 UR4, UR38, UR8, URZ ;  /* 0x00000008260472a5 */ /* 0x000fe2000f8e003f */
[----:B------:R-:W-:Y:S01]  /*6590*/  IMAD.U32 R7, RZ, RZ, UR6 ;  /* 0x00000006ff077e24 */ /* 0x000fe2000f8e00ff */
[----:B------:R-:W-:Y:S01]  /*65a0*/  LEA R9, R2, R9, 0x6 ;  /* 0x0000000902097211 */ /* 0x000fe200078e30ff */
[C---:B----4-:R-:W-:Y:S01]  /*65b0*/  IMAD R2, R14.reuse, UR10, RZ ;  /* 0x0000000a0e027c24 */ /* 0x050fe2000f8e02ff */
[----:B------:R-:W-:Y:S01]  /*65c0*/  UIMAD UR6, UR38, UR9, UR7 ;  /* 0x00000009260672a4 */ /* 0x000fe2000f8e0207 */
[----:B------:R-:W-:Y:S01]  /*65d0*/  IMAD.WIDE.U32 R6, R14, UR12, R6 ;  /* 0x0000000c0e067c25 */ /* 0x000fe2000f8e0006 */
[----:B------:R-:W-:Y:S01]  /*65e0*/  IADD3 R14, RZ, -UR38, RZ ;  /* 0x80000026ff0e7c10 */ /* 0x000fe2000fffe0ff */
[----:B------:R-:W-:Y:S01]  /*65f0*/  ULDC.64 UR8, c[0x0][0xb28] ;  /* 0x0002ca0000087ab9 */ /* 0x000fe20000000a00 */
[----:B------:R-:W-:Y:S01]  /*6600*/  UIADD3 UR6, UR5, UR6, URZ ;  /* 0x0000000605067290 */ /* 0x000fe2000fffe03f */
[----:B------:R-:W-:-:S02]  /*6610*/  IMAD R12, R12, 0x8, R9 ;  /* 0x000000080c0c7824 */ /* 0x000fc400078e0209 */
[----:B-1----:R-:W-:Y:S02]  /*6620*/  IMAD R23, R23, R14, UR11 ;  /* 0x0000000b17177e24 */ /* 0x002fe4000f8e020e */
[----:B--2---:R-:W-:Y:S01]  /*6630*/  IMAD R11, R16, 0x80, R12 ;  /* 0x00000080100b7824 */ /* 0x004fe200078e020c */
[----:B------:R-:W-:Y:S01]  /*6640*/  MOV R12, UR4 ;  /* 0x00000004000c7c02 */ /* 0x000fe20008000f00 */
[----:B------:R-:W-:Y:S01]  /*6650*/  IMAD R17, R15, UR12, R2 ;  /* 0x0000000c0f117c24 */ /* 0x000fe2000f8e0202 */
[----:B------:R-:W-:Y:S01]  /*6660*/  SHF.R.S32.HI R14, RZ, 0x1f, R23 ;  /* 0x0000001fff0e7819 */ /* 0x000fe20000011417 */
[----:B------:R-:W-:Y:S01]  /*6670*/  IMAD.U32 R13, RZ, RZ, UR5 ;  /* 0x00000005ff0d7e24 */ /* 0x000fe2000f8e00ff */
[----:B------:R-:W-:Y:S01]  /*6680*/  ULDC.64 UR4, c[0x0][0xbe0] ;  /* 0x0002f80000047ab9 */ /* 0x000fe20000000a00 */
[----:B------:R-:W-:Y:S01]  /*6690*/  IMAD.U32 R13, RZ, RZ, UR6 ;  /* 0x00000006ff0d7e24 */ /* 0x000fe2000f8e00ff */
[----:B------:R-:W-:Y:S01]  /*66a0*/  ULDC.64 UR6, c[0x0][0xb48] ;  /* 0x0002d20000067ab9 */ /* 0x000fe20000000a00 */
[----:B------:R-:W-:Y:S01]  /*66b0*/  IMAD.IADD R7, R7, 0x1, R17 ;  /* 0x0000000107077824 */ /* 0x000fe200078e0211 */
[----:B------:R-:W-:Y:S01]  /*66c0*/  MOV R17, R11 ;  /* 0x0000000b00117202 */ /* 0x000fe20000000f00 */
[----:B0-----:R-:W-:-:S04]  /*66d0*/  @P0 IMAD.HI.U32 R2, R11, R4, RZ ;  /* 0x000000040b020227 */ /* 0x001fc800078e00ff */
[----:B------:R-:W-:Y:S02]  /*66e0*/  IMAD R4, R20, UR10, RZ ;  /* 0x0000000a14047c24 */ /* 0x000fe4000f8e02ff */
[----:B---3--:R-:W-:-:S04]  /*66f0*/  @P0 IMAD.HI.U32 R18, R11, R18, RZ ;  /* 0x000000120b120227 */ /* 0x008fc800078e00ff */
[----:B------:R-:W-:Y:S01]  /*6700*/  IMAD.MOV.U32 R15, RZ, RZ, R11 ;  /* 0x000000ffff0f7224 */ /* 0x000fe200078e000b */
[----:B-----5:R-:W-:Y:S01]  /*6710*/  @P0 SHF.R.U32.HI R15, RZ, R19, R2 ;  /* 0x00000013ff0f0219 */ /* 0x020fe20000011602 */
[----:B------:R-:W-:Y:S01]  /*6720*/  IMAD R19, R21, UR12, R4 ;  /* 0x0000000c15137c24 */ /* 0x000fe2000f8e0204 */
[----:B------:R-:W-:Y:S01]  /*6730*/  @P0 SHF.R.U32.HI R17, RZ, R153, R18 ;  /* 0x00000099ff110219 */ /* 0x000fe20000011612 */
[----:B------:R-:W-:-:S04]  /*6740*/  IMAD.WIDE.U32 R12, R20, UR12, R12 ;  /* 0x0000000c140c7c25 */ /* 0x000fc8000f8e000c */
[----:B------:R-:W-:Y:S02]  /*6750*/  IMAD R2, R14, UR4, RZ ;  /* 0x000000040e027c24 */ /* 0x000fe4000f8e02ff */
[----:B------:R-:W-:-:S04]  /*6760*/  IMAD.WIDE.U32 R6, R23, UR4, R6 ;  /* 0x0000000417067c25 */ /* 0x000fc8000f8e0006 */
[----:B------:R-:W-:Y:S01]  /*6770*/  IMAD.IADD R13, R13, 0x1, R19 ;  /* 0x000000010d0d7824 */ /* 0x000fe200078e0213 */
[----:B------:R-:W-:Y:S01]  /*6780*/  SHF.R.S32.HI R19, RZ, 0x1f, R15 ;  /* 0x0000001fff137819 */ /* 0x000fe2000001140f */
[----:B------:R-:W-:Y:S01]  /*6790*/  IMAD R14, R14, UR6, RZ ;  /* 0x000000060e0e7c24 */ /* 0x000fe2000f8e02ff */
[----:B------:R-:W-:Y:S01]  /*67a0*/  IADD3 R6, P0, R15, R6, RZ ;  /* 0x000000060f067210 */ /* 0x000fe20007f1e0ff */
[C---:B------:R-:W-:Y:S01]  /*67b0*/  IMAD R4, R23.reuse, UR5, R2 ;  /* 0x0000000517047c24 */ /* 0x040fe2000f8e0202 */
[----:B------:R-:W-:Y:S01]  /*67c0*/  SHF.R.S32.HI R2, RZ, 0x1f, R17 ;  /* 0x0000001fff027819 */ /* 0x000fe20000011411 */
[----:B------:R-:W-:Y:S01]  /*67d0*/  IMAD.MOV R15, RZ, RZ, -R15 ;  /* 0x000000ffff0f7224 */ /* 0x000fe200078e0a0f */
[----:B------:R-:W-:Y:S01]  /*67e0*/  ULDC.64 UR4, c[0x0][0xb30] ;  /* 0x0002cc0000047ab9 */ /* 0x000fe20000000a00 */
[----:B------:R-:W-:Y:S01]  /*67f0*/  IMAD R21, R23, UR7, R14 ;  /* 0x0000000717157c24 */ /* 0x000fe2000f8e020e */
[----:B------:R-:W-:Y:S01]  /*6800*/  IADD3 R14, -R17, RZ, RZ ;  /* 0x000000ff110e7210 */ /* 0x000fe20007ffe1ff */
[----:B------:R-:W-:Y:S01]  /*6810*/  IMAD R2, R2, UR4, RZ ;  /* 0x0000000402027c24 */ /* 0x000fe2000f8e02ff */
[----:B------:R-:W-:Y:S01]  /*6820*/  IADD3.X R7, R19, R7, R4, P0, !PT ;  /* 0x0000000713077210 */ /* 0x000fe200007fe404 */
[----:B------:R-:W-:-:S02]  /*6830*/  IMAD R15, R8, R15, R11 ;  /* 0x0000000f080f7224 */ /* 0x000fc400078e020b */
[----:B------:R-:W-:Y:S01]  /*6840*/  IMAD.WIDE.U32 R12, R23, UR6, R12 ;  /* 0x00000006170c7c25 */ /* 0x000fe2000f8e000c */
[----:B------:R-:W-:-:S03]  /*6850*/  ULDC.64 UR6, c[0x0][0xbc8] ;  /* 0x0002f20000067ab9 */ /* 0x000fc60000000a00 */
[----:B------:R-:W-:Y:S02]  /*6860*/  IMAD R11, R8, R14, R11 ;  /* 0x0000000e080b7224 */ /* 0x000fe400078e020b */
[----:B------:R-:W-:Y:S01]  /*6870*/  IMAD R19, R17, UR5, R2 ;  /* 0x0000000511137c24 */ /* 0x000fe2000f8e0202 */
[----:B------:R-:W-:Y:S01]  /*6880*/  SHF.R.S32.HI R2, RZ, 0x1f, R15 ;  /* 0x0000001fff027819 */ /* 0x000fe2000001140f */
[----:B------:R-:W-:Y:S01]  /*6890*/  IMAD.IADD R13, R13, 0x1, R21 ;  /* 0x000000010d0d7824 */ /* 0x000fe200078e0215 */
[----:B------:R-:W-:Y:S01]  /*68a0*/  SHF.R.S32.HI R4, RZ, 0x1f, R11 ;  /* 0x0000001fff047819 */ /* 0x000fe2000001140b */
[----:B------:R-:W0:Y:S01]  /*68b0*/  S2UR UR5, SR_CgaCtaId ;  /* 0x00000000000579c3 */ /* 0x000e220000008800 */
[----:B------:R-:W-:-:S04]  /*68c0*/  IMAD.WIDE.U32 R6, R15, UR6, R6 ;  /* 0x000000060f067c25 */ /* 0x000fc8000f8e0006 */
[----:B------:R-:W-:Y:S01]  /*68d0*/  IMAD.WIDE.U32 R12, R17, UR4, R12 ;  /* 0x00000004110c7c25 */ /* 0x000fe2000f8e000c */
[----:B------:R-:W-:-:S03]  /*68e0*/  UMOV UR4, 0x400 ;  /* 0x0000040000047882 */ /* 0x000fc60000000000 */
[----:B------:R-:W-:Y:S02]  /*68f0*/  IMAD R2, R2, UR6, RZ ;  /* 0x0000000602027c24 */ /* 0x000fe4000f8e02ff */
[----:B------:R-:W-:Y:S02]  /*6900*/  IMAD.IADD R13, R13, 0x1, R19 ;  /* 0x000000010d0d7824 */ /* 0x000fe400078e0213 */
[----:B------:R-:W-:Y:S02]  /*6910*/  IMAD R4, R4, UR8, RZ ;  /* 0x0000000804047c24 */ /* 0x000fe4000f8e02ff */
[----:B------:R-:W-:Y:S01]  /*6920*/  IMAD R17, R15, UR7, R2 ;  /* 0x000000070f117c24 */ /* 0x000fe2000f8e0202 */
[----:B------:R-:W-:Y:S01]  /*6930*/  ULDC.64 UR6, c[0x0][0xba8] ;  /* 0x0002ea0000067ab9 */ /* 0x000fe20000000a00 */
[C---:B------:R-:W-:Y:S01]  /*6940*/  IMAD R15, R11.reuse, UR9, R4 ;  /* 0x000000090b0f7c24 */ /* 0x040fe2000f8e0204 */
[----:B------:R-:W-:Y:S01]  /*6950*/  LEA R18, P0, R6, UR6, 0x2 ;  /* 0x0000000606127c11 */ /* 0x000fe2000f8010ff */
[----:B------:R-:W-:Y:S01]  /*6960*/  IMAD.WIDE.U32 R12, R11, UR8, R12 ;  /* 0x000000080b0c7c25 */ /* 0x000fe2000f8e000c */
[----:B------:R-:W-:Y:S01]  /*6970*/  IADD3 R11, R7, R17, RZ ;  /* 0x00000011070b7210 */ /* 0x000fe20007ffe0ff */
[----:B------:R-:W-:Y:S01]  /*6980*/  ULDC.64 UR8, c[0x0][0xb00] ;  /* 0x0002c00000087ab9 */ /* 0x000fe20000000a00 */
[----:B------:R-:W-:Y:S01]  /*6990*/  ULDC UR6, c[0x0][0xa88] ;  /* 0x0002a20000067ab9 */ /* 0x000fe20000000800 */
[----:B------:R-:W-:Y:S01]  /*69a0*/  IMAD.IADD R7, R13, 0x1, R15 ;  /* 0x000000010d077824 */ /* 0x000fe200078e020f */
[----:B------:R-:W-:Y:S01]  /*69b0*/  LEA R2, P1, R12, UR8, 0x2 ;  /* 0x000000080c027c11 */ /* 0x000fe2000f8210ff */
[----:B------:R-:W-:Y:S01]  /*69c0*/  SHFL.IDX PT, R14, R18, 0x1, 0x1c1f ;  /* 0x003c1f00120e7f89 */ /* 0x000fe200000e0000 */
[----:B------:R-:W-:Y:S01]  /*69d0*/  LEA.HI.X R17, R6, UR7, R11, 0x2, P0 ;  /* 0x0000000706117c11 */ /* 0x000fe200080f140b */
[----:B------:R-:W-:Y:S01]  /*69e0*/  IMAD R11, R16, 0x80, R9 ;  /* 0x00000080100b7824 */ /* 0x000fe200078e0209 */
[----:B------:R-:W-:Y:S01]  /*69f0*/  LEA.HI.X R4, R12, UR9, R7, 0x2, P1 ;  /* 0x000000090c047c11 */ /* 0x000fe200088f1407 */
[----:B0-----:R-:W-:Y:S01]  /*6a00*/  ULEA UR4, UR5, UR4, 0x18 ;  /* 0x0000000405047291 */ /* 0x001fe2000f8ec03f */
[----:B------:R-:W-:Y:S01]  /*6a10*/  SHFL.IDX PT, R12, R18, RZ, 0x1c1f ;  /* 0x001c1fff120c7589 */ /* 0x000fe200000e0000 */
[----:B------:R-:W-:Y:S01]  /*6a20*/  IMAD R8, R8, UR6, RZ ;  /* 0x0000000608087c24 */ /* 0x000fe2000f8e02ff */
[----:B------:R-:W-:Y:S01]  /*6a30*/  LOP3.LUT P0, RZ, R0, 0x3, RZ, 0xc0, !PT ;  /* 0x0000000300ff7812 */ /* 0x000fe2000780c0ff */
[----:B------:R-:W-:Y:S01]  /*6a40*/  UIADD3 UR4, UR4, 0x22820, URZ ;  /* 0x0002282004047890 */ /* 0x000fe2000fffe03f */
[----:B------:R-:W0:Y:S01]  /*6a50*/  SHFL.IDX PT, R13, R17, RZ, 0x1c1f ;  /* 0x001c1fff110d7589 */ /* 0x000e2200000e0000 */
[----:B------:R-:W-:-:S02]  /*6a60*/  IADD3 R9, R11, 0x8, RZ ;  /* 0x000000080b097810 */ /* 0x000fc40007ffe0ff */
[-C--:B------:R-:W-:Y:S01]  /*6a70*/  ISETP.GE.OR P1, PT, R11, R8.reuse, P0 ;  /* 0x000000080b00720c */ /* 0x080fe20000726670 */
[----:B------:R1:W2:Y:S01]  /*6a80*/  SHFL.IDX PT, R15, R17, 0x1, 0x1c1f ;  /* 0x003c1f00110f7f89 */ /* 0x0002a200000e0000 */
[-C--:B------:R-:W-:Y:S01]  /*6a90*/  ISETP.GE.OR P0, PT, R9, R8.reuse, P0 ;  /* 0x000000080900720c */ /* 0x080fe20000706670 */
[----:B------:R-:W-:Y:S01]  /*6aa0*/  UPRMT UR4, URZ, 0x654, UR4 ;  /* 0x000006543f047896 */ /* 0x000fe20008000004 */
[----:B------:R-:W-:Y:S01]  /*6ab0*/  ISETP.GE.AND P2, PT, R11, R8, PT ;  /* 0x000000080b00720c */ /* 0x000fe20003f46270 */
[----:B------:R3:W4:Y:S01]  /*6ac0*/  SHFL.IDX PT, R6, R2, RZ, 0x1c1f ;  /* 0x001c1fff02067589 */ /* 0x00072200000e0000 */
[----:B-1----:R-:W-:-:S03]  /*6ad0*/  LOP3.LUT R17, R10, 0x7ffffffc, RZ, 0xc0, !PT ;  /* 0x7ffffffc0a117812 */ /* 0x002fc600078ec0ff */
[----:B------:R3:W1:Y:S03]  /*6ae0*/  SHFL.IDX PT, R7, R4, RZ, 0x1c1f ;  /* 0x001c1fff04077589 */ /* 0x00066600000e0000 */
[----:B------:R-:W-:Y:S01]  /*6af0*/  SYNCS.ARRIVE.TRANS64.RED.A1T0 RZ, [UR4], RZ ;  /* 0x000000ffffff79a7 */ /* 0x000fe20008100404 */
[----:B------:R-:W-:-:S04]  /*6b00*/  IMAD.IADD R0, R0, 0x1, -R17 ;  /* 0x0000000100007824 */ /* 0x000fc800078e0a11 */
[----:B------:R-:W-:Y:S01]  /*6b10*/  IMAD.SHL.U32 R0, R0, 0x2, RZ ;  /* 0x0000000200007824 */ /* 0x000fe200078e00ff */
[----:B0-----:R3:W-:Y:S04]  /*6b20*/  @!P1 ST.E desc[UR36][R12.64], R5 ;  /* 0x000000050c009985 */ /* 0x0017e8000c101924 */
[----:B--2---:R3:W-:Y:S01]  /*6b30*/  @!P0 ST.E desc[UR36][R14.64], R3 ;  /* 0x000000030e008985 */ /* 0x0047e2000c101924 */
[----:B------:R-:W-:Y:S05]  /*6b40*/  @P2 BRA `(.L_x_37) ;  /* 0x0000000800f82947 */ /* 0x000fea0003800000 */
[C---:B---3--:R-:W-:Y:S01]  /*6b50*/  IADD3 R3, R0.reuse, 0x8, RZ ;  /* 0x0000000800037810 */ /* 0x048fe20007ffe0ff */
[C---:B------:R-:W-:Y:S01]  /*6b60*/  VIADD R5, R0.reuse, 0x10 ;  /* 0x0000001000057836 */ /* 0x040fe20000000000 */
[----:B------:R-:W-:Y:S01]  /*6b70*/  ULDC UR4, c[0x0][0xac8] ;  /* 0x0002b20000047ab9 */ /* 0x000fe20000000800 */
[C---:B------:R-:W-:Y:S01]  /*6b80*/  VIADD R10, R0.reuse, 0x18 ;  /* 0x00000018000a7836 */ /* 0x040fe20000000000 */
[----:B------:R-:W-:Y:S01]  /*6b90*/  ISETP.GE.AND P3, PT, R3, UR4, PT ;  /* 0x0000000403007c0c */ /* 0x000fe2000bf66270 */
[C---:B------:R-:W-:Y:S01]  /*6ba0*/  VIADD R19, R0.reuse, 0x28 ;  /* 0x0000002800137836 */ /* 0x040fe20000000000 */
[----:B------:R-:W-:Y:S01]  /*6bb0*/  ISETP.GE.AND P4, PT, R5, UR4, PT ;  /* 0x0000000405007c0c */ /* 0x000fe2000bf86270 */
[----:B------:R-:W-:Y:S01]  /*6bc0*/  VIADD R20, R0, 0x40 ;  /* 0x0000004000147836 */ /* 0x000fe20000000000 */
[----:B------:R-:W-:Y:S01]  /*6bd0*/  ISETP.GE.AND P5, PT, R10, UR4, PT ;  /* 0x000000040a007c0c */ /* 0x000fe2000bfa6270 */
[C---:B------:R-:W-:Y:S01]  /*6be0*/  VIADD R21, R0.reuse, 0x48 ;  /* 0x0000004800157836 */ /* 0x040fe20000000000 */
[C---:B------:R-:W-:Y:S01]  /*6bf0*/  ISETP.GE.AND P2, PT, R0.reuse, UR4, PT ;  /* 0x0000000400007c0c */ /* 0x040fe2000bf46270 */
[C---:B------:R-:W-:Y:S01]  /*6c00*/  VIADD R23, R0.reuse, 0x58 ;  /* 0x0000005800177836 */ /* 0x040fe20000000000 */
[----:B------:R-:W-:-:S02]  /*6c10*/  IADD3 R18, R0, 0x20, RZ ;  /* 0x0000002000127810 */ /* 0x000fc40007ffe0ff */
[----:B------:R-:W-:Y:S02]  /*6c20*/  ISETP.GE.AND P1, PT, R19, UR4, PT ;  /* 0x0000000413007c0c */ /* 0x000fe4000bf26270 */
[----:B------:R-:W-:Y:S02]  /*6c30*/  ISETP.GE.AND P0, PT, R18, UR4, PT ;  /* 0x0000000412007c0c */ /* 0x000fe4000bf06270 */
[----:B------:R-:W-:Y:S02]  /*6c40*/  @!P3 LEA.HI R3, R3, R3, RZ, 0x1 ;  /* 0x000000030303b211 */ /* 0x000fe400078f08ff */
[----:B------:R-:W-:Y:S02]  /*6c50*/  @!P4 LEA.HI R5, R5, R5, RZ, 0x1 ;  /* 0x000000050505c211 */ /* 0x000fe400078f08ff */
[----:B------:R-:W-:Y:S02]  /*6c60*/  @!P5 LEA.HI R10, R10, R10, RZ, 0x1 ;  /* 0x0000000a0a0ad211 */ /* 0x000fe400078f08ff */
[----:B------:R-:W-:-:S02]  /*6c70*/  @!P3 LOP3.LUT R3, R3, 0xfffffffe, RZ, 0xc0, !PT ;  /* 0xfffffffe0303b812 */ /* 0x000fc400078ec0ff */
[----:B------:R-:W-:Y:S02]  /*6c80*/  @!P4 LOP3.LUT R5, R5, 0xfffffffe, RZ, 0xc0, !PT ;  /* 0xfffffffe0505c812 */ /* 0x000fe400078ec0ff */
[----:B------:R-:W-:Y:S01]  /*6c90*/  @!P5 LOP3.LUT R17, R10, 0xfffffffe, RZ, 0xc0, !PT ;  /* 0xfffffffe0a11d812 */ /* 0x000fe200078ec0ff */
[C-C-:B-1--4-:R-:W-:Y:S01]  /*6ca0*/  @!P2 IMAD.WIDE R10, R0.reuse, 0x4, R6.reuse ;  /* 0x00000004000aa825 */ /* 0x152fe200078e0206 */
[----:B------:R-:W-:Y:S02]  /*6cb0*/  IADD3 R22, R0, 0x50, RZ ;  /* 0x0000005000167810 */ /* 0x000fe40007ffe0ff */
[----:B------:R-:W-:Y:S01]  /*6cc0*/  @!P0 LEA.HI R18, R18, R18, RZ, 0x1 ;  /* 0x0000001212128211 */ /* 0x000fe200078f08ff */
[--C-:B------:R-:W-:Y:S01]  /*6cd0*/  @!P3 IMAD.WIDE R12, R3, 0x4, R6.reuse ;  /* 0x00000004030cb825 */ /* 0x100fe200078e0206 */
[----:B------:R0:W-:Y:S01]  /*6ce0*/  @!P2 ST.E.64 desc[UR36][R10.64], R24 ;  /* 0x000000180a00a985 */ /* 0x0001e2000c101b24 */
[----:B------:R-:W-:Y:S02]  /*6cf0*/  ISETP.GE.AND P6, PT, R22, UR4, PT ;  /* 0x0000000416007c0c */ /* 0x000fe4000bfc6270 */
[C---:B------:R-:W-:Y:S01]  /*6d00*/  VIADD R3, R0.reuse, 0x30 ;  /* 0x0000003000037836 */ /* 0x040fe20000000000 */
[----:B------:R1:W-:Y:S01]  /*6d10*/  @!P3 ST.E.64 desc[UR36][R12.64], R28 ;  /* 0x0000001c0c00b985 */ /* 0x0003e2000c101b24 */
[----:B------:R-:W-:Y:S01]  /*6d20*/  @!P4 IMAD.WIDE R14, R5, 0x4, R6 ;  /* 0x00000004050ec825 */ /* 0x000fe200078e0206 */
[----:B------:R-:W-:-:S02]  /*6d30*/  IADD3 R5, R0, 0x38, RZ ;  /* 0x0000003800057810 */ /* 0x000fc40007ffe0ff */
[----:B------:R-:W-:Y:S01]  /*6d40*/  ISETP.GE.AND P2, PT, R3, UR4, PT ;  /* 0x0000000403007c0c */ /* 0x000fe2000bf46270 */
[----:B------:R-:W-:Y:S01]  /*6d50*/  @!P5 IMAD.WIDE R16, R17, 0x4, R6 ;  /* 0x000000041110d825 */ /* 0x000fe200078e0206 */
[----:B------:R2:W-:Y:S01]  /*6d60*/  @!P4 ST.E.64 desc[UR36][R14.64], R32 ;  /* 0x000000200e00c985 */ /* 0x0005e2000c101b24 */
[----:B------:R-:W-:Y:S02]  /*6d70*/  ISETP.GE.AND P3, PT, R5, UR4, PT ;  /* 0x0000000405007c0c */ /* 0x000fe4000bf66270 */
[----:B------:R-:W-:Y:S01]  /*6d80*/  ISETP.GE.AND P4, PT, R20, UR4, PT ;  /* 0x0000000414007c0c */ /* 0x000fe2000bf86270 */
[----:B------:R3:W-:Y:S01]  /*6d90*/  @!P5 ST.E.64 desc[UR36][R16.64], R36 ;  /* 0x000000241000d985 */ /* 0x0007e2000c101b24 */
[----:B------:R-:W-:Y:S01]  /*6da0*/  ISETP.GE.AND P5, PT, R21, UR4, PT ;  /* 0x0000000415007c0c */ /* 0x000fe2000bfa6270 */
[----:B0-----:R-:W-:Y:S01]  /*6db0*/  VIADD R24, R0, 0x60 ;  /* 0x0000006000187836 */ /* 0x001fe20000000000 */
[----:B------:R-:W-:Y:S02]  /*6dc0*/  @!P1 LEA.HI R19, R19, R19, RZ, 0x1 ;  /* 0x0000001313139211 */ /* 0x000fe400078f08ff */
[----:B------:R-:W-:-:S02]  /*6dd0*/  @!P0 LOP3.LUT R11, R18, 0xfffffffe, RZ, 0xc0, !PT ;  /* 0xfffffffe120b8812 */ /* 0x000fc400078ec0ff */
[----:B-1----:R-:W-:Y:S02]  /*6de0*/  @!P1 LOP3.LUT R13, R19, 0xfffffffe, RZ, 0xc0, !PT ;  /* 0xfffffffe130d9812 */ /* 0x002fe400078ec0ff */
[----:B------:R-:W-:Y:S01]  /*6df0*/  @!P2 LEA.HI R3, R3, R3, RZ, 0x1 ;  /* 0x000000030303a211 */ /* 0x000fe200078f08ff */
[--C-:B------:R-:W-:Y:S01]  /*6e00*/  @!P0 IMAD.WIDE R10, R11, 0x4, R6.reuse ;  /* 0x000000040b0a8825 */ /* 0x100fe200078e0206 */
[----:B------:R-:W-:Y:S02]  /*6e10*/  @!P3 LEA.HI R5, R5, R5, RZ, 0x1 ;  /* 0x000000050505b211 */ /* 0x000fe400078f08ff */
[----:B------:R-:W-:Y:S01]  /*6e20*/  @!P4 LEA.HI R20, R20, R20, RZ, 0x1 ;  /* 0x000000141414c211 */ /* 0x000fe200078f08ff */
[----:B------:R-:W-:Y:S01]  /*6e30*/  @!P1 IMAD.WIDE R12, R13, 0x4, R6 ;  /* 0x000000040d0c9825 */ /* 0x000fe200078e0206 */
[----:B------:R-:W-:Y:S01]  /*6e40*/  @!P5 LEA.HI R21, R21, R21, RZ, 0x1 ;  /* 0x000000151515d211 */ /* 0x000fe200078f08ff */
[----:B------:R0:W-:Y:S01]  /*6e50*/  @!P0 ST.E.64 desc[UR36][R10.64], R40 ;  /* 0x000000280a008985 */ /* 0x0001e2000c101b24 */
[----:B------:R-:W-:-:S02]  /*6e60*/  @!P6 LEA.HI R22, R22, R22, RZ, 0x1 ;  /* 0x000000161616e211 */ /* 0x000fc400078f08ff */
[----:B------:R-:W-:Y:S01]  /*6e70*/  @!P2 LOP3.LUT R3, R3, 0xfffffffe, RZ, 0xc0, !PT ;  /* 0xfffffffe0303a812 */ /* 0x000fe200078ec0ff */
[----:B------:R1:W-:Y:S01]  /*6e80*/  @!P1 ST.E.64 desc[UR36][R12.64], R44 ;  /* 0x0000002c0c009985 */ /* 0x0003e2000c101b24 */
[----:B------:R-:W-:Y:S02]  /*6e90*/  @!P3 LOP3.LUT R5, R5, 0xfffffffe, RZ, 0xc0, !PT ;  /* 0xfffffffe0505b812 */ /* 0x000fe400078ec0ff */
[----:B--2---:R-:W-:Y:S01]  /*6ea0*/  @!P4 LOP3.LUT R15, R20, 0xfffffffe, RZ, 0xc0, !PT ;  /* 0xfffffffe140fc812 */ /* 0x004fe200078ec0ff */
[----:B------:R-:W-:Y:S01]  /*6eb0*/  VIADD R20, R0, 0x78 ;  /* 0x0000007800147836 */ /* 0x000fe20000000000 */
[----:B---3--:R-:W-:Y:S02]  /*6ec0*/  @!P5 LOP3.LUT R17, R21, 0xfffffffe, RZ, 0xc0, !PT ;  /* 0xfffffffe1511d812 */ /* 0x008fe400078ec0ff */
[----:B------:R-:W-:Y:S01]  /*6ed0*/  @!P6 LOP3.LUT R19, R22, 0xfffffffe, RZ, 0xc0, !PT ;  /* 0xfffffffe1613e812 */ /* 0x000fe200078ec0ff */
[----:B------:R-:W-:Y:S01]  /*6ee0*/  @!P4 IMAD.WIDE R14, R15, 0x4, R6 ;  /* 0x000000040f0ec825 */ /* 0x000fe200078e0206 */
[----:B------:R-:W-:-:S02]  /*6ef0*/  ISETP.GE.AND P1, PT, R23, UR4, PT ;  /* 0x0000000417007c0c */ /* 0x000fc4000bf26270 */
[----:B------:R-:W-:Y:S01]  /*6f00*/  ISETP.GE.AND P0, PT, R24, UR4, PT ;  /* 0x0000000418007c0c */ /* 0x000fe2000bf06270 */
[--C-:B0-----:R-:W-:Y:S01]  /*6f10*/  @!P2 IMAD.WIDE R10, R3, 0x4, R6.reuse ;  /* 0x00000004030aa825 */ /* 0x101fe200078e0206 */
[C---:B------:R-:W-:Y:S02]  /*6f20*/  IADD3 R3, R0.reuse, 0x68, RZ ;  /* 0x0000006800037810 */ /* 0x040fe40007ffe0ff */
[----:B------:R-:W-:Y:S01]  /*6f30*/  IADD3 R21, R0, 0x80, RZ ;  /* 0x0000008000157810 */ /* 0x000fe20007ffe0ff */
[--C-:B-1----:R-:W-:Y:S01]  /*6f40*/  @!P3 IMAD.WIDE R12, R5, 0x4, R6.reuse ;  /* 0x00000004050cb825 */ /* 0x102fe200078e0206 */
[----:B------:R0:W-:Y:S01]  /*6f50*/  @!P2 ST.E.64 desc[UR36][R10.64], R48 ;  /* 0x000000300a00a985 */ /* 0x0001e2000c101b24 */
[----:B------:R-:W-:Y:S02]  /*6f60*/  ISETP.GE.AND P2, PT, R3, UR4, PT ;  /* 0x0000000403007c0c */ /* 0x000fe4000bf46270 */
[----:B------:R-:W-:Y:S01]  /*6f70*/  @!P5 IMAD.WIDE R16, R17, 0x4, R6 ;  /* 0x000000041110d825 */ /* 0x000fe200078e0206 */
[----:B------:R1:W-:Y:S01]  /*6f80*/  @!P3 ST.E.64 desc[UR36][R12.64], R52 ;  /* 0x000000340c00b985 */ /* 0x0003e2000c101b24 */
[----:B------:R-:W-:-:S02]  /*6f90*/  @!P1 LEA.HI R23, R23, R23, RZ, 0x1 ;  /* 0x0000001717179211 */ /* 0x000fc400078f08ff */
[----:B------:R-:W-:Y:S01]  /*6fa0*/  @!P6 IMAD.WIDE R18, R19, 0x4, R6 ;  /* 0x000000041312e825 */ /* 0x000fe200078e0206 */
[----:B------:R2:W-:Y:S01]  /*6fb0*/  @!P4 ST.E.64 desc[UR36][R14.64], R56 ;  /* 0x000000380e00c985 */ /* 0x0005e2000c101b24 */
[----:B------:R-:W-:Y:S02]  /*6fc0*/  ISETP.GE.AND P4, PT, R21, UR4, PT ;  /* 0x0000000415007c0c */ /* 0x000fe4000bf86270 */
[C---:B------:R-:W-:Y:S01]  /*6fd0*/  VIADD R5, R0.reuse, 0x70 ;  /* 0x0000007000057836 */ /* 0x040fe20000000000 */
[----:B------:R3:W-:Y:S01]  /*6fe0*/  @!P5 ST.E.64 desc[UR36][R16.64], R60 ;  /* 0x0000003c1000d985 */ /* 0x0007e2000c101b24 */
[----:B------:R-:W-:Y:S01]  /*6ff0*/  VIADD R22, R0, 0x88 ;  /* 0x0000008800167836 */ /* 0x000fe20000000000 */
[----:B------:R-:W-:Y:S02]  /*7000*/  ISETP.GE.AND P5, PT, R20, UR4, PT ;  /* 0x0000000414007c0c */ /* 0x000fe4000bfa6270 */
[----:B------:R4:W-:Y:S01]  /*7010*/  @!P6 ST.E.64 desc[UR36][R18.64], R64 ;  /* 0x000000401200e985 */ /* 0x0009e2000c101b24 */
[----:B------:R-:W-:-:S02]  /*7020*/  ISETP.GE.AND P6, PT, R5, UR4, PT ;  /* 0x0000000405007c0c */ /* 0x000fc4000bfc6270 */
[----:B------:R-:W-:Y:S02]  /*7030*/  ISETP.GE.AND P3, PT, R22, UR4, PT ;  /* 0x0000000416007c0c */ /* 0x000fe4000bf66270 */
[----:B------:R-:W-:Y:S02]  /*7040*/  @!P0 LEA.HI R24, R24, R24, RZ, 0x1 ;  /* 0x0000001818188211 */ /* 0x000fe400078f08ff */
[----:B0-----:R-:W-:Y:S01]  /*7050*/  @!P1 LOP3.LUT R11, R23, 0xfffffffe, RZ, 0xc0, !PT ;  /* 0xfffffffe170b9812 */ /* 0x001fe200078ec0ff */
[----:B------:R-:W-:Y:S01]  /*7060*/  VIADD R23, R0, 0x90 ;  /* 0x0000009000177836 */ /* 0x000fe20000000000 */
[----:B-1----:R-:W-:Y:S02]  /*7070*/  @!P0 LOP3.LUT R13, R24, 0xfffffffe, RZ, 0xc0, !PT ;  /* 0xfffffffe180d8812 */ /* 0x002fe400078ec0ff */
[----:B------:R-:W-:Y:S01]  /*7080*/  @!P2 LEA.HI R3, R3, R3, RZ, 0x1 ;  /* 0x000000030303a211 */ /* 0x000fe200078f08ff */
[----:B------:R-:W-:Y:S01]  /*7090*/  @!P1 IMAD.WIDE R10, R11, 0x4, R6 ;  /* 0x000000040b0a9825 */ /* 0x000fe200078e0206 */
[----:B------:R-:W-:-:S02]  /*70a0*/  @!P5 LEA.HI R20, R20, R20, RZ, 0x1 ;  /* 0x000000141414d211 */ /* 0x000fc400078f08ff */
[----:B------:R-:W-:Y:S01]  /*70b0*/  @!P6 LEA.HI R5, R5, R5, RZ, 0x1 ;  /* 0x000000050505e211 */ /* 0x000fe200078f08ff */
[----:B------:R-:W-:Y:S01]  /*70c0*/  @!P0 IMAD.WIDE R12, R13, 0x4, R6 ;  /* 0x000000040d0c8825 */ /* 0x000fe200078e0206 */
[----:B------:R-:W-:Y:S01]  /*70d0*/  @!P4 LEA.HI R21, R21, R21, RZ, 0x1 ;  /* 0x000000151515c211 */ /* 0x000fe200078f08ff */
[----:B------:R0:W-:Y:S01]  /*70e0*/  @!P1 ST.E.64 desc[UR36][R10.64], R68 ;  /* 0x000000440a009985 */ /* 0x0001e2000c101b24 */
[----:B------:R-:W-:Y:S02]  /*70f0*/  @!P3 LEA.HI R22, R22, R22, RZ, 0x1 ;  /* 0x000000161616b211 */ /* 0x000fe400078f08ff */
[----:B------:R-:W-:Y:S01]  /*7100*/  @!P2 LOP3.LUT R3, R3, 0xfffffffe, RZ, 0xc0, !PT ;  /* 0xfffffffe0303a812 */ /* 0x000fe200078ec0ff */
[----:B------:R1:W-:Y:S01]  /*7110*/  @!P0 ST.E.64 desc[UR36][R12.64], R72 ;  /* 0x000000480c008985 */ /* 0x0003e2000c101b24 */
[----:B------:R-:W-:Y:S02]  /*7120*/  @!P6 LOP3.LUT R5, R5, 0xfffffffe, RZ, 0xc0, !PT ;  /* 0xfffffffe0505e812 */ /* 0x000fe400078ec0ff */
[----:B--2---:R-:W-:-:S02]  /*7130*/  @!P5 LOP3.LUT R15, R20, 0xfffffffe, RZ, 0xc0, !PT ;  /* 0xfffffffe140fd812 */ /* 0x004fc400078ec0ff */
[----:B---3--:R-:W-:Y:S01]  /*7140*/  @!P4 LOP3.LUT R17, R21, 0xfffffffe, RZ, 0xc0, !PT ;  /* 0xfffffffe1511c812 */ /* 0x008fe200078ec0ff */
[----:B------:R-:W-:Y:S01]  /*7150*/  VIADD R21, R0, 0xb8 ;  /* 0x000000b800157836 */ /* 0x000fe20000000000 */
[----:B----4-:R-:W-:Y:S01]  /*7160*/  @!P3 LOP3.LUT R19, R22, 0xfffffffe, RZ, 0xc0, !PT ;  /* 0xfffffffe1613b812 */ /* 0x010fe200078ec0ff */
[--C-:B------:R-:W-:Y:S01]  /*7170*/  @!P5 IMAD.WIDE R14, R15, 0x4, R6.reuse ;  /* 0x000000040f0ed825 */ /* 0x100fe200078e0206 */
[----:B------:R-:W-:Y:S02]  /*7180*/  IADD3 R24, R0, 0x98, RZ ;  /* 0x0000009800187810 */ /* 0x000fe40007ffe0ff */
[----:B------:R-:W-:Y:S01]  /*7190*/  ISETP.GE.AND P0, PT, R23, UR4, PT ;  /* 0x0000000417007c0c */ /* 0x000fe2000bf06270 */
[--C-:B0-----:R-:W-:Y:S01]  /*71a0*/  @!P2 IMAD.WIDE R10, R3, 0x4, R6.reuse ;  /* 0x00000004030aa825 */ /* 0x101fe200078e0206 */
[----:B------:R-:W-:Y:S02]  /*71b0*/  ISETP.GE.AND P1, PT, R24, UR4, PT ;  /* 0x0000000418007c0c */ /* 0x000fe4000bf26270 */
[----:B------:R-:W-:Y:S01]  /*71c0*/  IADD3 R20, R0, 0xb0, RZ ;  /* 0x000000b000147810 */ /* 0x000fe20007ffe0ff */
[--C-:B-1----:R-:W-:Y:S01]  /*71d0*/  @!P6 IMAD.WIDE R12, R5, 0x4, R6.reuse ;  /* 0x00000004050ce825 */ /* 0x102fe200078e0206 */
[----:B------:R0:W-:Y:S03]  /*71e0*/  @!P2 ST.E.64 desc[UR36][R10.64], R76 ;  /* 0x0000004c0a00a985 */ /* 0x0001e6000c101b24 */
[--C-:B------:R-:W-:Y:S01]  /*71f0*/  @!P4 IMAD.WIDE R16, R17, 0x4, R6.reuse ;  /* 0x000000041110c825 */ /* 0x100fe200078e0206 */
[----:B------:R1:W-:Y:S03]  /*7200*/  @!P6 ST.E.64 desc[UR36][R12.64], R80 ;  /* 0x000000500c00e985 */ /* 0x0003e6000c101b24 */
[----:B------:R-:W-:Y:S01]  /*7210*/  @!P3 IMAD.WIDE R18, R19, 0x4, R6 ;  /* 0x000000041312b825 */ /* 0x000fe200078e0206 */
[----:B------:R2:W-:Y:S01]  /*7220*/  @!P5 ST.E.64 desc[UR36][R14.64], R84 ;  /* 0x000000540e00d985 */ /* 0x0005e2000c101b24 */
[----:B------:R-:W-:-:S02]  /*7230*/  ISETP.GE.AND P5, PT, R21, UR4, PT ;  /* 0x0000000415007c0c */ /* 0x000fc4000bfa6270 */
[C---:B------:R-:W-:Y:S01]  /*7240*/  VIADD R3, R0.reuse, 0xa0 ;  /* 0x000000a000037836 */ /* 0x040fe20000000000 */
[----:B------:R3:W-:Y:S01]  /*7250*/  @!P4 ST.E.64 desc[UR36][R16.64], R88 ;  /* 0x000000581000c985 */ /* 0x0007e2000c101b24 */
[----:B------:R-:W-:Y:S01]  /*7260*/  VIADD R5, R0, 0xa8 ;  /* 0x000000a800057836 */ /* 0x000fe20000000000 */
[----:B------:R-:W-:Y:S01]  /*7270*/  ISETP.GE.AND P4, PT, R20, UR4, PT ;  /* 0x0000000414007c0c */ /* 0x000fe2000bf86270 */
[----:B------:R-:W-:Y:S01]  /*7280*/  VIADD R22, R0, 0xc0 ;  /* 0x000000c000167836 */ /* 0x000fe20000000000 */
[----:B------:R4:W-:Y:S01]  /*7290*/  @!P3 ST.E.64 desc[UR36][R18.64], R92 ;  /* 0x0000005c1200b985 */ /* 0x0009e2000c101b24 */
[----:B------:R-:W-:Y:S02]  /*72a0*/  ISETP.GE.AND P2, PT, R3, UR4, PT ;  /* 0x0000000403007c0c */ /* 0x000fe4000bf46270 */
[----:B------:R-:W-:Y:S02]  /*72b0*/  ISETP.GE.AND P3, PT, R5, UR4, PT ;  /* 0x0000000405007c0c */ /* 0x000fe4000bf66270 */
[----:B------:R-:W-:-:S02]  /*72c0*/  ISETP.GE.AND P6, PT, R22, UR4, PT ;  /* 0x0000000416007c0c */ /* 0x000fc4000bfc6270 */
[----:B------:R-:W-:Y:S02]  /*72d0*/  @!P0 LEA.HI R23, R23, R23, RZ, 0x1 ;  /* 0x0000001717178211 */ /* 0x000fe400078f08ff */
[----:B------:R-:W-:Y:S02]  /*72e0*/  @!P1 LEA.HI R24, R24, R24, RZ, 0x1 ;  /* 0x0000001818189211 */ /* 0x000fe400078f08ff */
[----:B0-----:R-:W-:Y:S02]  /*72f0*/  @!P0 LOP3.LUT R11, R23, 0xfffffffe, RZ, 0xc0, !PT ;  /* 0xfffffffe170b8812 */ /* 0x001fe400078ec0ff */
[----:B-1----:R-:W-:Y:S02]  /*7300*/  @!P1 LOP3.LUT R13, R24, 0xfffffffe, RZ, 0xc0, !PT ;  /* 0xfffffffe180d9812 */ /* 0x002fe400078ec0ff */
[----:B------:R-:W-:Y:S01]  /*7310*/  @!P2 LEA.HI R3, R3, R3, RZ, 0x1 ;  /* 0x000000030303a211 */ /* 0x000fe200078f08ff */
[----:B------:R-:W-:Y:S01]  /*7320*/  @!P0 IMAD.WIDE R10, R11, 0x4, R6 ;  /* 0x000000040b0a8825 */ /* 0x000fe200078e0206 */
[----:B------:R-:W-:-:S02]  /*7330*/  @!P3 LEA.HI R5, R5, R5, RZ, 0x1 ;  /* 0x000000050505b211 */ /* 0x000fc400078f08ff */
[----:B------:R-:W-:Y:S01]  /*7340*/  @!P4 LEA.HI R20, R20, R20, RZ, 0x1 ;  /* 0x000000141414c211 */ /* 0x000fe200078f08ff */
[--C-:B------:R-:W-:Y:S01]  /*7350*/  @!P1 IMAD.WIDE R12, R13, 0x4, R6.reuse ;  /* 0x000000040d0c9825 */ /* 0x100fe200078e0206 */
[----:B------:R-:W-:Y:S01]  /*7360*/  @!P2 LOP3.LUT R3, R3, 0xfffffffe, RZ, 0xc0, !PT ;  /* 0xfffffffe0303a812 */ /* 0x000fe200078ec0ff */
[----:B------:R0:W-:Y:S01]  /*7370*/  @!P0 ST.E.64 desc[UR36][R10.64], R96 ;  /* 0x000000600a008985 */ /* 0x0001e2000c101b24 */
[----:B------:R-:W-:Y:S02]  /*7380*/  @!P5 LEA.HI R21, R21, R21, RZ, 0x1 ;  /* 0x000000151515d211 */ /* 0x000fe400078f08ff */
[----:B------:R-:W-:Y:S01]  /*7390*/  @!P3 LOP3.LUT R5, R5, 0xfffffffe, RZ, 0xc0, !PT ;  /* 0xfffffffe0505b812 */ /* 0x000fe200078ec0ff */
[----:B--2---:R-:W-:Y:S01]  /*73a0*/  @!P2 IMAD.WIDE R14, R3, 0x4, R6 ;  /* 0x00000004030ea825 */ /* 0x004fe200078e0206 */
[----:B------:R-:W-:Y:S01]  /*73b0*/  @!P6 LEA.HI R22, R22, R22, RZ, 0x1 ;  /* 0x000000161616e211 */ /* 0x000fe200078f08ff */
[----:B------:R1:W-:Y:S01]  /*73c0*/  @!P1 ST.E.64 desc[UR36][R12.64], R100 ;  /* 0x000000640c009985 */ /* 0x0003e2000c101b24 */
[----:B---3--:R-:W-:Y:S01]  /*73d0*/  @!P4 LOP3.LUT R17, R20, 0xfffffffe, RZ, 0xc0, !PT ;  /* 0xfffffffe1411c812 */ /* 0x008fe200078ec0ff */
[----:B------:R-:W-:Y:S01]  /*73e0*/  VIADD R20, R0, 0xd8 ;  /* 0x000000d800147836 */ /* 0x000fe20000000000 */
[----:B------:R-:W-:Y:S01]  /*73f0*/  @!P5 LOP3.LUT R21, R21, 0xfffffffe, RZ, 0xc0, !PT ;  /* 0xfffffffe1515d812 */ /* 0x000fe200078ec0ff */
[----:B------:R2:W-:Y:S01]  /*7400*/  @!P2 ST.E.64 desc[UR36][R14.64], R104 ;  /* 0x000000680e00a985 */ /* 0x0005e2000c101b24 */
[----:B----4-:R-:W-:-:S02]  /*7410*/  @!P6 LOP3.LUT R19, R22, 0xfffffffe, RZ, 0xc0, !PT ;  /* 0xfffffffe1613e812 */ /* 0x010fc400078ec0ff */
[----:B------:R-:W-:Y:S01]  /*7420*/  IADD3 R3, R0, 0xc8, RZ ;  /* 0x000000c800037810 */ /* 0x000fe20007ffe0ff */
[--C-:B0-----:R-:W-:Y:S01]  /*7430*/  @!P3 IMAD.WIDE R10, R5, 0x4, R6.reuse ;  /* 0x00000004050ab825 */ /* 0x101fe200078e0206 */
[----:B------:R-:W-:Y:S02]  /*7440*/  ISETP.GE.AND P2, PT, R20, UR4, PT ;  /* 0x0000000414007c0c */ /* 0x000fe4000bf46270 */
[----:B------:R-:W-:Y:S01]  /*7450*/  ISETP.GE.AND P0, PT, R3, UR4, PT ;  /* 0x0000000403007c0c */ /* 0x000fe2000bf06270 */
[----:B------:R-:W-:Y:S01]  /*7460*/  VIADD R5, R0, 0xd0 ;  /* 0x000000d000057836 */ /* 0x000fe20000000000 */
[----:B------:R0:W-:Y:S01]  /*7470*/  @!P3 ST.E.64 desc[UR36][R10.64], R108 ;  /* 0x0000006c0a00b985 */ /* 0x0001e2000c101b24 */
[----:B-1----:R-:W-:-:S03]  /*7480*/  @!P4 IMAD.WIDE R12, R17, 0x4, R6 ;  /* 0x00000004110cc825 */ /* 0x002fc600078e0206 */
[----:B------:R-:W-:Y:S01]  /*7490*/  ISETP.GE.AND P1, PT, R5, UR4, PT ;  /* 0x0000000405007c0c */ /* 0x000fe2000bf26270 */
[--C-:B------:R-:W-:Y:S01]  /*74a0*/  @!P5 IMAD.WIDE R16, R21, 0x4, R6.reuse ;  /* 0x000000041510d825 */ /* 0x100fe200078e0206 */
[C---:B------:R-:W-:Y:S01]  /*74b0*/  IADD3 R21, R0.reuse, 0xe0, RZ ;  /* 0x000000e000157810 */ /* 0x040fe20007ffe0ff */
[----:B------:R1:W-:Y:S02]  /*74c0*/  @!P4 ST.E.64 desc[UR36][R12.64], R112 ;  /* 0x000000700c00c985 */ /* 0x0003e4000c101b24 */
[----:B------:R-:W-:Y:S01]  /*74d0*/  @!P6 IMAD.WIDE R18, R19, 0x4, R6 ;  /* 0x000000041312e825 */ /* 0x000fe200078e0206 */
[----:B------:R-:W-:Y:S01]  /*74e0*/  ISETP.GE.AND P3, PT, R21, UR4, PT ;  /* 0x0000000415007c0c */ /* 0x000fe2000bf66270 */
[----:B------:R3:W-:Y:S01]  /*74f0*/  @!P5 ST.E.64 desc[UR36][R16.64], R116 ;  /* 0x000000741000d985 */ /* 0x0007e2000c101b24 */
[----:B------:R-:W-:Y:S01]  /*7500*/  @!P0 LEA.HI R3, R3, R3, RZ, 0x1 ;  /* 0x0000000303038211 */ /* 0x000fe200078f08ff */
[C---:B--2---:R-:W-:Y:S01]  /*7510*/  VIADD R14, R0.reuse, 0xe8 ;  /* 0x000000e8000e7836 */ /* 0x044fe20000000000 */
[C---:B0-----:R-:W-:Y:S01]  /*7520*/  IADD3 R11, R0.reuse, 0xf8, RZ ;  /* 0x000000f8000b7810 */ /* 0x041fe20007ffe0ff */
[----:B------:R-:W-:Y:S01]  /*7530*/  VIADD R15, R0, 0xf0 ;  /* 0x000000f0000f7836 */ /* 0x000fe20000000000 */
[----:B------:R0:W-:Y:S01]  /*7540*/  @!P6 ST.E.64 desc[UR36][R18.64], R120 ;  /* 0x000000781200e985 */ /* 0x0001e2000c101b24 */
[----:B------:R-:W-:-:S02]  /*7550*/  @!P1 LEA.HI R5, R5, R5, RZ, 0x1 ;  /* 0x0000000505059211 */ /* 0x000fc400078f08ff */
[----:B------:R-:W-:Y:S02]  /*7560*/  ISETP.GE.AND P4, PT, R14, UR4, PT ;  /* 0x000000040e007c0c */ /* 0x000fe4000bf86270 */
[----:B------:R-:W-:Y:S02]  /*7570*/  ISETP.GE.AND P5, PT, R15, UR4, PT ;  /* 0x000000040f007c0c */ /* 0x000fe4000bfa6270 */
[----:B------:R-:W-:Y:S02]  /*7580*/  ISETP.GE.AND P6, PT, R11, UR4, PT ;  /* 0x000000040b007c0c */ /* 0x000fe4000bfc6270 */
[----:B------:R-:W-:Y:S02]  /*7590*/  @!P2 LEA.HI R20, R20, R20, RZ, 0x1 ;  /* 0x000000141414a211 */ /* 0x000fe400078f08ff */
[----:B------:R-:W-:Y:S02]  /*75a0*/  @!P3 LEA.HI R21, R21, R21, RZ, 0x1 ;  /* 0x000000151515b211 */ /* 0x000fe400078f08ff */
[----:B------:R-:W-:-:S02]  /*75b0*/  @!P0 LOP3.LUT R3, R3, 0xfffffffe, RZ, 0xc0, !PT ;  /* 0xfffffffe03038812 */ /* 0x000fc400078ec0ff */
[----:B------:R-:W-:Y:S02]  /*75c0*/  @!P1 LOP3.LUT R5, R5, 0xfffffffe, RZ, 0xc0, !PT ;  /* 0xfffffffe05059812 */ /* 0x000fe400078ec0ff */
[----:B------:R-:W-:Y:S02]  /*75d0*/  @!P4 LEA.HI R14, R14, R14, RZ, 0x1 ;  /* 0x0000000e0e0ec211 */ /* 0x000fe400078f08ff */
[----:B------:R-:W-:Y:S01]  /*75e0*/  @!P5 LEA.HI R10, R15, R15, RZ, 0x1 ;  /* 0x0000000f0f0ad211 */ /* 0x000fe200078f08ff */
[----:B-1----:R-:W-:Y:S01]  /*75f0*/  @!P1 IMAD.WIDE R12, R5, 0x4, R6 ;  /* 0x00000004050c9825 */ /* 0x002fe200078e0206 */
[----:B------:R-:W-:Y:S02]  /*7600*/  @!P6 LEA.HI R11, R11, R11, RZ, 0x1 ;  /* 0x0000000b0b0be211 */ /* 0x000fe400078f08ff */
[----:B------:R-:W-:Y:S02]  /*7610*/  @!P2 LOP3.LUT R15, R20, 0xfffffffe, RZ, 0xc0, !PT ;  /* 0xfffffffe140fa812 */ /* 0x000fe400078ec0ff */
[----:B---3--:R-:W-:-:S02]  /*7620*/  @!P3 LOP3.LUT R17, R21, 0xfffffffe, RZ, 0xc0, !PT ;  /* 0xfffffffe1511b812 */ /* 0x008fc400078ec0ff */
[----:B0-----:R-:W-:Y:S01]  /*7630*/  @!P4 LOP3.LUT R19, R14, 0xfffffffe, RZ, 0xc0, !PT ;  /* 0xfffffffe0e13c812 */ /* 0x001fe200078ec0ff */
[--C-:B------:R-:W-:Y:S01]  /*7640*/  @!P2 IMAD.WIDE R14, R15, 0x4, R6.reuse ;  /* 0x000000040f0ea825 */ /* 0x100fe200078e0206 */
[----:B------:R-:W-:Y:S02]  /*7650*/  @!P5 LOP3.LUT R21, R10, 0xfffffffe, RZ, 0xc0, !PT ;  /* 0xfffffffe0a15d812 */ /* 0x000fe400078ec0ff */
[----:B------:R-:W-:Y:S01]  /*7660*/  @!P6 LOP3.LUT R23, R11, 0xfffffffe, RZ, 0xc0, !PT ;  /* 0xfffffffe0b17e812 */ /* 0x000fe200078ec0ff */
[----:B------:R-:W-:-:S04]  /*7670*/  @!P0 IMAD.WIDE R10, R3, 0x4, R6 ;  /* 0x00000004030a8825 */ /* 0x000fc800078e0206 */
[--C-:B------:R-:W-:Y:S01]  /*7680*/  @!P3 IMAD.WIDE R16, R17, 0x4, R6.reuse ;  /* 0x000000041110b825 */ /* 0x100fe200078e0206 */
[----:B------:R0:W-:Y:S03]  /*7690*/  @!P0 ST.E.64 desc[UR36][R10.64], R124 ;  /* 0x0000007c0a008985 */ /* 0x0001e6000c101b24 */
[--C-:B------:R-:W-:Y:S01]  /*76a0*/  @!P4 IMAD.WIDE R18, R19, 0x4, R6.reuse ;  /* 0x000000041312c825 */ /* 0x100fe200078e0206 */
[----:B------:R0:W-:Y:S03]  /*76b0*/  @!P1 ST.E.64 desc[UR36][R12.64], R128 ;  /* 0x000000800c009985 */ /* 0x0001e6000c101b24 */
[--C-:B------:R-:W-:Y:S01]  /*76c0*/  @!P5 IMAD.WIDE R20, R21, 0x4, R6.reuse ;  /* 0x000000041514d825 */ /* 0x100fe200078e0206 */
[----:B------:R0:W-:Y:S03]  /*76d0*/  @!P2 ST.E.64 desc[UR36][R14.64], R132 ;  /* 0x000000840e00a985 */ /* 0x0001e6000c101b24 */
[----:B------:R-:W-:Y:S01]  /*76e0*/  @!P6 IMAD.WIDE R6, R23, 0x4, R6 ;  /* 0x000000041706e825 */ /* 0x000fe200078e0206 */
[----:B------:R0:W-:Y:S04]  /*76f0*/  @!P3 ST.E.64 desc[UR36][R16.64], R136 ;  /* 0x000000881000b985 */ /* 0x0001e8000c101b24 */
[----:B------:R0:W-:Y:S04]  /*7700*/  @!P4 ST.E.64 desc[UR36][R18.64], R140 ;  /* 0x0000008c1200c985 */ /* 0x0001e8000c101b24 */
[----:B------:R0:W-:Y:S04]  /*7710*/  @!P5 ST.E.64 desc[UR36][R20.64], R144 ;  /* 0x000000901400d985 */ /* 0x0001e8000c101b24 */
[----:B------:R0:W-:Y:S02]  /*7720*/  @!P6 ST.E.64 desc[UR36][R6.64], R148 ;  /* 0x000000940600e985 */ /* 0x0001e4000c101b24 */
.L_x_37:
[----:B------:R-:W-:Y:S05]  /*7730*/  BSYNC B0 ;  /* 0x0000000000007941 */ /* 0x000fea0003800000 */
.L_x_36:
[----:B------:R-:W-:Y:S01]  /*7740*/  ISETP.GE.AND P0, PT, R9, R8, PT ;  /* 0x000000080900720c */ /* 0x000fe20003f06270 */
[----:B---3--:R2:W3:Y:S04]  /*7750*/  SHFL.IDX PT, R3, R4, 0x1, 0x1c1f ;  /* 0x003c1f0004037f89 */ /* 0x0084e800000e0000 */
[----:B------:R-:W0:Y:S08]  /*7760*/  SHFL.IDX PT, R2, R2, 0x1, 0x1c1f ;  /* 0x003c1f0002027f89 */ /* 0x000e3000000e0000 */
[----:B--2---:R-:W-:Y:S05]  /*7770*/  @P0 BRA `(.L_x_8) ;  /* 0x0000004400b00947 */ /* 0x004fea0003800000 */
[C---:B------:R-:W-:Y:S01]  /*7780*/  VIADD R4, R0.reuse, 0x8 ;  /* 0x0000000800047836 */ /* 0x040fe20000000000 */
[----:B------:R-:W-:Y:S01]  /*7790*/  ULDC UR4, c[0x0][0xac8] ;  /* 0x0002b20000047ab9 */ /* 0x000fe20000000800 */
[C---:B------:R-:W-:Y:S01]  /*77a0*/  VIADD R5, R0.reuse, 0x10 ;  /* 0x0000001000057836 */ /* 0x040fe20000000000 */
[C---:B------:R-:W-:Y:S01]  /*77b0*/  ISETP.GE.AND P0, PT, R0.reuse, UR4, PT ;  /* 0x0000000400007c0c */ /* 0x040fe2000bf06270 */
[----:B0-----:R-:W-:Y:S01]  /*77c0*/  VIADD R11, R0, 0x20 ;  /* 0x00000020000b7836 */ /* 0x001fe20000000000 */
[----:B------:R-:W-:Y:S01]  /*77d0*/  ISETP.GE.AND P1, PT, R4, UR4, PT ;  /* 0x0000000404007c0c */ /* 0x000fe2000bf26270 */
[C---:B------:R-:W-:Y:S01]  /*77e0*/  VIADD R12, R0.reuse, 0x28 ;  /* 0x00000028000c7836 */ /* 0x040fe20000000000 */
[----:B------:R-:W-:Y:S01]  /*77f0*/  ISETP.GE.AND P2, PT, R5, UR4, PT ;  /* 0x0000000405007c0c */ /* 0x000fe2000bf46270 */
[C---:B------:R-:W-:Y:S01]  /*7800*/  VIADD R14, R0.reuse, 0x38 ;  /* 0x00000038000e7836 */ /* 0x040fe20000000000 */
[C---:B------:R-:W-:Y:S01]  /*7810*/  IADD3 R10, R0.reuse, 0x18, RZ ;  /* 0x00000018000a7810 */ /* 0x040fe20007ffe0ff */
[C---:B------:R-:W-:Y:S01]  /*7820*/  VIADD R15, R0.reuse, 0x40 ;  /* 0x00000040000f7836 */ /* 0x040fe20000000000 */
[----:B------:R-:W-:Y:S01]  /*7830*/  ISETP.GE.AND P6, PT, R11, UR4, PT ;  /* 0x000000040b007c0c */ /* 0x000fe2000bfc6270 */
[----:B------:R-:W-:Y:S01]  /*7840*/  VIADD R18, R0, 0x50 ;  /* 0x0000005000127836 */ /* 0x000fe20000000000 */
[----:B------:R-:W-:Y:S01]  /*7850*/  ISETP.GE.AND P5, PT, R10, UR4, PT ;  /* 0x000000040a007c0c */ /* 0x000fe2000bfa6270 */
[C---:B------:R-:W-:Y:S01]  /*7860*/  VIADD R19, R0.reuse, 0x58 ;  /* 0x0000005800137836 */ /* 0x040fe20000000000 */
[C---:B------:R-:W-:Y:S01]  /*7870*/  IADD3 R13, R0.reuse, 0x30, RZ ;  /* 0x00000030000d7810 */ /* 0x040fe20007ffe0ff */
[C---:B------:R-:W-:Y:S01]  /*7880*/  VIADD R20, R0.reuse, 0x80 ;  /* 0x0000008000147836 */ /* 0x040fe20000000000 */
[----:B------:R-:W-:-:S02]  /*7890*/  IADD3 R16, R0, 0x48, RZ ;  /* 0x0000004800107810 */ /* 0x000fc40007ffe0ff */
[----:B------:R-:W-:Y:S02]  /*78a0*/  @!P1 LEA.HI R4, R4, R4, RZ, 0x1 ;  /* 0x0000000404049211 */ /* 0x000fe400078f08ff */
[----:B------:R-:W-:Y:S02]  /*78b0*/  @!P2 LEA.HI R5, R5, R5, RZ, 0x1 ;  /* 0x000000050505a211 */ /* 0x000fe400078f08ff */
[----:B-1----:R-:W-:Y:S02]  /*78c0*/  @!P1 LOP3.LUT R7, R4, 0xfffffffe, RZ, 0xc0, !PT ;  /* 0xfffffffe04079812 */ /* 0x002fe400078ec0ff */
[----:B------:R-:W-:Y:S01]  /*78d0*/  @!P2 LOP3.LUT R9, R5, 0xfffffffe, RZ, 0xc0, !PT ;  /* 0xfffffffe0509a812 */ /* 0x000fe200078ec0ff */
[--C-:B---3--:R-:W-:Y:S01]  /*78e0*/  @!P0 IMAD.WIDE R4, R0, 0x4, R2.reuse ;  /* 0x0000000400048825 */ /* 0x108fe200078e0202 */
[----:B------:R-:W-:Y:S02]  /*78f0*/  ISETP.GE.AND P3, PT, R15, UR4, PT ;  /* 0x000000040f007c0c */ /* 0x000fe4000bf66270 */
[----:B------:R-:W-:Y:S01]  /*7900*/  ISETP.GE.AND P4, PT, R16, UR4, PT ;  /* 0x0000000410007c0c */ /* 0x000fe2000bf86270 */
[----:B----4-:R-:W-:Y:S01]  /*7910*/  @!P1 IMAD.WIDE R6, R7, 0x4, R2 ;  /* 0x0000000407069825 */ /* 0x010fe200078e0202 */
[----:B------:R0:W-:Y:S01]  /*7920*/  @!P0 ST.E.64 desc[UR36][R4.64], R26 ;  /* 0x0000001a04008985 */ /* 0x0001e2000c101b24 */
[----:B------:R-:W-:-:S02]  /*7930*/  ISETP.GE.AND P0, PT, R12, UR4, PT ;  /* 0x000000040c007c0c */ /* 0x000fc4000bf06270 */
[----:B------:R-:W-:Y:S01]  /*7940*/  @!P2 IMAD.WIDE R8, R9, 0x4, R2 ;  /* 0x000000040908a825 */ /* 0x000fe200078e0202 */
[----:B------:R1:W-:Y:S01]  /*7950*/  @!P1 ST.E.64 desc[UR36][R6.64], R30 ;  /* 0x0000001e06009985 */ /* 0x0003e2000c101b24 */
[----:B------:R-:W-:Y:S02]  /*7960*/  ISETP.GE.AND P1, PT, R13, UR4, PT ;  /* 0x000000040d007c0c */ /* 0x000fe4000bf26270 */
[----:B------:R-:W-:Y:S01]  /*7970*/  @!P5 LEA.HI R10, R10, R10, RZ, 0x1 ;  /* 0x0000000a0a0ad211 */ /* 0x000fe200078f08ff */
[----:B------:R2:W-:Y:S01]  /*7980*/  @!P2 ST.E.64 desc[UR36][R8.64], R34 ;  /* 0x000000220800a985 */ /* 0x0005e2000c101b24 */
[----:B------:R-:W-:Y:S02]  /*7990*/  ISETP.GE.AND P2, PT, R14, UR4, PT ;  /* 0x000000040e007c0c */ /* 0x000fe4000bf46270 */
[----:B------:R-:W-:Y:S02]  /*79a0*/  @!P6 LEA.HI R11, R11, R11, RZ, 0x1 ;  /* 0x0000000b0b0be211 */ /* 0x000fe400078f08ff */
[----:B------:R-:W-:-:S02]  /*79b0*/  @!P3 LEA.HI R15, R15, R15, RZ, 0x1 ;  /* 0x0000000f0f0fb211 */ /* 0x000fc400078f08ff */
[----:B0-----:R-:W-:Y:S02]  /*79c0*/  @!P5 LOP3.LUT R5, R10, 0xfffffffe, RZ, 0xc0, !PT ;  /* 0xfffffffe0a05d812 */ /* 0x001fe400078ec0ff */
[----:B------:R-:W-:Y:S02]  /*79d0*/  @!P0 LEA.HI R12, R12, R12, RZ, 0x1 ;  /* 0x0000000c0c0c8211 */ /* 0x000fe400078f08ff */
[----:B-1----:R-:W-:Y:S01]  /*79e0*/  @!P6 LOP3.LUT R7, R11, 0xfffffffe, RZ, 0xc0, !PT ;  /* 0xfffffffe0b07e812 */ /* 0x002fe200078ec0ff */
[--C-:B------:R-:W-:Y:S01]  /*79f0*/  @!P5 IMAD.WIDE R4, R5, 0x4, R2.reuse ;  /* 0x000000040504d825 */ /* 0x100fe200078e0202 */
[----:B------:R-:W-:Y:S02]  /*7a00*/  @!P1 LEA.HI R13, R13, R13, RZ, 0x1 ;  /* 0x0000000d0d0d9211 */ /* 0x000fe400078f08ff */
[----:B------:R-:W-:Y:S01]  /*7a10*/  @!P2 LEA.HI R14, R14, R14, RZ, 0x1 ;  /* 0x0000000e0e0ea211 */ /* 0x000fe200078f08ff */
[----:B------:R-:W-:Y:S01]  /*7a20*/  @!P6 IMAD.WIDE R6, R7, 0x4, R2 ;  /* 0x000000040706e825 */ /* 0x000fe200078e0202 */
[----:B------:R-:W-:Y:S01]  /*7a30*/  @!P4 LEA.HI R16, R16, R16, RZ, 0x1 ;  /* 0x000000101010c211 */ /* 0x000fe200078f08ff */
[----:B------:R0:W-:Y:S01]  /*7a40*/  @!P5 ST.E.64 desc[UR36][R4.64], R38 ;  /* 0x000000260400d985 */ /* 0x0001e2000c101b24 */
[----:B--2---:R-:W-:-:S02]  /*7a50*/  @!P0 LOP3.LUT R9, R12, 0xfffffffe, RZ, 0xc0, !PT ;  /* 0xfffffffe0c098812 */ /* 0x004fc400078ec0ff */
[----:B------:R-:W-:Y:S01]  /*7a60*/  @!P1 LOP3.LUT R13, R13, 0xfffffffe, RZ, 0xc0, !PT ;  /* 0xfffffffe0d0d9812 */ /* 0x000fe200078ec0ff */
[----:B------:R1:W-:Y:S01]  /*7a70*/  @!P6 ST.E.64 desc[UR36][R6.64], R42 ;  /* 0x0000002a0600e985 */ /* 0x0003e2000c101b24 */
[----:B------:R-:W-:Y:S02]  /*7a80*/  @!P2 LOP3.LUT R11, R14, 0xfffffffe, RZ, 0xc0, !PT ;  /* 0xfffffffe0e0ba812 */ /* 0x000fe400078ec0ff */
[----:B------:R-:W-:Y:S02]  /*7a90*/  @!P3 LOP3.LUT R15, R15, 0xfffffffe, RZ, 0xc0, !PT ;  /* 0xfffffffe0f0fb812 */ /* 0x000fe400078ec0ff */
[----:B------:R-:W-:Y:S01]  /*7aa0*/  @!P4 LOP3.LUT R17, R16, 0xfffffffe, RZ, 0xc0, !PT ;  /* 0xfffffffe1011c812 */ /* 0x000fe200078ec0ff */
[----:B------:R-:W-:Y:S01]  /*7ab0*/  VIADD R16, R0, 0x70 ;  /* 0x0000007000107836 */ /* 0x000fe20000000000 */
[----:B------:R-:W-:Y:S02]  /*7ac0*/  ISETP.GE.AND P5, PT, R18, UR4, PT ;  /* 0x0000000412007c0c */ /* 0x000fe4000bfa6270 */
[----:B------:R-:W-:Y:S01]  /*7ad0*/  ISETP.GE.AND P6, PT, R19, UR4, PT ;  /* 0x0000000413007c0c */ /* 0x000fe2000bfc6270 */
[----:B0-----:R-:W-:Y:S01]  /*7ae0*/  @!P0 IMAD.WIDE R4, R9, 0x4, R2 ;  /* 0x0000000409048825 */ /* 0x001fe200078e0202 */
[----:B------:R-:W-:-:S03]  /*7af0*/  IADD3 R14, R0, 0x60, RZ ;  /* 0x00000060000e7810 */ /* 0x000fc60007ffe0ff */
[--C-:B-1----:R-:W-:Y:S01]  /*7b00*/  @!P1 IMAD.WIDE R6, R13, 0x4, R2.reuse ;  /* 0x000000040d069825 */ /* 0x102fe200078e0202 */
[----:B------:R0:W-:Y:S01]  /*7b10*/  @!P0 ST.E.64 desc[UR36][R4.64], R46 ;  /* 0x0000002e04008985 */ /* 0x0001e2000c101b24 */
[----:B------:R-:W-:Y:S02]  /*7b20*/  ISETP.GE.AND P0, PT, R20, UR4, PT ;  /* 0x0000000414007c0c */ /* 0x000fe4000bf06270 */
[--C-:B------:R-:W-:Y:S01]  /*7b30*/  @!P2 IMAD.WIDE R8, R11, 0x4, R2.reuse ;  /* 0x000000040b08a825 */ /* 0x100fe200078e0202 */
[----:B------:R1:W-:Y:S01]  /*7b40*/  @!P1 ST.E.64 desc[UR36][R6.64], R50 ;  /* 0x0000003206009985 */ /* 0x0003e2000c101b24 */
[----:B------:R-:W-:Y:S02]  /*7b50*/  @!P5 LEA.HI R18, R18, R18, RZ, 0x1 ;  /* 0x000000121212d211 */ /* 0x000fe400078f08ff */
[----:B------:R-:W-:Y:S01]  /*7b60*/  @!P3 IMAD.WIDE R10, R15, 0x4, R2 ;  /* 0x000000040f0ab825 */ /* 0x000fe200078e0202 */
[----:B------:R2:W-:Y:S01]  /*7b70*/  @!P2 ST.E.64 desc[UR36][R8.64], R54 ;  /* 0x000000360800a985 */ /* 0x0005e2000c101b24 */
[----:B------:R-:W-:-:S02]  /*7b80*/  ISETP.GE.AND P2, PT, R16, UR4, PT ;  /* 0x0000000410007c0c */ /* 0x000fc4000bf46270 */
[----:B------:R-:W-:Y:S01]  /*7b90*/  @!P4 IMAD.WIDE R12, R17, 0x4, R2 ;  /* 0x00000004110cc825 */ /* 0x000fe200078e0202 */
[----:B------:R3:W-:Y:S01]  /*7ba0*/  @!P3 ST.E.64 desc[UR36][R10.64], R58 ;  /* 0x0000003a0a00b985 */ /* 0x0007e2000c101b24 */
[C---:B------:R-:W-:Y:S02]  /*7bb0*/  IADD3 R17, R0.reuse, 0x78, RZ ;  /* 0x0000007800117810 */ /* 0x040fe40007ffe0ff */
[----:B------:R-:W-:Y:S01]  /*7bc0*/  VIADD R15, R0, 0x68 ;  /* 0x00000068000f7836 */ /* 0x000fe20000000000 */
[----:B------:R4:W-:Y:S01]  /*7bd0*/  @!P4 ST.E.64 desc[UR36][R12.64], R62 ;  /* 0x0000003e0c00c985 */ /* 0x0009e2000c101b24 */
[----:B------:R-:W-:Y:S02]  /*7be0*/  ISETP.GE.AND P4, PT, R14, UR4, PT ;  /* 0x000000040e007c0c */ /* 0x000fe4000bf86270 */
[----:B------:R-:W-:Y:S02]  /*7bf0*/  ISETP.GE.AND P1, PT, R17, UR4, PT ;  /* 0x0000000411007c0c */ /* 0x000fe4000bf26270 */
[----:B------:R-:W-:-:S02]  /*7c00*/  ISETP.GE.AND P3, PT, R15, UR4, PT ;  /* 0x000000040f007c0c */ /* 0x000fc4000bf66270 */
[----:B------:R-:W-:Y:S02]  /*7c10*/  @!P6 LEA.HI R19, R19, R19, RZ, 0x1 ;  /* 0x000000131313e211 */ /* 0x000fe400078f08ff */
[----:B0-----:R-:W-:Y:S01]  /*7c20*/  @!P5 LOP3.LUT R5, R18, 0xfffffffe, RZ, 0xc0, !PT ;  /* 0xfffffffe1205d812 */ /* 0x001fe200078ec0ff */
[----:B------:R-:W-:Y:S01]  /*7c30*/  VIADD R18, R0, 0x88 ;  /* 0x0000008800127836 */ /* 0x000fe20000000000 */
        /* <DEDUP_REMOVED lines=9> */
[----:B--2---:R-:W-:Y:S01]  /*7cd0*/  @!P4 LOP3.LUT R9, R14, 0xfffffffe, RZ, 0xc0, !PT ;  /* 0xfffffffe0e09c812 */ /* 0x004fe200078ec0ff */
[----:B------:R1:W-:Y:S01]  /*7ce0*/  @!P6 ST.E.64 desc[UR36][R6.64], R70 ;  /* 0x000000460600e985 */ /* 0x0003e2000c101b24 */
[----:B------:R-:W-:Y:S01]  /*7cf0*/  @!P3 LOP3.LUT R15, R15, 0xfffffffe, RZ, 0xc0, !PT ;  /* 0xfffffffe0f0fb812 */ /* 0x000fe200078ec0ff */
[----:B------:R-:W-:Y:S01]  /*7d00*/  VIADD R14, R0, 0x98 ;  /* 0x00000098000e7836 */ /* 0x000fe20000000000 */
[----:B---3--:R-:W-:Y:S02]  /*7d10*/  @!P2 LOP3.LUT R11, R16, 0xfffffffe, RZ, 0xc0, !PT ;  /* 0xfffffffe100ba812 */ /* 0x008fe400078ec0ff */
[----:B------:R-:W-:Y:S02]  /*7d20*/  @!P1 LOP3.LUT R17, R17, 0xfffffffe, RZ, 0xc0, !PT ;  /* 0xfffffffe11119812 */ /* 0x000fe400078ec0ff */
[----:B----4-:R-:W-:Y:S01]  /*7d30*/  @!P0 LOP3.LUT R13, R20, 0xfffffffe, RZ, 0xc0, !PT ;  /* 0xfffffffe140d8812 */ /* 0x010fe200078ec0ff */
[C---:B------:R-:W-:Y:S01]  /*7d40*/  VIADD R20, R0.reuse, 0xb8 ;  /* 0x000000b800147836 */ /* 0x040fe20000000000 */
[----:B------:R-:W-:Y:S01]  /*7d50*/  IADD3 R19, R0, 0x90, RZ ;  /* 0x0000009000137810 */ /* 0x000fe20007ffe0ff */
[----:B0-----:R-:W-:Y:S01]  /*7d60*/  @!P4 IMAD.WIDE R4, R9, 0x4, R2 ;  /* 0x000000040904c825 */ /* 0x001fe200078e0202 */
[----:B------:R-:W-:-:S02]  /*7d70*/  ISETP.GE.AND P6, PT, R18, UR4, PT ;  /* 0x0000000412007c0c */ /* 0x000fc4000bfc6270 */
[----:B------:R-:W-:Y:S01]  /*7d80*/  ISETP.GE.AND P5, PT, R19, UR4, PT ;  /* 0x0000000413007c0c */ /* 0x000fe2000bfa6270 */
[--C-:B-1----:R-:W-:Y:S01]  /*7d90*/  @!P3 IMAD.WIDE R6, R15, 0x4, R2.reuse ;  /* 0x000000040f06b825 */ /* 0x102fe200078e0202 */
[----:B------:R0:W-:Y:S01]  /*7da0*/  @!P4 ST.E.64 desc[UR36][R4.64], R74 ;  /* 0x0000004a0400c985 */ /* 0x0001e2000c101b24 */
[----:B------:R-:W-:Y:S02]  /*7db0*/  IADD3 R16, R0, 0xa8, RZ ;  /* 0x000000a800107810 */ /* 0x000fe40007ffe0ff */
[--C-:B------:R-:W-:Y:S01]  /*7dc0*/  @!P2 IMAD.WIDE R8, R11, 0x4, R2.reuse ;  /* 0x000000040b08a825 */ /* 0x100fe200078e0202 */
        /* <DEDUP_REMOVED lines=12> */
[----:B------:R-:W-:Y:S02]  /*7e90*/  ISETP.GE.AND P4, PT, R15, UR4, PT ;  /* 0x000000040f007c0c */ /* 0x000fe4000bf86270 */
[----:B------:R-:W-:-:S02]  /*7ea0*/  ISETP.GE.AND P2, PT, R17, UR4, PT ;  /* 0x0000000411007c0c */ /* 0x000fc4000bf46270 */
[----:B------:R-:W-:Y:S02]  /*7eb0*/  @!P5 LEA.HI R19, R19, R19, RZ, 0x1 ;  /* 0x000000131313d211 */ /* 0x000fe400078f08ff */
[----:B0-----:R-:W-:Y:S02]  /*7ec0*/  @!P6 LOP3.LUT R5, R18, 0xfffffffe, RZ, 0xc0, !PT ;  /* 0xfffffffe1205e812 */ /* 0x001fe400078ec0ff */
[----:B-1----:R-:W-:Y:S01]  /*7ed0*/  @!P5 LOP3.LUT R7, R19, 0xfffffffe, RZ, 0xc0, !PT ;  /* 0xfffffffe1307d812 */ /* 0x002fe200078ec0ff */
[----:B------:R-:W-:Y:S01]  /*7ee0*/  VIADD R19, R0, 0xc8 ;  /* 0x000000c800137836 */ /* 0x000fe20000000000 */
        /* <DEDUP_REMOVED lines=12> */
[----:B---3--:R-:W-:Y:S01]  /*7fb0*/  @!P3 LOP3.LUT R11, R16, 0xfffffffe, RZ, 0xc0, !PT ;  /* 0xfffffffe100bb812 */ /* 0x008fe200078ec0ff */
[C---:B------:R-:W-:Y:S01]  /*7fc0*/  VIADD R16, R0.reuse, 0xe0 ;  /* 0x000000e000107836 */ /* 0x040fe20000000000 */
[----:B------:R-:W-:Y:S02]  /*7fd0*/  @!P2 LOP3.LUT R17, R17, 0xfffffffe, RZ, 0xc0, !PT ;  /* 0xfffffffe1111a812 */ /* 0x000fe400078ec0ff */
[----:B------:R-:W-:Y:S02]  /*7fe0*/  IADD3 R18, R0, 0xc0, RZ ;  /* 0x000000c000127810 */ /* 0x000fe40007ffe0ff */
[----:B----4-:R-:W-:Y:S01]  /*7ff0*/  @!P1 LOP3.LUT R13, R20, 0xfffffffe, RZ, 0xc0, !PT ;  /* 0xfffffffe140d9812 */ /* 0x010fe200078ec0ff */
[----:B0-----:R-:W-:Y:S01]  /*8000*/  @!P0 IMAD.WIDE R4, R9, 0x4, R2 ;  /* 0x0000000409048825 */ /* 0x001fe200078e0202 */
[----:B------:R-:W-:-:S02]  /*8010*/  ISETP.GE.AND P5, PT, R18, UR4, PT ;  /* 0x0000000412007c0c */ /* 0x000fc4000bfa6270 */
[----:B------:R-:W-:Y:S01]  /*8020*/  ISETP.GE.AND P6, PT, R19, UR4, PT ;  /* 0x0000000413007c0c */ /* 0x000fe2000bfc6270 */
[--C-:B-1----:R-:W-:Y:S01]  /*8030*/  @!P4 IMAD.WIDE R6, R15, 0x4, R2.reuse ;  /* 0x000000040f06c825 */ /* 0x102fe200078e0202 */
[----:B------:R0:W-:Y:S01]  /*8040*/  @!P0 ST.E.64 desc[UR36][R4.64], R102 ;  /* 0x0000006604008985 */ /* 0x0001e2000c101b24 */
[C---:B------:R-:W-:Y:S02]  /*8050*/  IADD3 R15, R0.reuse, 0xd8, RZ ;  /* 0x000000d8000f7810 */ /* 0x040fe40007ffe0ff */
[--C-:B------:R-:W-:Y:S01]  /*8060*/  @!P3 IMAD.WIDE R8, R11, 0x4, R2.reuse ;  /* 0x000000040b08b825 */ /* 0x100fe200078e0202 */
[----:B------:R1:W-:Y:S01]  /*8070*/  @!P4 ST.E.64 desc[UR36][R6.64], R106 ;  /* 0x0000006a0600c985 */ /* 0x0003e2000c101b24 */
[----:B------:R-:W-:Y:S02]  /*8080*/  IADD3 R20, R0, 0xf0, RZ ;  /* 0x000000f000147810 */ /* 0x000fe40007ffe0ff */
[----:B------:R-:W-:Y:S01]  /*8090*/  @!P2 IMAD.WIDE R10, R17, 0x4, R2 ;  /* 0x00000004110aa825 */ /* 0x000fe200078e0202 */
[----:B------:R2:W-:Y:S01]  /*80a0*/  @!P3 ST.E.64 desc[UR36][R8.64], R110 ;  /* 0x0000006e0800b985 */ /* 0x0005e2000c101b24 */
[----:B------:R-:W-:-:S02]  /*80b0*/  ISETP.GE.AND P0, PT, R14, UR4, PT ;  /* 0x000000040e007c0c */ /* 0x000fc4000bf06270 */
[----:B------:R-:W-:Y:S01]  /*80c0*/  @!P1 IMAD.WIDE R12, R13, 0x4, R2 ;  /* 0x000000040d0c9825 */ /* 0x000fe200078e0202 */
[----:B------:R3:W-:Y:S01]  /*80d0*/  @!P2 ST.E.64 desc[UR36][R10.64], R114 ;  /* 0x000000720a00a985 */ /* 0x0007e2000c101b24 */
[----:B------:R-:W-:Y:S02]  /*80e0*/  ISETP.GE.AND P2, PT, R16, UR4, PT ;  /* 0x0000000410007c0c */ /* 0x000fe4000bf46270 */
[C---:B------:R-:W-:Y:S01]  /*80f0*/  VIADD R17, R0.reuse, 0xe8 ;  /* 0x000000e800117836 */ /* 0x040fe20000000000 */
[----:B------:R4:W-:Y:S01]  /*8100*/  @!P1 ST.E.64 desc[UR36][R12.64], R118 ;  /* 0x000000760c009985 */ /* 0x0009e2000c101b24 */
[----:B------:R-:W-:Y:S01]  /*8110*/  ISETP.GE.AND P1, PT, R15, UR4, PT ;  /* 0x000000040f007c0c */ /* 0x000fe2000bf26270 */
[----:B------:R-:W-:Y:S01]  /*8120*/  VIADD R0, R0, 0xf8 ;  /* 0x000000f800007836 */ /* 0x000fe20000000000 */
        /* <DEDUP_REMOVED lines=14> */
[----:B--2---:R-:W-:Y:S01]  /*8210*/  @!P0 LOP3.LUT R9, R14, 0xfffffffe, RZ, 0xc0, !PT ;  /* 0xfffffffe0e098812 */ /* 0x004fe200078ec0ff */
[----:B------:R1:W-:Y:S01]  /*8220*/  @!P6 ST.E.64 desc[UR36][R6.64], R126 ;  /* 0x0000007e0600e985 */ /* 0x0003e2000c101b24 */
[----:B------:R-:W-:Y:S02]  /*8230*/  @!P1 LOP3.LUT R15, R15, 0xfffffffe, RZ, 0xc0, !PT ;  /* 0xfffffffe0f0f9812 */ /* 0x000fe400078ec0ff */
[----:B---3--:R-:W-:-:S02]  /*8240*/  @!P2 LOP3.LUT R11, R16, 0xfffffffe, RZ, 0xc0, !PT ;  /* 0xfffffffe100ba812 */ /* 0x008fc400078ec0ff */
[----:B------:R-:W-:Y:S02]  /*8250*/  @!P3 LOP3.LUT R17, R17, 0xfffffffe, RZ, 0xc0, !PT ;  /* 0xfffffffe1111b812 */ /* 0x000fe400078ec0ff */
[----:B----4-:R-:W-:Y:S01]  /*8260*/  @!P4 LOP3.LUT R13, R20, 0xfffffffe, RZ, 0xc0, !PT ;  /* 0xfffffffe140dc812 */ /* 0x010fe200078ec0ff */
[----:B0-----:R-:W-:-:S04]  /*8270*/  @!P0 IMAD.WIDE R4, R9, 0x4, R2 ;  /* 0x0000000409048825 */ /* 0x001fc800078e0202 */
[--C-:B-1----:R-:W-:Y:S01]  /*8280*/  @!P1 IMAD.WIDE R6, R15, 0x4, R2.reuse ;  /* 0x000000040f069825 */ /* 0x102fe200078e0202 */
[----:B------:R0:W-:Y:S01]  /*8290*/  @!P0 ST.E.64 desc[UR36][R4.64], R130 ;  /* 0x0000008204008985 */ /* 0x0001e2000c101b24 */
[----:B------:R-:W-:Y:S02]  /*82a0*/  ISETP.GE.AND P0, PT, R0, UR4, PT ;  /* 0x0000000400007c0c */ /* 0x000fe4000bf06270 */
[--C-:B------:R-:W-:Y:S01]  /*82b0*/  @!P2 IMAD.WIDE R8, R11, 0x4, R2.reuse ;  /* 0x000000040b08a825 */ /* 0x100fe200078e0202 */
[----:B------:R0:W-:Y:S03]  /*82c0*/  @!P1 ST.E.64 desc[UR36][R6.64], R134 ;  /* 0x0000008606009985 */ /* 0x0001e6000c101b24 */
[--C-:B------:R-:W-:Y:S01]  /*82d0*/  @!P3 IMAD.WIDE R10, R17, 0x4, R2.reuse ;  /* 0x00000004110ab825 */ /* 0x100fe200078e0202 */
[----:B------:R0:W-:Y:S03]  /*82e0*/  @!P2 ST.E.64 desc[UR36][R8.64], R138 ;  /* 0x0000008a0800a985 */ /* 0x0001e6000c101b24 */
[----:B------:R-:W-:Y:S01]  /*82f0*/  @!P4 IMAD.WIDE R12, R13, 0x4, R2 ;  /* 0x000000040d0cc825 */ /* 0x000fe200078e0202 */
[----:B------:R0:W-:Y:S04]  /*8300*/  @!P3 ST.E.64 desc[UR36][R10.64], R142 ;  /* 0x0000008e0a00b985 */ /* 0x0001e8000c101b24 */
[----:B------:R0:W-:Y:S01]  /*8310*/  @!P4 ST.E.64 desc[UR36][R12.64], R146 ;  /* 0x000000920c00c985 */ /* 0x0001e2000c101b24 */
[----:B------:R-:W-:Y:S05]  /*8320*/  @P0 BRA `(.L_x_8) ;  /* 0x0000003800c40947 */ /* 0x000fea0003800000 */
[----:B------:R-:W-:-:S04]  /*8330*/  LEA.HI R0, R0, R0, RZ, 0x1 ;  /* 0x0000000000007211 */ /* 0x000fc800078f08ff */
[----:B0-----:R-:W-:-:S05]  /*8340*/  LOP3.LUT R5, R0, 0xfffffffe, RZ, 0xc0, !PT ;  /* 0xfffffffe00057812 */ /* 0x001fca00078ec0ff */
[----:B------:R-:W-:-:S05]  /*8350*/  IMAD.WIDE R2, R5, 0x4, R2 ;  /* 0x0000000405027825 */ /* 0x000fca00078e0202 */
[----:B------:R0:W-:Y:S01]  /*8360*/  ST.E.64 desc[UR36][R2.64], R150 ;  /* 0x0000009602007985 */ /* 0x0001e2000c101b24 */
[----:B------:R-:W-:Y:S05]  /*8370*/  BRA `(.L_x_8) ;  /* 0x0000003800b07947 */ /* 0x000fea0003800000 */
.L_x_35:
[----:B---3--:R-:W0:Y:S02]  /*8380*/  S2R R0, SR_TID.X ;  /* 0x0000000000007919 */ /* 0x008e240000002100 */
[----:B0-----:R-:W-:-:S05]  /*8390*/  VIADD R2, R0, 0xffffff80 ;  /* 0xffffff8000027836 */ /* 0x001fca0000000000 */
[----:B------:R-:W-:-:S13]  /*83a0*/  ISETP.GT.AND P0, PT, R2, 0x7f, PT ;  /* 0x0000007f0200780c */ /* 0x000fda0003f04270 */
[----:B------:R-:W-:Y:S05]  /*83b0*/  @P0 BRA `(.L_x_8) ;  /* 0x0000003800a00947 */ /* 0x000fea0003800000 */
[----:B------:R-:W0:Y:S01]  /*83c0*/  S2R R3, SR_CTAID.X ;  /* 0x0000000000037919 */ /* 0x000e220000002500 */
[----:B------:R-:W1:Y:S01]  /*83d0*/  LDC R6, c[0x0][0xbe8] ;  /* 0x0002fa00ff067b82 */ /* 0x000e620000000800 */
[----:B------:R-:W-:Y:S01]  /*83e0*/  ULDC UR4, c[0x0][0xa88] ;  /* 0x0002a20000047ab9 */ /* 0x000fe20000000800 */
[----:B0-----:R-:W-:Y:S01]  /*83f0*/  LEA R0, R3, R0, 0x7 ;  /* 0x0000000003007211 */ /* 0x001fe200078e38ff */
[----:B-1----:R-:W-:-:S04]  /*8400*/  IMAD R3, R6, UR4, RZ ;  /* 0x0000000406037c24 */ /* 0x002fc8000f8e02ff */
[----:B------:R-:W-:-:S05]  /*8410*/  VIADD R0, R0, 0xffffff80 ;  /* 0xffffff8000007836 */ /* 0x000fca0000000000 */
[----:B------:R-:W-:-:S13]  /*8420*/  ISETP.GE.AND P0, PT, R0, R3, PT ;  /* 0x000000030000720c */ /* 0x000fda0003f06270 */
[----:B------:R-:W-:Y:S05]  /*8430*/  @P0 BRA `(.L_x_8) ;  /* 0x0000003800800947 */ /* 0x000fea0003800000 */
[----:B------:R-:W-:Y:S01]  /*8440*/  ISETP.NE.AND P0, PT, R6, 0x1, PT ;  /* 0x000000010600780c */ /* 0x000fe20003f05270 */
[----:B------:R-:W0:Y:S01]  /*8450*/  S2UR UR7, SR_CTAID.Z ;  /* 0x00000000000779c3 */ /* 0x000e220000002700 */
[----:B------:R-:W-:Y:S01]  /*8460*/  USHF.R.S32.HI UR6, URZ, 0x1f, UR38 ;  /* 0x0000001f3f067899 */ /* 0x000fe20008011426 */
[----:B------:R-:W-:Y:S01]  /*8470*/  IMAD.MOV.U32 R5, RZ, RZ, R0 ;  /* 0x000000ffff057224 */ /* 0x000fe200078e0000 */
[----:B------:R-:W-:Y:S02]  /*8480*/  ULDC.64 UR8, c[0x0][0xbd0] ;  /* 0x0002f40000087ab9 */ /* 0x000fe40000000a00 */
[----:B------:R-:W-:Y:S02]  /*8490*/  UIMAD UR6, UR6, UR8, URZ ;  /* 0x00000008060672a4 */ /* 0x000fe4000f8e023f */
[----:B------:R-:W-:Y:S01]  /*84a0*/  UIMAD.WIDE.U32 UR4, UR38, UR8, URZ ;  /* 0x00000008260472a5 */ /* 0x000fe2000f8e003f */
[----:B------:R-:W1:Y:S01]  /*84b0*/  LDC.64 R10, c[0x0][0xbd8] ;  /* 0x0002f600ff0a7b82 */ /* 0x000e620000000a00 */
[----:B------:R-:W-:-:S04]  /*84c0*/  UIMAD UR6, UR38, UR9, UR6 ;  /* 0x00000009260672a4 */ /* 0x000fc8000f8e0206 */
[----:B------:R-:W-:Y:S01]  /*84d0*/  UIADD3 UR6, UR5, UR6, URZ ;  /* 0x0000000605067290 */ /* 0x000fe2000fffe03f */
[----:B------:R-:W-:Y:S01]  /*84e0*/  MOV R2, UR4 ;  /* 0x0000000400027c02 */ /* 0x000fe20008000f00 */
[----:B------:R-:W-:Y:S01]  /*84f0*/  IMAD.U32 R3, RZ, RZ, UR5 ;  /* 0x00000005ff037e24 */ /* 0x000fe2000f8e00ff */
[----:B------:R-:W2:Y:S01]  /*8500*/  @P0 LDC R7, c[0x0][0xbec] ;  /* 0x0002fb00ff070b82 */ /* 0x000ea20000000800 */
[----:B------:R-:W-:Y:S02]  /*8510*/  ULDC.64 UR4, c[0x0][0xbe0] ;  /* 0x0002f80000047ab9 */ /* 0x000fe40000000a00 */
[----:B------:R-:W-:-:S05]  /*8520*/  IMAD.U32 R3, RZ, RZ, UR6 ;  /* 0x00000006ff037e24 */ /* 0x000fca000f8e00ff */
[----:B------:R-:W3:Y:S01]  /*8530*/  @P0 LDC R9, c[0x0][0xbf0] ;  /* 0x0002fc00ff090b82 */ /* 0x000ee20000000800 */
[----:B0-----:R-:W-:-:S07]  /*8540*/  USHF.R.S32.HI UR8, URZ, 0x1f, UR7 ;  /* 0x0000001f3f087899 */ /* 0x001fce0008011407 */
[----:B------:R-:W0:Y:S01]  /*8550*/  S2UR UR10, SR_CTAID.Y ;  /* 0x00000000000a79c3 */ /* 0x000e220000002600 */
[C---:B-1----:R-:W-:Y:S02]  /*8560*/  IMAD R12, R10.reuse, UR8, RZ ;  /* 0x000000080a0c7c24 */ /* 0x042fe4000f8e02ff */
[----:B------:R-:W-:-:S04]  /*8570*/  IMAD.WIDE.U32 R2, R10, UR7, R2 ;  /* 0x000000070a027c25 */ /* 0x000fc8000f8e0002 */
[----:B------:R-:W-:Y:S01]  /*8580*/  IMAD R11, R11, UR7, R12 ;  /* 0x000000070b0b7c24 */ /* 0x000fe2000f8e020c */
[----:B------:R-:W0:Y:S01]  /*8590*/  LDC R8, c[0x0][0xc50] ;  /* 0x00031400ff087b82 */ /* 0x000e220000000800 */
[----:B--2---:R-:W-:Y:S01]  /*85a0*/  @P0 IMAD.HI.U32 R4, R0, R7, RZ ;  /* 0x0000000700040227 */ /* 0x004fe200078e00ff */
[----:B------:R-:W-:-:S03]  /*85b0*/  IADD3 R7, RZ, -UR38, RZ ;  /* 0x80000026ff077c10 */ /* 0x000fc6000fffe0ff */
[----:B------:R-:W-:Y:S01]  /*85c0*/  IMAD.IADD R3, R11, 0x1, R3 ;  /* 0x000000010b037824 */ /* 0x000fe200078e0203 */
[----:B---3--:R-:W-:Y:S01]  /*85d0*/  @P0 SHF.R.U32.HI R5, RZ, R9, R4 ;  /* 0x00000009ff050219 */ /* 0x008fe20000011604 */
[----:B0-----:R-:W-:-:S04]  /*85e0*/  IMAD R9, R8, R7, UR10 ;  /* 0x0000000a08097e24 */ /* 0x001fc8000f8e0207 */
[----:B------:R-:W-:Y:S02]  /*85f0*/  IMAD.MOV R7, RZ, RZ, -R5 ;  /* 0x000000ffff077224 */ /* 0x000fe400078e0a05 */
[----:B------:R-:W-:Y:S01]  /*8600*/  IMAD.WIDE.U32 R2, R9, UR4, R2 ;  /* 0x0000000409027c25 */ /* 0x000fe2000f8e0002 */
[----:B------:R-:W-:-:S03]  /*8610*/  SHF.R.S32.HI R4, RZ, 0x1f, R9 ;  /* 0x0000001fff047819 */ /* 0x000fc60000011409 */
[----:B------:R-:W-:Y:S01]  /*8620*/  IMAD R7, R6, R7, R0 ;  /* 0x0000000706077224 */ /* 0x000fe200078e0200 */
[----:B------:R-:W-:Y:S01]  /*8630*/  IADD3 R2, P0, R5, R2, RZ ;  /* 0x0000000205027210 */ /* 0x000fe20007f1e0ff */
[----:B------:R-:W-:-:S03]  /*8640*/  IMAD R4, R4, UR4, RZ ;  /* 0x0000000404047c24 */ /* 0x000fc6000f8e02ff */
[----:B------:R-:W-:Y:S01]  /*8650*/  SHF.R.S32.HI R0, RZ, 0x1f, R7 ;  /* 0x0000001fff007819 */ /* 0x000fe20000011407 */
[----:B------:R-:W-:Y:S01]  /*8660*/  IMAD R4, R9, UR5, R4 ;  /* 0x0000000509047c24 */ /* 0x000fe2000f8e0204 */
[----:B------:R-:W-:Y:S01]  /*8670*/  SHF.R.S32.HI R9, RZ, 0x1f, R5 ;  /* 0x0000001fff097819 */ /* 0x000fe20000011405 */
[----:B------:R-:W-:Y:S02]  /*8680*/  ULDC.64 UR4, c[0x0][0xbc8] ;  /* 0x0002f20000047ab9 */ /* 0x000fe40000000a00 */
[----:B------:R-:W-:Y:S01]  /*8690*/  IMAD R0, R0, UR4, RZ ;  /* 0x0000000400007c24 */ /* 0x000fe2000f8e02ff */
[----:B------:R-:W-:-:S03]  /*86a0*/  IADD3.X R3, R9, R3, R4, P0, !PT ;  /* 0x0000000309037210 */ /* 0x000fc600007fe404 */
[C---:B------:R-:W-:Y:S02]  /*86b0*/  IMAD R5, R7.reuse, UR5, R0 ;  /* 0x0000000507057c24 */ /* 0x040fe4000f8e0200 */
[----:B------:R-:W-:Y:S01]  /*86c0*/  IMAD.WIDE.U32 R2, R7, UR4, R2 ;  /* 0x0000000407027c25 */ /* 0x000fe2000f8e0002 */
[----:B------:R-:W-:-:S04]  /*86d0*/  ULDC.64 UR4, c[0x0][0xba8] ;  /* 0x0002ea0000047ab9 */ /* 0x000fc80000000a00 */
[----:B------:R-:W-:Y:S02]  /*86e0*/  IADD3 R3, R3, R5, RZ ;  /* 0x0000000503037210 */ /* 0x000fe40007ffe0ff */
[----:B------:R-:W-:-:S04]  /*86f0*/  LEA R4, P0, R2, UR4, 0x2 ;  /* 0x0000000402047c11 */ /* 0x000fc8000f8010ff */
[----:B------:R-:W-:Y:S01]  /*8700*/  LEA.HI.X R5, R2, UR5, R3, 0x2, P0 ;  /* 0x0000000502057c11 */ /* 0x000fe200080f1403 */
[----:B------:R-:W-:-:S05]  /*8710*/  IMAD.MOV.U32 R3, RZ, RZ, -0x800000 ;  /* 0xff800000ff037424 */ /* 0x000fca00078e00ff */
[----:B------:R0:W-:Y:S01]  /*8720*/  STG.E desc[UR36][R4.64], R3 ;  /* 0x0000000304007986 */ /* 0x0001e2000c101924 */
[----:B------:R-:W-:Y:S05]  /*8730*/  BRA `(.L_x_8) ;  /* 0x0000003400c07947 */ /* 0x000fea0003800000 */
.L_x_6:
[----:B------:R-:W-:-:S08]  /*8740*/  NOP ;  /* 0x0000000000007918 */ /* 0x000fd00000000000 */
[----:B------:R-:W0:-:S00]  /*8750*/  USETMAXREG.DEALLOC.CTAPOOL 0x28 ;  /* 0x00000028000079c8 */ /* 0x000e0000080e0500 */
[----:B0-----:R-:W-:Y:S01]  /*8760*/  LOP3.LUT R2, R0, 0x3, RZ, 0xc0, !PT ;  /* 0x0000000300027812 */ /* 0x001fe200078ec0ff */
[----:B------:R-:W0:Y:S05]  /*8770*/  S2R R33, SR_CTAID.Z ;  /* 0x0000000000217919 */ /* 0x000e2a0000002700 */
[----:B------:R-:W1:Y:S01]  /*8780*/  S2UR UR6, SR_CTAID.Y ;  /* 0x00000000000679c3 */ /* 0x000e620000002600 */
[----:B------:R-:W2:Y:S02]  /*8790*/  SHFL.IDX PT, R0, R2, RZ, 0x1f ;  /* 0x00001fff02007589 */ /* 0x000ea400000e0000 */
[----:B--2---:R-:W-:-:S13]  /*87a0*/  ISETP.NE.AND P0, PT, R0, RZ, PT ;  /* 0x000000ff0000720c */ /* 0x004fda0003f05270 */
[----:B01----:R-:W-:Y:S05]  /*87b0*/  @!P0 BRA `(.L_x_38) ;  /* 0x0000000000288947 */ /* 0x003fea0003800000 */
[----:B------:R-:W-:Y:S01]  /*87c0*/  ULDC UR7, c[0x0][0xc50] ;  /* 0x0003140000077ab9 */ /* 0x000fe20000000800 */
[----:B------:R-:W-:Y:S01]  /*87d0*/  UMOV UR40, UR6 ;  /* 0x0000000600287c82 */ /* 0x000fe20008000000 */
[----:B------:R-:W-:-:S06]  /*87e0*/  UISETP.NE.AND UP0, UPT, UR7, 0x1, UPT ;  /* 0x000000010700788c */ /* 0x000fcc000bf05270 */
[----:B------:R-:W-:-:S13]  /*87f0*/  PLOP3.LUT P0, PT, PT, PT, UP0, 0x80, 0x0 ;  /* 0x000000000000781c */ /* 0x000fda0003f0f008 */
[----:B------:R-:W-:Y:S05]  /*8800*/  @!P0 BRA `(.L_x_39) ;  /* 0x0000000000308947 */ /* 0x000fea0003800000 */
[----:B------:R-:W-:Y:S01]  /*8810*/  ULDC UR4, c[0x0][0xc54] ;  /* 0x0003150000047ab9 */ /* 0x000fe20000000800 */
[----:B------:R-:W-:Y:S01]  /*8820*/  ULDC UR40, c[0x0][0xc58] ;  /* 0x0003160000287ab9 */ /* 0x000fe20000000800 */
[----:B------:R-:W-:-:S04]  /*8830*/  UIMAD.WIDE.U32 UR4, UR6, UR4, URZ ;  /* 0x00000004060472a5 */ /* 0x000fc8000f8e003f */
[----:B------:R-:W-:Y:S01]  /*8840*/  USHF.R.U32.HI UR40, URZ, UR40, UR5 ;  /* 0x000000283f287299 */ /* 0x000fe20008011605 */
[----:B------:R-:W-:Y:S11]  /*8850*/  BRA `(.L_x_39) ;  /* 0x00000000001c7947 */ /* 0x000ff60003800000 */
.L_x_38:
[----:B------:R-:W-:Y:S01]  /*8860*/  ULDC UR7, c[0x0][0xc50] ;  /* 0x0003140000077ab9 */ /* 0x000fe20000000800 */
[----:B------:R-:W-:Y:S01]  /*8870*/  UMOV UR40, UR6 ;  /* 0x0000000600287c82 */ /* 0x000fe20008000000 */
[----:B------:R-:W-:-:S11]  /*8880*/  UISETP.NE.AND UP0, UPT, UR7, 0x1, UPT ;  /* 0x000000010700788c */ /* 0x000fd6000bf05270 */
[----:B------:R-:W-:Y:S01]  /*8890*/  @UP0 ULDC UR4, c[0x0][0xc54] ;  /* 0x0003150000040ab9 */ /* 0x000fe20000000800 */
[----:B------:R-:W-:Y:S01]  /*88a0*/  @UP0 ULDC UR8, c[0x0][0xc58] ;  /* 0x0003160000080ab9 */ /* 0x000fe20000000800 */
[----:B------:R-:W-:-:S04]  /*88b0*/  UIMAD.WIDE.U32 UR4, UR6, UR4, URZ ;  /* 0x00000004060472a5 */ /* 0x000fc8000f8e003f */
[----:B------:R-:W-:-:S12]  /*88c0*/  @UP0 USHF.R.U32.HI UR40, URZ, UR8, UR5 ;  /* 0x000000083f280299 */ /* 0x000fd80008011605 */
.L_x_39:
[----:B------:R-:W-:Y:S01]  /*88d0*/  ISETP.GE.AND P0, PT, R33, RZ, PT ;  /* 0x000000ff2100720c */ /* 0x000fe20003f06270 */
[----:B------:R-:W-:Y:S01]  /*88e0*/  UIADD3 UR4, -UR40, URZ, URZ ;  /* 0x0000003f28047290 */ /* 0x000fe2000fffe13f */
[----:B------:R-:W-:Y:S01]  /*88f0*/  IMAD.MOV.U32 R20, RZ, RZ, 0x1 ;  /* 0x00000001ff147424 */ /* 0x000fe200078e00ff */
[----:B------:R-:W-:Y:S01]  /*8900*/  MOV R21, RZ ;  /* 0x000000ff00157202 */ /* 0x000fe20000000f00 */
[----:B------:R-:W-:Y:S01]  /*8910*/  IMAD.MOV.U32 R8, RZ, RZ, 0x1 ;  /* 0x00000001ff087424 */ /* 0x000fe200078e00ff */
[----:B------:R-:W-:-:S08]  /*8920*/  UIMAD UR6, UR7, UR4, UR6 ;  /* 0x00000004070672a4 */ /* 0x000fd0000f8e0206 */
[----:B------:R-:W-:Y:S05]  /*8930*/  @!P0 BRA `(.L_x_40) ;  /* 0x0000003000848947 */ /* 0x000fea0003800000 */
[----:B------:R-:W0:Y:S01]  /*8940*/  LDC.64 R4, c[0x0][0xa28] ;  /* 0x00028a00ff047b82 */ /* 0x000e220000000a00 */
[----:B------:R-:W-:Y:S01]  /*8950*/  ULDC.64 UR4, c[0x0][0x418] ;  /* 0x0001060000047ab9 */ /* 0x000fe20000000a00 */
[----:B------:R-:W-:Y:S01]  /*8960*/  ULDC UR41, c[0x0][0x2f0] ;  /* 0x0000bc0000297ab9 */ /* 0x000fe20000000800 */
[----:B------:R-:W-:Y:S01]  /*8970*/  IMAD.MOV.U32 R31, RZ, RZ, RZ ;  /* 0x000000ffff1f7224 */ /* 0x000fe200078e00ff */
[----:B0-----:R-:W-:-:S04]  /*8980*/  ISETP.NE.U32.AND P0, PT, R4, RZ, PT ;  /* 0x000000ff0400720c */ /* 0x001fc80003f05070 */
[----:B------:R-:W-:Y:S01]  /*8990*/  ISETP.NE.AND.EX P0, PT, R5, RZ, PT, P0 ;  /* 0x000000ff0500720c */ /* 0x000fe20003f05300 */
[----:B------:R-:W-:-:S03]  /*89a0*/  UISETP.NE.U32.AND UP0, UPT, UR4, URZ, UPT ;  /* 0x0000003f0400728c */ /* 0x000fc6000bf05070 */
[----:B------:R-:W-:-:S09]  /*89b0*/  ULDC UR4, c[0x0][0x424] ;  /* 0x0001090000047ab9 */ /* 0x000fd20000000800 */
[----:B------:R-:W0:Y:S01]  /*89c0*/  @P0 LDC.64 R4, c[0x0][0xa28] ;  /* 0x00028a00ff040b82 */ /* 0x000e220000000a00 */
[----:B------:R-:W-:-:S04]  /*89d0*/  UISETP.NE.AND.EX UP0, UPT, UR5, URZ, UPT, UP0 ;  /* 0x0000003f0500728c */ /* 0x000fc8000bf05300 */
[----:B------:R-:W-:-:S04]  /*89e0*/  USEL UR4, UR4, 0x1, UP0 ;  /* 0x0000000104047887 */ /* 0x000fc80008000000 */
[----:B------:R-:W-:Y:S01]  /*89f0*/  UIMAD UR41, UR4, UR41, URZ ;  /* 0x00000029042972a4 */ /* 0x000fe2000f8e023f */
[----:B------:R-:W1:Y:S03]  /*8a00*/  S2R R32, SR_CTAID.X ;  /* 0x0000000000207919 */ /* 0x000e660000002500 */
[----:B------:R-:W-:Y:S02]  /*8a10*/  UISETP.GE.AND UP0, UPT, UR41, 0x1, UPT ;  /* 0x000000012900788c */ /* 0x000fe4000bf06270 */
[----:B------:R-:W-:Y:S01]  /*8a20*/  UIADD3 UR4, UR41, 0x5f, URZ ;  /* 0x0000005f29047890 */ /* 0x000fe2000fffe03f */
[----:B0-----:R-:W-:-:S05]  /*8a30*/  @P0 IMAD.WIDE R4, R33, 0x4, R4 ;  /* 0x0000000421040825 */ /* 0x001fca00078e0204 */
[----:B------:R0:W5:Y:S01]  /*8a40*/  @P0 LDG.E R31, desc[UR36][R4.64] ;  /* 0x00000024041f0981 */ /* 0x000162000c1e1900 */
[----:B------:R-:W-:Y:S01]  /*8a50*/  PLOP3.LUT P0, PT, PT, PT, UP0, 0x80, 0x0 ;  /* 0x000000000000781c */ /* 0x000fe20003f0f008 */
[----:B------:R-:W-:Y:S02]  /*8a60*/  UIMAD.WIDE UR4, UR4, 0x2aaaaaab, URZ ;  /* 0x2aaaaaab040478a5 */ /* 0x000fe4000f8e023f */
[----:B------:R-:W-:Y:S02]  /*8a70*/  ULOP3.LUT UR44, UR6, 0xffff, URZ, 0xc0, !UPT ;  /* 0x0000ffff062c7892 */ /* 0x000fe4000f8ec03f */
[----:B------:R-:W-:Y:S01]  /*8a80*/  USHF.R.U32.HI UR42, URZ, 0x1f, UR5 ;  /* 0x0000001f3f2a7899 */ /* 0x000fe20008011605 */
[----:B------:R-:W-:-:S03]  /*8a90*/  UMOV UR38, URZ ;  /* 0x0000003f00267c82 */ /* 0x000fc60008000000 */
[----:B------:R-:W-:-:S04]  /*8aa0*/  ULEA.HI.SX32 UR42, UR5, UR42, 0x1c ;  /* 0x0000002a052a7291 */ /* 0x000fc8000f8fe23f */
[----:B01----:R-:W-:Y:S08]  /*8ab0*/  @!P0 BRA `(.L_x_41) ;  /* 0x0000000000848947 */ /* 0x003ff00003800000 */
[----:B------:R-:W-:Y:S01]  /*8ac0*/  USHF.R.U32.HI UR6, URZ, 0x10, UR6 ;  /* 0x000000103f067899 */ /* 0x000fe20008011606 */
[----:B------:R-:W-:-:S03]  /*8ad0*/  UMOV UR4, URZ ;  /* 0x0000003f00047c82 */ /* 0x000fc60008000000 */
[----:B------:R-:W-:-:S11]  /*8ae0*/  UISETP.NE.AND UP0, UPT, UR6, URZ, UPT ;  /* 0x0000003f0600728c */ /* 0x000fd6000bf05270 */
[----:B------:R-:W-:Y:S02]  /*8af0*/  @!UP0 ULDC UR6, c[0x0][0x9f0] ;  /* 0x00027c0000068ab9 */ /* 0x000fe40000000800 */
[----:B------:R-:W-:Y:S01]  /*8b00*/  IABS R0, UR6 ;  /* 0x0000000600007c13 */ /* 0x000fe20008000000 */
[----:B------:R-:W-:Y:S02]  /*8b10*/  UIADD3 UR7, UR42, -0x1, UR6 ;  /* 0xffffffff2a077890 */ /* 0x000fe4000fffe006 */
[----:B------:R-:W-:Y:S02]  /*8b20*/  IABS R5, UR6 ;  /* 0x0000000600057c13 */ /* 0x000fe40008000000 */
[----:B------:R-:W-:Y:S02]  /*8b30*/  R2UR UR10, R0 ;  /* 0x00000000000a72ca */ /* 0x000fe400000e0000 */
[----:B------:R-:W-:Y:S01]  /*8b40*/  IABS R4, UR7 ;  /* 0x0000000700047c13 */ /* 0x000fe20008000000 */
[----:B------:R-:W-:-:S03]  /*8b50*/  ULOP3.LUT UR7, UR7, UR6, URZ, 0x3c, !UPT ;  /* 0x0000000607077292 */ /* 0x000fc6000f8e3c3f */
[----:B------:R-:W-:-:S07]  /*8b60*/  R2UR UR9, R4 ;  /* 0x00000000040972ca */ /* 0x000fce00000e0000 */
[----:B------:R-:W0:Y:S08]  /*8b70*/  I2F.RP R0, UR10 ;  /* 0x0000000a00007d06 */ /* 0x000e300008209400 */
[----:B0-----:R-:W0:Y:S02]  /*8b80*/  MUFU.RCP R0, R0 ;  /* 0x0000000000007308 */ /* 0x001e240000001000 */
[----:B0-----:R-:W-:Y:S01]  /*8b90*/  IADD3 R3, R0, 0xffffffe, RZ ;  /* 0x0ffffffe00037810 */ /* 0x001fe20007ffe0ff */
[----:B------:R-:W-:-:S05]  /*8ba0*/  IMAD.MOV R0, RZ, RZ, -R5 ;  /* 0x000000ffff007224 */ /* 0x000fca00078e0a05 */
        /* <DEDUP_REMOVED lines=14> */
[----:B------:R-:W-:Y:S02]  /*8c90*/  UISETP.NE.AND UP1, UPT, UR6, URZ, UPT ;  /* 0x0000003f0600728c */ /* 0x000fe4000bf25270 */
[----:B------:R-:W-:-:S09]  /*8ca0*/  @!UP0 UIADD3 UR5, -UR5, URZ, URZ ;  /* 0x0000003f05058290 */ /* 0x000fd2000fffe13f */
[----:B------:R-:W-:-:S07]  /*8cb0*/  @!UP1 ULOP3.LUT UR5, URZ, UR6, URZ, 0x33, !UPT ;  /* 0x000000063f059292 */ /* 0x000fce000f8e333f */
[----:B------:R-:W-:-:S05]  /*8cc0*/  UMOV UR38, UR5 ;  /* 0x0000000500267c82 */ /* 0x000fca0008000000 */
.L_x_41:
[----:B------:R-:W-:Y:S02]  /*8cd0*/  UIMAD UR45, UR44, UR38, URZ ;  /* 0x000000262c2d72a4 */ /* 0x000fe4000f8e023f */
[----:B------:R-:W-:Y:S02]  /*8ce0*/  IMAD.U32 R3, RZ, RZ, UR38 ;  /* 0x00000026ff037e24 */ /* 0x000fe4000f8e00ff */
[----:B------:R-:W-:Y:S02]  /*8cf0*/  IMAD.MOV.U32 R21, RZ, RZ, RZ ;  /* 0x000000ffff157224 */ /* 0x000fe400078e00ff */
[----:B------:R-:W-:Y:S01]  /*8d00*/  IMAD.MOV.U32 R8, RZ, RZ, 0x1 ;  /* 0x00000001ff087424 */ /* 0x000fe200078e00ff */
[----:B------:R-:W-:-:S04]  /*8d10*/  MOV R0, UR45 ;  /* 0x0000002d00007c02 */ /* 0x000fc80008000f00 */
[----:B------:R-:W-:-:S04]  /*8d20*/  VIADDMNMX R0, R0, R3, UR42, PT ;  /* 0x0000002a00007e46 */ /* 0x000fc8000b800103 */
[----:B------:R-:W-:-:S13]  /*8d30*/  R2UR UR46, R0 ;  /* 0x00000000002e72ca */ /* 0x000fda00000e0000 */
[----:B------:R-:W-:-:S06]  /*8d40*/  UISETP.GT.AND UP0, UPT, UR46, UR45, UPT ;  /* 0x0000002d2e00728c */ /* 0x000fcc000bf04270 */
[----:B------:R-:W-:-:S13]  /*8d50*/  PLOP3.LUT P0, PT, PT, PT, UP0, 0x80, 0x0 ;  /* 0x000000000000781c */ /* 0x000fda0003f0f008 */
[----:B------:R-:W-:Y:S05]  /*8d60*/  @!P0 BRA `(.L_x_40) ;  /* 0x0000002c00788947 */ /* 0x000fea0003800000 */
[----:B------:R-:W0:Y:S01]  /*8d70*/  S2UR UR4, SR_CgaCtaId ;  /* 0x00000000000479c3 */ /* 0x000e220000008800 */
[----:B------:R-:W-:Y:S02]  /*8d80*/  UMOV UR43, 0x400 ;  /* 0x00000400002b7882 */ /* 0x000fe40000000000 */
[----:B0-----:R-:W-:-:S04]  /*8d90*/  ULEA UR43, UR4, UR43, 0x18 ;  /* 0x0000002b042b7291 */ /* 0x001fc8000f8ec03f */
[----:B------:R-:W-:-:S04]  /*8da0*/  UIADD3 UR4, UR43, 0x1c400, URZ ;  /* 0x0001c4002b047890 */ /* 0x000fc8000fffe03f */
[----:B------:R-:W-:-:S06]  /*8db0*/  ULOP3.LUT UP0, URZ, UR4, 0x3ff, URZ, 0xc0, !UPT ;  /* 0x000003ff043f7892 */ /* 0x000fcc000f80c03f */
[----:B------:R-:W-:-:S13]  /*8dc0*/  PLOP3.LUT P0, PT, PT, PT, UP0, 0x80, 0x0 ;  /* 0x000000000000781c */ /* 0x000fda0003f0f008 */
[----:B------:R-:W-:Y:S05]  /*8dd0*/  @!P0 BRA `(.L_x_42) ;  /* 0x0000000000408947 */ /* 0x000fea0003800000 */
[----:B------:R-:W-:Y:S01]  /*8de0*/  MOV R14, 0x0 ;  /* 0x00000000000e7802 */ /* 0x000fe20000000f00 */
[----:B------:R-:W-:Y:S01]  /*8df0*/  ULDC.64 UR4, c[0x4][0x98] ;  /* 0x0100260000047ab9 */ /* 0x000fe20000000a00 */
[----:B------:R-:W-:Y:S01]  /*8e00*/  ULDC.64 UR6, c[0x4][0xa0] ;  /* 0x0100280000067ab9 */ /* 0x000fe20000000a00 */
[----:B------:R-:W-:Y:S01]  /*8e10*/  MOV R4, UR4 ;  /* 0x0000000400047c02 */ /* 0x000fe20008000f00 */
[----:B------:R-:W-:Y:S01]  /*8e20*/  IMAD.U32 R5, RZ, RZ, UR5 ;  /* 0x00000005ff057e24 */ /* 0x000fe2000f8e00ff */
[----:B------:R-:W-:Y:S01]  /*8e30*/  ULDC.64 UR4, c[0x4][0x8] ;  /* 0x0100020000047ab9 */ /* 0x000fe20000000a00 */
[----:B------:R-:W0:Y:S01]  /*8e40*/  LDC.64 R14, c[0x4][R14] ;  /* 0x010000000e0e7b82 */ /* 0x000e220000000a00 */
[----:B------:R-:W-:Y:S01]  /*8e50*/  IMAD.U32 R6, RZ, RZ, UR6 ;  /* 0x00000006ff067e24 */ /* 0x000fe2000f8e00ff */
[----:B------:R-:W-:Y:S01]  /*8e60*/  MOV R7, UR7 ;  /* 0x0000000700077c02 */ /* 0x000fe20008000f00 */
[----:B------:R-:W-:Y:S01]  /*8e70*/  IMAD.U32 R10, RZ, RZ, UR4 ;  /* 0x00000004ff0a7e24 */ /* 0x000fe2000f8e00ff */
[----:B------:R-:W-:Y:S01]  /*8e80*/  MOV R8, 0x70 ;  /* 0x0000007000087802 */ /* 0x000fe20000000f00 */
[----:B------:R-:W-:-:S02]  /*8e90*/  IMAD.U32 R11, RZ, RZ, UR5 ;  /* 0x00000005ff0b7e24 */ /* 0x000fc4000f8e00ff */
[----:B------:R-:W-:Y:S02]  /*8ea0*/  IMAD.MOV.U32 R12, RZ, RZ, 0x1 ;  /* 0x00000001ff0c7424 */ /* 0x000fe400078e00ff */
[----:B------:R-:W-:-:S07]  /*8eb0*/  IMAD.MOV.U32 R13, RZ, RZ, RZ ;  /* 0x000000ffff0d7224 */ /* 0x000fce00078e00ff */
[----:B------:R-:W-:-:S07]  /*8ec0*/  LEPC R20, `(.L_x_42) ;  /* 0x000000001014794e */ /* 0x000fce0000000000 */
[----:B0----5:R-:W-:Y:S05]  /*8ed0*/  CALL.ABS.NOINC R14 ;  /* 0x000000000e007343 */ /* 0x021fea0003c00000 */
.L_x_42:
        /* <DEDUP_REMOVED lines=8> */
[----:B------:R0:W1:Y:S01]  /*8f60*/  LDC.64 R14, c[0x4][R17] ;  /* 0x01000000110e7b82 */ /* 0x0000620000000a00 */
[----:B------:R-:W-:Y:S01]  /*8f70*/  IMAD.U32 R5, RZ, RZ, UR5 ;  /* 0x00000005ff057e24 */ /* 0x000fe2000f8e00ff */
[----:B------:R-:W-:Y:S01]  /*8f80*/  ULDC.64 UR4, c[0x4][0x10] ;  /* 0x0100040000047ab9 */ /* 0x000fe20000000a00 */
[----:B------:R-:W-:Y:S01]  /*8f90*/  IMAD.U32 R6, RZ, RZ, UR6 ;  /* 0x00000006ff067e24 */ /* 0x000fe2000f8e00ff */
[----:B------:R-:W-:Y:S01]  /*8fa0*/  MOV R7, UR7 ;  /* 0x0000000700077c02 */ /* 0x000fe20008000f00 */
[----:B------:R-:W-:Y:S01]  /*8fb0*/  IMAD.U32 R10, RZ, RZ, UR4 ;  /* 0x00000004ff0a7e24 */ /* 0x000fe2000f8e00ff */
[----:B------:R-:W-:Y:S01]  /*8fc0*/  MOV R8, 0x70 ;  /* 0x0000007000087802 */ /* 0x000fe20000000f00 */
[----:B------:R-:W-:-:S02]  /*8fd0*/  IMAD.U32 R11, RZ, RZ, UR5 ;  /* 0x00000005ff0b7e24 */ /* 0x000fc4000f8e00ff */
[----:B------:R-:W-:Y:S02]  /*8fe0*/  IMAD.MOV.U32 R12, RZ, RZ, 0x1 ;  /* 0x00000001ff0c7424 */ /* 0x000fe400078e00ff */
[----:B0-----:R-:W-:-:S07]  /*8ff0*/  IMAD.MOV.U32 R13, RZ, RZ, RZ ;  /* 0x000000ffff0d7224 */ /* 0x001fce00078e00ff */
[----:B------:R-:W-:-:S07]  /*9000*/  LEPC R20, `(.L_x_44) ;  /* 0x000000001014794e */ /* 0x000fce0000000000 */
[----:B-1---5:R-:W-:Y:S05]  /*9010*/  CALL.ABS.NOINC R14 ;  /* 0x000000000e007343 */ /* 0x022fea0003c00000 */
.L_x_44:
[----:B------:R0:W1:Y:S01]  /*9020*/  LDC.64 R14, c[0x4][R17] ;  /* 0x01000000110e7b82 */ /* 0x0000620000000a00 */
[----:B------:R-:W-:Y:S01]  /*9030*/  ULDC.64 UR4, c[0x4][0x98] ;  /* 0x0100260000047ab9 */ /* 0x000fe20000000a00 */
[----:B------:R-:W-:Y:S01]  /*9040*/  ULDC.64 UR6, c[0x4][0xa0] ;  /* 0x0100280000067ab9 */ /* 0x000fe20000000a00 */
[----:B------:R-:W-:Y:S01]  /*9050*/  MOV R4, UR4 ;  /* 0x0000000400047c02 */ /* 0x000fe20008000f00 */
        /* <DEDUP_REMOVED lines=10> */
[----:B-1----:R-:W-:Y:S05]  /*9100*/  CALL.ABS.NOINC R14 ;  /* 0x000000000e007343 */ /* 0x002fea0003c00000 */
.L_x_43:
[----:B------:R-:W0:Y:S01]  /*9110*/  LDC.64 R4, c[0x0][0x9f8] ;  /* 0x00027e00ff047b82 */ /* 0x000e220000000a00 */
[----:B------:R-:W-:-:S07]  /*9120*/  MOV R30, R33 ;  /* 0x00000021001e7202 */ /* 0x000fce0000000f00 */
[----:B------:R-:W1:Y:S01]  /*9130*/  LDC R29, c[0x0][0x430] ;  /* 0x00010c00ff1d7b82 */ /* 0x000e620000000800 */
[C---:B------:R-:W-:Y:S01]  /*9140*/  IMAD.SHL.U32 R28, R16.reuse, 0x10, RZ ;  /* 0x00000010101c7824 */ /* 0x040fe200078e00ff */
[C---:B------:R-:W-:Y:S01]  /*9150*/  LOP3.LUT R7, R16.reuse, 0x7f, RZ, 0xc0, !PT ;  /* 0x0000007f10077812 */ /* 0x040fe200078ec0ff */
[----:B------:R-:W-:Y:S01]  /*9160*/  IMAD.U32 R9, RZ, RZ, UR46 ;  /* 0x0000002eff097e24 */ /* 0x000fe2000f8e00ff */
[----:B------:R-:W-:Y:S01]  /*9170*/  LOP3.LUT R23, R23, 0xffffffbf, RZ, 0xc0, !PT ;  /* 0xffffffbf17177812 */ /* 0x000fe200078ec0ff */
[----:B------:R-:W-:Y:S01]  /*9180*/  IMAD.SHL.U32 R6, R16, 0x8, RZ ;  /* 0x0000000810067824 */ /* 0x000fe200078e00ff */
[----:B------:R-:W-:Y:S01]  /*9190*/  ULDC UR4, c[0x0][0x320] ;  /* 0x0000c80000047ab9 */ /* 0x000fe20000000800 */
[----:B0-----:R-:W-:-:S04]  /*91a0*/  ISETP.NE.U32.AND P0, PT, R4, RZ, PT ;  /* 0x000000ff0400720c */ /* 0x001fc80003f05070 */
[----:B------:R-:W-:-:S13]  /*91b0*/  ISETP.NE.AND.EX P0, PT, R5, RZ, PT, P0 ;  /* 0x000000ff0500720c */ /* 0x000fda0003f05300 */
[----:B------:R-:W0:Y:S02]  /*91c0*/  @P0 LDC.64 R4, c[0x0][0x9f8] ;  /* 0x00027e00ff040b82 */ /* 0x000e240000000a00 */
[----:B0-----:R-:W-:-:S05]  /*91d0*/  @P0 IMAD.WIDE R4, R33, 0x4, R4 ;  /* 0x0000000421040825 */ /* 0x001fca00078e0204 */
[----:B------:R0:W2:Y:S01]  /*91e0*/  @P0 LDG.E R30, desc[UR36][R4.64] ;  /* 0x00000024041e0981 */ /* 0x0000a2000c1e1900 */
[----:B------:R-:W-:Y:S02]  /*91f0*/  LOP3.LUT R28, R28, 0x70, RZ, 0xc0, !PT ;  /* 0x000000701c1c7812 */ /* 0x000fe400078ec0ff */
[----:B------:R-:W-:Y:S02]  /*9200*/  SHF.R.U32.HI R27, RZ, 0x3, R7 ;  /* 0x00000003ff1b7819 */ /* 0x000fe40000011607 */
[----:B------:R-:W-:Y:S02]  /*9210*/  IADD3 R9, R9, -0x1, RZ ;  /* 0xffffffff09097810 */ /* 0x000fe40007ffe0ff */
[----:B------:R-:W-:Y:S02]  /*9220*/  LOP3.LUT R26, R28, R27, RZ, 0xfc, !PT ;  /* 0x0000001b1c1a7212 */ /* 0x000fe400078efcff */
[----:B-1----:R-:W-:-:S03]  /*9230*/  ISETP.NE.AND P1, PT, R29, 0x1, PT ;  /* 0x000000011d00780c */ /* 0x002fc60003f25270 */
[----:B------:R-:W-:-:S05]  /*9240*/  IMAD R22, R9, 0x60, R26 ;  /* 0x0000006009167824 */ /* 0x000fca00078e021a */
[C---:B------:R-:W-:Y:S01]  /*9250*/  ISETP.GE.AND P0, PT, R22.reuse, UR41, PT ;  /* 0x0000002916007c0c */ /* 0x040fe2000bf06270 */
[----:B-----5:R-:W-:-:S03]  /*9260*/  IMAD.IADD R22, R22, 0x1, R31 ;  /* 0x0000000116167824 */ /* 0x020fc600078e021f */
[----:B------:R-:W-:Y:S01]  /*9270*/  ISETP.GT.U32.OR P0, PT, R26, 0x5f, P0 ;  /* 0x0000005f1a00780c */ /* 0x000fe20000704470 */
[----:B------:R-:W1:Y:S01]  /*9280*/  @P1 LDC R3, c[0x0][0x434] ;  /* 0x00010d00ff031b82 */ /* 0x000e620000000800 */
[----:B------:R-:W-:-:S07]  /*9290*/  @P1 LOP3.LUT R23, R23, 0x40, RZ, 0xfc, !PT ;  /* 0x0000004017171812 */ /* 0x000fce00078efcff */
[----:B0-----:R-:W0:Y:S08]  /*92a0*/  @P1 LDC R5, c[0x0][0x438] ;  /* 0x00010e00ff051b82 */ /* 0x001e300000000800 */
[----:B------:R-:W3:Y:S08]  /*92b0*/  @!P0 LDC.64 R10, c[0x0][0x428] ;  /* 0x00010a00ff0a8b82 */ /* 0x000ef00000000a00 */
[----:B------:R-:W4:Y:S01]  /*92c0*/  @!P0 LDC.64 R12, c[0x0][0x418] ;  /* 0x00010600ff0c8b82 */ /* 0x000f220000000a00 */
[----:B-1----:R-:W-:-:S04]  /*92d0*/  @P1 IMAD.HI.U32 R0, R22, R3, RZ ;  /* 0x0000000316001227 */ /* 0x002fc800078e00ff */
[----:B------:R-:W-:Y:S01]  /*92e0*/  IMAD.MOV.U32 R3, RZ, RZ, R22 ;  /* 0x000000ffff037224 */ /* 0x000fe200078e0016 */
[----:B0-----:R-:W-:-:S04]  /*92f0*/  @P1 SHF.R.U32.HI R3, RZ, R5, R0 ;  /* 0x00000005ff031219 */ /* 0x001fc80000011600 */
[----:B------:R-:W-:Y:S02]  /*9300*/  @!P0 SHF.R.S32.HI R5, RZ, 0x1f, R3 ;  /* 0x0000001fff058819 */ /* 0x000fe40000011403 */
[----:B------:R-:W-:Y:S02]  /*9310*/  @!P0 MOV R4, R3 ;  /* 0x0000000300048202 */ /* 0x000fe40000000f00 */
[----:B--2---:R-:W-:-:S05]  /*9320*/  SHF.R.S32.HI R25, RZ, 0x1f, R30 ;  /* 0x0000001fff197819 */ /* 0x004fca000001141e */
[----:B---3--:R-:W-:-:S04]  /*9330*/  @!P0 IMAD R0, R25, R10, RZ ;  /* 0x0000000a19008224 */ /* 0x008fc800078e02ff */
[C---:B------:R-:W-:Y:S02]  /*9340*/  @!P0 IMAD R15, R30.reuse, R11, R0 ;  /* 0x0000000b1e0f8224 */ /* 0x040fe400078e0200 */
[----:B------:R-:W-:-:S04]  /*9350*/  @!P0 IMAD.WIDE.U32 R10, R30, R10, R4 ;  /* 0x0000000a1e0a8225 */ /* 0x000fc800078e0004 */
[----:B------:R-:W-:Y:S01]  /*9360*/  @!P0 IMAD.IADD R0, R11, 0x1, R15 ;  /* 0x000000010b008824 */ /* 0x000fe200078e020f */
[----:B----4-:R-:W-:-:S04]  /*9370*/  @!P0 LEA R4, P1, R10, R12, 0x2 ;  /* 0x0000000c0a048211 */ /* 0x010fc800078210ff */
[----:B------:R-:W-:-:S05]  /*9380*/  @!P0 LEA.HI.X R5, R10, R13, R0, 0x2, P1 ;  /* 0x0000000d0a058211 */ /* 0x000fca00008f1400 */
[----:B------:R0:W5:Y:S01]  /*9390*/  @!P0 LDG.E R4, desc[UR36][R4.64] ;  /* 0x0000002404048981 */ /* 0x000162000c1e1900 */
[----:B------:R-:W-:Y:S01]  /*93a0*/  LOP3.LUT R24, R6, 0x38, RZ, 0xc0, !PT ;  /* 0x0000003806187812 */ /* 0x000fe200078ec0ff */
[----:B------:R-:W-:Y:S01]  /*93b0*/  UMOV UR5, 0xffffffff ;  /* 0xffffffff00057882 */ /* 0x000fe20000000000 */
[----:B------:R-:W-:Y:S02]  /*93c0*/  LOP3.LUT R23, R23, 0xffffffef, RZ, 0xc0, !PT ;  /* 0xffffffef17177812 */ /* 0x000fe400078ec0ff */
[C---:B------:R-:W-:Y:S02]  /*93d0*/  LOP3.LUT R0, R24.reuse, 0x40, RZ, 0xfc, !PT ;  /* 0x0000004018007812 */ /* 0x040fe400078efcff */
[----:B------:R-:W-:Y:S02]  /*93e0*/  LOP3.LUT R8, R24, 0xc0, RZ, 0xfc, !PT ;  /* 0x000000c018087812 */ /* 0x000fe400078efcff */
[----:B------:R-:W-:Y:S02]  /*93f0*/  ISETP.GE.AND P1, PT, R0, UR4, PT ;  /* 0x0000000400007c0c */ /* 0x000fe4000bf26270 */
[----:B------:R-:W-:-:S04]  /*9400*/  LOP3.LUT R0, R24, 0x80, RZ, 0xfc, !PT ;  /* 0x0000008018007812 */ /* 0x000fc800078efcff */
[----:B------:R-:W-:-:S07]  /*9410*/  ISETP.GE.AND P2, PT, R0, UR4, PT ;  /* 0x0000000400007c0c */ /* 0x000fce000bf46270 */
[----:B------:R-:W-:Y:S02]  /*9420*/  @P1 LOP3.LUT R23, R23, 0x10, RZ, 0xfc, !PT ;  /* 0x0000001017171812 */ /* 0x000fe400078efcff */
[----:B------:R-:W-:Y:S02]  /*9430*/  ISETP.GE.AND P1, PT, R8, UR4, PT ;  /* 0x0000000408007c0c */ /* 0x000fe4000bf26270 */
[----:B------:R-:W-:-:S04]  /*9440*/  LOP3.LUT R23, R23, 0xfffffff7, RZ, 0xc0, !PT ;  /* 0xfffffff717177812 */ /* 0x000fc800078ec0ff */
[----:B------:R-:W-:Y:S02]  /*9450*/  @P2 LOP3.LUT R23, R23, 0x8, RZ, 0xfc, !PT ;  /* 0x0000000817172812 */ /* 0x000fe400078efcff */
[----:B------:R-:W-:Y:S02]  /*9460*/  ISETP.GE.AND P2, PT, R24, UR4, PT ;  /* 0x0000000418007c0c */ /* 0x000fe4000bf46270 */
[----:B------:R-:W-:-:S04]  /*9470*/  LOP3.LUT R23, R23, 0xfffffffb, RZ, 0xc0, !PT ;  /* 0xfffffffb17177812 */ /* 0x000fc800078ec0ff */
[----:B------:R-:W-:-:S04]  /*9480*/  @P1 LOP3.LUT R23, R23, 0x4, RZ, 0xfc, !PT ;  /* 0x0000000417171812 */ /* 0x000fc800078efcff */
[----:B------:R-:W-:-:S04]  /*9490*/  LOP3.LUT R23, R23, 0xfffffffe, RZ, 0xc0, !PT ;  /* 0xfffffffe17177812 */ /* 0x000fc800078ec0ff */
[----:B------:R-:W-:Y:S01]  /*94a0*/  @P2 LOP3.LUT R23, R23, 0x1, RZ, 0xfc, !PT ;  /* 0x0000000117172812 */ /* 0x000fe200078efcff */
[----:B0-----:R-:W-:Y:S06]  /*94b0*/  BRA.DIV UR5, `(.L_x_45) ;  /* 0x0000002a05e87947 */ /* 0x001fec000b800000 */
.L_x_86:
[----:B------:R-:W-:Y:S01]  /*94c0*/  ULOP3.LUT UR4, UR39, 0x2, URZ, 0xfc, !UPT ;  /* 0x0000000227047892 */ /* 0x000fe2000f8efc3f */
[----:B-----5:R-:W-:Y:S02]  /*94d0*/  @!P0 SHF.R.S32.HI R5, RZ, 0x1f, R4 ;  /* 0x0000001fff058819 */ /* 0x020fe40000011404 */
[----:B------:R-:W-:Y:S02]  /*94e0*/  CS2R R36, SRZ ;  /* 0x0000000000247805 */ /* 0x000fe4000001ff00 */
[----:B------:R-:W-:Y:S01]  /*94f0*/  LOP3.LUT R23, R23, 0xffffffdf, RZ, 0xc0, !PT ;  /* 0xffffffdf17177812 */ /* 0x000fe200078ec0ff */
[----:B------:R-:W-:Y:S01]  /*9500*/  IMAD.U32 R19, RZ, RZ, UR40 ;  /* 0x00000028ff137e24 */ /* 0x000fe2000f8e00ff */
[----:B------:R-:W-:Y:S01]  /*9510*/  @!P0 MOV R36, R4 ;  /* 0x0000000400248202 */ /* 0x000fe20000000f00 */
[----:B------:R-:W-:Y:S01]  /*9520*/  IMAD.U32 R34, RZ, RZ, UR4 ;  /* 0x00000004ff227e24 */ /* 0x000fe2000f8e00ff */
[----:B------:R-:W-:Y:S01]  /*9530*/  LOP3.LUT R23, R23, 0xffffff7f, RZ, 0xc0, !PT ;  /* 0xffffff7f17177812 */ /* 0x000fe200078ec0ff */
[----:B------:R-:W-:Y:S01]  /*9540*/  @!P0 IMAD.MOV.U32 R37, RZ, RZ, R5 ;  /* 0x000000ffff258224 */ /* 0x000fe200078e0005 */
[----:B------:R-:W-:-:S02]  /*9550*/  ISETP.GT.U32.AND P0, PT, R26, 0x5f, PT ;  /* 0x0000005f1a00780c */ /* 0x000fc40003f04070 */
[----:B------:R-:W-:Y:S02]  /*9560*/  ISETP.NE.AND P1, PT, R34, 0x3, PT ;  /* 0x000000032200780c */ /* 0x000fe40003f25270 */
[----:B------:R-:W-:Y:S02]  /*9570*/  IADD3 R0, -R3, RZ, RZ ;  /* 0x000000ff03007210 */ /* 0x000fe40007ffe1ff */
[----:B------:R-:W-:Y:S02]  /*9580*/  SHF.R.S32.HI R19, RZ, 0x1f, R19 ;  /* 0x0000001fff137819 */ /* 0x000fe40000011413 */
[----:B------:R-:W-:Y:S01]  /*9590*/  SEL R18, RZ, 0x1, P2 ;  /* 0x00000001ff127807 */ /* 0x000fe20001000000 */
[----:B------:R-:W-:-:S04]  /*95a0*/  IMAD R22, R29, R0, R22 ;  /* 0x000000001d167224 */ /* 0x000fc800078e0216 */
[----:B------:R-:W-:-:S04]  /*95b0*/  @P0 LOP3.LUT R23, R23, 0x80, RZ, 0xfc, !PT ;  /* 0x0000008017170812 */ /* 0x000fc800078efcff */
[----:B------:R-:W-:Y:S01]  /*95c0*/  @P1 LOP3.LUT R23, R23, 0x20, RZ, 0xfc, !PT ;  /* 0x0000002017171812 */ /* 0x000fe200078efcff */
[----:B------:R-:W-:Y:S06]  /*95d0*/  @!P1 BRA `(.L_x_46) ;  /* 0x0000000000049947 */ /* 0x000fec0003800000 */
[----:B------:R-:W-:Y:S01]  /*95e0*/  BPT.TRAP 0x1 ;  /* 0x000000040000795c */ /* 0x000fe20000300000 */
.L_x_46:
[----:B------:R-:W-:-:S05]  /*95f0*/  IMAD.MOV.U32 R0, RZ, RZ, 0x1 ;  /* 0x00000001ff007424 */ /* 0x000fca00078e00ff */
[----:B------:R-:W-:-:S04]  /*9600*/  SHF.L.U32 R0, R0, 0x1f, RZ ;  /* 0x0000001f00007819 */ /* 0x000fc800000006ff */
[----:B------:R-:W0:Y:S02]  /*9610*/  SYNCS.PHASECHK.TRANS64.TRYWAIT P0, [UR43+0x22840], R0 ;  /* 0x02284000ff0075a7 */ /* 0x000e24000800016b */
[----:B0-----:R-:W-:Y:S05]  /*9620*/  @!P0 BRA `(.L_x_47) ;  /* 0x0000002800ac8947 */ /* 0x001fea0003800000 */
.L_x_87:
[----:B------:R-:W-:Y:S01]  /*9630*/  SHF.R.S32.HI R17, RZ, 0x1f, R22 ;  /* 0x0000001fff117819 */ /* 0x000fe20000011416 */
[----:B------:R-:W-:Y:S01]  /*9640*/  ULDC.64 UR4, c[0x0][0x300] ;  /* 0x0000c00000047ab9 */ /* 0x000fe20000000a00 */
[----:B------:R-:W-:Y:S01]  /*9650*/  R2UR UR6, R19 ;  /* 0x00000000130672ca */ /* 0x000fe200000e0000 */
[----:B------:R-:W-:Y:S01]  /*9660*/  IMAD.WIDE.U32 R4, R22, UR4, RZ ;  /* 0x0000000416047c25 */ /* 0x000fe2000f8e00ff */
[----:B------:R-:W-:-:S03]  /*9670*/  LOP3.LUT R23, R23, 0xfffffffd, RZ, 0xc0, !PT ;  /* 0xfffffffd17177812 */ /* 0x000fc600078ec0ff */
[----:B0-----:R-:W-:-:S04]  /*9680*/  IMAD R3, R17, UR4, RZ ;  /* 0x0000000411037c24 */ /* 0x001fc8000f8e02ff */
[----:B------:R-:W-:Y:S01]  /*9690*/  IMAD R3, R22, UR5, R3 ;  /* 0x0000000516037c24 */ /* 0x000fe2000f8e0203 */
[----:B------:R-:W-:-:S04]  /*96a0*/  ULDC.64 UR4, c[0x0][0x310] ;  /* 0x0000c40000047ab9 */ /* 0x000fc80000000a00 */
[----:B------:R-:W-:Y:S01]  /*96b0*/  IADD3 R5, R5, R3, RZ ;  /* 0x0000000305057210 */ /* 0x000fe20007ffe0ff */
[----:B------:R-:W-:-:S04]  /*96c0*/  IMAD R3, R37, UR4, RZ ;  /* 0x0000000425037c24 */ /* 0x000fc8000f8e02ff */
[C---:B------:R-:W-:Y:S02]  /*96d0*/  IMAD R3, R36.reuse, UR5, R3 ;  /* 0x0000000524037c24 */ /* 0x040fe4000f8e0203 */
[----:B------:R-:W-:Y:S01]  /*96e0*/  IMAD.WIDE.U32 R4, R36, UR4, R4 ;  /* 0x0000000424047c25 */ /* 0x000fe2000f8e0004 */
[----:B------:R-:W-:-:S03]  /*96f0*/  ULDC.64 UR4, c[0x0][0x308] ;  /* 0x0000c20000047ab9 */ /* 0x000fc60000000a00 */
[----:B------:R-:W-:Y:S02]  /*9700*/  IMAD.IADD R5, R5, 0x1, R3 ;  /* 0x0000000105057824 */ /* 0x000fe400078e0203 */
[----:B------:R-:W-:Y:S01]  /*9710*/  IMAD.U32 R3, RZ, RZ, UR4 ;  /* 0x00000004ff037e24 */ /* 0x000fe2000f8e00ff */
[----:B------:R-:W-:-:S03]  /*9720*/  UIMAD UR4, UR6, UR4, URZ ;  /* 0x00000004060472a4 */ /* 0x000fc6000f8e023f */
[----:B------:R-:W-:Y:S01]  /*9730*/  IMAD.WIDE.U32 R4, R3, UR40, R4 ;  /* 0x0000002803047c25 */ /* 0x000fe2000f8e0004 */
[----:B------:R-:W-:Y:S01]  /*9740*/  UIMAD UR4, UR40, UR5, UR4 ;  /* 0x00000005280472a4 */ /* 0x000fe2000f8e0204 */
[----:B------:R-:W-:Y:S02]  /*9750*/  ULDC.64 UR6, c[0x0][0x2e8] ;  /* 0x0000ba0000067ab9 */ /* 0x000fe40000000a00 */
[----:B------:R-:W-:Y:S01]  /*9760*/  UMOV UR5, 0xffffffff ;  /* 0xffffffff00057882 */ /* 0x000fe20000000000 */
[----:B------:R-:W-:Y:S02]  /*9770*/  LEA R3, P0, R4, UR6, 0x1 ;  /* 0x0000000604037c11 */ /* 0x000fe4000f8008ff */
[----:B------:R-:W-:Y:S01]  /*9780*/  IADD3 R5, R5, UR4, RZ ;  /* 0x0000000405057c10 */ /* 0x000fe2000fffe0ff */
[----:B------:R-:W-:Y:S02]  /*9790*/  ULDC UR4, c[0x0][0x2f4] ;  /* 0x0000bd0000047ab9 */ /* 0x000fe40000000800 */
[----:B------:R-:W-:-:S02]  /*97a0*/  ISETP.GE.AND P2, PT, R24, UR4, PT ;  /* 0x0000000418007c0c */ /* 0x000fc4000bf46270 */
[----:B------:R-:W-:Y:S01]  /*97b0*/  LEA.HI.X R0, R4, UR7, R5, 0x1, P0 ;  /* 0x0000000704007c11 */ /* 0x000fe200080f0c05 */
[----:B------:R-:W-:Y:S01]  /*97c0*/  IMAD.MOV.U32 R4, RZ, RZ, -0x60 ;  /* 0xffffffa0ff047424 */ /* 0x000fe200078e00ff */
[----:B------:R-:W-:-:S03]  /*97d0*/  LOP3.LUT R5, R6, 0x1c0, RZ, 0xc0, !PT ;  /* 0x000001c006057812 */ /* 0x000fc600078ec0ff */
[----:B------:R-:W-:Y:S01]  /*97e0*/  IMAD R4, R9, R4, UR41 ;  /* 0x0000002909047e24 */ /* 0x000fe2000f8e0204 */
[----:B------:R-:W-:-:S04]  /*97f0*/  LOP3.LUT R5, R5, 0x38, R6, 0xf8, !PT ;  /* 0x0000003805057812 */ /* 0x000fc800078ef806 */
[----:B------:R-:W-:Y:S01]  /*9800*/  LOP3.LUT R5, R5, 0x38, R16, 0x78, !PT ;  /* 0x0000003805057812 */ /* 0x000fe200078e7810 */
[----:B------:R-:W-:Y:S01]  /*9810*/  IMAD.SHL.U32 R16, R7, 0x8, RZ ;  /* 0x0000000807107824 */ /* 0x000fe200078e00ff */
[----:B------:R-:W-:Y:S02]  /*9820*/  IADD3 R35, -R27, R4, RZ ;  /* 0x000000041b237210 */ /* 0x000fe40007ffe1ff */
[----:B------:R-:W-:Y:S02]  /*9830*/  @P2 LOP3.LUT R23, R23, 0x2, RZ, 0xfc, !PT ;  /* 0x0000000217172812 */ /* 0x000fe400078efcff */
[----:B------:R-:W-:Y:S02]  /*9840*/  LOP3.LUT R16, R5, 0x200, R16, 0xf8, !PT ;  /* 0x0000020005107812 */ /* 0x000fe400078ef810 */
[----:B------:R-:W-:Y:S01]  /*9850*/  ISETP.GE.AND P0, PT, R35, 0x1, PT ;  /* 0x000000012300780c */ /* 0x000fe20003f06270 */
[----:B------:R-:W-:-:S12]  /*9860*/  BRA.DIV UR5, `(.L_x_48) ;  /* 0x0000002a05347947 */ /* 0x000fd8000b800000 */
[----:B------:R-:W0:Y:S01]  /*9870*/  SHFL.IDX PT, R14, R3, RZ, 0x181f ;  /* 0x00181fff030e7589 */ /* 0x000e2200000e0000 */
[----:B------:R-:W-:-:S03]  /*9880*/  @P0 LEA R7, R16, UR43, 0x1 ;  /* 0x0000002b10070c11 */ /* 0x000fc6000f8e08ff */
[----:B------:R-:W1:Y:S04]  /*9890*/  SHFL.IDX PT, R4, R0, RZ, 0x181f ;  /* 0x00181fff00047589 */ /* 0x000e6800000e0000 */
[----:B------:R-:W-:Y:S01]  /*98a0*/  SHFL.IDX PT, R6, R0, 0x1, 0x181f ;  /* 0x00381f0000067f89 */ /* 0x000fe200000e0000 */
[----:B0-----:R-:W-:-:S05]  /*98b0*/  @P0 LEA R14, P1, R24, R14, 0x1 ;  /* 0x0000000e180e0211 */ /* 0x001fca00078208ff */
[----:B-1----:R-:W-:Y:S02]  /*98c0*/  @P0 IMAD.X R5, RZ, RZ, R4, P1 ;  /* 0x000000ffff050224 */ /* 0x002fe400008e0604 */
[----:B------:R-:W-:Y:S02]  /*98d0*/  @P0 IMAD.MOV.U32 R4, RZ, RZ, R14 ;  /* 0x000000ffff040224 */ /* 0x000fe400078e000e */
[----:B------:R-:W0:Y:S04]  /*98e0*/  SHFL.IDX PT, R14, R3, 0x1, 0x181f ;  /* 0x00381f00030e7f89 */ /* 0x000e2800000e0000 */
[----:B------:R0:W-:Y:S01]  /*98f0*/  @P0 LDGSTS.E.BYPASS.LTC128B.128 [R7+0x1c400], desc[UR36][R4.64], !P2 ;  /* 0x1c40000004070fae */ /* 0x0001e2000d101d64 */
[----:B------:R-:W-:-:S13]  /*9900*/  ISETP.GE.AND P0, PT, R35, 0x11, PT ;  /* 0x000000112300780c */ /* 0x000fda0003f06270 */
[----:B------:R-:W-:Y:S02]  /*9910*/  @P0 LEA R9, R16, UR43, 0x1 ;  /* 0x0000002b10090c11 */ /* 0x000fe4000f8e08ff */
[----:B0-----:R-:W-:Y:S02]  /*9920*/  @P0 LEA R4, P1, R24, R14, 0x1 ;  /* 0x0000000e18040211 */ /* 0x001fe400078208ff */
[----:B------:R-:W0:Y:S02]  /*9930*/  SHFL.IDX PT, R14, R3, 0x2, 0x181f ;  /* 0x00581f00030e7f89 */ /* 0x000e2400000e0000 */
[----:B------:R-:W-:Y:S02]  /*9940*/  @P0 IADD3.X R5, RZ, R6, RZ, P1, !PT ;  /* 0x00000006ff050210 */ /* 0x000fe40000ffe4ff */
[----:B------:R-:W1:Y:S04]  /*9950*/  SHFL.IDX PT, R6, R0, 0x2, 0x181f ;  /* 0x00581f0000067f89 */ /* 0x000e6800000e0000 */
[----:B------:R0:W-:Y:S01]  /*9960*/  @P0 LDGSTS.E.BYPASS.LTC128B.128 [R9+0x1cc00], desc[UR36][R4.64], !P2 ;  /* 0x1cc0000004090fae */ /* 0x0001e2000d101d64 */
[----:B------:R-:W-:-:S13]  /*9970*/  ISETP.GE.AND P0, PT, R35, 0x21, PT ;  /* 0x000000212300780c */ /* 0x000fda0003f06270 */
[----:B------:R-:W-:Y:S02]  /*9980*/  @P0 LEA R7, R16, UR43, 0x1 ;  /* 0x0000002b10070c11 */ /* 0x000fe4000f8e08ff */
[----:B0-----:R-:W-:Y:S02]  /*9990*/  @P0 LEA R4, P1, R24, R14, 0x1 ;  /* 0x0000000e18040211 */ /* 0x001fe400078208ff */
[----:B------:R-:W0:Y:S03]  /*99a0*/  SHFL.IDX PT, R14, R3, 0x3, 0x181f ;  /* 0x00781f00030e7f89 */ /* 0x000e2600000e0000 */
[----:B-1----:R-:W-:Y:S02]  /*99b0*/  @P0 IMAD.X R5, RZ, RZ, R6, P1 ;  /* 0x000000ffff050224 */ /* 0x002fe400008e0606 */
        /* <DEDUP_REMOVED lines=12> */
[----:B------:R0:W2:Y:S02]  /*9a80*/  SHFL.IDX PT, R14, R3, 0x5, 0x181f ;  /* 0x00b81f00030e7f89 */ /* 0x0000a400000e0000 */
[----:B-1----:R-:W-:Y:S02]  /*9a90*/  @P0 IADD3.X R5, RZ, R6, RZ, P1, !PT ;  /* 0x00000006ff050210 */ /* 0x002fe40000ffe4ff */
[----:B------:R0:W1:Y:S04]  /*9aa0*/  SHFL.IDX PT, R6, R0, 0x5, 0x181f ;  /* 0x00b81f0000067f89 */ /* 0x00006800000e0000 */
[----:B------:R0:W-:Y:S03]  /*9ab0*/  @P0 LDGSTS.E.BYPASS.LTC128B.128 [R7+0x1e400], desc[UR36][R4.64], !P2 ;  /* 0x1e40000004070fae */ /* 0x0001e6000d101d64 */
.L_x_101:
[----:B------:R-:W-:-:S13]  /*9ac0*/  ISETP.GE.AND P0, PT, R35, 0x51, PT ;  /* 0x000000512300780c */ /* 0x000fda0003f06270 */
[----:B0-2---:R-:W-:Y:S02]  /*9ad0*/  @P0 LEA R4, P1, R24, R14, 0x1 ;  /* 0x0000000e18040211 */ /* 0x005fe400078208ff */
[----:B------:R-:W-:-:S03]  /*9ae0*/  @P0 LEA R3, R16, UR43, 0x1 ;  /* 0x0000002b10030c11 */ /* 0x000fc6000f8e08ff */
[----:B-1----:R-:W-:-:S05]  /*9af0*/  @P0 IMAD.X R5, RZ, RZ, R6, P1 ;  /* 0x000000ffff050224 */ /* 0x002fca00008e0606 */
[----:B------:R-:W-:Y:S01]  /*9b00*/  @!PT LDS RZ, [RZ] ;  /* 0x00000000fffff984 */ /* 0x000fe20000000800 */
[----:B------:R-:W-:Y:S01]  /*9b10*/  @!PT LDS RZ, [RZ] ;  /* 0x00000000fffff984 */ /* 0x000fe20000000800 */
[----:B------:R-:W-:Y:S01]  /*9b20*/  @!PT LDS RZ, [RZ] ;  /* 0x00000000fffff984 */ /* 0x000fe20000000800 */
[----:B------:R0:W-:Y:S01]  /*9b30*/  @P0 LDGSTS.E.BYPASS.LTC128B.128 [R3+0x1ec00], desc[UR36][R4.64], !P2 ;  /* 0x1ec0000004030fae */ /* 0x0001e2000d101d64 */
[----:B------:R-:W-:Y:S01]  /*9b40*/  NOP ;  /* 0x0000000000007918 */ /* 0x000fe20000000000 */
[----:B------:R-:W-:Y:S02]  /*9b50*/  SYNCS.ARRIVE.TRANS64.RED.A0T1 RZ, [UR43+0x22830], RZ ;  /* 0x022830ffffff79a7 */ /* 0x000fe4000820042b */
[----:B------:R-:W-:Y:S01]  /*9b60*/  ARRIVES.LDGSTSBAR.64.TRANSCNT [UR43+0x22830] ;  /* 0x02283000ff0079b0 */ /* 0x000fe20008000aab */
[----:B------:R-:W-:Y:S01]  /*9b70*/  NOP ;  /* 0x0000000000007918 */ /* 0x000fe20000000000 */
[----:B------:R-:W-:-:S13]  /*9b80*/  ISETP.NE.AND P2, PT, R34, 0x3, PT ;  /* 0x000000032200780c */ /* 0x000fda0003f45270 */
[----:B0-----:R-:W-:Y:S05]  /*9b90*/  @!P2 BRA `(.L_x_49) ;  /* 0x000000000004a947 */ /* 0x001fea0003800000 */
[----:B------:R-:W-:Y:S01]  /*9ba0*/  BPT.TRAP 0x1 ;  /* 0x000000040000795c */ /* 0x000fe20000300000 */
.L_x_49:
[----:B------:R-:W-:Y:S01]  /*9bb0*/  SYNCS.ARRIVE.TRANS64.A1T0 RZ, [UR43+0x22830], RZ ;  /* 0x022830ffffff79a7 */ /* 0x000fe2000810002b */
[----:B------:R-:W-:Y:S05]  /*9bc0*/  WARPSYNC.ALL ;  /* 0x0000000000007948 */ /* 0x000fea0003800000 */
[----:B------:R-:W-:-:S04]  /*9bd0*/  UIADD3 UR4, UR43, 0x18400, URZ ;  /* 0x000184002b047890 */ /* 0x000fc8000fffe03f */
[----:B------:R-:W-:Y:S01]  /*9be0*/  ULOP3.LUT UP0, URZ, UR4, 0x3ff, URZ, 0xc0, !UPT ;  /* 0x000003ff043f7892 */ /* 0x000fe2000f80c03f */
[----:B------:R-:W-:Y:S05]  /*9bf0*/  BAR.SYNC.DEFER_BLOCKING 0x8, 0x180 ;  /* 0x0206000000007b1d */ /* 0x000fea0000010000 */
[----:B------:R-:W-:-:S13]  /*9c00*/  PLOP3.LUT P0, PT, PT, PT, UP0, 0x80, 0x0 ;  /* 0x000000000000781c */ /* 0x000fda0003f0f008 */
[----:B------:R-:W-:Y:S05]  /*9c10*/  @!P0 BRA `(.L_x_50) ;  /* 0x0000000000408947 */ /* 0x000fea0003800000 */
[----:B------:R-:W-:Y:S01]  /*9c20*/  MOV R14, 0x0 ;  /* 0x00000000000e7802 */ /* 0x000fe20000000f00 */
[----:B------:R-:W-:Y:S01]  /*9c30*/  ULDC.64 UR6, c[0x4][0x98] ;  /* 0x0100260000067ab9 */ /* 0x000fe20000000a00 */
[----:B------:R-:W-:Y:S01]  /*9c40*/  ULDC.64 UR8, c[0x4][0xa0] ;  /* 0x0100280000087ab9 */ /* 0x000fe20000000a00 */
[----:B------:R-:W-:Y:S01]  /*9c50*/  ULDC.64 UR4, c[0x4][0x20] ;  /* 0x0100080000047ab9 */ /* 0x000fe20000000a00 */
[----:B------:R-:W-:Y:S01]  /*9c60*/  IMAD.U32 R4, RZ, RZ, UR6 ;  /* 0x00000006ff047e24 */ /* 0x000fe2000f8e00ff */
[----:B------:R-:W-:Y:S01]  /*9c70*/  MOV R5, UR7 ;  /* 0x0000000700057c02 */ /* 0x000fe20008000f00 */
        /* <DEDUP_REMOVED lines=9> */
[----:B0-----:R-:W-:Y:S05]  /*9d10*/  CALL.ABS.NOINC R14 ;  /* 0x000000000e007343 */ /* 0x001fea0003c00000 */
.L_x_50:
[----:B------:R-:W0:Y:S01]  /*9d20*/  LDC R3, c[0x0][0x448] ;  /* 0x00011200ff037b82 */ /* 0x000e220000000800 */
[----:B------:R-:W-:Y:S01]  /*9d30*/  R2UR UR6, R19 ;  /* 0x00000000130672ca */ /* 0x000fe200000e0000 */
[----:B------:R-:W-:Y:S01]  /*9d40*/  ULDC.64 UR8, c[0x0][0x2d8] ;  /* 0x0000b60000087ab9 */ /* 0x000fe20000000a00 */
[----:B------:R-:W-:Y:S01]  /*9d50*/  IMAD R0, R32, 0x80, R26 ;  /* 0x0000008020007824 */ /* 0x000fe200078e021a */
[----:B------:R-:W-:Y:S01]  /*9d60*/  UIMAD.WIDE.U32 UR4, UR40, UR8, URZ ;  /* 0x00000008280472a5 */ /* 0x000fe2000f8e003f */
[----:B------:R-:W-:-:S03]  /*9d70*/  SHF.R.S32.HI R8, RZ, 0x1f, R33 ;  /* 0x0000001fff087819 */ /* 0x000fc60000011421 */
[----:B------:R-:W-:-:S06]  /*9d80*/  MOV R9, R0 ;  /* 0x0000000000097202 */ /* 0x000fcc0000000f00 */
[----:B------:R-:W-:-:S04]  /*9d90*/  UIMAD UR6, UR6, UR8, URZ ;  /* 0x00000008060672a4 */ /* 0x000fc8000f8e023f */
[----:B------:R-:W-:-:S03]  /*9da0*/  UIMAD UR6, UR40, UR9, UR6 ;  /* 0x00000009280672a4 */ /* 0x000fc6000f8e0206 */
[----:B------:R-:W-:Y:S01]  /*9db0*/  ULDC.64 UR8, c[0x0][0x2e0] ;  /* 0x0000b80000087ab9 */ /* 0x000fe20000000a00 */
[----:B------:R-:W-:Y:S01]  /*9dc0*/  UIADD3 UR6, UR5, UR6, URZ ;  /* 0x0000000605067290 */ /* 0x000fe2000fffe03f */
[----:B------:R-:W-:Y:S01]  /*9dd0*/  IMAD R8, R8, UR8, RZ ;  /* 0x0000000808087c24 */ /* 0x000fe2000f8e02ff */
[----:B0-----:R-:W-:-:S03]  /*9de0*/  ISETP.NE.AND P0, PT, R3, 0x1, PT ;  /* 0x000000010300780c */ /* 0x001fc60003f05270 */
[----:B------:R-:W-:-:S10]  /*9df0*/  IMAD R11, R33, UR9, R8 ;  /* 0x00000009210b7c24 */ /* 0x000fd4000f8e0208 */
[----:B------:R-:W0:Y:S08]  /*9e00*/  @P0 LDC R5, c[0x0][0x44c] ;  /* 0x00011300ff050b82 */ /* 0x000e300000000800 */
[----:B------:R-:W1:Y:S01]  /*9e10*/  @P0 LDC R7, c[0x0][0x450] ;  /* 0x00011400ff070b82 */ /* 0x000e620000000800 */
[----:B0-----:R-:W-:Y:S01]  /*9e20*/  @P0 IMAD.HI.U32 R4, R0, R5, RZ ;  /* 0x0000000500040227 */ /* 0x001fe200078e00ff */
[----:B------:R-:W-:-:S04]  /*9e30*/  MOV R5, UR5 ;  /* 0x0000000500057c02 */ /* 0x000fc80008000f00 */
[----:B-1----:R-:W-:Y:S01]  /*9e40*/  @P0 SHF.R.U32.HI R9, RZ, R7, R4 ;  /* 0x00000007ff090219 */ /* 0x002fe20000011604 */
[----:B------:R-:W-:Y:S01]  /*9e50*/  IMAD.U32 R4, RZ, RZ, UR4 ;  /* 0x00000004ff047e24 */ /* 0x000fe2000f8e00ff */
[----:B------:R-:W-:Y:S01]  /*9e60*/  ULDC.64 UR4, c[0x0][0x2d0] ;  /* 0x0000b40000047ab9 */ /* 0x000fe20000000a00 */
[----:B------:R-:W-:Y:S02]  /*9e70*/  IMAD.U32 R7, RZ, RZ, UR6 ;  /* 0x00000006ff077e24 */ /* 0x000fe4000f8e00ff */
[----:B------:R-:W-:-:S04]  /*9e80*/  IMAD.MOV.U32 R6, RZ, RZ, R4 ;  /* 0x000000ffff067224 */ /* 0x000fc800078e0004 */
[----:B------:R-:W-:Y:S01]  /*9e90*/  IMAD.WIDE.U32 R4, R33, UR8, R6 ;  /* 0x0000000821047c25 */ /* 0x000fe2000f8e0006 */
[----:B------:R-:W-:Y:S02]  /*9ea0*/  IADD3 R7, -R9, RZ, RZ ;  /* 0x000000ff09077210 */ /* 0x000fe40007ffe1ff */
[----:B------:R-:W-:Y:S01]  /*9eb0*/  SHF.R.S32.HI R6, RZ, 0x1f, R9 ;  /* 0x0000001fff067819 */ /* 0x000fe20000011409 */
[----:B------:R-:W-:Y:S02]  /*9ec0*/  IMAD.IADD R5, R5, 0x1, R11 ;  /* 0x0000000105057824 */ /* 0x000fe400078e020b */
[----:B------:R-:W-:Y:S02]  /*9ed0*/  IMAD R7, R3, R7, R0 ;  /* 0x0000000703077224 */ /* 0x000fe400078e0200 */
[----:B------:R-:W-:Y:S02]  /*9ee0*/  IMAD R6, R6, UR4, RZ ;  /* 0x0000000406067c24 */ /* 0x000fe4000f8e02ff */
[----:B------:R-:W-:Y:S01]  /*9ef0*/  IMAD.WIDE.U32 R4, R9, UR4, R4 ;  /* 0x0000000409047c25 */ /* 0x000fe2000f8e0004 */
[----:B------:R-:W-:-:S03]  /*9f00*/  SHF.R.S32.HI R0, RZ, 0x1f, R7 ;  /* 0x0000001fff007819 */ /* 0x000fc60000011407 */
[----:B------:R-:W-:Y:S01]  /*9f10*/  IMAD R11, R9, UR5, R6 ;  /* 0x00000005090b7c24 */ /* 0x000fe2000f8e0206 */
[----:B------:R-:W-:Y:S02]  /*9f20*/  ULDC.64 UR4, c[0x0][0x2c8] ;  /* 0x0000b20000047ab9 */ /* 0x000fe40000000a00 */
[----:B------:R-:W-:Y:S02]  /*9f30*/  IMAD R0, R0, UR4, RZ ;  /* 0x0000000400007c24 */ /* 0x000fe4000f8e02ff */
[----:B------:R-:W-:Y:S02]  /*9f40*/  IMAD.IADD R5, R5, 0x1, R11 ;  /* 0x0000000105057824 */ /* 0x000fe400078e020b */
[C---:B------:R-:W-:Y:S02]  /*9f50*/  IMAD R9, R7.reuse, UR5, R0 ;  /* 0x0000000507097c24 */ /* 0x040fe4000f8e0200 */
[----:B------:R-:W-:Y:S01]  /*9f60*/  IMAD.WIDE.U32 R4, R7, UR4, R4 ;  /* 0x0000000407047c25 */ /* 0x000fe2000f8e0004 */
[----:B------:R-:W-:-:S03]  /*9f70*/  ULDC.64 UR4, c[0x0][0x280] ;  /* 0x0000a00000047ab9 */ /* 0x000fc60000000a00 */
[----:B------:R-:W-:Y:S01]  /*9f80*/  IMAD.IADD R5, R5, 0x1, R9 ;  /* 0x0000000105057824 */ /* 0x000fe200078e0209 */
[----:B------:R-:W-:Y:S01]  /*9f90*/  LEA R6, P0, R4, UR4, 0x1 ;  /* 0x0000000404067c11 */ /* 0x000fe2000f8008ff */
[----:B------:R-:W-:Y:S02]  /*9fa0*/  ULDC UR4, c[0x0][0x2b8] ;  /* 0x0000ae0000047ab9 */ /* 0x000fe40000000800 */
[----:B------:R-:W-:Y:S02]  /*9fb0*/  ISETP.GE.AND P1, PT, R24, UR4, PT ;  /* 0x0000000418007c0c */ /* 0x000fe4000bf26270 */
[----:B------:R-:W-:Y:S01]  /*9fc0*/  LEA.HI.X R0, R4, UR5, R5, 0x1, P0 ;  /* 0x0000000504007c11 */ /* 0x000fe200080f0c05 */
[----:B------:R-:W-:-:S03]  /*9fd0*/  UMOV UR5, 0xffffffff ;  /* 0xffffffff00057882 */ /* 0x000fc60000000000 */
[----:B------:R-:W-:Y:S07]  /*9fe0*/  BRA.DIV UR5, `(.L_x_51) ;  /* 0x0000002a05047947 */ /* 0x000fee000b800000 */
[----:B------:R-:W0:Y:S01]  /*9ff0*/  SHFL.IDX PT, R14, R6, RZ, 0x181f ;  /* 0x00181fff060e7589 */ /* 0x000e2200000e0000 */
[----:B------:R-:W-:Y:S01]  /*a000*/  ULDC UR4, c[0x0][0x288] ;  /* 0x0000a20000047ab9 */ /* 0x000fe20000000800 */
[----:B------:R-:W-:Y:S01]  /*a010*/  LEA R32, R32, R27, 0x7 ;  /* 0x0000001b20207211 */ /* 0x000fe200078e38ff */
[----:B------:R-:W-:Y:S01]  /*a020*/  IMAD R3, R3, UR4, RZ ;  /* 0x0000000403037c24 */ /* 0x000fe2000f8e02ff */
[----:B------:R-:W1:Y:S02]  /*a030*/  SHFL.IDX PT, R4, R0, RZ, 0x181f ;  /* 0x00181fff00047589 */ /* 0x000e6400000e0000 */
[C---:B------:R-:W-:Y:S02]  /*a040*/  IADD3 R8, R32.reuse, 0x10, RZ ;  /* 0x0000001020087810 */ /* 0x040fe40007ffe0ff */
[----:B------:R-:W-:Y:S01]  /*a050*/  ISETP.GE.AND P0, PT, R32, R3, PT ;  /* 0x000000032000720c */ /* 0x000fe20003f06270 */
[----:B------:R-:W-:-:S12]  /*a060*/  SHFL.IDX PT, R7, R0, 0x1, 0x181f ;  /* 0x00381f0000077f89 */ /* 0x000fd800000e0000 */
[----:B------:R-:W-:Y:S02]  /*a070*/  @!P0 LEA R9, R16, UR43, 0x1 ;  /* 0x0000002b10098c11 */ /* 0x000fe4000f8e08ff */
[----:B0-----:R-:W-:-:S05]  /*a080*/  @!P0 LEA R14, P2, R24, R14, 0x1 ;  /* 0x0000000e180e8211 */ /* 0x001fca00078408ff */
[----:B-1----:R-:W-:Y:S02]  /*a090*/  @!P0 IMAD.X R5, RZ, RZ, R4, P2 ;  /* 0x000000ffff058224 */ /* 0x002fe400010e0604 */
[----:B------:R-:W-:Y:S02]  /*a0a0*/  @!P0 IMAD.MOV.U32 R4, RZ, RZ, R14 ;  /* 0x000000ffff048224 */ /* 0x000fe400078e000e */
[----:B------:R-:W0:Y:S04]  /*a0b0*/  SHFL.IDX PT, R14, R6, 0x1, 0x181f ;  /* 0x00381f00060e7f89 */ /* 0x000e2800000e0000 */
[----:B------:R0:W-:Y:S01]  /*a0c0*/  @!P0 LDGSTS.E.BYPASS.LTC128B.128 [R9+0x18400], desc[UR36][R4.64], !P1 ;  /* 0x1840000004098fae */ /* 0x0001e2000c901d64 */
[----:B------:R-:W-:Y:S01]  /*a0d0*/  ISETP.GE.AND P0, PT, R8, R3, PT ;  /* 0x000000030800720c */ /* 0x000fe20003f06270 */
[----:B------:R-:W-:-:S12]  /*a0e0*/  VIADD R8, R32, 0x20 ;  /* 0x0000002020087836 */ /* 0x000fd80000000000 */
[----:B------:R-:W-:Y:S02]  /*a0f0*/  @!P0 LEA R21, R16, UR43, 0x1 ;  /* 0x0000002b10158c11 */ /* 0x000fe4000f8e08ff */
[----:B0-----:R-:W-:Y:S02]  /*a100*/  @!P0 LEA R4, P2, R24, R14, 0x1 ;  /* 0x0000000e18048211 */ /* 0x001fe400078408ff */
[----:B------:R-:W0:Y:S03]  /*a110*/  SHFL.IDX PT, R14, R6, 0x2, 0x181f ;  /* 0x00581f00060e7f89 */ /* 0x000e2600000e0000 */
[----:B------:R-:W-:Y:S02]  /*a120*/  @!P0 IMAD.X R5, RZ, RZ, R7, P2 ;  /* 0x000000ffff058224 */ /* 0x000fe400010e0607 */
[----:B------:R-:W1:Y:S04]  /*a130*/  SHFL.IDX PT, R7, R0, 0x2, 0x181f ;  /* 0x00581f0000077f89 */ /* 0x000e6800000e0000 */
[----:B------:R0:W-:Y:S01]  /*a140*/  @!P0 LDGSTS.E.BYPASS.LTC128B.128 [R21+0x18c00], desc[UR36][R4.64], !P1 ;  /* 0x18c0000004158fae */ /* 0x0001e2000c901d64 */
[----:B------:R-:W-:Y:S01]  /*a150*/  ISETP.GE.AND P0, PT, R8, R3, PT ;  /* 0x000000030800720c */ /* 0x000fe20003f06270 */
[----:B------:R-:W-:-:S12]  /*a160*/  VIADD R8, R32, 0x30 ;  /* 0x0000003020087836 */ /* 0x000fd80000000000 */
[----:B------:R-:W-:Y:S02]  /*a170*/  @!P0 LEA R9, R16, UR43, 0x1 ;  /* 0x0000002b10098c11 */ /* 0x000fe4000f8e08ff */
[----:B0-----:R-:W-:Y:S02]  /*a180*/  @!P0 LEA R4, P2, R24, R14, 0x1 ;  /* 0x0000000e18048211 */ /* 0x001fe400078408ff */
[----:B------:R-:W0:Y:S02]  /*a190*/  SHFL.IDX PT, R14, R6, 0x3, 0x181f ;  /* 0x00781f00060e7f89 */ /* 0x000e2400000e0000 */
[----:B-1----:R-:W-:Y:S02]  /*a1a0*/  @!P0 IADD3.X R5, RZ, R7, RZ, P2, !PT ;  /* 0x00000007ff058210 */ /* 0x002fe400017fe4ff */
[----:B------:R-:W1:Y:S04]  /*a1b0*/  SHFL.IDX PT, R7, R0, 0x3, 0x181f ;  /* 0x00781f0000077f89 */ /* 0x000e6800000e0000 */
[----:B------:R0:W-:Y:S01]  /*a1c0*/  @!P0 LDGSTS.E.BYPASS.LTC128B.128 [R9+0x19400], desc[UR36][R4.64], !P1 ;  /* 0x1940000004098fae */ /* 0x0001e2000c901d64 */
[----:B------:R-:W-:-:S02]  /*a1d0*/  ISETP.GE.AND P0, PT, R8, R3, PT ;  /* 0x000000030800720c */ /* 0x000fc40003f06270 */
[----:B------:R-:W-:-:S11]  /*a1e0*/  IADD3 R8, R32, 0x40, RZ ;  /* 0x0000004020087810 */ /* 0x000fd60007ffe0ff */
[----:B------:R-:W-:Y:S02]  /*a1f0*/  @!P0 LEA R21, R16, UR43, 0x1 ;  /* 0x0000002b10158c11 */ /* 0x000fe4000f8e08ff */
[----:B0-----:R-:W-:Y:S02]  /*a200*/  @!P0 LEA R4, P2, R24, R14, 0x1 ;  /* 0x0000000e18048211 */ /* 0x001fe400078408ff */
[----:B------:R-:W0:Y:S03]  /*a210*/  SHFL.IDX PT, R14, R6, 0x4, 0x181f ;  /* 0x00981f00060e7f89 */ /* 0x000e2600000e0000 */
[----:B-1----:R-:W-:Y:S02]  /*a220*/  @!P0 IMAD.X R5, RZ, RZ, R7, P2 ;  /* 0x000000ffff058224 */ /* 0x002fe400010e0607 */
[----:B------:R-:W1:Y:S04]  /*a230*/  SHFL.IDX PT, R7, R0, 0x4, 0x181f ;  /* 0x00981f0000077f89 */ /* 0x000e6800000e0000 */
[----:B------:R0:W-:Y:S01]  /*a240*/  @!P0 LDGSTS.E.BYPASS.LTC128B.128 [R21+0x19c00], desc[UR36][R4.64], !P1 ;  /* 0x19c0000004158fae */ /* 0x0001e2000c901d64 */
[----:B------:R-:W-:Y:S01]  /*a250*/  ISETP.GE.AND P0, PT, R8, R3, PT ;  /* 0x000000030800720c */ /* 0x000fe20003f06270 */
[----:B------:R-:W-:-:S12]  /*a260*/  VIADD R8, R32, 0x50 ;  /* 0x0000005020087836 */ /* 0x000fd80000000000 */
        /* <DEDUP_REMOVED lines=14> */
[----:B------:R-:W-:-:S13]  /*a350*/  ISETP.GE.AND P0, PT, R8, R3, PT ;  /* 0x000000030800720c */ /* 0x000fda0003f06270 */
[----:B------:R-:W-:Y:S02]  /*a360*/  @!P0 LEA R9, R16, UR43, 0x1 ;  /* 0x0000002b10098c11 */ /* 0x000fe4000f8e08ff */
[----:B0-----:R-:W-:Y:S02]  /*a370*/  @!P0 LEA R4, P2, R24, R14, 0x1 ;  /* 0x0000000e18048211 */ /* 0x001fe400078408ff */
[----:B------:R0:W2:Y:S03]  /*a380*/  SHFL.IDX PT, R14, R6, 0x7, 0x181f ;  /* 0x00f81f00060e7f89 */ /* 0x0000a600000e0000 */
[----:B-1----:R-:W-:Y:S02]  /*a390*/  @!P0 IMAD.X R5, RZ, RZ, R7, P2 ;  /* 0x000000ffff058224 */ /* 0x002fe400010e0607 */
[----:B------:R0:W1:Y:S04]  /*a3a0*/  SHFL.IDX PT, R7, R0, 0x7, 0x181f ;  /* 0x00f81f0000077f89 */ /* 0x00006800000e0000 */
[----:B------:R0:W-:Y:S02]  /*a3b0*/  @!P0 LDGSTS.E.BYPASS.LTC128B.128 [R9+0x1b400], desc[UR36][R4.64], !P1 ;  /* 0x1b40000004098fae */ /* 0x0001e4000c901d64 */
.L_x_118:
[----:B------:R-:W-:Y:S01]  /*a3c0*/  IADD3 R32, R32, 0x70, RZ ;  /* 0x0000007020207810 */ /* 0x000fe20007ffe0ff */
[----:B0-----:R-:W-:-:S03]  /*a3d0*/  IMAD.MOV.U32 R0, RZ, RZ, 0x1 ;  /* 0x00000001ff007424 */ /* 0x001fc600078e00ff */
[----:B------:R-:W-:Y:S02]  /*a3e0*/  ISETP.GE.AND P0, PT, R32, R3, PT ;  /* 0x000000032000720c */ /* 0x000fe40003f06270 */
[----:B------:R-:W-:-:S11]  /*a3f0*/  SHF.L.U32 R0, R0, 0x1f, RZ ;  /* 0x0000001f00007819 */ /* 0x000fd600000006ff */
[----:B--2---:R-:W-:Y:S02]  /*a400*/  @!P0 LEA R4, P2, R24, R14, 0x1 ;  /* 0x0000000e18048211 */ /* 0x004fe400078408ff */
[----:B------:R-:W-:-:S03]  /*a410*/  @!P0 LEA R3, R16, UR43, 0x1 ;  /* 0x0000002b10038c11 */ /* 0x000fc6000f8e08ff */
[----:B-1----:R-:W-:-:S05]  /*a420*/  @!P0 IMAD.X R5, RZ, RZ, R7, P2 ;  /* 0x000000ffff058224 */ /* 0x002fca00010e0607 */
[----:B------:R-:W-:Y:S01]  /*a430*/  @!PT LDS RZ, [RZ] ;  /* 0x00000000fffff984 */ /* 0x000fe20000000800 */
[----:B------:R-:W-:Y:S01]  /*a440*/  @!PT LDS RZ, [RZ] ;  /* 0x00000000fffff984 */ /* 0x000fe20000000800 */
[----:B------:R-:W-:Y:S01]  /*a450*/  @!PT LDS RZ, [RZ] ;  /* 0x00000000fffff984 */ /* 0x000fe20000000800 */
[----:B------:R0:W-:Y:S01]  /*a460*/  @!P0 LDGSTS.E.BYPASS.LTC128B.128 [R3+0x1bc00], desc[UR36][R4.64], !P1 ;  /* 0x1bc0000004038fae */ /* 0x0001e2000c901d64 */
[----:B------:R-:W-:Y:S01]  /*a470*/  NOP ;  /* 0x0000000000007918 */ /* 0x000fe20000000000 */
[----:B------:R-:W-:Y:S02]  /*a480*/  SYNCS.ARRIVE.TRANS64.RED.A0T1 RZ, [UR43+0x22800], RZ ;  /* 0x022800ffffff79a7 */ /* 0x000fe4000820042b */
[----:B------:R-:W-:Y:S01]  /*a490*/  ARRIVES.LDGSTSBAR.64.TRANSCNT [UR43+0x22800] ;  /* 0x02280000ff0079b0 */ /* 0x000fe20008000aab */
[----:B------:R-:W-:Y:S01]  /*a4a0*/  NOP ;  /* 0x0000000000007918 */ /* 0x000fe20000000000 */
[----:B------:R-:W-:Y:S01]  /*a4b0*/  SYNCS.ARRIVE.TRANS64.A1T0 RZ, [UR43+0x22800], RZ ;  /* 0x022800ffffff79a7 */ /* 0x000fe2000810002b */
[----:B------:R-:W1:Y:S02]  /*a4c0*/  SYNCS.PHASECHK.TRANS64.TRYWAIT P0, [UR43+0x22820], R0 ;  /* 0x02282000ff0075a7 */ /* 0x000e64000800016b */
[----:B01----:R-:W-:Y:S05]  /*a4d0*/  @!P0 BRA `(.L_x_52) ;  /* 0x0000002c001c8947 */ /* 0x003fea0003800000 */
.L_x_119:
[----:B------:R-:W-:-:S13]  /*a4e0*/  ISETP.NE.AND P0, PT, R34, 0x3, PT ;  /* 0x000000032200780c */ /* 0x000fda0003f05270 */
[----:B------:R-:W-:Y:S05]  /*a4f0*/  @!P0 BRA `(.L_x_53) ;  /* 0x0000000000048947 */ /* 0x000fea0003800000 */
[----:B------:R-:W-:Y:S01]  /*a500*/  BPT.TRAP 0x1 ;  /* 0x000000040000795c */ /* 0x000fe20000300000 */
.L_x_53:
[----:B------:R-:W1:Y:S02]  /*a510*/  SYNCS.PHASECHK.TRANS64.TRYWAIT P0, [UR43+0x22860], R0 ;  /* 0x02286000ff0075a7 */ /* 0x000e64000800016b */
[----:B-1----:R-:W-:Y:S05]  /*a520*/  @!P0 BRA `(.L_x_54) ;  /* 0x0000002c00208947 */ /* 0x002fea0003800000 */
.L_x_120:
[----:B------:R-:W-:Y:S01]  /*a530*/  ULDC.64 UR4, c[0x0][0x328] ;  /* 0x0000ca0000047ab9 */ /* 0x000fe20000000a00 */
[----:B------:R-:W-:Y:S01]  /*a540*/  ULDC.64 UR6, c[0x0][0x338] ;  /* 0x0000ce0000067ab9 */ /* 0x000fe20000000a00 */
[----:B------:R-:W-:Y:S01]  /*a550*/  IMAD R17, R17, UR4, RZ ;  /* 0x0000000411117c24 */ /* 0x000fe2000f8e02ff */
[----:B------:R-:W-:Y:S01]  /*a560*/  LOP3.LUT P3, RZ, R23, 0x10, RZ, 0xc0, !PT ;  /* 0x0000001017ff7812 */ /* 0x000fe2000786c0ff */
[C---:B------:R-:W-:Y:S01]  /*a570*/  IMAD.WIDE.U32 R4, R22.reuse, UR4, RZ ;  /* 0x0000000416047c25 */ /* 0x040fe2000f8e00ff */
[----:B------:R-:W-:Y:S02]  /*a580*/  R2UR UR4, R19 ;  /* 0x00000000130472ca */ /* 0x000fe400000e0000 */
[C---:B------:R-:W-:Y:S01]  /*a590*/  LOP3.LUT P2, RZ, R23.reuse, 0x8, RZ, 0xc0, !PT ;  /* 0x0000000817ff7812 */ /* 0x040fe2000784c0ff */
[----:B------:R-:W-:Y:S01]  /*a5a0*/  IMAD R17, R22, UR5, R17 ;  /* 0x0000000516117c24 */ /* 0x000fe2000f8e0211 */
[----:B------:R-:W-:Y:S01]  /*a5b0*/  LOP3.LUT P1, RZ, R23, 0x4, RZ, 0xc0, !PT ;  /* 0x0000000417ff7812 */ /* 0x000fe2000782c0ff */
[----:B0-----:R-:W-:Y:S01]  /*a5c0*/  IMAD R3, R37, UR6, RZ ;  /* 0x0000000625037c24 */ /* 0x001fe2000f8e02ff */
[----:B------:R-:W-:-:S02]  /*a5d0*/  SEL R0, RZ, 0x4, P2 ;  /* 0x00000004ff007807 */ /* 0x000fc40001000000 */
[----:B------:R-:W-:Y:S01]  /*a5e0*/  IADD3 R5, R5, R17, RZ ;  /* 0x0000001105057210 */ /* 0x000fe20007ffe0ff */
[C---:B------:R-:W-:Y:S01]  /*a5f0*/  IMAD R3, R36.reuse, UR7, R3 ;  /* 0x0000000724037c24 */ /* 0x040fe2000f8e0203 */
[----:B------:R-:W-:Y:S02]  /*a600*/  SEL R7, RZ, 0x8, P1 ;  /* 0x00000008ff077807 */ /* 0x000fe40000800000 */
[----:B------:R-:W-:Y:S01]  /*a610*/  LOP3.LUT P4, RZ, R23, 0x1, RZ, 0xc0, !PT ;  /* 0x0000000117ff7812 */ /* 0x000fe2000788c0ff */
[----:B------:R-:W-:Y:S01]  /*a620*/  IMAD.WIDE.U32 R4, R36, UR6, R4 ;  /* 0x0000000624047c25 */ /* 0x000fe2000f8e0004 */
[----:B------:R-:W-:Y:S02]  /*a630*/  ULDC.64 UR6, c[0x0][0x330] ;  /* 0x0000cc0000067ab9 */ /* 0x000fe40000000a00 */
[----:B------:R-:W-:Y:S01]  /*a640*/  UIMAD UR4, UR4, UR6, URZ ;  /* 0x00000006040472a4 */ /* 0x000fe2000f8e023f */
[----:B------:R-:W-:Y:S02]  /*a650*/  IMAD.IADD R5, R5, 0x1, R3 ;  /* 0x0000000105057824 */ /* 0x000fe400078e0203 */
[----:B------:R-:W-:Y:S01]  /*a660*/  IMAD.U32 R3, RZ, RZ, UR6 ;  /* 0x00000006ff037e24 */ /* 0x000fe2000f8e00ff */
[----:B------:R-:W-:-:S03]  /*a670*/  UIMAD UR4, UR40, UR7, UR4 ;  /* 0x00000007280472a4 */ /* 0x000fc6000f8e0204 */
[----:B------:R-:W-:Y:S01]  /*a680*/  IMAD.WIDE.U32 R4, R3, UR40, R4 ;  /* 0x0000002803047c25 */ /* 0x000fe2000f8e0004 */
[----:B------:R-:W-:-:S04]  /*a690*/  ULDC.64 UR6, c[0x0][0x318] ;  /* 0x0000c60000067ab9 */ /* 0x000fc80000000a00 */
[----:B------:R-:W-:Y:S01]  /*a6a0*/  IADD3 R3, R5, UR4, RZ ;  /* 0x0000000405037c10 */ /* 0x000fe2000fffe0ff */
[----:B------:R-:W-:Y:S01]  /*a6b0*/  UMOV UR4, 0xffffffff ;  /* 0xffffffff00047882 */ /* 0x000fe20000000000 */
[----:B------:R-:W-:Y:S02]  /*a6c0*/  SEL R5, RZ, 0x2, P3 ;  /* 0x00000002ff057807 */ /* 0x000fe40001800000 */
[----:B------:R-:W-:Y:S02]  /*a6d0*/  LEA R17, P0, R4, UR6, 0x1 ;  /* 0x0000000604117c11 */ /* 0x000fe4000f8008ff */
[----:B------:R-:W-:Y:S02]  /*a6e0*/  IADD3 R0, R0, R5, R18 ;  /* 0x0000000500007210 */ /* 0x000fe40007ffe012 */
[----:B------:R-:W-:-:S03]  /*a6f0*/  LEA.HI.X R3, R4, UR7, R3, 0x1, P0 ;  /* 0x0000000704037c11 */ /* 0x000fc600080f0c03 */
[----:B------:R-:W-:Y:S01]  /*a700*/  IMAD.IADD R6, R0, 0x1, R7 ;  /* 0x0000000100067824 */ /* 0x000fe200078e0207 */
[----:B------:R-:W-:Y:S06]  /*a710*/  BRA.DIV UR4, `(.L_x_55) ;  /* 0x0000002a04bc7947 */ /* 0x000fec000b800000 */
[----:B------:R-:W0:Y:S01]  /*a720*/  SHFL.IDX PT, R14, R17, RZ, 0x181f ;  /* 0x00181fff110e7589 */ /* 0x000e2200000e0000 */
[----:B------:R-:W-:Y:S01]  /*a730*/  IMAD.SHL.U32 R24, R24, 0x2, RZ ;  /* 0x0000000218187824 */ /* 0x000fe200078e00ff */
[----:B------:R-:W-:Y:S02]  /*a740*/  LEA R21, R16, UR43, 0x1 ;  /* 0x0000002b10157c11 */ /* 0x000fe4000f8e08ff */
[----:B------:R-:W1:Y:S01]  /*a750*/  SHFL.IDX PT, R0, R3, RZ, 0x181f ;  /* 0x00181fff03007589 */ /* 0x000e6200000e0000 */
[C---:B------:R-:W-:Y:S02]  /*a760*/  LOP3.LUT P2, RZ, R6.reuse, 0x2, RZ, 0xc0, !PT ;  /* 0x0000000206ff7812 */ /* 0x040fe4000784c0ff */
[----:B------:R-:W-:Y:S02]  /*a770*/  LOP3.LUT P1, RZ, R6, 0x4, RZ, 0xc0, !PT ;  /* 0x0000000406ff7812 */ /* 0x000fe4000782c0ff */
[----:B0-----:R-:W-:Y:S02]  /*a780*/  IADD3 R4, P0, R14, R24, RZ ;  /* 0x000000180e047210 */ /* 0x001fe40007f1e0ff */
[----:B------:R-:W0:Y:S02]  /*a790*/  SHFL.IDX PT, R14, R17, 0x1, 0x181f ;  /* 0x00381f00110e7f89 */ /* 0x000e2400000e0000 */
[----:B-1----:R-:W-:-:S02]  /*a7a0*/  IADD3.X R5, RZ, R0, RZ, P0, !PT ;  /* 0x00000000ff057210 */ /* 0x002fc400007fe4ff */
[----:B------:R-:W1:Y:S01]  /*a7b0*/  SHFL.IDX PT, R0, R3, 0x1, 0x181f ;  /* 0x00381f0003007f89 */ /* 0x000e6200000e0000 */
[----:B0-----:R-:W-:-:S03]  /*a7c0*/  IADD3 R10, P0, R14, R24, RZ ;  /* 0x000000180e0a7210 */ /* 0x001fc60007f1e0ff */
[----:B------:R-:W0:Y:S02]  /*a7d0*/  SHFL.IDX PT, R14, R17, 0x2, 0x181f ;  /* 0x00581f00110e7f89 */ /* 0x000e2400000e0000 */
[----:B-1----:R-:W-:Y:S02]  /*a7e0*/  IMAD.X R11, RZ, RZ, R0, P0 ;  /* 0x000000ffff0b7224 */ /* 0x002fe400000e0600 */
[----:B------:R-:W1:Y:S01]  /*a7f0*/  SHFL.IDX PT, R0, R3, 0x2, 0x181f ;  /* 0x00581f0003007f89 */ /* 0x000e6200000e0000 */
[----:B0-----:R-:W-:-:S03]  /*a800*/  IADD3 R8, P0, R14, R24, RZ ;  /* 0x000000180e087210 */ /* 0x001fc60007f1e0ff */
[----:B------:R-:W0:Y:S02]  /*a810*/  SHFL.IDX PT, R14, R17, 0x3, 0x181f ;  /* 0x00781f00110e7f89 */ /* 0x000e2400000e0000 */
[----:B-1----:R-:W-:Y:S01]  /*a820*/  IMAD.X R9, RZ, RZ, R0, P0 ;  /* 0x000000ffff097224 */ /* 0x002fe200000e0600 */
[----:B------:R-:W-:Y:S01]  /*a830*/  ISETP.LT.OR P0, PT, R35, 0x1, P4 ;  /* 0x000000012300780c */ /* 0x000fe20002701670 */
[----:B------:R-:W1:-:S12]  /*a840*/  SHFL.IDX PT, R0, R3, 0x3, 0x181f ;  /* 0x00781f0003007f89 */ /* 0x000e5800000e0000 */
[----:B------:R-:W-:Y:S01]  /*a850*/  LDGSTS.E.BYPASS.LTC128B.128 [R21+0x400], desc[UR36][R4.64], !P0 ;  /* 0x0040000004157fae */ /* 0x000fe2000c101d64 */
[----:B------:R-:W-:-:S13]  /*a860*/  ISETP.LT.OR P0, PT, R35, 0x1, !P2 ;  /* 0x000000012300780c */ /* 0x000fda0005701670 */
[----:B------:R-:W-:Y:S01]  /*a870*/  LDGSTS.E.BYPASS.LTC128B.128 [R21+0x3400], desc[UR36][R4.64+0x80], !P0 ;  /* 0x0340008004157fae */ /* 0x000fe2000c101d64 */
[----:B------:R-:W-:-:S13]  /*a880*/  ISETP.LT.OR P0, PT, R35, 0x1, !P1 ;  /* 0x000000012300780c */ /* 0x000fda0004f01670 */
[----:B------:R-:W-:Y:S01]  /*a890*/  LDGSTS.E.BYPASS.LTC128B.128 [R21+0x6400], desc[UR36][R4.64+0x100], !P0 ;  /* 0x0640010004157fae */ /* 0x000fe2000c101d64 */
[----:B------:R-:W-:-:S04]  /*a8a0*/  LOP3.LUT P0, RZ, R6, 0x8, RZ, 0xc0, !PT ;  /* 0x0000000806ff7812 */ /* 0x000fc8000780c0ff */
[----:B------:R-:W-:-:S13]  /*a8b0*/  ISETP.LT.OR P3, PT, R35, 0x1, !P0 ;  /* 0x000000012300780c */ /* 0x000fda0004761670 */
[----:B------:R2:W-:Y:S01]  /*a8c0*/  LDGSTS.E.BYPASS.LTC128B.128 [R21+0x9400], desc[UR36][R4.64+0x180], !P3 ;  /* 0x0940018004157fae */ /* 0x0005e2000d901d64 */
[----:B0-----:R-:W-:-:S03]  /*a8d0*/  IADD3 R6, P3, R14, R24, RZ ;  /* 0x000000180e067210 */ /* 0x001fc60007f7e0ff */
[----:B------:R-:W2:Y:S01]  /*a8e0*/  SHFL.IDX PT, R14, R17, 0x4, 0x181f ;  /* 0x00981f00110e7f89 */ /* 0x000ea200000e0000 */
[----:B-1----:R-:W-:Y:S02]  /*a8f0*/  IADD3.X R7, RZ, R0, RZ, P3, !PT ;  /* 0x00000000ff077210 */ /* 0x002fe40001ffe4ff */
[C---:B------:R-:W-:Y:S01]  /*a900*/  ISETP.LT.OR P3, PT, R35.reuse, 0x11, P4 ;  /* 0x000000112300780c */ /* 0x040fe20002761670 */
[----:B------:R-:W0:Y:S04]  /*a910*/  SHFL.IDX PT, R0, R3, 0x4, 0x181f ;  /* 0x00981f0003007f89 */ /* 0x000e2800000e0000 */
[----:B------:R-:W1:Y:S08]  /*a920*/  SHFL.IDX PT, R3, R3, 0x5, 0x181f ;  /* 0x00b81f0003037f89 */ /* 0x000e7000000e0000 */
[----:B------:R-:W-:Y:S01]  /*a930*/  LDGSTS.E.BYPASS.LTC128B.128 [R21+0xc00], desc[UR36][R10.64], !P3 ;  /* 0x00c000000a157fae */ /* 0x000fe2000d901d64 */
[----:B------:R-:W-:-:S13]  /*a940*/  ISETP.LT.OR P3, PT, R35, 0x11, !P2 ;  /* 0x000000112300780c */ /* 0x000fda0005761670 */
[----:B------:R-:W-:Y:S01]  /*a950*/  LDGSTS.E.BYPASS.LTC128B.128 [R21+0x3c00], desc[UR36][R10.64+0x80], !P3 ;  /* 0x03c000800a157fae */ /* 0x000fe2000d901d64 */
[----:B------:R-:W-:-:S13]  /*a960*/  ISETP.LT.OR P3, PT, R35, 0x11, !P1 ;  /* 0x000000112300780c */ /* 0x000fda0004f61670 */
[----:B------:R-:W-:Y:S01]  /*a970*/  LDGSTS.E.BYPASS.LTC128B.128 [R21+0x6c00], desc[UR36][R10.64+0x100], !P3 ;  /* 0x06c001000a157fae */ /* 0x000fe2000d901d64 */
[----:B------:R-:W-:-:S13]  /*a980*/  ISETP.LT.OR P3, PT, R35, 0x11, !P0 ;  /* 0x000000112300780c */ /* 0x000fda0004761670 */
[----:B------:R-:W-:Y:S01]  /*a990*/  LDGSTS.E.BYPASS.LTC128B.128 [R21+0x9c00], desc[UR36][R10.64+0x180], !P3 ;  /* 0x09c001800a157fae */ /* 0x000fe2000d901d64 */
[----:B--2---:R-:W-:-:S03]  /*a9a0*/  IADD3 R4, P3, R14, R24, RZ ;  /* 0x000000180e047210 */ /* 0x004fc60007f7e0ff */
[----:B------:R2:W3:Y:S02]  /*a9b0*/  SHFL.IDX PT, R14, R17, 0x5, 0x181f ;  /* 0x00b81f00110e7f89 */ /* 0x0004e400000e0000 */
[----:B0-----:R-:W-:Y:S01]  /*a9c0*/  IMAD.X R5, RZ, RZ, R0, P3 ;  /* 0x000000ffff057224 */ /* 0x001fe200018e0600 */
[----:B------:R-:W-:Y:S02]  /*a9d0*/  ISETP.LT.OR P3, PT, R35, 0x21, P4 ;  /* 0x000000212300780c */ /* 0x000fe40002761670 */
[----:B------:R-:W-:-:S11]  /*a9e0*/  IADD3 R0, R21, 0x400, RZ ;  /* 0x0000040015007810 */ /* 0x000fd60007ffe0ff */
[----:B------:R-:W-:Y:S01]  /*a9f0*/  LDGSTS.E.BYPASS.LTC128B.128 [R21+0x1400], desc[UR36][R8.64], !P3 ;  /* 0x0140000008157fae */ /* 0x000fe2000d901d64 */
[----:B------:R-:W-:-:S13]  /*aa00*/  ISETP.LT.OR P3, PT, R35, 0x21, !P2 ;  /* 0x000000212300780c */ /* 0x000fda0005761670 */
[----:B------:R-:W-:Y:S01]  /*aa10*/  LDGSTS.E.BYPASS.LTC128B.128 [R21+0x4400], desc[UR36][R8.64+0x80], !P3 ;  /* 0x0440008008157fae */ /* 0x000fe2000d901d64 */
[----:B------:R-:W-:-:S13]  /*aa20*/  ISETP.LT.OR P3, PT, R35, 0x21, !P1 ;  /* 0x000000212300780c */ /* 0x000fda0004f61670 */
[----:B------:R-:W-:Y:S01]  /*aa30*/  LDGSTS.E.BYPASS.LTC128B.128 [R21+0x7400], desc[UR36][R8.64+0x100], !P3 ;  /* 0x0740010008157fae */ /* 0x000fe2000d901d64 */
[----:B------:R-:W-:-:S13]  /*aa40*/  ISETP.LT.OR P3, PT, R35, 0x21, !P0 ;  /* 0x000000212300780c */ /* 0x000fda0004761670 */
[----:B------:R0:W-:Y:S01]  /*aa50*/  LDGSTS.E.BYPASS.LTC128B.128 [R21+0xa400], desc[UR36][R8.64+0x180], !P3 ;  /* 0x0a40018008157fae */ /* 0x0001e2000d901d64 */
[----:B------:R-:W-:Y:S01]  /*aa60*/  ISETP.LT.OR P3, PT, R35, 0x31, P4 ;  /* 0x000000312300780c */ /* 0x000fe20002761670 */
[----:B0-----:R-:W-:-:S12]  /*aa70*/  IMAD.MOV.U32 R8, RZ, RZ, RZ ;  /* 0x000000ffff087224 */ /* 0x001fd800078e00ff */
[----:B------:R2:W-:Y:S01]  /*aa80*/  LDGSTS.E.BYPASS.LTC128B.128 [R21+0x1c00], desc[UR36][R6.64], !P3 ;  /* 0x01c0000006157fae */ /* 0x0005e2000d901d64 */
[----:B------:R-:W-:-:S13]  /*aa90*/  ISETP.LT.OR P3, PT, R35, 0x31, !P2 ;  /* 0x000000312300780c */ /* 0x000fda0005761670 */
[----:B------:R2:W-:Y:S01]  /*aaa0*/  LDGSTS.E.BYPASS.LTC128B.128 [R21+0x4c00], desc[UR36][R6.64+0x80], !P3 ;  /* 0x04c0008006157fae */ /* 0x0005e2000d901d64 */
[----:B------:R-:W-:-:S13]  /*aab0*/  ISETP.LT.OR P3, PT, R35, 0x31, !P1 ;  /* 0x000000312300780c */ /* 0x000fda0004f61670 */
[----:B------:R2:W-:Y:S01]  /*aac0*/  LDGSTS.E.BYPASS.LTC128B.128 [R21+0x7c00], desc[UR36][R6.64+0x100], !P3 ;  /* 0x07c0010006157fae */ /* 0x0005e2000d901d64 */
[----:B------:R-:W-:-:S13]  /*aad0*/  ISETP.LT.OR P3, PT, R35, 0x31, !P0 ;  /* 0x000000312300780c */ /* 0x000fda0004761670 */
[----:B------:R2:W-:Y:S01]  /*aae0*/  LDGSTS.E.BYPASS.LTC128B.128 [R21+0xac00], desc[UR36][R6.64+0x180], !P3 ;  /* 0x0ac0018006157fae */ /* 0x0005e2000d901d64 */
[----:B------:R-:W-:-:S13]  /*aaf0*/  ISETP.LT.OR P3, PT, R35, 0x41, P4 ;  /* 0x000000412300780c */ /* 0x000fda0002761670 */
[----:B------:R2:W-:Y:S01]  /*ab00*/  LDGSTS.E.BYPASS.LTC128B.128 [R21+0x2400], desc[UR36][R4.64], !P3 ;  /* 0x0240000004157fae */ /* 0x0005e2000d901d64 */
[----:B------:R-:W-:-:S13]  /*ab10*/  ISETP.LT.OR P3, PT, R35, 0x41, !P2 ;  /* 0x000000412300780c */ /* 0x000fda0005761670 */
[----:B------:R2:W-:Y:S01]  /*ab20*/  LDGSTS.E.BYPASS.LTC128B.128 [R21+0x5400], desc[UR36][R4.64+0x80], !P3 ;  /* 0x0540008004157fae */ /* 0x0005e2000d901d64 */
[----:B------:R-:W-:-:S13]  /*ab30*/  ISETP.LT.OR P3, PT, R35, 0x41, !P1 ;  /* 0x000000412300780c */ /* 0x000fda0004f61670 */
[----:B------:R2:W-:Y:S01]  /*ab40*/  LDGSTS.E.BYPASS.LTC128B.128 [R21+0x8400], desc[UR36][R4.64+0x100], !P3 ;  /* 0x0840010004157fae */ /* 0x0005e2000d901d64 */
[----:B------:R-:W-:-:S13]  /*ab50*/  ISETP.LT.OR P3, PT, R35, 0x41, !P0 ;  /* 0x000000412300780c */ /* 0x000fda0004761670 */
[----:B-1-3--:R2:W-:Y:S02]  /*ab60*/  LDGSTS.E.BYPASS.LTC128B.128 [R21+0xb400], desc[UR36][R4.64+0x180], !P3 ;  /* 0x0b40018004157fae */ /* 0x00a5e4000d901d64 */
.L_x_134:
[----:B0-2---:R-:W-:Y:S02]  /*ab70*/  IADD3 R4, P3, R14, R24, RZ ;  /* 0x000000180e047210 */ /* 0x005fe40007f7e0ff */
[C---:B------:R-:W-:Y:S02]  /*ab80*/  ISETP.LT.OR P2, PT, R35.reuse, 0x51, !P2 ;  /* 0x000000512300780c */ /* 0x040fe40005741670 */
[C---:B------:R-:W-:Y:S01]  /*ab90*/  ISETP.LT.OR P1, PT, R35.reuse, 0x51, !P1 ;  /* 0x000000512300780c */ /* 0x040fe20004f21670 */
[----:B------:R-:W-:Y:S01]  /*aba0*/  IMAD.X R5, RZ, RZ, R3, P3 ;  /* 0x000000ffff057224 */ /* 0x000fe200018e0603 */
[C---:B------:R-:W-:Y:S02]  /*abb0*/  ISETP.LT.OR P3, PT, R35.reuse, 0x51, P4 ;  /* 0x000000512300780c */ /* 0x040fe40002761670 */
[----:B------:R-:W-:-:S11]  /*abc0*/  ISETP.LT.OR P0, PT, R35, 0x51, !P0 ;  /* 0x000000512300780c */ /* 0x000fd60004701670 */
[----:B------:R-:W-:Y:S01]  /*abd0*/  @!PT LDS RZ, [RZ] ;  /* 0x00000000fffff984 */ /* 0x000fe20000000800 */
[----:B------:R-:W-:Y:S01]  /*abe0*/  @!PT LDS RZ, [RZ] ;  /* 0x00000000fffff984 */ /* 0x000fe20000000800 */
[----:B------:R-:W-:Y:S01]  /*abf0*/  @!PT LDS RZ, [RZ] ;  /* 0x00000000fffff984 */ /* 0x000fe20000000800 */
[----:B------:R0:W-:Y:S04]  /*ac00*/  LDGSTS.E.BYPASS.LTC128B.128 [R21+0x2c00], desc[UR36][R4.64], !P3 ;  /* 0x02c0000004157fae */ /* 0x0001e8000d901d64 */
[----:B------:R0:W-:Y:S04]  /*ac10*/  LDGSTS.E.BYPASS.LTC128B.128 [R21+0x5c00], desc[UR36][R4.64+0x80], !P2 ;  /* 0x05c0008004157fae */ /* 0x0001e8000d101d64 */
[----:B------:R0:W-:Y:S04]  /*ac20*/  LDGSTS.E.BYPASS.LTC128B.128 [R21+0x8c00], desc[UR36][R4.64+0x100], !P1 ;  /* 0x08c0010004157fae */ /* 0x0001e8000c901d64 */
[----:B------:R0:W-:Y:S01]  /*ac30*/  LDGSTS.E.BYPASS.LTC128B.128 [R21+0xbc00], desc[UR36][R4.64+0x180], !P0 ;  /* 0x0bc0018004157fae */ /* 0x0001e2000c101d64 */
[----:B------:R-:W-:Y:S01]  /*ac40*/  NOP ;  /* 0x0000000000007918 */ /* 0x000fe20000000000 */
[----:B------:R-:W-:Y:S02]  /*ac50*/  SYNCS.ARRIVE.TRANS64.RED.A0T1 RZ, [UR43+0x22850], RZ ;  /* 0x022850ffffff79a7 */ /* 0x000fe4000820042b */
[----:B------:R-:W-:Y:S01]  /*ac60*/  ARRIVES.LDGSTSBAR.64.TRANSCNT [UR43+0x22850] ;  /* 0x02285000ff0079b0 */ /* 0x000fe20008000aab */
[----:B------:R-:W-:Y:S01]  /*ac70*/  NOP ;  /* 0x0000000000007918 */ /* 0x000fe20000000000 */
[----:B------:R-:W-:-:S13]  /*ac80*/  ISETP.NE.AND P4, PT, R34, 0x3, PT ;  /* 0x000000032200780c */ /* 0x000fda0003f85270 */
[----:B0-----:R-:W-:Y:S05]  /*ac90*/  @!P4 BRA `(.L_x_56) ;  /* 0x000000000004c947 */ /* 0x001fea0003800000 */
[----:B------:R-:W-:Y:S01]  /*aca0*/  BPT.TRAP 0x1 ;  /* 0x000000040000795c */ /* 0x000fe20000300000 */
.L_x_56:
[----:B------:R-:W-:Y:S01]  /*acb0*/  UIADD3 UR4, UR46, -0x2, URZ ;  /* 0xfffffffe2e047890 */ /* 0x000fe2000fffe03f */
[----:B------:R-:W-:Y:S01]  /*acc0*/  SYNCS.ARRIVE.TRANS64.A1T0 RZ, [UR43+0x22850], RZ ;  /* 0x022850ffffff79a7 */ /* 0x000fe2000810002b */
[----:B------:R-:W-:Y:S01]  /*acd0*/  BSSY B0, `(.L_x_40) ;  /* 0x00000e7000007945 */ /* 0x000fe20003800000 */
[----:B------:R-:W-:Y:S01]  /*ace0*/  IMAD.MOV.U32 R20, RZ, RZ, 0x1 ;  /* 0x00000001ff147424 */ /* 0x000fe200078e00ff */
[----:B------:R-:W-:Y:S01]  /*acf0*/  UISETP.GE.AND UP0, UPT, UR4, UR45, UPT ;  /* 0x0000002d0400728c */ /* 0x000fe2000bf06270 */
[----:B------:R-:W-:-:S05]  /*ad00*/  MOV R21, 0x1 ;  /* 0x0000000100157802 */ /* 0x000fca0000000f00 */
[----:B------:R-:W-:-:S13]  /*ad10*/  PLOP3.LUT P0, PT, PT, PT, UP0, 0x40, 0x0 ;  /* 0x000000000000781c */ /* 0x000fda0003f0e808 */
[----:B------:R-:W-:Y:S05]  /*ad20*/  @P0 BRA `(.L_x_57) ;  /* 0x0000000c00840947 */ /* 0x000fea0003800000 */
[----:B------:R-:W-:Y:S01]  /*ad30*/  UIADD3 UR4, UR44, 0x1, URZ ;  /* 0x000000012c047890 */ /* 0x000fe2000fffe03f */
[----:B------:R-:W-:Y:S01]  /*ad40*/  IADD3 R27, R28, R31, R27 ;  /* 0x0000001f1c1b7210 */ /* 0x000fe20007ffe01b */
[----:B------:R-:W-:Y:S01]  /*ad50*/  IMAD.MOV.U32 R21, RZ, RZ, 0x1 ;  /* 0x00000001ff157424 */ /* 0x000fe200078e00ff */
[----:B------:R-:W-:Y:S01]  /*ad60*/  LOP3.LUT R4, RZ, UR42, RZ, 0x33, !PT ;  /* 0x0000002aff047c12 */ /* 0x000fe2000f8e33ff */
[----:B------:R-:W-:Y:S01]  /*ad70*/  UIMAD UR4, UR4, UR38, URZ ;  /* 0x00000026040472a4 */ /* 0x000fe2000f8e023f */
[----:B------:R-:W-:Y:S01]  /*ad80*/  MOV R20, 0x1 ;  /* 0x0000000100147802 */ /* 0x000fe20000000f00 */
[----:B------:R-:W-:-:S04]  /*ad90*/  VIADD R36, R27, 0xfffffee0 ;  /* 0xfffffee01b247836 */ /* 0x000fc80000000000 */
[----:B------:R-:W-:-:S04]  /*ada0*/  LOP3.LUT R3, RZ, UR4, RZ, 0x33, !PT ;  /* 0x00000004ff037c12 */ /* 0x000fc8000f8e33ff */
[----:B------:R-:W-:-:S04]  /*adb0*/  VIMNMX R3, R3, R4, !PT ;  /* 0x0000000403037248 */ /* 0x000fc80007fe0100 */
[C---:B------:R-:W-:Y:S01]  /*adc0*/  IADD3 R35, -R3.reuse, -0x2, RZ ;  /* 0xfffffffe03237810 */ /* 0x040fe20007ffe1ff */
[----:B------:R-:W-:-:S07]  /*add0*/  IMAD R36, R3, -0x60, R36 ;  /* 0xffffffa003247824 */ /* 0x000fce00078e0224 */
.L_x_72:
[----:B------:R-:W-:Y:S01]  /*ade0*/  ISETP.NE.AND P1, PT, R29, 0x1, PT ;  /* 0x000000011d00780c */ /* 0x000fe20003f25270 */
[----:B------:R-:W-:Y:S01]  /*adf0*/  BSSY B1, `(.L_x_58) ;  /* 0x0000014000017945 */ /* 0x000fe20003800000 */
[----:B------:R-:W-:Y:S01]  /*ae00*/  ISETP.GT.U32.AND P0, PT, R26, 0x5f, PT ;  /* 0x0000005f1a00780c */ /* 0x000fe20003f04070 */
[----:B------:R-:W-:-:S10]  /*ae10*/  IMAD.MOV.U32 R33, RZ, RZ, RZ ;  /* 0x000000ffff217224 */ /* 0x000fd400078e00ff */
[----:B0-----:R-:W0:Y:S08]  /*ae20*/  @P1 LDC R3, c[0x0][0x434] ;  /* 0x00010d00ff031b82 */ /* 0x001e300000000800 */
[----:B------:R-:W1:Y:S01]  /*ae30*/  @P1 LDC R5, c[0x0][0x438] ;  /* 0x00010e00ff051b82 */ /* 0x000e620000000800 */
[----:B0-----:R-:W-:-:S04]  /*ae40*/  @P1 IMAD.HI.U32 R4, R36, R3, RZ ;  /* 0x0000000324041227 */ /* 0x001fc800078e00ff */
[----:B------:R-:W-:Y:S01]  /*ae50*/  IMAD.MOV.U32 R3, RZ, RZ, R36 ;  /* 0x000000ffff037224 */ /* 0x000fe200078e0024 */
[----:B-1----:R-:W-:Y:S01]  /*ae60*/  @P1 SHF.R.U32.HI R3, RZ, R5, R4 ;  /* 0x00000005ff031219 */ /* 0x002fe20000011604 */
[----:B--23--:R-:W-:Y:S06]  /*ae70*/  @P0 BRA `(.L_x_59) ;  /* 0x00000000002c0947 */ /* 0x00cfec0003800000 */
[----:B------:R-:W-:Y:S01]  /*ae80*/  SHF.R.S32.HI R5, RZ, 0x1f, R3 ;  /* 0x0000001fff057819 */ /* 0x000fe20000011403 */
[----:B------:R-:W-:Y:S01]  /*ae90*/  ULDC.64 UR4, c[0x0][0x428] ;  /* 0x00010a0000047ab9 */ /* 0x000fe20000000a00 */
[----:B------:R-:W-:Y:S01]  /*aea0*/  MOV R4, R3 ;  /* 0x0000000300047202 */ /* 0x000fe20000000f00 */
[----:B------:R-:W-:-:S04]  /*aeb0*/  IMAD R9, R25, UR4, RZ ;  /* 0x0000000419097c24 */ /* 0x000fc8000f8e02ff */
[----:B------:R-:W-:-:S04]  /*aec0*/  IMAD.WIDE.U32 R6, R30, UR4, R4 ;  /* 0x000000041e067c25 */ /* 0x000fc8000f8e0004 */
[----:B------:R-:W-:Y:S01]  /*aed0*/  IMAD R5, R30, UR5, R9 ;  /* 0x000000051e057c24 */ /* 0x000fe2000f8e0209 */
[----:B------:R-:W-:Y:S02]  /*aee0*/  ULDC.64 UR4, c[0x0][0x418] ;  /* 0x0001060000047ab9 */ /* 0x000fe40000000a00 */
[----:B------:R-:W-:Y:S01]  /*aef0*/  LEA R4, P0, R6, UR4, 0x2 ;  /* 0x0000000406047c11 */ /* 0x000fe2000f8010ff */
[----:B------:R-:W-:-:S05]  /*af00*/  IMAD.IADD R5, R5, 0x1, R7 ;  /* 0x0000000105057824 */ /* 0x000fca00078e0207 */
[----:B------:R-:W-:-:S05]  /*af10*/  LEA.HI.X R5, R6, UR5, R5, 0x2, P0 ;  /* 0x0000000506057c11 */ /* 0x000fca00080f1405 */
[----:B------:R0:W5:Y:S02]  /*af20*/  LDG.E R33, desc[UR36][R4.64] ;  /* 0x0000002404217981 */ /* 0x000164000c1e1900 */
.L_x_59:
[----:B------:R-:W-:Y:S05]  /*af30*/  BSYNC B1 ;  /* 0x0000000000017941 */ /* 0x000fea0003800000 */
.L_x_58:
[----:B------:R-:W-:-:S13]  /*af40*/  ISETP.NE.AND P0, PT, R34, 0x3, PT ;  /* 0x000000032200780c */ /* 0x000fda0003f05270 */
[----:B------:R-:W-:Y:S05]  /*af50*/  @!P0 BRA `(.L_x_60) ;  /* 0x0000000000048947 */ /* 0x000fea0003800000 */
[----:B------:R-:W-:Y:S01]  /*af60*/  BPT.TRAP 0x1 ;  /* 0x000000040000795c */ /* 0x000fe20000300000 */
.L_x_60:
[----:B------:R-:W-:Y:S01]  /*af70*/  LEA R32, R21, UR43, 0x3 ;  /* 0x0000002b15207c11 */ /* 0x000fe2000f8e18ff */
[----:B------:R-:W-:Y:S01]  /*af80*/  BSSY B1, `(.L_x_61) ;  /* 0x0000004000017945 */ /* 0x000fe20003800000 */
[----:B------:R-:W-:-:S04]  /*af90*/  SHF.L.U32 R31, R20, 0x1f, RZ ;  /* 0x0000001f141f7819 */ /* 0x000fc800000006ff */
[----:B------:R-:W1:Y:S02]  /*afa0*/  SYNCS.PHASECHK.TRANS64.TRYWAIT P0, [R32+URZ+0x22840], R31 ;  /* 0x0228401f200075a7 */ /* 0x000e64000800017f */
[----:B-1----:R-:W-:Y:S05]  /*afb0*/  @!P0 BRA `(.L_x_62) ;  /* 0x0000002c00008947 */ /* 0x002fea0003800000 */
.L_x_135:
[----:B------:R-:W-:Y:S05]  /*afc0*/  BSYNC B1 ;  /* 0x0000000000017941 */ /* 0x000fea0003800000 */
.L_x_61:
[----:B------:R-:W-:Y:S01]  /*afd0*/  ULDC UR4, c[0x0][0x430] ;  /* 0x00010c0000047ab9 */ /* 0x000fe20000000800 */
[----:B-----5:R-:W-:Y:S01]  /*afe0*/  SHF.R.S32.HI R22, RZ, 0x1f, R33 ;  /* 0x0000001fff167819 */ /* 0x020fe20000011421 */
[----:B------:R-:W-:Y:S01]  /*aff0*/  UIADD3 UR4, -UR4, URZ, URZ ;  /* 0x0000003f04047290 */ /* 0x000fe2000fffe13f */
[----:B------:R-:W-:Y:S01]  /*b000*/  LOP3.LUT P1, RZ, R23, 0x2, RZ, 0xc0, !PT ;  /* 0x0000000217ff7812 */ /* 0x000fe2000782c0ff */
[----:B------:R-:W-:Y:S01]  /*b010*/  ULDC.64 UR6, c[0x0][0x310] ;  /* 0x0000c40000067ab9 */ /* 0x000fe20000000a00 */
[----:B------:R-:W-:Y:S02]  /*b020*/  IMAD R17, R21, 0x1800, R16 ;  /* 0x0000180015117824 */ /* 0x000fe400078e0210 */
[----:B------:R-:W-:Y:S02]  /*b030*/  IMAD R6, R22, UR6, RZ ;  /* 0x0000000616067c24 */ /* 0x000fe4000f8e02ff */
[----:B------:R-:W-:Y:S01]  /*b040*/  IMAD R28, R3, UR4, R36 ;  /* 0x00000004031c7c24 */ /* 0x000fe2000f8e0224 */
[----:B------:R-:W-:-:S03]  /*b050*/  ULDC.64 UR4, c[0x0][0x300] ;  /* 0x0000c00000047ab9 */ /* 0x000fc60000000a00 */
[----:B0-----:R-:W-:Y:S01]  /*b060*/  IMAD.WIDE.U32 R4, R28, UR4, RZ ;  /* 0x000000041c047c25 */ /* 0x001fe2000f8e00ff */
[----:B------:R-:W-:-:S05]  /*b070*/  SHF.R.S32.HI R27, RZ, 0x1f, R28 ;  /* 0x0000001fff1b7819 */ /* 0x000fca000001141c */
[----:B------:R-:W-:Y:S01]  /*b080*/  IMAD R3, R27, UR4, RZ ;  /* 0x000000041b037c24 */ /* 0x000fe2000f8e02ff */
[----:B------:R-:W-:-:S03]  /*b090*/  R2UR UR4, R19 ;  /* 0x00000000130472ca */ /* 0x000fc600000e0000 */
[----:B------:R-:W-:-:S04]  /*b0a0*/  IMAD R3, R28, UR5, R3 ;  /* 0x000000051c037c24 */ /* 0x000fc8000f8e0203 */
[----:B------:R-:W-:Y:S02]  /*b0b0*/  IMAD.IADD R5, R5, 0x1, R3 ;  /* 0x0000000105057824 */ /* 0x000fe400078e0203 */
[C---:B------:R-:W-:Y:S02]  /*b0c0*/  IMAD R3, R33.reuse, UR7, R6 ;  /* 0x0000000721037c24 */ /* 0x040fe4000f8e0206 */
[----:B------:R-:W-:Y:S01]  /*b0d0*/  IMAD.WIDE.U32 R4, R33, UR6, R4 ;  /* 0x0000000621047c25 */ /* 0x000fe2000f8e0004 */
[----:B------:R-:W-:Y:S02]  /*b0e0*/  ULDC.64 UR6, c[0x0][0x308] ;  /* 0x0000c20000067ab9 */ /* 0x000fe40000000a00 */
[----:B------:R-:W-:Y:S02]  /*b0f0*/  UIMAD UR4, UR4, UR6, URZ ;  /* 0x00000006040472a4 */ /* 0x000fe4000f8e023f */
[----:B------:R-:W-:Y:S01]  /*b100*/  IADD3 R5, R5, R3, RZ ;  /* 0x0000000305057210 */ /* 0x000fe20007ffe0ff */
[----:B------:R-:W-:Y:S01]  /*b110*/  IMAD.U32 R3, RZ, RZ, UR6 ;  /* 0x00000006ff037e24 */ /* 0x000fe2000f8e00ff */
[----:B------:R-:W-:-:S03]  /*b120*/  UIMAD UR4, UR40, UR7, UR4 ;  /* 0x00000007280472a4 */ /* 0x000fc6000f8e0204 */
[----:B------:R-:W-:Y:S01]  /*b130*/  IMAD.WIDE.U32 R4, R3, UR40, R4 ;  /* 0x0000002803047c25 */ /* 0x000fe2000f8e0004 */
[----:B------:R-:W-:-:S03]  /*b140*/  ULDC.64 UR6, c[0x0][0x2e8] ;  /* 0x0000ba0000067ab9 */ /* 0x000fc60000000a00 */
[----:B------:R-:W-:Y:S01]  /*b150*/  VIADD R3, R5, UR4 ;  /* 0x0000000405037c36 */ /* 0x000fe20008000000 */
[----:B------:R-:W-:Y:S01]  /*b160*/  LEA R10, P0, R4, UR6, 0x1 ;  /* 0x00000006040a7c11 */ /* 0x000fe2000f8008ff */
[----:B------:R-:W-:-:S03]  /*b170*/  UMOV UR4, 0xffffffff ;  /* 0xffffffff00047882 */ /* 0x000fc60000000000 */
[----:B------:R-:W-:Y:S01]  /*b180*/  LEA.HI.X R3, R4, UR7, R3, 0x1, P0 ;  /* 0x0000000704037c11 */ /* 0x000fe200080f0c03 */
[----:B------:R-:W-:Y:S08]  /*b190*/  BRA.DIV UR4, `(.L_x_63) ;  /* 0x0000002a049c7947 */ /* 0x000ff0000b800000 */
[----:B------:R-:W0:Y:S01]  /*b1a0*/  SHFL.IDX PT, R14, R10, RZ, 0x181f ;  /* 0x00181fff0a0e7589 */ /* 0x000e2200000e0000 */
[----:B------:R-:W-:-:S03]  /*b1b0*/  LEA R17, R17, UR43, 0x1 ;  /* 0x0000002b11117c11 */ /* 0x000fc6000f8e08ff */
[----:B------:R-:W2:Y:S04]  /*b1c0*/  SHFL.IDX PT, R5, R3, RZ, 0x181f ;  /* 0x00181fff03057589 */ /* 0x000ea800000e0000 */
[----:B------:R-:W-:Y:S04]  /*b1d0*/  SHFL.IDX PT, R7, R3, 0x1, 0x181f ;  /* 0x00381f0003077f89 */ /* 0x000fe800000e0000 */
[----:B------:R-:W-:Y:S04]  /*b1e0*/  SHFL.IDX PT, R4, R3, 0x2, 0x181f ;  /* 0x00581f0003047f89 */ /* 0x000fe800000e0000 */
[----:B------:R-:W-:Y:S04]  /*b1f0*/  SHFL.IDX PT, R18, R3, 0x4, 0x181f ;  /* 0x00981f0003127f89 */ /* 0x000fe800000e0000 */
[----:B------:R-:W-:Y:S01]  /*b200*/  SHFL.IDX PT, R37, R10, 0x5, 0x181f ;  /* 0x00b81f000a257f89 */ /* 0x000fe200000e0000 */
[----:B0-----:R-:W-:-:S03]  /*b210*/  IADD3 R12, P0, R14, R24, RZ ;  /* 0x000000180e0c7210 */ /* 0x001fc60007f1e0ff */
[----:B------:R-:W0:Y:S01]  /*b220*/  SHFL.IDX PT, R14, R10, 0x1, 0x181f ;  /* 0x00381f000a0e7f89 */ /* 0x000e2200000e0000 */
[----:B--2---:R-:W-:-:S03]  /*b230*/  IADD3.X R13, RZ, R5, RZ, P0, !PT ;  /* 0x00000005ff0d7210 */ /* 0x004fc600007fe4ff */
[----:B------:R-:W-:Y:S04]  /*b240*/  SHFL.IDX PT, R5, R3, 0x3, 0x181f ;  /* 0x00781f0003057f89 */ /* 0x000fe800000e0000 */
[----:B------:R2:W-:Y:S01]  /*b250*/  LDGSTS.E.BYPASS.LTC128B.128 [R17+0x1c400], desc[UR36][R12.64], !P1 ;  /* 0x1c4000000c117fae */ /* 0x0005e2000c901d64 */
[----:B0-----:R-:W-:-:S03]  /*b260*/  IADD3 R8, P0, R14, R24, RZ ;  /* 0x000000180e087210 */ /* 0x001fc60007f1e0ff */
[----:B------:R-:W0:Y:S02]  /*b270*/  SHFL.IDX PT, R14, R10, 0x2, 0x181f ;  /* 0x00581f000a0e7f89 */ /* 0x000e2400000e0000 */
[----:B------:R-:W-:-:S05]  /*b280*/  IMAD.X R9, RZ, RZ, R7, P0 ;  /* 0x000000ffff097224 */ /* 0x000fca00000e0607 */
[----:B------:R2:W-:Y:S01]  /*b290*/  LDGSTS.E.BYPASS.LTC128B.128 [R17+0x1cc00], desc[UR36][R8.64], !P1 ;  /* 0x1cc0000008117fae */ /* 0x0005e2000c901d64 */
[----:B0-----:R-:W-:-:S03]  /*b2a0*/  IADD3 R6, P0, R14, R24, RZ ;  /* 0x000000180e067210 */ /* 0x001fc60007f1e0ff */
[----:B------:R-:W0:Y:S02]  /*b2b0*/  SHFL.IDX PT, R14, R10, 0x3, 0x181f ;  /* 0x00781f000a0e7f89 */ /* 0x000e2400000e0000 */
[----:B------:R-:W-:-:S05]  /*b2c0*/  IMAD.X R7, RZ, RZ, R4, P0 ;  /* 0x000000ffff077224 */ /* 0x000fca00000e0604 */
[----:B------:R2:W-:Y:S01]  /*b2d0*/  LDGSTS.E.BYPASS.LTC128B.128 [R17+0x1d400], desc[UR36][R6.64], !P1 ;  /* 0x1d40000006117fae */ /* 0x0005e2000c901d64 */
[----:B0-----:R-:W-:-:S03]  /*b2e0*/  IADD3 R4, P0, R14, R24, RZ ;  /* 0x000000180e047210 */ /* 0x001fc60007f1e0ff */
[----:B------:R-:W0:Y:S01]  /*b2f0*/  SHFL.IDX PT, R14, R10, 0x4, 0x181f ;  /* 0x00981f000a0e7f89 */ /* 0x000e2200000e0000 */
[----:B------:R-:W-:-:S05]  /*b300*/  IADD3.X R5, RZ, R5, RZ, P0, !PT ;  /* 0x00000005ff057210 */ /* 0x000fca00007fe4ff */
[----:B------:R2:W-:Y:S01]  /*b310*/  LDGSTS.E.BYPASS.LTC128B.128 [R17+0x1dc00], desc[UR36][R4.64], !P1 ;  /* 0x1dc0000004117fae */ /* 0x0005e2000c901d64 */
[----:B0-----:R-:W-:-:S05]  /*b320*/  IADD3 R14, P0, R14, R24, RZ ;  /* 0x000000180e0e7210 */ /* 0x001fca0007f1e0ff */
[----:B------:R-:W-:Y:S02]  /*b330*/  IMAD.X R15, RZ, RZ, R18, P0 ;  /* 0x000000ffff0f7224 */ /* 0x000fe400000e0612 */
[----:B------:R2:W0:Y:S04]  /*b340*/  SHFL.IDX PT, R18, R3, 0x5, 0x181f ;  /* 0x00b81f0003127f89 */ /* 0x00042800000e0000 */
[----:B------:R2:W-:Y:S02]  /*b350*/  LDGSTS.E.BYPASS.LTC128B.128 [R17+0x1e400], desc[UR36][R14.64], !P1 ;  /* 0x1e4000000e117fae */ /* 0x0005e4000c901d64 */
.L_x_149:
[----:B--2---:R-:W-:-:S05]  /*b360*/  IADD3 R4, P0, R37, R24, RZ ;  /* 0x0000001825047210 */ /* 0x004fca0007f1e0ff */
[----:B0-----:R-:W-:Y:S01]  /*b370*/  IMAD.X R5, RZ, RZ, R18, P0 ;  /* 0x000000ffff057224 */ /* 0x001fe200000e0612 */
[----:B------:R-:W-:-:S04]  /*b380*/  PLOP3.LUT P0, PT, PT, PT, PT, 0x80, 0x0 ;  /* 0x000000000000781c */ /* 0x000fc80003f0f070 */
[----:B------:R-:W-:Y:S01]  /*b390*/  @!PT LDS RZ, [RZ] ;  /* 0x00000000fffff984 */ /* 0x000fe20000000800 */
[----:B------:R-:W-:Y:S01]  /*b3a0*/  @!PT LDS RZ, [RZ] ;  /* 0x00000000fffff984 */ /* 0x000fe20000000800 */
[----:B------:R-:W-:Y:S01]  /*b3b0*/  @!PT LDS RZ, [RZ] ;  /* 0x00000000fffff984 */ /* 0x000fe20000000800 */
[----:B------:R0:W-:Y:S01]  /*b3c0*/  LDGSTS.E.BYPASS.LTC128B.128 [R17+0x1ec00], desc[UR36][R4.64], !P1 ;  /* 0x1ec0000004117fae */ /* 0x0001e2000c901d64 */
[----:B------:R-:W-:-:S08]  /*b3d0*/  NOP ;  /* 0x0000000000007918 */ /* 0x000fd00000000000 */
.L_x_64:
[----:B------:R-:W-:Y:S02]  /*b3e0*/  PLOP3.LUT P1, PT, P1, P0, PT, 0xa2, 0x0 ;  /* 0x000000000000781c */ /* 0x000fe40000f21472 */
[----:B------:R-:W-:-:S08]  /*b3f0*/  @P0 R2UR P1, UR4, R32 ;  /* 0x00000000200402ca */ /* 0x000fd00000020000 */
[----:B------:R-:W-:-:S05]  /*b400*/  @P0 PLOP3.LUT P0, PT, P1, PT, PT, 0x80, 0x0 ;  /* 0x000000000000081c */ /* 0x000fca0000f0f070 */
[----:B------:R-:W-:Y:S01]  /*b410*/  @!P1 SYNCS.ARRIVE.TRANS64.RED.A0T1 RZ, [UR4+0x22830], RZ ;  /* 0x022830ffffff99a7 */ /* 0x000fe20008200404 */
[----:B------:R-:W-:Y:S07]  /*b420*/  @!P1 ARRIVES.LDGSTSBAR.64.TRANSCNT [UR4+0x22830] ;  /* 0x02283000ff0099b0 */ /* 0x000fee0008000a84 */
[----:B------:R-:W-:Y:S05]  /*b430*/  @P0 BRA.U.ANY `(.L_x_64) ;  /* 0xfffffffd00e80947 */ /* 0x000fea000393ffff */
[----:B------:R-:W-:Y:S01]  /*b440*/  NOP ;  /* 0x0000000000007918 */ /* 0x000fe20000000000 */
[----:B------:R-:W-:-:S13]  /*b450*/  ISETP.NE.AND P2, PT, R34, 0x3, PT ;  /* 0x000000032200780c */ /* 0x000fda0003f45270 */
[----:B------:R-:W-:Y:S05]  /*b460*/  @!P2 BRA `(.L_x_65) ;  /* 0x000000000004a947 */ /* 0x000fea0003800000 */
[----:B------:R-:W-:Y:S01]  /*b470*/  BPT.TRAP 0x1 ;  /* 0x000000040000795c */ /* 0x000fe20000300000 */
.L_x_65:
[----:B------:R2:W-:Y:S01]  /*b480*/  SYNCS.ARRIVE.TRANS64.A1T0 RZ, [R32+URZ+0x22830], RZ ;  /* 0x022830ff20ff79a7 */ /* 0x0005e2000810003f */
[----:B------:R-:W-:Y:S05]  /*b490*/  @!P2 BRA `(.L_x_66) ;  /* 0x000000000004a947 */ /* 0x000fea0003800000 */
[----:B------:R-:W-:Y:S01]  /*b4a0*/  BPT.TRAP 0x1 ;  /* 0x000000040000795c */ /* 0x000fe20000300000 */
.L_x_66:
[----:B------:R-:W3:Y:S01]  /*b4b0*/  SYNCS.PHASECHK.TRANS64.TRYWAIT P0, [R32+URZ+0x22860], R31 ;  /* 0x0228601f200075a7 */ /* 0x000ee2000800017f */
[----:B------:R-:W-:Y:S04]  /*b4c0*/  BSSY B1, `(.L_x_67) ;  /* 0x0000002000017945 */ /* 0x000fe80003800000 */
[----:B---3--:R-:W-:Y:S05]  /*b4d0*/  @!P0 BRA `(.L_x_68) ;  /* 0x0000002c005c8947 */ /* 0x008fea0003800000 */
.L_x_150:
[----:B------:R-:W-:Y:S05]  /*b4e0*/  BSYNC B1 ;  /* 0x0000000000017941 */ /* 0x000fea0003800000 */
.L_x_67:
[----:B------:R-:W-:Y:S01]  /*b4f0*/  ULDC.64 UR4, c[0x0][0x328] ;  /* 0x0000ca0000047ab9 */ /* 0x000fe20000000a00 */
[----:B------:R-:W-:Y:S01]  /*b500*/  ULDC.64 UR6, c[0x0][0x338] ;  /* 0x0000ce0000067ab9 */ /* 0x000fe20000000a00 */
[----:B------:R-:W-:Y:S01]  /*b510*/  IMAD R27, R27, UR4, RZ ;  /* 0x000000041b1b7c24 */ /* 0x000fe2000f8e02ff */
[----:B------:R-:W-:Y:S01]  /*b520*/  LOP3.LUT P4, RZ, R23, 0x1, RZ, 0xc0, !PT ;  /* 0x0000000117ff7812 */ /* 0x000fe2000788c0ff */
[C---:B0-----:R-:W-:Y:S01]  /*b530*/  IMAD.WIDE.U32 R4, R28.reuse, UR4, RZ ;  /* 0x000000041c047c25 */ /* 0x041fe2000f8e00ff */
[----:B------:R-:W-:Y:S02]  /*b540*/  R2UR UR4, R19 ;  /* 0x00000000130472ca */ /* 0x000fe400000e0000 */
[C---:B------:R-:W-:Y:S01]  /*b550*/  LOP3.LUT P3, RZ, R23.reuse, 0x10, RZ, 0xc0, !PT ;  /* 0x0000001017ff7812 */ /* 0x040fe2000786c0ff */
[----:B------:R-:W-:Y:S01]  /*b560*/  IMAD R27, R28, UR5, R27 ;  /* 0x000000051c1b7c24 */ /* 0x000fe2000f8e021b */
[C---:B------:R-:W-:Y:S01]  /*b570*/  LOP3.LUT P2, RZ, R23.reuse, 0x8, RZ, 0xc0, !PT ;  /* 0x0000000817ff7812 */ /* 0x040fe2000784c0ff */
[----:B------:R-:W-:Y:S01]  /*b580*/  IMAD R22, R22, UR6, RZ ;  /* 0x0000000616167c24 */ /* 0x000fe2000f8e02ff */
[----:B------:R-:W-:-:S02]  /*b590*/  LOP3.LUT P1, RZ, R23, 0x4, RZ, 0xc0, !PT ;  /* 0x0000000417ff7812 */ /* 0x000fc4000782c0ff */
[----:B------:R-:W-:Y:S01]  /*b5a0*/  IADD3 R5, R5, R27, RZ ;  /* 0x0000001b05057210 */ /* 0x000fe20007ffe0ff */
[C---:B------:R-:W-:Y:S02]  /*b5b0*/  IMAD R3, R33.reuse, UR7, R22 ;  /* 0x0000000721037c24 */ /* 0x040fe4000f8e0216 */
        /* <DEDUP_REMOVED lines=10> */
[----:B------:R-:W-:-:S04]  /*b660*/  LEA R3, P0, R4, UR6, 0x1 ;  /* 0x0000000604037c11 */ /* 0x000fc8000f8008ff */
[----:B------:R-:W-:Y:S01]  /*b670*/  LEA.HI.X R18, R4, UR7, R5, 0x1, P0 ;  /* 0x0000000704127c11 */ /* 0x000fe200080f0c05 */
[----:B------:R-:W-:Y:S08]  /*b680*/  BRA.DIV UR4, `(.L_x_69) ;  /* 0x0000002e04047947 */ /* 0x000ff0000b800000 */
[----:B------:R-:W0:Y:S01]  /*b690*/  SHFL.IDX PT, R14, R3, RZ, 0x181f ;  /* 0x00181fff030e7589 */ /* 0x000e2200000e0000 */
[----:B------:R-:W-:-:S03]  /*b6a0*/  IMAD R17, R21, 0xc000, R0 ;  /* 0x0000c00015117824 */ /* 0x000fc600078e0200 */
[----:B------:R-:W4:Y:S04]  /*b6b0*/  SHFL.IDX PT, R5, R18, RZ, 0x181f ;  /* 0x00181fff12057589 */ /* 0x000f2800000e0000 */
[----:B------:R-:W-:Y:S04]  /*b6c0*/  SHFL.IDX PT, R6, R18, 0x1, 0x181f ;  /* 0x00381f0012067f89 */ /* 0x000fe800000e0000 */
[----:B------:R-:W-:Y:S04]  /*b6d0*/  SHFL.IDX PT, R7, R18, 0x3, 0x181f ;  /* 0x00781f0012077f89 */ /* 0x000fe800000e0000 */
[----:B------:R-:W-:Y:S01]  /*b6e0*/  SHFL.IDX PT, R22, R18, 0x4, 0x181f ;  /* 0x00981f0012167f89 */ /* 0x000fe200000e0000 */
[----:B0-----:R-:W-:-:S05]  /*b6f0*/  IADD3 R14, P0, R14, R24, RZ ;  /* 0x000000180e0e7210 */ /* 0x001fca0007f1e0ff */
[----:B----4-:R-:W-:Y:S02]  /*b700*/  IMAD.X R15, RZ, RZ, R5, P0 ;  /* 0x000000ffff0f7224 */ /* 0x010fe400000e0605 */
[----:B------:R-:W0:Y:S04]  /*b710*/  SHFL.IDX PT, R5, R3, 0x1, 0x181f ;  /* 0x00381f0003057f89 */ /* 0x000e2800000e0000 */
[----:B------:R-:W-:Y:S04]  /*b720*/  LDGSTS.E.BYPASS.LTC128B.128 [R17], desc[UR36][R14.64], !P4 ;  /* 0x000000000e117fae */ /* 0x000fe8000e101d64 */
[----:B------:R-:W-:Y:S04]  /*b730*/  LDGSTS.E.BYPASS.LTC128B.128 [R17+0x3000], desc[UR36][R14.64+0x80], !P3 ;  /* 0x030000800e117fae */ /* 0x000fe8000d901d64 */
[----:B------:R-:W-:Y:S04]  /*b740*/  LDGSTS.E.BYPASS.LTC128B.128 [R17+0x6000], desc[UR36][R14.64+0x100], !P2 ;  /* 0x060001000e117fae */ /* 0x000fe8000d101d64 */
[----:B------:R-:W-:Y:S01]  /*b750*/  LDGSTS.E.BYPASS.LTC128B.128 [R17+0x9000], desc[UR36][R14.64+0x180], !P1 ;  /* 0x090001800e117fae */ /* 0x000fe2000c901d64 */
[----:B0-----:R-:W-:-:S03]  /*b760*/  IADD3 R10, P0, R5, R24, RZ ;  /* 0x00000018050a7210 */ /* 0x001fc60007f1e0ff */
[----:B------:R-:W0:Y:S02]  /*b770*/  SHFL.IDX PT, R5, R3, 0x2, 0x181f ;  /* 0x00581f0003057f89 */ /* 0x000e2400000e0000 */
[----:B------:R-:W-:Y:S02]  /*b780*/  IMAD.X R11, RZ, RZ, R6, P0 ;  /* 0x000000ffff0b7224 */ /* 0x000fe400000e0606 */
[----:B------:R-:W4:Y:S04]  /*b790*/  SHFL.IDX PT, R6, R18, 0x2, 0x181f ;  /* 0x00581f0012067f89 */ /* 0x000f2800000e0000 */
[----:B------:R-:W-:Y:S04]  /*b7a0*/  LDGSTS.E.BYPASS.LTC128B.128 [R17+0x800], desc[UR36][R10.64], !P4 ;  /* 0x008000000a117fae */ /* 0x000fe8000e101d64 */
[----:B------:R-:W-:Y:S04]  /*b7b0*/  LDGSTS.E.BYPASS.LTC128B.128 [R17+0x3800], desc[UR36][R10.64+0x80], !P3 ;  /* 0x038000800a117fae */ /* 0x000fe8000d901d64 */
[----:B------:R-:W-:Y:S04]  /*b7c0*/  LDGSTS.E.BYPASS.LTC128B.128 [R17+0x6800], desc[UR36][R10.64+0x100], !P2 ;  /* 0x068001000a117fae */ /* 0x000fe8000d101d64 */
[----:B------:R-:W-:Y:S01]  /*b7d0*/  LDGSTS.E.BYPASS.LTC128B.128 [R17+0x9800], desc[UR36][R10.64+0x180], !P1 ;  /* 0x098001800a117fae */ /* 0x000fe2000c901d64 */
[----:B0-----:R-:W-:-:S03]  /*b7e0*/  IADD3 R8, P0, R5, R24, RZ ;  /* 0x0000001805087210 */ /* 0x001fc60007f1e0ff */
[----:B------:R-:W-:Y:S04]  /*b7f0*/  SHFL.IDX PT, R18, R18, 0x5, 0x181f ;  /* 0x00b81f0012127f89 */ /* 0x000fe800000e0000 */
[----:B------:R-:W0:Y:S01]  /*b800*/  SHFL.IDX PT, R5, R3, 0x3, 0x181f ;  /* 0x00781f0003057f89 */ /* 0x000e2200000e0000 */
[----:B----4-:R-:W-:-:S05]  /*b810*/  IADD3.X R9, RZ, R6, RZ, P0, !PT ;  /* 0x00000006ff097210 */ /* 0x010fca00007fe4ff */
[----:B------:R-:W-:Y:S04]  /*b820*/  LDGSTS.E.BYPASS.LTC128B.128 [R17+0x1000], desc[UR36][R8.64], !P4 ;  /* 0x0100000008117fae */ /* 0x000fe8000e101d64 */
[----:B------:R-:W-:Y:S04]  /*b830*/  LDGSTS.E.BYPASS.LTC128B.128 [R17+0x4000], desc[UR36][R8.64+0x80], !P3 ;  /* 0x0400008008117fae */ /* 0x000fe8000d901d64 */
[----:B------:R-:W-:Y:S04]  /*b840*/  LDGSTS.E.BYPASS.LTC128B.128 [R17+0x7000], desc[UR36][R8.64+0x100], !P2 ;  /* 0x0700010008117fae */ /* 0x000fe8000d101d64 */
[----:B------:R4:W-:Y:S01]  /*b850*/  LDGSTS.E.BYPASS.LTC128B.128 [R17+0xa000], desc[UR36][R8.64+0x180], !P1 ;  /* 0x0a00018008117fae */ /* 0x0009e2000c901d64 */
[----:B0-----:R-:W-:-:S03]  /*b860*/  IADD3 R6, P0, R5, R24, RZ ;  /* 0x0000001805067210 */ /* 0x001fc60007f1e0ff */
[----:B------:R-:W0:Y:S02]  /*b870*/  SHFL.IDX PT, R5, R3, 0x4, 0x181f ;  /* 0x00981f0003057f89 */ /* 0x000e2400000e0000 */
[----:B------:R-:W-:Y:S02]  /*b880*/  IMAD.X R7, RZ, RZ, R7, P0 ;  /* 0x000000ffff077224 */ /* 0x000fe400000e0607 */
[----:B------:R-:W1:Y:S01]  /*b890*/  SHFL.IDX PT, R3, R3, 0x5, 0x181f ;  /* 0x00b81f0003037f89 */ /* 0x000e6200000e0000 */
[----:B----4-:R-:W-:-:S03]  /*b8a0*/  MOV R8, RZ ;  /* 0x000000ff00087202 */ /* 0x010fc60000000f00 */
[----:B------:R4:W-:Y:S04]  /*b8b0*/  LDGSTS.E.BYPASS.LTC128B.128 [R17+0x1800], desc[UR36][R6.64], !P4 ;  /* 0x0180000006117fae */ /* 0x0009e8000e101d64 */
[----:B------:R4:W-:Y:S04]  /*b8c0*/  LDGSTS.E.BYPASS.LTC128B.128 [R17+0x4800], desc[UR36][R6.64+0x80], !P3 ;  /* 0x0480008006117fae */ /* 0x0009e8000d901d64 */
[----:B------:R4:W-:Y:S04]  /*b8d0*/  LDGSTS.E.BYPASS.LTC128B.128 [R17+0x7800], desc[UR36][R6.64+0x100], !P2 ;  /* 0x0780010006117fae */ /* 0x0009e8000d101d64 */
[----:B------:R4:W-:Y:S01]  /*b8e0*/  LDGSTS.E.BYPASS.LTC128B.128 [R17+0xa800], desc[UR36][R6.64+0x180], !P1 ;  /* 0x0a80018006117fae */ /* 0x0009e2000c901d64 */
[----:B0-----:R-:W-:-:S05]  /*b8f0*/  IADD3 R4, P0, R5, R24, RZ ;  /* 0x0000001805047210 */ /* 0x001fca0007f1e0ff */
[----:B------:R-:W-:-:S05]  /*b900*/  IMAD.X R5, RZ, RZ, R22, P0 ;  /* 0x000000ffff057224 */ /* 0x000fca00000e0616 */
[----:B------:R4:W-:Y:S04]  /*b910*/  LDGSTS.E.BYPASS.LTC128B.128 [R17+0x2000], desc[UR36][R4.64], !P4 ;  /* 0x0200000004117fae */ /* 0x0009e8000e101d64 */
[----:B------:R4:W-:Y:S04]  /*b920*/  LDGSTS.E.BYPASS.LTC128B.128 [R17+0x5000], desc[UR36][R4.64+0x80], !P3 ;  /* 0x0500008004117fae */ /* 0x0009e8000d901d64 */
[----:B------:R4:W-:Y:S04]  /*b930*/  LDGSTS.E.BYPASS.LTC128B.128 [R17+0x8000], desc[UR36][R4.64+0x100], !P2 ;  /* 0x0800010004117fae */ /* 0x0009e8000d101d64 */
[----:B-1----:R4:W-:Y:S02]  /*b940*/  LDGSTS.E.BYPASS.LTC128B.128 [R17+0xb000], desc[UR36][R4.64+0x180], !P1 ;  /* 0x0b00018004117fae */ /* 0x0029e4000c901d64 */
.L_x_164:
[----:B----4-:R-:W-:-:S05]  /*b950*/  IADD3 R4, P0, R3, R24, RZ ;  /* 0x0000001803047210 */ /* 0x010fca0007f1e0ff */
[----:B------:R-:W-:Y:S01]  /*b960*/  IMAD.X R5, RZ, RZ, R18, P0 ;  /* 0x000000ffff057224 */ /* 0x000fe200000e0612 */
[----:B------:R-:W-:-:S04]  /*b970*/  PLOP3.LUT P0, PT, PT, PT, PT, 0x80, 0x0 ;  /* 0x000000000000781c */ /* 0x000fc80003f0f070 */
        /* <DEDUP_REMOVED lines=8> */
.L_x_70:
        /* <DEDUP_REMOVED lines=10> */
.L_x_71:
[----:B------:R-:W-:Y:S01]  /*baa0*/  VIADD R21, R21, 0x1 ;  /* 0x0000000115157836 */ /* 0x000fe20000000000 */
[----:B------:R-:W-:Y:S01]  /*bab0*/  IADD3 R35, R35, -0x1, RZ ;  /* 0xffffffff23237810 */ /* 0x000fe20007ffe0ff */
[----:B------:R1:W-:Y:S01]  /*bac0*/  SYNCS.ARRIVE.TRANS64.A1T0 RZ, [R32+URZ+0x22850], RZ ;  /* 0x022850ff20ff79a7 */ /* 0x0003e2000810003f */
[----:B------:R-:W-:Y:S02]  /*bad0*/  VIADD R36, R36, 0xffffffa0 ;  /* 0xffffffa024247836 */ /* 0x000fe40000000000 */
[----:B------:R-:W-:-:S04]  /*bae0*/  ISETP.NE.AND P0, PT, R21, 0x2, PT ;  /* 0x000000021500780c */ /* 0x000fc80003f05270 */
[----:B------:R-:W-:Y:S02]  /*baf0*/  SEL R21, R21, RZ, P0 ;  /* 0x000000ff15157207 */ /* 0x000fe40000000000 */
[----:B------:R-:W-:Y:S02]  /*bb00*/  SEL R3, RZ, 0x1, P0 ;  /* 0x00000001ff037807 */ /* 0x000fe40000000000 */
[----:B------:R-:W-:Y:S02]  /*bb10*/  ISETP.GT.AND P0, PT, R35, UR45, PT ;  /* 0x0000002d23007c0c */ /* 0x000fe4000bf04270 */
[----:B------:R-:W-:-:S11]  /*bb20*/  LOP3.LUT R20, R20, R3, RZ, 0x3c, !PT ;  /* 0x0000000314147212 */ /* 0x000fd600078e3cff */
[----:B-1----:R-:W-:Y:S05]  /*bb30*/  @P0 BRA `(.L_x_72) ;  /* 0xfffffff000a80947 */ /* 0x002fea000383ffff */
.L_x_57:
[----:B------:R-:W-:Y:S05]  /*bb40*/  BSYNC B0 ;  /* 0x0000000000007941 */ /* 0x000fea0003800000 */
.L_x_40:
[----:B------:R-:W0:Y:S01]  /*bb50*/  S2R R3, SR_CgaCtaId ;  /* 0x0000000000037919 */ /* 0x000e220000008800 */
[----:B------:R-:W-:Y:S01]  /*bb60*/  MOV R0, 0x400 ;  /* 0x0000040000007802 */ /* 0x000fe20000000f00 */
[----:B------:R-:W-:Y:S01]  /*bb70*/  BSSY B0, `(.L_x_73) ;  /* 0x0000005000007945 */ /* 0x000fe20003800000 */
[----:B------:R-:W-:Y:S02]  /*bb80*/  SHF.L.U32 R8, R8, 0x1f, RZ ;  /* 0x0000001f08087819 */ /* 0x000fe400000006ff */
[----:B0-----:R-:W-:-:S04]  /*bb90*/  LEA R4, R3, R0, 0x18 ;  /* 0x0000000003047211 */ /* 0x001fc800078ec0ff */
[----:B------:R-:W0:Y:S02]  /*bba0*/  SYNCS.PHASECHK.TRANS64.TRYWAIT P0, [R4+URZ+0x22820], R8 ;  /* 0x02282008040075a7 */ /* 0x000e24000800017f */
[----:B0-----:R-:W-:Y:S05]  /*bbb0*/  @!P0 BRA `(.L_x_74) ;  /* 0x0000002c00988947 */ /* 0x001fea0003800000 */
.L_x_165:
[----:B------:R-:W-:Y:S05]  /*bbc0*/  BSYNC B0 ;  /* 0x0000000000007941 */ /* 0x000fea0003800000 */
.L_x_73:
[----:B------:R-:W-:-:S03]  /*bbd0*/  UMOV UR4, 0xffffffff ;  /* 0xffffffff00047882 */ /* 0x000fc60000000000 */
[----:B------:R-:W-:Y:S05]  /*bbe0*/  BRA.DIV UR4, `(.L_x_75) ;  /* 0x0000002e04a07947 */ /* 0x000fea000b800000 */
[----:B------:R1:W4:Y:S02]  /*bbf0*/  SHFL.IDX PT, R14, R2, RZ, 0x1f ;  /* 0x00001fff020e7589 */ /* 0x00032400000e0000 */
.L_x_168:
[----:B----4-:R-:W-:-:S13]  /*bc00*/  ISETP.NE.AND P0, PT, R14, RZ, PT ;  /* 0x000000ff0e00720c */ /* 0x010fda0003f05270 */
[----:B------:R-:W-:Y:S05]  /*bc10*/  @P0 BRA `(.L_x_8) ;  /* 0x0000000000880947 */ /* 0x000fea0003800000 */
[----:B------:R-:W-:-:S03]  /*bc20*/  UMOV UR4, 0xffffffff ;  /* 0xffffffff00047882 */ /* 0x000fc60000000000 */
[----:B------:R-:W-:Y:S05]  /*bc30*/  BRA.DIV UR4, `(.L_x_76) ;  /* 0x0000002e04b47947 */ /* 0x000fea000b800000 */
[----:B------:R-:W-:-:S13]  /*bc40*/  ELECT P6, URZ, PT ;  /* 0x00000000003f782f */ /* 0x000fda00038c0000 */
.L_x_171:
[----:B------:R-:W-:Y:S05]  /*bc50*/  @!P6 BRA `(.L_x_8) ;  /* 0x000000000078e947 */ /* 0x000fea0003800000 */
[----:B------:R-:W-:-:S06]  /*bc60*/  ULOP3.LUT UR4, UR39, 0x2, URZ, 0xfc, !UPT ;  /* 0x0000000227047892 */ /* 0x000fcc000f8efc3f */
[----:B------:R-:W-:-:S05]  /*bc70*/  IMAD.U32 R0, RZ, RZ, UR4 ;  /* 0x00000004ff007e24 */ /* 0x000fca000f8e00ff */
[----:B------:R-:W-:-:S13]  /*bc80*/  ISETP.NE.AND P0, PT, R0, 0x3, PT ;  /* 0x000000030000780c */ /* 0x000fda0003f05270 */
[----:B------:R-:W-:Y:S05]  /*bc90*/  @!P0 BRA `(.L_x_77) ;  /* 0x0000000000048947 */ /* 0x000fea0003800000 */
[----:B------:R-:W-:Y:S01]  /*bca0*/  BPT.TRAP 0x1 ;  /* 0x000000040000795c */ /* 0x000fe20000300000 */
.L_x_77:
[C---:B------:R-:W-:Y:S01]  /*bcb0*/  LEA R5, R21.reuse, R4, 0x3 ;  /* 0x0000000415057211 */ /* 0x040fe200078e18ff */
[----:B------:R-:W-:Y:S01]  /*bcc0*/  VIADD R21, R21, 0x1 ;  /* 0x0000000115157836 */ /* 0x000fe20000000000 */
[----:B------:R-:W-:-:S04]  /*bcd0*/  SHF.L.U32 R0, R20, 0x1f, RZ ;  /* 0x0000001f14007819 */ /* 0x000fc800000006ff */
[----:B------:R-:W4:Y:S01]  /*bce0*/  SYNCS.PHASECHK.TRANS64.TRYWAIT P1, [R5+URZ+0x22840], R0 ;  /* 0x02284000050075a7 */ /* 0x000f22000802017f */
[----:B------:R-:W-:-:S04]  /*bcf0*/  ISETP.NE.AND P2, PT, R21, 0x2, PT ;  /* 0x000000021500780c */ /* 0x000fc80003f45270 */
[----:B------:R-:W-:Y:S01]  /*bd00*/  SEL R3, RZ, 0x1, P2 ;  /* 0x00000001ff037807 */ /* 0x000fe20001000000 */
[----:B----4-:R-:W-:Y:S08]  /*bd10*/  @!P1 BRA `(.L_x_78) ;  /* 0x0000002c009c9947 */ /* 0x010ff00003800000 */
.L_x_172:
[----:B------:R-:W-:Y:S02]  /*bd20*/  SEL R21, R21, RZ, P2 ;  /* 0x000000ff15157207 */ /* 0x000fe40001000000 */
[----:B-1----:R-:W-:Y:S01]  /*bd30*/  LOP3.LUT R2, R20, R3, RZ, 0x3c, !PT ;  /* 0x0000000314027212 */ /* 0x002fe200078e3cff */
[----:B------:R-:W-:Y:S06]  /*bd40*/  @!P0 BRA `(.L_x_79) ;  /* 0x0000000000048947 */ /* 0x000fec0003800000 */
[----:B------:R-:W-:Y:S01]  /*bd50*/  BPT.TRAP 0x1 ;  /* 0x000000040000795c */ /* 0x000fe20000300000 */
.L_x_79:
[----:B------:R-:W-:Y:S01]  /*bd60*/  IMAD R21, R21, 0x8, R4 ;  /* 0x0000000815157824 */ /* 0x000fe200078e0204 */
[----:B------:R-:W-:-:S04]  /*bd70*/  SHF.L.U32 R2, R2, 0x1f, RZ ;  /* 0x0000001f02027819 */ /* 0x000fc800000006ff */
[----:B------:R-:W1:Y:S02]  /*bd80*/  SYNCS.PHASECHK.TRANS64.TRYWAIT P1, [R21+URZ+0x22840], R2 ;  /* 0x02284002150075a7 */ /* 0x000e64000802017f */
[----:B-1----:R-:W-:Y:S05]  /*bd90*/  @!P1 BRA `(.L_x_80) ;  /* 0x0000002c00909947 */ /* 0x002fea0003800000 */
.L_x_173:
[----:B------:R-:W-:Y:S05]  /*bda0*/  @!P0 BRA `(.L_x_81) ;  /* 0x0000000000048947 */ /* 0x000fea0003800000 */
[----:B------:R-:W-:Y:S01]  /*bdb0*/  BPT.TRAP 0x1 ;  /* 0x000000040000795c */ /* 0x000fe20000300000 */
.L_x_81:
[----:B------:R-:W0:Y:S02]  /*bdc0*/  SYNCS.PHASECHK.TRANS64.TRYWAIT P1, [R5+URZ+0x22860], R0 ;  /* 0x02286000050075a7 */ /* 0x000e24000802017f */
[----:B0-----:R-:W-:Y:S05]  /*bdd0*/  @!P1 BRA `(.L_x_82) ;  /* 0x0000002c00949947 */ /* 0x001fea0003800000 */
.L_x_174:
[----:B------:R-:W-:Y:S05]  /*bde0*/  @!P0 BRA `(.L_x_83) ;  /* 0x0000000000048947 */ /* 0x000fea0003800000 */
[----:B------:R-:W-:Y:S01]  /*bdf0*/  BPT.TRAP 0x1 ;  /* 0x000000040000795c */ /* 0x000fe20000300000 */
.L_x_83:
[----:B------:R0:W0:Y:S02]  /*be00*/  SYNCS.PHASECHK.TRANS64.TRYWAIT P0, [R21+URZ+0x22860], R2 ;  /* 0x02286002150075a7 */ /* 0x000024000800017f */
[----:B0-----:R-:W-:Y:S05]  /*be10*/  @!P0 NANOSLEEP.SYNCS 0x989680 ;  /* 0x009896800000895d */ /* 0x001fea0003900000 */
[----:B------:R-:W0:Y:S02]  /*be20*/  @!P0 SYNCS.PHASECHK.TRANS64 P0, [R21+URZ+0x22860], R2 ;  /* 0x02286002150085a7 */ /* 0x000e24000800007f */
[----:B0-----:R-:W-:Y:S05]  /*be30*/  @!P0 BRA `(.L_x_83) ;  /* 0xfffffffc00f08947 */ /* 0x001fea000383ffff */
.L_x_8:
[----:B------:R-:W-:Y:S05]  /*be40*/  BSYNC B6 ;  /* 0x0000000000067941 */ /* 0x000fea0003800000 */
.L_x_5:
[----:B------:R-:W-:Y:S05]  /*be50*/  EXIT ;  /* 0x000000000000794d */ /* 0x000fea0003800000 */
.L_x_12:
[----:B0-----:R-:W-:-:S04]  /*be60*/  MOV R5, UR41 ;  /* 0x0000002900057c02 */ /* 0x001fc80008000f00 */
[----:B------:R0:W1:Y:S03]  /*be70*/  SYNCS.PHASECHK.TRANS64.TRYWAIT P0, [R5+URZ+0x22800], R8 ;  /* 0x02280008050075a7 */ /* 0x000066000800017f */
[----:B-1----:R-:W-:Y:S05]  /*be80*/  @!P0 NANOSLEEP.SYNCS 0x989680 ;  /* 0x009896800000895d */ /* 0x002fea0003900000 */
[----:B------:R-:W1:Y:S02]  /*be90*/  @!P0 SYNCS.PHASECHK.TRANS64 P0, [R5+URZ+0x22800], R8 ;  /* 0x02280008050085a7 */ /* 0x000e64000800007f */
[----:B-1----:R-:W-:Y:S05]  /*bea0*/  @!P0 BRA `(.L_x_12) ;  /* 0xfffffffc00ec8947 */ /* 0x002fea000383ffff */
[----:B------:R-:W-:Y:S05]  /*beb0*/  BRA `(.L_x_84) ;  /* 0xffffff5400607947 */ /* 0x000fea000383ffff */
.L_x_16:
[----:B0-----:R-:W-:-:S04]  /*bec0*/  IMAD.U32 R5, RZ, RZ, UR41 ;  /* 0x00000029ff057e24 */ /* 0x001fc8000f8e00ff */
[----:B------:R0:W2:Y:S03]  /*bed0*/  SYNCS.PHASECHK.TRANS64.TRYWAIT P1, [R5+URZ+0x22830], R8 ;  /* 0x02283008050075a7 */ /* 0x0000a6000802017f */
[----:B--2---:R-:W-:Y:S05]  /*bee0*/  @!P1 NANOSLEEP.SYNCS 0x989680 ;  /* 0x009896800000995d */ /* 0x004fea0003900000 */
[----:B------:R-:W2:Y:S02]  /*bef0*/  @!P1 SYNCS.PHASECHK.TRANS64 P1, [R5+URZ+0x22830], R8 ;  /* 0x02283008050095a7 */ /* 0x000ea4000802007f */
[----:B--2---:R-:W-:Y:S05]  /*bf00*/  @!P1 BRA `(.L_x_16) ;  /* 0xfffffffc00ec9947 */ /* 0x004fea000383ffff */
[----:B------:R-:W-:Y:S05]  /*bf10*/  BRA `(.L_x_15) ;  /* 0xffffff54007c7947 */ /* 0x000fea000383ffff */
.L_x_21:
[----:B--2---:R-:W-:-:S04]  /*bf20*/  IMAD.U32 R9, RZ, RZ, UR41 ;  /* 0x00000029ff097e24 */ /* 0x004fc8000f8e00ff */
[----:B------:R2:W4:Y:S03]  /*bf30*/  SYNCS.PHASECHK.TRANS64.TRYWAIT P1, [R9+URZ+0x22850], R8 ;  /* 0x02285008090075a7 */ /* 0x000526000802017f */
[----:B----4-:R-:W-:Y:S05]  /*bf40*/  @!P1 NANOSLEEP.SYNCS 0x989680 ;  /* 0x009896800000995d */ /* 0x010fea0003900000 */
[----:B------:R-:W4:Y:S02]  /*bf50*/  @!P1 SYNCS.PHASECHK.TRANS64 P1, [R9+URZ+0x22850], R8 ;  /* 0x02285008090095a7 */ /* 0x000f24000802007f */
[----:B----4-:R-:W-:Y:S05]  /*bf60*/  @!P1 BRA `(.L_x_21) ;  /* 0xfffffffc00ec9947 */ /* 0x010fea000383ffff */
[----:B------:R-:W-:Y:S05]  /*bf70*/  BRA `(.L_x_20) ;  /* 0xffffff7000887947 */ /* 0x000fea000383ffff */
.L_x_27:
[----:B0-----:R-:W-:Y:S01]  /*bf80*/  MOV R0, UR28 ;  /* 0x0000001c00007c02 */ /* 0x001fe20008000f00 */
[----:B------:R-:W-:-:S04]  /*bf90*/  IMAD.U32 R7, RZ, RZ, UR29 ;  /* 0x0000001dff077e24 */ /* 0x000fc8000f8e00ff */
[----:B------:R0:W1:Y:S03]  /*bfa0*/  SYNCS.PHASECHK.TRANS64.TRYWAIT P2, [R0+URZ+0x22830], R7 ;  /* 0x02283007000075a7 */ /* 0x000066000804017f */
[----:B-1----:R-:W-:Y:S05]  /*bfb0*/  @!P2 NANOSLEEP.SYNCS 0x989680 ;  /* 0x009896800000a95d */ /* 0x002fea0003900000 */
[----:B------:R-:W1:Y:S02]  /*bfc0*/  @!P2 SYNCS.PHASECHK.TRANS64 P2, [R0+URZ+0x22830], R7 ;  /* 0x022830070000a5a7 */ /* 0x000e64000804007f */
[----:B-1----:R-:W-:Y:S05]  /*bfd0*/  @!P2 BRA `(.L_x_27) ;  /* 0xfffffffc00e8a947 */ /* 0x002fea000383ffff */
[----:B------:R-:W-:Y:S05]  /*bfe0*/  BRA `(.L_x_26) ;  /* 0xffffff7400b47947 */ /* 0x000fea000383ffff */
.L_x_32:
[----:B0-----:R-:W-:Y:S01]  /*bff0*/  IMAD.U32 R8, RZ, RZ, UR28 ;  /* 0x0000001cff087e24 */ /* 0x001fe2000f8e00ff */
[----:B------:R-:W-:-:S04]  /*c000*/  MOV R9, UR29 ;  /* 0x0000001d00097c02 */ /* 0x000fc80008000f00 */
[----:B------:R0:W1:Y:S03]  /*c010*/  SYNCS.PHASECHK.TRANS64.TRYWAIT P2, [R8+URZ+0x22850], R9 ;  /* 0x02285009080075a7 */ /* 0x000066000804017f */
[----:B-1----:R-:W-:Y:S05]  /*c020*/  @!P2 NANOSLEEP.SYNCS 0x989680 ;  /* 0x009896800000a95d */ /* 0x002fea0003900000 */
[----:B------:R-:W1:Y:S02]  /*c030*/  @!P2 SYNCS.PHASECHK.TRANS64 P2, [R8+URZ+0x22850], R9 ;  /* 0x022850090800a5a7 */ /* 0x000e64000804007f */
[----:B-1----:R-:W-:Y:S05]  /*c040*/  @!P2 BRA `(.L_x_32) ;  /* 0xfffffffc00e8a947 */ /* 0x002fea000383ffff */
[----:B------:R-:W-:Y:S05]  /*c050*/  BRA `(.L_x_31) ;  /* 0xffffff9400507947 */ /* 0x000fea000383ffff */
.L_x_45:
[----:B------:R-:W-:Y:S01]  /*c060*/  IMAD.MOV.U32 R13, RZ, RZ, R2 ;  /* 0x000000ffff0d7224 */ /* 0x000fe200078e0002 */
[----:B------:R-:W-:Y:S01]  /*c070*/  MOV R11, 0x1f ;  /* 0x0000001f000b7802 */ /* 0x000fe20000000f00 */
[----:B------:R-:W-:Y:S02]  /*c080*/  IMAD.MOV.U32 R12, RZ, RZ, RZ ;  /* 0x000000ffff0c7224 */ /* 0x000fe400078e00ff */
[----:B------:R-:W-:-:S07]  /*c090*/  IMAD.MOV.U32 R15, RZ, RZ, -0x1 ;  /* 0xffffffffff0f7424 */ /* 0x000fce00078e00ff */
[----:B-----5:R-:W-:Y:S05]  /*c0a0*/  WARPSYNC.COLLECTIVE R15, `(.L_x_85) ;  /* 0x000000000f087348 */ /* 0x020fea0003c00000 */
[----:B------:R0:W1:Y:S02]  /*c0b0*/  SHFL.IDX P6, R14, R13, R12, R11 ;  /* 0x0000000c0d0e7389 */ /* 0x00006400000c000b */
[----:B01---5:R-:W-:Y:S01]  /*c0c0*/  ENDCOLLECTIVE ;  /* 0x000000000000791b */ /* 0x023fe20003800000 */
.L_x_85:
[----:B------:R-:W-:Y:S05]  /*c0d0*/  BRA `(.L_x_86) ;  /* 0xffffffd000f87947 */ /* 0x000fea000383ffff */
.L_x_47:
[----:B0-----:R-:W-:-:S04]  /*c0e0*/  IMAD.U32 R3, RZ, RZ, UR43 ;  /* 0x0000002bff037e24 */ /* 0x001fc8000f8e00ff */
[----:B------:R0:W1:Y:S03]  /*c0f0*/  SYNCS.PHASECHK.TRANS64.TRYWAIT P0, [R3+URZ+0x22840], R0 ;  /* 0x02284000030075a7 */ /* 0x000066000800017f */
[----:B-1----:R-:W-:Y:S05]  /*c100*/  @!P0 NANOSLEEP.SYNCS 0x989680 ;  /* 0x009896800000895d */ /* 0x002fea0003900000 */
[----:B------:R-:W1:Y:S02]  /*c110*/  @!P0 SYNCS.PHASECHK.TRANS64 P0, [R3+URZ+0x22840], R0 ;  /* 0x02284000030085a7 */ /* 0x000e64000800007f */
[----:B-1----:R-:W-:Y:S05]  /*c120*/  @!P0 BRA `(.L_x_47) ;  /* 0xfffffffc00ec8947 */ /* 0x002fea000383ffff */
[----:B------:R-:W-:Y:S05]  /*c130*/  BRA `(.L_x_87) ;  /* 0xffffffd4003c7947 */ /* 0x000fea000383ffff */
.L_x_48:
[----:B------:R-:W-:Y:S01]  /*c140*/  BSSY B0, `(.L_x_88) ;  /* 0x0000008000007945 */ /* 0x000fe20003800000 */
[----:B------:R-:W-:Y:S01]  /*c150*/  MOV R13, R0 ;  /* 0x00000000000d7202 */ /* 0x000fe20000000f00 */
[----:B------:R-:W-:Y:S01]  /*c160*/  IMAD.MOV.U32 R12, RZ, RZ, RZ ;  /* 0x000000ffff0c7224 */ /* 0x000fe200078e00ff */
[----:B------:R-:W-:Y:S01]  /*c170*/  MOV R15, 0xffffffff ;  /* 0xffffffff000f7802 */ /* 0x000fe20000000f00 */
[----:B------:R-:W-:-:S07]  /*c180*/  IMAD.MOV.U32 R11, RZ, RZ, 0x181f ;  /* 0x0000181fff0b7424 */ /* 0x000fce00078e00ff */
[----:B------:R-:W-:Y:S05]  /*c190*/  WARPSYNC.COLLECTIVE R15, `(.L_x_89) ;  /* 0x000000000f087348 */ /* 0x000fea0003c00000 */
[----:B------:R0:W1:Y:S02]  /*c1a0*/  SHFL.IDX P6, R14, R13, R12, R11 ;  /* 0x0000000c0d0e7389 */ /* 0x00006400000c000b */
[----:B01----:R-:W-:Y:S01]  /*c1b0*/  ENDCOLLECTIVE ;  /* 0x000000000000791b */ /* 0x003fe20003800000 */
.L_x_89:
[----:B------:R-:W-:Y:S05]  /*c1c0*/  BSYNC B0 ;  /* 0x0000000000007941 */ /* 0x000fea0003800000 */
.L_x_88:
[----:B------:R-:W-:Y:S01]  /*c1d0*/  IMAD.MOV.U32 R13, RZ, RZ, R3 ;  /* 0x000000ffff0d7224 */ /* 0x000fe200078e0003 */
[----:B------:R-:W-:Y:S01]  /*c1e0*/  MOV R12, RZ ;  /* 0x000000ff000c7202 */ /* 0x000fe20000000f00 */
[----:B------:R-:W-:Y:S01]  /*c1f0*/  IMAD.MOV.U32 R11, RZ, RZ, 0x181f ;  /* 0x0000181fff0b7424 */ /* 0x000fe200078e00ff */
[----:B------:R-:W-:Y:S01]  /*c200*/  @P0 LEA R7, R16, UR43, 0x1 ;  /* 0x0000002b10070c11 */ /* 0x000fe2000f8e08ff */
[----:B------:R-:W-:Y:S02]  /*c210*/  IMAD.MOV.U32 R15, RZ, RZ, -0x1 ;  /* 0xffffffffff0f7424 */ /* 0x000fe400078e00ff */
[----:B------:R-:W-:-:S07]  /*c220*/  IMAD.MOV.U32 R4, RZ, RZ, R14 ;  /* 0x000000ffff047224 */ /* 0x000fce00078e000e */
[----:B------:R-:W-:Y:S05]  /*c230*/  WARPSYNC.COLLECTIVE R15, `(.L_x_90) ;  /* 0x000000000f087348 */ /* 0x000fea0003c00000 */
[----:B------:R0:W1:Y:S02]  /*c240*/  SHFL.IDX P6, R14, R13, R12, R11 ;  /* 0x0000000c0d0e7389 */ /* 0x00006400000c000b */
[----:B01----:R-:W-:Y:S01]  /*c250*/  ENDCOLLECTIVE ;  /* 0x000000000000791b */ /* 0x003fe20003800000 */
.L_x_90:
[----:B------:R-:W-:Y:S01]  /*c260*/  IMAD.MOV.U32 R13, RZ, RZ, R0 ;  /* 0x000000ffff0d7224 */ /* 0x000fe200078e0000 */
[----:B------:R-:W-:Y:S02]  /*c270*/  MOV R12, 0x1 ;  /* 0x00000001000c7802 */ /* 0x000fe40000000f00 */
[----:B------:R-:W-:-:S04]  /*c280*/  @P0 LEA R14, P1, R24, R14, 0x1 ;  /* 0x0000000e180e0211 */ /* 0x000fc800078208ff */
[----:B------:R-:W-:Y:S01]  /*c290*/  @P0 IADD3.X R5, RZ, R4, RZ, P1, !PT ;  /* 0x00000004ff050210 */ /* 0x000fe20000ffe4ff */
[----:B------:R-:W-:-:S08]  /*c2a0*/  @P0 IMAD.MOV.U32 R4, RZ, RZ, R14 ;  /* 0x000000ffff040224 */ /* 0x000fd000078e000e */
[----:B------:R-:W-:Y:S05]  /*c2b0*/  WARPSYNC.COLLECTIVE R15, `(.L_x_91) ;  /* 0x000000000f087348 */ /* 0x000fea0003c00000 */
[----:B------:R0:W1:Y:S02]  /*c2c0*/  SHFL.IDX P6, R14, R13, R12, R11 ;  /* 0x0000000c0d0e7389 */ /* 0x00006400000c000b */
[----:B01----:R-:W-:Y:S01]  /*c2d0*/  ENDCOLLECTIVE ;  /* 0x000000000000791b */ /* 0x003fe20003800000 */
.L_x_91:
[----:B------:R-:W-:Y:S01]  /*c2e0*/  @!PT LDS RZ, [RZ] ;  /* 0x00000000fffff984 */ /* 0x000fe20000000800 */
[----:B------:R-:W-:Y:S01]  /*c2f0*/  @!PT LDS RZ, [RZ] ;  /* 0x00000000fffff984 */ /* 0x000fe20000000800 */
[----:B------:R-:W-:Y:S01]  /*c300*/  @!PT LDS RZ, [RZ] ;  /* 0x00000000fffff984 */ /* 0x000fe20000000800 */
[----:B------:R0:W-:Y:S01]  /*c310*/  @P0 LDGSTS.E.BYPASS.LTC128B.128 [R7+0x1c400], desc[UR36][R4.64], !P2 ;  /* 0x1c40000004070fae */ /* 0x0001e2000d101d64 */
[----:B------:R-:W-:Y:S01]  /*c320*/  ISETP.GE.AND P0, PT, R35, 0x11, PT ;  /* 0x000000112300780c */ /* 0x000fe20003f06270 */
[----:B------:R-:W-:-:S12]  /*c330*/  IMAD.MOV.U32 R13, RZ, RZ, R3 ;  /* 0x000000ffff0d7224 */ /* 0x000fd800078e0003 */
[----:B------:R-:W-:Y:S01]  /*c340*/  @P0 LEA R9, R16, UR43, 0x1 ;  /* 0x0000002b10090c11 */ /* 0x000fe2000f8e08ff */
[----:B0-----:R-:W-:-:S07]  /*c350*/  IMAD.MOV.U32 R6, RZ, RZ, R14 ;  /* 0x000000ffff067224 */ /* 0x001fce00078e000e */
[----:B------:R-:W-:Y:S05]  /*c360*/  WARPSYNC.COLLECTIVE R15, `(.L_x_92) ;  /* 0x000000000f087348 */ /* 0x000fea0003c00000 */
[----:B------:R0:W1:Y:S02]  /*c370*/  SHFL.IDX P6, R14, R13, R12, R11 ;  /* 0x0000000c0d0e7389 */ /* 0x00006400000c000b */
[----:B01----:R-:W-:Y:S01]  /*c380*/  ENDCOLLECTIVE ;  /* 0x000000000000791b */ /* 0x003fe20003800000 */
.L_x_92:
[----:B------:R-:W-:Y:S02]  /*c390*/  IMAD.MOV.U32 R13, RZ, RZ, R0 ;  /* 0x000000ffff0d7224 */ /* 0x000fe400078e0000 */
[----:B------:R-:W-:Y:S01]  /*c3a0*/  IMAD.MOV.U32 R12, RZ, RZ, 0x2 ;  /* 0x00000002ff0c7424 */ /* 0x000fe200078e00ff */
[----:B------:R-:W-:-:S13]  /*c3b0*/  @P0 LEA R4, P1, R24, R14, 0x1 ;  /* 0x0000000e18040211 */ /* 0x000fda00078208ff */
[----:B------:R-:W-:Y:S05]  /*c3c0*/  WARPSYNC.COLLECTIVE R15, `(.L_x_93) ;  /* 0x000000000f087348 */ /* 0x000fea0003c00000 */
[----:B------:R0:W1:Y:S02]  /*c3d0*/  SHFL.IDX P6, R14, R13, R12, R11 ;  /* 0x0000000c0d0e7389 */ /* 0x00006400000c000b */
[----:B01----:R-:W-:Y:S01]  /*c3e0*/  ENDCOLLECTIVE ;  /* 0x000000000000791b */ /* 0x003fe20003800000 */
.L_x_93:
[----:B------:R-:W-:-:S05]  /*c3f0*/  @P0 IADD3.X R5, RZ, R6, RZ, P1, !PT ;  /* 0x00000006ff050210 */ /* 0x000fca0000ffe4ff */
[----:B------:R-:W-:Y:S01]  /*c400*/  @!PT LDS RZ, [RZ] ;  /* 0x00000000fffff984 */ /* 0x000fe20000000800 */
[----:B------:R-:W-:Y:S01]  /*c410*/  @!PT LDS RZ, [RZ] ;  /* 0x00000000fffff984 */ /* 0x000fe20000000800 */
[----:B------:R-:W-:Y:S01]  /*c420*/  @!PT LDS RZ, [RZ] ;  /* 0x00000000fffff984 */ /* 0x000fe20000000800 */
[----:B------:R0:W-:Y:S01]  /*c430*/  @P0 LDGSTS.E.BYPASS.LTC128B.128 [R9+0x1cc00], desc[UR36][R4.64], !P2 ;  /* 0x1cc0000004090fae */ /* 0x0001e2000d101d64 */
[----:B------:R-:W-:Y:S01]  /*c440*/  ISETP.GE.AND P0, PT, R35, 0x21, PT ;  /* 0x000000212300780c */ /* 0x000fe20003f06270 */
[----:B------:R-:W-:-:S12]  /*c450*/  IMAD.MOV.U32 R13, RZ, RZ, R3 ;  /* 0x000000ffff0d7224 */ /* 0x000fd800078e0003 */
[----:B------:R-:W-:Y:S02]  /*c460*/  @P0 LEA R7, R16, UR43, 0x1 ;  /* 0x0000002b10070c11 */ /* 0x000fe4000f8e08ff */
[----:B0-----:R-:W-:-:S07]  /*c470*/  MOV R6, R14 ;  /* 0x0000000e00067202 */ /* 0x001fce0000000f00 */
[----:B------:R-:W-:Y:S05]  /*c480*/  WARPSYNC.COLLECTIVE R15, `(.L_x_94) ;  /* 0x000000000f087348 */ /* 0x000fea0003c00000 */
[----:B------:R0:W1:Y:S02]  /*c490*/  SHFL.IDX P6, R14, R13, R12, R11 ;  /* 0x0000000c0d0e7389 */ /* 0x00006400000c000b */
[----:B01----:R-:W-:Y:S01]  /*c4a0*/  ENDCOLLECTIVE ;  /* 0x000000000000791b */ /* 0x003fe20003800000 */
.L_x_94:
[----:B------:R-:W-:Y:S01]  /*c4b0*/  MOV R13, R0 ;  /* 0x00000000000d7202 */ /* 0x000fe20000000f00 */
[----:B------:R-:W-:Y:S01]  /*c4c0*/  IMAD.MOV.U32 R12, RZ, RZ, 0x3 ;  /* 0x00000003ff0c7424 */ /* 0x000fe200078e00ff */
[----:B------:R-:W-:-:S13]  /*c4d0*/  @P0 LEA R4, P1, R24, R14, 0x1 ;  /* 0x0000000e18040211 */ /* 0x000fda00078208ff */
[----:B------:R-:W-:Y:S05]  /*c4e0*/  WARPSYNC.COLLECTIVE R15, `(.L_x_95) ;  /* 0x000000000f087348 */ /* 0x000fea0003c00000 */
[----:B------:R0:W1:Y:S02]  /*c4f0*/  SHFL.IDX P6, R14, R13, R12, R11 ;  /* 0x0000000c0d0e7389 */ /* 0x00006400000c000b */
[----:B01----:R-:W-:Y:S01]  /*c500*/  ENDCOLLECTIVE ;  /* 0x000000000000791b */ /* 0x003fe20003800000 */
.L_x_95:
[----:B------:R-:W-:-:S05]  /*c510*/  @P0 IMAD.X R5, RZ, RZ, R6, P1 ;  /* 0x000000ffff050224 */ /* 0x000fca00008e0606 */
[----:B------:R-:W-:Y:S01]  /*c520*/  @!PT LDS RZ, [RZ] ;  /* 0x00000000fffff984 */ /* 0x000fe20000000800 */
[----:B------:R-:W-:Y:S01]  /*c530*/  @!PT LDS RZ, [RZ] ;  /* 0x00000000fffff984 */ /* 0x000fe20000000800 */
[----:B------:R-:W-:Y:S01]  /*c540*/  @!PT LDS RZ, [RZ] ;  /* 0x00000000fffff984 */ /* 0x000fe20000000800 */
[----:B------:R0:W-:Y:S01]  /*c550*/  @P0 LDGSTS.E.BYPASS.LTC128B.128 [R7+0x1d400], desc[UR36][R4.64], !P2 ;  /* 0x1d40000004070fae */ /* 0x0001e2000d101d64 */
[----:B------:R-:W-:Y:S02]  /*c560*/  ISETP.GE.AND P0, PT, R35, 0x31, PT ;  /* 0x000000312300780c */ /* 0x000fe40003f06270 */
[----:B------:R-:W-:-:S11]  /*c570*/  MOV R13, R3 ;  /* 0x00000003000d7202 */ /* 0x000fd60000000f00 */
[----:B------:R-:W-:Y:S01]  /*c580*/  @P0 LEA R9, R16, UR43, 0x1 ;  /* 0x0000002b10090c11 */ /* 0x000fe2000f8e08ff */
[----:B0-----:R-:W-:-:S07]  /*c590*/  IMAD.MOV.U32 R6, RZ, RZ, R14 ;  /* 0x000000ffff067224 */ /* 0x001fce00078e000e */
[----:B------:R-:W-:Y:S05]  /*c5a0*/  WARPSYNC.COLLECTIVE R15, `(.L_x_96) ;  /* 0x000000000f087348 */ /* 0x000fea0003c00000 */
[----:B------:R0:W1:Y:S02]  /*c5b0*/  SHFL.IDX P6, R14, R13, R12, R11 ;  /* 0x0000000c0d0e7389 */ /* 0x00006400000c000b */
[----:B01----:R-:W-:Y:S01]  /*c5c0*/  ENDCOLLECTIVE ;  /* 0x000000000000791b */ /* 0x003fe20003800000 */
.L_x_96:
[----:B------:R-:W-:Y:S01]  /*c5d0*/  IMAD.MOV.U32 R13, RZ, RZ, R0 ;  /* 0x000000ffff0d7224 */ /* 0x000fe200078e0000 */
[----:B------:R-:W-:Y:S02]  /*c5e0*/  MOV R12, 0x4 ;  /* 0x00000004000c7802 */ /* 0x000fe40000000f00 */
[----:B------:R-:W-:-:S13]  /*c5f0*/  @P0 LEA R4, P1, R24, R14, 0x1 ;  /* 0x0000000e18040211 */ /* 0x000fda00078208ff */
[----:B------:R-:W-:Y:S05]  /*c600*/  WARPSYNC.COLLECTIVE R15, `(.L_x_97) ;  /* 0x000000000f087348 */ /* 0x000fea0003c00000 */
[----:B------:R0:W1:Y:S02]  /*c610*/  SHFL.IDX P6, R14, R13, R12, R11 ;  /* 0x0000000c0d0e7389 */ /* 0x00006400000c000b */
[----:B01----:R-:W-:Y:S01]  /*c620*/  ENDCOLLECTIVE ;  /* 0x000000000000791b */ /* 0x003fe20003800000 */
.L_x_97:
[----:B------:R-:W-:-:S05]  /*c630*/  @P0 IMAD.X R5, RZ, RZ, R6, P1 ;  /* 0x000000ffff050224 */ /* 0x000fca00008e0606 */
        /* <DEDUP_REMOVED lines=11> */
.L_x_98:
[----:B------:R-:W-:Y:S02]  /*c6f0*/  IMAD.MOV.U32 R13, RZ, RZ, R0 ;  /* 0x000000ffff0d7224 */ /* 0x000fe400078e0000 */
[----:B------:R-:W-:Y:S01]  /*c700*/  IMAD.MOV.U32 R12, RZ, RZ, 0x5 ;  /* 0x00000005ff0c7424 */ /* 0x000fe200078e00ff */
[----:B------:R-:W-:-:S13]  /*c710*/  @P0 LEA R4, P1, R24, R14, 0x1 ;  /* 0x0000000e18040211 */ /* 0x000fda00078208ff */
[----:B------:R-:W-:Y:S05]  /*c720*/  WARPSYNC.COLLECTIVE R15, `(.L_x_99) ;  /* 0x000000000f087348 */ /* 0x000fea0003c00000 */
[----:B------:R0:W1:Y:S02]  /*c730*/  SHFL.IDX P6, R14, R13, R12, R11 ;  /* 0x0000000c0d0e7389 */ /* 0x00006400000c000b */
[----:B01----:R-:W-:Y:S01]  /*c740*/  ENDCOLLECTIVE ;  /* 0x000000000000791b */ /* 0x003fe20003800000 */
.L_x_99:
[----:B------:R-:W-:-:S05]  /*c750*/  @P0 IADD3.X R5, RZ, R6, RZ, P1, !PT ;  /* 0x00000006ff050210 */ /* 0x000fca0000ffe4ff */
[----:B------:R-:W-:Y:S01]  /*c760*/  @!PT LDS RZ, [RZ] ;  /* 0x00000000fffff984 */ /* 0x000fe20000000800 */
[----:B------:R-:W-:Y:S01]  /*c770*/  @!PT LDS RZ, [RZ] ;  /* 0x00000000fffff984 */ /* 0x000fe20000000800 */
[----:B------:R-:W-:Y:S01]  /*c780*/  @!PT LDS RZ, [RZ] ;  /* 0x00000000fffff984 */ /* 0x000fe20000000800 */
[----:B------:R0:W-:Y:S01]  /*c790*/  @P0 LDGSTS.E.BYPASS.LTC128B.128 [R7+0x1e400], desc[UR36][R4.64], !P2 ;  /* 0x1e40000004070fae */ /* 0x0001e2000d101d64 */
[----:B------:R-:W-:Y:S01]  /*c7a0*/  IMAD.MOV.U32 R13, RZ, RZ, R3 ;  /* 0x000000ffff0d7224 */ /* 0x000fe200078e0003 */
[----:B------:R-:W-:-:S07]  /*c7b0*/  MOV R6, R14 ;  /* 0x0000000e00067202 */ /* 0x000fce0000000f00 */
[----:B0-----:R-:W-:Y:S05]  /*c7c0*/  WARPSYNC.COLLECTIVE R15, `(.L_x_100) ;  /* 0x000000000f087348 */ /* 0x001fea0003c00000 */
[----:B------:R1:W2:Y:S02]  /*c7d0*/  SHFL.IDX P6, R14, R13, R12, R11 ;  /* 0x0000000c0d0e7389 */ /* 0x0002a400000c000b */
[----:B012---:R-:W-:Y:S01]  /*c7e0*/  ENDCOLLECTIVE ;  /* 0x000000000000791b */ /* 0x007fe20003800000 */
.L_x_100:
[----:B------:R-:W-:Y:S05]  /*c7f0*/  BRA `(.L_x_101) ;  /* 0xffffffd000b07947 */ /* 0x000fea000383ffff */
.L_x_51:
[----:B------:R-:W-:Y:S01]  /*c800*/  IMAD.MOV.U32 R13, RZ, RZ, R0 ;  /* 0x000000ffff0d7224 */ /* 0x000fe200078e0000 */
[----:B------:R-:W-:Y:S01]  /*c810*/  MOV R12, RZ ;  /* 0x000000ff000c7202 */ /* 0x000fe20000000f00 */
[----:B------:R-:W-:Y:S02]  /*c820*/  IMAD.MOV.U32 R11, RZ, RZ, 0x181f ;  /* 0x0000181fff0b7424 */ /* 0x000fe400078e00ff */
[----:B------:R-:W-:Y:S02]  /*c830*/  IMAD.MOV.U32 R15, RZ, RZ, -0x1 ;  /* 0xffffffffff0f7424 */ /* 0x000fe400078e00ff */
[----:B------:R-:W-:-:S07]  /*c840*/  IMAD R32, R32, 0x80, R27 ;  /* 0x0000008020207824 */ /* 0x000fce00078e021b */
[----:B------:R-:W-:Y:S05]  /*c850*/  WARPSYNC.COLLECTIVE R15, `(.L_x_102) ;  /* 0x000000000f087348 */ /* 0x000fea0003c00000 */
[----:B------:R0:W1:Y:S02]  /*c860*/  SHFL.IDX P6, R14, R13, R12, R11 ;  /* 0x0000000c0d0e7389 */ /* 0x00006400000c000b */
[----:B01----:R-:W-:Y:S01]  /*c870*/  ENDCOLLECTIVE ;  /* 0x000000000000791b */ /* 0x003fe20003800000 */
.L_x_102:
[----:B------:R-:W-:Y:S02]  /*c880*/  VIADD R8, R32, 0x10 ;  /* 0x0000001020087836 */ /* 0x000fe40000000000 */
[----:B------:R-:W-:Y:S01]  /*c890*/  IMAD.MOV.U32 R13, RZ, RZ, R6 ;  /* 0x000000ffff0d7224 */ /* 0x000fe200078e0006 */
[----:B------:R-:W-:-:S07]  /*c8a0*/  MOV R4, R14 ;  /* 0x0000000e00047202 */ /* 0x000fce0000000f00 */
[----:B------:R-:W-:Y:S05]  /*c8b0*/  WARPSYNC.COLLECTIVE R15, `(.L_x_103) ;  /* 0x000000000f087348 */ /* 0x000fea0003c00000 */
[----:B------:R0:W1:Y:S02]  /*c8c0*/  SHFL.IDX P6, R14, R13, R12, R11 ;  /* 0x0000000c0d0e7389 */ /* 0x00006400000c000b */
[----:B01----:R-:W-:Y:S01]  /*c8d0*/  ENDCOLLECTIVE ;  /* 0x000000000000791b */ /* 0x003fe20003800000 */
.L_x_103:
[----:B------:R-:W-:Y:S02]  /*c8e0*/  ULDC UR4, c[0x0][0x288] ;  /* 0x0000a20000047ab9 */ /* 0x000fe40000000800 */
[----:B------:R-:W-:-:S05]  /*c8f0*/  IMAD R3, R3, UR4, RZ ;  /* 0x0000000403037c24 */ /* 0x000fca000f8e02ff */
[----:B------:R-:W-:Y:S02]  /*c900*/  ISETP.GE.AND P0, PT, R32, R3, PT ;  /* 0x000000032000720c */ /* 0x000fe40003f06270 */
[----:B------:R-:W-:Y:S01]  /*c910*/  MOV R13, R0 ;  /* 0x00000000000d7202 */ /* 0x000fe20000000f00 */
[----:B------:R-:W-:-:S10]  /*c920*/  IMAD.MOV.U32 R12, RZ, RZ, 0x1 ;  /* 0x00000001ff0c7424 */ /* 0x000fd400078e00ff */
[----:B------:R-:W-:Y:S02]  /*c930*/  @!P0 LEA R9, R16, UR43, 0x1 ;  /* 0x0000002b10098c11 */ /* 0x000fe4000f8e08ff */
[----:B------:R-:W-:-:S04]  /*c940*/  @!P0 LEA R14, P2, R24, R14, 0x1 ;  /* 0x0000000e180e8211 */ /* 0x000fc800078408ff */
[----:B------:R-:W-:Y:S01]  /*c950*/  @!P0 IADD3.X R5, RZ, R4, RZ, P2, !PT ;  /* 0x00000004ff058210 */ /* 0x000fe200017fe4ff */
[----:B------:R-:W-:-:S08]  /*c960*/  @!P0 IMAD.MOV.U32 R4, RZ, RZ, R14 ;  /* 0x000000ffff048224 */ /* 0x000fd000078e000e */
[----:B------:R-:W-:Y:S05]  /*c970*/  WARPSYNC.COLLECTIVE R15, `(.L_x_104) ;  /* 0x000000000f087348 */ /* 0x000fea0003c00000 */
[----:B------:R0:W1:Y:S02]  /*c980*/  SHFL.IDX P6, R14, R13, R12, R11 ;  /* 0x0000000c0d0e7389 */ /* 0x00006400000c000b */
[----:B01----:R-:W-:Y:S01]  /*c990*/  ENDCOLLECTIVE ;  /* 0x000000000000791b */ /* 0x003fe20003800000 */
.L_x_104:
[----:B------:R-:W-:Y:S01]  /*c9a0*/  @!PT LDS RZ, [RZ] ;  /* 0x00000000fffff984 */ /* 0x000fe20000000800 */
[----:B------:R-:W-:Y:S01]  /*c9b0*/  @!PT LDS RZ, [RZ] ;  /* 0x00000000fffff984 */ /* 0x000fe20000000800 */
[----:B------:R-:W-:Y:S01]  /*c9c0*/  @!PT LDS RZ, [RZ] ;  /* 0x00000000fffff984 */ /* 0x000fe20000000800 */
[----:B------:R0:W-:Y:S01]  /*c9d0*/  @!P0 LDGSTS.E.BYPASS.LTC128B.128 [R9+0x18400], desc[UR36][R4.64], !P1 ;  /* 0x1840000004098fae */ /* 0x0001e2000c901d64 */
[----:B------:R-:W-:Y:S01]  /*c9e0*/  ISETP.GE.AND P0, PT, R8, R3, PT ;  /* 0x000000030800720c */ /* 0x000fe20003f06270 */
[----:B------:R-:W-:Y:S01]  /*c9f0*/  VIADD R8, R32, 0x20 ;  /* 0x0000002020087836 */ /* 0x000fe20000000000 */
[----:B------:R-:W-:-:S11]  /*ca00*/  MOV R13, R6 ;  /* 0x00000006000d7202 */ /* 0x000fd60000000f00 */
[----:B------:R-:W-:Y:S01]  /*ca10*/  @!P0 LEA R21, R16, UR43, 0x1 ;  /* 0x0000002b10158c11 */ /* 0x000fe2000f8e08ff */
[----:B0-----:R-:W-:-:S07]  /*ca20*/  IMAD.MOV.U32 R7, RZ, RZ, R14 ;  /* 0x000000ffff077224 */ /* 0x001fce00078e000e */
[----:B------:R-:W-:Y:S05]  /*ca30*/  WARPSYNC.COLLECTIVE R15, `(.L_x_105) ;  /* 0x000000000f087348 */ /* 0x000fea0003c00000 */
[----:B------:R0:W1:Y:S02]  /*ca40*/  SHFL.IDX P6, R14, R13, R12, R11 ;  /* 0x0000000c0d0e7389 */ /* 0x00006400000c000b */
[----:B01----:R-:W-:Y:S01]  /*ca50*/  ENDCOLLECTIVE ;  /* 0x000000000000791b */ /* 0x003fe20003800000 */
.L_x_105:
[----:B------:R-:W-:Y:S01]  /*ca60*/  MOV R13, R0 ;  /* 0x00000000000d7202 */ /* 0x000fe20000000f00 */
[----:B------:R-:W-:Y:S01]  /*ca70*/  IMAD.MOV.U32 R12, RZ, RZ, 0x2 ;  /* 0x00000002ff0c7424 */ /* 0x000fe200078e00ff */
[----:B------:R-:W-:-:S13]  /*ca80*/  @!P0 LEA R4, P2, R24, R14, 0x1 ;  /* 0x0000000e18048211 */ /* 0x000fda00078408ff */
[----:B------:R-:W-:Y:S05]  /*ca90*/  WARPSYNC.COLLECTIVE R15, `(.L_x_106) ;  /* 0x000000000f087348 */ /* 0x000fea0003c00000 */
[----:B------:R0:W1:Y:S02]  /*caa0*/  SHFL.IDX P6, R14, R13, R12, R11 ;  /* 0x0000000c0d0e7389 */ /* 0x00006400000c000b */
[----:B01----:R-:W-:Y:S01]  /*cab0*/  ENDCOLLECTIVE ;  /* 0x000000000000791b */ /* 0x003fe20003800000 */
.L_x_106:
[----:B------:R-:W-:-:S05]  /*cac0*/  @!P0 IMAD.X R5, RZ, RZ, R7, P2 ;  /* 0x000000ffff058224 */ /* 0x000fca00010e0607 */
        /* <DEDUP_REMOVED lines=12> */
.L_x_107:
[----:B------:R-:W-:Y:S01]  /*cb90*/  MOV R13, R0 ;  /* 0x00000000000d7202 */ /* 0x000fe20000000f00 */
[----:B------:R-:W-:Y:S01]  /*cba0*/  IMAD.MOV.U32 R12, RZ, RZ, 0x3 ;  /* 0x00000003ff0c7424 */ /* 0x000fe200078e00ff */
[----:B------:R-:W-:-:S13]  /*cbb0*/  @!P0 LEA R4, P2, R24, R14, 0x1 ;  /* 0x0000000e18048211 */ /* 0x000fda00078408ff */
[----:B------:R-:W-:Y:S05]  /*cbc0*/  WARPSYNC.COLLECTIVE R15, `(.L_x_108) ;  /* 0x000000000f087348 */ /* 0x000fea0003c00000 */
[----:B------:R0:W1:Y:S02]  /*cbd0*/  SHFL.IDX P6, R14, R13, R12, R11 ;  /* 0x0000000c0d0e7389 */ /* 0x00006400000c000b */
[----:B01----:R-:W-:Y:S01]  /*cbe0*/  ENDCOLLECTIVE ;  /* 0x000000000000791b */ /* 0x003fe20003800000 */
.L_x_108:
        /* <DEDUP_REMOVED lines=13> */
.L_x_109:
[----:B------:R-:W-:Y:S01]  /*ccc0*/  MOV R13, R0 ;  /* 0x00000000000d7202 */ /* 0x000fe20000000f00 */
[----:B------:R-:W-:Y:S01]  /*ccd0*/  IMAD.MOV.U32 R12, RZ, RZ, 0x4 ;  /* 0x00000004ff0c7424 */ /* 0x000fe200078e00ff */
[----:B------:R-:W-:-:S13]  /*cce0*/  @!P0 LEA R4, P2, R24, R14, 0x1 ;  /* 0x0000000e18048211 */ /* 0x000fda00078408ff */
[----:B------:R-:W-:Y:S05]  /*ccf0*/  WARPSYNC.COLLECTIVE R15, `(.L_x_110) ;  /* 0x000000000f087348 */ /* 0x000fea0003c00000 */
[----:B------:R0:W1:Y:S02]  /*cd00*/  SHFL.IDX P6, R14, R13, R12, R11 ;  /* 0x0000000c0d0e7389 */ /* 0x00006400000c000b */
[----:B01----:R-:W-:Y:S01]  /*cd10*/  ENDCOLLECTIVE ;  /* 0x000000000000791b */ /* 0x003fe20003800000 */
.L_x_110:
        /* <DEDUP_REMOVED lines=13> */
.L_x_111:
[----:B------:R-:W-:Y:S01]  /*cdf0*/  MOV R13, R0 ;  /* 0x00000000000d7202 */ /* 0x000fe20000000f00 */
[----:B------:R-:W-:Y:S01]  /*ce00*/  IMAD.MOV.U32 R12, RZ, RZ, 0x5 ;  /* 0x00000005ff0c7424 */ /* 0x000fe200078e00ff */
[----:B------:R-:W-:-:S13]  /*ce10*/  @!P0 LEA R4, P2, R24, R14, 0x1 ;  /* 0x0000000e18048211 */ /* 0x000fda00078408ff */
[----:B------:R-:W-:Y:S05]  /*ce20*/  WARPSYNC.COLLECTIVE R15, `(.L_x_112) ;  /* 0x000000000f087348 */ /* 0x000fea0003c00000 */
[----:B------:R0:W1:Y:S02]  /*ce30*/  SHFL.IDX P6, R14, R13, R12, R11 ;  /* 0x0000000c0d0e7389 */ /* 0x00006400000c000b */
[----:B01----:R-:W-:Y:S01]  /*ce40*/  ENDCOLLECTIVE ;  /* 0x000000000000791b */ /* 0x003fe20003800000 */
.L_x_112:
[----:B------:R-:W-:-:S05]  /*ce50*/  @!P0 IMAD.X R5, RZ, RZ, R7, P2 ;  /* 0x000000ffff058224 */ /* 0x000fca00010e0607 */
[----:B------:R-:W-:Y:S01]  /*ce60*/  @!PT LDS RZ, [RZ] ;  /* 0x00000000fffff984 */ /* 0x000fe20000000800 */
[----:B------:R-:W-:Y:S01]  /*ce70*/  @!PT LDS RZ, [RZ] ;  /* 0x00000000fffff984 */ /* 0x000fe20000000800 */
[----:B------:R-:W-:Y:S01]  /*ce80*/  @!PT LDS RZ, [RZ] ;  /* 0x00000000fffff984 */ /* 0x000fe20000000800 */
[----:B------:R0:W-:Y:S01]  /*ce90*/  @!P0 LDGSTS.E.BYPASS.LTC128B.128 [R9+0x1a400], desc[UR36][R4.64], !P1 ;  /* 0x1a40000004098fae */ /* 0x0001e2000c901d64 */
[----:B------:R-:W-:Y:S02]  /*cea0*/  ISETP.GE.AND P0, PT, R8, R3, PT ;  /* 0x000000030800720c */ /* 0x000fe40003f06270 */
[----:B------:R-:W-:-:S11]  /*ceb0*/  MOV R13, R6 ;  /* 0x00000006000d7202 */ /* 0x000fd60000000f00 */
[----:B------:R-:W-:Y:S01]  /*cec0*/  @!P0 LEA R21, R16, UR43, 0x1 ;  /* 0x0000002b10158c11 */ /* 0x000fe2000f8e08ff */
[----:B0-----:R-:W-:-:S07]  /*ced0*/  IMAD.MOV.U32 R7, RZ, RZ, R14 ;  /* 0x000000ffff077224 */ /* 0x001fce00078e000e */
[----:B------:R-:W-:Y:S05]  /*cee0*/  WARPSYNC.COLLECTIVE R15, `(.L_x_113) ;  /* 0x000000000f087348 */ /* 0x000fea0003c00000 */
[----:B------:R0:W1:Y:S02]  /*cef0*/  SHFL.IDX P6, R14, R13, R12, R11 ;  /* 0x0000000c0d0e7389 */ /* 0x00006400000c000b */
[----:B01----:R-:W-:Y:S01]  /*cf00*/  ENDCOLLECTIVE ;  /* 0x000000000000791b */ /* 0x003fe20003800000 */
.L_x_113:
[----:B------:R-:W-:Y:S01]  /*cf10*/  IMAD.MOV.U32 R13, RZ, RZ, R0 ;  /* 0x000000ffff0d7224 */ /* 0x000fe200078e0000 */
[----:B------:R-:W-:Y:S02]  /*cf20*/  MOV R12, 0x6 ;  /* 0x00000006000c7802 */ /* 0x000fe40000000f00 */
[----:B------:R-:W-:-:S13]  /*cf30*/  @!P0 LEA R4, P2, R24, R14, 0x1 ;  /* 0x0000000e18048211 */ /* 0x000fda00078408ff */
[----:B------:R-:W-:Y:S05]  /*cf40*/  WARPSYNC.COLLECTIVE R15, `(.L_x_114) ;  /* 0x000000000f087348 */ /* 0x000fea0003c00000 */
[----:B------:R0:W1:Y:S02]  /*cf50*/  SHFL.IDX P6, R14, R13, R12, R11 ;  /* 0x0000000c0d0e7389 */ /* 0x00006400000c000b */
[----:B01----:R-:W-:Y:S01]  /*cf60*/  ENDCOLLECTIVE ;  /* 0x000000000000791b */ /* 0x003fe20003800000 */
.L_x_114:
[----:B------:R-:W-:-:S05]  /*cf70*/  @!P0 IMAD.X R5, RZ, RZ, R7, P2 ;  /* 0x000000ffff058224 */ /* 0x000fca00010e0607 */
[----:B------:R-:W-:Y:S01]  /*cf80*/  @!PT LDS RZ, [RZ] ;  /* 0x00000000fffff984 */ /* 0x000fe20000000800 */
[----:B------:R-:W-:Y:S01]  /*cf90*/  @!PT LDS RZ, [RZ] ;  /* 0x00000000fffff984 */ /* 0x000fe20000000800 */
[----:B------:R-:W-:Y:S01]  /*cfa0*/  @!PT LDS RZ, [RZ] ;  /* 0x00000000fffff984 */ /* 0x000fe20000000800 */
[----:B------:R0:W-:Y:S01]  /*cfb0*/  @!P0 LDGSTS.E.BYPASS.LTC128B.128 [R21+0x1ac00], desc[UR36][R4.64], !P1 ;  /* 0x1ac0000004158fae */ /* 0x0001e2000c901d64 */
[----:B------:R-:W-:Y:S01]  /*cfc0*/  IMAD.MOV.U32 R13, RZ, RZ, R6 ;  /* 0x000000ffff0d7224 */ /* 0x000fe200078e0006 */
[----:B0-----:R-:W-:Y:S01]  /*cfd0*/  IADD3 R4, R32, 0x60, RZ ;  /* 0x0000006020047810 */ /* 0x001fe20007ffe0ff */
[----:B------:R-:W-:-:S03]  /*cfe0*/  IMAD.MOV.U32 R7, RZ, RZ, R14 ;  /* 0x000000ffff077224 */ /* 0x000fc600078e000e */
[----:B------:R-:W-:-:S13]  /*cff0*/  ISETP.GE.AND P0, PT, R4, R3, PT ;  /* 0x000000030400720c */ /* 0x000fda0003f06270 */
[----:B------:R-:W-:Y:S05]  /*d000*/  WARPSYNC.COLLECTIVE R15, `(.L_x_115) ;  /* 0x000000000f087348 */ /* 0x000fea0003c00000 */
[----:B------:R0:W1:Y:S02]  /*d010*/  SHFL.IDX P6, R14, R13, R12, R11 ;  /* 0x0000000c0d0e7389 */ /* 0x00006400000c000b */
[----:B01----:R-:W-:Y:S01]  /*d020*/  ENDCOLLECTIVE ;  /* 0x000000000000791b */ /* 0x003fe20003800000 */
.L_x_115:
[----:B------:R-:W-:Y:S01]  /*d030*/  @!P0 LEA R9, R16, UR43, 0x1 ;  /* 0x0000002b10098c11 */ /* 0x000fe2000f8e08ff */
[----:B------:R-:W-:Y:S01]  /*d040*/  IMAD.MOV.U32 R13, RZ, RZ, R0 ;  /* 0x000000ffff0d7224 */ /* 0x000fe200078e0000 */
[----:B------:R-:W-:Y:S02]  /*d050*/  MOV R12, 0x7 ;  /* 0x00000007000c7802 */ /* 0x000fe40000000f00 */
[----:B------:R-:W-:-:S13]  /*d060*/  @!P0 LEA R4, P2, R24, R14, 0x1 ;  /* 0x0000000e18048211 */ /* 0x000fda00078408ff */
[----:B------:R-:W-:Y:S05]  /*d070*/  WARPSYNC.COLLECTIVE R15, `(.L_x_116) ;  /* 0x000000000f087348 */ /* 0x000fea0003c00000 */
[----:B------:R0:W1:Y:S02]  /*d080*/  SHFL.IDX P6, R14, R13, R12, R11 ;  /* 0x0000000c0d0e7389 */ /* 0x00006400000c000b */
[----:B01----:R-:W-:Y:S01]  /*d090*/  ENDCOLLECTIVE ;  /* 0x000000000000791b */ /* 0x003fe20003800000 */
.L_x_116:
[----:B------:R-:W-:-:S05]  /*d0a0*/  @!P0 IMAD.X R5, RZ, RZ, R7, P2 ;  /* 0x000000ffff058224 */ /* 0x000fca00010e0607 */
[----:B------:R-:W-:Y:S01]  /*d0b0*/  @!PT LDS RZ, [RZ] ;  /* 0x00000000fffff984 */ /* 0x000fe20000000800 */
[----:B------:R-:W-:Y:S01]  /*d0c0*/  @!PT LDS RZ, [RZ] ;  /* 0x00000000fffff984 */ /* 0x000fe20000000800 */
[----:B------:R-:W-:Y:S01]  /*d0d0*/  @!PT LDS RZ, [RZ] ;  /* 0x00000000fffff984 */ /* 0x000fe20000000800 */
[----:B------:R0:W-:Y:S01]  /*d0e0*/  @!P0 LDGSTS.E.BYPASS.LTC128B.128 [R9+0x1b400], desc[UR36][R4.64], !P1 ;  /* 0x1b40000004098fae */ /* 0x0001e2000c901d64 */
[----:B------:R-:W-:Y:S02]  /*d0f0*/  IMAD.MOV.U32 R13, RZ, RZ, R6 ;  /* 0x000000ffff0d7224 */ /* 0x000fe400078e0006 */
[----:B------:R-:W-:-:S07]  /*d100*/  IMAD.MOV.U32 R7, RZ, RZ, R14 ;  /* 0x000000ffff077224 */ /* 0x000fce00078e000e */
[----:B0-----:R-:W-:Y:S05]  /*d110*/  WARPSYNC.COLLECTIVE R15, `(.L_x_117) ;  /* 0x000000000f087348 */ /* 0x001fea0003c00000 */
[----:B------:R1:W2:Y:S02]  /*d120*/  SHFL.IDX P6, R14, R13, R12, R11 ;  /* 0x0000000c0d0e7389 */ /* 0x0002a400000c000b */
[----:B012---:R-:W-:Y:S01]  /*d130*/  ENDCOLLECTIVE ;  /* 0x000000000000791b */ /* 0x007fe20003800000 */
.L_x_117:
[----:B------:R-:W-:Y:S05]  /*d140*/  BRA `(.L_x_118) ;  /* 0xffffffd0009c7947 */ /* 0x000fea000383ffff */
.L_x_52:
[----:B0-----:R-:W-:-:S04]  /*d150*/  MOV R3, UR43 ;  /* 0x0000002b00037c02 */ /* 0x001fc80008000f00 */
[----:B------:R0:W1:Y:S03]  /*d160*/  SYNCS.PHASECHK.TRANS64.TRYWAIT P0, [R3+URZ+0x22820], R0 ;  /* 0x02282000030075a7 */ /* 0x000066000800017f */
[----:B-1----:R-:W-:Y:S05]  /*d170*/  @!P0 NANOSLEEP.SYNCS 0x989680 ;  /* 0x009896800000895d */ /* 0x002fea0003900000 */
[----:B------:R-:W1:Y:S02]  /*d180*/  @!P0 SYNCS.PHASECHK.TRANS64 P0, [R3+URZ+0x22820], R0 ;  /* 0x02282000030085a7 */ /* 0x000e64000800007f */
[----:B-1----:R-:W-:Y:S05]  /*d190*/  @!P0 BRA `(.L_x_52) ;  /* 0xfffffffc00ec8947 */ /* 0x002fea000383ffff */
[----:B------:R-:W-:Y:S05]  /*d1a0*/  BRA `(.L_x_119) ;  /* 0xffffffd000cc7947 */ /* 0x000fea000383ffff */
.L_x_54:
[----:B0-----:R-:W-:-:S04]  /*d1b0*/  IMAD.U32 R3, RZ, RZ, UR43 ;  /* 0x0000002bff037e24 */ /* 0x001fc8000f8e00ff */
[----:B------:R0:W1:Y:S03]  /*d1c0*/  SYNCS.PHASECHK.TRANS64.TRYWAIT P0, [R3+URZ+0x22860], R0 ;  /* 0x02286000030075a7 */ /* 0x000066000800017f */
[----:B-1----:R-:W-:Y:S05]  /*d1d0*/  @!P0 NANOSLEEP.SYNCS 0x989680 ;  /* 0x009896800000895d */ /* 0x002fea0003900000 */
[----:B------:R-:W1:Y:S02]  /*d1e0*/  @!P0 SYNCS.PHASECHK.TRANS64 P0, [R3+URZ+0x22860], R0 ;  /* 0x02286000030085a7 */ /* 0x000e64000800007f */
[----:B-1----:R-:W-:Y:S05]  /*d1f0*/  @!P0 BRA `(.L_x_54) ;  /* 0xfffffffc00ec8947 */ /* 0x002fea000383ffff */
[----:B------:R-:W-:Y:S05]  /*d200*/  BRA `(.L_x_120) ;  /* 0xffffffd000c87947 */ /* 0x000fea000383ffff */
.L_x_55:
[----:B------:R-:W-:Y:S01]  /*d210*/  BSSY B0, `(.L_x_121) ;  /* 0x0000008000007945 */ /* 0x000fe20003800000 */
[----:B------:R-:W-:Y:S01]  /*d220*/  IMAD.MOV.U32 R13, RZ, RZ, R3 ;  /* 0x000000ffff0d7224 */ /* 0x000fe200078e0003 */
[----:B------:R-:W-:Y:S01]  /*d230*/  MOV R12, RZ ;  /* 0x000000ff000c7202 */ /* 0x000fe20000000f00 */
[----:B------:R-:W-:Y:S02]  /*d240*/  IMAD.MOV.U32 R11, RZ, RZ, 0x181f ;  /* 0x0000181fff0b7424 */ /* 0x000fe400078e00ff */
[----:B------:R-:W-:-:S07]  /*d250*/  IMAD.MOV.U32 R15, RZ, RZ, -0x1 ;  /* 0xffffffffff0f7424 */ /* 0x000fce00078e00ff */
[----:B------:R-:W-:Y:S05]  /*d260*/  WARPSYNC.COLLECTIVE R15, `(.L_x_122) ;  /* 0x000000000f087348 */ /* 0x000fea0003c00000 */
[----:B------:R0:W1:Y:S02]  /*d270*/  SHFL.IDX P6, R14, R13, R12, R11 ;  /* 0x0000000c0d0e7389 */ /* 0x00006400000c000b */
[----:B01----:R-:W-:Y:S01]  /*d280*/  ENDCOLLECTIVE ;  /* 0x000000000000791b */ /* 0x003fe20003800000 */
.L_x_122:
[----:B------:R-:W-:Y:S05]  /*d290*/  BSYNC B0 ;  /* 0x0000000000007941 */ /* 0x000fea0003800000 */
.L_x_121:
[----:B------:R-:W-:Y:S01]  /*d2a0*/  IMAD.MOV.U32 R13, RZ, RZ, R17 ;  /* 0x000000ffff0d7224 */ /* 0x000fe200078e0011 */
[----:B------:R-:W-:Y:S01]  /*d2b0*/  MOV R11, 0x181f ;  /* 0x0000181f000b7802 */ /* 0x000fe20000000f00 */
[----:B------:R-:W-:Y:S01]  /*d2c0*/  IMAD.MOV.U32 R12, RZ, RZ, RZ ;  /* 0x000000ffff0c7224 */ /* 0x000fe200078e00ff */
[----:B------:R-:W-:Y:S01]  /*d2d0*/  MOV R0, R14 ;  /* 0x0000000e00007202 */ /* 0x000fe20000000f00 */
[----:B------:R-:W-:Y:S01]  /*d2e0*/  IMAD.MOV.U32 R15, RZ, RZ, -0x1 ;  /* 0xffffffffff0f7424 */ /* 0x000fe200078e00ff */
[----:B------:R-:W-:Y:S01]  /*d2f0*/  LEA R21, R16, UR43, 0x1 ;  /* 0x0000002b10157c11 */ /* 0x000fe2000f8e08ff */
[----:B------:R-:W-:Y:S01]  /*d300*/  IMAD.SHL.U32 R24, R24, 0x2, RZ ;  /* 0x0000000218187824 */ /* 0x000fe200078e00ff */
[----:B------:R-:W-:Y:S01]  /*d310*/  LOP3.LUT P2, RZ, R6, 0x2, RZ, 0xc0, !PT ;  /* 0x0000000206ff7812 */ /* 0x000fe2000784c0ff */
[----:B------:R-:W-:-:S12]  /*d320*/  IMAD.MOV.U32 R8, RZ, RZ, RZ ;  /* 0x000000ffff087224 */ /* 0x000fd800078e00ff */
[----:B------:R-:W-:Y:S05]  /*d330*/  WARPSYNC.COLLECTIVE R15, `(.L_x_123) ;  /* 0x000000000f087348 */ /* 0x000fea0003c00000 */
[----:B------:R0:W1:Y:S02]  /*d340*/  SHFL.IDX P6, R14, R13, R12, R11 ;  /* 0x0000000c0d0e7389 */ /* 0x00006400000c000b */
[----:B01----:R-:W-:Y:S01]  /*d350*/  ENDCOLLECTIVE ;  /* 0x000000000000791b */ /* 0x003fe20003800000 */
.L_x_123:
[----:B------:R-:W-:-:S04]  /*d360*/  LOP3.LUT P1, RZ, R6, 0x4, RZ, 0xc0, !PT ;  /* 0x0000000406ff7812 */ /* 0x000fc8000782c0ff */
[----:B------:R-:W-:Y:S01]  /*d370*/  ISETP.LT.OR P3, PT, R35, 0x1, !P1 ;  /* 0x000000012300780c */ /* 0x000fe20004f61670 */
[----:B------:R-:W-:Y:S02]  /*d380*/  IMAD.MOV.U32 R13, RZ, RZ, R3 ;  /* 0x000000ffff0d7224 */ /* 0x000fe400078e0003 */
[----:B------:R-:W-:Y:S01]  /*d390*/  IMAD.MOV.U32 R12, RZ, RZ, 0x1 ;  /* 0x00000001ff0c7424 */ /* 0x000fe200078e00ff */
[----:B------:R-:W-:-:S13]  /*d3a0*/  IADD3 R4, P0, R14, R24, RZ ;  /* 0x000000180e047210 */ /* 0x000fda0007f1e0ff */
[----:B------:R-:W-:Y:S05]  /*d3b0*/  WARPSYNC.COLLECTIVE R15, `(.L_x_124) ;  /* 0x000000000f087348 */ /* 0x000fea0003c00000 */
[----:B------:R0:W1:Y:S02]  /*d3c0*/  SHFL.IDX P6, R14, R13, R12, R11 ;  /* 0x0000000c0d0e7389 */ /* 0x00006400000c000b */
[----:B01----:R-:W-:Y:S01]  /*d3d0*/  ENDCOLLECTIVE ;  /* 0x000000000000791b */ /* 0x003fe20003800000 */
.L_x_124:
[----:B------:R-:W-:Y:S02]  /*d3e0*/  IADD3.X R5, RZ, R0, RZ, P0, !PT ;  /* 0x00000000ff057210 */ /* 0x000fe400007fe4ff */
[----:B------:R-:W-:Y:S01]  /*d3f0*/  ISETP.LT.OR P0, PT, R35, 0x1, P4 ;  /* 0x000000012300780c */ /* 0x000fe20002701670 */
[----:B------:R-:W-:-:S12]  /*d400*/  IMAD.MOV.U32 R13, RZ, RZ, R17 ;  /* 0x000000ffff0d7224 */ /* 0x000fd800078e0011 */
[----:B------:R-:W-:Y:S01]  /*d410*/  @!PT LDS RZ, [RZ] ;  /* 0x00000000fffff984 */ /* 0x000fe20000000800 */
[----:B------:R-:W-:Y:S01]  /*d420*/  @!PT LDS RZ, [RZ] ;  /* 0x00000000fffff984 */ /* 0x000fe20000000800 */
[----:B------:R-:W-:Y:S01]  /*d430*/  @!PT LDS RZ, [RZ] ;  /* 0x00000000fffff984 */ /* 0x000fe20000000800 */
[----:B------:R0:W-:Y:S01]  /*d440*/  LDGSTS.E.BYPASS.LTC128B.128 [R21+0x400], desc[UR36][R4.64], !P0 ;  /* 0x0040000004157fae */ /* 0x0001e2000c101d64 */
[----:B------:R-:W-:Y:S02]  /*d450*/  ISETP.LT.OR P0, PT, R35, 0x1, !P2 ;  /* 0x000000012300780c */ /* 0x000fe40005701670 */
[----:B------:R-:W-:-:S11]  /*d460*/  MOV R0, R14 ;  /* 0x0000000e00007202 */ /* 0x000fd60000000f00 */
[----:B0-----:R-:W-:Y:S05]  /*d470*/  WARPSYNC.COLLECTIVE R15, `(.L_x_125) ;  /* 0x000000000f087348 */ /* 0x001fea0003c00000 */
[----:B------:R1:W2:Y:S02]  /*d480*/  SHFL.IDX P6, R14, R13, R12, R11 ;  /* 0x0000000c0d0e7389 */ /* 0x0002a400000c000b */
[----:B012---:R-:W-:Y:S01]  /*d490*/  ENDCOLLECTIVE ;  /* 0x000000000000791b */ /* 0x007fe20003800000 */
.L_x_125:
[----:B------:R-:W-:Y:S01]  /*d4a0*/  @!PT LDS RZ, [RZ] ;  /* 0x00000000fffff984 */ /* 0x000fe20000000800 */
[----:B------:R-:W-:Y:S01]  /*d4b0*/  @!PT LDS RZ, [RZ] ;  /* 0x00000000fffff984 */ /* 0x000fe20000000800 */
[----:B------:R-:W-:Y:S01]  /*d4c0*/  @!PT LDS RZ, [RZ] ;  /* 0x00000000fffff984 */ /* 0x000fe20000000800 */
[----:B------:R-:W-:Y:S01]  /*d4d0*/  LDGSTS.E.BYPASS.LTC128B.128 [R21+0x3400], desc[UR36][R4.64+0x80], !P0 ;  /* 0x0340008004157fae */ /* 0x000fe2000c101d64 */
[----:B------:R-:W-:-:S03]  /*d4e0*/  LOP3.LUT P0, RZ, R6, 0x8, RZ, 0xc0, !PT ;  /* 0x0000000806ff7812 */ /* 0x000fc6000780c0ff */
[----:B------:R-:W-:Y:S01]  /*d4f0*/  LDGSTS.E.BYPASS.LTC128B.128 [R21+0x6400], desc[UR36][R4.64+0x100], !P3 ;  /* 0x0640010004157fae */ /* 0x000fe2000d901d64 */
[----:B------:R-:W-:Y:S02]  /*d500*/  ISETP.LT.OR P3, PT, R35, 0x1, !P0 ;  /* 0x000000012300780c */ /* 0x000fe40004761670 */
[----:B------:R-:W-:Y:S01]  /*d510*/  MOV R13, R3 ;  /* 0x00000003000d7202 */ /* 0x000fe20000000f00 */
[----:B------:R-:W-:-:S10]  /*d520*/  IMAD.MOV.U32 R12, RZ, RZ, 0x2 ;  /* 0x00000002ff0c7424 */ /* 0x000fd400078e00ff */
[----:B------:R0:W-:Y:S02]  /*d530*/  LDGSTS.E.BYPASS.LTC128B.128 [R21+0x9400], desc[UR36][R4.64+0x180], !P3 ;  /* 0x0940018004157fae */ /* 0x0001e4000d901d64 */
[----:B0-----:R-:W-:-:S13]  /*d540*/  IADD3 R4, P3, R14, R24, RZ ;  /* 0x000000180e047210 */ /* 0x001fda0007f7e0ff */
[----:B------:R-:W-:Y:S05]  /*d550*/  WARPSYNC.COLLECTIVE R15, `(.L_x_126) ;  /* 0x000000000f087348 */ /* 0x000fea0003c00000 */
[----:B------:R0:W1:Y:S02]  /*d560*/  SHFL.IDX P6, R14, R13, R12, R11 ;  /* 0x0000000c0d0e7389 */ /* 0x00006400000c000b */
[----:B01----:R-:W-:Y:S01]  /*d570*/  ENDCOLLECTIVE ;  /* 0x000000000000791b */ /* 0x003fe20003800000 */
.L_x_126:
[----:B------:R-:W-:Y:S01]  /*d580*/  IMAD.X R5, RZ, RZ, R0, P3 ;  /* 0x000000ffff057224 */ /* 0x000fe200018e0600 */
[----:B------:R-:W-:Y:S02]  /*d590*/  ISETP.LT.OR P3, PT, R35, 0x11, P4 ;  /* 0x000000112300780c */ /* 0x000fe40002761670 */
[----:B------:R-:W-:-:S11]  /*d5a0*/  MOV R13, R17 ;  /* 0x00000011000d7202 */ /* 0x000fd60000000f00 */
[----:B------:R-:W-:Y:S01]  /*d5b0*/  @!PT LDS RZ, [RZ] ;  /* 0x00000000fffff984 */ /* 0x000fe20000000800 */
[----:B------:R-:W-:Y:S01]  /*d5c0*/  @!PT LDS RZ, [RZ] ;  /* 0x00000000fffff984 */ /* 0x000fe20000000800 */
[----:B------:R-:W-:Y:S01]  /*d5d0*/  @!PT LDS RZ, [RZ] ;  /* 0x00000000fffff984 */ /* 0x000fe20000000800 */
[----:B------:R0:W-:Y:S01]  /*d5e0*/  LDGSTS.E.BYPASS.LTC128B.128 [R21+0xc00], desc[UR36][R4.64], !P3 ;  /* 0x00c0000004157fae */ /* 0x0001e2000d901d64 */
[----:B------:R-:W-:Y:S01]  /*d5f0*/  ISETP.LT.OR P3, PT, R35, 0x11, !P2 ;  /* 0x000000112300780c */ /* 0x000fe20005761670 */
[----:B------:R-:W-:-:S12]  /*d600*/  IMAD.MOV.U32 R0, RZ, RZ, R14 ;  /* 0x000000ffff007224 */ /* 0x000fd800078e000e */
[----:B0-----:R-:W-:Y:S05]  /*d610*/  WARPSYNC.COLLECTIVE R15, `(.L_x_127) ;  /* 0x000000000f087348 */ /* 0x001fea0003c00000 */
[----:B------:R1:W2:Y:S02]  /*d620*/  SHFL.IDX P6, R14, R13, R12, R11 ;  /* 0x0000000c0d0e7389 */ /* 0x0002a400000c000b */
[----:B012---:R-:W-:Y:S01]  /*d630*/  ENDCOLLECTIVE ;  /* 0x000000000000791b */ /* 0x007fe20003800000 */
.L_x_127:
[----:B------:R-:W-:Y:S01]  /*d640*/  @!PT LDS RZ, [RZ] ;  /* 0x00000000fffff984 */ /* 0x000fe20000000800 */
[----:B------:R-:W-:Y:S01]  /*d650*/  @!PT LDS RZ, [RZ] ;  /* 0x00000000fffff984 */ /* 0x000fe20000000800 */
[----:B------:R-:W-:Y:S01]  /*d660*/  @!PT LDS RZ, [RZ] ;  /* 0x00000000fffff984 */ /* 0x000fe20000000800 */
[----:B------:R-:W-:Y:S01]  /*d670*/  LDGSTS.E.BYPASS.LTC128B.128 [R21+0x3c00], desc[UR36][R4.64+0x80], !P3 ;  /* 0x03c0008004157fae */ /* 0x000fe2000d901d64 */
[----:B------:R-:W-:Y:S01]  /*d680*/  ISETP.LT.OR P3, PT, R35, 0x11, !P1 ;  /* 0x000000112300780c */ /* 0x000fe20004f61670 */
[----:B------:R-:W-:Y:S01]  /*d690*/  IMAD.MOV.U32 R13, RZ, RZ, R3 ;  /* 0x000000ffff0d7224 */ /* 0x000fe200078e0003 */
[----:B------:R-:W-:-:S11]  /*d6a0*/  MOV R12, 0x3 ;  /* 0x00000003000c7802 */ /* 0x000fd60000000f00 */
[----:B------:R-:W-:Y:S01]  /*d6b0*/  LDGSTS.E.BYPASS.LTC128B.128 [R21+0x6c00], desc[UR36][R4.64+0x100], !P3 ;  /* 0x06c0010004157fae */ /* 0x000fe2000d901d64 */
[----:B------:R-:W-:-:S13]  /*d6c0*/  ISETP.LT.OR P3, PT, R35, 0x11, !P0 ;  /* 0x000000112300780c */ /* 0x000fda0004761670 */
[----:B------:R0:W-:Y:S02]  /*d6d0*/  LDGSTS.E.BYPASS.LTC128B.128 [R21+0x9c00], desc[UR36][R4.64+0x180], !P3 ;  /* 0x09c0018004157fae */ /* 0x0001e4000d901d64 */
[----:B0-----:R-:W-:-:S13]  /*d6e0*/  IADD3 R4, P3, R14, R24, RZ ;  /* 0x000000180e047210 */ /* 0x001fda0007f7e0ff */
[----:B------:R-:W-:Y:S05]  /*d6f0*/  WARPSYNC.COLLECTIVE R15, `(.L_x_128) ;  /* 0x000000000f087348 */ /* 0x000fea0003c00000 */
[----:B------:R0:W1:Y:S02]  /*d700*/  SHFL.IDX P6, R14, R13, R12, R11 ;  /* 0x0000000c0d0e7389 */ /* 0x00006400000c000b */
[----:B01----:R-:W-:Y:S01]  /*d710*/  ENDCOLLECTIVE ;  /* 0x000000000000791b */ /* 0x003fe20003800000 */
.L_x_128:
[----:B------:R-:W-:Y:S01]  /*d720*/  IMAD.X R5, RZ, RZ, R0, P3 ;  /* 0x000000ffff057224 */ /* 0x000fe200018e0600 */
[----:B------:R-:W-:Y:S01]  /*d730*/  ISETP.LT.OR P3, PT, R35, 0x21, P4 ;  /* 0x000000212300780c */ /* 0x000fe20002761670 */
[----:B------:R-:W-:-:S12]  /*d740*/  IMAD.MOV.U32 R13, RZ, RZ, R17 ;  /* 0x000000ffff0d7224 */ /* 0x000fd800078e0011 */
        /* <DEDUP_REMOVED lines=9> */
.L_x_129:
[----:B------:R-:W-:Y:S01]  /*d7e0*/  @!PT LDS RZ, [RZ] ;  /* 0x00000000fffff984 */ /* 0x000fe20000000800 */
[----:B------:R-:W-:Y:S01]  /*d7f0*/  @!PT LDS RZ, [RZ] ;  /* 0x00000000fffff984 */ /* 0x000fe20000000800 */
[----:B------:R-:W-:Y:S01]  /*d800*/  @!PT LDS RZ, [RZ] ;  /* 0x00000000fffff984 */ /* 0x000fe20000000800 */
[----:B------:R-:W-:Y:S01]  /*d810*/  LDGSTS.E.BYPASS.LTC128B.128 [R21+0x4400], desc[UR36][R4.64+0x80], !P3 ;  /* 0x0440008004157fae */ /* 0x000fe2000d901d64 */
[----:B------:R-:W-:Y:S01]  /*d820*/  ISETP.LT.OR P3, PT, R35, 0x21, !P1 ;  /* 0x000000212300780c */ /* 0x000fe20004f61670 */
[----:B------:R-:W-:Y:S02]  /*d830*/  IMAD.MOV.U32 R13, RZ, RZ, R3 ;  /* 0x000000ffff0d7224 */ /* 0x000fe400078e0003 */
[----:B------:R-:W-:-:S10]  /*d840*/  IMAD.MOV.U32 R12, RZ, RZ, 0x4 ;  /* 0x00000004ff0c7424 */ /* 0x000fd400078e00ff */
[----:B------:R-:W-:Y:S01]  /*d850*/  LDGSTS.E.BYPASS.LTC128B.128 [R21+0x7400], desc[UR36][R4.64+0x100], !P3 ;  /* 0x0740010004157fae */ /* 0x000fe2000d901d64 */
[----:B------:R-:W-:-:S13]  /*d860*/  ISETP.LT.OR P3, PT, R35, 0x21, !P0 ;  /* 0x000000212300780c */ /* 0x000fda0004761670 */
[----:B------:R0:W-:Y:S02]  /*d870*/  LDGSTS.E.BYPASS.LTC128B.128 [R21+0xa400], desc[UR36][R4.64+0x180], !P3 ;  /* 0x0a40018004157fae */ /* 0x0001e4000d901d64 */
[----:B0-----:R-:W-:-:S13]  /*d880*/  IADD3 R4, P3, R14, R24, RZ ;  /* 0x000000180e047210 */ /* 0x001fda0007f7e0ff */
[----:B------:R-:W-:Y:S05]  /*d890*/  WARPSYNC.COLLECTIVE R15, `(.L_x_130) ;  /* 0x000000000f087348 */ /* 0x000fea0003c00000 */
[----:B------:R0:W1:Y:S02]  /*d8a0*/  SHFL.IDX P6, R14, R13, R12, R11 ;  /* 0x0000000c0d0e7389 */ /* 0x00006400000c000b */
[----:B01----:R-:W-:Y:S01]  /*d8b0*/  ENDCOLLECTIVE ;  /* 0x000000000000791b */ /* 0x003fe20003800000 */
.L_x_130:
        /* <DEDUP_REMOVED lines=12> */
.L_x_131:
[----:B------:R-:W-:Y:S01]  /*d980*/  @!PT LDS RZ, [RZ] ;  /* 0x00000000fffff984 */ /* 0x000fe20000000800 */
[----:B------:R-:W-:Y:S01]  /*d990*/  @!PT LDS RZ, [RZ] ;  /* 0x00000000fffff984 */ /* 0x000fe20000000800 */
[----:B------:R-:W-:Y:S01]  /*d9a0*/  @!PT LDS RZ, [RZ] ;  /* 0x00000000fffff984 */ /* 0x000fe20000000800 */
[----:B------:R-:W-:Y:S01]  /*d9b0*/  LDGSTS.E.BYPASS.LTC128B.128 [R21+0x4c00], desc[UR36][R4.64+0x80], !P3 ;  /* 0x04c0008004157fae */ /* 0x000fe2000d901d64 */
[----:B------:R-:W-:Y:S02]  /*d9c0*/  ISETP.LT.OR P3, PT, R35, 0x31, !P1 ;  /* 0x000000312300780c */ /* 0x000fe40004f61670 */
[----:B------:R-:W-:Y:S01]  /*d9d0*/  MOV R13, R3 ;  /* 0x00000003000d7202 */ /* 0x000fe20000000f00 */
        /* <DEDUP_REMOVED lines=8> */
.L_x_132:
[----:B------:R-:W-:Y:S01]  /*da60*/  IMAD.X R5, RZ, RZ, R0, P3 ;  /* 0x000000ffff057224 */ /* 0x000fe200018e0600 */
[----:B------:R-:W-:Y:S01]  /*da70*/  ISETP.LT.OR P3, PT, R35, 0x41, P4 ;  /* 0x000000412300780c */ /* 0x000fe20002761670 */
[----:B------:R-:W-:Y:S01]  /*da80*/  VIADD R0, R21, 0x400 ;  /* 0x0000040015007836 */ /* 0x000fe20000000000 */
        /* <DEDUP_REMOVED lines=10> */
.L_x_133:
[----:B------:R-:W-:Y:S01]  /*db30*/  @!PT LDS RZ, [RZ] ;  /* 0x00000000fffff984 */ /* 0x000fe20000000800 */
[----:B------:R-:W-:Y:S01]  /*db40*/  @!PT LDS RZ, [RZ] ;  /* 0x00000000fffff984 */ /* 0x000fe20000000800 */
[----:B------:R-:W-:Y:S01]  /*db50*/  @!PT LDS RZ, [RZ] ;  /* 0x00000000fffff984 */ /* 0x000fe20000000800 */
[----:B------:R0:W-:Y:S01]  /*db60*/  LDGSTS.E.BYPASS.LTC128B.128 [R21+0x5400], desc[UR36][R4.64+0x80], !P3 ;  /* 0x0540008004157fae */ /* 0x0001e2000d901d64 */
[----:B------:R-:W-:-:S13]  /*db70*/  ISETP.LT.OR P3, PT, R35, 0x41, !P1 ;  /* 0x000000412300780c */ /* 0x000fda0004f61670 */
[----:B------:R0:W-:Y:S01]  /*db80*/  LDGSTS.E.BYPASS.LTC128B.128 [R21+0x8400], desc[UR36][R4.64+0x100], !P3 ;  /* 0x0840010004157fae */ /* 0x0001e2000d901d64 */
[----:B------:R-:W-:-:S13]  /*db90*/  ISETP.LT.OR P3, PT, R35, 0x41, !P0 ;  /* 0x000000412300780c */ /* 0x000fda0004761670 */
[----:B------:R0:W-:Y:S01]  /*dba0*/  LDGSTS.E.BYPASS.LTC128B.128 [R21+0xb400], desc[UR36][R4.64+0x180], !P3 ;  /* 0x0b40018004157fae */ /* 0x0001e2000d901d64 */
[----:B------:R-:W-:Y:S05]  /*dbb0*/  BRA `(.L_x_134) ;  /* 0xffffffcc00ec7947 */ /* 0x000fea000383ffff */
.L_x_62:
[----:B-1----:R1:W2:Y:S02]  /*dbc0*/  SYNCS.PHASECHK.TRANS64.TRYWAIT P0, [R32+URZ+0x22840], R31 ;  /* 0x0228401f200075a7 */ /* 0x0022a4000800017f */
[----:B--2---:R-:W-:Y:S05]  /*dbd0*/  @!P0 NANOSLEEP.SYNCS 0x989680 ;  /* 0x009896800000895d */ /* 0x004fea0003900000 */
[----:B------:R-:W2:Y:S02]  /*dbe0*/  @!P0 SYNCS.PHASECHK.TRANS64 P0, [R32+URZ+0x22840], R31 ;  /* 0x0228401f200085a7 */ /* 0x000ea4000800007f */
[----:B--2---:R-:W-:Y:S05]  /*dbf0*/  @!P0 BRA `(.L_x_62) ;  /* 0xfffffffc00f08947 */ /* 0x004fea000383ffff */
[----:B------:R-:W-:Y:S05]  /*dc00*/  BRA `(.L_x_135) ;  /* 0xffffffd000ec7947 */ /* 0x000fea000383ffff */
.L_x_63:
[----:B------:R-:W-:Y:S01]  /*dc10*/  BSSY B1, `(.L_x_136) ;  /* 0x0000008000017945 */ /* 0x000fe20003800000 */
[----:B------:R-:W-:Y:S01]  /*dc20*/  MOV R13, R3 ;  /* 0x00000003000d7202 */ /* 0x000fe20000000f00 */
[----:B------:R-:W-:Y:S01]  /*dc30*/  IMAD.MOV.U32 R12, RZ, RZ, RZ ;  /* 0x000000ffff0c7224 */ /* 0x000fe200078e00ff */
[----:B------:R-:W-:Y:S01]  /*dc40*/  MOV R15, 0xffffffff ;  /* 0xffffffff000f7802 */ /* 0x000fe20000000f00 */
[----:B------:R-:W-:-:S07]  /*dc50*/  IMAD.MOV.U32 R11, RZ, RZ, 0x181f ;  /* 0x0000181fff0b7424 */ /* 0x000fce00078e00ff */
[----:B-1----:R-:W-:Y:S05]  /*dc60*/  WARPSYNC.COLLECTIVE R15, `(.L_x_137) ;  /* 0x000000000f087348 */ /* 0x002fea0003c00000 */
[----:B------:R0:W2:Y:S02]  /*dc70*/  SHFL.IDX P6, R14, R13, R12, R11 ;  /* 0x0000000c0d0e7389 */ /* 0x0000a400000c000b */
[----:B012---:R-:W-:Y:S01]  /*dc80*/  ENDCOLLECTIVE ;  /* 0x000000000000791b */ /* 0x007fe20003800000 */
.L_x_137:
[----:B------:R-:W-:Y:S05]  /*dc90*/  BSYNC B1 ;  /* 0x0000000000017941 */ /* 0x000fea0003800000 */
.L_x_136:
[----:B------:R-:W-:Y:S01]  /*dca0*/  IMAD.MOV.U32 R13, RZ, RZ, R10 ;  /* 0x000000ffff0d7224 */ /* 0x000fe200078e000a */
[----:B------:R-:W-:Y:S01]  /*dcb0*/  MOV R12, RZ ;  /* 0x000000ff000c7202 */ /* 0x000fe20000000f00 */
[----:B------:R-:W-:Y:S01]  /*dcc0*/  IMAD.MOV.U32 R11, RZ, RZ, 0x181f ;  /* 0x0000181fff0b7424 */ /* 0x000fe200078e00ff */
[----:B------:R-:W-:Y:S01]  /*dcd0*/  LEA R17, R17, UR43, 0x1 ;  /* 0x0000002b11117c11 */ /* 0x000fe2000f8e08ff */
[----:B------:R-:W-:Y:S02]  /*dce0*/  IMAD.MOV.U32 R15, RZ, RZ, -0x1 ;  /* 0xffffffffff0f7424 */ /* 0x000fe400078e00ff */
[----:B------:R-:W-:-:S07]  /*dcf0*/  IMAD.MOV.U32 R5, RZ, RZ, R14 ;  /* 0x000000ffff057224 */ /* 0x000fce00078e000e */
[----:B------:R-:W-:Y:S05]  /*dd00*/  WARPSYNC.COLLECTIVE R15, `(.L_x_138) ;  /* 0x000000000f087348 */ /* 0x000fea0003c00000 */
[----:B------:R0:W1:Y:S02]  /*dd10*/  SHFL.IDX P6, R14, R13, R12, R11 ;  /* 0x0000000c0d0e7389 */ /* 0x00006400000c000b */
[----:B01----:R-:W-:Y:S01]  /*dd20*/  ENDCOLLECTIVE ;  /* 0x000000000000791b */ /* 0x003fe20003800000 */
.L_x_138:
[----:B------:R-:W-:Y:S02]  /*dd30*/  IMAD.MOV.U32 R13, RZ, RZ, R3 ;  /* 0x000000ffff0d7224 */ /* 0x000fe400078e0003 */
[----:B------:R-:W-:Y:S01]  /*dd40*/  IMAD.MOV.U32 R12, RZ, RZ, 0x1 ;  /* 0x00000001ff0c7424 */ /* 0x000fe200078e00ff */
[----:B------:R-:W-:-:S13]  /*dd50*/  IADD3 R4, P0, R14, R24, RZ ;  /* 0x000000180e047210 */ /* 0x000fda0007f1e0ff */
[----:B------:R-:W-:Y:S05]  /*dd60*/  WARPSYNC.COLLECTIVE R15, `(.L_x_139) ;  /* 0x000000000f087348 */ /* 0x000fea0003c00000 */
[----:B------:R0:W1:Y:S02]  /*dd70*/  SHFL.IDX P6, R14, R13, R12, R11 ;  /* 0x0000000c0d0e7389 */ /* 0x00006400000c000b */
[----:B01----:R-:W-:Y:S01]  /*dd80*/  ENDCOLLECTIVE ;  /* 0x000000000000791b */ /* 0x003fe20003800000 */
.L_x_139:
[----:B------:R-:W-:-:S05]  /*dd90*/  IADD3.X R5, RZ, R5, RZ, P0, !PT ;  /* 0x00000005ff057210 */ /* 0x000fca00007fe4ff */
[----:B------:R-:W-:Y:S01]  /*dda0*/  @!PT LDS RZ, [RZ] ;  /* 0x00000000fffff984 */ /* 0x000fe20000000800 */
[----:B------:R-:W-:Y:S01]  /*ddb0*/  @!PT LDS RZ, [RZ] ;  /* 0x00000000fffff984 */ /* 0x000fe20000000800 */
[----:B------:R-:W-:Y:S01]  /*ddc0*/  @!PT LDS RZ, [RZ] ;  /* 0x00000000fffff984 */ /* 0x000fe20000000800 */
[----:B------:R0:W-:Y:S01]  /*ddd0*/  LDGSTS.E.BYPASS.LTC128B.128 [R17+0x1c400], desc[UR36][R4.64], !P1 ;  /* 0x1c40000004117fae */ /* 0x0001e2000c901d64 */
[----:B------:R-:W-:Y:S01]  /*dde0*/  IMAD.MOV.U32 R13, RZ, RZ, R10 ;  /* 0x000000ffff0d7224 */ /* 0x000fe200078e000a */
[----:B------:R-:W-:-:S07]  /*ddf0*/  MOV R7, R14 ;  /* 0x0000000e00077202 */ /* 0x000fce0000000f00 */
[----:B0-----:R-:W-:Y:S05]  /*de00*/  WARPSYNC.COLLECTIVE R15, `(.L_x_140) ;  /* 0x000000000f087348 */ /* 0x001fea0003c00000 */
[----:B------:R1:W2:Y:S02]  /*de10*/  SHFL.IDX P6, R14, R13, R12, R11 ;  /* 0x0000000c0d0e7389 */ /* 0x0002a400000c000b */
[----:B012---:R-:W-:Y:S01]  /*de20*/  ENDCOLLECTIVE ;  /* 0x000000000000791b */ /* 0x007fe20003800000 */
.L_x_140:
[----:B------:R-:W-:Y:S01]  /*de30*/  MOV R13, R3 ;  /* 0x00000003000d7202 */ /* 0x000fe20000000f00 */
[----:B------:R-:W-:Y:S01]  /*de40*/  IMAD.MOV.U32 R12, RZ, RZ, 0x2 ;  /* 0x00000002ff0c7424 */ /* 0x000fe200078e00ff */
[----:B------:R-:W-:-:S13]  /*de50*/  IADD3 R6, P0, R14, R24, RZ ;  /* 0x000000180e067210 */ /* 0x000fda0007f1e0ff */
[----:B------:R-:W-:Y:S05]  /*de60*/  WARPSYNC.COLLECTIVE R15, `(.L_x_141) ;  /* 0x000000000f087348 */ /* 0x000fea0003c00000 */
[----:B------:R0:W1:Y:S02]  /*de70*/  SHFL.IDX P6, R14, R13, R12, R11 ;  /* 0x0000000c0d0e7389 */ /* 0x00006400000c000b */
[----:B01----:R-:W-:Y:S01]  /*de80*/  ENDCOLLECTIVE ;  /* 0x000000000000791b */ /* 0x003fe20003800000 */
.L_x_141:
[----:B------:R-:W-:-:S05]  /*de90*/  IMAD.X R7, RZ, RZ, R7, P0 ;  /* 0x000000ffff077224 */ /* 0x000fca00000e0607 */
[----:B------:R-:W-:Y:S01]  /*dea0*/  @!PT LDS RZ, [RZ] ;  /* 0x00000000fffff984 */ /* 0x000fe20000000800 */
[----:B------:R-:W-:Y:S01]  /*deb0*/  @!PT LDS RZ, [RZ] ;  /* 0x00000000fffff984 */ /* 0x000fe20000000800 */
[----:B------:R-:W-:Y:S01]  /*dec0*/  @!PT LDS RZ, [RZ] ;  /* 0x00000000fffff984 */ /* 0x000fe20000000800 */
[----:B------:R0:W-:Y:S01]  /*ded0*/  LDGSTS.E.BYPASS.LTC128B.128 [R17+0x1cc00], desc[UR36][R6.64], !P1 ;  /* 0x1cc0000006117fae */ /* 0x0001e2000c901d64 */
[----:B------:R-:W-:Y:S01]  /*dee0*/  MOV R13, R10 ;  /* 0x0000000a000d7202 */ /* 0x000fe20000000f00 */
[----:B------:R-:W-:-:S07]  /*def0*/  IMAD.MOV.U32 R4, RZ, RZ, R14 ;  /* 0x000000ffff047224 */ /* 0x000fce00078e000e */
[----:B0-----:R-:W-:Y:S05]  /*df00*/  WARPSYNC.COLLECTIVE R15, `(.L_x_142) ;  /* 0x000000000f087348 */ /* 0x001fea0003c00000 */
[----:B------:R1:W2:Y:S02]  /*df10*/  SHFL.IDX P6, R14, R13, R12, R11 ;  /* 0x0000000c0d0e7389 */ /* 0x0002a400000c000b */
[----:B012---:R-:W-:Y:S01]  /*df20*/  ENDCOLLECTIVE ;  /* 0x000000000000791b */ /* 0x007fe20003800000 */
.L_x_142:
[----:B------:R-:W-:Y:S01]  /*df30*/  IMAD.MOV.U32 R13, RZ, RZ, R3 ;  /* 0x000000ffff0d7224 */ /* 0x000fe200078e0003 */
[----:B------:R-:W-:Y:S02]  /*df40*/  MOV R12, 0x3 ;  /* 0x00000003000c7802 */ /* 0x000fe40000000f00 */
[----:B------:R-:W-:-:S13]  /*df50*/  IADD3 R6, P0, R14, R24, RZ ;  /* 0x000000180e067210 */ /* 0x000fda0007f1e0ff */
[----:B------:R-:W-:Y:S05]  /*df60*/  WARPSYNC.COLLECTIVE R15, `(.L_x_143) ;  /* 0x000000000f087348 */ /* 0x000fea0003c00000 */
[----:B------:R0:W1:Y:S02]  /*df70*/  SHFL.IDX P6, R14, R13, R12, R11 ;  /* 0x0000000c0d0e7389 */ /* 0x00006400000c000b */
[----:B01----:R-:W-:Y:S01]  /*df80*/  ENDCOLLECTIVE ;  /* 0x000000000000791b */ /* 0x003fe20003800000 */
.L_x_143:
[----:B------:R-:W-:-:S05]  /*df90*/  IMAD.X R7, RZ, RZ, R4, P0 ;  /* 0x000000ffff077224 */ /* 0x000fca00000e0604 */
[----:B------:R-:W-:Y:S01]  /*dfa0*/  @!PT LDS RZ, [RZ] ;  /* 0x00000000fffff984 */ /* 0x000fe20000000800 */
[----:B------:R-:W-:Y:S01]  /*dfb0*/  @!PT LDS RZ, [RZ] ;  /* 0x00000000fffff984 */ /* 0x000fe20000000800 */
[----:B------:R-:W-:Y:S01]  /*dfc0*/  @!PT LDS RZ, [RZ] ;  /* 0x00000000fffff984 */ /* 0x000fe20000000800 */
[----:B------:R0:W-:Y:S01]  /*dfd0*/  LDGSTS.E.BYPASS.LTC128B.128 [R17+0x1d400], desc[UR36][R6.64], !P1 ;  /* 0x1d40000006117fae */ /* 0x0001e2000c901d64 */
[----:B------:R-:W-:Y:S02]  /*dfe0*/  IMAD.MOV.U32 R13, RZ, RZ, R10 ;  /* 0x000000ffff0d7224 */ /* 0x000fe400078e000a */
[----:B------:R-:W-:-:S07]  /*dff0*/  IMAD.MOV.U32 R5, RZ, RZ, R14 ;  /* 0x000000ffff057224 */ /* 0x000fce00078e000e */
[----:B0-----:R-:W-:Y:S05]  /*e000*/  WARPSYNC.COLLECTIVE R15, `(.L_x_144) ;  /* 0x000000000f087348 */ /* 0x001fea0003c00000 */
[----:B------:R1:W2:Y:S02]  /*e010*/  SHFL.IDX P6, R14, R13, R12, R11 ;  /* 0x0000000c0d0e7389 */ /* 0x0002a400000c000b */
[----:B012---:R-:W-:Y:S01]  /*e020*/  ENDCOLLECTIVE ;  /* 0x000000000000791b */ /* 0x007fe20003800000 */
.L_x_144:
[----:B------:R-:W-:Y:S02]  /*e030*/  IMAD.MOV.U32 R13, RZ, RZ, R3 ;  /* 0x000000ffff0d7224 */ /* 0x000fe400078e0003 */
[----:B------:R-:W-:Y:S01]  /*e040*/  IMAD.MOV.U32 R12, RZ, RZ, 0x4 ;  /* 0x00000004ff0c7424 */ /* 0x000fe200078e00ff */
[----:B------:R-:W-:-:S13]  /*e050*/  IADD3 R4, P0, R14, R24, RZ ;  /* 0x000000180e047210 */ /* 0x000fda0007f1e0ff */
[----:B------:R-:W-:Y:S05]  /*e060*/  WARPSYNC.COLLECTIVE R15, `(.L_x_145) ;  /* 0x000000000f087348 */ /* 0x000fea0003c00000 */
[----:B------:R0:W1:Y:S02]  /*e070*/  SHFL.IDX P6, R14, R13, R12, R11 ;  /* 0x0000000c0d0e7389 */ /* 0x00006400000c000b */
[----:B01----:R-:W-:Y:S01]  /*e080*/  ENDCOLLECTIVE ;  /* 0x000000000000791b */ /* 0x003fe20003800000 */
.L_x_145:
        /* <DEDUP_REMOVED lines=10> */
.L_x_146:
[----:B------:R-:W-:Y:S01]  /*e130*/  MOV R13, R3 ;  /* 0x00000003000d7202 */ /* 0x000fe20000000f00 */
[----:B------:R-:W-:Y:S01]  /*e140*/  IMAD.MOV.U32 R12, RZ, RZ, 0x5 ;  /* 0x00000005ff0c7424 */ /* 0x000fe200078e00ff */
[----:B------:R-:W-:-:S13]  /*e150*/  IADD3 R4, P0, R14, R24, RZ ;  /* 0x000000180e047210 */ /* 0x000fda0007f1e0ff */
[----:B------:R-:W-:Y:S05]  /*e160*/  WARPSYNC.COLLECTIVE R15, `(.L_x_147) ;  /* 0x000000000f087348 */ /* 0x000fea0003c00000 */
[----:B------:R0:W1:Y:S02]  /*e170*/  SHFL.IDX P6, R14, R13, R12, R11 ;  /* 0x0000000c0d0e7389 */ /* 0x00006400000c000b */
[----:B01----:R-:W-:Y:S01]  /*e180*/  ENDCOLLECTIVE ;  /* 0x000000000000791b */ /* 0x003fe20003800000 */
.L_x_147:
        /* <DEDUP_REMOVED lines=10> */
.L_x_148:
[----:B------:R-:W-:Y:S01]  /*e230*/  IMAD.MOV.U32 R37, RZ, RZ, R14 ;  /* 0x000000ffff257224 */ /* 0x000fe200078e000e */
[----:B------:R-:W-:Y:S06]  /*e240*/  BRA `(.L_x_149) ;  /* 0xffffffd000447947 */ /* 0x000fec000383ffff */
.L_x_68:
[----:B---3--:R3:W4:Y:S02]  /*e250*/  SYNCS.PHASECHK.TRANS64.TRYWAIT P0, [R32+URZ+0x22860], R31 ;  /* 0x0228601f200075a7 */ /* 0x008724000800017f */
[----:B----4-:R-:W-:Y:S05]  /*e260*/  @!P0 NANOSLEEP.SYNCS 0x989680 ;  /* 0x009896800000895d */ /* 0x010fea0003900000 */
[----:B------:R-:W4:Y:S02]  /*e270*/  @!P0 SYNCS.PHASECHK.TRANS64 P0, [R32+URZ+0x22860], R31 ;  /* 0x0228601f200085a7 */ /* 0x000f24000800007f */
[----:B----4-:R-:W-:Y:S05]  /*e280*/  @!P0 BRA `(.L_x_68) ;  /* 0xfffffffc00f08947 */ /* 0x010fea000383ffff */
[----:B------:R-:W-:Y:S05]  /*e290*/  BRA `(.L_x_150) ;  /* 0xffffffd000907947 */ /* 0x000fea000383ffff */
.L_x_69:
[----:B------:R-:W-:Y:S01]  /*e2a0*/  BSSY B1, `(.L_x_151) ;  /* 0x0000008000017945 */ /* 0x000fe20003800000 */
[----:B------:R-:W-:Y:S01]  /*e2b0*/  IMAD.MOV.U32 R13, RZ, RZ, R18 ;  /* 0x000000ffff0d7224 */ /* 0x000fe200078e0012 */
[----:B------:R-:W-:Y:S01]  /*e2c0*/  MOV R12, RZ ;  /* 0x000000ff000c7202 */ /* 0x000fe20000000f00 */
[----:B------:R-:W-:Y:S02]  /*e2d0*/  IMAD.MOV.U32 R11, RZ, RZ, 0x181f ;  /* 0x0000181fff0b7424 */ /* 0x000fe400078e00ff */
[----:B------:R-:W-:-:S07]  /*e2e0*/  IMAD.MOV.U32 R15, RZ, RZ, -0x1 ;  /* 0xffffffffff0f7424 */ /* 0x000fce00078e00ff */
[----:B-123--:R-:W-:Y:S05]  /*e2f0*/  WARPSYNC.COLLECTIVE R15, `(.L_x_152) ;  /* 0x000000000f087348 */ /* 0x00efea0003c00000 */
[----:B------:R0:W4:Y:S02]  /*e300*/  SHFL.IDX P6, R14, R13, R12, R11 ;  /* 0x0000000c0d0e7389 */ /* 0x00012400000c000b */
[----:B01234-:R-:W-:Y:S01]  /*e310*/  ENDCOLLECTIVE ;  /* 0x000000000000791b */ /* 0x01ffe20003800000 */
.L_x_152:
[----:B------:R-:W-:Y:S05]  /*e320*/  BSYNC B1 ;  /* 0x0000000000017941 */ /* 0x000fea0003800000 */
.L_x_151:
[----:B------:R-:W-:Y:S01]  /*e330*/  IMAD.MOV.U32 R13, RZ, RZ, R3 ;  /* 0x000000ffff0d7224 */ /* 0x000fe200078e0003 */
[----:B------:R-:W-:Y:S01]  /*e340*/  MOV R11, 0x181f ;  /* 0x0000181f000b7802 */ /* 0x000fe20000000f00 */
[----:B------:R-:W-:Y:S01]  /*e350*/  IMAD.MOV.U32 R12, RZ, RZ, RZ ;  /* 0x000000ffff0c7224 */ /* 0x000fe200078e00ff */
[----:B------:R-:W-:Y:S01]  /*e360*/  MOV R5, R14 ;  /* 0x0000000e00057202 */ /* 0x000fe20000000f00 */
[----:B------:R-:W-:Y:S02]  /*e370*/  IMAD.MOV.U32 R15, RZ, RZ, -0x1 ;  /* 0xffffffffff0f7424 */ /* 0x000fe400078e00ff */
[----:B------:R-:W-:Y:S02]  /*e380*/  IMAD R17, R21, 0xc000, R0 ;  /* 0x0000c00015117824 */ /* 0x000fe400078e0200 */
[----:B------:R-:W-:-:S07]  /*e390*/  IMAD.MOV.U32 R8, RZ, RZ, RZ ;  /* 0x000000ffff087224 */ /* 0x000fce00078e00ff */
[----:B------:R-:W-:Y:S05]  /*e3a0*/  WARPSYNC.COLLECTIVE R15, `(.L_x_153) ;  /* 0x000000000f087348 */ /* 0x000fea0003c00000 */
[----:B------:R0:W1:Y:S02]  /*e3b0*/  SHFL.IDX P6, R14, R13, R12, R11 ;  /* 0x0000000c0d0e7389 */ /* 0x00006400000c000b */
[----:B01----:R-:W-:Y:S01]  /*e3c0*/  ENDCOLLECTIVE ;  /* 0x000000000000791b */ /* 0x003fe20003800000 */
.L_x_153:
[----:B------:R-:W-:Y:S01]  /*e3d0*/  MOV R13, R18 ;  /* 0x00000012000d7202 */ /* 0x000fe20000000f00 */
[----:B------:R-:W-:Y:S01]  /*e3e0*/  IMAD.MOV.U32 R12, RZ, RZ, 0x1 ;  /* 0x00000001ff0c7424 */ /* 0x000fe200078e00ff */
[----:B------:R-:W-:-:S13]  /*e3f0*/  IADD3 R4, P0, R14, R24, RZ ;  /* 0x000000180e047210 */ /* 0x000fda0007f1e0ff */
[----:B------:R-:W-:Y:S05]  /*e400*/  WARPSYNC.COLLECTIVE R15, `(.L_x_154) ;  /* 0x000000000f087348 */ /* 0x000fea0003c00000 */
[----:B------:R0:W1:Y:S02]  /*e410*/  SHFL.IDX P6, R14, R13, R12, R11 ;  /* 0x0000000c0d0e7389 */ /* 0x00006400000c000b */
[----:B01----:R-:W-:Y:S01]  /*e420*/  ENDCOLLECTIVE ;  /* 0x000000000000791b */ /* 0x003fe20003800000 */
.L_x_154:
[----:B------:R-:W-:-:S05]  /*e430*/  IMAD.X R5, RZ, RZ, R5, P0 ;  /* 0x000000ffff057224 */ /* 0x000fca00000e0605 */
[----:B------:R-:W-:Y:S01]  /*e440*/  @!PT LDS RZ, [RZ] ;  /* 0x00000000fffff984 */ /* 0x000fe20000000800 */
[----:B------:R-:W-:Y:S01]  /*e450*/  @!PT LDS RZ, [RZ] ;  /* 0x00000000fffff984 */ /* 0x000fe20000000800 */
[----:B------:R-:W-:Y:S01]  /*e460*/  @!PT LDS RZ, [RZ] ;  /* 0x00000000fffff984 */ /* 0x000fe20000000800 */
[----:B------:R0:W-:Y:S04]  /*e470*/  LDGSTS.E.BYPASS.LTC128B.128 [R17], desc[UR36][R4.64], !P4 ;  /* 0x0000000004117fae */ /* 0x0001e8000e101d64 */
[----:B------:R0:W-:Y:S01]  /*e480*/  LDGSTS.E.BYPASS.LTC128B.128 [R17+0x3000], desc[UR36][R4.64+0x80], !P3 ;  /* 0x0300008004117fae */ /* 0x0001e2000d901d64 */
[----:B------:R-:W-:-:S03]  /*e490*/  MOV R13, R3 ;  /* 0x00000003000d7202 */ /* 0x000fc60000000f00 */
[----:B------:R0:W-:Y:S04]  /*e4a0*/  LDGSTS.E.BYPASS.LTC128B.128 [R17+0x6000], desc[UR36][R4.64+0x100], !P2 ;  /* 0x0600010004117fae */ /* 0x0001e8000d101d64 */
[----:B------:R0:W-:Y:S01]  /*e4b0*/  LDGSTS.E.BYPASS.LTC128B.128 [R17+0x9000], desc[UR36][R4.64+0x180], !P1 ;  /* 0x0900018004117fae */ /* 0x0001e2000c901d64 */
[----:B------:R-:W-:-:S07]  /*e4c0*/  IMAD.MOV.U32 R6, RZ, RZ, R14 ;  /* 0x000000ffff067224 */ /* 0x000fce00078e000e */
[----:B0-----:R-:W-:Y:S05]  /*e4d0*/  WARPSYNC.COLLECTIVE R15, `(.L_x_155) ;  /* 0x000000000f087348 */ /* 0x001fea0003c00000 */
[----:B------:R1:W2:Y:S02]  /*e4e0*/  SHFL.IDX P6, R14, R13, R12, R11 ;  /* 0x0000000c0d0e7389 */ /* 0x0002a400000c000b */
[----:B012---:R-:W-:Y:S01]  /*e4f0*/  ENDCOLLECTIVE ;  /* 0x000000000000791b */ /* 0x007fe20003800000 */
.L_x_155:
[----:B------:R-:W-:Y:S01]  /*e500*/  MOV R13, R18 ;  /* 0x00000012000d7202 */ /* 0x000fe20000000f00 */
[----:B------:R-:W-:Y:S02]  /*e510*/  IMAD.MOV.U32 R12, RZ, RZ, 0x2 ;  /* 0x00000002ff0c7424 */ /* 0x000fe400078e00ff */
[----:B------:R-:W-:-:S07]  /*e520*/  IMAD.MOV.U32 R5, RZ, RZ, R14 ;  /* 0x000000ffff057224 */ /* 0x000fce00078e000e */
[----:B------:R-:W-:Y:S05]  /*e530*/  WARPSYNC.COLLECTIVE R15, `(.L_x_156) ;  /* 0x000000000f087348 */ /* 0x000fea0003c00000 */
[----:B------:R0:W1:Y:S02]  /*e540*/  SHFL.IDX P6, R14, R13, R12, R11 ;  /* 0x0000000c0d0e7389 */ /* 0x00006400000c000b */
[----:B01----:R-:W-:Y:S01]  /*e550*/  ENDCOLLECTIVE ;  /* 0x000000000000791b */ /* 0x003fe20003800000 */
.L_x_156:
[----:B------:R-:W-:-:S05]  /*e560*/  IADD3 R4, P0, R5, R24, RZ ;  /* 0x0000001805047210 */ /* 0x000fca0007f1e0ff */
[----:B------:R-:W-:-:S05]  /*e570*/  IMAD.X R5, RZ, RZ, R6, P0 ;  /* 0x000000ffff057224 */ /* 0x000fca00000e0606 */
[----:B------:R-:W-:Y:S01]  /*e580*/  @!PT LDS RZ, [RZ] ;  /* 0x00000000fffff984 */ /* 0x000fe20000000800 */
[----:B------:R-:W-:Y:S01]  /*e590*/  @!PT LDS RZ, [RZ] ;  /* 0x00000000fffff984 */ /* 0x000fe20000000800 */
[----:B------:R-:W-:Y:S01]  /*e5a0*/  @!PT LDS RZ, [RZ] ;  /* 0x00000000fffff984 */ /* 0x000fe20000000800 */
[----:B------:R0:W-:Y:S01]  /*e5b0*/  LDGSTS.E.BYPASS.LTC128B.128 [R17+0x800], desc[UR36][R4.64], !P4 ;  /* 0x0080000004117fae */ /* 0x0001e2000e101d64 */
[----:B------:R-:W-:-:S03]  /*e5c0*/  MOV R13, R3 ;  /* 0x00000003000d7202 */ /* 0x000fc60000000f00 */
[----:B------:R0:W-:Y:S04]  /*e5d0*/  LDGSTS.E.BYPASS.LTC128B.128 [R17+0x3800], desc[UR36][R4.64+0x80], !P3 ;  /* 0x0380008004117fae */ /* 0x0001e8000d901d64 */
[----:B------:R0:W-:Y:S01]  /*e5e0*/  LDGSTS.E.BYPASS.LTC128B.128 [R17+0x6800], desc[UR36][R4.64+0x100], !P2 ;  /* 0x0680010004117fae */ /* 0x0001e2000d101d64 */
[----:B------:R-:W-:-:S03]  /*e5f0*/  IMAD.MOV.U32 R6, RZ, RZ, R14 ;  /* 0x000000ffff067224 */ /* 0x000fc600078e000e */
[----:B------:R0:W-:Y:S04]  /*e600*/  LDGSTS.E.BYPASS.LTC128B.128 [R17+0x9800], desc[UR36][R4.64+0x180], !P1 ;  /* 0x0980018004117fae */ /* 0x0001e8000c901d64 */
[----:B0-----:R-:W-:Y:S05]  /*e610*/  WARPSYNC.COLLECTIVE R15, `(.L_x_157) ;  /* 0x000000000f087348 */ /* 0x001fea0003c00000 */
[----:B------:R1:W2:Y:S02]  /*e620*/  SHFL.IDX P6, R14, R13, R12, R11 ;  /* 0x0000000c0d0e7389 */ /* 0x0002a400000c000b */
[----:B012---:R-:W-:Y:S01]  /*e630*/  ENDCOLLECTIVE ;  /* 0x000000000000791b */ /* 0x007fe20003800000 */
.L_x_157:
[----:B------:R-:W-:Y:S01]  /*e640*/  MOV R13, R18 ;  /* 0x00000012000d7202 */ /* 0x000fe20000000f00 */
[----:B------:R-:W-:Y:S02]  /*e650*/  IMAD.MOV.U32 R12, RZ, RZ, 0x3 ;  /* 0x00000003ff0c7424 */ /* 0x000fe400078e00ff */
[----:B------:R-:W-:-:S07]  /*e660*/  IMAD.MOV.U32 R5, RZ, RZ, R14 ;  /* 0x000000ffff057224 */ /* 0x000fce00078e000e */
[----:B------:R-:W-:Y:S05]  /*e670*/  WARPSYNC.COLLECTIVE R15, `(.L_x_158) ;  /* 0x000000000f087348 */ /* 0x000fea0003c00000 */
[----:B------:R0:W1:Y:S02]  /*e680*/  SHFL.IDX P6, R14, R13, R12, R11 ;  /* 0x0000000c0d0e7389 */ /* 0x00006400000c000b */
[----:B01----:R-:W-:Y:S01]  /*e690*/  ENDCOLLECTIVE ;  /* 0x000000000000791b */ /* 0x003fe20003800000 */
.L_x_158:
        /* <DEDUP_REMOVED lines=14> */
.L_x_159:
[----:B------:R-:W-:Y:S01]  /*e780*/  MOV R13, R18 ;  /* 0x00000012000d7202 */ /* 0x000fe20000000f00 */
[----:B------:R-:W-:Y:S02]  /*e790*/  IMAD.MOV.U32 R12, RZ, RZ, 0x4 ;  /* 0x00000004ff0c7424 */ /* 0x000fe400078e00ff */
[----:B------:R-:W-:-:S07]  /*e7a0*/  IMAD.MOV.U32 R5, RZ, RZ, R14 ;  /* 0x000000ffff057224 */ /* 0x000fce00078e000e */
[----:B------:R-:W-:Y:S05]  /*e7b0*/  WARPSYNC.COLLECTIVE R15, `(.L_x_160) ;  /* 0x000000000f087348 */ /* 0x000fea0003c00000 */
[----:B------:R0:W1:Y:S02]  /*e7c0*/  SHFL.IDX P6, R14, R13, R12, R11 ;  /* 0x0000000c0d0e7389 */ /* 0x00006400000c000b */
[----:B01----:R-:W-:Y:S01]  /*e7d0*/  ENDCOLLECTIVE ;  /* 0x000000000000791b */ /* 0x003fe20003800000 */
.L_x_160:
        /* <DEDUP_REMOVED lines=14> */
.L_x_161:
[----:B------:R-:W-:Y:S01]  /*e8c0*/  MOV R13, R18 ;  /* 0x00000012000d7202 */ /* 0x000fe20000000f00 */
[----:B------:R-:W-:Y:S02]  /*e8d0*/  IMAD.MOV.U32 R12, RZ, RZ, 0x5 ;  /* 0x00000005ff0c7424 */ /* 0x000fe400078e00ff */
[----:B------:R-:W-:-:S07]  /*e8e0*/  IMAD.MOV.U32 R5, RZ, RZ, R14 ;  /* 0x000000ffff057224 */ /* 0x000fce00078e000e */
[----:B------:R-:W-:Y:S05]  /*e8f0*/  WARPSYNC.COLLECTIVE R15, `(.L_x_162) ;  /* 0x000000000f087348 */ /* 0x000fea0003c00000 */
[----:B------:R0:W1:Y:S02]  /*e900*/  SHFL.IDX P6, R14, R13, R12, R11 ;  /* 0x0000000c0d0e7389 */ /* 0x00006400000c000b */
[----:B01----:R-:W-:Y:S01]  /*e910*/  ENDCOLLECTIVE ;  /* 0x000000000000791b */ /* 0x003fe20003800000 */
.L_x_162:
        /* <DEDUP_REMOVED lines=14> */
.L_x_163:
[----:B------:R-:W-:Y:S01]  /*ea00*/  IMAD.MOV.U32 R3, RZ, RZ, R14 ;  /* 0x000000ffff037224 */ /* 0x000fe200078e000e */
[----:B------:R-:W-:Y:S06]  /*ea10*/  BRA `(.L_x_164) ;  /* 0xffffffcc00cc7947 */ /* 0x000fec000383ffff */
.L_x_74:
[----:B0-----:R0:W1:Y:S02]  /*ea20*/  SYNCS.PHASECHK.TRANS64.TRYWAIT P0, [R4+URZ+0x22820], R8 ;  /* 0x02282008040075a7 */ /* 0x001064000800017f */
[----:B-1----:R-:W-:Y:S05]  /*ea30*/  @!P0 NANOSLEEP.SYNCS 0x989680 ;  /* 0x009896800000895d */ /* 0x002fea0003900000 */
[----:B------:R-:W1:Y:S02]  /*ea40*/  @!P0 SYNCS.PHASECHK.TRANS64 P0, [R4+URZ+0x22820], R8 ;  /* 0x02282008040085a7 */ /* 0x000e64000800007f */
[----:B-1----:R-:W-:Y:S05]  /*ea50*/  @!P0 BRA `(.L_x_74) ;  /* 0xfffffffc00f08947 */ /* 0x002fea000383ffff */
[----:B------:R-:W-:Y:S05]  /*ea60*/  BRA `(.L_x_165) ;  /* 0xffffffd000547947 */ /* 0x000fea000383ffff */
.L_x_75:
[----:B------:R-:W-:Y:S01]  /*ea70*/  BSSY B0, `(.L_x_166) ;  /* 0x0000008000007945 */ /* 0x000fe20003800000 */
[----:B------:R-:W-:Y:S01]  /*ea80*/  MOV R13, R2 ;  /* 0x00000002000d7202 */ /* 0x000fe20000000f00 */
[----:B------:R-:W-:Y:S01]  /*ea90*/  IMAD.MOV.U32 R12, RZ, RZ, RZ ;  /* 0x000000ffff0c7224 */ /* 0x000fe200078e00ff */
[----:B------:R-:W-:Y:S01]  /*eaa0*/  MOV R15, 0xffffffff ;  /* 0xffffffff000f7802 */ /* 0x000fe20000000f00 */
[----:B------:R-:W-:-:S07]  /*eab0*/  IMAD.MOV.U32 R11, RZ, RZ, 0x1f ;  /* 0x0000001fff0b7424 */ /* 0x000fce00078e00ff */
[----:B0-23-5:R-:W-:Y:S05]  /*eac0*/  WARPSYNC.COLLECTIVE R15, `(.L_x_167) ;  /* 0x000000000f087348 */ /* 0x02dfea0003c00000 */
[----:B------:R1:W4:Y:S02]  /*ead0*/  SHFL.IDX P6, R14, R13, R12, R11 ;  /* 0x0000000c0d0e7389 */ /* 0x00032400000c000b */
[----:B012345:R-:W-:Y:S01]  /*eae0*/  ENDCOLLECTIVE ;  /* 0x000000000000791b */ /* 0x03ffe20003800000 */
.L_x_167:
[----:B------:R-:W-:Y:S05]  /*eaf0*/  BSYNC B0 ;  /* 0x0000000000007941 */ /* 0x000fea0003800000 */
.L_x_166:
[----:B------:R-:W-:Y:S05]  /*eb00*/  BRA `(.L_x_168) ;  /* 0xffffffd0003c7947 */ /* 0x000fea000383ffff */
.L_x_76:
[----:B------:R-:W-:Y:S01]  /*eb10*/  BSSY B0, `(.L_x_169) ;  /* 0x0000006000007945 */ /* 0x000fe20003800000 */
[----:B------:R-:W-:-:S07]  /*eb20*/  IMAD.MOV.U32 R15, RZ, RZ, -0x1 ;  /* 0xffffffffff0f7424 */ /* 0x000fce00078e00ff */
[----:B0123-5:R-:W-:Y:S05]  /*eb30*/  WARPSYNC.COLLECTIVE R15, `(.L_x_170) ;  /* 0x000000000f0c7348 */ /* 0x02ffea0003c00000 */
[----:B------:R-:W-:Y:S02]  /*eb40*/  ELECT P6, UR62, PT ;  /* 0x00000000003e782f */ /* 0x000fe400038c0000 */
[----:B------:R-:W-:Y:S01]  /*eb50*/  MOV R14, UR62 ;  /* 0x0000003e000e7c02 */ /* 0x000fe20008000f00 */
[----:B0123-5:R-:W-:Y:S10]  /*eb60*/  ENDCOLLECTIVE ;  /* 0x000000000000791b */ /* 0x02fff40003800000 */
.L_x_170:
[----:B------:R-:W-:Y:S05]  /*eb70*/  BSYNC B0 ;  /* 0x0000000000007941 */ /* 0x000fea0003800000 */
.L_x_169:
[----:B------:R-:W-:Y:S05]  /*eb80*/  BRA `(.L_x_171) ;  /* 0xffffffd000307947 */ /* 0x000fea000383ffff */
.L_x_78:
[----:B----4-:R4:W0:Y:S02]  /*eb90*/  SYNCS.PHASECHK.TRANS64.TRYWAIT P1, [R5+URZ+0x22840], R0 ;  /* 0x02284000050075a7 */ /* 0x010824000802017f */
[----:B0-----:R-:W-:Y:S05]  /*eba0*/  @!P1 NANOSLEEP.SYNCS 0x989680 ;  /* 0x009896800000995d */ /* 0x001fea0003900000 */
[----:B------:R-:W0:Y:S02]  /*ebb0*/  @!P1 SYNCS.PHASECHK.TRANS64 P1, [R5+URZ+0x22840], R0 ;  /* 0x02284000050095a7 */ /* 0x000e24000802007f */
[----:B0-----:R-:W-:Y:S05]  /*ebc0*/  @!P1 BRA `(.L_x_78) ;  /* 0xfffffffc00f09947 */ /* 0x001fea000383ffff */
[----:B------:R-:W-:Y:S05]  /*ebd0*/  BRA `(.L_x_172) ;  /* 0xffffffd000507947 */ /* 0x000fea000383ffff */
.L_x_80:
[----:B-1----:R1:W0:Y:S02]  /*ebe0*/  SYNCS.PHASECHK.TRANS64.TRYWAIT P1, [R21+URZ+0x22840], R2 ;  /* 0x02284002150075a7 */ /* 0x002224000802017f */
[----:B0-----:R-:W-:Y:S05]  /*ebf0*/  @!P1 NANOSLEEP.SYNCS 0x989680 ;  /* 0x009896800000995d */ /* 0x001fea0003900000 */
[----:B------:R-:W0:Y:S02]  /*ec00*/  @!P1 SYNCS.PHASECHK.TRANS64 P1, [R21+URZ+0x22840], R2 ;  /* 0x02284002150095a7 */ /* 0x000e24000802007f */
[----:B0-----:R-:W-:Y:S05]  /*ec10*/  @!P1 BRA `(.L_x_80) ;  /* 0xfffffffc00f09947 */ /* 0x001fea000383ffff */
[----:B------:R-:W-:Y:S05]  /*ec20*/  BRA `(.L_x_173) ;  /* 0xffffffd0005c7947 */ /* 0x000fea000383ffff */
.L_x_82:
[----:B------:R0:W0:Y:S02]  /*ec30*/  SYNCS.PHASECHK.TRANS64.TRYWAIT P1, [R5+URZ+0x22860], R0 ;  /* 0x02286000050075a7 */ /* 0x000024000802017f */
[----:B0-----:R-:W-:Y:S05]  /*ec40*/  @!P1 NANOSLEEP.SYNCS 0x989680 ;  /* 0x009896800000995d */ /* 0x001fea0003900000 */
[----:B------:R-:W0:Y:S02]  /*ec50*/  @!P1 SYNCS.PHASECHK.TRANS64 P1, [R5+URZ+0x22860], R0 ;  /* 0x02286000050095a7 */ /* 0x000e24000802007f */
[----:B0-----:R-:W-:Y:S05]  /*ec60*/  @!P1 BRA `(.L_x_82) ;  /* 0xfffffffc00f09947 */ /* 0x001fea000383ffff */
[----:B------:R-:W-:Y:S05]  /*ec70*/  BRA `(.L_x_174) ;  /* 0xffffffd000587947 */ /* 0x000fea000383ffff */
.L_x_175:
[----:B------:R-:W-:-:S00]  /*ec80*/  BRA `(.L_x_175) ;  /* 0xfffffffc00fc7947 */ /* 0x000fc0000383ffff */
[----:B------:R-:W-:-:S00]  /*ec90*/  NOP ;  /* 0x0000000000007918 */ /* 0x000fc00000000000 */
        /* <DEDUP_REMOVED lines=14> */
.L_x_6556:


//--------------------- .text._ZN7cutlass13device_kernelIN5flash11enable_sm90INS1_16FlashAttnFwdSm90INS1_25CollectiveMainloopFwdSm90ILi2EN4cute5tupleIJNS5_1CILi1EEES8_S8_EEENS6_IJNS7_ILi128EEENS7_ILi96EEENS7_ILi64EEEEEELi256ENS_6half_tEfNS_4arch4Sm90ELb0ELb0ELb1ELb0ELb1ELb0ELb1ELb1ELb0ELb1ELb1ELb0EEENS1_21CollectiveEpilogueFwdINS6_IJSA_NS7_ILi256EEESB_EEES9_SE_SG_Li256ELb0ELb1ELb1ELb0EEENS1_19SingleTileSchedulerILb0ELb1ELb1ELi128EEEEEEEEEvNT_6ParamsE --------------------------
	.section	.text._ZN7cutlass13device_kernelIN5flash11enable_sm90INS1_16FlashAttnFwdSm90INS1_25CollectiveMainloopFwdSm90ILi2EN4cute5tupleIJNS5_1CILi1EEES8_S8_EEENS6_IJNS7_ILi128EEENS7_ILi96EEENS7_ILi64EEEEEELi256ENS_6half_tEfNS_4arch4Sm90ELb0ELb0ELb1ELb0ELb1ELb0ELb1ELb1ELb0ELb1ELb1ELb0EEENS1_21CollectiveEpilogueFwdINS6_IJSA_NS7_ILi256EEESB_EEES9_SE_SG_Li256ELb0ELb1ELb1ELb0EEENS1_19SingleTileSchedulerILb0ELb1ELb1ELi128EEEEEEEEEvNT_6ParamsE,"ax",@progbits
	.align	128
.text._ZN7cutlass13device_kernelIN5flash11enable_sm90INS1_16FlashAttnFwdSm90INS1_25CollectiveMainloopFwdSm90ILi2EN4cute5tupleIJNS5_1CILi1EEES8_S8_EEENS6_IJNS7_ILi128EEENS7_ILi96EEENS7_ILi64EEEEEELi256ENS_6half_tEfNS_4arch4Sm90ELb0ELb0ELb1ELb0ELb1ELb0ELb1ELb1ELb0ELb1ELb1ELb0EEENS1_21CollectiveEpilogueFwdINS6_IJSA_NS7_ILi256EEESB_EEES9_SE_SG_Li256ELb0ELb1ELb1ELb0EEENS1_19SingleTileSchedulerILb0ELb1ELb1ELi128EEEEEEEEEvNT_6ParamsE:
        .type           _ZN7cutlass13device_kernelIN5flash11enable_sm90INS1_16FlashAttnFwdSm90INS1_25CollectiveMainloopFwdSm90ILi2EN4cute5tupleIJNS5_1CILi1EEES8_S8_EEENS6_IJNS7_ILi128EEENS7_ILi96EEENS7_ILi64EEEEEELi256ENS_6half_tEfNS_4arch4Sm90ELb0ELb0ELb1ELb0ELb1ELb0ELb1ELb1ELb0ELb1ELb1ELb0EEENS1_21CollectiveEpilogueFwdINS6_IJSA_NS7_ILi256EEESB_EEES9_SE_SG_Li256ELb0ELb1ELb1ELb0EEENS1_19SingleTileSchedulerILb0ELb1ELb1ELi128EEEEEEEEEvNT_6ParamsE,@function
        .size           _ZN7cutlass13device_kernelIN5flash11enable_sm90INS1_16FlashAttnFwdSm90INS1_25CollectiveMainloopFwdSm90ILi2EN4cute5tupleIJNS5_1CILi1EEES8_S8_EEENS6_IJNS7_ILi128EEENS7_ILi96EEENS7_ILi64EEEEEELi256ENS_6half_tEfNS_4arch4Sm90ELb0ELb0ELb1ELb0ELb1ELb0ELb1ELb1ELb0ELb1ELb1ELb0EEENS1_21CollectiveEpilogueFwdINS6_IJSA_NS7_ILi256EEESB_EEES9_SE_SG_Li256ELb0ELb1ELb1ELb0EEENS1_19SingleTileSchedulerILb0ELb1ELb1ELi128EEEEEEEEEvNT_6ParamsE,(.L_x_6557 - _ZN7cutlass13device_kernelIN5flash11enable_sm90INS1_16FlashAttnFwdSm90INS1_25CollectiveMainloopFwdSm90ILi2EN4cute5tupleIJNS5_1CILi1EEES8_S8_EEENS6_IJNS7_ILi128EEENS7_ILi96EEENS7_ILi64EEEEEELi256ENS_6half_tEfNS_4arch4Sm90ELb0ELb0ELb1ELb0ELb1ELb0ELb1ELb1ELb0ELb1ELb1ELb0EEENS1_21CollectiveEpilogueFwdINS6_IJSA_NS7_ILi256EEESB_EEES9_SE_SG_Li256ELb0ELb1ELb1ELb0EEENS1_19SingleTileSchedulerILb0ELb1ELb1ELi128EEEEEEEEEvNT_6ParamsE)
        .other          _ZN7cutlass13device_kernelIN5flash11enable_sm90INS1_16FlashAttnFwdSm90INS1_25CollectiveMainloopFwdSm90ILi2EN4cute5tupleIJNS5_1CILi1EEES8_S8_EEENS6_IJNS7_ILi128EEENS7_ILi96EEENS7_ILi64EEEEEELi256ENS_6half_tEfNS_4arch4Sm90ELb0ELb0ELb1ELb0ELb1ELb0ELb1ELb1ELb0ELb1ELb1ELb0EEENS1_21CollectiveEpilogueFwdINS6_IJSA_NS7_ILi256EEESB_EEES9_SE_SG_Li256ELb0ELb1ELb1ELb0EEENS1_19SingleTileSchedulerILb0ELb1ELb1ELi128EEEEEEEEEvNT_6ParamsE,@"STO_CUDA_ENTRY STV_DEFAULT"
_ZN7cutlass13device_kernelIN5flash11enable_sm90INS1_16FlashAttnFwdSm90INS1_25CollectiveMainloopFwdSm90ILi2EN4cute5tupleIJNS5_1CILi1EEES8_S8_EEENS6_IJNS7_ILi128EEENS7_ILi96EEENS7_ILi64EEEEEELi256ENS_6half_tEfNS_4arch4Sm90ELb0ELb0ELb1ELb0ELb1ELb0ELb1ELb1ELb0ELb1ELb1ELb0EEENS1_21CollectiveEpilogueFwdINS6_IJSA_NS7_ILi256EEESB_EEES9_SE_SG_Li256ELb0ELb1ELb1ELb0EEENS1_19SingleTileSchedulerILb0ELb1ELb1ELi128EEEEEEEEEvNT_6ParamsE:
[----:B------:R-:W0:Y:S02]  /*0000*/  LDC R1, c[0x0][0x28] ;  /* 0x00000a00ff017b82 */ /* 0x000e240000000800 */
[----:B0-----:R-:W-:Y:S01]  /*0010*/  VIADD R1, R1, 0xfffffff8 ;  /* 0xfffffff801017836 */ /* 0x001fe20000000000 */
[----:B------:R-:W0:Y:S01]  /*0020*/  S2R R28, SR_TID.X ;  /* 0x00000000001c7919 */ /* 0x000e220000002100 */
[----:B------:R-:W-:Y:S01]  /*0030*/  ELECT P0, URZ, PT ;  /* 0x00000000003f782f */ /* 0x000fe20003800000 */
[----:B------:R-:W-:Y:S01]  /*0040*/  UMOV UR4, 0x80 ;  /* 0x0000008000047882 */ /* 0x000fe20000000000 */
[----:B------:R-:W-:Y:S01]  /*0050*/  UMOV UR7, 0x100 ;  /* 0x0000010000077882 */ /* 0x000fe20000000000 */
[--C-:B0-----:R-:W-:Y:S02]  /*0060*/  SHF.R.U32.HI R0, RZ, 0x5, R28.reuse ;  /* 0x00000005ff007819 */ /* 0x101fe4000001161c */
[----:B------:R-:W-:-:S03]  /*0070*/  SHF.R.U32.HI R3, RZ, 0x7, R28 ;  /* 0x00000007ff037819 */ /* 0x000fc6000001161c */
[----:B------:R-:W0:Y:S04]  /*0080*/  SHFL.IDX PT, R2, R0, RZ, 0x1f ;  /* 0x00001fff00027589 */ /* 0x000e2800000e0000 */
[----:B------:R-:W1:Y:S01]  /*0090*/  SHFL.IDX PT, R3, R3, RZ, 0x1f ;  /* 0x00001fff03037589 */ /* 0x000e6200000e0000 */
[C---:B0-----:R-:W-:Y:S02]  /*00a0*/  ISETP.NE.OR P0, PT, R2.reuse, RZ, !P0 ;  /* 0x000000ff0200720c */ /* 0x041fe40004705670 */
[----:B------:R-:W-:-:S11]  /*00b0*/  ISETP.NE.AND P1, PT, R2, RZ, PT ;  /* 0x000000ff0200720c */ /* 0x000fd60003f25270 */
[----:B------:R-:W-:Y:S01]  /*00c0*/  VOTEU.ALL UP0, P0 ;  /* 0x00000000003f7886 */ /* 0x000fe20000000000 */
[----:B------:R-:W-:Y:S01]  /*00d0*/  VOTEU.ALL UP1, P0 ;  /* 0x00000000003f7886 */ /* 0x000fe20000020000 */
[----:B------:R-:W-:-:S03]  /*00e0*/  VOTEU.ALL UP2, P0 ;  /* 0x00000000003f7886 */ /* 0x000fc60000040000 */
[----:B------:R-:W0:Y:S01]  /*00f0*/  @!UP0 S2UR UR8, SR_CgaCtaId ;  /* 0x00000000000889c3 */ /* 0x000e220000008800 */
[----:B------:R-:W-:Y:S01]  /*0100*/  @!UP0 UMOV UR6, 0x400 ;  /* 0x0000040000068882 */ /* 0x000fe20000000000 */
[----:B------:R-:W-:-:S04]  /*0110*/  @!UP0 UIADD3 UR4, -UR4, 0x100000, URZ ;  /* 0x0010000004048890 */ /* 0x000fc8000fffe13f */
[----:B------:R-:W-:Y:S02]  /*0120*/  @!UP0 USHF.L.U32 UR5, UR4, 0xb, URZ ;  /* 0x0000000b04058899 */ /* 0x000fe4000800063f */
[----:B------:R-:W-:Y:S02]  /*0130*/  @!UP0 USHF.L.U32 UR4, UR4, 0x1, URZ ;  /* 0x0000000104048899 */ /* 0x000fe4000800063f */
[----:B0-----:R-:W-:Y:S02]  /*0140*/  @!UP0 ULEA UR8, UR8, UR6, 0x18 ;  /* 0x0000000608088291 */ /* 0x001fe4000f8ec03f */
[----:B------:R-:W-:-:S04]  /*0150*/  @!UP0 UIADD3 UR6, -UR7, 0x100000, URZ ;  /* 0x0010000007068890 */ /* 0x000fc8000fffe13f */
[----:B------:R-:W-:Y:S02]  /*0160*/  @!UP0 USHF.L.U32 UR7, UR6, 0xb, URZ ;  /* 0x0000000b06078899 */ /* 0x000fe4000800063f */
[----:B------:R-:W-:Y:S01]  /*0170*/  @!UP0 USHF.L.U32 UR6, UR6, 0x1, URZ ;  /* 0x0000000106068899 */ /* 0x000fe2000800063f */
[----:B------:R-:W-:-:S05]  /*0180*/  VOTEU.ALL UP0, P0 ;  /* 0x00000000003f7886 */ /* 0x000fca0000000000 */
[----:B------:R0:W2:Y:S01]  /*0190*/  @!UP0 SYNCS.EXCH.64 URZ, [UR8+0x32400], UR4 ;  /* 0x03240004083f85b2 */ /* 0x0000a20008000100 */
[----:B------:R0:W3:Y:S05]  /*01a0*/  @!UP1 SYNCS.EXCH.64 URZ, [UR8+0x32410], UR4 ;  /* 0x03241004083f95b2 */ /* 0x0000ea0008000100 */
[----:B------:R0:W4:Y:S02]  /*01b0*/  @!UP2 SYNCS.EXCH.64 URZ, [UR8+0x32420], UR6 ;  /* 0x03242006083fa5b2 */ /* 0x0001240008000100 */
[----:B01----:R-:W-:Y:S05]  /*01c0*/  @P1 BRA `(.L_x_176) ;  /* 0x0000000000481947 */ /* 0x003fea0003800000 */
        /* <DEDUP_REMOVED lines=14> */
[----:B------:R0:W0:Y:S01]  /*02b0*/  SYNCS.EXCH.64 URZ, [UR8+0x32440], UR6 ;  /* 0x03244006083f75b2 */ /* 0x0000220008000100 */
[----:B------:R0:W0:Y:S01]  /*02c0*/  SYNCS.EXCH.64 URZ, [UR8+0x32438], UR4 ;  /* 0x03243804083f75b2 */ /* 0x0000220008000100 */
[----:B------:R0:W0:Y:S01]  /*02d0*/  SYNCS.EXCH.64 URZ, [UR8+0x32448], UR6 ;  /* 0x03244806083f75b2 */ /* 0x0000220008000100 */
[----:B------:R-:W-:Y:S01]  /*02e0*/  NOP ;  /* 0x0000000000007918 */ /* 0x000fe20000000000 */
.L_x_176:
        /* <DEDUP_REMOVED lines=22> */
.L_x_177:
        /* <DEDUP_REMOVED lines=18> */
.L_x_178:
        /* <DEDUP_REMOVED lines=22> */
.L_x_179:
        /* <DEDUP_REMOVED lines=23> */
.L_x_180:
[----:B------:R-:W-:Y:S01]  /*0840*/  UISETP.NE.AND UP0, UPT, UR9, URZ, UPT ;  /* 0x0000003f0900728c */ /* 0x000fe2000bf05270 */
[----:B------:R-:W-:Y:S01]  /*0850*/  NOP ;  /* 0x0000000000007918 */ /* 0x000fe20000000000 */
[----:B0-----:R-:W-:Y:S01]  /*0860*/  UMOV UR4, 0x1 ;  /* 0x0000000100047882 */ /* 0x001fe20000000000 */
[----:B------:R-:W-:Y:S01]  /*0870*/  ULDC.64 UR36, c[0x0][0x208] ;  /* 0x0000820000247ab9 */ /* 0x000fe20000000a00 */
[----:B------:R-:W-:Y:S01]  /*0880*/  USEL UR4, UR4, 0x2, !UP0 ;  /* 0x0000000204047887 */ /* 0x000fe2000c000000 */
[----:B------:R-:W-:Y:S01]  /*0890*/  BSSY B6, `(.L_x_181) ;  /* 0x0000d62000067945 */ /* 0x000fe20003800000 */
[----:B-1234-:R-:W-:Y:S01]  /*08a0*/  BAR.SYNC.DEFER_BLOCKING 0x0 ;  /* 0x0000000000007b1d */ /* 0x01efe20000010000 */
[----:B------:R-:W-:-:S03]  /*08b0*/  PLOP3.LUT P0, PT, PT, PT, UP0, 0x80, 0x0 ;  /* 0x000000000000781c */ /* 0x000fc60003f0f008 */
[----:B------:R-:W-:-:S05]  /*08c0*/  IMAD.U32 R2, RZ, RZ, UR4 ;  /* 0x00000004ff027e24 */ /* 0x000fca000f8e00ff */
[----:B------:R0:W-:Y:S05]  /*08d0*/  STL [R1], R2 ;  /* 0x0000000201007387 */ /* 0x0001ea0000100800 */
[----:B------:R-:W-:Y:S05]  /*08e0*/  @!P0 BRA `(.L_x_182) ;  /* 0x0000009000408947 */ /* 0x000fea0003800000 */
.L_x_183:
[----:B------:R-:W-:-:S08]  /*08f0*/  NOP ;  /* 0x0000000000007918 */ /* 0x000fd00000000000 */
[----:B------:R-:W1:Y:S02]  /*0900*/  USETMAXREG.TRY_ALLOC.CTAPOOL UP0, 0xe8 ;  /* 0x000000e8000079c8 */ /* 0x000e640008000600 */
[----:B-1----:R-:W-:-:S13]  /*0910*/  PLOP3.LUT P0, PT, PT, PT, UP0, 0x80, 0x0 ;  /* 0x000000000000781c */ /* 0x002fda0003f0f008 */
[----:B------:R-:W-:Y:S05]  /*0920*/  @!P0 BRA `(.L_x_183) ;  /* 0xfffffffc00f08947 */ /* 0x000fea000383ffff */
[----:B------:R-:W1:Y:S01]  /*0930*/  S2UR UR6, SR_CTAID.Y ;  /* 0x00000000000679c3 */ /* 0x000e620000002600 */
[----:B------:R-:W-:Y:S01]  /*0940*/  ULDC UR7, c[0x0][0xd50] ;  /* 0x0003540000077ab9 */ /* 0x000fe20000000800 */
[----:B------:R-:W-:Y:S01]  /*0950*/  SHF.R.U32.HI R17, RZ, 0x7, R28 ;  /* 0x00000007ff117819 */ /* 0x000fe2000001161c */
[----:B------:R-:W-:-:S05]  /*0960*/  UISETP.NE.AND UP0, UPT, UR7, 0x1, UPT ;  /* 0x000000010700788c */ /* 0x000fca000bf05270 */
[----:B------:R-:W-:Y:S08]  /*0970*/  BAR.ARV 0x8, 0x180 ;  /* 0x0206000000007b1d */ /* 0x000ff00000002000 */
[----:B------:R-:W2:Y:S01]  /*0980*/  S2UR UR8, SR_CTAID.Z ;  /* 0x00000000000879c3 */ /* 0x000ea20000002700 */
[----:B------:R-:W-:Y:S01]  /*0990*/  ISETP.NE.AND P0, PT, R17, 0x1, PT ;  /* 0x000000011100780c */ /* 0x000fe20003f05270 */
[----:B------:R-:W-:Y:S01]  /*09a0*/  @UP0 ULDC UR4, c[0x0][0xd54] ;  /* 0x0003550000040ab9 */ /* 0x000fe20000000800 */
[----:B------:R-:W-:Y:S01]  /*09b0*/  @UP0 ULDC UR9, c[0x0][0xd58] ;  /* 0x0003560000090ab9 */ /* 0x000fe20000000800 */
[----:B-1----:R-:W-:-:S10]  /*09c0*/  UIMAD.WIDE.U32 UR4, UR6, UR4, URZ ;  /* 0x00000004060472a5 */ /* 0x002fd4000f8e003f */
[----:B------:R-:W-:Y:S06]  /*09d0*/  @!P0 BAR.ARV 0x9, 0x100 ;  /* 0x0244000000008b1d */ /* 0x000fec0000002000 */
[----:B------:R-:W-:Y:S01]  /*09e0*/  UMOV UR10, UR6 ;  /* 0x00000006000a7c82 */ /* 0x000fe20008000000 */
[----:B------:R-:W-:Y:S01]  /*09f0*/  @UP0 USHF.R.U32.HI UR10, URZ, UR9, UR5 ;  /* 0x000000093f0a0299 */ /* 0x000fe20008011605 */
[----:B--2---:R-:W-:-:S03]  /*0a00*/  ISETP.LE.AND P0, PT, RZ, UR8, PT ;  /* 0x00000008ff007c0c */ /* 0x004fc6000bf03270 */
[----:B------:R-:W-:Y:S02]  /*0a10*/  UIADD3 UR4, -UR10, URZ, URZ ;  /* 0x0000003f0a047290 */ /* 0x000fe4000fffe13f */
[----:B------:R-:W-:Y:S02]  /*0a20*/  IMAD.U32 R0, RZ, RZ, UR10 ;  /* 0x0000000aff007e24 */ /* 0x000fe4000f8e00ff */
[----:B------:R-:W-:-:S03]  /*0a30*/  UIMAD UR7, UR7, UR4, UR6 ;  /* 0x00000004070772a4 */ /* 0x000fc6000f8e0206 */
[----:B------:R1:W-:Y:S03]  /*0a40*/  STL [R1+0x4], R0 ;  /* 0x0000040001007387 */ /* 0x0003e60000100800 */
[----:B------:R-:W-:Y:S06]  /*0a50*/  @!P0 BRA `(.L_x_184) ;  /* 0x000000d400148947 */ /* 0x000fec0003800000 */
        /* <DEDUP_REMOVED lines=22> */
[-C--:B-1----:R-:W-:Y:S02]  /*0bc0*/  IABS R0, R3.reuse ;  /* 0x0000000300007213 */ /* 0x082fe40000000000 */
[----:B------:R-:W-:Y:S01]  /*0bd0*/  IMAD.U32 R4, RZ, RZ, UR8 ;  /* 0x00000008ff047e24 */ /* 0x000fe2000f8e00ff */
[----:B------:R-:W-:Y:S01]  /*0be0*/  IABS R5, R3 ;  /* 0x0000000300057213 */ /* 0x000fe20000000000 */
[----:B------:R-:W-:Y:S01]  /*0bf0*/  ULOP3.LUT UR8, UR8, UR7, URZ, 0x3c, !UPT ;  /* 0x0000000708087292 */ /* 0x000fe2000f8e3c3f */
[----:B------:R-:W-:Y:S02]  /*0c00*/  R2UR UR12, R0 ;  /* 0x00000000000c72ca */ /* 0x000fe400000e0000 */
[----:B------:R-:W-:-:S05]  /*0c10*/  IABS R4, R4 ;  /* 0x0000000400047213 */ /* 0x000fca0000000000 */
[----:B------:R-:W-:-:S05]  /*0c20*/  IMAD.MOV.U32 R3, RZ, RZ, R4 ;  /* 0x000000ffff037224 */ /* 0x000fca00078e0004 */
[----:B------:R-:W-:Y:S01]  /*0c30*/  R2UR UR11, R3 ;  /* 0x00000000030b72ca */ /* 0x000fe200000e0000 */
[----:B------:R-:W1:Y:S08]  /*0c40*/  I2F.RP R0, UR12 ;  /* 0x0000000c00007d06 */ /* 0x000e700008209400 */
[----:B-1----:R-:W0:Y:S02]  /*0c50*/  MUFU.RCP R0, R0 ;  /* 0x0000000000007308 */ /* 0x002e240000001000 */
        /* <DEDUP_REMOVED lines=20> */
.L_x_185:
[----:B------:R-:W-:Y:S01]  /*0da0*/  UIMAD UR5, UR9, UR4, URZ ;  /* 0x00000004090572a4 */ /* 0x000fe2000f8e023f */
[----:B-1----:R-:W-:Y:S01]  /*0db0*/  IMAD.U32 R0, RZ, RZ, UR6 ;  /* 0x00000006ff007e24 */ /* 0x002fe2000f8e00ff */
[----:B------:R-:W-:Y:S01]  /*0dc0*/  MOV R3, UR4 ;  /* 0x0000000400037c02 */ /* 0x000fe20008000f00 */
[----:B------:R-:W-:Y:S01]  /*0dd0*/  VIADD R22, R28, 0xffffff80 ;  /* 0xffffff801c167836 */ /* 0x000fe20000000000 */
[----:B------:R-:W-:Y:S01]  /*0de0*/  PLOP3.LUT P0, PT, PT, PT, PT, 0x80, 0x0 ;  /* 0x000000000000781c */ /* 0x000fe20003f0f070 */
[----:B------:R-:W-:Y:S01]  /*0df0*/  IMAD.MOV.U32 R4, RZ, RZ, RZ ;  /* 0x000000ffff047224 */ /* 0x000fe200078e00ff */
[----:B------:R-:W-:Y:S01]  /*0e00*/  VIADDMNMX R0, R3, UR5, R0, PT ;  /* 0x0000000503007c46 */ /* 0x000fe2000b800100 */
[----:B------:R-:W-:Y:S01]  /*0e10*/  IMAD.U32 R19, RZ, RZ, UR5 ;  /* 0x00000005ff137e24 */ /* 0x000fe2000f8e00ff */
[----:B------:R-:W-:Y:S01]  /*0e20*/  CS2R R150, SRZ ;  /* 0x0000000000967805 */ /* 0x000fe2000001ff00 */
[----:B------:R-:W-:Y:S01]  /*0e30*/  IMAD.MOV.U32 R3, RZ, RZ, RZ ;  /* 0x000000ffff037224 */ /* 0x000fe200078e00ff */
[----:B------:R-:W-:-:S02]  /*0e40*/  R2UR UR38, R0 ;  /* 0x00000000002672ca */ /* 0x000fc400000e0000 */
        /* <DEDUP_REMOVED lines=11> */
[----:B------:R-:W-:Y:S01]  /*0f00*/  CS2R R126, SRZ ;  /* 0x00000000007e7805 */ /* 0x000fe2000001ff00 */
[----:B------:R-:W-:Y:S01]  /*0f10*/  UISETP.GT.AND UP0, UPT, UR38, UR5, UPT ;  /* 0x000000052600728c */ /* 0x000fe2000bf04270 */
[----:B------:R-:W-:-:S02]  /*0f20*/  CS2R R124, SRZ ;  /* 0x00000000007c7805 */ /* 0x000fc4000001ff00 */
[----:B------:R-:W-:Y:S02]  /*0f30*/  CS2R R122, SRZ ;  /* 0x00000000007a7805 */ /* 0x000fe4000001ff00 */
[----:B------:R-:W-:Y:S02]  /*0f40*/  CS2R R120, SRZ ;  /* 0x0000000000787805 */ /* 0x000fe4000001ff00 */
[----:B------:R-:W-:Y:S02]  /*0f50*/  CS2R R118, SRZ ;  /* 0x0000000000767805 */ /* 0x000fe4000001ff00 */
[----:B------:R-:W-:Y:S02]  /*0f60*/  CS2R R116, SRZ ;  /* 0x0000000000747805 */ /* 0x000fe4000001ff00 */
[----:B------:R-:W-:Y:S02]  /*0f70*/  PLOP3.LUT P1, PT, PT, PT, UP0, 0x80, 0x0 ;  /* 0x000000000000781c */ /* 0x000fe40003f2f008 */
        /* <DEDUP_REMOVED lines=48> */
[----:B------:R-:W1:Y:S01]  /*1280*/  S2UR UR6, SR_CgaCtaId ;  /* 0x00000000000679c3 */ /* 0x000e620000008800 */
[----:B------:R-:W-:Y:S02]  /*1290*/  UMOV UR5, 0x400 ;  /* 0x0000040000057882 */ /* 0x000fe40000000000 */
[----:B------:R-:W-:-:S04]  /*12a0*/  LEA.HI R23, R3, R22, RZ, 0x7 ;  /* 0x0000001603177211 */ /* 0x000fc800078f38ff */
[----:B------:R-:W-:-:S06]  /*12b0*/  SHF.R.S32.HI R0, RZ, 0x7, R23 ;  /* 0x00000007ff007819 */ /* 0x000fcc0000011417 */
[----:B------:R-:W2:Y:S01]  /*12c0*/  SHFL.IDX PT, R0, R0, RZ, 0x1f ;  /* 0x00001fff00007589 */ /* 0x000ea200000e0000 */
[----:B-1----:R-:W-:-:S04]  /*12d0*/  ULEA UR7, UR6, UR5, 0x18 ;  /* 0x0000000506077291 */ /* 0x002fc8000f8ec03f */
[----:B------:R-:W-:Y:S02]  /*12e0*/  UIADD3 UR6, UR7, 0x18400, URZ ;  /* 0x0001840007067890 */ /* 0x000fe4000fffe03f */
[----:B------:R-:W-:Y:S02]  /*12f0*/  MOV R16, UR7 ;  /* 0x0000000700107c02 */ /* 0x000fe40008000f00 */
[----:B------:R-:W-:Y:S01]  /*1300*/  ULOP3.LUT UP0, URZ, UR6, 0x1bf, URZ, 0xc0, !UPT ;  /* 0x000001bf063f7892 */ /* 0x000fe2000f80c03f */
[----:B--2---:R-:W-:-:S05]  /*1310*/  R2UR UR4, R0 ;  /* 0x00000000000472ca */ /* 0x004fca00000e0000 */
[----:B------:R-:W-:-:S08]  /*1320*/  PLOP3.LUT P0, PT, PT, PT, UP0, 0x80, 0x0 ;  /* 0x000000000000781c */ /* 0x000fd00003f0f008 */
[----:B------:R-:W-:-:S04]  /*1330*/  ULEA.HI UR5, UR4, UR4, URZ, 0x1 ;  /* 0x0000000404057291 */ /* 0x000fc8000f8f083f */
[----:B------:R-:W-:-:S04]  /*1340*/  ULOP3.LUT UR5, UR5, 0xffffe, URZ, 0xc0, !UPT ;  /* 0x000ffffe05057892 */ /* 0x000fc8000f8ec03f */
[----:B------:R-:W-:Y:S01]  /*1350*/  UIADD3 UR40, UR4, -UR5, URZ ;  /* 0x8000000504287290 */ /* 0x000fe2000fffe03f */
[----:B------:R-:W-:Y:S11]  /*1360*/  @!P0 BRA `(.L_x_187) ;  /* 0x0000000000408947 */ /* 0x000ff60003800000 */
[----:B------:R-:W-:Y:S01]  /*1370*/  MOV R0, 0x0 ;  /* 0x0000000000007802 */ /* 0x000fe20000000f00 */
[----:B------:R-:W-:Y:S01]  /*1380*/  ULDC.64 UR4, c[0x4][0x98] ;  /* 0x0100260000047ab9 */ /* 0x000fe20000000a00 */
[----:B------:R-:W-:Y:S01]  /*1390*/  ULDC.64 UR6, c[0x4][0x38] ;  /* 0x01000e0000067ab9 */ /* 0x000fe20000000a00 */
[----:B------:R-:W-:Y:S01]  /*13a0*/  IMAD.U32 R4, RZ, RZ, UR4 ;  /* 0x00000004ff047e24 */ /* 0x000fe2000f8e00ff */
[----:B0-----:R0:W1:Y:S01]  /*13b0*/  LDC.64 R2, c[0x4][R0] ;  /* 0x0100000000027b82 */ /* 0x0010620000000a00 */
[----:B------:R-:W-:Y:S01]  /*13c0*/  IMAD.U32 R5, RZ, RZ, UR5 ;  /* 0x00000005ff057e24 */ /* 0x000fe2000f8e00ff */
[----:B------:R-:W-:Y:S01]  /*13d0*/  ULDC.64 UR4, c[0x4][0xa0] ;  /* 0x0100280000047ab9 */ /* 0x000fe20000000a00 */
[----:B------:R-:W-:Y:S01]  /*13e0*/  MOV R10, UR6 ;  /* 0x00000006000a7c02 */ /* 0x000fe20008000f00 */
[----:B------:R-:W-:Y:S02]  /*13f0*/  IMAD.U32 R6, RZ, RZ, UR4 ;  /* 0x00000004ff067e24 */ /* 0x000fe4000f8e00ff */
[----:B------:R-:W-:-:S02]  /*1400*/  IMAD.U32 R7, RZ, RZ, UR5 ;  /* 0x00000005ff077e24 */ /* 0x000fc4000f8e00ff */
[----:B------:R-:W-:Y:S02]  /*1410*/  IMAD.U32 R11, RZ, RZ, UR7 ;  /* 0x00000007ff0b7e24 */ /* 0x000fe4000f8e00ff */
[----:B------:R-:W-:Y:S02]  /*1420*/  IMAD.MOV.U32 R8, RZ, RZ, 0x70 ;  /* 0x00000070ff087424 */ /* 0x000fe400078e00ff */
[----:B------:R-:W-:Y:S02]  /*1430*/  IMAD.MOV.U32 R12, RZ, RZ, 0x1 ;  /* 0x00000001ff0c7424 */ /* 0x000fe400078e00ff */
[----:B0-----:R-:W-:-:S07]  /*1440*/  IMAD.MOV.U32 R13, RZ, RZ, RZ ;  /* 0x000000ffff0d7224 */ /* 0x001fce00078e00ff */
[----:B------:R-:W-:-:S07]  /*1450*/  LEPC R20, `(.L_x_187) ;  /* 0x000000001014794e */ /* 0x000fce0000000000 */
[----:B-1----:R-:W-:Y:S05]  /*1460*/  CALL.ABS.NOINC R2 ;  /* 0x0000000002007343 */ /* 0x002fea0003c00000 */
.L_x_187:
[----:B------:R-:W-:Y:S02]  /*1470*/  R2UR UR4, R16 ;  /* 0x00000000100472ca */ /* 0x000fe400000e0000 */
[----:B------:R-:W-:Y:S02]  /*1480*/  SHF.L.U32 R0, RZ, 0x1f, RZ ;  /* 0x0000001fff007819 */ /* 0x000fe400000006ff */
[----:B------:R-:W-:-:S09]  /*1490*/  IADD3 R210, R17, 0x8, RZ ;  /* 0x0000000811d27810 */ /* 0x000fd20007ffe0ff */
[----:B------:R-:W1:Y:S02]  /*14a0*/  SYNCS.PHASECHK.TRANS64.TRYWAIT P0, [UR4+0x32400], R0 ;  /* 0x03240000ff0075a7 */ /* 0x000e640008000144 */
[----:B-1----:R-:W-:Y:S05]  /*14b0*/  @!P0 BRA `(.L_x_188) ;  /* 0x000000c800848947 */ /* 0x002fea0003800000 */
.L_x_265:
[----:B------:R-:W-:Y:S05]  /*14c0*/  WARPSYNC.ALL ;  /* 0x0000000000007948 */ /* 0x000fea0003800000 */
[----:B0-----:R-:W2:Y:S01]  /*14d0*/  LDL R2, [R1] ;  /* 0x0000000001027983 */ /* 0x001ea20000100800 */
[----:B------:R0:W-:Y:S01]  /*14e0*/  BAR.SYNC.DEFER_BLOCKING R210, 0x100 ;  /* 0x000400d20000751d */ /* 0x0001e20000010000 */
[----:B--2---:R-:W-:-:S13]  /*14f0*/  R2UR UR4, R2 ;  /* 0x00000000020472ca */ /* 0x004fda00000e0000 */
[----:B------:R-:W-:-:S04]  /*1500*/  ULOP3.LUT UR4, UR4, 0x1, URZ, 0xfc, !UPT ;  /* 0x0000000104047892 */ /* 0x000fc8000f8efc3f */
[----:B------:R-:W-:-:S06]  /*1510*/  UISETP.NE.AND UP0, UPT, UR4, 0x3, UPT ;  /* 0x000000030400788c */ /* 0x000fcc000bf05270 */
[----:B------:R-:W-:-:S13]  /*1520*/  PLOP3.LUT P0, PT, PT, PT, UP0, 0x80, 0x0 ;  /* 0x000000000000781c */ /* 0x000fda0003f0f008 */
[----:B0-----:R-:W-:Y:S05]  /*1530*/  @!P0 BRA `(.L_x_189) ;  /* 0x0000000000048947 */ /* 0x001fea0003800000 */
[----:B------:R-:W-:Y:S01]  /*1540*/  BPT.TRAP 0x1 ;  /* 0x000000040000795c */ /* 0x000fe20000300000 */
.L_x_189:
[----:B------:R-:W-:-:S13]  /*1550*/  R2UR UR4, R16 ;  /* 0x00000000100472ca */ /* 0x000fda00000e0000 */
[----:B------:R0:W2:Y:S01]  /*1560*/  SYNCS.PHASECHK.TRANS64.TRYWAIT P1, [UR4+0x32430], R0 ;  /* 0x03243000ff0075a7 */ /* 0x0000a20008020144 */
[----:B------:R-:W-:Y:S05]  /*1570*/  @!P0 BRA `(.L_x_190) ;  /* 0x0000000000048947 */ /* 0x000fea0003800000 */
[----:B------:R-:W-:Y:S01]  /*1580*/  BPT.TRAP 0x1 ;  /* 0x000000040000795c */ /* 0x000fe20000300000 */
.L_x_190:
[----:B--2---:R-:W-:Y:S05]  /*1590*/  @P1 BRA `(.L_x_191) ;  /* 0x00000000000c1947 */ /* 0x004fea0003800000 */
[----:B------:R-:W-:-:S13]  /*15a0*/  R2UR UR4, R16 ;  /* 0x00000000100472ca */ /* 0x000fda00000e0000 */
[----:B------:R-:W2:Y:S02]  /*15b0*/  SYNCS.PHASECHK.TRANS64.TRYWAIT P1, [UR4+0x32430], R0 ;  /* 0x03243000ff0075a7 */ /* 0x000ea40008020144 */
[----:B--2---:R-:W-:Y:S05]  /*15c0*/  @!P1 BRA `(.L_x_192) ;  /* 0x000000c8005c9947 */ /* 0x004fea0003800000 */
.L_x_191:
[----:B------:R-:W-:Y:S01]  /*15d0*/  R2UR UR9, R16 ;  /* 0x00000000100972ca */ /* 0x000fe200000e0000 */
[----:B------:R-:W-:Y:S01]  /*15e0*/  WARPGROUP.ARRIVE ;  /* 0x00000000000079c5 */ /* 0x000fe20000000000 */
[----:B------:R-:W-:Y:S01]  /*15f0*/  UMOV UR7, 0x40000040 ;  /* 0x4000004000077882 */ /* 0x000fe20000000000 */
[----:B------:R-:W-:Y:S01]  /*1600*/  UMOV UR13, 0x40000040 ;  /* 0x40000040000d7882 */ /* 0x000fe20000000000 */
[----:B------:R-:W-:Y:S01]  /*1610*/  IMAD.U32 R15, RZ, RZ, UR7 ;  /* 0x00000007ff0f7e24 */ /* 0x000fe2000f8e00ff */
[----:B------:R-:W-:-:S08]  /*1620*/  MOV R13, UR13 ;  /* 0x0000000d000d7c02 */ /* 0x000fd00008000f00 */
[----:B------:R-:W-:Y:S02]  /*1630*/  ULEA UR40, UR40, UR9, 0xd ;  /* 0x0000000928287291 */ /* 0x000fe4000f8e683f */
[----:B------:R-:W-:Y:S02]  /*1640*/  UIADD3 UR5, UR9, 0x1c400, URZ ;  /* 0x0001c40009057890 */ /* 0x000fe4000fffe03f */
[----:B------:R-:W-:Y:S02]  /*1650*/  UIADD3 UR4, UR40, 0x18400, URZ ;  /* 0x0001840028047890 */ /* 0x000fe4000fffe03f */
[----:B------:R-:W-:Y:S02]  /*1660*/  USHF.R.U32.HI UR5, URZ, 0x4, UR5 ;  /* 0x000000043f057899 */ /* 0x000fe40008011605 */
[----:B------:R-:W-:Y:S02]  /*1670*/  USHF.R.U32.HI UR4, URZ, 0x4, UR4 ;  /* 0x000000043f047899 */ /* 0x000fe40008011604 */
[----:B------:R-:W-:-:S02]  /*1680*/  ULOP3.LUT UR5, UR5, 0x3fff, URZ, 0xc0, !UPT ;  /* 0x00003fff05057892 */ /* 0x000fc4000f8ec03f */
[----:B------:R-:W-:Y:S02]  /*1690*/  ULOP3.LUT UR4, UR4, 0x3fff, URZ, 0xc0, !UPT ;  /* 0x00003fff04047892 */ /* 0x000fe4000f8ec03f */
[----:B------:R-:W-:Y:S02]  /*16a0*/  ULOP3.LUT UR10, UR5, 0x10000, URZ, 0xfc, !UPT ;  /* 0x00010000050a7892 */ /* 0x000fe4000f8efc3f */
[----:B------:R-:W-:Y:S01]  /*16b0*/  ULOP3.LUT UR8, UR4, 0x10000, URZ, 0xfc, !UPT ;  /* 0x0001000004087892 */ /* 0x000fe2000f8efc3f */
[----:B------:R-:W-:-:S03]  /*16c0*/  UMOV UR5, UR7 ;  /* 0x0000000700057c82 */ /* 0x000fc60008000000 */
[----:B------:R-:W-:-:S03]  /*16d0*/  IMAD.U32 R17, RZ, RZ, UR10 ;  /* 0x0000000aff117e24 */ /* 0x000fc6000f8e00ff */
[----:B------:R-:W-:Y:S02]  /*16e0*/  UMOV UR6, UR8 ;  /* 0x0000000800067c82 */ /* 0x000fe40008000000 */
[----:B------:R-:W-:Y:S01]  /*16f0*/  IMAD.U32 R14, RZ, RZ, UR6 ;  /* 0x00000006ff0e7e24 */ /* 0x000fe2000f8e00ff */
[----:B------:R-:W-:Y:S01]  /*1700*/  UMOV UR4, UR6 ;  /* 0x0000000600047c82 */ /* 0x000fe20008000000 */
[----:B------:R-:W-:Y:S02]  /*1710*/  UMOV UR6, UR10 ;  /* 0x0000000a00067c82 */ /* 0x000fe40008000000 */
[----:B------:R-:W-:Y:S01]  /*1720*/  HGMMA.64x96x16.F32 R24, gdesc[UR4], RZ, !UPT, gsb0 ;  /* 0x01600000041879f0 */ /* 0x000fe2000c0008ff */
[----:B------:R-:W-:Y:S02]  /*1730*/  UIADD3 UR4, UR8, 0x2, URZ ;  /* 0x0000000208047890 */ /* 0x000fe4000fffe03f */
[----:B------:R-:W-:Y:S01]  /*1740*/  UIADD3 UR6, UR10, 0x2, URZ ;  /* 0x000000020a067890 */ /* 0x000fe2000fffe03f */
[----:B------:R-:W-:Y:S01]  /*1750*/  UMOV UR5, UR13 ;  /* 0x0000000d00057c82 */ /* 0x000fe20008000000 */
[----:B------:R-:W-:Y:S01]  /*1760*/  UMOV UR7, 0x40000040 ;  /* 0x4000004000077882 */ /* 0x000fe20000000000 */
[----:B------:R-:W-:-:S02]  /*1770*/  UMOV UR13, 0x40000040 ;  /* 0x40000040000d7882 */ /* 0x000fc40000000000 */
[----:B------:R-:W-:Y:S01]  /*1780*/  UMOV UR12, UR4 ;  /* 0x00000004000c7c82 */ /* 0x000fe20008000000 */
[----:B------:R-:W-:Y:S01]  /*1790*/  IMAD.U32 R11, RZ, RZ, UR13 ;  /* 0x0000000dff0b7e24 */ /* 0x000fe2000f8e00ff */
[----:B------:R-:W-:Y:S01]  /*17a0*/  UMOV UR4, UR12 ;  /* 0x0000000c00047c82 */ /* 0x000fe20008000000 */
[----:B------:R-:W-:Y:S01]  /*17b0*/  IMAD.U32 R12, RZ, RZ, UR12 ;  /* 0x0000000cff0c7e24 */ /* 0x000fe2000f8e00ff */
[----:B------:R-:W-:Y:S02]  /*17c0*/  WARPGROUP.DEPBAR.LE gsb0, 0x0 ;  /* 0x00008000000079c5 */ /* 0x000fe40000010000 */
[----:B------:R-:W-:-:S06]  /*17d0*/  WARPGROUP.ARRIVE ;  /* 0x00000000000079c5 */ /* 0x000fcc0000000000 */
[----:B------:R-:W-:Y:S01]  /*17e0*/  HGMMA.64x96x16.F32 R24, gdesc[UR4], R24, gsb0 ;  /* 0x01600000041879f0 */ /* 0x000fe20008000818 */
[----:B------:R-:W-:Y:S02]  /*17f0*/  UIADD3 UR4, UR8, 0x4, URZ ;  /* 0x0000000408047890 */ /* 0x000fe4000fffe03f */
[----:B------:R-:W-:Y:S01]  /*1800*/  UIADD3 UR6, UR10, 0x4, URZ ;  /* 0x000000040a067890 */ /* 0x000fe2000fffe03f */
[----:B------:R-:W-:Y:S01]  /*1810*/  UMOV UR5, UR13 ;  /* 0x0000000d00057c82 */ /* 0x000fe20008000000 */
[----:B------:R-:W-:-:S03]  /*1820*/  UMOV UR7, 0x40000040 ;  /* 0x4000004000077882 */ /* 0x000fc60000000000 */
[----:B------:R-:W-:Y:S02]  /*1830*/  UMOV UR12, UR4 ;  /* 0x00000004000c7c82 */ /* 0x000fe40008000000 */
[----:B------:R-:W-:Y:S01]  /*1840*/  UMOV UR4, UR12 ;  /* 0x0000000c00047c82 */ /* 0x000fe20008000000 */
[----:B------:R-:W-:Y:S01]  /*1850*/  IMAD.U32 R10, RZ, RZ, UR12 ;  /* 0x0000000cff0a7e24 */ /* 0x000fe2000f8e00ff */
[----:B------:R-:W-:Y:S02]  /*1860*/  WARPGROUP.DEPBAR.LE gsb0, 0x0 ;  /* 0x00008000000079c5 */ /* 0x000fe40000010000 */
[----:B------:R-:W-:-:S06]  /*1870*/  WARPGROUP.ARRIVE ;  /* 0x00000000000079c5 */ /* 0x000fcc0000000000 */
[----:B------:R-:W-:Y:S01]  /*1880*/  HGMMA.64x96x16.F32 R24, gdesc[UR4], R24, gsb0 ;  /* 0x01600000041879f0 */ /* 0x000fe20008000818 */
[----:B------:R-:W-:Y:S02]  /*1890*/  UIADD3 UR4, UR8, 0x6, URZ ;  /* 0x0000000608047890 */ /* 0x000fe4000fffe03f */
[----:B------:R-:W-:Y:S01]  /*18a0*/  UIADD3 UR6, UR10, 0x6, URZ ;  /* 0x000000060a067890 */ /* 0x000fe2000fffe03f */
[----:B------:R-:W-:Y:S01]  /*18b0*/  UMOV UR5, 0x40000040 ;  /* 0x4000004000057882 */ /* 0x000fe20000000000 */
[----:B------:R-:W-:Y:S02]  /*18c0*/  UMOV UR7, 0x40000040 ;  /* 0x4000004000077882 */ /* 0x000fe40000000000 */
[----:B------:R-:W-:Y:S02]  /*18d0*/  IMAD.U32 R8, RZ, RZ, UR4 ;  /* 0x00000004ff087e24 */ /* 0x000fe4000f8e00ff */
[----:B------:R-:W-:Y:S01]  /*18e0*/  IMAD.U32 R9, RZ, RZ, UR5 ;  /* 0x00000005ff097e24 */ /* 0x000fe2000f8e00ff */
[----:B------:R-:W-:-:S02]  /*18f0*/  WARPGROUP.DEPBAR.LE gsb0, 0x0 ;  /* 0x00008000000079c5 */ /* 0x000fc40000010000 */
[----:B------:R-:W-:-:S06]  /*1900*/  WARPGROUP.ARRIVE ;  /* 0x00000000000079c5 */ /* 0x000fcc0000000000 */
[----:B------:R-:W-:Y:S03]  /*1910*/  HGMMA.64x96x16.F32 R24, gdesc[UR4], R24, gsb0 ;  /* 0x01600000041879f0 */ /* 0x000fe60008000818 */
[----:B------:R-:W-:Y:S02]  /*1920*/  WARPGROUP.DEPBAR.LE gsb0, 0x0 ;  /* 0x00008000000079c5 */ /* 0x000fe40000010000 */
[----:B------:R-:W2:Y:S02]  /*1930*/  SYNCS.PHASECHK.TRANS64.TRYWAIT P1, [UR9+0x32410], R0 ;  /* 0x03241000ff0075a7 */ /* 0x000ea40008020149 */
[----:B--2---:R-:W-:Y:S05]  /*1940*/  @!P1 BRA `(.L_x_193) ;  /* 0x000000c400989947 */ /* 0x004fea0003800000 */
.L_x_266:
[----:B------:R-:W-:Y:S05]  /*1950*/  @!P0 BRA `(.L_x_194) ;  /* 0x0000000000048947 */ /* 0x000fea0003800000 */
[----:B------:R-:W-:Y:S01]  /*1960*/  BPT.TRAP 0x1 ;  /* 0x000000040000795c */ /* 0x000fe20000300000 */
.L_x_194:
[----:B------:R-:W-:-:S13]  /*1970*/  R2UR UR4, R16 ;  /* 0x00000000100472ca */ /* 0x000fda00000e0000 */
[----:B------:R2:W3:Y:S01]  /*1980*/  SYNCS.PHASECHK.TRANS64.TRYWAIT P1, [UR4+0x32450], R0 ;  /* 0x03245000ff0075a7 */ /* 0x0004e20008020144 */
[----:B------:R-:W-:Y:S05]  /*1990*/  @!P0 BRA `(.L_x_195) ;  /* 0x0000000000048947 */ /* 0x000fea0003800000 */
[----:B------:R-:W-:Y:S01]  /*19a0*/  BPT.TRAP 0x1 ;  /* 0x000000040000795c */ /* 0x000fe20000300000 */
.L_x_195:
[----:B---3--:R-:W-:Y:S05]  /*19b0*/  @P1 BRA `(.L_x_196) ;  /* 0x00000000000c1947 */ /* 0x008fea0003800000 */
[----:B------:R-:W-:-:S13]  /*19c0*/  R2UR UR4, R16 ;  /* 0x00000000100472ca */ /* 0x000fda00000e0000 */
[----:B------:R-:W3:Y:S02]  /*19d0*/  SYNCS.PHASECHK.TRANS64.TRYWAIT P1, [UR4+0x32450], R0 ;  /* 0x03245000ff0075a7 */ /* 0x000ee40008020144 */
[----:B---3--:R-:W-:Y:S05]  /*19e0*/  @!P1 BRA `(.L_x_197) ;  /* 0x000000c4008c9947 */ /* 0x008fea0003800000 */
.L_x_196:
[----:B------:R-:W-:Y:S01]  /*19f0*/  R2UR UR4, R16 ;  /* 0x00000000100472ca */ /* 0x000fe200000e0000 */
[----:B------:R-:W-:Y:S01]  /*1a00*/  UIADD3 UR40, UR40, 0x22400, URZ ;  /* 0x0002240028287890 */ /* 0x000fe2000fffe03f */
[----:B------:R-:W-:Y:S01]  /*1a10*/  WARPGROUP.ARRIVE ;  /* 0x00000000000079c5 */ /* 0x000fe20000000000 */
[----:B------:R-:W-:Y:S01]  /*1a20*/  UMOV UR9, 0x40000040 ;  /* 0x4000004000097882 */ /* 0x000fe20000000000 */
[----:B------:R-:W-:Y:S01]  /*1a30*/  UMOV UR11, 0x40000040 ;  /* 0x40000040000b7882 */ /* 0x000fe20000000000 */
[----:B------:R-:W-:Y:S01]  /*1a40*/  USHF.R.U32.HI UR40, URZ, 0x4, UR40 ;  /* 0x000000043f287899 */ /* 0x000fe20008011628 */
[----:B------:R-:W-:Y:S01]  /*1a50*/  IMAD.U32 R7, RZ, RZ, UR9 ;  /* 0x00000009ff077e24 */ /* 0x000fe2000f8e00ff */
[----:B------:R-:W-:Y:S01]  /*1a60*/  UMOV UR13, 0x40000040 ;  /* 0x40000040000d7882 */ /* 0x000fe20000000000 */
[----:B------:R-:W-:Y:S01]  /*1a70*/  UMOV UR5, 0x40000040 ;  /* 0x4000004000057882 */ /* 0x000fe20000000000 */
[----:B------:R-:W-:Y:S01]  /*1a80*/  ULOP3.LUT UR6, UR40, 0x3fff, URZ, 0xc0, !UPT ;  /* 0x00003fff28067892 */ /* 0x000fe2000f8ec03f */
[----:B------:R-:W-:Y:S01]  /*1a90*/  IMAD.U32 R5, RZ, RZ, UR13 ;  /* 0x0000000dff057e24 */ /* 0x000fe2000f8e00ff */
[----:B------:R-:W-:Y:S01]  /*1aa0*/  UMOV UR15, 0x40000040 ;  /* 0x40000040000f7882 */ /* 0x000fe20000000000 */
[----:B------:R-:W-:Y:S01]  /*1ab0*/  UMOV UR17, 0x40000040 ;  /* 0x4000004000117882 */ /* 0x000fe20000000000 */
[----:B------:R-:W-:Y:S01]  /*1ac0*/  UIADD3 UR4, UR4, 0x400, URZ ;  /* 0x0000040004047890 */ /* 0x000fe2000fffe03f */
[----:B------:R-:W3:Y:S01]  /*1ad0*/  S2R R20, SR_TID.X ;  /* 0x0000000000147919 */ /* 0x000ee20000002100 */
[----:B------:R-:W-:-:S02]  /*1ae0*/  ULOP3.LUT UR6, UR6, 0x10000, URZ, 0xfc, !UPT ;  /* 0x0001000006067892 */ /* 0x000fc4000f8efc3f */
[----:B------:R-:W-:Y:S02]  /*1af0*/  USHF.R.U32.HI UR4, URZ, 0x4, UR4 ;  /* 0x000000043f047899 */ /* 0x000fe40008011604 */
[----:B------:R-:W-:Y:S02]  /*1b00*/  UIADD3 UR16, UR6, 0x404, URZ ;  /* 0x0000040406107890 */ /* 0x000fe4000fffe03f */
[----:B------:R-:W-:Y:S01]  /*1b10*/  ULOP3.LUT UR7, UR4, 0x3fff, URZ, 0xc0, !UPT ;  /* 0x00003fff04077892 */ /* 0x000fe2000f8ec03f */
[----:B------:R-:W-:Y:S01]  /*1b20*/  UMOV UR8, UR6 ;  /* 0x0000000600087c82 */ /* 0x000fe20008000000 */
[----:B------:R-:W-:Y:S01]  /*1b30*/  UIADD3 UR4, UR6, 0x2, URZ ;  /* 0x0000000206047890 */ /* 0x000fe2000fffe03f */
[----:B------:R-:W-:Y:S01]  /*1b40*/  MOV R6, UR8 ;  /* 0x0000000800067c02 */ /* 0x000fe20008000f00 */
[----:B------:R-:W-:Y:S01]  /*1b50*/  ULOP3.LUT UR57, UR7, 0x10000, URZ, 0xfc, !UPT ;  /* 0x0001000007397892 */ /* 0x000fe2000f8efc3f */
[----:B------:R-:W-:Y:S01]  /*1b60*/  UMOV UR19, 0x40000040 ;  /* 0x4000004000137882 */ /* 0x000fe20000000000 */
[----:B------:R-:W-:-:S03]  /*1b70*/  UIADD3 UR20, UR6, 0x406, URZ ;  /* 0x0000040606147890 */ /* 0x000fc6000fffe03f */
[----:B------:R-:W-:Y:S01]  /*1b80*/  UMOV UR12, UR4 ;  /* 0x00000004000c7c82 */ /* 0x000fe20008000000 */
[----:B------:R-:W-:Y:S01]  /*1b90*/  UIADD3 UR4, UR6, 0x4, URZ ;  /* 0x0000000406047890 */ /* 0x000fe2000fffe03f */
[----:B------:R-:W-:Y:S01]  /*1ba0*/  IMAD.U32 R4, RZ, RZ, UR12 ;  /* 0x0000000cff047e24 */ /* 0x000fe2000f8e00ff */
[----:B------:R-:W-:Y:S01]  /*1bb0*/  UMOV UR10, UR57 ;  /* 0x00000039000a7c82 */ /* 0x000fe20008000000 */
[----:B------:R-:W-:Y:S01]  /*1bc0*/  UIADD3 UR14, UR57, 0x302, URZ ;  /* 0x00000302390e7890 */ /* 0x000fe2000fffe03f */
[----:B------:R-:W-:Y:S01]  /*1bd0*/  HGMMA.64x96x16.F32 R24, gdesc[UR8], R24, gsb0 ;  /* 0x01600000081879f0 */ /* 0x000fe20008000818 */
[----:B------:R-:W-:Y:S02]  /*1be0*/  UIADD3 UR10, UR57, 0x2, URZ ;  /* 0x00000002390a7890 */ /* 0x000fe4000fffe03f */
[----:B------:R-:W-:Y:S01]  /*1bf0*/  IMAD.U32 R18, RZ, RZ, UR57 ;  /* 0x00000039ff127e24 */ /* 0x000fe2000f8e00ff */
[----:B------:R-:W-:Y:S01]  /*1c00*/  UMOV UR8, UR12 ;  /* 0x0000000c00087c82 */ /* 0x000fe20008000000 */
[----:B------:R-:W-:Y:S01]  /*1c10*/  UMOV UR9, UR13 ;  /* 0x0000000d00097c82 */ /* 0x000fe20008000000 */
[----:B------:R-:W-:Y:S01]  /*1c20*/  UMOV UR11, 0x40000040 ;  /* 0x40000040000b7882 */ /* 0x000fe20000000000 */
[----:B------:R-:W-:Y:S01]  /*1c30*/  UMOV UR12, UR4 ;  /* 0x00000004000c7c82 */ /* 0x000fe20008000000 */
[----:B------:R-:W-:Y:S01]  /*1c40*/  UMOV UR13, 0x40000040 ;  /* 0x40000040000d7882 */ /* 0x000fe20000000000 */
[----:B------:R-:W-:Y:S01]  /*1c50*/  UIADD3 UR4, UR6, 0x6, URZ ;  /* 0x0000000606047890 */ /* 0x000fe2000fffe03f */
[----:B------:R-:W-:Y:S01]  /*1c60*/  MOV R2, UR12 ;  /* 0x0000000c00027c02 */ /* 0x000fe20008000f00 */
[----:B-1----:R-:W-:Y:S01]  /*1c70*/  IMAD.U32 R3, RZ, RZ, UR13 ;  /* 0x0000000dff037e24 */ /* 0x002fe2000f8e00ff */
[----:B------:R-:W-:Y:S01]  /*1c80*/  UIADD3 UR18, UR57, 0x304, URZ ;  /* 0x0000030439127890 */ /* 0x000fe2000fffe03f */
[----:B---3--:R-:W-:Y:S01]  /*1c90*/  SHF.R.U32.HI R20, RZ, 0x7, R20 ;  /* 0x00000007ff147819 */ /* 0x008fe20000011614 */
[----:B------:R-:W-:Y:S01]  /*1ca0*/  UIADD3 UR22, UR57, 0x306, URZ ;  /* 0x0000030639167890 */ /* 0x000fe2000fffe03f */
[----:B------:R-:W-:Y:S01]  /*1cb0*/  UMOV UR21, 0x40000040 ;  /* 0x4000004000157882 */ /* 0x000fe20000000000 */
[----:B------:R-:W-:Y:S01]  /*1cc0*/  UMOV UR23, 0x40000040 ;  /* 0x4000004000177882 */ /* 0x000fe20000000000 */
[----:B------:R-:W-:Y:S01]  /*1cd0*/  UIADD3 UR24, UR6, 0x800, URZ ;  /* 0x0000080006187890 */ /* 0x000fe2000fffe03f */
[----:B0-2---:R-:W-:Y:S01]  /*1ce0*/  IADD3 R0, -R20, 0xb, RZ ;  /* 0x0000000b14007810 */ /* 0x005fe20007ffe1ff */
[----:B------:R-:W-:Y:S01]  /*1cf0*/  UIADD3 UR26, UR57, 0x600, URZ ;  /* 0x00000600391a7890 */ /* 0x000fe2000fffe03f */
[----:B------:R-:W-:Y:S01]  /*1d00*/  UMOV UR25, 0x40000040 ;  /* 0x4000004000197882 */ /* 0x000fe20000000000 */
[----:B------:R-:W-:Y:S01]  /*1d10*/  UMOV UR27, 0x40000040 ;  /* 0x40000040001b7882 */ /* 0x000fe20000000000 */
[----:B------:R-:W-:-:S02]  /*1d20*/  UIADD3 UR28, UR6, 0x802, URZ ;  /* 0x00000802061c7890 */ /* 0x000fc4000fffe03f */
[----:B------:R-:W-:Y:S01]  /*1d30*/  UIADD3 UR30, UR57, 0x602, URZ ;  /* 0x00000602391e7890 */ /* 0x000fe2000fffe03f */
[----:B------:R-:W-:Y:S01]  /*1d40*/  UMOV UR29, 0x40000040 ;  /* 0x40000040001d7882 */ /* 0x000fe20000000000 */
[----:B------:R-:W-:Y:S01]  /*1d50*/  UMOV UR31, 0x40000040 ;  /* 0x40000040001f7882 */ /* 0x000fe20000000000 */
[----:B------:R-:W-:Y:S02]  /*1d60*/  UIADD3 UR32, UR6, 0x804, URZ ;  /* 0x0000080406207890 */ /* 0x000fe4000fffe03f */
[----:B------:R-:W-:Y:S01]  /*1d70*/  UIADD3 UR34, UR57, 0x604, URZ ;  /* 0x0000060439227890 */ /* 0x000fe2000fffe03f */
[----:B------:R-:W-:Y:S01]  /*1d80*/  UMOV UR33, 0x40000040 ;  /* 0x4000004000217882 */ /* 0x000fe20000000000 */
[----:B------:R-:W-:Y:S01]  /*1d90*/  UMOV UR35, 0x40000040 ;  /* 0x4000004000237882 */ /* 0x000fe20000000000 */
[----:B------:R-:W-:Y:S02]  /*1da0*/  UIADD3 UR40, UR6, 0x806, URZ ;  /* 0x0000080606287890 */ /* 0x000fe4000fffe03f */
        /* <DEDUP_REMOVED lines=18> */
[----:B------:R-:W-:Y:S02]  /*1ed0*/  WARPGROUP.DEPBAR.LE gsb0, 0x0 ;  /* 0x00008000000079c5 */ /* 0x000fe40000010000 */
[----:B------:R-:W-:-:S06]  /*1ee0*/  WARPGROUP.ARRIVE ;  /* 0x00000000000079c5 */ /* 0x000fcc0000000000 */
[----:B------:R-:W-:Y:S01]  /*1ef0*/  HGMMA.64x96x16.F32 R24, gdesc[UR8], R24, gsb0 ;  /* 0x01600000081879f0 */ /* 0x000fe20008000818 */
[----:B------:R-:W-:Y:S01]  /*1f00*/  UIADD3 UR10, UR57, 0x4, URZ ;  /* 0x00000004390a7890 */ /* 0x000fe2000fffe03f */
[----:B------:R-:W-:Y:S01]  /*1f10*/  UMOV UR8, UR12 ;  /* 0x0000000c00087c82 */ /* 0x000fe20008000000 */
[----:B------:R-:W-:Y:S01]  /*1f20*/  UMOV UR9, UR13 ;  /* 0x0000000d00097c82 */ /* 0x000fe20008000000 */
[----:B------:R-:W-:Y:S01]  /*1f30*/  UMOV UR11, 0x40000040 ;  /* 0x40000040000b7882 */ /* 0x000fe20000000000 */
        /* <DEDUP_REMOVED lines=9> */
[----:B------:R-:W-:Y:S02]  /*1fd0*/  WARPGROUP.DEPBAR.LE gsb0, 0x0 ;  /* 0x00008000000079c5 */ /* 0x000fe40000010000 */
[----:B------:R-:W-:-:S06]  /*1fe0*/  WARPGROUP.ARRIVE ;  /* 0x00000000000079c5 */ /* 0x000fcc0000000000 */
[----:B------:R-:W-:Y:S01]  /*1ff0*/  HGMMA.64x96x16.F32 R24, gdesc[UR8], R24, gsb0 ;  /* 0x01600000081879f0 */ /* 0x000fe20008000818 */
[----:B------:R-:W-:Y:S02]  /*2000*/  UIADD3 UR8, UR6, 0x400, URZ ;  /* 0x0000040006087890 */ /* 0x000fe4000fffe03f */
[----:B------:R-:W-:Y:S01]  /*2010*/  UIADD3 UR10, UR57, 0x300, URZ ;  /* 0x00000300390a7890 */ /* 0x000fe2000fffe03f */
[----:B------:R-:W-:Y:S01]  /*2020*/  UMOV UR9, 0x40000040 ;  /* 0x4000004000097882 */ /* 0x000fe20000000000 */
        /* <DEDUP_REMOVED lines=42> */
.L_x_198:
        /* <DEDUP_REMOVED lines=9> */
[----:B------:R-:W1:Y:S01]  /*2360*/  MUFU.TANH R24, R24 ;  /* 0x0000001800187308 */ /* 0x000e620000002400 */
[----:B------:R-:W-:Y:S01]  /*2370*/  SHF.R.S32.HI R20, RZ, 0x1f, R23 ;  /* 0x0000001fff147819 */ /* 0x000fe20000011417 */
[----:B------:R-:W-:Y:S01]  /*2380*/  FMUL.FTZ R32, R32, UR6 ;  /* 0x0000000620207c20 */ /* 0x000fe20008410000 */
[----:B------:R-:W-:Y:S01]  /*2390*/  FMUL.FTZ R33, R33, UR6 ;  /* 0x0000000621217c20 */ /* 0x000fe20008410000 */
[----:B------:R-:W-:Y:S01]  /*23a0*/  IMAD.U32 R21, RZ, RZ, UR39 ;  /* 0x00000027ff157e24 */ /* 0x000fe2000f8e00ff */
[----:B------:R-:W-:Y:S01]  /*23b0*/  LEA.HI R20, R20, R23, RZ, 0x2 ;  /* 0x0000001714147211 */ /* 0x000fe200078f10ff */
[----:B------:R-:W-:Y:S01]  /*23c0*/  FMUL.FTZ R26, R26, UR6 ;  /* 0x000000061a1a7c20 */ /* 0x000fe20008410000 */
[----:B------:R-:W-:Y:S01]  /*23d0*/  FMUL.FTZ R27, R27, UR6 ;  /* 0x000000061b1b7c20 */ /* 0x000fe20008410000 */
[----:B------:R-:W2:Y:S01]  /*23e0*/  MUFU.TANH R25, R25 ;  /* 0x0000001900197308 */ /* 0x000ea20000002400 */
[----:B------:R-:W-:Y:S01]  /*23f0*/  LOP3.LUT R20, R20, 0x7ffffffc, RZ, 0xc0, !PT ;  /* 0x7ffffffc14147812 */ /* 0x000fe200078ec0ff */
[----:B------:R-:W-:Y:S01]  /*2400*/  FMUL.FTZ R30, R30, UR6 ;  /* 0x000000061e1e7c20 */ /* 0x000fe20008410000 */
[----:B------:R-:W-:Y:S01]  /*2410*/  FMUL.FTZ R31, R31, UR6 ;  /* 0x000000061f1f7c20 */ /* 0x000fe20008410000 */
[----:B------:R-:W-:Y:S01]  /*2420*/  FMUL.FTZ R34, R34, UR6 ;  /* 0x0000000622227c20 */ /* 0x000fe20008410000 */
[----:B------:R-:W-:Y:S01]  /*2430*/  FMUL.FTZ R36, R36, UR6 ;  /* 0x0000000624247c20 */ /* 0x000fe20008410000 */
[----:B------:R-:W-:-:S02]  /*2440*/  IMAD.IADD R20, R23, 0x1, -R20 ;  /* 0x0000000117147824 */ /* 0x000fc400078e0a14 */
[----:B------:R-:W-:Y:S01]  /*2450*/  FMUL.FTZ R35, R35, UR6 ;  /* 0x0000000623237c20 */ /* 0x000fe20008410000 */
[----:B------:R-:W3:Y:S01]  /*2460*/  MUFU.TANH R28, R28 ;  /* 0x0000001c001c7308 */ /* 0x000ee20000002400 */
[----:B------:R-:W-:Y:S01]  /*2470*/  FMUL.FTZ R37, R37, UR6 ;  /* 0x0000000625257c20 */ /* 0x000fe20008410000 */
[----:B------:R-:W-:Y:S02]  /*2480*/  IMAD R20, R20, -0x2, R21 ;  /* 0xfffffffe14147824 */ /* 0x000fe400078e0215 */
[----:B------:R-:W-:Y:S01]  /*2490*/  FMUL.FTZ R38, R38, UR6 ;  /* 0x0000000626267c20 */ /* 0x000fe20008410000 */
[----:B------:R-:W-:Y:S01]  /*24a0*/  FMUL.FTZ R40, R40, UR6 ;  /* 0x0000000628287c20 */ /* 0x000fe20008410000 */
[----:B------:R-:W-:Y:S01]  /*24b0*/  FMUL.FTZ R39, R39, UR6 ;  /* 0x0000000627277c20 */ /* 0x000fe20008410000 */
[----:B------:R-:W-:Y:S01]  /*24c0*/  FMUL.FTZ R41, R41, UR6 ;  /* 0x0000000629297c20 */ /* 0x000fe20008410000 */
[C---:B------:R-:W-:Y:S01]  /*24d0*/  ISETP.GT.AND P2, PT, R20.reuse, RZ, PT ;  /* 0x000000ff1400720c */ /* 0x040fe20003f44270 */
[----:B------:R-:W4:Y:S01]  /*24e0*/  MUFU.TANH R29, R29 ;  /* 0x0000001d001d7308 */ /* 0x000f220000002400 */
[----:B------:R-:W-:Y:S01]  /*24f0*/  ISETP.GT.AND P1, PT, R20, 0x1, PT ;  /* 0x000000011400780c */ /* 0x000fe20003f24270 */
[----:B------:R-:W-:Y:S01]  /*2500*/  FMUL.FTZ R42, R42, UR6 ;  /* 0x000000062a2a7c20 */ /* 0x000fe20008410000 */
[----:B------:R-:W-:Y:S01]  /*2510*/  ISETP.GT.AND P6, PT, R20, 0x8, PT ;  /* 0x000000081400780c */ /* 0x000fe20003fc4270 */
[----:B------:R-:W-:Y:S01]  /*2520*/  FMUL.FTZ R44, R44, UR6 ;  /* 0x000000062c2c7c20 */ /* 0x000fe20008410000 */
[----:B-1----:R-:W-:Y:S01]  /*2530*/  FSEL R21, R24, -INF , P2 ;  /* 0xff80000018157808 */ /* 0x002fe20001000000 */
[----:B------:R-:W-:Y:S01]  /*2540*/  FMUL.FTZ R43, R43, UR6 ;  /* 0x000000062b2b7c20 */ /* 0x000fe20008410000 */
[----:B--2---:R-:W-:Y:S01]  /*2550*/  FSEL R25, R25, -INF , P1 ;  /* 0xff80000019197808 */ /* 0x004fe20000800000 */
[----:B------:R-:W1:Y:S01]  /*2560*/  MUFU.TANH R32, R32 ;  /* 0x0000002000207308 */ /* 0x000e620000002400 */
[----:B------:R-:W-:Y:S01]  /*2570*/  ISETP.GT.AND P5, PT, R20, 0x9, PT ;  /* 0x000000091400780c */ /* 0x000fe20003fa4270 */
[----:B------:R-:W-:Y:S01]  /*2580*/  FMUL.FTZ R45, R45, UR6 ;  /* 0x000000062d2d7c20 */ /* 0x000fe20008410000 */
[----:B---3--:R-:W-:Y:S01]  /*2590*/  FSEL R75, R28, -INF , P6 ;  /* 0xff8000001c4b7808 */ /* 0x008fe20003000000 */
[----:B------:R-:W-:Y:S01]  /*25a0*/  FMUL.FTZ R46, R46, UR6 ;  /* 0x000000062e2e7c20 */ /* 0x000fe20008410000 */
[----:B------:R-:W-:Y:S01]  /*25b0*/  FMNMX.FTZ R22, R21, R25, !PT ;  /* 0x0000001915167209 */ /* 0x000fe20007810000 */
[----:B------:R-:W-:Y:S01]  /*25c0*/  FMUL.FTZ R48, R48, UR6 ;  /* 0x0000000630307c20 */ /* 0x000fe20008410000 */
[C---:B------:R-:W-:Y:S01]  /*25d0*/  ISETP.GT.AND P4, PT, R20.reuse, 0x10, PT ;  /* 0x000000101400780c */ /* 0x040fe20003f84270 */
[----:B------:R-:W2:Y:S01]  /*25e0*/  MUFU.TANH R33, R33 ;  /* 0x0000002100217308 */ /* 0x000ea20000002400 */
[----:B----4-:R-:W-:Y:S01]  /*25f0*/  FSEL R29, R29, -INF , P5 ;  /* 0xff8000001d1d7808 */ /* 0x010fe20002800000 */
[----:B------:R-:W-:Y:S01]  /*2600*/  FMUL.FTZ R47, R47, UR6 ;  /* 0x000000062f2f7c20 */ /* 0x000fe20008410000 */
[----:B------:R-:W-:Y:S01]  /*2610*/  FMNMX.FTZ R22, R75, R22, !PT ;  /* 0x000000164b167209 */ /* 0x000fe20007810000 */
[----:B------:R-:W-:Y:S01]  /*2620*/  FMUL.FTZ R49, R49, UR6 ;  /* 0x0000000631317c20 */ /* 0x000fe20008410000 */
[----:B------:R-:W-:Y:S01]  /*2630*/  ISETP.GT.AND P3, PT, R20, 0x11, PT ;  /* 0x000000111400780c */ /* 0x000fe20003f64270 */
[----:B------:R-:W-:Y:S01]  /*2640*/  FMUL.FTZ R50, R50, UR6 ;  /* 0x0000000632327c20 */ /* 0x000fe20008410000 */
[----:B------:R-:W-:Y:S01]  /*2650*/  FMNMX.FTZ R22, R29, R22, !PT ;  /* 0x000000161d167209 */ /* 0x000fe20007810000 */
[----:B------:R-:W3:Y:S01]  /*2660*/  MUFU.TANH R26, R26 ;  /* 0x0000001a001a7308 */ /* 0x000ee20000002400 */
[----:B-1----:R-:W-:Y:S01]  /*2670*/  FSEL R161, R32, -INF , P4 ;  /* 0xff80000020a17808 */ /* 0x002fe20002000000 */
[----:B------:R-:W-:Y:S01]  /*2680*/  FMUL.FTZ R52, R52, UR6 ;  /* 0x0000000634347c20 */ /* 0x000fe20008410000 */
[----:B------:R-:W-:Y:S01]  /*2690*/  FMUL.FTZ R51, R51, UR6 ;  /* 0x0000000633337c20 */ /* 0x000fe20008410000 */
[----:B------:R-:W-:Y:S01]  /*26a0*/  FMUL.FTZ R53, R53, UR6 ;  /* 0x0000000635357c20 */ /* 0x000fe20008410000 */
[----:B------:R-:W-:Y:S01]  /*26b0*/  FMNMX.FTZ R22, R161, R22, !PT ;  /* 0x00000016a1167209 */ /* 0x000fe20007810000 */
[----:B------:R-:W-:Y:S01]  /*26c0*/  FMUL.FTZ R54, R54, UR6 ;  /* 0x0000000636367c20 */ /* 0x000fe20008410000 */
[----:B------:R-:W-:Y:S01]  /*26d0*/  FMUL.FTZ R56, R56, UR6 ;  /* 0x0000000638387c20 */ /* 0x000fe20008410000 */
[----:B------:R-:W1:Y:S01]  /*26e0*/  MUFU.TANH R27, R27 ;  /* 0x0000001b001b7308 */ /* 0x000e620000002400 */
[----:B--2---:R-:W-:Y:S01]  /*26f0*/  FSEL R165, R33, -INF , P3 ;  /* 0xff80000021a57808 */ /* 0x004fe20001800000 */
[----:B------:R-:W-:Y:S01]  /*2700*/  FMUL.FTZ R55, R55, UR6 ;  /* 0x0000000637377c20 */ /* 0x000fe20008410000 */
[----:B------:R-:W-:Y:S01]  /*2710*/  FMUL.FTZ R57, R57, UR6 ;  /* 0x0000000639397c20 */ /* 0x000fe20008410000 */
[----:B------:R-:W-:Y:S01]  /*2720*/  FMUL.FTZ R58, R58, UR6 ;  /* 0x000000063a3a7c20 */ /* 0x000fe20008410000 */
[----:B------:R-:W-:Y:S01]  /*2730*/  FMNMX.FTZ R33, R165, R22, !PT ;  /* 0x00000016a5217209 */ /* 0x000fe20007810000 */
[----:B------:R-:W-:Y:S01]  /*2740*/  FMUL.FTZ R60, R60, UR6 ;  /* 0x000000063c3c7c20 */ /* 0x000fe20008410000 */
[----:B------:R-:W-:Y:S01]  /*2750*/  FMUL.FTZ R59, R59, UR6 ;  /* 0x000000063b3b7c20 */ /* 0x000fe20008410000 */
[----:B------:R-:W2:Y:S01]  /*2760*/  MUFU.TANH R30, R30 ;  /* 0x0000001e001e7308 */ /* 0x000ea20000002400 */
[----:B---3--:R-:W-:Y:S01]  /*2770*/  FSEL R23, R26, -INF , P2 ;  /* 0xff8000001a177808 */ /* 0x008fe20001000000 */
[----:B------:R-:W-:Y:S01]  /*2780*/  FMUL.FTZ R61, R61, UR6 ;  /* 0x000000063d3d7c20 */ /* 0x000fe20008410000 */
[----:B------:R-:W-:Y:S01]  /*2790*/  ISETP.GT.AND P2, PT, R20, 0x18, PT ;  /* 0x000000181400780c */ /* 0x000fe20003f44270 */
[----:B------:R-:W-:Y:S01]  /*27a0*/  FMUL.FTZ R62, R62, UR6 ;  /* 0x000000063e3e7c20 */ /* 0x000fe20008410000 */
[----:B------:R-:W-:Y:S01]  /*27b0*/  FMUL.FTZ R64, R64, UR6 ;  /* 0x0000000640407c20 */ /* 0x000fe20008410000 */
[----:B------:R-:W-:Y:S01]  /*27c0*/  FMUL.FTZ R63, R63, UR6 ;  /* 0x000000063f3f7c20 */ /* 0x000fe20008410000 */
[----:B------:R-:W-:Y:S01]  /*27d0*/  FMUL.FTZ R65, R65, UR6 ;  /* 0x0000000641417c20 */ /* 0x000fe20008410000 */
[----:B------:R-:W3:Y:S01]  /*27e0*/  MUFU.TANH R31, R31 ;  /* 0x0000001f001f7308 */ /* 0x000ee20000002400 */
[----:B-1----:R-:W-:Y:S01]  /*27f0*/  FSEL R27, R27, -INF , P1 ;  /* 0xff8000001b1b7808 */ /* 0x002fe20000800000 */
[----:B------:R-:W-:Y:S01]  /*2800*/  FMUL.FTZ R66, R66, UR6 ;  /* 0x0000000642427c20 */ /* 0x000fe20008410000 */
[----:B------:R-:W-:Y:S01]  /*2810*/  ISETP.GT.AND P1, PT, R20, 0x19, PT ;  /* 0x000000191400780c */ /* 0x000fe20003f24270 */
[----:B------:R-:W-:Y:S01]  /*2820*/  FMUL.FTZ R68, R68, UR6 ;  /* 0x0000000644447c20 */ /* 0x000fe20008410000 */
[----:B------:R-:W-:Y:S01]  /*2830*/  FMNMX.FTZ R22, R23, R27, !PT ;  /* 0x0000001b17167209 */ /* 0x000fe20007810000 */
[----:B------:R-:W-:Y:S01]  /*2840*/  FMUL.FTZ R67, R67, UR6 ;  /* 0x0000000643437c20 */ /* 0x000fe20008410000 */
[----:B------:R-:W-:Y:S01]  /*2850*/  FMUL.FTZ R69, R69, UR6 ;  /* 0x0000000645457c20 */ /* 0x000fe20008410000 */
[----:B------:R-:W1:Y:S01]  /*2860*/  MUFU.TANH R34, R34 ;  /* 0x0000002200227308 */ /* 0x000e620000002400 */
[----:B--2---:R-:W-:Y:S01]  /*2870*/  FSEL R73, R30, -INF , P6 ;  /* 0xff8000001e497808 */ /* 0x004fe20003000000 */
[----:B------:R-:W-:Y:S01]  /*2880*/  FMUL.FTZ R70, R70, UR6 ;  /* 0x0000000646467c20 */ /* 0x000fe20008410000 */
[----:B------:R-:W-:Y:S01]  /*2890*/  ISETP.GT.AND P6, PT, R20, 0x20, PT ;  /* 0x000000201400780c */ /* 0x000fe20003fc4270 */
[----:B------:R-:W-:Y:S01]  /*28a0*/  FMUL.FTZ R71, R71, UR6 ;  /* 0x0000000647477c20 */ /* 0x000fe20008410000 */
[----:B------:R-:W-:Y:S01]  /*28b0*/  FMNMX.FTZ R22, R73, R22, !PT ;  /* 0x0000001649167209 */ /* 0x000fe20007810000 */
[----:B------:R-:W2:Y:S01]  /*28c0*/  S2UR UR11, SR_CgaCtaId ;  /* 0x00000000000b79c3 */ /* 0x000ea20000008800 */
[----:B------:R-:W-:Y:S01]  /*28d0*/  R2UR UR10, R16 ;  /* 0x00000000100a72ca */ /* 0x000fe200000e0000 */
[----:B------:R-:W4:Y:S01]  /*28e0*/  MUFU.TANH R36, R36 ;  /* 0x0000002400247308 */ /* 0x000f220000002400 */
[----:B---3--:R-:W-:Y:S01]  /*28f0*/  FSEL R31, R31, -INF , P5 ;  /* 0xff8000001f1f7808 */ /* 0x008fe20002800000 */
[----:B------:R-:W-:Y:S01]  /*2900*/  ULDC UR6, c[0x0][0xa80] ;  /* 0x0002a00000067ab9 */ /* 0x000fe20000000800 */
[----:B------:R-:W-:Y:S01]  /*2910*/  ISETP.GT.AND P5, PT, R20, 0x21, PT ;  /* 0x000000211400780c */ /* 0x000fe20003fa4270 */
[----:B------:R-:W-:Y:S01]  /*2920*/  ULOP3.LUT UR7, UR7, 0x3000000, URZ, 0xfc, !UPT ;  /* 0x0300000007077892 */ /* 0x000fe2000f8efc3f */
[----:B------:R-:W-:Y:S01]  /*2930*/  FMNMX.FTZ R22, R31, R22, !PT ;  /* 0x000000161f167209 */ /* 0x000fe20007810000 */
[----:B------:R-:W-:-:S02]  /*2940*/  UMOV UR15, 0x40000040 ;  /* 0x40000040000f7882 */ /* 0x000fc40000000000 */
[----:B------:R-:W3:Y:S01]  /*2950*/  MUFU.TANH R35, R35 ;  /* 0x0000002300237308 */ /* 0x000ee20000002400 */
[----:B-1----:R-:W-:Y:S02]  /*2960*/  FSEL R163, R34, -INF , P4 ;  /* 0xff80000022a37808 */ /* 0x002fe40002000000 */
[----:B------:R-:W-:Y:S01]  /*2970*/  ISETP.GT.AND P4, PT, R20, 0x28, PT ;  /* 0x000000281400780c */ /* 0x000fe20003f84270 */
[----:B------:R-:W-:Y:S01]  /*2980*/  UIADD3 UR10, UR10, 0x32440, URZ ;  /* 0x000324400a0a7890 */ /* 0x000fe2000fffe03f */
[----:B------:R-:W-:Y:S01]  /*2990*/  FMNMX.FTZ R22, R163, R22, !PT ;  /* 0x00000016a3167209 */ /* 0x000fe20007810000 */
[----:B------:R-:W-:Y:S02]  /*29a0*/  UMOV UR14, UR7 ;  /* 0x00000007000e7c82 */ /* 0x000fe40008000000 */
[----:B------:R-:W1:Y:S01]  /*29b0*/  MUFU.TANH R37, R37 ;  /* 0x0000002500257308 */ /* 0x000e620000002400 */
[----:B----4-:R-:W-:-:S04]  /*29c0*/  FSEL R166, R36, -INF , P2 ;  /* 0xff80000024a67808 */ /* 0x010fc80001000000 */
[----:B------:R-:W-:Y:S01]  /*29d0*/  FMNMX.FTZ R33, R166, R33, !PT ;  /* 0x00000021a6217209 */ /* 0x000fe20007810000 */
[----:B--2---:R-:W-:Y:S02]  /*29e0*/  UPRMT UR10, UR11, 0x654, UR10 ;  /* 0x000006540b0a7896 */ /* 0x004fe4000800000a */
[----:B------:R-:W2:Y:S01]  /*29f0*/  MUFU.TANH R38, R38 ;  /* 0x0000002600267308 */ /* 0x000ea20000002400 */
[----:B---3--:R-:W-:Y:S01]  /*2a00*/  FSEL R167, R35, -INF , P3 ;  /* 0xff80000023a77808 */ /* 0x008fe20001800000 */
[----:B------:R-:W-:Y:S01]  /*2a10*/  UMOV UR11, 0x40000040 ;  /* 0x40000040000b7882 */ /* 0x000fe20000000000 */
[----:B------:R-:W-:Y:S02]  /*2a20*/  ISETP.GT.AND P3, PT, R20, 0x29, PT ;  /* 0x000000291400780c */ /* 0x000fe40003f64270 */
[----:B------:R-:W-:Y:S02]  /*2a30*/  FMNMX.FTZ R22, R167, R22, !PT ;  /* 0x00000016a7167209 */ /* 0x000fe40007810000 */
[----:B------:R-:W-:Y:S01]  /*2a40*/  SYNCS.ARRIVE.TRANS64.RED.A1T0 RZ, [UR10], RZ ;  /* 0x000000ffffff79a7 */ /* 0x000fe2000810040a */
[----:B------:R-:W3:Y:S01]  /*2a50*/  MUFU.TANH R40, R40 ;  /* 0x0000002800287308 */ /* 0x000ee20000002400 */
[----:B-1----:R-:W-:Y:S01]  /*2a60*/  FSEL R168, R37, -INF , P1 ;  /* 0xff80000025a87808 */ /* 0x002fe20000800000 */
[----:B------:R-:W-:-:S03]  /*2a70*/  UIADD3 UR10, UR7, 0x80, URZ ;  /* 0x00000080070a7890 */ /* 0x000fc6000fffe03f */
[----:B------:R-:W-:-:S03]  /*2a80*/  FMNMX.FTZ R24, R168, R33, !PT ;  /* 0x00000021a8187209 */ /* 0x000fc60007810000 */
[----:B------:R-:W1:Y:S01]  /*2a90*/  MUFU.TANH R39, R39 ;  /* 0x0000002700277308 */ /* 0x000e620000002400 */
[----:B--2---:R-:W-:Y:S02]  /*2aa0*/  FSEL R201, R38, -INF , P2 ;  /* 0xff80000026c97808 */ /* 0x004fe40001000000 */
[----:B------:R-:W-:Y:S02]  /*2ab0*/  ISETP.GT.AND P2, PT, R20, 0x30, PT ;  /* 0x000000301400780c */ /* 0x000fe40003f44270 */
[----:B------:R-:W-:-:S03]  /*2ac0*/  FMNMX.FTZ R22, R201, R22, !PT ;  /* 0x00000016c9167209 */ /* 0x000fc60007810000 */
[----:B------:R-:W2:Y:S01]  /*2ad0*/  MUFU.TANH R41, R41 ;  /* 0x0000002900297308 */ /* 0x000ea20000002400 */
[----:B---3--:R-:W-:-:S04]  /*2ae0*/  FSEL R199, R40, -INF , P6 ;  /* 0xff80000028c77808 */ /* 0x008fc80003000000 */
[----:B------:R-:W-:-:S03]  /*2af0*/  FMNMX.FTZ R24, R199, R24, !PT ;  /* 0x00000018c7187209 */ /* 0x000fc60007810000 */
[----:B------:R-:W3:Y:S01]  /*2b00*/  MUFU.TANH R42, R42 ;  /* 0x0000002a002a7308 */ /* 0x000ee20000002400 */
[----:B-1----:R-:W-:Y:S02]  /*2b10*/  FSEL R229, R39, -INF , P1 ;  /* 0xff80000027e57808 */ /* 0x002fe40000800000 */
[----:B------:R-:W-:Y:S02]  /*2b20*/  ISETP.GT.AND P1, PT, R20, 0x31, PT ;  /* 0x000000311400780c */ /* 0x000fe40003f24270 */
[----:B------:R-:W-:-:S03]  /*2b30*/  FMNMX.FTZ R22, R229, R22, !PT ;  /* 0x00000016e5167209 */ /* 0x000fc60007810000 */
[----:B------:R-:W1:Y:S01]  /*2b40*/  MUFU.TANH R44, R44 ;  /* 0x0000002c002c7308 */ /* 0x000e620000002400 */
[----:B--2---:R-:W-:-:S04]  /*2b50*/  FSEL R227, R41, -INF , P5 ;  /* 0xff80000029e37808 */ /* 0x004fc80002800000 */
[----:B------:R-:W-:-:S03]  /*2b60*/  FMNMX.FTZ R33, R227, R24, !PT ;  /* 0x00000018e3217209 */ /* 0x000fc60007810000 */
[----:B------:R-:W2:Y:S01]  /*2b70*/  MUFU.TANH R43, R43 ;  /* 0x0000002b002b7308 */ /* 0x000ea20000002400 */
[----:B---3--:R-:W-:Y:S02]  /*2b80*/  FSEL R203, R42, -INF , P6 ;  /* 0xff8000002acb7808 */ /* 0x008fe40003000000 */
[----:B------:R-:W-:Y:S02]  /*2b90*/  ISETP.GT.AND P6, PT, R20, 0x38, PT ;  /* 0x000000381400780c */ /* 0x000fe40003fc4270 */
[----:B------:R-:W-:-:S03]  /*2ba0*/  FMNMX.FTZ R22, R203, R22, !PT ;  /* 0x00000016cb167209 */ /* 0x000fc60007810000 */
[----:B------:R-:W3:Y:S01]  /*2bb0*/  MUFU.TANH R45, R45 ;  /* 0x0000002d002d7308 */ /* 0x000ee20000002400 */
[----:B-1----:R-:W-:-:S04]  /*2bc0*/  FSEL R180, R44, -INF , P4 ;  /* 0xff8000002cb47808 */ /* 0x002fc80002000000 */
        /* <DEDUP_REMOVED lines=65> */
[----:B--2---:R-:W-:-:S04]  /*2fe0*/  FSEL R195, R62, -INF , P2 ;  /* 0xff8000003ec37808 */ /* 0x004fc80001000000 */
[----:B------:R-:W-:-:S03]  /*2ff0*/  FMNMX.FTZ R22, R195, R22, !PT ;  /* 0x00000016c3167209 */ /* 0x000fc60007810000 */
[----:B------:R-:W2:Y:S01]  /*3000*/  MUFU.TANH R65, R65 ;  /* 0x0000004100417308 */ /* 0x000ea20000002400 */
[----:B---3--:R-:W-:-:S04]  /*3010*/  FSEL R181, R64, -INF , P6 ;  /* 0xff80000040b57808 */ /* 0x008fc80003000000 */
        /* <DEDUP_REMOVED lines=18> */
[----:B------:R-:W-:Y:S02]  /*3140*/  FMNMX.FTZ R20, R179, R20, !PT ;  /* 0x00000014b3147209 */ /* 0x000fe40007810000 */
[----:B-1----:R-:W-:-:S03]  /*3150*/  FSEL R173, R70, -INF , P4 ;  /* 0xff80000046ad7808 */ /* 0x002fc60002000000 */
[----:B------:R-:W1:Y:S01]  /*3160*/  SHFL.BFLY PT, R33, R20, 0x2, 0x1f ;  /* 0x0c401f0014217f89 */ /* 0x000e6200000e0000 */
[----:B------:R-:W-:Y:S02]  /*3170*/  FMNMX.FTZ R22, R173, R22, !PT ;  /* 0x00000016ad167209 */ /* 0x000fe40007810000 */
[----:B--2---:R-:W-:-:S04]  /*3180*/  FSEL R177, R71, -INF , P3 ;  /* 0xff80000047b17808 */ /* 0x004fc80001800000 */
[----:B------:R-:W-:-:S05]  /*3190*/  FMNMX.FTZ R22, R177, R22, !PT ;  /* 0x00000016b1167209 */ /* 0x000fca0007810000 */
[----:B------:R-:W2:Y:S01]  /*31a0*/  SHFL.BFLY PT, R35, R22, 0x2, 0x1f ;  /* 0x0c401f0016237f89 */ /* 0x000ea200000e0000 */
[----:B-1----:R-:W-:-:S05]  /*31b0*/  FMNMX.FTZ R33, R20, R33, !PT ;  /* 0x0000002114217209 */ /* 0x002fca0007810000 */
[----:B------:R-:W1:Y:S01]  /*31c0*/  SHFL.BFLY PT, R194, R33, 0x1, 0x1f ;  /* 0x0c201f0021c27f89 */ /* 0x000e6200000e0000 */
[----:B--2---:R-:W-:-:S05]  /*31d0*/  FMNMX.FTZ R35, R22, R35, !PT ;  /* 0x0000002316237209 */ /* 0x004fca0007810000 */
[----:B------:R-:W2:Y:S01]  /*31e0*/  SHFL.BFLY PT, R156, R35, 0x1, 0x1f ;  /* 0x0c201f00239c7f89 */ /* 0x000ea200000e0000 */
[----:B-1----:R-:W-:Y:S01]  /*31f0*/  FMNMX.FTZ R194, R33, R194, !PT ;  /* 0x000000c221c27209 */ /* 0x002fe20007810000 */
[----:B------:R1:W-:Y:S03]  /*3200*/  BAR.SYNC.DEFER_BLOCKING R210, 0x100 ;  /* 0x000400d20000751d */ /* 0x0003e60000010000 */
[C---:B------:R-:W-:Y:S01]  /*3210*/  FSETP.NEU.FTZ.AND P1, PT, R194.reuse, -INF , PT ;  /* 0xff800000c200780b */ /* 0x040fe20003f3d000 */
[----:B------:R-:W-:-:S05]  /*3220*/  FMUL.FTZ R174, R194, UR6 ;  /* 0x00000006c2ae7c20 */ /* 0x000fca0008410000 */
[----:B------:R-:W-:-:S05]  /*3230*/  FSEL R174, R174, RZ, P1 ;  /* 0x000000ffaeae7208 */ /* 0x000fca0000800000 */
[--C-:B------:R-:W-:Y:S01]  /*3240*/  FFMA.FTZ R20, R21, UR6, -R174.reuse ;  /* 0x0000000615147c23 */ /* 0x100fe200080108ae */
[----:B--2---:R-:W-:Y:S01]  /*3250*/  FMNMX.FTZ R156, R35, R156, !PT ;  /* 0x0000009c239c7209 */ /* 0x004fe20007810000 */
[--C-:B------:R-:W-:Y:S01]  /*3260*/  FFMA.FTZ R21, R25, UR6, -R174.reuse ;  /* 0x0000000619157c23 */ /* 0x100fe200080108ae */
[--C-:B------:R-:W-:Y:S01]  /*3270*/  FFMA.FTZ R157, R75, UR6, -R174.reuse ;  /* 0x000000064b9d7c23 */ /* 0x100fe200080108ae */
[--C-:B------:R-:W-:Y:S01]  /*3280*/  FFMA.FTZ R160, R29, UR6, -R174.reuse ;  /* 0x000000061da07c23 */ /* 0x100fe200080108ae */
[C---:B------:R-:W-:Y:S01]  /*3290*/  FSETP.NEU.FTZ.AND P1, PT, R156.reuse, -INF , PT ;  /* 0xff8000009c00780b */ /* 0x040fe20003f3d000 */
[----:B------:R-:W-:Y:S01]  /*32a0*/  FMUL.FTZ R176, R156, UR6 ;  /* 0x000000069cb07c20 */ /* 0x000fe20008410000 */
[----:B------:R-:W-:Y:S01]  /*32b0*/  MUFU.EX2 R22, R20 ;  /* 0x0000001400167308 */ /* 0x000fe20000000800 */
[--C-:B------:R-:W-:Y:S01]  /*32c0*/  FFMA.FTZ R164, R165, UR6, -R174.reuse ;  /* 0x00000006a5a47c23 */ /* 0x100fe200080108ae */
[--C-:B------:R-:W-:Y:S01]  /*32d0*/  FFMA.FTZ R165, R166, UR6, -R174.reuse ;  /* 0x00000006a6a57c23 */ /* 0x100fe200080108ae */
[--C-:B------:R-:W-:Y:S01]  /*32e0*/  FFMA.FTZ R161, R161, UR6, -R174.reuse ;  /* 0x00000006a1a17c23 */ /* 0x100fe200080108ae */
[----:B------:R-:W-:Y:S01]  /*32f0*/  FSEL R176, R176, RZ, P1 ;  /* 0x000000ffb0b07208 */ /* 0x000fe20000800000 */
[--C-:B------:R-:W-:Y:S01]  /*3300*/  FFMA.FTZ R168, R168, UR6, -R174.reuse ;  /* 0x00000006a8a87c23 */ /* 0x100fe200080108ae */
[--C-:B------:R-:W-:Y:S01]  /*3310*/  FFMA.FTZ R178, R199, UR6, -R174.reuse ;  /* 0x00000006c7b27c23 */ /* 0x100fe200080108ae */
[----:B------:R-:W-:Y:S01]  /*3320*/  FFMA.FTZ R199, R227, UR6, -R174 ;  /* 0x00000006e3c77c23 */ /* 0x000fe200080108ae */
[----:B------:R-:W2:Y:S01]  /*3330*/  MUFU.EX2 R21, R21 ;  /* 0x0000001500157308 */ /* 0x000ea20000000800 */
[--C-:B------:R-:W-:Y:S01]  /*3340*/  FFMA.FTZ R23, R23, UR6, -R176.reuse ;  /* 0x0000000617177c23 */ /* 0x100fe200080108b0 */
[--C-:B------:R-:W-:Y:S01]  /*3350*/  FFMA.FTZ R162, R27, UR6, -R176.reuse ;  /* 0x000000061ba27c23 */ /* 0x100fe200080108b0 */
[--C-:B------:R-:W-:Y:S01]  /*3360*/  FFMA.FTZ R158, R73, UR6, -R176.reuse ;  /* 0x00000006499e7c23 */ /* 0x100fe200080108b0 */
[--C-:B------:R-:W-:Y:S01]  /*3370*/  FFMA.FTZ R159, R31, UR6, -R176.reuse ;  /* 0x000000061f9f7c23 */ /* 0x100fe200080108b0 */
[--C-:B------:R-:W-:Y:S01]  /*3380*/  FFMA.FTZ R166, R167, UR6, -R176.reuse ;  /* 0x00000006a7a67c23 */ /* 0x100fe200080108b0 */
[--C-:B------:R-:W-:Y:S01]  /*3390*/  FFMA.FTZ R163, R163, UR6, -R176.reuse ;  /* 0x00000006a3a37c23 */ /* 0x100fe200080108b0 */
[--C-:B------:R-:W-:Y:S01]  /*33a0*/  FFMA.FTZ R167, R201, UR6, -R176.reuse ;  /* 0x00000006c9a77c23 */ /* 0x100fe200080108b0 */
[----:B------:R-:W-:Y:S01]  /*33b0*/  MUFU.EX2 R157, R157 ;  /* 0x0000009d009d7308 */ /* 0x000fe20000000800 */
[----:B------:R-:W-:Y:S01]  /*33c0*/  FFMA.FTZ R170, R229, UR6, -R176 ;  /* 0x00000006e5aa7c23 */ /* 0x000fe200080108b0 */
[----:B------:R-:W-:Y:S01]  /*33d0*/  FFMA.FTZ R201, R182, UR6, -R174 ;  /* 0x00000006b6c97c23 */ /* 0x000fe200080108ae */
[--C-:B------:R-:W-:Y:S01]  /*33e0*/  FFMA.FTZ R182, R203, UR6, -R176.reuse ;  /* 0x00000006cbb67c23 */ /* 0x100fe200080108b0 */
[----:B------:R-:W-:Y:S01]  /*33f0*/  FFMA.FTZ R203, R221, UR6, -R176 ;  /* 0x00000006ddcb7c23 */ /* 0x000fe200080108b0 */
[----:B------:R-:W-:Y:S01]  /*3400*/  FFMA.FTZ R180, R180, UR6, -R174 ;  /* 0x00000006b4b47c23 */ /* 0x000fe200080108ae */
[--C-:B------:R-:W-:Y:S01]  /*3410*/  FFMA.FTZ R184, R223, UR6, -R176.reuse ;  /* 0x00000006dfb87c23 */ /* 0x100fe200080108b0 */
[----:B------:R-:W-:Y:S01]  /*3420*/  FFMA.FTZ R221, R225, UR6, -R176 ;  /* 0x00000006e1dd7c23 */ /* 0x000fe200080108b0 */
[----:B------:R-:W3:Y:S01]  /*3430*/  MUFU.EX2 R160, R160 ;  /* 0x000000a000a07308 */ /* 0x000ee20000000800 */
[----:B--2---:R-:W-:Y:S01]  /*3440*/  F2FP.F16.F32.PACK_AB R152, R21, R22 ;  /* 0x000000161598723e */ /* 0x004fe200000000ff */
[--C-:B------:R-:W-:Y:S01]  /*3450*/  FFMA.FTZ R186, R219, UR6, -R174.reuse ;  /* 0x00000006dbba7c23 */ /* 0x100fe200080108ae */
[--C-:B------:R-:W-:Y:S01]  /*3460*/  FFMA.FTZ R217, R217, UR6, -R174.reuse ;  /* 0x00000006d9d97c23 */ /* 0x100fe200080108ae */
[--C-:B------:R-:W-:Y:S01]  /*3470*/  FFMA.FTZ R188, R215, UR6, -R174.reuse ;  /* 0x00000006d7bc7c23 */ /* 0x100fe200080108ae */
[----:B------:R-:W-:Y:S01]  /*3480*/  FFMA.FTZ R213, R213, UR6, -R174 ;  /* 0x00000006d5d57c23 */ /* 0x000fe200080108ae */
[--C-:B------:R-:W-:Y:S01]  /*3490*/  FFMA.FTZ R190, R211, UR6, -R176.reuse ;  /* 0x00000006d3be7c23 */ /* 0x100fe200080108b0 */
[--C-:B------:R-:W-:Y:S01]  /*34a0*/  FFMA.FTZ R209, R209, UR6, -R176.reuse ;  /* 0x00000006d1d17c23 */ /* 0x100fe200080108b0 */
[----:B------:R-:W-:Y:S01]  /*34b0*/  MUFU.EX2 R23, R23 ;  /* 0x0000001700177308 */ /* 0x000fe20000000800 */
[--C-:B------:R-:W-:Y:S01]  /*34c0*/  FFMA.FTZ R192, R207, UR6, -R176.reuse ;  /* 0x00000006cfc07c23 */ /* 0x100fe200080108b0 */
[----:B------:R-:W-:Y:S01]  /*34d0*/  FFMA.FTZ R205, R205, UR6, -R176 ;  /* 0x00000006cdcd7c23 */ /* 0x000fe200080108b0 */
[--C-:B------:R-:W-:Y:S01]  /*34e0*/  FFMA.FTZ R196, R185, UR6, -R174.reuse ;  /* 0x00000006b9c47c23 */ /* 0x100fe200080108ae */
[--C-:B------:R-:W-:Y:S01]  /*34f0*/  FFMA.FTZ R185, R189, UR6, -R174.reuse ;  /* 0x00000006bdb97c23 */ /* 0x100fe200080108ae */
[--C-:B------:R-:W-:Y:S01]  /*3500*/  FFMA.FTZ R183, R183, UR6, -R174.reuse ;  /* 0x00000006b7b77c23 */ /* 0x100fe200080108ae */
[----:B------:R-:W-:Y:S01]  /*3510*/  FFMA.FTZ R198, R191, UR6, -R174 ;  /* 0x00000006bfc67c23 */ /* 0x000fe200080108ae */
[--C-:B------:R-:W-:Y:S01]  /*3520*/  FFMA.FTZ R187, R187, UR6, -R176.reuse ;  /* 0x00000006bbbb7c23 */ /* 0x100fe200080108b0 */
[----:B------:R-:W2:Y:S01]  /*3530*/  MUFU.EX2 R162, R162 ;  /* 0x000000a200a27308 */ /* 0x000ea20000000800 */
[----:B---3--:R-:W-:Y:S01]  /*3540*/  F2FP.F16.F32.PACK_AB R154, R160, R157 ;  /* 0x0000009da09a723e */ /* 0x008fe200000000ff */
[--C-:B------:R-:W-:Y:S01]  /*3550*/  FFMA.FTZ R200, R193, UR6, -R176.reuse ;  /* 0x00000006c1c87c23 */ /* 0x100fe200080108b0 */
[--C-:B------:R-:W-:Y:S01]  /*3560*/  FFMA.FTZ R189, R195, UR6, -R176.reuse ;  /* 0x00000006c3bd7c23 */ /* 0x100fe200080108b0 */
[----:B------:R-:W-:Y:S01]  /*3570*/  FFMA.FTZ R202, R197, UR6, -R176 ;  /* 0x00000006c5ca7c23 */ /* 0x000fe200080108b0 */
[--C-:B------:R-:W-:Y:S01]  /*3580*/  FFMA.FTZ R204, R169, UR6, -R174.reuse ;  /* 0x00000006a9cc7c23 */ /* 0x100fe200080108ae */
[--C-:B------:R-:W-:Y:S01]  /*3590*/  FFMA.FTZ R169, R172, UR6, -R174.reuse ;  /* 0x00000006aca97c23 */ /* 0x100fe200080108ae */
[--C-:B------:R-:W-:Y:S01]  /*35a0*/  FFMA.FTZ R181, R181, UR6, -R174.reuse ;  /* 0x00000006b5b57c23 */ /* 0x100fe200080108ae */
[----:B------:R-:W-:Y:S01]  /*35b0*/  MUFU.EX2 R158, R158 ;  /* 0x0000009e009e7308 */ /* 0x000fe20000000800 */
[----:B------:R-:W-:Y:S01]  /*35c0*/  FFMA.FTZ R172, R179, UR6, -R174 ;  /* 0x00000006b3ac7c23 */ /* 0x000fe200080108ae */
[--C-:B------:R-:W-:Y:S01]  /*35d0*/  FFMA.FTZ R174, R175, UR6, -R176.reuse ;  /* 0x00000006afae7c23 */ /* 0x100fe200080108b0 */
[--C-:B------:R-:W-:Y:S01]  /*35e0*/  FFMA.FTZ R171, R171, UR6, -R176.reuse ;  /* 0x00000006abab7c23 */ /* 0x100fe200080108b0 */
[--C-:B------:R-:W-:Y:S01]  /*35f0*/  FFMA.FTZ R173, R173, UR6, -R176.reuse ;  /* 0x00000006adad7c23 */ /* 0x100fe200080108b0 */
[----:B------:R-:W-:Y:S01]  /*3600*/  FFMA.FTZ R176, R177, UR6, -R176 ;  /* 0x00000006b1b07c23 */ /* 0x000fe200080108b0 */
[----:B------:R-:W-:Y:S01]  /*3610*/  FADD.FTZ R22, R22, R21 ;  /* 0x0000001516167221 */ /* 0x000fe20000010000 */
[----:B------:R-:W-:Y:S01]  /*3620*/  MOV R20, UR7 ;  /* 0x0000000700147c02 */ /* 0x000fe20008000f00 */
[----:B------:R-:W3:Y:S01]  /*3630*/  MUFU.EX2 R159, R159 ;  /* 0x0000009f009f7308 */ /* 0x000ee20000000800 */
[----:B--2---:R-:W-:Y:S01]  /*3640*/  F2FP.F16.F32.PACK_AB R153, R162, R23 ;  /* 0x00000017a299723e */ /* 0x004fe200000000ff */
[----:B------:R-:W-:Y:S01]  /*3650*/  FADD.FTZ R23, R23, R162 ;  /* 0x000000a217177221 */ /* 0x000fe20000010000 */
[----:B------:R-:W-:-:S04]  /*3660*/  FADD.FTZ R157, R157, R22 ;  /* 0x000000169d9d7221 */ /* 0x000fc80000010000 */
[----:B------:R-:W-:Y:S01]  /*3670*/  FADD.FTZ R160, R160, R157 ;  /* 0x0000009da0a07221 */ /* 0x000fe20000010000 */
[----:B------:R-:W-:Y:S08]  /*3680*/  MUFU.EX2 R161, R161 ;  /* 0x000000a100a17308 */ /* 0x000ff00000000800 */
[----:B------:R-:W2:Y:S01]  /*3690*/  MUFU.EX2 R164, R164 ;  /* 0x000000a400a47308 */ /* 0x000ea20000000800 */
[----:B---3--:R-:W-:Y:S01]  /*36a0*/  F2FP.F16.F32.PACK_AB R155, R159, R158 ;  /* 0x0000009e9f9b723e */ /* 0x008fe200000000ff */
[----:B------:R-:W-:-:S03]  /*36b0*/  FADD.FTZ R158, R158, R23 ;  /* 0x000000179e9e7221 */ /* 0x000fc60000010000 */
[----:B------:R-:W-:Y:S01]  /*36c0*/  WARPGROUP.ARRIVE ;  /* 0x00000000000079c5 */ /* 0x000fe20000000000 */
[----:B------:R-:W-:Y:S02]  /*36d0*/  FADD.FTZ R158, R159, R158 ;  /* 0x0000009e9f9e7221 */ /* 0x000fe40000010000 */
[----:B------:R-:W-:Y:S03]  /*36e0*/  MUFU.EX2 R165, R165 ;  /* 0x000000a500a57308 */ /* 0x000fe60000000800 */
[----:B------:R-:W-:Y:S05]  /*36f0*/  HGMMA.64x256x16.F32 R24, R152, gdesc[UR12].tnspB, RZ, !UPT, gsb0 ;  /* 0x43e0000c98187df0 */ /* 0x000fea000c0008ff */
[----:B------:R-:W-:Y:S08]  /*3700*/  MUFU.EX2 R168, R168 ;  /* 0x000000a800a87308 */ /* 0x000ff00000000800 */
[----:B------:R-:W-:Y:S08]  /*3710*/  MUFU.EX2 R163, R163 ;  /* 0x000000a300a37308 */ /* 0x000ff00000000800 */
[----:B------:R-:W3:Y:S08]  /*3720*/  MUFU.EX2 R166, R166 ;  /* 0x000000a600a67308 */ /* 0x000ef00000000800 */
[----:B------:R-:W-:Y:S08]  /*3730*/  MUFU.EX2 R167, R167 ;  /* 0x000000a700a77308 */ /* 0x000ff00000000800 */
[----:B------:R-:W4:Y:S08]  /*3740*/  MUFU.EX2 R170, R170 ;  /* 0x000000aa00aa7308 */ /* 0x000f300000000800 */
[----:B------:R-:W-:Y:S08]  /*3750*/  MUFU.EX2 R178, R178 ;  /* 0x000000b200b27308 */ /* 0x000ff00000000800 */
[----:B------:R-:W5:Y:S08]  /*3760*/  MUFU.EX2 R199, R199 ;  /* 0x000000c700c77308 */ /* 0x000f700000000800 */
[----:B------:R-:W-:Y:S08]  /*3770*/  MUFU.EX2 R180, R180 ;  /* 0x000000b400b47308 */ /* 0x000ff00000000800 */
[----:B------:R-:W-:Y:S08]  /*3780*/  MUFU.EX2 R201, R201 ;  /* 0x000000c900c97308 */ /* 0x000ff00000000800 */
[----:B------:R-:W-:Y:S08]  /*3790*/  MUFU.EX2 R182, R182 ;  /* 0x000000b600b67308 */ /* 0x000ff00000000800 */
[----:B------:R-:W0:Y:S08]  /*37a0*/  MUFU.EX2 R203, R203 ;  /* 0x000000cb00cb7308 */ /* 0x000e300000000800 */
[----:B------:R-:W-:Y:S08]  /*37b0*/  MUFU.EX2 R184, R184 ;  /* 0x000000b800b87308 */ /* 0x000ff00000000800 */
[----:B------:R-:W1:Y:S08]  /*37c0*/  MUFU.EX2 R221, R221 ;  /* 0x000000dd00dd7308 */ /* 0x000e700000000800 */
[----:B------:R-:W-:Y:S08]  /*37d0*/  MUFU.EX2 R186, R186 ;  /* 0x000000ba00ba7308 */ /* 0x000ff00000000800 */
[----:B------:R-:W1:Y:S08]  /*37e0*/  MUFU.EX2 R217, R217 ;  /* 0x000000d900d97308 */ /* 0x000e700000000800 */
[----:B------:R-:W-:Y:S08]  /*37f0*/  MUFU.EX2 R188, R188 ;  /* 0x000000bc00bc7308 */ /* 0x000ff00000000800 */
[----:B------:R-:W-:Y:S08]  /*3800*/  MUFU.EX2 R213, R213 ;  /* 0x000000d500d57308 */ /* 0x000ff00000000800 */
[----:B------:R-:W-:Y:S08]  /*3810*/  MUFU.EX2 R190, R190 ;  /* 0x000000be00be7308 */ /* 0x000ff00000000800 */
[----:B------:R-:W1:Y:S08]  /*3820*/  MUFU.EX2 R209, R209 ;  /* 0x000000d100d17308 */ /* 0x000e700000000800 */
        /* <DEDUP_REMOVED lines=14> */
[----:B------:R-:W-:Y:S01]  /*3910*/  MUFU.EX2 R174, R174 ;  /* 0x000000ae00ae7308 */ /* 0x000fe20000000800 */
[----:B------:R-:W-:-:S02]  /*3920*/  WARPGROUP.DEPBAR.LE gsb0, 0x0 ;  /* 0x00008000000079c5 */ /* 0x000fc40000010000 */
[----:B--2---:R-:W-:Y:S01]  /*3930*/  F2FP.F16.F32.PACK_AB R152, R164, R161 ;  /* 0x000000a1a498723e */ /* 0x004fe200000000ff */
[----:B------:R-:W-:Y:S01]  /*3940*/  FADD.FTZ R161, R161, R160 ;  /* 0x000000a0a1a17221 */ /* 0x000fe20000010000 */
[----:B---3--:R-:W-:Y:S01]  /*3950*/  F2FP.F16.F32.PACK_AB R153, R166, R163 ;  /* 0x000000a3a699723e */ /* 0x008fe200000000ff */
[----:B------:R-:W-:Y:S01]  /*3960*/  FADD.FTZ R163, R163, R158 ;  /* 0x0000009ea3a37221 */ /* 0x000fe20000010000 */
[----:B------:R-:W-:Y:S01]  /*3970*/  F2FP.F16.F32.PACK_AB R154, R168, R165 ;  /* 0x000000a5a89a723e */ /* 0x000fe200000000ff */
[----:B------:R-:W2:Y:S01]  /*3980*/  MUFU.EX2 R171, R171 ;  /* 0x000000ab00ab7308 */ /* 0x000ea20000000800 */
[----:B----4-:R-:W-:Y:S01]  /*3990*/  F2FP.F16.F32.PACK_AB R155, R170, R167 ;  /* 0x000000a7aa9b723e */ /* 0x010fe200000000ff */
[----:B------:R-:W-:Y:S01]  /*39a0*/  FADD.FTZ R164, R164, R161 ;  /* 0x000000a1a4a47221 */ /* 0x000fe20000010000 */
[----:B------:R-:W-:Y:S02]  /*39b0*/  FADD.FTZ R166, R166, R163 ;  /* 0x000000a3a6a67221 */ /* 0x000fe40000010000 */
[----:B------:R-:W-:Y:S01]  /*39c0*/  WARPGROUP.ARRIVE ;  /* 0x00000000000079c5 */ /* 0x000fe20000000000 */
[----:B------:R-:W-:Y:S01]  /*39d0*/  FADD.FTZ R165, R165, R164 ;  /* 0x000000a4a5a57221 */ /* 0x000fe20000010000 */
[----:B------:R-:W-:Y:S01]  /*39e0*/  FADD.FTZ R167, R167, R166 ;  /* 0x000000a6a7a77221 */ /* 0x000fe20000010000 */
[----:B------:R-:W-:Y:S02]  /*39f0*/  MUFU.EX2 R173, R173 ;  /* 0x000000ad00ad7308 */ /* 0x000fe40000000800 */
[----:B------:R-:W-:Y:S01]  /*3a00*/  FADD.FTZ R165, R168, R165 ;  /* 0x000000a5a8a57221 */ /* 0x000fe20000010000 */
[----:B------:R-:W-:Y:S01]  /*3a10*/  HGMMA.64x256x16.F32 R24, R152, gdesc[UR8].tnspB, R24, gsb0 ;  /* 0x43e0000898187df0 */ /* 0x000fe20008000818 */
[----:B------:R-:W-:Y:S01]  /*3a20*/  UIADD3 UR10, UR7, 0x100, URZ ;  /* 0x00000100070a7890 */ /* 0x000fe2000fffe03f */
[----:B------:R-:W-:Y:S01]  /*3a30*/  FADD.FTZ R167, R170, R167 ;  /* 0x000000a7aaa77221 */ /* 0x000fe20000010000 */
[----:B------:R-:W-:-:S02]  /*3a40*/  UMOV UR11, 0x40000040 ;  /* 0x40000040000b7882 */ /* 0x000fc40000000000 */
[----:B------:R-:W3:Y:S01]  /*3a50*/  MUFU.EX2 R176, R176 ;  /* 0x000000b000b07308 */ /* 0x000ee20000000800 */
[----:B------:R-:W-:Y:S02]  /*3a60*/  WARPGROUP.DEPBAR.LE gsb0, 0x0 ;  /* 0x00008000000079c5 */ /* 0x000fe40000010000 */
[----:B-----5:R-:W-:Y:S01]  /*3a70*/  F2FP.F16.F32.PACK_AB R152, R199, R178 ;  /* 0x000000b2c798723e */ /* 0x020fe200000000ff */
[----:B------:R-:W-:Y:S01]  /*3a80*/  FADD.FTZ R178, R178, R165 ;  /* 0x000000a5b2b27221 */ /* 0x000fe20000010000 */
[----:B0-----:R-:W-:Y:S01]  /*3a90*/  F2FP.F16.F32.PACK_AB R153, R203, R182 ;  /* 0x000000b6cb99723e */ /* 0x001fe200000000ff */
[----:B------:R-:W-:Y:S01]  /*3aa0*/  FADD.FTZ R182, R182, R167 ;  /* 0x000000a7b6b67221 */ /* 0x000fe20000010000 */
[----:B------:R-:W-:Y:S01]  /*3ab0*/  F2FP.F16.F32.PACK_AB R154, R201, R180 ;  /* 0x000000b4c99a723e */ /* 0x000fe200000000ff */
[----:B------:R-:W-:Y:S01]  /*3ac0*/  FADD.FTZ R199, R199, R178 ;  /* 0x000000b2c7c77221 */ /* 0x000fe20000010000 */
[----:B-1----:R-:W-:Y:S01]  /*3ad0*/  F2FP.F16.F32.PACK_AB R155, R221, R184 ;  /* 0x000000b8dd9b723e */ /* 0x002fe200000000ff */
[----:B------:R-:W-:-:S02]  /*3ae0*/  FADD.FTZ R203, R203, R182 ;  /* 0x000000b6cbcb7221 */ /* 0x000fc40000010000 */
[----:B------:R-:W-:Y:S01]  /*3af0*/  FADD.FTZ R180, R180, R199 ;  /* 0x000000c7b4b47221 */ /* 0x000fe20000010000 */
[----:B------:R-:W-:Y:S01]  /*3b00*/  WARPGROUP.ARRIVE ;  /* 0x00000000000079c5 */ /* 0x000fe20000000000 */
[----:B------:R-:W-:Y:S02]  /*3b10*/  FADD.FTZ R184, R184, R203 ;  /* 0x000000cbb8b87221 */ /* 0x000fe40000010000 */
[----:B------:R-:W-:Y:S02]  /*3b20*/  FADD.FTZ R201, R201, R180 ;  /* 0x000000b4c9c97221 */ /* 0x000fe40000010000 */
[----:B------:R-:W-:-:S05]  /*3b30*/  FADD.FTZ R221, R221, R184 ;  /* 0x000000b8dddd7221 */ /* 0x000fca0000010000 */
[----:B------:R-:W-:Y:S01]  /*3b40*/  HGMMA.64x256x16.F32 R24, R152, gdesc[UR8].tnspB, R24, gsb0 ;  /* 0x43e0000898187df0 */ /* 0x000fe20008000818 */
[----:B------:R-:W-:Y:S01]  /*3b50*/  UIADD3 UR10, UR7, 0x180, URZ ;  /* 0x00000180070a7890 */ /* 0x000fe2000fffe03f */
[----:B------:R-:W-:Y:S01]  /*3b60*/  UMOV UR11, 0x40000040 ;  /* 0x40000040000b7882 */ /* 0x000fe20000000000 */
[----:B------:R-:W-:Y:S02]  /*3b70*/  WARPGROUP.DEPBAR.LE gsb0, 0x0 ;  /* 0x00008000000079c5 */ /* 0x000fe40000010000 */
[----:B------:R-:W-:Y:S01]  /*3b80*/  F2FP.F16.F32.PACK_AB R152, R217, R186 ;  /* 0x000000bad998723e */ /* 0x000fe200000000ff */
[----:B------:R-:W-:Y:S01]  /*3b90*/  FADD.FTZ R186, R186, R201 ;  /* 0x000000c9baba7221 */ /* 0x000fe20000010000 */
[----:B------:R-:W-:Y:S01]  /*3ba0*/  F2FP.F16.F32.PACK_AB R153, R209, R190 ;  /* 0x000000bed199723e */ /* 0x000fe200000000ff */
[----:B------:R-:W-:Y:S01]  /*3bb0*/  FADD.FTZ R190, R190, R221 ;  /* 0x000000ddbebe7221 */ /* 0x000fe20000010000 */
[----:B------:R-:W-:Y:S01]  /*3bc0*/  F2FP.F16.F32.PACK_AB R154, R213, R188 ;  /* 0x000000bcd59a723e */ /* 0x000fe200000000ff */
[----:B------:R-:W-:Y:S01]  /*3bd0*/  FADD.FTZ R217, R217, R186 ;  /* 0x000000bad9d97221 */ /* 0x000fe20000010000 */
[----:B------:R-:W-:Y:S01]  /*3be0*/  F2FP.F16.F32.PACK_AB R155, R205, R192 ;  /* 0x000000c0cd9b723e */ /* 0x000fe200000000ff */
[----:B------:R-:W-:-:S02]  /*3bf0*/  FADD.FTZ R209, R209, R190 ;  /* 0x000000bed1d17221 */ /* 0x000fc40000010000 */
[----:B------:R-:W-:Y:S01]  /*3c00*/  FADD.FTZ R188, R188, R217 ;  /* 0x000000d9bcbc7221 */ /* 0x000fe20000010000 */
[----:B------:R-:W-:Y:S01]  /*3c10*/  WARPGROUP.ARRIVE ;  /* 0x00000000000079c5 */ /* 0x000fe20000000000 */
[----:B------:R-:W-:Y:S02]  /*3c20*/  FADD.FTZ R192, R192, R209 ;  /* 0x000000d1c0c07221 */ /* 0x000fe40000010000 */
[----:B------:R-:W-:Y:S02]  /*3c30*/  FADD.FTZ R188, R213, R188 ;  /* 0x000000bcd5bc7221 */ /* 0x000fe40000010000 */
[----:B------:R-:W-:-:S08]  /*3c40*/  FADD.FTZ R192, R205, R192 ;  /* 0x000000c0cdc07221 */ /* 0x000fd00000010000 */
        /* <DEDUP_REMOVED lines=23> */
[C---:B--2---:R-:W-:Y:S01]  /*3dc0*/  F2FP.F16.F32.PACK_AB R153, R171.reuse, R174 ;  /* 0x000000aeab99723e */ /* 0x044fe200000000ff */
[----:B------:R-:W-:Y:S01]  /*3dd0*/  FADD.FTZ R174, R174, R189 ;  /* 0x000000bdaeae7221 */ /* 0x000fe20000010000 */
[----:B------:R-:W-:Y:S01]  /*3de0*/  F2FP.F16.F32.PACK_AB R154, R172, R169 ;  /* 0x000000a9ac9a723e */ /* 0x000fe200000000ff */
[----:B------:R-:W-:Y:S01]  /*3df0*/  FADD.FTZ R204, R204, R181 ;  /* 0x000000b5cccc7221 */ /* 0x000fe20000010000 */
[----:B---3--:R-:W-:Y:S01]  /*3e00*/  F2FP.F16.F32.PACK_AB R155, R176, R173 ;  /* 0x000000adb09b723e */ /* 0x008fe200000000ff */
[----:B------:R-:W-:-:S02]  /*3e10*/  FADD.FTZ R174, R171, R174 ;  /* 0x000000aeabae7221 */ /* 0x000fc40000010000 */
[----:B------:R-:W-:Y:S01]  /*3e20*/  FADD.FTZ R21, R169, R204 ;  /* 0x000000cca9157221 */ /* 0x000fe20000010000 */
[----:B------:R-:W-:Y:S01]  /*3e30*/  WARPGROUP.ARRIVE ;  /* 0x00000000000079c5 */ /* 0x000fe20000000000 */
[----:B------:R-:W-:Y:S02]  /*3e40*/  FADD.FTZ R173, R173, R174 ;  /* 0x000000aeadad7221 */ /* 0x000fe40000010000 */
[----:B------:R-:W-:Y:S02]  /*3e50*/  FADD.FTZ R21, R172, R21 ;  /* 0x00000015ac157221 */ /* 0x000fe40000010000 */
[----:B------:R-:W-:-:S08]  /*3e60*/  FADD.FTZ R22, R176, R173 ;  /* 0x000000adb0167221 */ /* 0x000fd00000010000 */
[----:B------:R-:W-:Y:S03]  /*3e70*/  HGMMA.64x256x16.F32 R24, R152, gdesc[UR8].tnspB, R24, gsb0 ;  /* 0x43e0000898187df0 */ /* 0x000fe60008000818 */
[----:B------:R-:W-:Y:S02]  /*3e80*/  WARPGROUP.DEPBAR.LE gsb0, 0x0 ;  /* 0x00008000000079c5 */ /* 0x000fe40000010000 */
[----:B------:R-:W-:Y:S05]  /*3e90*/  @!P0 BRA `(.L_x_199) ;  /* 0x0000000000048947 */ /* 0x000fea0003800000 */
[----:B------:R-:W-:Y:S01]  /*3ea0*/  BPT.TRAP 0x1 ;  /* 0x000000040000795c */ /* 0x000fe20000300000 */
.L_x_199:
[----:B------:R-:W0:Y:S01]  /*3eb0*/  S2UR UR11, SR_CgaCtaId ;  /* 0x00000000000b79c3 */ /* 0x000e220000008800 */
[----:B------:R-:W-:Y:S01]  /*3ec0*/  R2UR UR10, R19 ;  /* 0x00000000130a72ca */ /* 0x000fe200000e0000 */
[----:B------:R-:W-:Y:S01]  /*3ed0*/  UIADD3 UR38, UR38, -0x2, URZ ;  /* 0xfffffffe26267890 */ /* 0x000fe2000fffe03f */
[----:B------:R-:W-:-:S11]  /*3ee0*/  R2UR UR7, R16 ;  /* 0x00000000100772ca */ /* 0x000fd600000e0000 */
[----:B------:R-:W-:Y:S02]  /*3ef0*/  UISETP.GE.AND UP0, UPT, UR38, UR10, UPT ;  /* 0x0000000a2600728c */ /* 0x000fe4000bf06270 */
[----:B------:R-:W-:-:S04]  /*3f00*/  UIADD3 UR7, UR7, 0x32460, URZ ;  /* 0x0003246007077890 */ /* 0x000fc8000fffe03f */
[----:B------:R-:W-:Y:S01]  /*3f10*/  PLOP3.LUT P1, PT, PT, PT, UP0, 0x80, 0x0 ;  /* 0x000000000000781c */ /* 0x000fe20003f2f008 */
[----:B0-----:R-:W-:-:S09]  /*3f20*/  UPRMT UR7, UR11, 0x654, UR7 ;  /* 0x000006540b077896 */ /* 0x001fd20008000007 */
[----:B------:R-:W-:Y:S03]  /*3f30*/  SYNCS.ARRIVE.TRANS64.RED.A1T0 RZ, [UR7], RZ ;  /* 0x000000ffffff79a7 */ /* 0x000fe60008100407 */
[----:B------:R-:W-:Y:S05]  /*3f40*/  @!P1 BRA `(.L_x_200) ;  /* 0x0000002800e49947 */ /* 0x000fea0003800000 */
[----:B------:R-:W-:Y:S01]  /*3f50*/  IMAD.MOV.U32 R201, RZ, RZ, R156 ;  /* 0x000000ffffc97224 */ /* 0x000fe200078e009c */
[----:B------:R-:W-:Y:S01]  /*3f60*/  UMOV UR61, URZ ;  /* 0x0000003f003d7c82 */ /* 0x000fe20008000000 */
[----:B------:R-:W-:Y:S02]  /*3f70*/  IMAD.MOV.U32 R200, RZ, RZ, R194 ;  /* 0x000000ffffc87224 */ /* 0x000fe400078e00c2 */
[----:B------:R-:W-:Y:S01]  /*3f80*/  IMAD.U32 R23, RZ, RZ, UR38 ;  /* 0x00000026ff177e24 */ /* 0x000fe2000f8e00ff */
[----:B------:R-:W-:-:S06]  /*3f90*/  UMOV UR38, URZ ;  /* 0x0000003f00267c82 */ /* 0x000fcc0008000000 */
.L_x_211:
[----:B------:R-:W-:Y:S01]  /*3fa0*/  R2UR UR6, R23 ;  /* 0x00000000170672ca */ /* 0x000fe200000e0000 */
[----:B------:R-:W-:Y:S01]  /*3fb0*/  UIADD3 UR38, UR38, 0x1, URZ ;  /* 0x0000000126267890 */ /* 0x000fe2000fffe03f */
[----:B------:R-:W-:-:S03]  /*3fc0*/  R2UR UR7, R19 ;  /* 0x00000000130772ca */ /* 0x000fc600000e0000 */
[----:B------:R-:W-:-:S04]  /*3fd0*/  UISETP.NE.AND UP0, UPT, UR38, 0x2, UPT ;  /* 0x000000022600788c */ /* 0x000fc8000bf05270 */
[----:B------:R-:W-:-:S04]  /*3fe0*/  USEL UR38, UR38, URZ, UP0 ;  /* 0x0000003f26267287 */ /* 0x000fc80008000000 */
[----:B------:R-:W-:Y:S01]  /*3ff0*/  IMAD.U32 R0, RZ, RZ, UR6 ;  /* 0x00000006ff007e24 */ /* 0x000fe2000f8e00ff */
[----:B------:R-:W-:-:S04]  /*4000*/  UIADD3 UR6, UR6, -0x1, URZ ;  /* 0xffffffff06067890 */ /* 0x000fc8000fffe03f */
[----:B------:R-:W-:Y:S02]  /*4010*/  ISETP.GT.AND P1, PT, R0, UR7, PT ;  /* 0x0000000700007c0c */ /* 0x000fe4000bf24270 */
[----:B------:R-:W-:Y:S01]  /*4020*/  MOV R23, UR6 ;  /* 0x0000000600177c02 */ /* 0x000fe20008000f00 */
[----:B------:R-:W-:-:S04]  /*4030*/  USEL UR6, URZ, 0x1, UP0 ;  /* 0x000000013f067887 */ /* 0x000fc80008000000 */
[----:B------:R-:W-:Y:S01]  /*4040*/  ULOP3.LUT UR61, UR61, UR6, URZ, 0x3c, !UPT ;  /* 0x000000063d3d7292 */ /* 0x000fe2000f8e3c3f */
[----:B------:R-:W-:Y:S11]  /*4050*/  @!P0 BRA `(.L_x_201) ;  /* 0x0000000000048947 */ /* 0x000ff60003800000 */
[----:B------:R-:W-:Y:S01]  /*4060*/  BPT.TRAP 0x1 ;  /* 0x000000040000795c */ /* 0x000fe20000300000 */
.L_x_201:
[----:B------:R-:W-:Y:S01]  /*4070*/  R2UR UR6, R16 ;  /* 0x00000000100672ca */ /* 0x000fe200000e0000 */
[----:B------:R-:W-:-:S05]  /*4080*/  IMAD.U32 R0, RZ, RZ, UR61 ;  /* 0x0000003dff007e24 */ /* 0x000fca000f8e00ff */
[----:B------:R-:W-:-:S07]  /*4090*/  SHF.L.U32 R0, R0, 0x1f, RZ ;  /* 0x0000001f00007819 */ /* 0x000fce00000006ff */
[----:B------:R-:W-:-:S09]  /*40a0*/  ULEA UR60, UR38, UR6, 0x3 ;  /* 0x00000006263c7291 */ /* 0x000fd2000f8e183f */
[----:B------:R0:W1:Y:S01]  /*40b0*/  SYNCS.PHASECHK.TRANS64.TRYWAIT P2, [UR60+0x32430], R0 ;  /* 0x03243000ff0075a7 */ /* 0x000062000804017c */
[----:B------:R-:W-:Y:S05]  /*40c0*/  @!P0 BRA `(.L_x_202) ;  /* 0x0000000000048947 */ /* 0x000fea0003800000 */
[----:B------:R-:W-:Y:S01]  /*40d0*/  BPT.TRAP 0x1 ;  /* 0x000000040000795c */ /* 0x000fe20000300000 */
.L_x_202:
[----:B-1----:R-:W-:Y:S05]  /*40e0*/  @P2 BRA `(.L_x_203) ;  /* 0x0000000000082947 */ /* 0x002fea0003800000 */
[----:B------:R-:W1:Y:S02]  /*40f0*/  SYNCS.PHASECHK.TRANS64.TRYWAIT P2, [UR60+0x32430], R0 ;  /* 0x03243000ff0075a7 */ /* 0x000e64000804017c */
[----:B-1----:R-:W-:Y:S05]  /*4100*/  @!P2 BRA `(.L_x_204) ;  /* 0x0000009c00e0a947 */ /* 0x002fea0003800000 */
.L_x_203:
[----:B------:R-:W-:Y:S01]  /*4110*/  R2UR UR6, R17 ;  /* 0x00000000110672ca */ /* 0x000fe200000e0000 */
[----:B-1----:R-:W-:Y:S01]  /*4120*/  WARPGROUP.ARRIVE ;  /* 0x00000000000079c5 */ /* 0x002fe20000000000 */
[----:B------:R-:W-:Y:S01]  /*4130*/  MOV R202, UR21 ;  /* 0x0000001500ca7c02 */ /* 0x000fe20008000f00 */
[----:B------:R-:W-:Y:S01]  /*4140*/  UMOV UR23, 0x40000040 ;  /* 0x4000004000177882 */ /* 0x000fe20000000000 */
[----:B------:R-:W-:Y:S01]  /*4150*/  MOV R203, UR20 ;  /* 0x0000001400cb7c02 */ /* 0x000fe20008000f00 */
[----:B------:R-:W-:Y:S01]  /*4160*/  UMOV UR19, 0x40000040 ;  /* 0x4000004000137882 */ /* 0x000fe20000000000 */
[----:B------:R-:W-:Y:S01]  /*4170*/  R2UR UR20, R14 ;  /* 0x000000000e1472ca */ /* 0x000fe200000e0000 */
[----:B------:R-:W-:Y:S01]  /*4180*/  UMOV UR15, 0x40000040 ;  /* 0x40000040000f7882 */ /* 0x000fe20000000000 */
[----:B------:R-:W-:Y:S01]  /*4190*/  R2UR UR21, R15 ;  /* 0x000000000f1572ca */ /* 0x000fe200000e0000 */
[----:B------:R-:W-:Y:S01]  /*41a0*/  UMOV UR11, 0x40000040 ;  /* 0x40000040000b7882 */ /* 0x000fe20000000000 */
[----:B------:R-:W-:-:S02]  /*41b0*/  MOV R204, UR17 ;  /* 0x0000001100cc7c02 */ /* 0x000fc40008000f00 */
[----:B------:R-:W-:Y:S01]  /*41c0*/  MOV R205, UR16 ;  /* 0x0000001000cd7c02 */ /* 0x000fe20008000f00 */
[----:B------:R-:W-:Y:S01]  /*41d0*/  UIMAD UR6, UR38, 0x300, UR6 ;  /* 0x00000300260678a4 */ /* 0x000fe2000f8e0206 */
[----:B------:R-:W-:Y:S02]  /*41e0*/  R2UR UR16, R12 ;  /* 0x000000000c1072ca */ /* 0x000fe400000e0000 */
[----:B------:R-:W-:Y:S01]  /*41f0*/  R2UR UR17, R13 ;  /* 0x000000000d1172ca */ /* 0x000fe200000e0000 */
[----:B------:R-:W-:Y:S01]  /*4200*/  UIADD3 UR7, UR6, 0x2, URZ ;  /* 0x0000000206077890 */ /* 0x000fe2000fffe03f */
[----:B------:R-:W-:Y:S02]  /*4210*/  MOV R206, UR13 ;  /* 0x0000000d00ce7c02 */ /* 0x000fe40008000f00 */
[----:B------:R-:W-:Y:S01]  /*4220*/  UMOV UR22, UR6 ;  /* 0x0000000600167c82 */ /* 0x000fe20008000000 */
[----:B------:R-:W-:Y:S01]  /*4230*/  MOV R207, UR12 ;  /* 0x0000000c00cf7c02 */ /* 0x000fe20008000f00 */
[----:B------:R-:W-:Y:S01]  /*4240*/  HGMMA.64x96x16.F32 R152, gdesc[UR20], RZ, !UPT, gsb0 ;  /* 0x01600000149879f0 */ /* 0x000fe2000c0008ff */
[----:B------:R-:W-:Y:S01]  /*4250*/  R2UR UR12, R10 ;  /* 0x000000000a0c72ca */ /* 0x000fe200000e0000 */
[----:B------:R-:W-:Y:S01]  /*4260*/  UMOV UR18, UR7 ;  /* 0x0000000700127c82 */ /* 0x000fe20008000000 */
[----:B------:R-:W-:Y:S01]  /*4270*/  R2UR UR13, R11 ;  /* 0x000000000b0d72ca */ /* 0x000fe200000e0000 */
[----:B------:R-:W-:Y:S01]  /*4280*/  UIADD3 UR7, UR6, 0x4, URZ ;  /* 0x0000000406077890 */ /* 0x000fe2000fffe03f */
[----:B------:R-:W-:Y:S01]  /*4290*/  MOV R208, UR9 ;  /* 0x0000000900d07c02 */ /* 0x000fe20008000f00 */
[----:B------:R-:W-:Y:S01]  /*42a0*/  UIADD3 UR6, UR6, 0x6, URZ ;  /* 0x0000000606067890 */ /* 0x000fe2000fffe03f */
[----:B------:R-:W-:-:S02]  /*42b0*/  MOV R209, UR8 ;  /* 0x0000000800d17c02 */ /* 0x000fc40008000f00 */
[----:B------:R-:W-:Y:S02]  /*42c0*/  R2UR UR8, R8 ;  /* 0x00000000080872ca */ /* 0x000fe400000e0000 */
[----:B------:R-:W-:Y:S01]  /*42d0*/  UMOV UR14, UR7 ;  /* 0x00000007000e7c82 */ /* 0x000fe20008000000 */
[----:B------:R-:W-:Y:S01]  /*42e0*/  R2UR UR9, R9 ;  /* 0x00000000090972ca */ /* 0x000fe200000e0000 */
[----:B------:R-:W-:Y:S01]  /*42f0*/  UMOV UR10, UR6 ;  /* 0x00000006000a7c82 */ /* 0x000fe20008000000 */
[----:B------:R-:W-:Y:S02]  /*4300*/  R2UR UR21, R202 ;  /* 0x00000000ca1572ca */ /* 0x000fe400000e0000 */
[----:B------:R-:W-:Y:S01]  /*4310*/  R2UR UR20, R203 ;  /* 0x00000000cb1472ca */ /* 0x000fe200000e0000 */
[----:B------:R-:W-:Y:S02]  /*4320*/  WARPGROUP.DEPBAR.LE gsb0, 0x0 ;  /* 0x00008000000079c5 */ /* 0x000fe40000010000 */
[----:B------:R-:W-:-:S06]  /*4330*/  WARPGROUP.ARRIVE ;  /* 0x00000000000079c5 */ /* 0x000fcc0000000000 */
[----:B------:R-:W-:Y:S01]  /*4340*/  HGMMA.64x96x16.F32 R152, gdesc[UR16], R152, gsb0 ;  /* 0x01600000109879f0 */ /* 0x000fe20008000898 */
        /* <DEDUP_REMOVED lines=13> */
[----:B------:R-:W-:-:S12]  /*4420*/  @!P0 BRA `(.L_x_205) ;  /* 0x0000000000048947 */ /* 0x000fd80003800000 */
[----:B------:R-:W-:Y:S01]  /*4430*/  BPT.TRAP 0x1 ;  /* 0x000000040000795c */ /* 0x000fe20000300000 */
.L_x_205:
[----:B------:R1:W2:Y:S01]  /*4440*/  SYNCS.PHASECHK.TRANS64.TRYWAIT P2, [UR60+0x32450], R0 ;  /* 0x03245000ff0075a7 */ /* 0x0002a2000804017c */
[----:B------:R-:W-:Y:S05]  /*4450*/  @!P0 BRA `(.L_x_206) ;  /* 0x0000000000048947 */ /* 0x000fea0003800000 */
[----:B------:R-:W-:Y:S01]  /*4460*/  BPT.TRAP 0x1 ;  /* 0x000000040000795c */ /* 0x000fe20000300000 */
.L_x_206:
[----:B--2---:R-:W-:Y:S05]  /*4470*/  @P2 BRA `(.L_x_207) ;  /* 0x0000000000082947 */ /* 0x004fea0003800000 */
[----:B------:R-:W2:Y:S02]  /*4480*/  SYNCS.PHASECHK.TRANS64.TRYWAIT P2, [UR60+0x32450], R0 ;  /* 0x03245000ff0075a7 */ /* 0x000ea4000804017c */
[----:B--2---:R-:W-:Y:S05]  /*4490*/  @!P2 BRA `(.L_x_208) ;  /* 0x0000009c0014a947 */ /* 0x004fea0003800000 */
.L_x_207:
[----:B------:R-:W-:Y:S01]  /*44a0*/  R2UR UR6, R18 ;  /* 0x00000000120672ca */ /* 0x000fe200000e0000 */
[----:B------:R-:W-:Y:S01]  /*44b0*/  WARPGROUP.ARRIVE ;  /* 0x00000000000079c5 */ /* 0x000fe20000000000 */
[----:B012---:R-:W-:Y:S01]  /*44c0*/  MOV R0, UR49 ;  /* 0x0000003100007c02 */ /* 0x007fe20008000f00 */
[----:B------:R-:W-:Y:S01]  /*44d0*/  UMOV UR51, 0x40000040 ;  /* 0x4000004000337882 */ /* 0x000fe20000000000 */
[----:B------:R-:W-:Y:S01]  /*44e0*/  MOV R202, UR48 ;  /* 0x0000003000ca7c02 */ /* 0x000fe20008000f00 */
[----:B------:R-:W-:Y:S01]  /*44f0*/  UMOV UR55, 0x40000040 ;  /* 0x4000004000377882 */ /* 0x000fe20000000000 */
[----:B------:R-:W-:Y:S01]  /*4500*/  R2UR UR48, R6 ;  /* 0x00000000063072ca */ /* 0x000fe200000e0000 */
[----:B------:R-:W-:Y:S01]  /*4510*/  UMOV UR59, 0x40000040 ;  /* 0x40000040003b7882 */ /* 0x000fe20000000000 */
[----:B------:R-:W-:Y:S01]  /*4520*/  R2UR UR49, R7 ;  /* 0x00000000073172ca */ /* 0x000fe200000e0000 */
[----:B------:R-:W-:Y:S01]  /*4530*/  UMOV UR7, 0x40000040 ;  /* 0x4000004000077882 */ /* 0x000fe20000000000 */
[----:B------:R-:W-:Y:S01]  /*4540*/  MOV R203, UR53 ;  /* 0x0000003500cb7c02 */ /* 0x000fe20008000f00 */
[----:B------:R-:W-:Y:S01]  /*4550*/  UMOV UR11, 0x40000040 ;  /* 0x40000040000b7882 */ /* 0x000fe20000000000 */
[----:B------:R-:W-:Y:S01]  /*4560*/  MOV R204, UR52 ;  /* 0x0000003400cc7c02 */ /* 0x000fe20008000f00 */
[----:B------:R-:W-:Y:S01]  /*4570*/  UIMAD UR39, UR38, 0xc00, UR6 ;  /* 0x00000c00262778a4 */ /* 0x000fe2000f8e0206 */
[----:B------:R-:W-:Y:S01]  /*4580*/  R2UR UR52, R4 ;  /* 0x00000000043472ca */ /* 0x000fe200000e0000 */
[----:B------:R-:W-:Y:S01]  /*4590*/  UMOV UR15, 0x40000040 ;  /* 0x40000040000f7882 */ /* 0x000fe20000000000 */
[----:B------:R-:W-:Y:S01]  /*45a0*/  R2UR UR53, R5 ;  /* 0x00000000053572ca */ /* 0x000fe200000e0000 */
[----:B------:R-:W-:Y:S01]  /*45b0*/  UIADD3 UR6, UR39, 0x2, URZ ;  /* 0x0000000227067890 */ /* 0x000fe2000fffe03f */
[----:B------:R-:W-:Y:S01]  /*45c0*/  MOV R205, UR57 ;  /* 0x0000003900cd7c02 */ /* 0x000fe20008000f00 */
[----:B------:R-:W-:Y:S01]  /*45d0*/  UIADD3 UR10, UR39, 0x300, URZ ;  /* 0x00000300270a7890 */ /* 0x000fe2000fffe03f */
[----:B------:R-:W-:Y:S01]  /*45e0*/  MOV R206, UR56 ;  /* 0x0000003800ce7c02 */ /* 0x000fe20008000f00 */
[----:B------:R-:W-:Y:S01]  /*45f0*/  UMOV UR50, UR39 ;  /* 0x0000002700327c82 */ /* 0x000fe20008000000 */
[----:B------:R-:W-:Y:S01]  /*4600*/  R2UR UR56, R2 ;  /* 0x00000000023872ca */ /* 0x000fe200000e0000 */
[----:B------:R-:W-:Y:S01]  /*4610*/  HGMMA.64x96x16.F32 R152, gdesc[UR48], R152, gsb0 ;  /* 0x01600000309879f0 */ /* 0x000fe20008000898 */
[----:B------:R-:W-:Y:S01]  /*4620*/  UMOV UR54, UR6 ;  /* 0x0000000600367c82 */ /* 0x000fe20008000000 */
[----:B------:R-:W-:Y:S01]  /*4630*/  R2UR UR57, R3 ;  /* 0x00000000033972ca */ /* 0x000fe200000e0000 */
[----:B------:R-:W-:Y:S01]  /*4640*/  UIADD3 UR6, UR39, 0x4, URZ ;  /* 0x0000000427067890 */ /* 0x000fe2000fffe03f */
[----:B------:R-:W-:Y:S01]  /*4650*/  R2UR UR49, R0 ;  /* 0x00000000003172ca */ /* 0x000fe200000e0000 */
[----:B------:R-:W-:Y:S01]  /*4660*/  UIADD3 UR14, UR39, 0x302, URZ ;  /* 0x00000302270e7890 */ /* 0x000fe2000fffe03f */
[----:B------:R-:W-:Y:S01]  /*4670*/  R2UR UR48, R202 ;  /* 0x00000000ca3072ca */ /* 0x000fe200000e0000 */
[----:B------:R-:W-:Y:S01]  /*4680*/  UIADD3 UR18, UR39, 0x304, URZ ;  /* 0x0000030427127890 */ /* 0x000fe2000fffe03f */
[----:B------:R-:W0:Y:S01]  /*4690*/  S2R R207, SR_TID.X ;  /* 0x0000000000cf7919 */ /* 0x000e220000002100 */
[----:B------:R-:W-:Y:S01]  /*46a0*/  UMOV UR19, 0x40000040 ;  /* 0x4000004000137882 */ /* 0x000fe20000000000 */
[----:B------:R-:W-:Y:S01]  /*46b0*/  UMOV UR58, UR6 ;  /* 0x00000006003a7c82 */ /* 0x000fe20008000000 */
[----:B------:R-:W-:-:S02]  /*46c0*/  UIADD3 UR6, UR39, 0x6, URZ ;  /* 0x0000000627067890 */ /* 0x000fc4000fffe03f */
[----:B------:R-:W-:Y:S01]  /*46d0*/  UIADD3 UR22, UR39, 0x306, URZ ;  /* 0x0000030627167890 */ /* 0x000fe2000fffe03f */
[----:B------:R-:W-:Y:S01]  /*46e0*/  UMOV UR23, 0x40000040 ;  /* 0x4000004000177882 */ /* 0x000fe20000000000 */
        /* <DEDUP_REMOVED lines=12> */
[----:B0-----:R-:W-:-:S04]  /*47b0*/  SHF.R.U32.HI R207, RZ, 0x7, R207 ;  /* 0x00000007ffcf7819 */ /* 0x001fc800000116cf */
[----:B------:R-:W-:Y:S01]  /*47c0*/  IADD3 R0, -R207, 0xb, RZ ;  /* 0x0000000bcf007810 */ /* 0x000fe20007ffe1ff */
[----:B------:R-:W-:Y:S02]  /*47d0*/  WARPGROUP.DEPBAR.LE gsb0, 0x0 ;  /* 0x00008000000079c5 */ /* 0x000fe40000010000 */
[----:B------:R-:W-:-:S06]  /*47e0*/  WARPGROUP.ARRIVE ;  /* 0x00000000000079c5 */ /* 0x000fcc0000000000 */
[----:B------:R-:W-:Y:S01]  /*47f0*/  HGMMA.64x96x16.F32 R152, gdesc[UR52], R152, gsb0 ;  /* 0x01600000349879f0 */ /* 0x000fe20008000898 */
[----:B------:R-:W-:Y:S01]  /*4800*/  R2UR UR53, R203 ;  /* 0x00000000cb3572ca */ /* 0x000fe200000e0000 */
[----:B------:R-:W-:Y:S01]  /*4810*/  UIADD3 UR54, UR39, 0x904, URZ ;  /* 0x0000090427367890 */ /* 0x000fe2000fffe03f */
[----:B------:R-:W-:Y:S01]  /*4820*/  R2UR UR52, R204 ;  /* 0x00000000cc3472ca */ /* 0x000fe200000e0000 */
[----:B------:R-:W-:Y:S01]  /*4830*/  UMOV UR55, 0x40000040 ;  /* 0x4000004000377882 */ /* 0x000fe20000000000 */
        /* <DEDUP_REMOVED lines=50> */
.L_x_209:
[----:B------:R-:W-:Y:S01]  /*4b60*/  ULDC UR6, c[0x0][0xad0] ;  /* 0x0002b40000067ab9 */ /* 0x000fe20000000800 */
[----:B------:R-:W1:Y:S01]  /*4b70*/  S2UR UR10, SR_CgaCtaId ;  /* 0x00000000000a79c3 */ /* 0x000e620000008800 */
        /* <DEDUP_REMOVED lines=15> */
[----:B------:R-:W-:Y:S01]  /*4c70*/  FMUL.FTZ R159, R161, UR6 ;  /* 0x00000006a19f7c20 */ /* 0x000fe20008410000 */
[----:B------:R-:W-:Y:S01]  /*4c80*/  FMUL.FTZ R162, R164, UR6 ;  /* 0x00000006a4a27c20 */ /* 0x000fe20008410000 */
[----:B------:R-:W-:Y:S01]  /*4c90*/  FMUL.FTZ R178, R181, UR6 ;  /* 0x00000006b5b27c20 */ /* 0x000fe20008410000 */
[----:B------:R-:W-:Y:S01]  /*4ca0*/  FMUL.FTZ R154, R154, UR6 ;  /* 0x000000069a9a7c20 */ /* 0x000fe20008410000 */
[----:B------:R-:W-:Y:S01]  /*4cb0*/  FMUL.FTZ R164, R168, UR6 ;  /* 0x00000006a8a47c20 */ /* 0x000fe20008410000 */
[----:B------:R-:W-:Y:S01]  /*4cc0*/  FMUL.FTZ R181, R182, UR6 ;  /* 0x00000006b6b57c20 */ /* 0x000fe20008410000 */
[----:B------:R-:W-:Y:S01]  /*4cd0*/  FMUL.FTZ R168, R171, UR6 ;  /* 0x00000006aba87c20 */ /* 0x000fe20008410000 */
[----:B------:R-:W4:Y:S01]  /*4ce0*/  MUFU.TANH R156, R156 ;  /* 0x0000009c009c7308 */ /* 0x000f220000002400 */
[----:B------:R-:W-:Y:S01]  /*4cf0*/  FMUL.FTZ R182, R186, UR6 ;  /* 0x00000006bab67c20 */ /* 0x000fe20008410000 */
[----:B------:R-:W-:Y:S01]  /*4d00*/  FMUL.FTZ R171, R176, UR6 ;  /* 0x00000006b0ab7c20 */ /* 0x000fe20008410000 */
[----:B--2---:R-:W-:Y:S01]  /*4d10*/  FMNMX.FTZ R186, R152, R200, !PT ;  /* 0x000000c898ba7209 */ /* 0x004fe20007810000 */
[----:B------:R-:W-:Y:S01]  /*4d20*/  FMUL.FTZ R176, R179, UR6 ;  /* 0x00000006b3b07c20 */ /* 0x000fe20008410000 */
[----:B------:R-:W-:Y:S01]  /*4d30*/  FMUL.FTZ R155, R155, UR6 ;  /* 0x000000069b9b7c20 */ /* 0x000fe20008410000 */
[----:B------:R-:W-:Y:S01]  /*4d40*/  FMUL.FTZ R179, R184, UR6 ;  /* 0x00000006b8b37c20 */ /* 0x000fe20008410000 */
[----:B------:R-:W-:Y:S01]  /*4d50*/  FMUL.FTZ R184, R187, UR6 ;  /* 0x00000006bbb87c20 */ /* 0x000fe20008410000 */
[----:B------:R-:W2:Y:S01]  /*4d60*/  MUFU.TANH R157, R157 ;  /* 0x0000009d009d7308 */ /* 0x000ea20000002400 */
[----:B------:R-:W-:Y:S01]  /*4d70*/  FMUL.FTZ R161, R163, UR6 ;  /* 0x00000006a3a17c20 */ /* 0x000fe20008410000 */
[----:B---3--:R-:W-:Y:S01]  /*4d80*/  FMNMX.FTZ R187, R153, R186, !PT ;  /* 0x000000ba99bb7209 */ /* 0x008fe20007810000 */
[----:B------:R-:W-:Y:S01]  /*4d90*/  FMUL.FTZ R163, R165, UR6 ;  /* 0x00000006a5a37c20 */ /* 0x000fe20008410000 */
[----:B------:R-:W-:Y:S01]  /*4da0*/  FMUL.FTZ R165, R169, UR6 ;  /* 0x00000006a9a57c20 */ /* 0x000fe20008410000 */
[----:B------:R-:W-:Y:S01]  /*4db0*/  FMUL.FTZ R169, R172, UR6 ;  /* 0x00000006aca97c20 */ /* 0x000fe20008410000 */
[----:B------:R-:W-:Y:S01]  /*4dc0*/  FMUL.FTZ R172, R177, UR6 ;  /* 0x00000006b1ac7c20 */ /* 0x000fe20008410000 */
[----:B------:R-:W-:Y:S01]  /*4dd0*/  FMUL.FTZ R177, R180, UR6 ;  /* 0x00000006b4b17c20 */ /* 0x000fe20008410000 */
[----:B------:R-:W3:Y:S01]  /*4de0*/  MUFU.TANH R158, R158 ;  /* 0x0000009e009e7308 */ /* 0x000ee20000002400 */
[----:B----4-:R-:W-:Y:S01]  /*4df0*/  FMNMX.FTZ R186, R156, R187, !PT ;  /* 0x000000bb9cba7209 */ /* 0x010fe20007810000 */
[----:B------:R-:W-:Y:S01]  /*4e00*/  FMUL.FTZ R180, R185, UR6 ;  /* 0x00000006b9b47c20 */ /* 0x000fe20008410000 */
[----:B------:R-:W-:Y:S01]  /*4e10*/  FMUL.FTZ R185, R188, UR6 ;  /* 0x00000006bcb97c20 */ /* 0x000fe20008410000 */
[----:B------:R-:W-:Y:S01]  /*4e20*/  FMUL.FTZ R166, R166, UR6 ;  /* 0x00000006a6a67c20 */ /* 0x000fe20008410000 */
[----:B------:R-:W-:Y:S01]  /*4e30*/  FMUL.FTZ R175, R175, UR6 ;  /* 0x00000006afaf7c20 */ /* 0x000fe20008410000 */
[----:B------:R-:W-:Y:S01]  /*4e40*/  FMUL.FTZ R183, R183, UR6 ;  /* 0x00000006b7b77c20 */ /* 0x000fe20008410000 */
[----:B------:R-:W-:Y:S01]  /*4e50*/  FMUL.FTZ R191, R191, UR6 ;  /* 0x00000006bfbf7c20 */ /* 0x000fe20008410000 */
[----:B------:R-:W4:Y:S01]  /*4e60*/  MUFU.TANH R159, R159 ;  /* 0x0000009f009f7308 */ /* 0x000f220000002400 */
[----:B--2---:R-:W-:Y:S01]  /*4e70*/  FMNMX.FTZ R187, R157, R186, !PT ;  /* 0x000000ba9dbb7209 */ /* 0x004fe20007810000 */
[----:B------:R-:W-:Y:S01]  /*4e80*/  FMUL.FTZ R186, R189, UR6 ;  /* 0x00000006bdba7c20 */ /* 0x000fe20008410000 */
[----:B------:R-:W-:Y:S01]  /*4e90*/  FMUL.FTZ R189, R190, UR6 ;  /* 0x00000006bebd7c20 */ /* 0x000fe20008410000 */
[----:B------:R-:W-:Y:S01]  /*4ea0*/  UIADD3 UR7, UR60, 0x32440, URZ ;  /* 0x000324403c077890 */ /* 0x000fe2000fffe03f */
[----:B------:R-:W-:-:S03]  /*4eb0*/  R2UR UR11, R20 ;  /* 0x00000000140b72ca */ /* 0x000fc600000e0000 */
[----:B------:R-:W2:Y:S01]  /*4ec0*/  MUFU.TANH R154, R154 ;  /* 0x0000009a009a7308 */ /* 0x000ea20000002400 */
[----:B---3--:R-:W-:Y:S01]  /*4ed0*/  FMNMX.FTZ R188, R158, R187, !PT ;  /* 0x000000bb9ebc7209 */ /* 0x008fe20007810000 */
[----:B-1----:R-:W-:-:S06]  /*4ee0*/  UPRMT UR10, UR10, 0x654, UR7 ;  /* 0x000006540a0a7896 */ /* 0x002fcc0008000007 */
[----:B------:R-:W1:Y:S01]  /*4ef0*/  MUFU.TANH R162, R162 ;  /* 0x000000a200a27308 */ /* 0x000e620000002400 */
[----:B----4-:R-:W-:Y:S01]  /*4f00*/  FMNMX.FTZ R187, R159, R188, !PT ;  /* 0x000000bc9fbb7209 */ /* 0x010fe20007810000 */
[----:B------:R-:W-:Y:S01]  /*4f10*/  UIMAD UR7, UR38, 0xc00, UR11 ;  /* 0x00000c00260778a4 */ /* 0x000fe2000f8e020b */
[----:B------:R-:W-:Y:S02]  /*4f20*/  SYNCS.ARRIVE.TRANS64.RED.A1T0 RZ, [UR10], RZ ;  /* 0x000000ffffff79a7 */ /* 0x000fe4000810040a */
[----:B------:R-:W-:-:S03]  /*4f30*/  UMOV UR11, 0x40000040 ;  /* 0x40000040000b7882 */ /* 0x000fc60000000000 */
[----:B------:R-:W3:Y:S01]  /*4f40*/  MUFU.TANH R155, R155 ;  /* 0x0000009b009b7308 */ /* 0x000ee20000002400 */
[----:B--2---:R-:W-:Y:S01]  /*4f50*/  FMNMX.FTZ R188, R154, R201, !PT ;  /* 0x000000c99abc7209 */ /* 0x004fe20007810000 */
[----:B------:R-:W-:-:S06]  /*4f60*/  UMOV UR10, UR7 ;  /* 0x00000007000a7c82 */ /* 0x000fcc0008000000 */
[----:B------:R-:W2:Y:S01]  /*4f70*/  MUFU.TANH R163, R163 ;  /* 0x000000a300a37308 */ /* 0x000ea20000002400 */
[----:B-1----:R-:W-:-:S07]  /*4f80*/  FMNMX.FTZ R190, R162, R187, !PT ;  /* 0x000000bba2be7209 */ /* 0x002fce0007810000 */
[----:B------:R-:W1:Y:S01]  /*4f90*/  MUFU.TANH R202, R202 ;  /* 0x000000ca00ca7308 */ /* 0x000e620000002400 */
[----:B---3--:R-:W-:-:S07]  /*4fa0*/  FMNMX.FTZ R187, R155, R188, !PT ;  /* 0x000000bc9bbb7209 */ /* 0x008fce0007810000 */
[----:B------:R-:W3:Y:S01]  /*4fb0*/  MUFU.TANH R164, R164 ;  /* 0x000000a400a47308 */ /* 0x000ee20000002400 */
[----:B--2---:R-:W-:-:S07]  /*4fc0*/  FMNMX.FTZ R205, R163, R190, !PT ;  /* 0x000000bea3cd7209 */ /* 0x004fce0007810000 */
[----:B------:R-:W2:Y:S01]  /*4fd0*/  MUFU.TANH R203, R203 ;  /* 0x000000cb00cb7308 */ /* 0x000ea20000002400 */
[----:B-1----:R-:W-:Y:S01]  /*4fe0*/  FMNMX.FTZ R188, R202, R187, !PT ;  /* 0x000000bbcabc7209 */ /* 0x002fe20007810000 */
[----:B------:R-:W-:-:S06]  /*4ff0*/  FMUL.FTZ R187, R192, UR6 ;  /* 0x00000006c0bb7c20 */ /* 0x000fcc0008410000 */
[----:B------:R-:W1:Y:S01]  /*5000*/  MUFU.TANH R165, R165 ;  /* 0x000000a500a57308 */ /* 0x000e620000002400 */
[----:B---3--:R-:W-:-:S07]  /*5010*/  FMNMX.FTZ R190, R164, R205, !PT ;  /* 0x000000cda4be7209 */ /* 0x008fce0007810000 */
[----:B------:R-:W3:Y:S01]  /*5020*/  MUFU.TANH R160, R160 ;  /* 0x000000a000a07308 */ /* 0x000ee20000002400 */
[----:B--2---:R-:W-:-:S07]  /*5030*/  FMNMX.FTZ R205, R203, R188, !PT ;  /* 0x000000bccbcd7209 */ /* 0x004fce0007810000 */
        /* <DEDUP_REMOVED lines=22> */
[----:B------:R-:W-:Y:S01]  /*51a0*/  FMUL.FTZ R192, R196, UR6 ;  /* 0x00000006c4c07c20 */ /* 0x000fe20008410000 */
[----:B------:R-:W-:-:S05]  /*51b0*/  FMUL.FTZ R196, R195, UR6 ;  /* 0x00000006c3c47c20 */ /* 0x000fca0008410000 */
        /* <DEDUP_REMOVED lines=11> */
[----:B-1----:R-:W-:-:S07]  /*5270*/  FMNMX.FTZ R205, R175, R194, !PT ;  /* 0x000000c2afcd7209 */ /* 0x002fce0007810000 */
[----:B------:R-:W1:Y:S01]  /*5280*/  MUFU.TANH R185, R185 ;  /* 0x000000b900b97308 */ /* 0x000e620000002400 */
[----:B---3--:R-:W-:Y:S01]  /*5290*/  FMNMX.FTZ R194, R180, R193, !PT ;  /* 0x000000c1b4c27209 */ /* 0x008fe20007810000 */
[----:B------:R-:W-:-:S06]  /*52a0*/  FMUL.FTZ R193, R197, UR6 ;  /* 0x00000006c5c17c20 */ /* 0x000fcc0008410000 */
        /* <DEDUP_REMOVED lines=19> */
[----:B------:R-:W-:Y:S01]  /*53e0*/  FMUL.FTZ R206, R199, UR6 ;  /* 0x00000006c7ce7c20 */ /* 0x000fe20008410000 */
[----:B------:R-:W-:-:S05]  /*53f0*/  ULDC UR6, c[0x0][0xa80] ;  /* 0x0002a00000067ab9 */ /* 0x000fca0000000800 */
        /* <DEDUP_REMOVED lines=11> */
[----:B---3--:R-:W-:-:S05]  /*54b0*/  FMNMX.FTZ R198, R193, R198, !PT ;  /* 0x000000c6c1c67209 */ /* 0x008fca0007810000 */
[----:B------:R-:W3:Y:S02]  /*54c0*/  SHFL.BFLY PT, R199, R198, 0x2, 0x1f ;  /* 0x0c401f00c6c77f89 */ /* 0x000ee400000e0000 */
[----:B------:R-:W4:Y:S01]  /*54d0*/  MUFU.TANH R206, R206 ;  /* 0x000000ce00ce7308 */ /* 0x000f220000002400 */
[----:B--2---:R-:W-:-:S04]  /*54e0*/  FMNMX.FTZ R194, R196, R195, !PT ;  /* 0x000000c3c4c27209 */ /* 0x004fc80007810000 */
[----:B-1----:R-:W-:-:S04]  /*54f0*/  FMNMX.FTZ R195, R205, R194, !PT ;  /* 0x000000c2cdc37209 */ /* 0x002fc80007810000 */
[----:B----4-:R-:W-:-:S05]  /*5500*/  FMNMX.FTZ R197, R206, R195, !PT ;  /* 0x000000c3cec57209 */ /* 0x010fca0007810000 */
[----:B------:R-:W1:Y:S01]  /*5510*/  SHFL.BFLY PT, R208, R197, 0x2, 0x1f ;  /* 0x0c401f00c5d07f89 */ /* 0x000e6200000e0000 */
[----:B---3--:R-:W-:-:S05]  /*5520*/  FMNMX.FTZ R199, R198, R199, !PT ;  /* 0x000000c7c6c77209 */ /* 0x008fca0007810000 */
[----:B------:R-:W2:Y:S01]  /*5530*/  SHFL.BFLY PT, R194, R199, 0x1, 0x1f ;  /* 0x0c201f00c7c27f89 */ /* 0x000ea200000e0000 */
[----:B-1----:R-:W-:-:S05]  /*5540*/  FMNMX.FTZ R208, R197, R208, !PT ;  /* 0x000000d0c5d07209 */ /* 0x002fca0007810000 */
[----:B------:R-:W1:Y:S01]  /*5550*/  SHFL.BFLY PT, R207, R208, 0x1, 0x1f ;  /* 0x0c201f00d0cf7f89 */ /* 0x000e6200000e0000 */
[----:B--2---:R-:W-:-:S05]  /*5560*/  FMNMX.FTZ R194, R199, R194, !PT ;  /* 0x000000c2c7c27209 */ /* 0x004fca0007810000 */
[C---:B------:R-:W-:Y:S01]  /*5570*/  FADD.FTZ R195, -R194.reuse, R200 ;  /* 0x000000c8c2c37221 */ /* 0x040fe20000010100 */
[----:B------:R-:W-:-:S03]  /*5580*/  FMUL.FTZ R200, R194, UR6 ;  /* 0x00000006c2c87c20 */ /* 0x000fc60008410000 */
[----:B------:R-:W-:Y:S01]  /*5590*/  FMUL.FTZ R195, R195, UR6 ;  /* 0x00000006c3c37c20 */ /* 0x000fe20008410000 */
[--C-:B------:R-:W-:Y:S01]  /*55a0*/  FFMA.FTZ R199, R156, UR6, -R200.reuse ;  /* 0x000000069cc77c23 */ /* 0x100fe200080108c8 */
[--C-:B------:R-:W-:Y:S01]  /*55b0*/  FFMA.FTZ R211, R152, UR6, -R200.reuse ;  /* 0x0000000698d37c23 */ /* 0x100fe200080108c8 */
[--C-:B------:R-:W-:Y:S01]  /*55c0*/  FFMA.FTZ R198, R153, UR6, -R200.reuse ;  /* 0x0000000699c67c23 */ /* 0x100fe200080108c8 */
[--C-:B------:R-:W-:Y:S01]  /*55d0*/  FFMA.FTZ R153, R157, UR6, -R200.reuse ;  /* 0x000000069d997c23 */ /* 0x100fe200080108c8 */
[--C-:B------:R-:W-:Y:S01]  /*55e0*/  FFMA.FTZ R158, R158, UR6, -R200.reuse ;  /* 0x000000069e9e7c23 */ /* 0x100fe200080108c8 */
        /* <DEDUP_REMOVED lines=8> */
[----:B-1----:R-:W-:Y:S01]  /*5670*/  FMNMX.FTZ R156, R208, R207, !PT ;  /* 0x000000cfd09c7209 */ /* 0x002fe20007810000 */
[----:B------:R-:W-:Y:S01]  /*5680*/  MUFU.EX2 R197, R211 ;  /* 0x000000d300c57308 */ /* 0x000fe20000000800 */
[--C-:B------:R-:W-:Y:S01]  /*5690*/  FFMA.FTZ R171, R171, UR6, -R200.reuse ;  /* 0x00000006abab7c23 */ /* 0x100fe200080108c8 */
[--C-:B------:R-:W-:Y:S01]  /*56a0*/  FFMA.FTZ R172, R172, UR6, -R200.reuse ;  /* 0x00000006acac7c23 */ /* 0x100fe200080108c8 */
[--C-:B------:R-:W-:Y:S01]  /*56b0*/  FFMA.FTZ R178, R178, UR6, -R200.reuse ;  /* 0x00000006b2b27c23 */ /* 0x100fe200080108c8 */
[C---:B------:R-:W-:Y:S01]  /*56c0*/  FADD.FTZ R152, -R156.reuse, R201 ;  /* 0x000000c99c987221 */ /* 0x040fe20000010100 */
[----:B------:R-:W-:Y:S01]  /*56d0*/  FMUL.FTZ R209, R156, UR6 ;  /* 0x000000069cd17c20 */ /* 0x000fe20008410000 */
[--C-:B------:R-:W-:Y:S01]  /*56e0*/  FFMA.FTZ R179, R179, UR6, -R200.reuse ;  /* 0x00000006b3b37c23 */ /* 0x100fe200080108c8 */
[--C-:B------:R-:W-:Y:S01]  /*56f0*/  FFMA.FTZ R180, R180, UR6, -R200.reuse ;  /* 0x00000006b4b47c23 */ /* 0x100fe200080108c8 */
[----:B------:R-:W-:Y:S01]  /*5700*/  FMUL.FTZ R152, R152, UR6 ;  /* 0x0000000698987c20 */ /* 0x000fe20008410000 */
[--C-:B------:R-:W-:Y:S01]  /*5710*/  FFMA.FTZ R207, R154, UR6, -R209.reuse ;  /* 0x000000069acf7c23 */ /* 0x100fe200080108d1 */
[--C-:B------:R-:W-:Y:S01]  /*5720*/  FFMA.FTZ R208, R155, UR6, -R209.reuse ;  /* 0x000000069bd07c23 */ /* 0x100fe200080108d1 */
[--C-:B------:R-:W-:Y:S01]  /*5730*/  FFMA.FTZ R202, R202, UR6, -R209.reuse ;  /* 0x00000006caca7c23 */ /* 0x100fe200080108d1 */
[--C-:B------:R-:W-:Y:S01]  /*5740*/  FFMA.FTZ R203, R203, UR6, -R209.reuse ;  /* 0x00000006cbcb7c23 */ /* 0x100fe200080108d1 */
[----:B------:R-:W1:Y:S01]  /*5750*/  MUFU.EX2 R157, R152 ;  /* 0x00000098009d7308 */ /* 0x000e620000000800 */
[-C--:B--2---:R-:W-:Y:S01]  /*5760*/  FMUL.FTZ R24, R24, R195.reuse ;  /* 0x000000c318187220 */ /* 0x084fe20000410000 */
[-C--:B------:R-:W-:Y:S01]  /*5770*/  FMUL.FTZ R25, R25, R195.reuse ;  /* 0x000000c319197220 */ /* 0x080fe20000410000 */
[-C--:B------:R-:W-:Y:S01]  /*5780*/  FMUL.FTZ R28, R28, R195.reuse ;  /* 0x000000c31c1c7220 */ /* 0x080fe20000410000 */
[-C--:B------:R-:W-:Y:S01]  /*5790*/  FMUL.FTZ R29, R29, R195.reuse ;  /* 0x000000c31d1d7220 */ /* 0x080fe20000410000 */
[-C--:B------:R-:W-:Y:S01]  /*57a0*/  FMUL.FTZ R32, R32, R195.reuse ;  /* 0x000000c320207220 */ /* 0x080fe20000410000 */
[-C--:B------:R-:W-:Y:S01]  /*57b0*/  FMUL.FTZ R33, R33, R195.reuse ;  /* 0x000000c321217220 */ /* 0x080fe20000410000 */
[-C--:B------:R-:W-:Y:S01]  /*57c0*/  FMUL.FTZ R36, R36, R195.reuse ;  /* 0x000000c324247220 */ /* 0x080fe20000410000 */
[----:B------:R-:W2:Y:S01]  /*57d0*/  MUFU.EX2 R198, R198 ;  /* 0x000000c600c67308 */ /* 0x000ea20000000800 */
        /* <DEDUP_REMOVED lines=15> */
[----:B------:R-:W3:Y:S01]  /*58d0*/  MUFU.EX2 R201, R153 ;  /* 0x0000009900c97308 */ /* 0x000ee20000000800 */
        /* <DEDUP_REMOVED lines=15> */
[----:B------:R-:W4:Y:S01]  /*59d0*/  MUFU.EX2 R208, R208 ;  /* 0x000000d000d07308 */ /* 0x000f220000000800 */
        /* <DEDUP_REMOVED lines=15> */
[----:B------:R-:W5:Y:S01]  /*5ad0*/  MUFU.EX2 R203, R203 ;  /* 0x000000cb00cb7308 */ /* 0x000f620000000800 */
        /* <DEDUP_REMOVED lines=15> */
[-C--:B-1----:R-:W-:Y:S01]  /*5bd0*/  FMUL.FTZ R26, R26, R157.reuse ;  /* 0x0000009d1a1a7220 */ /* 0x082fe20000410000 */
        /* <DEDUP_REMOVED lines=63> */
[----:B--2---:R-:W-:Y:S01]  /*5fd0*/  F2FP.F16.F32.PACK_AB R152, R198, R197 ;  /* 0x000000c5c698723e */ /* 0x004fe200000000ff */
[--C-:B------:R-:W-:Y:S01]  /*5fe0*/  FFMA.FTZ R160, R160, UR6, -R209.reuse ;  /* 0x00000006a0a07c23 */ /* 0x100fe200080108d1 */
[----:B---3--:R-:W-:Y:S01]  /*5ff0*/  F2FP.F16.F32.PACK_AB R154, R201, R199 ;  /* 0x000000c7c99a723e */ /* 0x008fe200000000ff */
[--C-:B------:R-:W-:Y:S01]  /*6000*/  FFMA.FTZ R161, R161, UR6, -R209.reuse ;  /* 0x00000006a1a17c23 */ /* 0x100fe200080108d1 */
[----:B----4-:R-:W-:Y:S01]  /*6010*/  F2FP.F16.F32.PACK_AB R153, R208, R207 ;  /* 0x000000cfd099723e */ /* 0x010fe200000000ff */
[--C-:B------:R-:W-:Y:S01]  /*6020*/  FFMA.FTZ R166, R166, UR6, -R209.reuse ;  /* 0x00000006a6a67c23 */ /* 0x100fe200080108d1 */
[----:B-----5:R-:W-:Y:S01]  /*6030*/  F2FP.F16.F32.PACK_AB R155, R203, R202 ;  /* 0x000000cacb9b723e */ /* 0x020fe200000000ff */
[----:B------:R1:W-:Y:S01]  /*6040*/  BAR.SYNC.DEFER_BLOCKING R210, 0x100 ;  /* 0x000400d20000751d */ /* 0x0003e20000010000 */
        /* <DEDUP_REMOVED lines=23> */
[----:B------:R-:W-:Y:S01]  /*61c0*/  WARPGROUP.ARRIVE ;  /* 0x00000000000079c5 */ /* 0x000fe20000000000 */
[--C-:B------:R-:W-:Y:S01]  /*61d0*/  FFMA.FTZ R187, R187, UR6, -R200.reuse ;  /* 0x00000006bbbb7c23 */ /* 0x100fe200080108c8 */
[----:B------:R-:W-:Y:S01]  /*61e0*/  FFMA.FTZ R188, R188, UR6, -R200 ;  /* 0x00000006bcbc7c23 */ /* 0x000fe200080108c8 */
[--C-:B------:R-:W-:Y:S01]  /*61f0*/  FFMA.FTZ R190, R190, UR6, -R209.reuse ;  /* 0x00000006bebe7c23 */ /* 0x100fe200080108d1 */
[----:B------:R-:W-:Y:S01]  /*6200*/  FFMA.FTZ R205, R206, UR6, -R209 ;  /* 0x00000006cecd7c23 */ /* 0x000fe200080108d1 */
[----:B------:R-:W-:Y:S01]  /*6210*/  FFMA.FTZ R21, R195, R21, R197 ;  /* 0x00000015c3157223 */ /* 0x000fe200000100c5 */
[----:B------:R-:W-:Y:S01]  /*6220*/  HGMMA.64x256x16.F32 R24, R152, gdesc[UR8].tnspB, R24, gsb0 ;  /* 0x43e0000898187df0 */ /* 0x000fe20008000818 */
[----:B------:R-:W-:Y:S01]  /*6230*/  MUFU.EX2 R163, R163 ;  /* 0x000000a300a37308 */ /* 0x000fe20000000800 */
[----:B------:R-:W-:Y:S01]  /*6240*/  UIADD3 UR10, UR7, 0x80, URZ ;  /* 0x00000080070a7890 */ /* 0x000fe2000fffe03f */
[----:B------:R-:W-:Y:S01]  /*6250*/  FFMA.FTZ R157, R157, R22, R207 ;  /* 0x000000169d9d7223 */ /* 0x000fe200000100cf */
[----:B------:R-:W-:Y:S01]  /*6260*/  UMOV UR11, 0x40000040 ;  /* 0x40000040000b7882 */ /* 0x000fe20000000000 */
[----:B------:R-:W-:-:S02]  /*6270*/  FADD.FTZ R198, R198, R21 ;  /* 0x00000015c6c67221 */ /* 0x000fc40000010000 */
[----:B------:R-:W-:Y:S02]  /*6280*/  FADD.FTZ R157, R208, R157 ;  /* 0x0000009dd09d7221 */ /* 0x000fe40000010000 */
[----:B------:R-:W-:Y:S01]  /*6290*/  MUFU.EX2 R160, R160 ;  /* 0x000000a000a07308 */ /* 0x000fe20000000800 */
[----:B------:R-:W-:Y:S01]  /*62a0*/  FADD.FTZ R198, R199, R198 ;  /* 0x000000c6c7c67221 */ /* 0x000fe20000010000 */
[----:B------:R-:W-:-:S03]  /*62b0*/  FADD.FTZ R202, R202, R157 ;  /* 0x0000009dcaca7221 */ /* 0x000fc60000010000 */
[----:B------:R-:W-:Y:S01]  /*62c0*/  FADD.FTZ R201, R201, R198 ;  /* 0x000000c6c9c97221 */ /* 0x000fe20000010000 */
[----:B------:R-:W-:Y:S02]  /*62d0*/  FADD.FTZ R203, R203, R202 ;  /* 0x000000cacbcb7221 */ /* 0x000fe40000010000 */
        /* <DEDUP_REMOVED lines=33> */
[----:B--2---:R-:W-:-:S05]  /*64f0*/  F2FP.F16.F32.PACK_AB R152, R159, R158 ;  /* 0x0000009e9f98723e */ /* 0x004fca00000000ff */
[----:B------:R-:W2:Y:S01]  /*6500*/  MUFU.EX2 R193, R193 ;  /* 0x000000c100c17308 */ /* 0x000ea20000000800 */
[----:B---3--:R-:W-:Y:S01]  /*6510*/  F2FP.F16.F32.PACK_AB R153, R161, R160 ;  /* 0x000000a0a199723e */ /* 0x008fe200000000ff */
[----:B------:R-:W-:Y:S01]  /*6520*/  FADD.FTZ R158, R158, R201 ;  /* 0x000000c99e9e7221 */ /* 0x000fe20000010000 */
[----:B------:R-:W-:Y:S01]  /*6530*/  F2FP.F16.F32.PACK_AB R154, R163, R162 ;  /* 0x000000a2a39a723e */ /* 0x000fe200000000ff */
[----:B------:R-:W-:Y:S01]  /*6540*/  FADD.FTZ R160, R160, R203 ;  /* 0x000000cba0a07221 */ /* 0x000fe20000010000 */
[----:B----4-:R-:W-:Y:S01]  /*6550*/  F2FP.F16.F32.PACK_AB R155, R211, R166 ;  /* 0x000000a6d39b723e */ /* 0x010fe200000000ff */
[----:B------:R-:W-:Y:S02]  /*6560*/  FADD.FTZ R159, R159, R158 ;  /* 0x0000009e9f9f7221 */ /* 0x000fe40000010000 */
[----:B------:R-:W-:Y:S01]  /*6570*/  MUFU.EX2 R196, R196 ;  /* 0x000000c400c47308 */ /* 0x000fe20000000800 */
[----:B------:R-:W-:Y:S01]  /*6580*/  WARPGROUP.ARRIVE ;  /* 0x00000000000079c5 */ /* 0x000fe20000000000 */
[----:B------:R-:W-:Y:S01]  /*6590*/  FADD.FTZ R161, R161, R160 ;  /* 0x000000a0a1a17221 */ /* 0x000fe20000010000 */
[----:B------:R-:W-:-:S03]  /*65a0*/  FADD.FTZ R162, R162, R159 ;  /* 0x0000009fa2a27221 */ /* 0x000fc60000010000 */
[----:B------:R-:W-:Y:S01]  /*65b0*/  FADD.FTZ R166, R166, R161 ;  /* 0x000000a1a6a67221 */ /* 0x000fe20000010000 */
[----:B------:R-:W-:Y:S01]  /*65c0*/  HGMMA.64x256x16.F32 R24, R152, gdesc[UR8].tnspB, R24, gsb0 ;  /* 0x43e0000898187df0 */ /* 0x000fe20008000818 */
[----:B------:R-:W-:Y:S01]  /*65d0*/  UIADD3 UR10, UR7, 0x100, URZ ;  /* 0x00000100070a7890 */ /* 0x000fe2000fffe03f */
[----:B------:R-:W3:Y:S01]  /*65e0*/  MUFU.EX2 R205, R205 ;  /* 0x000000cd00cd7308 */ /* 0x000ee20000000800 */
[----:B------:R-:W-:Y:S01]  /*65f0*/  UMOV UR11, 0x40000040 ;  /* 0x40000040000b7882 */ /* 0x000fe20000000000 */
[----:B------:R-:W-:Y:S01]  /*6600*/  FADD.FTZ R163, R163, R162 ;  /* 0x000000a2a3a37221 */ /* 0x000fe20000010000 */
[----:B------:R-:W-:Y:S01]  /*6610*/  FADD.FTZ R166, R211, R166 ;  /* 0x000000a6d3a67221 */ /* 0x000fe20000010000 */
        /* <DEDUP_REMOVED lines=54> */
[----:B--2---:R-:W-:Y:S01]  /*6980*/  F2FP.F16.F32.PACK_AB R153, R193, R190 ;  /* 0x000000bec199723e */ /* 0x004fe200000000ff */
        /* <DEDUP_REMOVED lines=14> */
.L_x_210:
[----:B------:R-:W0:Y:S01]  /*6a70*/  S2UR UR7, SR_CgaCtaId ;  /* 0x00000000000779c3 */ /* 0x000e220000008800 */
[----:B------:R-:W-:Y:S01]  /*6a80*/  UIADD3 UR60, UR60, 0x32460, URZ ;  /* 0x000324603c3c7890 */ /* 0x000fe2000fffe03f */
[----:B------:R-:W-:Y:S02]  /*6a90*/  IMAD.MOV.U32 R201, RZ, RZ, R156 ;  /* 0x000000ffffc97224 */ /* 0x000fe400078e009c */
[----:B------:R-:W-:Y:S01]  /*6aa0*/  IMAD.MOV.U32 R200, RZ, RZ, R194 ;  /* 0x000000ffffc87224 */ /* 0x000fe200078e00c2 */
[----:B0-----:R-:W-:-:S09]  /*6ab0*/  UPRMT UR60, UR7, 0x654, UR60 ;  /* 0x00000654073c7896 */ /* 0x001fd2000800003c */
[----:B------:R-:W-:Y:S01]  /*6ac0*/  SYNCS.ARRIVE.TRANS64.RED.A1T0 RZ, [UR60], RZ ;  /* 0x000000ffffff79a7 */ /* 0x000fe2000810043c */
[----:B------:R-:W-:Y:S05]  /*6ad0*/  @P1 BRA `(.L_x_211) ;  /* 0xffffffd400301947 */ /* 0x000fea000383ffff */
.L_x_200:
[----:B------:R-:W0:Y:S01]  /*6ae0*/  SHFL.BFLY PT, R2, R21, 0x2, 0x1f ;  /* 0x0c401f0015027f89 */ /* 0x000e2200000e0000 */
[----:B------:R1:W-:Y:S08]  /*6af0*/  BAR.ARV R0, 0x100 ;  /* 0x000400000000751d */ /* 0x0003f00000002000 */
[----:B------:R-:W-:Y:S06]  /*6b00*/  BAR.ARV 0x8, 0x180 ;  /* 0x0206000000007b1d */ /* 0x000fec0000002000 */
[----:B-1----:R-:W-:Y:S01]  /*6b10*/  IMAD.U32 R0, RZ, RZ, UR6 ;  /* 0x00000006ff007e24 */ /* 0x002fe2000f8e00ff */
[----:B------:R-:W-:Y:S01]  /*6b20*/  PLOP3.LUT P0, PT, PT, PT, PT, 0x8, 0x0 ;  /* 0x000000000000781c */ /* 0x000fe20003f0e170 */
[----:B------:R-:W1:Y:S01]  /*6b30*/  SHFL.BFLY PT, R5, R22, 0x2, 0x1f ;  /* 0x0c401f0016057f89 */ /* 0x000e6200000e0000 */
[----:B0-----:R-:W-:-:S05]  /*6b40*/  FADD.FTZ R3, R2, R21 ;  /* 0x0000001502037221 */ /* 0x001fca0000010000 */
[----:B------:R-:W0:Y:S01]  /*6b50*/  SHFL.BFLY PT, R2, R3, 0x1, 0x1f ;  /* 0x0c201f0003027f89 */ /* 0x000e2200000e0000 */
[----:B-1----:R-:W-:-:S05]  /*6b60*/  FADD.FTZ R5, R5, R22 ;  /* 0x0000001605057221 */ /* 0x002fca0000010000 */
[----:B------:R-:W1:Y:S01]  /*6b70*/  SHFL.BFLY PT, R4, R5, 0x1, 0x1f ;  /* 0x0c201f0005047f89 */ /* 0x000e6200000e0000 */
[----:B0-----:R-:W-:Y:S01]  /*6b80*/  FADD.FTZ R8, R3, R2 ;  /* 0x0000000203087221 */ /* 0x001fe20000010000 */
[----:B------:R-:W-:Y:S01]  /*6b90*/  MOV R2, RZ ;  /* 0x000000ff00027202 */ /* 0x000fe20000000f00 */
[----:B------:R-:W-:-:S03]  /*6ba0*/  IMAD.MOV.U32 R3, RZ, RZ, -0x800000 ;  /* 0xff800000ff037424 */ /* 0x000fc600078e00ff */
[----:B------:R-:W-:-:S13]  /*6bb0*/  FSETP.NE.FTZ.AND P1, PT, R8, RZ, PT ;  /* 0x000000ff0800720b */ /* 0x000fda0003f35000 */
[----:B------:R-:W0:Y:S01]  /*6bc0*/  @P1 MUFU.LG2 R6, R8 ;  /* 0x0000000800061308 */ /* 0x000e220000000c00 */
[----:B-1----:R-:W-:Y:S01]  /*6bd0*/  FADD.FTZ R9, R5, R4 ;  /* 0x0000000405097221 */ /* 0x002fe20000010000 */
[----:B------:R-:W-:Y:S02]  /*6be0*/  IMAD.MOV.U32 R4, RZ, RZ, RZ ;  /* 0x000000ffff047224 */ /* 0x000fe400078e00ff */
[----:B------:R-:W-:Y:S02]  /*6bf0*/  IMAD.U32 R5, RZ, RZ, UR6 ;  /* 0x00000006ff057e24 */ /* 0x000fe4000f8e00ff */
[----:B------:R-:W-:Y:S02]  /*6c00*/  FSETP.NE.FTZ.AND P2, PT, R9, RZ, PT ;  /* 0x000000ff0900720b */ /* 0x000fe40003f55000 */
[----:B------:R-:W1:Y:S01]  /*6c10*/  @P1 MUFU.RCP R4, R8 ;  /* 0x0000000800041308 */ /* 0x000e620000001000 */
[----:B------:R-:W-:Y:S01]  /*6c20*/  @P1 FMUL.FTZ R5, R5, 0.69314718246459960938 ;  /* 0x3f31721805051820 */ /* 0x000fe20000410000 */
[----:B0-----:R-:W-:-:S09]  /*6c30*/  @P1 FMUL.FTZ R6, R6, 0.69314718246459960938 ;  /* 0x3f31721806061820 */ /* 0x001fd20000410000 */
[----:B------:R-:W0:Y:S01]  /*6c40*/  @P2 MUFU.LG2 R7, R9 ;  /* 0x0000000900072308 */ /* 0x000e220000000c00 */
[----:B------:R-:W-:Y:S01]  /*6c50*/  @P2 FMUL.FTZ R0, R0, 0.69314718246459960938 ;  /* 0x3f31721800002820 */ /* 0x000fe20000410000 */
[-C--:B-1----:R-:W-:Y:S01]  /*6c60*/  FMUL.FTZ R24, R24, R4.reuse ;  /* 0x0000000418187220 */ /* 0x082fe20000410000 */
[----:B------:R-:W-:-:S05]  /*6c70*/  FMUL.FTZ R25, R25, R4 ;  /* 0x0000000419197220 */ /* 0x000fca0000410000 */
[----:B------:R-:W1:Y:S01]  /*6c80*/  @P2 MUFU.RCP R2, R9 ;  /* 0x0000000900022308 */ /* 0x000e620000001000 */
        /* <DEDUP_REMOVED lines=8> */
[----:B0-----:R-:W-:Y:S01]  /*6d10*/  @P2 FMUL.FTZ R7, R7, 0.69314718246459960938 ;  /* 0x3f31721807072820 */ /* 0x001fe20000410000 */
        /* <DEDUP_REMOVED lines=54> */
[----:B------:R-:W-:-:S02]  /*7080*/  IMAD.MOV.U32 R4, RZ, RZ, -0x800000 ;  /* 0xff800000ff047424 */ /* 0x000fc400078e00ff */
        /* <DEDUP_REMOVED lines=66> */
.L_x_186:
[----:B------:R-:W-:Y:S05]  /*74b0*/  @P0 BRA `(.L_x_212) ;  /* 0x0000002000540947 */ /* 0x000fea0003800000 */
[----:B------:R-:W2:Y:S01]  /*74c0*/  LDL R0, [R1+0x4] ;  /* 0x0000040001007983 */ /* 0x000ea20000100800 */
[----:B------:R-:W1:Y:S01]  /*74d0*/  LDC R8, c[0x0][0xce8] ;  /* 0x00033a00ff087b82 */ /* 0x000e620000000800 */
[----:B------:R-:W-:Y:S01]  /*74e0*/  ULDC.64 UR8, c[0x0][0xcd0] ;  /* 0x0003340000087ab9 */ /* 0x000fe20000000a00 */
[----:B------:R-:W-:Y:S06]  /*74f0*/  BSSY B0, `(.L_x_213) ;  /* 0x000014d000007945 */ /* 0x000fec0003800000 */
[----:B------:R-:W3:Y:S08]  /*7500*/  S2UR UR12, SR_CTAID.Z ;  /* 0x00000000000c79c3 */ /* 0x000ef00000002700 */
[----:B------:R-:W4:Y:S08]  /*7510*/  LDC.64 R18, c[0x0][0xcd8] ;  /* 0x00033600ff127b82 */ /* 0x000f300000000a00 */
[----:B------:R-:W-:Y:S01]  /*7520*/  BAR.SYNC.DEFER_BLOCKING 0x1, 0x100 ;  /* 0x0044000000007b1d */ /* 0x000fe20000010000 */
[----:B-1----:R-:W-:-:S07]  /*7530*/  ISETP.NE.AND P0, PT, R8, 0x1, PT ;  /* 0x000000010800780c */ /* 0x002fce0003f05270 */
[----:B------:R-:W1:Y:S01]  /*7540*/  S2UR UR11, SR_CTAID.Y ;  /* 0x00000000000b79c3 */ /* 0x000e620000002600 */
[----:B---3--:R-:W-:-:S07]  /*7550*/  USHF.R.S32.HI UR10, URZ, 0x1f, UR12 ;  /* 0x0000001f3f0a7899 */ /* 0x008fce000801140c */
[----:B------:R-:W1:Y:S08]  /*7560*/  LDC R23, c[0x0][0xd50] ;  /* 0x00035400ff177b82 */ /* 0x000e700000000800 */
[----:B------:R-:W3:Y:S08]  /*7570*/  @P0 LDC R14, c[0x0][0xcec] ;  /* 0x00033b00ff0e0b82 */ /* 0x000ef00000000800 */
[----:B------:R-:W5:Y:S08]  /*7580*/  LDC.64 R20, c[0x0][0xc40] ;  /* 0x00031000ff147b82 */ /* 0x000f700000000a00 */
[----:B------:R-:W1:Y:S08]  /*7590*/  @P0 LDC R17, c[0x0][0xcf0] ;  /* 0x00033c00ff110b82 */ /* 0x000e700000000800 */
[----:B------:R-:W1:Y:S08]  /*75a0*/  @P0 LDC R22, c[0x0][0xcec] ;  /* 0x00033b00ff160b82 */ /* 0x000e700000000800 */
[----:B------:R-:W1:Y:S01]  /*75b0*/  @P0 LDC R153, c[0x0][0xcf0] ;  /* 0x00033c00ff990b82 */ /* 0x000e620000000800 */
[----:B--2---:R-:W-:-:S02]  /*75c0*/  R2UR UR13, R0 ;  /* 0x00000000000d72ca */ /* 0x004fc400000e0000 */
[----:B------:R-:W2:Y:S11]  /*75d0*/  S2R R0, SR_TID.X ;  /* 0x0000000000007919 */ /* 0x000eb60000002100 */
[----:B------:R-:W-:-:S02]  /*75e0*/  USHF.R.S32.HI UR7, URZ, 0x1f, UR13 ;  /* 0x0000001f3f077899 */ /* 0x000fc4000801140d */
[----:B------:R-:W-:Y:S02]  /*75f0*/  UIMAD.WIDE.U32 UR4, UR13, UR8, URZ ;  /* 0x000000080d0472a5 */ /* 0x000fe4000f8e003f */
[----:B------:R-:W-:-:S04]  /*7600*/  UIMAD UR6, UR7, UR8, URZ ;  /* 0x00000008070672a4 */ /* 0x000fc8000f8e023f */
[----:B------:R-:W-:-:S03]  /*7610*/  UIMAD UR6, UR13, UR9, UR6 ;  /* 0x000000090d0672a4 */ /* 0x000fc6000f8e0206 */
[----:B------:R-:W-:Y:S01]  /*7620*/  ULDC.64 UR8, c[0x0][0xc38] ;  /* 0x00030e0000087ab9 */ /* 0x000fe20000000a00 */
[----:B------:R-:W-:Y:S02]  /*7630*/  UIADD3 UR6, UR5, UR6, URZ ;  /* 0x0000000605067290 */ /* 0x000fe4000fffe03f */
[----:B------:R-:W-:Y:S01]  /*7640*/  UIMAD UR7, UR7, UR8, URZ ;  /* 0x00000008070772a4 */ /* 0x000fe2000f8e023f */
[----:B--2---:R-:W-:-:S04]  /*7650*/  IADD3 R12, R0, -0x80, RZ ;  /* 0xffffff80000c7810 */ /* 0x004fc80007ffe0ff */
[----:B------:R-:W-:-:S04]  /*7660*/  SHF.R.S32.HI R7, RZ, 0x1f, R12 ;  /* 0x0000001fff077819 */ /* 0x000fc8000001140c */
[CC--:B0-----:R-:W-:Y:S02]  /*7670*/  LEA.HI R2, R7.reuse, R12.reuse, RZ, 0x7 ;  /* 0x0000000c07027211 */ /* 0x0c1fe400078f38ff */
[----:B------:R-:W-:Y:S02]  /*7680*/  LEA.HI R7, R7, R12, RZ, 0x2 ;  /* 0x0000000c07077211 */ /* 0x000fe400078f10ff */
[----:B------:R-:W-:Y:S02]  /*7690*/  LOP3.LUT R5, R2, 0xffffff80, RZ, 0xc0, !PT ;  /* 0xffffff8002057812 */ /* 0x000fe400078ec0ff */
[----:B------:R-:W-:Y:S02]  /*76a0*/  SHF.R.S32.HI R9, RZ, 0x7, R2 ;  /* 0x00000007ff097819 */ /* 0x000fe40000011402 */
[----:B------:R-:W-:Y:S01]  /*76b0*/  LOP3.LUT R7, R7, 0xfffffffc, RZ, 0xc0, !PT ;  /* 0xfffffffc07077812 */ /* 0x000fe200078ec0ff */
[----:B------:R-:W-:Y:S01]  /*76c0*/  IMAD.IADD R0, R12, 0x1, -R5 ;  /* 0x000000010c007824 */ /* 0x000fe200078e0a05 */
[----:B------:R-:W-:-:S03]  /*76d0*/  LEA.HI R2, R2, R9, RZ, 0x1 ;  /* 0x0000000902027211 */ /* 0x000fc600078f08ff */
[----:B------:R-:W-:Y:S01]  /*76e0*/  IMAD.IADD R7, R12, 0x1, -R7 ;  /* 0x000000010c077824 */ /* 0x000fe200078e0a07 */
[----:B------:R-:W-:Y:S02]  /*76f0*/  SHF.R.S32.HI R13, RZ, 0x1f, R0 ;  /* 0x0000001fff0d7819 */ /* 0x000fe40000011400 */
[----:B------:R-:W-:Y:S02]  /*7700*/  LOP3.LUT R2, R2, 0x3fffffe, RZ, 0xc0, !PT ;  /* 0x03fffffe02027812 */ /* 0x000fe400078ec0ff */
[----:B------:R-:W-:Y:S02]  /*7710*/  LEA.HI R10, R13, R0, RZ, 0x2 ;  /* 0x000000000d0a7211 */ /* 0x000fe400078f10ff */
[----:B------:R-:W-:Y:S01]  /*7720*/  LEA.HI R11, R7, R7, RZ, 0x1 ;  /* 0x00000007070b7211 */ /* 0x000fe200078f08ff */
[----:B------:R-:W-:Y:S01]  /*7730*/  IMAD.IADD R2, R9, 0x1, -R2 ;  /* 0x0000000109027824 */ /* 0x000fe200078e0a02 */
[--C-:B------:R-:W-:Y:S01]  /*7740*/  SHF.R.S32.HI R5, RZ, 0x2, R10.reuse ;  /* 0x00000002ff057819 */ /* 0x100fe2000001140a */
[----:B------:R-:W0:Y:S01]  /*7750*/  S2R R9, SR_CTAID.X ;  /* 0x0000000000097919 */ /* 0x000e220000002500 */
[----:B------:R-:W-:-:S02]  /*7760*/  SHF.R.S32.HI R6, RZ, 0x1f, R10 ;  /* 0x0000001fff067819 */ /* 0x000fc4000001140a */
[----:B------:R-:W-:Y:S02]  /*7770*/  LOP3.LUT R12, R11, 0x1ffffffe, RZ, 0xc0, !PT ;  /* 0x1ffffffe0b0c7812 */ /* 0x000fe400078ec0ff */
[----:B------:R-:W-:Y:S02]  /*7780*/  LEA.HI R6, R6, R5, RZ, 0x3 ;  /* 0x0000000506067211 */ /* 0x000fe400078f18ff */
[----:B------:R-:W-:Y:S01]  /*7790*/  IADD3 R11, R7, -R12, RZ ;  /* 0x8000000c070b7210 */ /* 0x000fe20007ffe0ff */
[----:B------:R-:W-:Y:S01]  /*77a0*/  IMAD.U32 R7, RZ, RZ, UR5 ;  /* 0x00000005ff077e24 */ /* 0x000fe2000f8e00ff */
[----:B------:R-:W-:Y:S01]  /*77b0*/  LOP3.LUT R6, R6, 0xfffffff8, RZ, 0xc0, !PT ;  /* 0xfffffff806067812 */ /* 0x000fe200078ec0ff */
[----:B------:R-:W-:Y:S01]  /*77c0*/  IMAD.U32 R7, RZ, RZ, UR6 ;  /* 0x00000006ff077e24 */ /* 0x000fe2000f8e00ff */
[----:B------:R-:W-:Y:S01]  /*77d0*/  UIMAD UR6, UR13, UR9, UR7 ;  /* 0x000000090d0672a4 */ /* 0x000fe2000f8e0207 */
[----:B----4-:R-:W-:Y:S02]  /*77e0*/  IMAD R12, R18, UR10, RZ ;  /* 0x0000000a120c7c24 */ /* 0x010fe4000f8e02ff */
[----:B------:R-:W-:Y:S01]  /*77f0*/  IMAD.IADD R6, R5, 0x1, -R6 ;  /* 0x0000000105067824 */ /* 0x000fe200078e0a06 */
[----:B------:R-:W-:Y:S01]  /*7800*/  LEA.HI R5, R13, R0, RZ, 0x5 ;  /* 0x000000000d057211 */ /* 0x000fe200078f28ff */
[----:B------:R-:W-:-:S03]  /*7810*/  IMAD R15, R19, UR12, R12 ;  /* 0x0000000c130f7c24 */ /* 0x000fc6000f8e020c */
[----:B------:R-:W-:-:S05]  /*7820*/  SHF.R.S32.HI R5, RZ, 0x5, R5 ;  /* 0x00000005ff057819 */ /* 0x000fca0000011405 */
[----:B------:R-:W-:Y:S02]  /*7830*/  IMAD R5, R5, 0x10, R6 ;  /* 0x0000001005057824 */ /* 0x000fe400078e0206 */
[----:B------:R-:W-:Y:S01]  /*7840*/  IMAD.U32 R6, RZ, RZ, UR4 ;  /* 0x00000004ff067e24 */ /* 0x000fe2000f8e00ff */
[----:B------:R-:W-:Y:S02]  /*7850*/  UIMAD.WIDE.U32 UR4, UR13, UR8, URZ ;  /* 0x000000080d0472a5 */ /* 0x000fe4000f8e003f */
[----:B------:R-:W-:Y:S01]  /*7860*/  LEA R16, R2, R5, 0x6 ;  /* 0x0000000502107211 */ /* 0x000fe200078e30ff */
[----:B------:R-:W-:Y:S01]  /*7870*/  IMAD.WIDE.U32 R6, R18, UR12, R6 ;  /* 0x0000000c12067c25 */ /* 0x000fe2000f8e0006 */
[----:B------:R-:W-:Y:S01]  /*7880*/  UIADD3 UR6, UR5, UR6, URZ ;  /* 0x0000000605067290 */ /* 0x000fe2000fffe03f */
[----:B------:R-:W-:Y:S02]  /*7890*/  ULDC.64 UR8, c[0x0][0xc28] ;  /* 0x00030a0000087ab9 */ /* 0x000fe40000000a00 */
[----:B------:R-:W-:-:S02]  /*78a0*/  IMAD R2, R11, 0x8, R16 ;  /* 0x000000080b027824 */ /* 0x000fc400078e0210 */
[----:B------:R-:W-:Y:S02]  /*78b0*/  IMAD R18, RZ, RZ, -UR13 ;  /* 0x8000000dff127e24 */ /* 0x000fe4000f8e02ff */
[----:B0-----:R-:W-:Y:S02]  /*78c0*/  IMAD R5, R9, 0x80, R2 ;  /* 0x0000008009057824 */ /* 0x001fe400078e0202 */
[----:B------:R-:W-:Y:S01]  /*78d0*/  IMAD.U32 R13, RZ, RZ, UR5 ;  /* 0x00000005ff0d7e24 */ /* 0x000fe2000f8e00ff */
[----:B------:R-:W-:Y:S01]  /*78e0*/  MOV R13, UR6 ;  /* 0x00000006000d7c02 */ /* 0x000fe20008000f00 */
[----:B---3--:R-:W-:Y:S01]  /*78f0*/  @P0 IMAD.HI.U32 R2, R5, R14, RZ ;  /* 0x0000000e05020227 */ /* 0x008fe200078e00ff */
[----:B------:R-:W-:-:S03]  /*7900*/  ULDC.64 UR6, c[0x0][0xc48] ;  /* 0x0003120000067ab9 */ /* 0x000fc60000000a00 */
[----:B------:R-:W-:Y:S01]  /*7910*/  IMAD.U32 R12, RZ, RZ, UR4 ;  /* 0x00000004ff0c7e24 */ /* 0x000fe2000f8e00ff */
[----:B------:R-:W-:Y:S01]  /*7920*/  ULDC.64 UR4, c[0x0][0xce0] ;  /* 0x0003380000047ab9 */ /* 0x000fe20000000a00 */
[C---:B-----5:R-:W-:Y:S02]  /*7930*/  IMAD R14, R20.reuse, UR10, RZ ;  /* 0x0000000a140e7c24 */ /* 0x060fe4000f8e02ff */
[----:B-1----:R-:W-:Y:S02]  /*7940*/  IMAD R23, R23, R18, UR11 ;  /* 0x0000000b17177e24 */ /* 0x002fe4000f8e0212 */
[----:B------:R-:W-:Y:S01]  /*7950*/  IMAD.MOV.U32 R11, RZ, RZ, R5 ;  /* 0x000000ffff0b7224 */ /* 0x000fe200078e0005 */
[----:B------:R-:W-:Y:S01]  /*7960*/  @P0 SHF.R.U32.HI R11, RZ, R17, R2 ;  /* 0x00000011ff0b0219 */ /* 0x000fe20000011602 */
[----:B------:R-:W-:Y:S01]  /*7970*/  IMAD R17, R21, UR12, R14 ;  /* 0x0000000c15117c24 */ /* 0x000fe2000f8e020e */
[----:B------:R-:W-:Y:S01]  /*7980*/  SHF.R.S32.HI R14, RZ, 0x1f, R23 ;  /* 0x0000001fff0e7819 */ /* 0x000fe20000011417 */
[----:B------:R-:W-:-:S04]  /*7990*/  IMAD.WIDE.U32 R12, R20, UR12, R12 ;  /* 0x0000000c140c7c25 */ /* 0x000fc8000f8e000c */
[----:B------:R-:W-:Y:S01]  /*79a0*/  IMAD.IADD R7, R7, 0x1, R15 ;  /* 0x0000000107077824 */ /* 0x000fe200078e020f */
[----:B------:R-:W-:Y:S01]  /*79b0*/  IADD3 R13, R13, R17, RZ ;  /* 0x000000110d0d7210 */ /* 0x000fe20007ffe0ff */
[----:B------:R-:W-:-:S04]  /*79c0*/  @P0 IMAD.HI.U32 R22, R5, R22, RZ ;  /* 0x0000001605160227 */ /* 0x000fc800078e00ff */
[----:B------:R-:W-:Y:S01]  /*79d0*/  IMAD.MOV.U32 R15, RZ, RZ, R5 ;  /* 0x000000ffff0f7224 */ /* 0x000fe200078e0005 */
[----:B------:R-:W-:Y:S01]  /*79e0*/  @P0 SHF.R.U32.HI R15, RZ, R153, R22 ;  /* 0x00000099ff0f0219 */ /* 0x000fe20000011616 */
[C---:B------:R-:W-:Y:S02]  /*79f0*/  IMAD R2, R14.reuse, UR4, RZ ;  /* 0x000000040e027c24 */ /* 0x040fe4000f8e02ff */
[----:B------:R-:W-:Y:S02]  /*7a00*/  IMAD R17, R14, UR6, RZ ;  /* 0x000000060e117c24 */ /* 0x000fe4000f8e02ff */
[----:B------:R-:W-:-:S04]  /*7a10*/  IMAD.WIDE.U32 R6, R23, UR4, R6 ;  /* 0x0000000417067c25 */ /* 0x000fc8000f8e0006 */
[----:B------:R-:W-:Y:S01]  /*7a20*/  IMAD R14, R23, UR5, R2 ;  /* 0x00000005170e7c24 */ /* 0x000fe2000f8e0202 */
[----:B------:R-:W-:Y:S01]  /*7a30*/  IADD3 R6, P0, R11, R6, RZ ;  /* 0x000000060b067210 */ /* 0x000fe20007f1e0ff */
[----:B------:R-:W-:Y:S01]  /*7a40*/  IMAD R19, R23, UR7, R17 ;  /* 0x0000000717137c24 */ /* 0x000fe2000f8e0211 */
[--C-:B------:R-:W-:Y:S01]  /*7a50*/  SHF.R.S32.HI R17, RZ, 0x1f, R11.reuse ;  /* 0x0000001fff117819 */ /* 0x100fe2000001140b */
[----:B------:R-:W-:Y:S01]  /*7a60*/  IMAD.MOV R11, RZ, RZ, -R11 ;  /* 0x000000ffff0b7224 */ /* 0x000fe200078e0a0b */
[--C-:B------:R-:W-:Y:S01]  /*7a70*/  SHF.R.S32.HI R2, RZ, 0x1f, R15.reuse ;  /* 0x0000001fff027819 */ /* 0x100fe2000001140f */
[----:B------:R-:W-:Y:S01]  /*7a80*/  ULDC.64 UR4, c[0x0][0xc30] ;  /* 0x00030c0000047ab9 */ /* 0x000fe20000000a00 */
[----:B------:R-:W-:Y:S01]  /*7a90*/  IMAD.MOV R18, RZ, RZ, -R15 ;  /* 0x000000ffff127224 */ /* 0x000fe200078e0a0f */
[----:B------:R-:W-:Y:S01]  /*7aa0*/  IADD3.X R7, R17, R7, R14, P0, !PT ;  /* 0x0000000711077210 */ /* 0x000fe200007fe40e */
[----:B------:R-:W-:Y:S02]  /*7ab0*/  IMAD R11, R8, R11, R5 ;  /* 0x0000000b080b7224 */ /* 0x000fe400078e0205 */
[----:B------:R-:W-:-:S02]  /*7ac0*/  IMAD R2, R2, UR4, RZ ;  /* 0x0000000402027c24 */ /* 0x000fc4000f8e02ff */
        /* <DEDUP_REMOVED lines=29> */
[----:B------:R0:W-:Y:S01]  /*7ca0*/  SHFL.IDX PT, R12, R17, RZ, 0x1c1f ;  /* 0x001c1fff110c7589 */ /* 0x0001e200000e0000 */
[----:B------:R-:W-:Y:S01]  /*7cb0*/  IMAD R8, R8, UR6, RZ ;  /* 0x0000000608087c24 */ /* 0x000fe2000f8e02ff */
[----:B------:R-:W-:Y:S01]  /*7cc0*/  LOP3.LUT P0, RZ, R0, 0x3, RZ, 0xc0, !PT ;  /* 0x0000000300ff7812 */ /* 0x000fe2000780c0ff */
[C---:B------:R-:W-:Y:S01]  /*7cd0*/  VIADD R9, R11.reuse, 0x8 ;  /* 0x000000080b097836 */ /* 0x040fe20000000000 */
[----:B------:R-:W1:Y:S01]  /*7ce0*/  SHFL.IDX PT, R13, R18, RZ, 0x1c1f ;  /* 0x001c1fff120d7589 */ /* 0x000e6200000e0000 */
[----:B------:R-:W-:Y:S01]  /*7cf0*/  UIADD3 UR4, UR4, 0x32420, URZ ;  /* 0x0003242004047890 */ /* 0x000fe2000fffe03f */
[----:B------:R-:W-:-:S02]  /*7d00*/  ISETP.GE.OR P1, PT, R11, R8, P0 ;  /* 0x000000080b00720c */ /* 0x000fc40000726670 */
[----:B------:R-:W2:Y:S01]  /*7d10*/  SHFL.IDX PT, R15, R18, 0x1, 0x1c1f ;  /* 0x003c1f00120f7f89 */ /* 0x000ea200000e0000 */
[-C--:B------:R-:W-:Y:S01]  /*7d20*/  ISETP.GE.OR P0, PT, R9, R8.reuse, P0 ;  /* 0x000000080900720c */ /* 0x080fe20000706670 */
[----:B------:R-:W-:Y:S01]  /*7d30*/  UPRMT UR4, URZ, 0x654, UR4 ;  /* 0x000006543f047896 */ /* 0x000fe20008000004 */
[----:B------:R-:W-:Y:S01]  /*7d40*/  ISETP.GE.AND P2, PT, R11, R8, PT ;  /* 0x000000080b00720c */ /* 0x000fe20003f46270 */
[----:B------:R3:W4:Y:S01]  /*7d50*/  SHFL.IDX PT, R6, R2, RZ, 0x1c1f ;  /* 0x001c1fff02067589 */ /* 0x00072200000e0000 */
[----:B0-----:R-:W-:-:S03]  /*7d60*/  LOP3.LUT R17, R10, 0x7ffffffc, RZ, 0xc0, !PT ;  /* 0x7ffffffc0a117812 */ /* 0x001fc600078ec0ff */
[----:B------:R3:W0:Y:S02]  /*7d70*/  SHFL.IDX PT, R7, R5, RZ, 0x1c1f ;  /* 0x001c1fff05077589 */ /* 0x00062400000e0000 */
[----:B------:R-:W-:Y:S01]  /*7d80*/  IMAD.IADD R0, R0, 0x1, -R17 ;  /* 0x0000000100007824 */ /* 0x000fe200078e0a11 */
[----:B------:R-:W-:Y:S04]  /*7d90*/  SYNCS.ARRIVE.TRANS64.RED.A1T0 RZ, [UR4], RZ ;  /* 0x000000ffffff79a7 */ /* 0x000fe80008100404 */
[----:B------:R-:W-:Y:S01]  /*7da0*/  SHF.L.U32 R0, R0, 0x1, RZ ;  /* 0x0000000100007819 */ /* 0x000fe200000006ff */
[----:B-1----:R3:W-:Y:S04]  /*7db0*/  @!P1 ST.E desc[UR36][R12.64], R4 ;  /* 0x000000040c009985 */ /* 0x0027e8000c101924 */
[----:B--2---:R3:W-:Y:S01]  /*7dc0*/  @!P0 ST.E desc[UR36][R14.64], R3 ;  /* 0x000000030e008985 */ /* 0x0047e2000c101924 */
[----:B------:R-:W-:Y:S05]  /*7dd0*/  @P2 BRA `(.L_x_214) ;  /* 0x0000000800f82947 */ /* 0x000fea0003800000 */
[C---:B---3--:R-:W-:Y:S01]  /*7de0*/  VIADD R3, R0.reuse, 0x8 ;  /* 0x0000000800037836 */ /* 0x048fe20000000000 */
[----:B------:R-:W-:Y:S01]  /*7df0*/  ULDC UR4, c[0x0][0xbc8] ;  /* 0x0002f20000047ab9 */ /* 0x000fe20000000800 */
[C---:B------:R-:W-:Y:S01]  /*7e00*/  VIADD R4, R0.reuse, 0x10 ;  /* 0x0000001000047836 */ /* 0x040fe20000000000 */
[C---:B------:R-:W-:Y:S01]  /*7e10*/  ISETP.GE.AND P2, PT, R0.reuse, UR4, PT ;  /* 0x0000000400007c0c */ /* 0x040fe2000bf46270 */
[C---:B------:R-:W-:Y:S01]  /*7e20*/  VIADD R10, R0.reuse, 0x18 ;  /* 0x00000018000a7836 */ /* 0x040fe20000000000 */
[----:B------:R-:W-:Y:S01]  /*7e30*/  ISETP.GE.AND P3, PT, R3, UR4, PT ;  /* 0x0000000403007c0c */ /* 0x000fe2000bf66270 */
[----:B------:R-:W-:Y:S01]  /*7e40*/  VIADD R18, R0, 0x20 ;  /* 0x0000002000127836 */ /* 0x000fe20000000000 */
[----:B------:R-:W-:Y:S01]  /*7e50*/  ISETP.GE.AND P4, PT, R4, UR4, PT ;  /* 0x0000000404007c0c */ /* 0x000fe2000bf86270 */
[----:B------:R-:W-:Y:S01]  /*7e60*/  VIADD R20, R0, 0x40 ;  /* 0x0000004000147836 */ /* 0x000fe20000000000 */
[----:B------:R-:W-:Y:S01]  /*7e70*/  ISETP.GE.AND P5, PT, R10, UR4, PT ;  /* 0x000000040a007c0c */ /* 0x000fe2000bfa6270 */
[C---:B------:R-:W-:Y:S01]  /*7e80*/  VIADD R21, R0.reuse, 0x48 ;  /* 0x0000004800157836 */ /* 0x040fe20000000000 */
[C---:B------:R-:W-:Y:S01]  /*7e90*/  IADD3 R19, R0.reuse, 0x28, RZ ;  /* 0x0000002800137810 */ /* 0x040fe20007ffe0ff */
[----:B------:R-:W-:Y:S01]  /*7ea0*/  VIADD R23, R0, 0x58 ;  /* 0x0000005800177836 */ /* 0x000fe20000000000 */
[----:B------:R-:W-:-:S02]  /*7eb0*/  ISETP.GE.AND P0, PT, R18, UR4, PT ;  /* 0x0000000412007c0c */ /* 0x000fc4000bf06270 */
[----:B------:R-:W-:Y:S02]  /*7ec0*/  ISETP.GE.AND P1, PT, R19, UR4, PT ;  /* 0x0000000413007c0c */ /* 0x000fe4000bf26270 */
[----:B------:R-:W-:Y:S02]  /*7ed0*/  IADD3 R22, R0, 0x50, RZ ;  /* 0x0000005000167810 */ /* 0x000fe40007ffe0ff */
[----:B------:R-:W-:Y:S02]  /*7ee0*/  @!P3 LEA.HI R3, R3, R3, RZ, 0x1 ;  /* 0x000000030303b211 */ /* 0x000fe400078f08ff */
[----:B------:R-:W-:Y:S02]  /*7ef0*/  @!P4 LEA.HI R4, R4, R4, RZ, 0x1 ;  /* 0x000000040404c211 */ /* 0x000fe400078f08ff */
[----:B------:R-:W-:Y:S02]  /*7f00*/  @!P5 LEA.HI R10, R10, R10, RZ, 0x1 ;  /* 0x0000000a0a0ad211 */ /* 0x000fe400078f08ff */
[----:B------:R-:W-:-:S02]  /*7f10*/  @!P3 LOP3.LUT R3, R3, 0xfffffffe, RZ, 0xc0, !PT ;  /* 0xfffffffe0303b812 */ /* 0x000fc400078ec0ff */
[----:B------:R-:W-:Y:S01]  /*7f20*/  @!P4 LOP3.LUT R15, R4, 0xfffffffe, RZ, 0xc0, !PT ;  /* 0xfffffffe040fc812 */ /* 0x000fe200078ec0ff */
[----:B------:R-:W-:Y:S01]  /*7f30*/  VIADD R4, R0, 0x38 ;  /* 0x0000003800047836 */ /* 0x000fe20000000000 */
[----:B------:R-:W-:Y:S01]  /*7f40*/  @!P5 LOP3.LUT R17, R10, 0xfffffffe, RZ, 0xc0, !PT ;  /* 0xfffffffe0a11d812 */ /* 0x000fe200078ec0ff */
[--C-:B0---4-:R-:W-:Y:S01]  /*7f50*/  @!P2 IMAD.WIDE R10, R0, 0x4, R6.reuse ;  /* 0x00000004000aa825 */ /* 0x111fe200078e0206 */
[----:B------:R-:W-:Y:S02]  /*7f60*/  ISETP.GE.AND P6, PT, R22, UR4, PT ;  /* 0x0000000416007c0c */ /* 0x000fe4000bfc6270 */
[----:B------:R-:W-:Y:S01]  /*7f70*/  @!P0 LEA.HI R18, R18, R18, RZ, 0x1 ;  /* 0x0000001212128211 */ /* 0x000fe200078f08ff */
[--C-:B------:R-:W-:Y:S01]  /*7f80*/  @!P3 IMAD.WIDE R12, R3, 0x4, R6.reuse ;  /* 0x00000004030cb825 */ /* 0x100fe200078e0206 */
[----:B------:R0:W-:Y:S01]  /*7f90*/  @!P2 ST.E.64 desc[UR36][R10.64], R24 ;  /* 0x000000180a00a985 */ /* 0x0001e2000c101b24 */
[----:B------:R-:W-:Y:S02]  /*7fa0*/  @!P1 LEA.HI R19, R19, R19, RZ, 0x1 ;  /* 0x0000001313139211 */ /* 0x000fe400078f08ff */
[----:B------:R-:W-:Y:S01]  /*7fb0*/  VIADD R3, R0, 0x30 ;  /* 0x0000003000037836 */ /* 0x000fe20000000000 */
[----:B------:R1:W-:Y:S01]  /*7fc0*/  @!P3 ST.E.64 desc[UR36][R12.64], R28 ;  /* 0x0000001c0c00b985 */ /* 0x0003e2000c101b24 */
[----:B------:R-:W-:Y:S01]  /*7fd0*/  @!P4 IMAD.WIDE R14, R15, 0x4, R6 ;  /* 0x000000040f0ec825 */ /* 0x000fe200078e0206 */
[----:B------:R-:W-:-:S02]  /*7fe0*/  ISETP.GE.AND P3, PT, R4, UR4, PT ;  /* 0x0000000404007c0c */ /* 0x000fc4000bf66270 */
[----:B------:R-:W-:Y:S01]  /*7ff0*/  ISETP.GE.AND P2, PT, R3, UR4, PT ;  /* 0x0000000403007c0c */ /* 0x000fe2000bf46270 */
[----:B------:R-:W-:Y:S01]  /*8000*/  @!P5 IMAD.WIDE R16, R17, 0x4, R6 ;  /* 0x000000041110d825 */ /* 0x000fe200078e0206 */
[----:B------:R2:W-:Y:S01]  /*8010*/  @!P4 ST.E.64 desc[UR36][R14.64], R32 ;  /* 0x000000200e00c985 */ /* 0x0005e2000c101b24 */
[----:B------:R-:W-:Y:S02]  /*8020*/  ISETP.GE.AND P4, PT, R20, UR4, PT ;  /* 0x0000000414007c0c */ /* 0x000fe4000bf86270 */
[----:B------:R-:W-:Y:S01]  /*8030*/  @!P6 LEA.HI R22, R22, R22, RZ, 0x1 ;  /* 0x000000161616e211 */ /* 0x000fe200078f08ff */
[----:B------:R3:W-:Y:S01]  /*8040*/  @!P5 ST.E.64 desc[UR36][R16.64], R36 ;  /* 0x000000241000d985 */ /* 0x0007e2000c101b24 */
[----:B------:R-:W-:Y:S01]  /*8050*/  ISETP.GE.AND P5, PT, R21, UR4, PT ;  /* 0x0000000415007c0c */ /* 0x000fe2000bfa6270 */
[----:B0-----:R-:W-:Y:S01]  /*8060*/  VIADD R24, R0, 0x60 ;  /* 0x0000006000187836 */ /* 0x001fe20000000000 */
[----:B------:R-:W-:Y:S02]  /*8070*/  @!P0 LOP3.LUT R11, R18, 0xfffffffe, RZ, 0xc0, !PT ;  /* 0xfffffffe120b8812 */ /* 0x000fe400078ec0ff */
[----:B-1----:R-:W-:-:S02]  /*8080*/  @!P1 LOP3.LUT R13, R19, 0xfffffffe, RZ, 0xc0, !PT ;  /* 0xfffffffe130d9812 */ /* 0x002fc400078ec0ff */
[----:B------:R-:W-:Y:S01]  /*8090*/  @!P2 LEA.HI R3, R3, R3, RZ, 0x1 ;  /* 0x000000030303a211 */ /* 0x000fe200078f08ff */
[--C-:B------:R-:W-:Y:S01]  /*80a0*/  @!P0 IMAD.WIDE R10, R11, 0x4, R6.reuse ;  /* 0x000000040b0a8825 */ /* 0x100fe200078e0206 */
[----:B------:R-:W-:Y:S02]  /*80b0*/  @!P3 LEA.HI R4, R4, R4, RZ, 0x1 ;  /* 0x000000040404b211 */ /* 0x000fe400078f08ff */
[----:B------:R-:W-:Y:S01]  /*80c0*/  @!P4 LEA.HI R20, R20, R20, RZ, 0x1 ;  /* 0x000000141414c211 */ /* 0x000fe200078f08ff */
[----:B------:R-:W-:Y:S01]  /*80d0*/  @!P1 IMAD.WIDE R12, R13, 0x4, R6 ;  /* 0x000000040d0c9825 */ /* 0x000fe200078e0206 */
[----:B------:R-:W-:Y:S01]  /*80e0*/  @!P2 LOP3.LUT R3, R3, 0xfffffffe, RZ, 0xc0, !PT ;  /* 0xfffffffe0303a812 */ /* 0x000fe200078ec0ff */
[----:B------:R0:W-:Y:S01]  /*80f0*/  @!P0 ST.E.64 desc[UR36][R10.64], R40 ;  /* 0x000000280a008985 */ /* 0x0001e2000c101b24 */
[----:B------:R-:W-:Y:S02]  /*8100*/  @!P5 LEA.HI R21, R21, R21, RZ, 0x1 ;  /* 0x000000151515d211 */ /* 0x000fe400078f08ff */
[----:B--2---:R-:W-:Y:S01]  /*8110*/  @!P3 LOP3.LUT R15, R4, 0xfffffffe, RZ, 0xc0, !PT ;  /* 0xfffffffe040fb812 */ /* 0x004fe200078ec0ff */
[----:B------:R1:W-:Y:S01]  /*8120*/  @!P1 ST.E.64 desc[UR36][R12.64], R44 ;  /* 0x0000002c0c009985 */ /* 0x0003e2000c101b24 */
[----:B---3--:R-:W-:Y:S01]  /*8130*/  @!P4 LOP3.LUT R17, R20, 0xfffffffe, RZ, 0xc0, !PT ;  /* 0xfffffffe1411c812 */ /* 0x008fe200078ec0ff */
[----:B------:R-:W-:Y:S01]  /*8140*/  VIADD R4, R0, 0x70 ;  /* 0x0000007000047836 */ /* 0x000fe20000000000 */
[----:B------:R-:W-:-:S02]  /*8150*/  @!P5 LOP3.LUT R21, R21, 0xfffffffe, RZ, 0xc0, !PT ;  /* 0xfffffffe1515d812 */ /* 0x000fc400078ec0ff */
[----:B------:R-:W-:Y:S01]  /*8160*/  @!P6 LOP3.LUT R19, R22, 0xfffffffe, RZ, 0xc0, !PT ;  /* 0xfffffffe1613e812 */ /* 0x000fe200078ec0ff */
[----:B------:R-:W-:Y:S01]  /*8170*/  VIADD R22, R0, 0x88 ;  /* 0x0000008800167836 */ /* 0x000fe20000000000 */
[----:B------:R-:W-:Y:S02]  /*8180*/  ISETP.GE.AND P1, PT, R23, UR4, PT ;  /* 0x0000000417007c0c */ /* 0x000fe4000bf26270 */
[----:B------:R-:W-:Y:S01]  /*8190*/  ISETP.GE.AND P0, PT, R24, UR4, PT ;  /* 0x0000000418007c0c */ /* 0x000fe2000bf06270 */
[----:B0-----:R-:W-:Y:S01]  /*81a0*/  @!P2 IMAD.WIDE R10, R3, 0x4, R6 ;  /* 0x00000004030aa825 */ /* 0x001fe200078e0206 */
[----:B------:R-:W-:-:S03]  /*81b0*/  IADD3 R20, R0, 0x78, RZ ;  /* 0x0000007800147810 */ /* 0x000fc60007ffe0ff */
[--C-:B-1----:R-:W-:Y:S01]  /*81c0*/  @!P3 IMAD.WIDE R12, R15, 0x4, R6.reuse ;  /* 0x000000040f0cb825 */ /* 0x102fe200078e0206 */
[----:B------:R0:W-:Y:S03]  /*81d0*/  @!P2 ST.E.64 desc[UR36][R10.64], R48 ;  /* 0x000000300a00a985 */ /* 0x0001e6000c101b24 */
        /* <DEDUP_REMOVED lines=16> */
[----:B0-----:R-:W-:Y:S01]  /*82e0*/  @!P1 LOP3.LUT R11, R23, 0xfffffffe, RZ, 0xc0, !PT ;  /* 0xfffffffe170b9812 */ /* 0x001fe200078ec0ff */
[----:B------:R-:W-:Y:S01]  /*82f0*/  VIADD R23, R0, 0x90 ;  /* 0x0000009000177836 */ /* 0x000fe20000000000 */
        /* <DEDUP_REMOVED lines=12> */
[----:B--2---:R-:W-:Y:S01]  /*83c0*/  @!P6 LOP3.LUT R15, R4, 0xfffffffe, RZ, 0xc0, !PT ;  /* 0xfffffffe040fe812 */ /* 0x004fe200078ec0ff */
[----:B------:R-:W-:Y:S01]  /*83d0*/  VIADD R4, R0, 0xa8 ;  /* 0x000000a800047836 */ /* 0x000fe20000000000 */
[----:B---3--:R-:W-:Y:S01]  /*83e0*/  @!P5 LOP3.LUT R17, R20, 0xfffffffe, RZ, 0xc0, !PT ;  /* 0xfffffffe1411d812 */ /* 0x008fe200078ec0ff */
[----:B------:R-:W-:Y:S01]  /*83f0*/  VIADD R20, R0, 0xb0 ;  /* 0x000000b000147836 */ /* 0x000fe20000000000 */
[----:B------:R-:W-:Y:S02]  /*8400*/  @!P4 LOP3.LUT R21, R21, 0xfffffffe, RZ, 0xc0, !PT ;  /* 0xfffffffe1515c812 */ /* 0x000fe400078ec0ff */
[----:B----4-:R-:W-:Y:S01]  /*8410*/  @!P3 LOP3.LUT R19, R22, 0xfffffffe, RZ, 0xc0, !PT ;  /* 0xfffffffe1613b812 */ /* 0x010fe200078ec0ff */
[C---:B------:R-:W-:Y:S01]  /*8420*/  VIADD R22, R0.reuse, 0xc0 ;  /* 0x000000c000167836 */ /* 0x040fe20000000000 */
[----:B------:R-:W-:Y:S01]  /*8430*/  ISETP.GE.AND P0, PT, R23, UR4, PT ;  /* 0x0000000417007c0c */ /* 0x000fe2000bf06270 */
[----:B0-----:R-:W-:Y:S01]  /*8440*/  @!P2 IMAD.WIDE R10, R3, 0x4, R6 ;  /* 0x00000004030aa825 */ /* 0x001fe200078e0206 */
[----:B------:R-:W-:-:S02]  /*8450*/  IADD3 R3, R0, 0xa0, RZ ;  /* 0x000000a000037810 */ /* 0x000fc40007ffe0ff */
[----:B------:R-:W-:Y:S01]  /*8460*/  ISETP.GE.AND P1, PT, R24, UR4, PT ;  /* 0x0000000418007c0c */ /* 0x000fe2000bf26270 */
[--C-:B-1----:R-:W-:Y:S01]  /*8470*/  @!P6 IMAD.WIDE R12, R15, 0x4, R6.reuse ;  /* 0x000000040f0ce825 */ /* 0x102fe200078e0206 */
[----:B------:R0:W-:Y:S01]  /*8480*/  @!P2 ST.E.64 desc[UR36][R10.64], R76 ;  /* 0x0000004c0a00a985 */ /* 0x0001e2000c101b24 */
[----:B------:R-:W-:Y:S02]  /*8490*/  ISETP.GE.AND P2, PT, R3, UR4, PT ;  /* 0x0000000403007c0c */ /* 0x000fe4000bf46270 */
        /* <DEDUP_REMOVED lines=9> */
[----:B------:R-:W-:Y:S01]  /*8530*/  VIADD R21, R0, 0xb8 ;  /* 0x000000b800157836 */ /* 0x000fe20000000000 */
[----:B------:R4:W-:Y:S01]  /*8540*/  @!P3 ST.E.64 desc[UR36][R18.64], R92 ;  /* 0x0000005c1200b985 */ /* 0x0009e2000c101b24 */
[----:B------:R-:W-:Y:S02]  /*8550*/  ISETP.GE.AND P3, PT, R4, UR4, PT ;  /* 0x0000000404007c0c */ /* 0x000fe4000bf66270 */
[----:B------:R-:W-:Y:S02]  /*8560*/  @!P1 LEA.HI R24, R24, R24, RZ, 0x1 ;  /* 0x0000001818189211 */ /* 0x000fe400078f08ff */
[----:B------:R-:W-:-:S02]  /*8570*/  ISETP.GE.AND P5, PT, R21, UR4, PT ;  /* 0x0000000415007c0c */ /* 0x000fc4000bfa6270 */
[----:B------:R-:W-:Y:S02]  /*8580*/  @!P2 LEA.HI R3, R3, R3, RZ, 0x1 ;  /* 0x000000030303a211 */ /* 0x000fe400078f08ff */
[----:B0-----:R-:W-:Y:S02]  /*8590*/  @!P0 LOP3.LUT R11, R23, 0xfffffffe, RZ, 0xc0, !PT ;  /* 0xfffffffe170b8812 */ /* 0x001fe400078ec0ff */
[----:B-1----:R-:W-:Y:S02]  /*85a0*/  @!P1 LOP3.LUT R13, R24, 0xfffffffe, RZ, 0xc0, !PT ;  /* 0xfffffffe180d9812 */ /* 0x002fe400078ec0ff */
[----:B------:R-:W-:Y:S01]  /*85b0*/  @!P2 LOP3.LUT R3, R3, 0xfffffffe, RZ, 0xc0, !PT ;  /* 0xfffffffe0303a812 */ /* 0x000fe200078ec0ff */
[--C-:B------:R-:W-:Y:S01]  /*85c0*/  @!P0 IMAD.WIDE R10, R11, 0x4, R6.reuse ;  /* 0x000000040b0a8825 */ /* 0x100fe200078e0206 */
[----:B------:R-:W-:Y:S02]  /*85d0*/  @!P3 LEA.HI R4, R4, R4, RZ, 0x1 ;  /* 0x000000040404b211 */ /* 0x000fe400078f08ff */
[----:B------:R-:W-:Y:S01]  /*85e0*/  @!P4 LEA.HI R20, R20, R20, RZ, 0x1 ;  /* 0x000000141414c211 */ /* 0x000fe200078f08ff */
[--C-:B------:R-:W-:Y:S01]  /*85f0*/  @!P1 IMAD.WIDE R12, R13, 0x4, R6.reuse ;  /* 0x000000040d0c9825 */ /* 0x100fe200078e0206 */
[----:B------:R-:W-:Y:S01]  /*8600*/  @!P6 LEA.HI R22, R22, R22, RZ, 0x1 ;  /* 0x000000161616e211 */ /* 0x000fe200078f08ff */
[----:B------:R0:W-:Y:S01]  /*8610*/  @!P0 ST.E.64 desc[UR36][R10.64], R96 ;  /* 0x000000600a008985 */ /* 0x0001e2000c101b24 */
[----:B------:R-:W-:Y:S01]  /*8620*/  @!P5 LEA.HI R21, R21, R21, RZ, 0x1 ;  /* 0x000000151515d211 */ /* 0x000fe200078f08ff */
[--C-:B--2---:R-:W-:Y:S01]  /*8630*/  @!P2 IMAD.WIDE R14, R3, 0x4, R6.reuse ;  /* 0x00000004030ea825 */ /* 0x104fe200078e0206 */
[----:B---3--:R-:W-:Y:S01]  /*8640*/  @!P3 LOP3.LUT R17, R4, 0xfffffffe, RZ, 0xc0, !PT ;  /* 0xfffffffe0411b812 */ /* 0x008fe200078ec0ff */
[----:B------:R1:W-:Y:S01]  /*8650*/  @!P1 ST.E.64 desc[UR36][R12.64], R100 ;  /* 0x000000640c009985 */ /* 0x0003e2000c101b24 */
[----:B----4-:R-:W-:Y:S01]  /*8660*/  @!P4 LOP3.LUT R19, R20, 0xfffffffe, RZ, 0xc0, !PT ;  /* 0xfffffffe1413c812 */ /* 0x010fe200078ec0ff */
[----:B------:R-:W-:Y:S01]  /*8670*/  VIADD R4, R0, 0xd0 ;  /* 0x000000d000047836 */ /* 0x000fe20000000000 */
[----:B------:R-:W-:Y:S01]  /*8680*/  @!P6 LOP3.LUT R3, R22, 0xfffffffe, RZ, 0xc0, !PT ;  /* 0xfffffffe1603e812 */ /* 0x000fe200078ec0ff */
[----:B------:R2:W-:Y:S01]  /*8690*/  @!P2 ST.E.64 desc[UR36][R14.64], R104 ;  /* 0x000000680e00a985 */ /* 0x0005e2000c101b24 */
[----:B------:R-:W-:Y:S01]  /*86a0*/  @!P5 LOP3.LUT R21, R21, 0xfffffffe, RZ, 0xc0, !PT ;  /* 0xfffffffe1515d812 */ /* 0x000fe200078ec0ff */
[----:B------:R-:W-:Y:S01]  /*86b0*/  VIADD R20, R0, 0xd8 ;  /* 0x000000d800147836 */ /* 0x000fe20000000000 */
[----:B------:R-:W-:Y:S01]  /*86c0*/  ISETP.GE.AND P1, PT, R4, UR4, PT ;  /* 0x0000000404007c0c */ /* 0x000fe2000bf26270 */
[----:B0-----:R-:W-:-:S03]  /*86d0*/  @!P3 IMAD.WIDE R10, R17, 0x4, R6 ;  /* 0x00000004110ab825 */ /* 0x001fc600078e0206 */
[----:B------:R-:W-:Y:S01]  /*86e0*/  ISETP.GE.AND P2, PT, R20, UR4, PT ;  /* 0x0000000414007c0c */ /* 0x000fe2000bf46270 */
[--C-:B-1----:R-:W-:Y:S01]  /*86f0*/  @!P4 IMAD.WIDE R12, R19, 0x4, R6.reuse ;  /* 0x00000004130cc825 */ /* 0x102fe200078e0206 */
[----:B------:R0:W-:Y:S03]  /*8700*/  @!P3 ST.E.64 desc[UR36][R10.64], R108 ;  /* 0x0000006c0a00b985 */ /* 0x0001e6000c101b24 */
[--C-:B------:R-:W-:Y:S01]  /*8710*/  @!P6 IMAD.WIDE R18, R3, 0x4, R6.reuse ;  /* 0x000000040312e825 */ /* 0x100fe200078e0206 */
[C---:B------:R-:W-:Y:S01]  /*8720*/  IADD3 R3, R0.reuse, 0xc8, RZ ;  /* 0x000000c800037810 */ /* 0x040fe20007ffe0ff */
[----:B------:R1:W-:Y:S01]  /*8730*/  @!P4 ST.E.64 desc[UR36][R12.64], R112 ;  /* 0x000000700c00c985 */ /* 0x0003e2000c101b24 */
[----:B--2---:R-:W-:Y:S01]  /*8740*/  IADD3 R15, R0, 0xf0, RZ ;  /* 0x000000f0000f7810 */ /* 0x004fe20007ffe0ff */
[----:B------:R-:W-:Y:S01]  /*8750*/  @!P5 IMAD.WIDE R16, R21, 0x4, R6 ;  /* 0x000000041510d825 */ /* 0x000fe200078e0206 */
[----:B------:R-:W-:-:S02]  /*8760*/  ISETP.GE.AND P0, PT, R3, UR4, PT ;  /* 0x0000000403007c0c */ /* 0x000fc4000bf06270 */
[----:B------:R-:W-:Y:S01]  /*8770*/  @!P1 LEA.HI R4, R4, R4, RZ, 0x1 ;  /* 0x0000000404049211 */ /* 0x000fe200078f08ff */
[C---:B------:R-:W-:Y:S01]  /*8780*/  VIADD R21, R0.reuse, 0xe0 ;  /* 0x000000e000157836 */ /* 0x040fe20000000000 */
[----:B------:R2:W-:Y:S01]  /*8790*/  @!P5 ST.E.64 desc[UR36][R16.64], R116 ;  /* 0x000000741000d985 */ /* 0x0005e2000c101b24 */
[C---:B------:R-:W-:Y:S01]  /*87a0*/  VIADD R14, R0.reuse, 0xe8 ;  /* 0x000000e8000e7836 */ /* 0x040fe20000000000 */
[----:B------:R-:W-:Y:S01]  /*87b0*/  ISETP.GE.AND P5, PT, R15, UR4, PT ;  /* 0x000000040f007c0c */ /* 0x000fe2000bfa6270 */
[----:B0-----:R-:W-:Y:S01]  /*87c0*/  VIADD R11, R0, 0xf8 ;  /* 0x000000f8000b7836 */ /* 0x001fe20000000000 */
[----:B------:R0:W-:Y:S01]  /*87d0*/  @!P6 ST.E.64 desc[UR36][R18.64], R120 ;  /* 0x000000781200e985 */ /* 0x0001e2000c101b24 */
[----:B------:R-:W-:Y:S02]  /*87e0*/  ISETP.GE.AND P3, PT, R21, UR4, PT ;  /* 0x0000000415007c0c */ /* 0x000fe4000bf66270 */
[----:B------:R-:W-:Y:S02]  /*87f0*/  ISETP.GE.AND P4, PT, R14, UR4, PT ;  /* 0x000000040e007c0c */ /* 0x000fe4000bf86270 */
[----:B------:R-:W-:-:S02]  /*8800*/  ISETP.GE.AND P6, PT, R11, UR4, PT ;  /* 0x000000040b007c0c */ /* 0x000fc4000bfc6270 */
[----:B------:R-:W-:Y:S02]  /*8810*/  @!P0 LEA.HI R3, R3, R3, RZ, 0x1 ;  /* 0x0000000303038211 */ /* 0x000fe400078f08ff */
[----:B------:R-:W-:Y:S02]  /*8820*/  @!P2 LEA.HI R20, R20, R20, RZ, 0x1 ;  /* 0x000000141414a211 */ /* 0x000fe400078f08ff */
[----:B------:R-:W-:Y:S02]  /*8830*/  @!P5 LEA.HI R10, R15, R15, RZ, 0x1 ;  /* 0x0000000f0f0ad211 */ /* 0x000fe400078f08ff */
[----:B------:R-:W-:Y:S02]  /*8840*/  @!P0 LOP3.LUT R3, R3, 0xfffffffe, RZ, 0xc0, !PT ;  /* 0xfffffffe03038812 */ /* 0x000fe400078ec0ff */
[----:B------:R-:W-:Y:S02]  /*8850*/  @!P3 LEA.HI R21, R21, R21, RZ, 0x1 ;  /* 0x000000151515b211 */ /* 0x000fe400078f08ff */
[----:B------:R-:W-:-:S02]  /*8860*/  @!P4 LEA.HI R14, R14, R14, RZ, 0x1 ;  /* 0x0000000e0e0ec211 */ /* 0x000fc400078f08ff */
[----:B------:R-:W-:Y:S02]  /*8870*/  @!P6 LEA.HI R11, R11, R11, RZ, 0x1 ;  /* 0x0000000b0b0be211 */ /* 0x000fe400078f08ff */
[----:B-1----:R-:W-:Y:S02]  /*8880*/  @!P1 LOP3.LUT R13, R4, 0xfffffffe, RZ, 0xc0, !PT ;  /* 0xfffffffe040d9812 */ /* 0x002fe400078ec0ff */
[----:B------:R-:W-:Y:S02]  /*8890*/  @!P2 LOP3.LUT R15, R20, 0xfffffffe, RZ, 0xc0, !PT ;  /* 0xfffffffe140fa812 */ /* 0x000fe400078ec0ff */
[----:B--2---:R-:W-:Y:S01]  /*88a0*/  @!P3 LOP3.LUT R17, R21, 0xfffffffe, RZ, 0xc0, !PT ;  /* 0xfffffffe1511b812 */ /* 0x004fe200078ec0ff */
[--C-:B------:R-:W-:Y:S01]  /*88b0*/  @!P1 IMAD.WIDE R12, R13, 0x4, R6.reuse ;  /* 0x000000040d0c9825 */ /* 0x100fe200078e0206 */
[----:B0-----:R-:W-:Y:S02]  /*88c0*/  @!P4 LOP3.LUT R19, R14, 0xfffffffe, RZ, 0xc0, !PT ;  /* 0xfffffffe0e13c812 */ /* 0x001fe400078ec0ff */
[----:B------:R-:W-:Y:S01]  /*88d0*/  @!P5 LOP3.LUT R21, R10, 0xfffffffe, RZ, 0xc0, !PT ;  /* 0xfffffffe0a15d812 */ /* 0x000fe200078ec0ff */
[----:B------:R-:W-:Y:S01]  /*88e0*/  @!P2 IMAD.WIDE R14, R15, 0x4, R6 ;  /* 0x000000040f0ea825 */ /* 0x000fe200078e0206 */
[----:B------:R-:W-:-:S03]  /*88f0*/  @!P6 LOP3.LUT R23, R11, 0xfffffffe, RZ, 0xc0, !PT ;  /* 0xfffffffe0b17e812 */ /* 0x000fc600078ec0ff */
        /* <DEDUP_REMOVED lines=12> */
.L_x_214:
[----:B------:R-:W-:Y:S05]  /*89c0*/  BSYNC B0 ;  /* 0x0000000000007941 */ /* 0x000fea0003800000 */
.L_x_213:
        /* <DEDUP_REMOVED lines=8> */
[----:B-1----:R-:W-:Y:S01]  /*8a50*/  VIADD R10, R0, 0x18 ;  /* 0x00000018000a7836 */ /* 0x002fe20000000000 */
[----:B------:R-:W-:Y:S01]  /*8a60*/  ISETP.GE.AND P1, PT, R4, UR4, PT ;  /* 0x0000000404007c0c */ /* 0x000fe2000bf26270 */
[C---:B------:R-:W-:Y:S01]  /*8a70*/  VIADD R12, R0.reuse, 0x28 ;  /* 0x00000028000c7836 */ /* 0x040fe20000000000 */
[----:B------:R-:W-:Y:S01]  /*8a80*/  ISETP.GE.AND P2, PT, R5, UR4, PT ;  /* 0x0000000405007c0c */ /* 0x000fe2000bf46270 */
[C---:B------:R-:W-:Y:S01]  /*8a90*/  VIADD R13, R0.reuse, 0x30 ;  /* 0x00000030000d7836 */ /* 0x040fe20000000000 */
[C---:B------:R-:W-:Y:S01]  /*8aa0*/  IADD3 R11, R0.reuse, 0x20, RZ ;  /* 0x00000020000b7810 */ /* 0x040fe20007ffe0ff */
[----:B------:R-:W-:Y:S01]  /*8ab0*/  VIADD R14, R0, 0x38 ;  /* 0x00000038000e7836 */ /* 0x000fe20000000000 */
        /* <DEDUP_REMOVED lines=8> */
[----:B------:R-:W-:-:S02]  /*8b40*/  @!P1 LEA.HI R4, R4, R4, RZ, 0x1 ;  /* 0x0000000404049211 */ /* 0x000fc400078f08ff */
[----:B------:R-:W-:Y:S02]  /*8b50*/  @!P2 LEA.HI R5, R5, R5, RZ, 0x1 ;  /* 0x000000050505a211 */ /* 0x000fe400078f08ff */
[----:B0-----:R-:W-:Y:S02]  /*8b60*/  @!P1 LOP3.LUT R7, R4, 0xfffffffe, RZ, 0xc0, !PT ;  /* 0xfffffffe04079812 */ /* 0x001fe400078ec0ff */
[----:B------:R-:W-:Y:S01]  /*8b70*/  @!P2 LOP3.LUT R9, R5, 0xfffffffe, RZ, 0xc0, !PT ;  /* 0xfffffffe0509a812 */ /* 0x000fe200078ec0ff */
[--C-:B---3--:R-:W-:Y:S01]  /*8b80*/  @!P0 IMAD.WIDE R4, R0, 0x4, R2.reuse ;  /* 0x0000000400048825 */ /* 0x108fe200078e0202 */
[----:B------:R-:W-:Y:S02]  /*8b90*/  ISETP.GE.AND P4, PT, R16, UR4, PT ;  /* 0x0000000410007c0c */ /* 0x000fe4000bf86270 */
[----:B------:R-:W-:Y:S01]  /*8ba0*/  @!P5 LEA.HI R10, R10, R10, RZ, 0x1 ;  /* 0x0000000a0a0ad211 */ /* 0x000fe200078f08ff */
        /* <DEDUP_REMOVED lines=18> */
[----:B--2---:R-:W-:Y:S01]  /*8cd0*/  @!P0 LOP3.LUT R9, R12, 0xfffffffe, RZ, 0xc0, !PT ;  /* 0xfffffffe0c098812 */ /* 0x004fe200078ec0ff */
[----:B------:R0:W-:Y:S01]  /*8ce0*/  @!P5 ST.E.64 desc[UR36][R4.64], R38 ;  /* 0x000000260400d985 */ /* 0x0001e2000c101b24 */
[----:B------:R-:W-:-:S02]  /*8cf0*/  @!P1 LOP3.LUT R13, R13, 0xfffffffe, RZ, 0xc0, !PT ;  /* 0xfffffffe0d0d9812 */ /* 0x000fc400078ec0ff */
[----:B------:R-:W-:Y:S01]  /*8d00*/  @!P2 LOP3.LUT R11, R14, 0xfffffffe, RZ, 0xc0, !PT ;  /* 0xfffffffe0e0ba812 */ /* 0x000fe200078ec0ff */
[----:B------:R1:W-:Y:S01]  /*8d10*/  @!P6 ST.E.64 desc[UR36][R6.64], R42 ;  /* 0x0000002a0600e985 */ /* 0x0003e2000c101b24 */
[----:B------:R-:W-:Y:S01]  /*8d20*/  @!P3 LOP3.LUT R15, R15, 0xfffffffe, RZ, 0xc0, !PT ;  /* 0xfffffffe0f0fb812 */ /* 0x000fe200078ec0ff */
[----:B------:R-:W-:Y:S01]  /*8d30*/  VIADD R14, R0, 0x60 ;  /* 0x00000060000e7836 */ /* 0x000fe20000000000 */
[----:B------:R-:W-:Y:S02]  /*8d40*/  @!P4 LOP3.LUT R17, R16, 0xfffffffe, RZ, 0xc0, !PT ;  /* 0xfffffffe1011c812 */ /* 0x000fe400078ec0ff */
[----:B------:R-:W-:Y:S02]  /*8d50*/  ISETP.GE.AND P5, PT, R18, UR4, PT ;  /* 0x0000000412007c0c */ /* 0x000fe4000bfa6270 */
[----:B------:R-:W-:Y:S02]  /*8d60*/  ISETP.GE.AND P6, PT, R19, UR4, PT ;  /* 0x0000000413007c0c */ /* 0x000fe4000bfc6270 */
[----:B------:R-:W-:Y:S01]  /*8d70*/  IADD3 R16, R0, 0x70, RZ ;  /* 0x0000007000107810 */ /* 0x000fe20007ffe0ff */
[----:B0-----:R-:W-:-:S04]  /*8d80*/  @!P0 IMAD.WIDE R4, R9, 0x4, R2 ;  /* 0x0000000409048825 */ /* 0x001fc800078e0202 */
        /* <DEDUP_REMOVED lines=11> */
[----:B------:R-:W-:Y:S02]  /*8e40*/  @!P6 LEA.HI R19, R19, R19, RZ, 0x1 ;  /* 0x000000131313e211 */ /* 0x000fe400078f08ff */
[C---:B------:R-:W-:Y:S01]  /*8e50*/  VIADD R15, R0.reuse, 0x68 ;  /* 0x00000068000f7836 */ /* 0x040fe20000000000 */
[----:B------:R4:W-:Y:S01]  /*8e60*/  @!P4 ST.E.64 desc[UR36][R12.64], R62 ;  /* 0x0000003e0c00c985 */ /* 0x0009e2000c101b24 */
[----:B------:R-:W-:Y:S01]  /*8e70*/  VIADD R17, R0, 0x78 ;  /* 0x0000007800117836 */ /* 0x000fe20000000000 */
[----:B------:R-:W-:Y:S02]  /*8e80*/  ISETP.GE.AND P4, PT, R14, UR4, PT ;  /* 0x000000040e007c0c */ /* 0x000fe4000bf86270 */
[----:B------:R-:W-:Y:S02]  /*8e90*/  ISETP.GE.AND P3, PT, R15, UR4, PT ;  /* 0x000000040f007c0c */ /* 0x000fe4000bf66270 */
[----:B------:R-:W-:-:S02]  /*8ea0*/  ISETP.GE.AND P1, PT, R17, UR4, PT ;  /* 0x0000000411007c0c */ /* 0x000fc4000bf26270 */
[----:B0-----:R-:W-:Y:S01]  /*8eb0*/  @!P5 LOP3.LUT R5, R18, 0xfffffffe, RZ, 0xc0, !PT ;  /* 0xfffffffe1205d812 */ /* 0x001fe200078ec0ff */
[C---:B------:R-:W-:Y:S01]  /*8ec0*/  VIADD R18, R0.reuse, 0x88 ;  /* 0x0000008800127836 */ /* 0x040fe20000000000 */
        /* <DEDUP_REMOVED lines=12> */
[----:B------:R-:W-:Y:S02]  /*8f90*/  @!P3 LOP3.LUT R15, R15, 0xfffffffe, RZ, 0xc0, !PT ;  /* 0xfffffffe0f0fb812 */ /* 0x000fe400078ec0ff */
[----:B---3--:R-:W-:Y:S01]  /*8fa0*/  @!P2 LOP3.LUT R11, R16, 0xfffffffe, RZ, 0xc0, !PT ;  /* 0xfffffffe100ba812 */ /* 0x008fe200078ec0ff */
[----:B------:R-:W-:Y:S01]  /*8fb0*/  VIADD R16, R0, 0xa8 ;  /* 0x000000a800107836 */ /* 0x000fe20000000000 */
[----:B------:R-:W-:Y:S02]  /*8fc0*/  @!P1 LOP3.LUT R17, R17, 0xfffffffe, RZ, 0xc0, !PT ;  /* 0xfffffffe11119812 */ /* 0x000fe400078ec0ff */
[----:B----4-:R-:W-:Y:S01]  /*8fd0*/  @!P0 LOP3.LUT R13, R20, 0xfffffffe, RZ, 0xc0, !PT ;  /* 0xfffffffe140d8812 */ /* 0x010fe200078ec0ff */
[----:B------:R-:W-:Y:S01]  /*8fe0*/  VIADD R20, R0, 0xb8 ;  /* 0x000000b800147836 */ /* 0x000fe20000000000 */
[----:B------:R-:W-:Y:S01]  /*8ff0*/  ISETP.GE.AND P6, PT, R18, UR4, PT ;  /* 0x0000000412007c0c */ /* 0x000fe2000bfc6270 */
[----:B0-----:R-:W-:Y:S01]  /*9000*/  @!P4 IMAD.WIDE R4, R9, 0x4, R2 ;  /* 0x000000040904c825 */ /* 0x001fe200078e0202 */
[----:B------:R-:W-:-:S02]  /*9010*/  ISETP.GE.AND P5, PT, R19, UR4, PT ;  /* 0x0000000413007c0c */ /* 0x000fc4000bfa6270 */
[----:B------:R-:W-:Y:S01]  /*9020*/  IADD3 R14, R0, 0x98, RZ ;  /* 0x00000098000e7810 */ /* 0x000fe20007ffe0ff */
        /* <DEDUP_REMOVED lines=43> */
[----:B------:R-:W-:Y:S02]  /*92e0*/  ISETP.GE.AND P0, PT, R14, UR4, PT ;  /* 0x000000040e007c0c */ /* 0x000fe4000bf06270 */
[--C-:B------:R-:W-:Y:S01]  /*92f0*/  @!P3 IMAD.WIDE R8, R11, 0x4, R2.reuse ;  /* 0x000000040b08b825 */ /* 0x100fe200078e0202 */
[----:B------:R1:W-:Y:S03]  /*9300*/  @!P4 ST.E.64 desc[UR36][R6.64], R106 ;  /* 0x0000006a0600c985 */ /* 0x0003e6000c101b24 */
[----:B------:R-:W-:Y:S01]  /*9310*/  @!P2 IMAD.WIDE R10, R17, 0x4, R2 ;  /* 0x00000004110aa825 */ /* 0x000fe200078e0202 */
[----:B------:R2:W-:Y:S01]  /*9320*/  @!P3 ST.E.64 desc[UR36][R8.64], R110 ;  /* 0x0000006e0800b985 */ /* 0x0005e2000c101b24 */
[----:B------:R-:W-:-:S02]  /*9330*/  IADD3 R17, R0, 0xe8, RZ ;  /* 0x000000e800117810 */ /* 0x000fc40007ffe0ff */
[----:B------:R-:W-:Y:S01]  /*9340*/  @!P1 IMAD.WIDE R12, R13, 0x4, R2 ;  /* 0x000000040d0c9825 */ /* 0x000fe200078e0202 */
[----:B------:R3:W-:Y:S01]  /*9350*/  @!P2 ST.E.64 desc[UR36][R10.64], R114 ;  /* 0x000000720a00a985 */ /* 0x0007e2000c101b24 */
[----:B------:R-:W-:Y:S02]  /*9360*/  ISETP.GE.AND P2, PT, R16, UR4, PT ;  /* 0x0000000410007c0c */ /* 0x000fe4000bf46270 */
[C---:B------:R-:W-:Y:S01]  /*9370*/  VIADD R15, R0.reuse, 0xd8 ;  /* 0x000000d8000f7836 */ /* 0x040fe20000000000 */
[----:B------:R4:W-:Y:S01]  /*9380*/  @!P1 ST.E.64 desc[UR36][R12.64], R118 ;  /* 0x000000760c009985 */ /* 0x0009e2000c101b24 */
[C---:B------:R-:W-:Y:S01]  /*9390*/  VIADD R20, R0.reuse, 0xf0 ;  /* 0x000000f000147836 */ /* 0x040fe20000000000 */
        /* <DEDUP_REMOVED lines=35> */
[----:B--2---:R-:W-:-:S05]  /*95d0*/  LOP3.LUT R5, R0, 0xfffffffe, RZ, 0xc0, !PT ;  /* 0xfffffffe00057812 */ /* 0x004fca00078ec0ff */
[----:B------:R-:W-:-:S05]  /*95e0*/  IMAD.WIDE R2, R5, 0x4, R2 ;  /* 0x0000000405027825 */ /* 0x000fca00078e0202 */
[----:B------:R0:W-:Y:S01]  /*95f0*/  ST.E.64 desc[UR36][R2.64], R150 ;  /* 0x0000009602007985 */ /* 0x0001e2000c101b24 */
[----:B------:R-:W-:Y:S05]  /*9600*/  BRA `(.L_x_184) ;  /* 0x0000004800287947 */ /* 0x000fea0003800000 */
.L_x_212:
[----:B------:R-:W0:Y:S02]  /*9610*/  S2R R0, SR_TID.X ;  /* 0x0000000000007919 */ /* 0x000e240000002100 */
[----:B0-----:R-:W-:-:S05]  /*9620*/  VIADD R2, R0, 0xffffff80 ;  /* 0xffffff8000027836 */ /* 0x001fca0000000000 */
[----:B------:R-:W-:-:S13]  /*9630*/  ISETP.GT.AND P0, PT, R2, 0x7f, PT ;  /* 0x0000007f0200780c */ /* 0x000fda0003f04270 */
[----:B------:R-:W-:Y:S05]  /*9640*/  @P0 BRA `(.L_x_184) ;  /* 0x0000004800180947 */ /* 0x000fea0003800000 */
[----:B------:R-:W0:Y:S01]  /*9650*/  S2R R3, SR_CTAID.X ;  /* 0x0000000000037919 */ /* 0x000e220000002500 */
[----:B------:R-:W1:Y:S01]  /*9660*/  LDC R6, c[0x0][0xce8] ;  /* 0x00033a00ff067b82 */ /* 0x000e620000000800 */
[----:B------:R-:W-:Y:S01]  /*9670*/  ULDC UR4, c[0x0][0xb88] ;  /* 0x0002e20000047ab9 */ /* 0x000fe20000000800 */
[----:B0-----:R-:W-:Y:S02]  /*9680*/  IMAD R0, R3, 0x80, R0 ;  /* 0x0000008003007824 */ /* 0x001fe400078e0200 */
[----:B-1----:R-:W-:-:S03]  /*9690*/  IMAD R3, R6, UR4, RZ ;  /* 0x0000000406037c24 */ /* 0x002fc6000f8e02ff */
[----:B------:R-:W-:-:S04]  /*96a0*/  IADD3 R0, R0, -0x80, RZ ;  /* 0xffffff8000007810 */ /* 0x000fc80007ffe0ff */
[----:B------:R-:W-:-:S13]  /*96b0*/  ISETP.GE.AND P0, PT, R0, R3, PT ;  /* 0x000000030000720c */ /* 0x000fda0003f06270 */
[----:B------:R-:W-:Y:S05]  /*96c0*/  @P0 BRA `(.L_x_184) ;  /* 0x0000004400f80947 */ /* 0x000fea0003800000 */
[----:B------:R-:W2:Y:S01]  /*96d0*/  LDL R4, [R1+0x4] ;  /* 0x0000040001047983 */ /* 0x000ea20000100800 */
[----:B------:R-:W-:Y:S01]  /*96e0*/  ISETP.NE.AND P0, PT, R6, 0x1, PT ;  /* 0x000000010600780c */ /* 0x000fe20003f05270 */
[----:B------:R-:W-:Y:S01]  /*96f0*/  S2UR UR7, SR_CTAID.Z ;  /* 0x00000000000779c3 */ /* 0x000fe20000002700 */
[----:B------:R-:W-:Y:S01]  /*9700*/  ULDC.64 UR8, c[0x0][0xcd0] ;  /* 0x0003340000087ab9 */ /* 0x000fe20000000a00 */
[----:B------:R-:W-:-:S06]  /*9710*/  IMAD.MOV.U32 R5, RZ, RZ, R0 ;  /* 0x000000ffff057224 */ /* 0x000fcc00078e0000 */
[----:B------:R-:W0:Y:S08]  /*9720*/  LDC.64 R10, c[0x0][0xcd8] ;  /* 0x00033600ff0a7b82 */ /* 0x000e300000000a00 */
[----:B------:R-:W1:Y:S08]  /*9730*/  @P0 LDC R7, c[0x0][0xcec] ;  /* 0x00033b00ff070b82 */ /* 0x000e700000000800 */
[----:B------:R-:W3:Y:S08]  /*9740*/  @P0 LDC R9, c[0x0][0xcf0] ;  /* 0x00033c00ff090b82 */ /* 0x000ef00000000800 */
[----:B------:R-:W4:Y:S08]  /*9750*/  S2UR UR10, SR_CTAID.Y ;  /* 0x00000000000a79c3 */ /* 0x000f300000002600 */
[----:B------:R-:W4:Y:S01]  /*9760*/  LDC R8, c[0x0][0xd50] ;  /* 0x00035400ff087b82 */ /* 0x000f220000000800 */
[----:B--2---:R-:W-:Y:S01]  /*9770*/  R2UR UR11, R4 ;  /* 0x00000000040b72ca */ /* 0x004fe200000e0000 */
[----:B-1----:R-:W-:-:S05]  /*9780*/  @P0 IMAD.HI.U32 R4, R0, R7, RZ ;  /* 0x0000000700040227 */ /* 0x002fca00078e00ff */
[----:B---3--:R-:W-:-:S07]  /*9790*/  @P0 SHF.R.U32.HI R5, RZ, R9, R4 ;  /* 0x00000009ff050219 */ /* 0x008fce0000011604 */
[----:B------:R-:W-:Y:S02]  /*97a0*/  USHF.R.S32.HI UR6, URZ, 0x1f, UR11 ;  /* 0x0000001f3f067899 */ /* 0x000fe4000801140b */
[----:B------:R-:W-:Y:S01]  /*97b0*/  IMAD R7, RZ, RZ, -UR11 ;  /* 0x8000000bff077e24 */ /* 0x000fe2000f8e02ff */
[----:B------:R-:W-:Y:S02]  /*97c0*/  UIMAD.WIDE.U32 UR4, UR11, UR8, URZ ;  /* 0x000000080b0472a5 */ /* 0x000fe4000f8e003f */
[----:B------:R-:W-:Y:S01]  /*97d0*/  UIMAD UR6, UR6, UR8, URZ ;  /* 0x00000008060672a4 */ /* 0x000fe2000f8e023f */
[----:B----4-:R-:W-:Y:S01]  /*97e0*/  IMAD R9, R8, R7, UR10 ;  /* 0x0000000a08097e24 */ /* 0x010fe2000f8e0207 */
[----:B------:R-:W-:Y:S01]  /*97f0*/  USHF.R.S32.HI UR8, URZ, 0x1f, UR7 ;  /* 0x0000001f3f087899 */ /* 0x000fe20008011407 */
[----:B------:R-:W-:Y:S01]  /*9800*/  IMAD.MOV R7, RZ, RZ, -R5 ;  /* 0x000000ffff077224 */ /* 0x000fe200078e0a05 */
[----:B------:R-:W-:Y:S01]  /*9810*/  UIMAD UR6, UR11, UR9, UR6 ;  /* 0x000000090b0672a4 */ /* 0x000fe2000f8e0206 */
[----:B------:R-:W-:Y:S01]  /*9820*/  IMAD.U32 R3, RZ, RZ, UR5 ;  /* 0x00000005ff037e24 */ /* 0x000fe2000f8e00ff */
[----:B------:R-:W-:Y:S01]  /*9830*/  SHF.R.S32.HI R4, RZ, 0x1f, R9 ;  /* 0x0000001fff047819 */ /* 0x000fe20000011409 */
[----:B------:R-:W-:Y:S01]  /*9840*/  IMAD.U32 R2, RZ, RZ, UR4 ;  /* 0x00000004ff027e24 */ /* 0x000fe2000f8e00ff */
[----:B------:R-:W-:Y:S01]  /*9850*/  UIADD3 UR6, UR5, UR6, URZ ;  /* 0x0000000605067290 */ /* 0x000fe2000fffe03f */
[----:B0-----:R-:W-:-:S02]  /*9860*/  IMAD R12, R10, UR8, RZ ;  /* 0x000000080a0c7c24 */ /* 0x001fc4000f8e02ff */
[----:B------:R-:W-:Y:S01]  /*9870*/  ULDC.64 UR4, c[0x0][0xce0] ;  /* 0x0003380000047ab9 */ /* 0x000fe20000000a00 */
[----:B------:R-:W-:Y:S02]  /*9880*/  IMAD R7, R6, R7, R0 ;  /* 0x0000000706077224 */ /* 0x000fe400078e0200 */
[----:B------:R-:W-:Y:S01]  /*9890*/  MOV R3, UR6 ;  /* 0x0000000600037c02 */ /* 0x000fe20008000f00 */
[----:B------:R-:W-:Y:S02]  /*98a0*/  IMAD R11, R11, UR7, R12 ;  /* 0x000000070b0b7c24 */ /* 0x000fe4000f8e020c */
[----:B------:R-:W-:Y:S01]  /*98b0*/  IMAD R4, R4, UR4, RZ ;  /* 0x0000000404047c24 */ /* 0x000fe2000f8e02ff */
[----:B------:R-:W-:Y:S01]  /*98c0*/  SHF.R.S32.HI R0, RZ, 0x1f, R7 ;  /* 0x0000001fff007819 */ /* 0x000fe20000011407 */
[----:B------:R-:W-:-:S04]  /*98d0*/  IMAD.WIDE.U32 R2, R10, UR7, R2 ;  /* 0x000000070a027c25 */ /* 0x000fc8000f8e0002 */
[----:B------:R-:W-:Y:S02]  /*98e0*/  IMAD.IADD R3, R11, 0x1, R3 ;  /* 0x000000010b037824 */ /* 0x000fe400078e0203 */
[C---:B------:R-:W-:Y:S02]  /*98f0*/  IMAD R4, R9.reuse, UR5, R4 ;  /* 0x0000000509047c24 */ /* 0x040fe4000f8e0204 */
[----:B------:R-:W-:Y:S01]  /*9900*/  IMAD.WIDE.U32 R2, R9, UR4, R2 ;  /* 0x0000000409027c25 */ /* 0x000fe2000f8e0002 */
[----:B------:R-:W-:Y:S01]  /*9910*/  SHF.R.S32.HI R9, RZ, 0x1f, R5 ;  /* 0x0000001fff097819 */ /* 0x000fe20000011405 */
[----:B------:R-:W-:Y:S02]  /*9920*/  ULDC.64 UR4, c[0x0][0xcc8] ;  /* 0x0003320000047ab9 */ /* 0x000fe40000000a00 */
[----:B------:R-:W-:Y:S01]  /*9930*/  IMAD R0, R0, UR4, RZ ;  /* 0x0000000400007c24 */ /* 0x000fe2000f8e02ff */
[----:B------:R-:W-:-:S03]  /*9940*/  IADD3 R2, P0, R5, R2, RZ ;  /* 0x0000000205027210 */ /* 0x000fc60007f1e0ff */
[----:B------:R-:W-:Y:S01]  /*9950*/  IMAD R5, R7, UR5, R0 ;  /* 0x0000000507057c24 */ /* 0x000fe2000f8e0200 */
[----:B------:R-:W-:-:S03]  /*9960*/  IADD3.X R3, R9, R3, R4, P0, !PT ;  /* 0x0000000309037210 */ /* 0x000fc600007fe404 */
        /* <DEDUP_REMOVED lines=8> */
.L_x_182:
[----:B------:R-:W-:-:S08]  /*99f0*/  NOP ;  /* 0x0000000000007918 */ /* 0x000fd00000000000 */
[----:B0-----:R-:W0:-:S00]  /*9a00*/  USETMAXREG.DEALLOC.CTAPOOL 0x28 ;  /* 0x00000028000079c8 */ /* 0x001e0000080e0500 */
[----:B0-----:R-:W-:-:S06]  /*9a10*/  LOP3.LUT R18, R0, 0x3, RZ, 0xc0, !PT ;  /* 0x0000000300127812 */ /* 0x001fcc00078ec0ff */
[----:B------:R-:W0:Y:S01]  /*9a20*/  S2UR UR6, SR_CTAID.Y ;  /* 0x00000000000679c3 */ /* 0x000e220000002600 */
[----:B------:R-:W1:Y:S07]  /*9a30*/  SHFL.IDX PT, R0, R18, RZ, 0x1f ;  /* 0x00001fff12007589 */ /* 0x000e6e00000e0000 */
[----:B------:R-:W2:Y:S01]  /*9a40*/  S2UR UR43, SR_CTAID.Z ;  /* 0x00000000002b79c3 */ /* 0x000ea20000002700 */
[----:B-1----:R-:W-:-:S13]  /*9a50*/  ISETP.NE.AND P0, PT, R0, RZ, PT ;  /* 0x000000ff0000720c */ /* 0x002fda0003f05270 */
[----:B0-2---:R-:W-:Y:S05]  /*9a60*/  @!P0 BRA `(.L_x_215) ;  /* 0x0000000000288947 */ /* 0x005fea0003800000 */
        /* <DEDUP_REMOVED lines=10> */
.L_x_215:
[----:B------:R-:W-:Y:S01]  /*9b10*/  ULDC UR7, c[0x0][0xd50] ;  /* 0x0003540000077ab9 */ /* 0x000fe20000000800 */
[----:B------:R-:W-:Y:S01]  /*9b20*/  UMOV UR39, UR6 ;  /* 0x0000000600277c82 */ /* 0x000fe20008000000 */
[----:B------:R-:W-:-:S11]  /*9b30*/  UISETP.NE.AND UP0, UPT, UR7, 0x1, UPT ;  /* 0x000000010700788c */ /* 0x000fd6000bf05270 */
[----:B------:R-:W-:Y:S01]  /*9b40*/  @UP0 ULDC UR4, c[0x0][0xd54] ;  /* 0x0003550000040ab9 */ /* 0x000fe20000000800 */
[----:B------:R-:W-:Y:S01]  /*9b50*/  @UP0 ULDC UR8, c[0x0][0xd58] ;  /* 0x0003560000080ab9 */ /* 0x000fe20000000800 */
[----:B------:R-:W-:-:S04]  /*9b60*/  UIMAD.WIDE.U32 UR4, UR6, UR4, URZ ;  /* 0x00000004060472a5 */ /* 0x000fc8000f8e003f */
[----:B------:R-:W-:-:S12]  /*9b70*/  @UP0 USHF.R.U32.HI UR39, URZ, UR8, UR5 ;  /* 0x000000083f270299 */ /* 0x000fd80008011605 */
.L_x_216:
[----:B------:R-:W-:Y:S01]  /*9b80*/  ISETP.LE.AND P0, PT, RZ, UR43, PT ;  /* 0x0000002bff007c0c */ /* 0x000fe2000bf03270 */
[----:B------:R-:W-:Y:S01]  /*9b90*/  UIADD3 UR4, -UR39, URZ, URZ ;  /* 0x0000003f27047290 */ /* 0x000fe2000fffe13f */
[----:B------:R-:W-:Y:S01]  /*9ba0*/  IMAD.MOV.U32 R26, RZ, RZ, 0x1 ;  /* 0x00000001ff1a7424 */ /* 0x000fe200078e00ff */
[----:B------:R-:W-:Y:S01]  /*9bb0*/  MOV R6, 0x1 ;  /* 0x0000000100067802 */ /* 0x000fe20000000f00 */
[----:B------:R-:W-:Y:S01]  /*9bc0*/  IMAD.MOV.U32 R17, RZ, RZ, RZ ;  /* 0x000000ffff117224 */ /* 0x000fe200078e00ff */
[----:B------:R-:W-:-:S08]  /*9bd0*/  UIMAD UR6, UR7, UR4, UR6 ;  /* 0x00000004070672a4 */ /* 0x000fd0000f8e0206 */
[----:B------:R-:W-:Y:S05]  /*9be0*/  @!P0 BRA `(.L_x_217) ;  /* 0x0000003c00e08947 */ /* 0x000fea0003800000 */
[----:B------:R-:W-:Y:S01]  /*9bf0*/  ULDC.64 UR4, c[0x0][0xb20] ;  /* 0x0002c80000047ab9 */ /* 0x000fe20000000a00 */
[----:B------:R-:W-:Y:S01]  /*9c00*/  ULDC UR41, c[0x0][0x2f0] ;  /* 0x0000bc0000297ab9 */ /* 0x000fe20000000800 */
[----:B------:R-:W-:Y:S01]  /*9c10*/  UISETP.NE.U32.AND UP0, UPT, UR4, URZ, UPT ;  /* 0x0000003f0400728c */ /* 0x000fe2000bf05070 */
[----:B------:R-:W-:-:S03]  /*9c20*/  IMAD.MOV.U32 R24, RZ, RZ, RZ ;  /* 0x000000ffff187224 */ /* 0x000fc600078e00ff */
[----:B------:R-:W-:-:S06]  /*9c30*/  UISETP.NE.AND.EX UP0, UPT, UR5, URZ, UPT, UP0 ;  /* 0x0000003f0500728c */ /* 0x000fcc000bf05300 */
[----:B------:R-:W-:-:S05]  /*9c40*/  PLOP3.LUT P0, PT, PT, PT, UP0, 0x80, 0x0 ;  /* 0x000000000000781c */ /* 0x000fca0003f0f008 */
[----:B------:R-:W-:Y:S02]  /*9c50*/  @UP0 ULDC.64 UR4, c[0x0][0xb20] ;  /* 0x0002c80000040ab9 */ /* 0x000fe40000000a00 */
[----:B------:R-:W-:-:S06]  /*9c60*/  @UP0 UIMAD.WIDE UR4, UR43, 0x4, UR4 ;  /* 0x000000042b0408a5 */ /* 0x000fcc000f8e0204 */
[----:B------:R-:W-:Y:S02]  /*9c70*/  IMAD.U32 R2, RZ, RZ, UR4 ;  /* 0x00000004ff027e24 */ /* 0x000fe4000f8e00ff */
[----:B------:R-:W-:Y:S01]  /*9c80*/  IMAD.U32 R3, RZ, RZ, UR5 ;  /* 0x00000005ff037e24 */ /* 0x000fe2000f8e00ff */
[----:B------:R-:W-:Y:S02]  /*9c90*/  ULDC.64 UR4, c[0x0][0x418] ;  /* 0x0001060000047ab9 */ /* 0x000fe40000000a00 */
[----:B------:R-:W-:Y:S01]  /*9ca0*/  UISETP.NE.U32.AND UP0, UPT, UR4, URZ, UPT ;  /* 0x0000003f0400728c */ /* 0x000fe2000bf05070 */
[----:B------:R-:W0:Y:S02]  /*9cb0*/  S2R R36, SR_CTAID.X ;  /* 0x0000000000247919 */ /* 0x000e240000002500 */
[----:B------:R-:W-:Y:S01]  /*9cc0*/  ULDC UR4, c[0x0][0x424] ;  /* 0x0001090000047ab9 */ /* 0x000fe20000000800 */
[----:B------:R-:W-:Y:S01]  /*9cd0*/  UISETP.NE.AND.EX UP0, UPT, UR5, URZ, UPT, UP0 ;  /* 0x0000003f0500728c */ /* 0x000fe2000bf05300 */
[----:B------:R1:W5:Y:S01]  /*9ce0*/  @P0 LDG.E R24, desc[UR36][R2.64] ;  /* 0x0000002402180981 */ /* 0x000362000c1e1900 */
[----:B------:R-:W-:-:S02]  /*9cf0*/  ULOP3.LUT UR44, UR6, 0xffff, URZ, 0xc0, !UPT ;  /* 0x0000ffff062c7892 */ /* 0x000fc4000f8ec03f */
[----:B------:R-:W-:Y:S01]  /*9d00*/  USEL UR4, UR4, 0x1, UP0 ;  /* 0x0000000104047887 */ /* 0x000fe20008000000 */
[----:B------:R-:W-:-:S03]  /*9d10*/  UMOV UR38, URZ ;  /* 0x0000003f00267c82 */ /* 0x000fc60008000000 */
[----:B------:R-:W-:-:S04]  /*9d20*/  UIMAD UR41, UR4, UR41, URZ ;  /* 0x00000029042972a4 */ /* 0x000fc8000f8e023f */
[----:B------:R-:W-:Y:S02]  /*9d30*/  UISETP.GE.AND UP0, UPT, UR41, 0x1, UPT ;  /* 0x000000012900788c */ /* 0x000fe4000bf06270 */
[----:B------:R-:W-:-:S04]  /*9d40*/  UIADD3 UR4, UR41, 0x5f, URZ ;  /* 0x0000005f29047890 */ /* 0x000fc8000fffe03f */
[----:B------:R-:W-:Y:S01]  /*9d50*/  PLOP3.LUT P0, PT, PT, PT, UP0, 0x80, 0x0 ;  /* 0x000000000000781c */ /* 0x000fe20003f0f008 */
[----:B------:R-:W-:-:S04]  /*9d60*/  UIMAD.WIDE UR4, UR4, 0x2aaaaaab, URZ ;  /* 0x2aaaaaab040478a5 */ /* 0x000fc8000f8e023f */
[----:B------:R-:W-:-:S04]  /*9d70*/  USHF.R.U32.HI UR40, URZ, 0x1f, UR5 ;  /* 0x0000001f3f287899 */ /* 0x000fc80008011605 */
        /* <DEDUP_REMOVED lines=35> */
.L_x_218:
[----:B------:R-:W-:Y:S02]  /*9fb0*/  UIMAD UR46, UR44, UR38, URZ ;  /* 0x000000262c2e72a4 */ /* 0x000fe4000f8e023f */
[----:B------:R-:W-:Y:S01]  /*9fc0*/  IMAD.U32 R3, RZ, RZ, UR38 ;  /* 0x00000026ff037e24 */ /* 0x000fe2000f8e00ff */
[----:B------:R-:W-:Y:S01]  /*9fd0*/  MOV R17, RZ ;  /* 0x000000ff00117202 */ /* 0x000fe20000000f00 */
[----:B------:R-:W-:Y:S02]  /*9fe0*/  IMAD.MOV.U32 R6, RZ, RZ, 0x1 ;  /* 0x00000001ff067424 */ /* 0x000fe400078e00ff */
[----:B------:R-:W-:-:S05]  /*9ff0*/  IMAD.U32 R0, RZ, RZ, UR46 ;  /* 0x0000002eff007e24 */ /* 0x000fca000f8e00ff */
        /* <DEDUP_REMOVED lines=15> */
[----:B------:R-:W-:Y:S01]  /*a0f0*/  IMAD.U32 R4, RZ, RZ, UR4 ;  /* 0x00000004ff047e24 */ /* 0x000fe2000f8e00ff */
[----:B------:R-:W-:Y:S01]  /*a100*/  MOV R6, UR6 ;  /* 0x0000000600067c02 */ /* 0x000fe20008000f00 */
[----:B------:R-:W-:Y:S01]  /*a110*/  IMAD.U32 R5, RZ, RZ, UR5 ;  /* 0x00000005ff057e24 */ /* 0x000fe2000f8e00ff */
[----:B------:R-:W0:Y:S01]  /*a120*/  LDC.64 R2, c[0x4][R2] ;  /* 0x0100000002027b82 */ /* 0x000e220000000a00 */
[----:B------:R-:W-:Y:S01]  /*a130*/  ULDC.64 UR4, c[0x4][0x8] ;  /* 0x0100020000047ab9 */ /* 0x000fe20000000a00 */
[----:B------:R-:W-:Y:S01]  /*a140*/  IMAD.U32 R7, RZ, RZ, UR7 ;  /* 0x00000007ff077e24 */ /* 0x000fe2000f8e00ff */
[----:B------:R-:W-:Y:S01]  /*a150*/  MOV R8, 0x70 ;  /* 0x0000007000087802 */ /* 0x000fe20000000f00 */
[----:B------:R-:W-:-:S02]  /*a160*/  IMAD.U32 R10, RZ, RZ, UR4 ;  /* 0x00000004ff0a7e24 */ /* 0x000fc4000f8e00ff */
[----:B------:R-:W-:Y:S02]  /*a170*/  IMAD.U32 R11, RZ, RZ, UR5 ;  /* 0x00000005ff0b7e24 */ /* 0x000fe4000f8e00ff */
[----:B------:R-:W-:Y:S02]  /*a180*/  IMAD.MOV.U32 R12, RZ, RZ, 0x1 ;  /* 0x00000001ff0c7424 */ /* 0x000fe400078e00ff */
[----:B------:R-:W-:-:S07]  /*a190*/  IMAD.MOV.U32 R13, RZ, RZ, RZ ;  /* 0x000000ffff0d7224 */ /* 0x000fce00078e00ff */
[----:B------:R-:W-:-:S07]  /*a1a0*/  LEPC R20, `(.L_x_219) ;  /* 0x000000001014794e */ /* 0x000fce0000000000 */
[----:B0----5:R-:W-:Y:S05]  /*a1b0*/  CALL.ABS.NOINC R2 ;  /* 0x0000000002007343 */ /* 0x021fea0003c00000 */
.L_x_219:
        /* <DEDUP_REMOVED lines=19> */
[----:B-1---5:R-:W-:Y:S05]  /*a2f0*/  CALL.ABS.NOINC R2 ;  /* 0x0000000002007343 */ /* 0x022fea0003c00000 */
.L_x_221:
        /* <DEDUP_REMOVED lines=9> */
[----:B------:R-:W-:Y:S01]  /*a390*/  MOV R13, RZ ;  /* 0x000000ff000d7202 */ /* 0x000fe20000000f00 */
[----:B------:R-:W-:-:S02]  /*a3a0*/  IMAD.U32 R11, RZ, RZ, UR5 ;  /* 0x00000005ff0b7e24 */ /* 0x000fc4000f8e00ff */
[----:B------:R-:W-:Y:S02]  /*a3b0*/  IMAD.MOV.U32 R8, RZ, RZ, 0x70 ;  /* 0x00000070ff087424 */ /* 0x000fe400078e00ff */
[----:B0-----:R-:W-:-:S07]  /*a3c0*/  IMAD.MOV.U32 R12, RZ, RZ, 0x1 ;  /* 0x00000001ff0c7424 */ /* 0x001fce00078e00ff */
[----:B------:R-:W-:-:S07]  /*a3d0*/  LEPC R20, `(.L_x_220) ;  /* 0x000000001014794e */ /* 0x000fce0000000000 */
[----:B-1----:R-:W-:Y:S05]  /*a3e0*/  CALL.ABS.NOINC R2 ;  /* 0x0000000002007343 */ /* 0x002fea0003c00000 */
.L_x_220:
[----:B------:R-:W-:Y:S01]  /*a3f0*/  ULDC.64 UR4, c[0x0][0xaf0] ;  /* 0x0002bc0000047ab9 */ /* 0x000fe20000000a00 */
[----:B------:R-:W-:Y:S01]  /*a400*/  IMAD.U32 R30, RZ, RZ, UR43 ;  /* 0x0000002bff1e7e24 */ /* 0x000fe2000f8e00ff */
[----:B------:R-:W-:Y:S01]  /*a410*/  UISETP.NE.U32.AND UP0, UPT, UR4, URZ, UPT ;  /* 0x0000003f0400728c */ /* 0x000fe2000bf05070 */
[----:B------:R-:W0:Y:S03]  /*a420*/  LDC R12, c[0x0][0x430] ;  /* 0x00010c00ff0c7b82 */ /* 0x000e260000000800 */
[----:B------:R-:W-:-:S06]  /*a430*/  UISETP.NE.AND.EX UP0, UPT, UR5, URZ, UPT, UP0 ;  /* 0x0000003f0500728c */ /* 0x000fcc000bf05300 */
[----:B------:R-:W-:-:S05]  /*a440*/  PLOP3.LUT P0, PT, PT, PT, UP0, 0x80, 0x0 ;  /* 0x000000000000781c */ /* 0x000fca0003f0f008 */
[----:B------:R-:W-:Y:S02]  /*a450*/  @UP0 ULDC.64 UR4, c[0x0][0xaf0] ;  /* 0x0002bc0000040ab9 */ /* 0x000fe40000000a00 */
[----:B------:R-:W-:-:S06]  /*a460*/  @UP0 UIMAD.WIDE UR4, UR43, 0x4, UR4 ;  /* 0x000000042b0408a5 */ /* 0x000fcc000f8e0204 */
[----:B------:R-:W-:Y:S01]  /*a470*/  IMAD.U32 R2, RZ, RZ, UR4 ;  /* 0x00000004ff027e24 */ /* 0x000fe2000f8e00ff */
[C---:B------:R-:W-:Y:S01]  /*a480*/  SHF.L.U32 R0, R28.reuse, 0x4, RZ ;  /* 0x000000041c007819 */ /* 0x040fe200000006ff */
[----:B------:R-:W-:Y:S01]  /*a490*/  IMAD.U32 R3, RZ, RZ, UR5 ;  /* 0x00000005ff037e24 */ /* 0x000fe2000f8e00ff */
[----:B------:R-:W-:Y:S01]  /*a4a0*/  LOP3.LUT R7, R28, 0x7f, RZ, 0xc0, !PT ;  /* 0x0000007f1c077812 */ /* 0x000fe200078ec0ff */
[----:B------:R-:W-:Y:S01]  /*a4b0*/  IMAD.U32 R4, RZ, RZ, UR45 ;  /* 0x0000002dff047e24 */ /* 0x000fe2000f8e00ff */
[----:B0-----:R-:W-:Y:S02]  /*a4c0*/  ISETP.NE.AND P1, PT, R12, 0x1, PT ;  /* 0x000000010c00780c */ /* 0x001fe40003f25270 */
[----:B------:R-:W-:Y:S01]  /*a4d0*/  LOP3.LUT R16, R16, 0xffffbfff, RZ, 0xc0, !PT ;  /* 0xffffbfff10107812 */ /* 0x000fe200078ec0ff */
[----:B------:R0:W2:Y:S01]  /*a4e0*/  @P0 LDG.E R30, desc[UR36][R2.64] ;  /* 0x00000024021e0981 */ /* 0x0000a2000c1e1900 */
[----:B------:R-:W-:Y:S01]  /*a4f0*/  LOP3.LUT R5, R0, 0x70, RZ, 0xc0, !PT ;  /* 0x0000007000057812 */ /* 0x000fe200078ec0ff */
[----:B------:R-:W-:Y:S01]  /*a500*/  VIADD R0, R4, 0xffffffff ;  /* 0xffffffff04007836 */ /* 0x000fe20000000000 */
[----:B------:R-:W-:Y:S01]  /*a510*/  SHF.R.U32.HI R37, RZ, 0x3, R7 ;  /* 0x00000003ff257819 */ /* 0x000fe20000011607 */
[----:B------:R-:W-:Y:S01]  /*a520*/  IMAD.SHL.U32 R6, R28, 0x8, RZ ;  /* 0x000000081c067824 */ /* 0x000fe200078e00ff */
[----:B------:R-:W-:-:S02]  /*a530*/  ULDC UR4, c[0x0][0x320] ;  /* 0x0000c80000047ab9 */ /* 0x000fc40000000800 */
[----:B------:R-:W-:-:S03]  /*a540*/  LOP3.LUT R32, R5, R37, RZ, 0xfc, !PT ;  /* 0x0000002505207212 */ /* 0x000fc600078efcff */
[----:B0-----:R-:W0:Y:S01]  /*a550*/  @P1 LDC R2, c[0x0][0x434] ;  /* 0x00010d00ff021b82 */ /* 0x001e220000000800 */
[----:B------:R-:W-:Y:S01]  /*a560*/  @P1 LOP3.LUT R16, R16, 0x4000, RZ, 0xfc, !PT ;  /* 0x0000400010101812 */ /* 0x000fe200078efcff */
[----:B------:R-:W-:-:S04]  /*a570*/  IMAD R5, R0, 0x60, R32 ;  /* 0x0000006000057824 */ /* 0x000fc800078e0220 */
[C---:B-----5:R-:W-:Y:S01]  /*a580*/  IMAD.IADD R10, R5.reuse, 0x1, R24 ;  /* 0x00000001050a7824 */ /* 0x060fe200078e0218 */
[----:B------:R-:W-:Y:S01]  /*a590*/  ISETP.GE.AND P0, PT, R5, UR41, PT ;  /* 0x0000002905007c0c */ /* 0x000fe2000bf06270 */
[----:B------:R-:W1:Y:S03]  /*a5a0*/  @P1 LDC R3, c[0x0][0x438] ;  /* 0x00010e00ff031b82 */ /* 0x000e660000000800 */
[----:B------:R-:W-:Y:S02]  /*a5b0*/  ISETP.GT.U32.OR P0, PT, R32, 0x5f, P0 ;  /* 0x0000005f2000780c */ /* 0x000fe40000704470 */
[----:B------:R-:W-:-:S11]  /*a5c0*/  MOV R11, R10 ;  /* 0x0000000a000b7202 */ /* 0x000fd60000000f00 */
[----:B------:R-:W3:Y:S01]  /*a5d0*/  @!P0 LDC.64 R8, c[0x0][0x428] ;  /* 0x00010a00ff088b82 */ /* 0x000ee20000000a00 */
[----:B0-----:R-:W-:-:S07]  /*a5e0*/  @P1 IMAD.HI.U32 R2, R10, R2, RZ ;  /* 0x000000020a021227 */ /* 0x001fce00078e00ff */
[----:B------:R-:W0:Y:S01]  /*a5f0*/  @!P0 LDC.64 R4, c[0x0][0x418] ;  /* 0x00010600ff048b82 */ /* 0x000e220000000a00 */
[----:B-1----:R-:W-:-:S04]  /*a600*/  @P1 SHF.R.U32.HI R11, RZ, R3, R2 ;  /* 0x00000003ff0b1219 */ /* 0x002fc80000011602 */
[----:B------:R-:W-:Y:S02]  /*a610*/  @!P0 SHF.R.S32.HI R3, RZ, 0x1f, R11 ;  /* 0x0000001fff038819 */ /* 0x000fe4000001140b */
[----:B--2---:R-:W-:-:S05]  /*a620*/  SHF.R.S32.HI R33, RZ, 0x1f, R30 ;  /* 0x0000001fff217819 */ /* 0x004fca000001141e */
[----:B---3--:R-:W-:-:S04]  /*a630*/  @!P0 IMAD R2, R33, R8, RZ ;  /* 0x0000000821028224 */ /* 0x008fc800078e02ff */
[----:B------:R-:W-:Y:S02]  /*a640*/  @!P0 IMAD R9, R30, R9, R2 ;  /* 0x000000091e098224 */ /* 0x000fe400078e0202 */
[----:B------:R-:W-:-:S04]  /*a650*/  @!P0 IMAD.MOV.U32 R2, RZ, RZ, R11 ;  /* 0x000000ffff028224 */ /* 0x000fc800078e000b */
[----:B------:R-:W-:-:S04]  /*a660*/  @!P0 IMAD.WIDE.U32 R2, R30, R8, R2 ;  /* 0x000000081e028225 */ /* 0x000fc800078e0002 */
[----:B------:R-:W-:Y:S01]  /*a670*/  @!P0 IMAD.IADD R3, R3, 0x1, R9 ;  /* 0x0000000103038824 */ /* 0x000fe200078e0209 */
[----:B0-----:R-:W-:-:S04]  /*a680*/  @!P0 LEA R4, P1, R2, R4, 0x2 ;  /* 0x0000000402048211 */ /* 0x001fc800078210ff */
        /* <DEDUP_REMOVED lines=8> */
[----:B------:R-:W-:-:S02]  /*a710*/  ISETP.GE.AND P3, PT, R27, UR4, PT ;  /* 0x000000041b007c0c */ /* 0x000fc4000bf66270 */
[C---:B------:R-:W-:Y:S02]  /*a720*/  ISETP.GE.AND P2, PT, R22.reuse, UR4, PT ;  /* 0x0000000416007c0c */ /* 0x040fe4000bf46270 */
[----:B------:R-:W-:Y:S02]  /*a730*/  LOP3.LUT R26, R22, 0xc0, RZ, 0xfc, !PT ;  /* 0x000000c0161a7812 */ /* 0x000fe400078efcff */
[----:B------:R-:W-:Y:S02]  /*a740*/  IADD3 R23, -R11, RZ, RZ ;  /* 0x000000ff0b177210 */ /* 0x000fe40007ffe1ff */
[----:B------:R-:W-:-:S03]  /*a750*/  ISETP.GE.AND P1, PT, R26, UR4, PT ;  /* 0x000000041a007c0c */ /* 0x000fc6000bf26270 */
[----:B------:R-:W-:Y:S01]  /*a760*/  @P4 LOP3.LUT R16, R16, 0x10, RZ, 0xfc, !PT ;  /* 0x0000001010104812 */ /* 0x000fe200078efcff */
[----:B------:R-:W-:-:S03]  /*a770*/  IMAD R23, R12, R23, R10 ;  /* 0x000000170c177224 */ /* 0x000fc600078e020a */
[----:B------:R-:W-:-:S04]  /*a780*/  LOP3.LUT R16, R16, 0xfffffffe, RZ, 0xc0, !PT ;  /* 0xfffffffe10107812 */ /* 0x000fc800078ec0ff */
[----:B------:R-:W-:-:S04]  /*a790*/  LOP3.LUT R16, R16, 0xfffffff7, RZ, 0xc0, !PT ;  /* 0xfffffff710107812 */ /* 0x000fc800078ec0ff */
[----:B------:R-:W-:-:S04]  /*a7a0*/  @P3 LOP3.LUT R16, R16, 0x8, RZ, 0xfc, !PT ;  /* 0x0000000810103812 */ /* 0x000fc800078efcff */
[----:B------:R-:W-:-:S04]  /*a7b0*/  @P2 LOP3.LUT R16, R16, 0x1, RZ, 0xfc, !PT ;  /* 0x0000000110102812 */ /* 0x000fc800078efcff */
[----:B------:R-:W-:-:S04]  /*a7c0*/  LOP3.LUT R16, R16, 0xfffffffb, RZ, 0xc0, !PT ;  /* 0xfffffffb10107812 */ /* 0x000fc800078ec0ff */
[----:B------:R-:W-:Y:S01]  /*a7d0*/  @P1 LOP3.LUT R16, R16, 0x4, RZ, 0xfc, !PT ;  /* 0x0000000410101812 */ /* 0x000fe200078efcff */
[----:B0-----:R-:W-:Y:S06]  /*a7e0*/  BRA.DIV UR5, `(.L_x_222) ;  /* 0x0000003a05587947 */ /* 0x001fec000b800000 */
.L_x_268:
[----:B------:R-:W2:Y:S01]  /*a7f0*/  LDL R2, [R1] ;  /* 0x0000000001027983 */ /* 0x000ea20000100800 */
[--C-:B-----5:R-:W-:Y:S02]  /*a800*/  @!P0 SHF.R.S32.HI R3, RZ, 0x1f, R4.reuse ;  /* 0x0000001fff038819 */ /* 0x120fe40000011404 */
[----:B------:R-:W-:Y:S02]  /*a810*/  CS2R R18, SRZ ;  /* 0x0000000000127805 */ /* 0x000fe4000001ff00 */
[----:B------:R-:W-:Y:S01]  /*a820*/  LOP3.LUT R16, R16, 0xffff7fff, RZ, 0xc0, !PT ;  /* 0xffff7fff10107812 */ /* 0x000fe200078ec0ff */
[----:B------:R-:W-:Y:S01]  /*a830*/  @!P0 IMAD.MOV.U32 R18, RZ, RZ, R4 ;  /* 0x000000ffff128224 */ /* 0x000fe200078e0004 */
[----:B------:R-:W-:Y:S01]  /*a840*/  MOV R29, UR39 ;  /* 0x00000027001d7c02 */ /* 0x000fe20008000f00 */
[----:B------:R-:W-:Y:S01]  /*a850*/  @!P0 IMAD.MOV.U32 R19, RZ, RZ, R3 ;  /* 0x000000ffff138224 */ /* 0x000fe200078e0003 */
[----:B------:R-:W-:Y:S02]  /*a860*/  ISETP.GT.U32.AND P0, PT, R32, 0x5f, PT ;  /* 0x0000005f2000780c */ /* 0x000fe40003f04070 */
[----:B------:R-:W-:-:S02]  /*a870*/  SHF.R.S32.HI R29, RZ, 0x1f, R29 ;  /* 0x0000001fff1d7819 */ /* 0x000fc4000001141d */
[----:B------:R-:W-:-:S09]  /*a880*/  SEL R34, RZ, 0x1, P2 ;  /* 0x00000001ff227807 */ /* 0x000fd20001000000 */
[----:B------:R-:W-:-:S04]  /*a890*/  @P0 LOP3.LUT R16, R16, 0x8000, RZ, 0xfc, !PT ;  /* 0x0000800010100812 */ /* 0x000fc800078efcff */
[----:B------:R-:W-:Y:S02]  /*a8a0*/  LOP3.LUT R16, R16, 0xffffffdf, RZ, 0xc0, !PT ;  /* 0xffffffdf10107812 */ /* 0x000fe400078ec0ff */
[----:B--2---:R-:W-:-:S13]  /*a8b0*/  R2UR UR4, R2 ;  /* 0x00000000020472ca */ /* 0x004fda00000e0000 */
[----:B------:R-:W-:-:S06]  /*a8c0*/  ULOP3.LUT UR4, UR4, 0x2, URZ, 0xfc, !UPT ;  /* 0x0000000204047892 */ /* 0x000fcc000f8efc3f */
[----:B------:R-:W-:-:S05]  /*a8d0*/  IMAD.U32 R2, RZ, RZ, UR4 ;  /* 0x00000004ff027e24 */ /* 0x000fca000f8e00ff */
[----:B------:R-:W-:-:S13]  /*a8e0*/  ISETP.NE.AND P1, PT, R2, 0x3, PT ;  /* 0x000000030200780c */ /* 0x000fda0003f25270 */
[----:B------:R-:W-:Y:S01]  /*a8f0*/  @P1 LOP3.LUT R16, R16, 0x20, RZ, 0xfc, !PT ;  /* 0x0000002010101812 */ /* 0x000fe200078efcff */
[----:B------:R-:W-:Y:S06]  /*a900*/  @!P1 BRA `(.L_x_223) ;  /* 0x0000000000049947 */ /* 0x000fec0003800000 */
[----:B------:R-:W-:Y:S01]  /*a910*/  BPT.TRAP 0x1 ;  /* 0x000000040000795c */ /* 0x000fe20000300000 */
.L_x_223:
[----:B------:R-:W-:-:S05]  /*a920*/  IMAD.MOV.U32 R2, RZ, RZ, 0x1 ;  /* 0x00000001ff027424 */ /* 0x000fca00078e00ff */
[----:B------:R-:W-:-:S04]  /*a930*/  SHF.L.U32 R2, R2, 0x1f, RZ ;  /* 0x0000001f02027819 */ /* 0x000fc800000006ff */
[----:B------:R-:W0:Y:S02]  /*a940*/  SYNCS.PHASECHK.TRANS64.TRYWAIT P0, [UR42+0x32440], R2 ;  /* 0x03244002ff0075a7 */ /* 0x000e24000800016a */
[----:B0-----:R-:W-:Y:S05]  /*a950*/  @!P0 BRA `(.L_x_224) ;  /* 0x00000038001c8947 */ /* 0x001fea0003800000 */
.L_x_269:
[----:B------:R-:W-:Y:S01]  /*a960*/  SHF.R.S32.HI R25, RZ, 0x1f, R23 ;  /* 0x0000001fff197819 */ /* 0x000fe20000011417 */
[----:B------:R-:W-:Y:S01]  /*a970*/  ULDC.64 UR4, c[0x0][0x300] ;  /* 0x0000c00000047ab9 */ /* 0x000fe20000000a00 */
[----:B------:R-:W-:Y:S01]  /*a980*/  R2UR UR6, R29 ;  /* 0x000000001d0672ca */ /* 0x000fe200000e0000 */
[----:B------:R-:W-:Y:S01]  /*a990*/  IMAD.MOV.U32 R9, RZ, RZ, -0x60 ;  /* 0xffffffa0ff097424 */ /* 0x000fe200078e00ff */
[----:B------:R-:W-:Y:S01]  /*a9a0*/  LOP3.LUT R16, R16, 0xfffffffd, RZ, 0xc0, !PT ;  /* 0xfffffffd10107812 */ /* 0x000fe200078ec0ff */
[----:B0-----:R-:W-:Y:S02]  /*a9b0*/  IMAD R2, R25, UR4, RZ ;  /* 0x0000000419027c24 */ /* 0x001fe4000f8e02ff */
[----:B------:R-:W-:Y:S02]  /*a9c0*/  IMAD R0, R0, R9, UR41 ;  /* 0x0000002900007e24 */ /* 0x000fe4000f8e0209 */
[C---:B------:R-:W-:Y:S02]  /*a9d0*/  IMAD R5, R23.reuse, UR5, R2 ;  /* 0x0000000517057c24 */ /* 0x040fe4000f8e0202 */
[----:B------:R-:W-:Y:S01]  /*a9e0*/  IMAD.WIDE.U32 R2, R23, UR4, RZ ;  /* 0x0000000417027c25 */ /* 0x000fe2000f8e00ff */
[----:B------:R-:W-:Y:S01]  /*a9f0*/  ULDC.64 UR4, c[0x0][0x310] ;  /* 0x0000c40000047ab9 */ /* 0x000fe20000000a00 */
[----:B------:R-:W-:-:S02]  /*aa00*/  IADD3 R17, -R37, R0, RZ ;  /* 0x0000000025117210 */ /* 0x000fc40007ffe1ff */
[----:B------:R-:W-:Y:S02]  /*aa10*/  IMAD.IADD R3, R3, 0x1, R5 ;  /* 0x0000000103037824 */ /* 0x000fe400078e0205 */
[----:B------:R-:W-:Y:S02]  /*aa20*/  IMAD R5, R19, UR4, RZ ;  /* 0x0000000413057c24 */ /* 0x000fe4000f8e02ff */
[----:B------:R-:W-:-:S04]  /*aa30*/  IMAD.WIDE.U32 R2, R18, UR4, R2 ;  /* 0x0000000412027c25 */ /* 0x000fc8000f8e0002 */
[----:B------:R-:W-:Y:S01]  /*aa40*/  IMAD R5, R18, UR5, R5 ;  /* 0x0000000512057c24 */ /* 0x000fe2000f8e0205 */
[----:B------:R-:W-:-:S03]  /*aa50*/  ULDC.64 UR4, c[0x0][0x308] ;  /* 0x0000c20000047ab9 */ /* 0x000fc60000000a00 */
[----:B------:R-:W-:Y:S01]  /*aa60*/  IMAD.IADD R3, R3, 0x1, R5 ;  /* 0x0000000103037824 */ /* 0x000fe200078e0205 */
[----:B------:R-:W-:Y:S01]  /*aa70*/  MOV R5, UR4 ;  /* 0x0000000400057c02 */ /* 0x000fe20008000f00 */
[----:B------:R-:W-:-:S03]  /*aa80*/  UIMAD UR4, UR6, UR4, URZ ;  /* 0x00000004060472a4 */ /* 0x000fc6000f8e023f */
[----:B------:R-:W-:Y:S01]  /*aa90*/  ULDC.64 UR6, c[0x0][0x2e8] ;  /* 0x0000ba0000067ab9 */ /* 0x000fe20000000a00 */
[----:B------:R-:W-:Y:S02]  /*aaa0*/  UIMAD UR4, UR39, UR5, UR4 ;  /* 0x00000005270472a4 */ /* 0x000fe4000f8e0204 */
[----:B------:R-:W-:Y:S01]  /*aab0*/  IMAD.WIDE.U32 R2, R5, UR39, R2 ;  /* 0x0000002705027c25 */ /* 0x000fe2000f8e0002 */
[----:B------:R-:W-:-:S03]  /*aac0*/  UMOV UR5, 0xffffffff ;  /* 0xffffffff00057882 */ /* 0x000fc60000000000 */
[----:B------:R-:W-:Y:S01]  /*aad0*/  VIADD R5, R3, UR4 ;  /* 0x0000000403057c36 */ /* 0x000fe20008000000 */
[----:B------:R-:W-:Y:S01]  /*aae0*/  ULDC UR4, c[0x0][0x2f4] ;  /* 0x0000bd0000047ab9 */ /* 0x000fe20000000800 */
[----:B------:R-:W-:Y:S02]  /*aaf0*/  LOP3.LUT R3, R6, 0x1c0, RZ, 0xc0, !PT ;  /* 0x000001c006037812 */ /* 0x000fe400078ec0ff */
[----:B------:R-:W-:Y:S02]  /*ab00*/  ISETP.GE.AND P2, PT, R22, UR4, PT ;  /* 0x0000000416007c0c */ /* 0x000fe4000bf46270 */
[----:B------:R-:W-:Y:S02]  /*ab10*/  LOP3.LUT R3, R3, 0x38, R6, 0xf8, !PT ;  /* 0x0000003803037812 */ /* 0x000fe400078ef806 */
[C---:B------:R-:W-:Y:S02]  /*ab20*/  LEA R4, P0, R2.reuse, UR6, 0x1 ;  /* 0x0000000602047c11 */ /* 0x040fe4000f8008ff */
[----:B------:R-:W-:Y:S01]  /*ab30*/  LOP3.LUT R3, R3, 0x38, R28, 0x78, !PT ;  /* 0x0000003803037812 */ /* 0x000fe200078e781c */
[----:B------:R-:W-:Y:S01]  /*ab40*/  IMAD.SHL.U32 R28, R7, 0x8, RZ ;  /* 0x00000008071c7824 */ /* 0x000fe200078e00ff */
[----:B------:R-:W-:-:S02]  /*ab50*/  LEA.HI.X R5, R2, UR7, R5, 0x1, P0 ;  /* 0x0000000702057c11 */ /* 0x000fc400080f0c05 */
[----:B------:R-:W-:Y:S02]  /*ab60*/  ISETP.GE.AND P0, PT, R17, 0x1, PT ;  /* 0x000000011100780c */ /* 0x000fe40003f06270 */
[----:B------:R-:W-:Y:S02]  /*ab70*/  LOP3.LUT R28, R3, 0x200, R28, 0xf8, !PT ;  /* 0x00000200031c7812 */ /* 0x000fe400078ef81c */
[----:B------:R-:W-:Y:S01]  /*ab80*/  @P2 LOP3.LUT R16, R16, 0x2, RZ, 0xfc, !PT ;  /* 0x0000000210102812 */ /* 0x000fe200078efcff */
[----:B------:R-:W-:Y:S08]  /*ab90*/  BRA.DIV UR5, `(.L_x_225) ;  /* 0x0000003605a47947 */ /* 0x000ff0000b800000 */
[----:B------:R-:W0:Y:S01]  /*aba0*/  SHFL.IDX PT, R14, R4, RZ, 0x181f ;  /* 0x00181fff040e7589 */ /* 0x000e2200000e0000 */
[----:B------:R-:W-:-:S03]  /*abb0*/  @P0 LEA R7, R28, UR42, 0x1 ;  /* 0x0000002a1c070c11 */ /* 0x000fc6000f8e08ff */
[----:B------:R-:W1:Y:S01]  /*abc0*/  SHFL.IDX PT, R0, R5, RZ, 0x181f ;  /* 0x00181fff05007589 */ /* 0x000e6200000e0000 */
[----:B0-----:R-:W-:-:S03]  /*abd0*/  @P0 LEA R2, P1, R22, R14, 0x1 ;  /* 0x0000000e16020211 */ /* 0x001fc600078208ff */
[----:B------:R-:W0:Y:S02]  /*abe0*/  SHFL.IDX PT, R14, R4, 0x1, 0x181f ;  /* 0x00381f00040e7f89 */ /* 0x000e2400000e0000 */
        /* <DEDUP_REMOVED lines=20> */
[----:B------:R-:W0:Y:S02]  /*ad30*/  SHFL.IDX PT, R14, R4, 0x4, 0x181f ;  /* 0x00981f00040e7f89 */ /* 0x000e2400000e0000 */
[----:B-1----:R-:W-:Y:S02]  /*ad40*/  @P0 IADD3.X R3, RZ, R0, RZ, P1, !PT ;  /* 0x00000000ff030210 */ /* 0x002fe40000ffe4ff */
[----:B------:R-:W1:Y:S04]  /*ad50*/  SHFL.IDX PT, R0, R5, 0x4, 0x181f ;  /* 0x00981f0005007f89 */ /* 0x000e6800000e0000 */
[----:B------:R0:W-:Y:S01]  /*ad60*/  @P0 LDGSTS.E.BYPASS.LTC128B.128 [R9+0x1dc00], desc[UR36][R2.64], !P2 ;  /* 0x1dc0000002090fae */ /* 0x0001e2000d101d64 */
[----:B------:R-:W-:-:S13]  /*ad70*/  ISETP.GE.AND P0, PT, R17, 0x41, PT ;  /* 0x000000411100780c */ /* 0x000fda0003f06270 */
[----:B------:R-:W-:Y:S02]  /*ad80*/  @P0 LEA R7, R28, UR42, 0x1 ;  /* 0x0000002a1c070c11 */ /* 0x000fe4000f8e08ff */
[----:B0-----:R-:W-:Y:S02]  /*ad90*/  @P0 LEA R2, P1, R22, R14, 0x1 ;  /* 0x0000000e16020211 */ /* 0x001fe400078208ff */
[----:B------:R0:W2:Y:S03]  /*ada0*/  SHFL.IDX PT, R14, R4, 0x5, 0x181f ;  /* 0x00b81f00040e7f89 */ /* 0x0000a600000e0000 */
[----:B-1----:R-:W-:Y:S02]  /*adb0*/  @P0 IMAD.X R3, RZ, RZ, R0, P1 ;  /* 0x000000ffff030224 */ /* 0x002fe400008e0600 */
[----:B------:R0:W1:Y:S04]  /*adc0*/  SHFL.IDX PT, R0, R5, 0x5, 0x181f ;  /* 0x00b81f0005007f89 */ /* 0x00006800000e0000 */
[----:B------:R0:W-:Y:S02]  /*add0*/  @P0 LDGSTS.E.BYPASS.LTC128B.128 [R7+0x1e400], desc[UR36][R2.64], !P2 ;  /* 0x1e40000002070fae */ /* 0x0001e4000d101d64 */
.L_x_283:
        /* <DEDUP_REMOVED lines=12> */
[----:B------:R-:W-:-:S13]  /*aea0*/  LOP3.LUT P2, RZ, R16, 0x20, RZ, 0xc0, !PT ;  /* 0x0000002010ff7812 */ /* 0x000fda000784c0ff */
[----:B0-----:R-:W-:Y:S05]  /*aeb0*/  @!P2 BRA `(.L_x_226) ;  /* 0x000000000004a947 */ /* 0x001fea0003800000 */
[----:B------:R-:W-:Y:S01]  /*aec0*/  BPT.TRAP 0x1 ;  /* 0x000000040000795c */ /* 0x000fe20000300000 */
.L_x_226:
[----:B------:R-:W-:Y:S01]  /*aed0*/  SYNCS.ARRIVE.TRANS64.A1T0 RZ, [UR42+0x32430], RZ ;  /* 0x032430ffffff79a7 */ /* 0x000fe2000810002a */
[----:B------:R-:W-:Y:S05]  /*aee0*/  WARPSYNC.ALL ;  /* 0x0000000000007948 */ /* 0x000fea0003800000 */
[----:B------:R-:W-:Y:S01]  /*aef0*/  UIADD3 UR4, UR42, 0x18400, URZ ;  /* 0x000184002a047890 */ /* 0x000fe2000fffe03f */
[----:B------:R-:W-:Y:S01]  /*af00*/  BAR.SYNC.DEFER_BLOCKING 0x8, 0x180 ;  /* 0x0206000000007b1d */ /* 0x000fe20000010000 */
[----:B------:R-:W-:Y:S02]  /*af10*/  USHF.R.S32.HI UR47, URZ, 0x1f, UR43 ;  /* 0x0000001f3f2f7899 */ /* 0x000fe4000801142b */
[----:B------:R-:W-:-:S06]  /*af20*/  ULOP3.LUT UP0, URZ, UR4, 0x3ff, URZ, 0xc0, !UPT ;  /* 0x000003ff043f7892 */ /* 0x000fcc000f80c03f */
        /* <DEDUP_REMOVED lines=11> */
[----:B------:R-:W-:Y:S02]  /*afe0*/  IMAD.U32 R7, RZ, RZ, UR9 ;  /* 0x00000009ff077e24 */ /* 0x000fe4000f8e00ff */
[----:B------:R-:W-:-:S02]  /*aff0*/  IMAD.U32 R10, RZ, RZ, UR4 ;  /* 0x00000004ff0a7e24 */ /* 0x000fc4000f8e00ff */
[----:B------:R-:W-:Y:S02]  /*b000*/  IMAD.MOV.U32 R8, RZ, RZ, 0x70 ;  /* 0x00000070ff087424 */ /* 0x000fe400078e00ff */
[----:B------:R-:W-:Y:S02]  /*b010*/  IMAD.MOV.U32 R12, RZ, RZ, 0x1 ;  /* 0x00000001ff0c7424 */ /* 0x000fe400078e00ff */
[----:B------:R-:W-:-:S07]  /*b020*/  IMAD.MOV.U32 R13, RZ, RZ, RZ ;  /* 0x000000ffff0d7224 */ /* 0x000fce00078e00ff */
[----:B------:R-:W-:-:S07]  /*b030*/  LEPC R20, `(.L_x_227) ;  /* 0x000000001014794e */ /* 0x000fce0000000000 */
[----:B0-----:R-:W-:Y:S05]  /*b040*/  CALL.ABS.NOINC R2 ;  /* 0x0000000002007343 */ /* 0x001fea0003c00000 */
.L_x_227:
[----:B------:R-:W0:Y:S01]  /*b050*/  LDC R6, c[0x0][0x448] ;  /* 0x00011200ff067b82 */ /* 0x000e220000000800 */
[----:B------:R-:W-:Y:S01]  /*b060*/  R2UR UR6, R29 ;  /* 0x000000001d0672ca */ /* 0x000fe200000e0000 */
[----:B------:R-:W-:Y:S01]  /*b070*/  ULDC.64 UR8, c[0x0][0x2d8] ;  /* 0x0000b60000087ab9 */ /* 0x000fe20000000a00 */
[----:B------:R-:W-:Y:S01]  /*b080*/  LEA R35, R36, R32, 0x7 ;  /* 0x0000002024237211 */ /* 0x000fe200078e38ff */
[----:B------:R-:W-:Y:S01]  /*b090*/  UIMAD.WIDE.U32 UR4, UR39, UR8, URZ ;  /* 0x00000008270472a5 */ /* 0x000fe2000f8e003f */
[----:B------:R-:W-:-:S03]  /*b0a0*/  LOP3.LUT R16, R16, 0xfffeffff, RZ, 0xc0, !PT ;  /* 0xfffeffff10107812 */ /* 0x000fc600078ec0ff */
[----:B------:R-:W-:-:S06]  /*b0b0*/  IMAD.MOV.U32 R7, RZ, RZ, R35 ;  /* 0x000000ffff077224 */ /* 0x000fcc00078e0023 */
[----:B------:R-:W-:-:S04]  /*b0c0*/  UIMAD UR6, UR6, UR8, URZ ;  /* 0x00000008060672a4 */ /* 0x000fc8000f8e023f */
[----:B------:R-:W-:-:S03]  /*b0d0*/  UIMAD UR6, UR39, UR9, UR6 ;  /* 0x00000009270672a4 */ /* 0x000fc6000f8e0206 */
[----:B------:R-:W-:Y:S01]  /*b0e0*/  ULDC.64 UR8, c[0x0][0x2e0] ;  /* 0x0000b80000087ab9 */ /* 0x000fe20000000a00 */
[----:B------:R-:W-:Y:S01]  /*b0f0*/  UIADD3 UR5, UR5, UR6, URZ ;  /* 0x0000000605057290 */ /* 0x000fe2000fffe03f */
[----:B0-----:R-:W-:Y:S01]  /*b100*/  ISETP.NE.AND P0, PT, R6, 0x1, PT ;  /* 0x000000010600780c */ /* 0x001fe20003f05270 */
[----:B------:R-:W-:Y:S02]  /*b110*/  UIMAD UR6, UR47, UR8, URZ ;  /* 0x000000082f0672a4 */ /* 0x000fe4000f8e023f */
[----:B------:R-:W-:Y:S02]  /*b120*/  UIMAD.WIDE.U32 UR4, UR43, UR8, UR4 ;  /* 0x000000082b0472a5 */ /* 0x000fe4000f8e0004 */
[----:B------:R-:W-:-:S04]  /*b130*/  UIMAD UR6, UR43, UR9, UR6 ;  /* 0x000000092b0672a4 */ /* 0x000fc8000f8e0206 */
[----:B------:R-:W-:Y:S01]  /*b140*/  IMAD.U32 R4, RZ, RZ, UR4 ;  /* 0x00000004ff047e24 */ /* 0x000fe2000f8e00ff */
[----:B------:R-:W-:Y:S02]  /*b150*/  UIADD3 UR6, UR5, UR6, URZ ;  /* 0x0000000605067290 */ /* 0x000fe4000fffe03f */
[----:B------:R-:W-:Y:S01]  /*b160*/  MOV R5, UR5 ;  /* 0x0000000500057c02 */ /* 0x000fe20008000f00 */
[----:B------:R-:W0:Y:S01]  /*b170*/  @P0 LDC R0, c[0x0][0x44c] ;  /* 0x00011300ff000b82 */ /* 0x000e220000000800 */
[----:B------:R-:W-:Y:S01]  /*b180*/  IMAD.MOV.U32 R2, RZ, RZ, R4 ;  /* 0x000000ffff027224 */ /* 0x000fe200078e0004 */
[----:B------:R-:W-:Y:S01]  /*b190*/  ULDC.64 UR4, c[0x0][0x2d0] ;  /* 0x0000b40000047ab9 */ /* 0x000fe20000000a00 */
[----:B------:R-:W-:-:S05]  /*b1a0*/  @P0 LOP3.LUT R16, R16, 0x10000, RZ, 0xfc, !PT ;  /* 0x0001000010100812 */ /* 0x000fca00078efcff */
[----:B------:R-:W1:Y:S01]  /*b1b0*/  @P0 LDC R3, c[0x0][0x450] ;  /* 0x00011400ff030b82 */ /* 0x000e620000000800 */
[----:B0-----:R-:W-:-:S05]  /*b1c0*/  @P0 IMAD.HI.U32 R0, R35, R0, RZ ;  /* 0x0000000023000227 */ /* 0x001fca00078e00ff */
[----:B-1----:R-:W-:Y:S01]  /*b1d0*/  @P0 SHF.R.U32.HI R7, RZ, R3, R0 ;  /* 0x00000003ff070219 */ /* 0x002fe20000011600 */
[----:B------:R-:W-:-:S03]  /*b1e0*/  IMAD.U32 R3, RZ, RZ, UR6 ;  /* 0x00000006ff037e24 */ /* 0x000fc6000f8e00ff */
[--C-:B------:R-:W-:Y:S01]  /*b1f0*/  SHF.R.S32.HI R0, RZ, 0x1f, R7.reuse ;  /* 0x0000001fff007819 */ /* 0x100fe20000011407 */
[----:B------:R-:W-:Y:S02]  /*b200*/  IMAD.MOV R4, RZ, RZ, -R7 ;  /* 0x000000ffff047224 */ /* 0x000fe400078e0a07 */
[----:B------:R-:W-:-:S04]  /*b210*/  IMAD.WIDE.U32 R2, R7, UR4, R2 ;  /* 0x0000000407027c25 */ /* 0x000fc8000f8e0002 */
[----:B------:R-:W-:Y:S02]  /*b220*/  IMAD R0, R0, UR4, RZ ;  /* 0x0000000400007c24 */ /* 0x000fe4000f8e02ff */
[----:B------:R-:W-:Y:S02]  /*b230*/  IMAD R5, R6, R4, R35 ;  /* 0x0000000406057224 */ /* 0x000fe400078e0223 */
[----:B------:R-:W-:Y:S01]  /*b240*/  IMAD R9, R7, UR5, R0 ;  /* 0x0000000507097c24 */ /* 0x000fe2000f8e0200 */
[----:B------:R-:W-:Y:S02]  /*b250*/  ULDC.64 UR4, c[0x0][0x2c8] ;  /* 0x0000b20000047ab9 */ /* 0x000fe40000000a00 */
[----:B------:R-:W-:Y:S01]  /*b260*/  SHF.R.S32.HI R0, RZ, 0x1f, R5 ;  /* 0x0000001fff007819 */ /* 0x000fe20000011405 */
[----:B------:R-:W-:-:S04]  /*b270*/  IMAD.IADD R3, R3, 0x1, R9 ;  /* 0x0000000103037824 */ /* 0x000fc800078e0209 */
[----:B------:R-:W-:Y:S02]  /*b280*/  IMAD R0, R0, UR4, RZ ;  /* 0x0000000400007c24 */ /* 0x000fe4000f8e02ff */
[----:B------:R-:W-:-:S04]  /*b290*/  IMAD.WIDE.U32 R2, R5, UR4, R2 ;  /* 0x0000000405027c25 */ /* 0x000fc8000f8e0002 */
[----:B------:R-:W-:Y:S01]  /*b2a0*/  IMAD R7, R5, UR5, R0 ;  /* 0x0000000505077c24 */ /* 0x000fe2000f8e0200 */
[----:B------:R-:W-:Y:S02]  /*b2b0*/  ULDC.64 UR4, c[0x0][0x280] ;  /* 0x0000a00000047ab9 */ /* 0x000fe40000000a00 */
[----:B------:R-:W-:Y:S01]  /*b2c0*/  LEA R0, P0, R2, UR4, 0x1 ;  /* 0x0000000402007c11 */ /* 0x000fe2000f8008ff */
[----:B------:R-:W-:Y:S01]  /*b2d0*/  ULDC UR4, c[0x0][0x2b8] ;  /* 0x0000ae0000047ab9 */ /* 0x000fe20000000800 */
[----:B------:R-:W-:-:S04]  /*b2e0*/  IADD3 R3, R3, R7, RZ ;  /* 0x0000000703037210 */ /* 0x000fc80007ffe0ff */
[----:B------:R-:W-:Y:S01]  /*b2f0*/  LEA.HI.X R4, R2, UR5, R3, 0x1, P0 ;  /* 0x0000000502047c11 */ /* 0x000fe200080f0c03 */
[----:B------:R-:W-:Y:S01]  /*b300*/  UMOV UR5, 0xffffffff ;  /* 0xffffffff00057882 */ /* 0x000fe20000000000 */
[----:B------:R-:W-:Y:S02]  /*b310*/  ISETP.GE.AND P0, PT, R22, UR4, PT ;  /* 0x0000000416007c0c */ /* 0x000fe4000bf06270 */
[----:B------:R-:W-:Y:S11]  /*b320*/  BRA.DIV UR5, `(.L_x_228) ;  /* 0x00000036056c7947 */ /* 0x000ff6000b800000 */
[----:B------:R-:W0:Y:S01]  /*b330*/  LDC R2, c[0x0][0x448] ;  /* 0x00011200ff027b82 */ /* 0x000e220000000800 */
[----:B------:R-:W1:Y:S01]  /*b340*/  SHFL.IDX PT, R14, R0, RZ, 0x181f ;  /* 0x00181fff000e7589 */ /* 0x000e6200000e0000 */
[----:B------:R-:W-:Y:S01]  /*b350*/  ULDC UR4, c[0x0][0x288] ;  /* 0x0000a20000047ab9 */ /* 0x000fe20000000800 */
[----:B------:R-:W-:Y:S01]  /*b360*/  IMAD R6, R36, 0x80, R37 ;  /* 0x0000008024067824 */ /* 0x000fe200078e0225 */
[----:B------:R-:W-:Y:S01]  /*b370*/  LOP3.LUT R16, R16, 0xffffefff, RZ, 0xc0, !PT ;  /* 0xffffefff10107812 */ /* 0x000fe200078ec0ff */
[----:B------:R-:W2:Y:S02]  /*b380*/  SHFL.IDX PT, R3, R4, RZ, 0x181f ;  /* 0x00181fff04037589 */ /* 0x000ea400000e0000 */
[C---:B------:R-:W-:Y:S02]  /*b390*/  VIADD R8, R6.reuse, 0x10 ;  /* 0x0000001006087836 */ /* 0x040fe40000000000 */
[----:B------:R-:W-:Y:S01]  /*b3a0*/  SHFL.IDX PT, R7, R4, 0x1, 0x181f ;  /* 0x00381f0004077f89 */ /* 0x000fe200000e0000 */
[----:B------:R-:W-:-:S03]  /*b3b0*/  VIADD R9, R6, 0x40 ;  /* 0x0000004006097836 */ /* 0x000fc60000000000 */
[----:B------:R-:W-:Y:S04]  /*b3c0*/  SHFL.IDX PT, R20, R4, 0x2, 0x181f ;  /* 0x00581f0004147f89 */ /* 0x000fe800000e0000 */
[----:B------:R-:W-:Y:S01]  /*b3d0*/  SHFL.IDX PT, R10, R4, 0x5, 0x181f ;  /* 0x00b81f00040a7f89 */ /* 0x000fe200000e0000 */
[----:B0-----:R-:W-:-:S05]  /*b3e0*/  IMAD R5, R2, UR4, RZ ;  /* 0x0000000402057c24 */ /* 0x001fca000f8e02ff */
[-C--:B------:R-:W-:Y:S02]  /*b3f0*/  ISETP.GE.AND P3, PT, R6, R5.reuse, PT ;  /* 0x000000050600720c */ /* 0x080fe40003f66270 */
[-C--:B------:R-:W-:Y:S01]  /*b400*/  ISETP.GE.AND P2, PT, R8, R5.reuse, PT ;  /* 0x000000050800720c */ /* 0x080fe20003f46270 */
[----:B------:R-:W-:Y:S01]  /*b410*/  VIADD R8, R6, 0x20 ;  /* 0x0000002006087836 */ /* 0x000fe20000000000 */
[----:B------:R-:W-:-:S04]  /*b420*/  ISETP.GE.AND P4, PT, R9, R5, PT ;  /* 0x000000050900720c */ /* 0x000fc80003f86270 */
[----:B------:R-:W-:Y:S01]  /*b430*/  ISETP.GE.AND P6, PT, R8, R5, PT ;  /* 0x000000050800720c */ /* 0x000fe20003fc6270 */
[----:B------:R-:W-:-:S04]  /*b440*/  VIADD R8, R6, 0x30 ;  /* 0x0000003006087836 */ /* 0x000fc80000000000 */
[----:B-1----:R-:W-:Y:S02]  /*b450*/  @!P3 LEA R2, P1, R22, R14, 0x1 ;  /* 0x0000000e1602b211 */ /* 0x002fe400078208ff */
[----:B------:R-:W0:Y:S01]  /*b460*/  SHFL.IDX PT, R14, R0, 0x1, 0x181f ;  /* 0x00381f00000e7f89 */ /* 0x000e2200000e0000 */
[----:B------:R-:W-:Y:S02]  /*b470*/  ISETP.GE.AND P5, PT, R8, R5, PT ;  /* 0x000000050800720c */ /* 0x000fe40003fa6270 */
[----:B--2---:R-:W-:Y:S01]  /*b480*/  @!P3 IMAD.X R3, RZ, RZ, R3, P1 ;  /* 0x000000ffff03b224 */ /* 0x004fe200008e0603 */
[----:B------:R-:W-:Y:S01]  /*b490*/  @!P3 LEA R9, R28, UR42, 0x1 ;  /* 0x0000002a1c09bc11 */ /* 0x000fe2000f8e08ff */
[----:B------:R-:W-:Y:S01]  /*b4a0*/  SHFL.IDX PT, R8, R4, 0x4, 0x181f ;  /* 0x00981f0004087f89 */ /* 0x000fe200000e0000 */
[----:B------:R-:W-:Y:S02]  /*b4b0*/  @P3 LOP3.LUT R16, R16, 0x1000, RZ, 0xfc, !PT ;  /* 0x0000100010103812 */ /* 0x000fe400078efcff */
[----:B------:R-:W-:Y:S01]  /*b4c0*/  @!P2 LEA R21, R28, UR42, 0x1 ;  /* 0x0000002a1c15ac11 */ /* 0x000fe2000f8e08ff */
[----:B------:R1:W-:Y:S01]  /*b4d0*/  @!P3 LDGSTS.E.BYPASS.LTC128B.128 [R9+0x18400], desc[UR36][R2.64], !P0 ;  /* 0x184000000209bfae */ /* 0x0003e2000c101d64 */
[----:B------:R-:W-:-:S04]  /*b4e0*/  LOP3.LUT R16, R16, 0xfffff7ff, RZ, 0xc0, !PT ;  /* 0xfffff7ff10107812 */ /* 0x000fc800078ec0ff */
[----:B------:R-:W-:-:S04]  /*b4f0*/  @P2 LOP3.LUT R16, R16, 0x800, RZ, 0xfc, !PT ;  /* 0x0000080010102812 */ /* 0x000fc800078efcff */
[----:B------:R-:W-:Y:S01]  /*b500*/  LOP3.LUT R16, R16, 0xfffffbff, RZ, 0xc0, !PT ;  /* 0xfffffbff10107812 */ /* 0x000fe200078ec0ff */
[----:B-1----:R-:W-:Y:S01]  /*b510*/  VIADD R2, R6, 0x50 ;  /* 0x0000005006027836 */ /* 0x002fe20000000000 */
[----:B------:R-:W-:Y:S02]  /*b520*/  SHFL.IDX PT, R9, R0, 0x5, 0x181f ;  /* 0x00b81f0000097f89 */ /* 0x000fe400000e0000 */
[----:B------:R-:W-:Y:S02]  /*b530*/  @P6 LOP3.LUT R16, R16, 0x400, RZ, 0xfc, !PT ;  /* 0x0000040010106812 */ /* 0x000fe400078efcff */
[----:B0-----:R-:W-:Y:S02]  /*b540*/  @!P2 LEA R12, P1, R22, R14, 0x1 ;  /* 0x0000000e160ca211 */ /* 0x001fe400078208ff */
[----:B------:R-:W0:Y:S01]  /*b550*/  SHFL.IDX PT, R14, R0, 0x2, 0x181f ;  /* 0x00581f00000e7f89 */ /* 0x000e2200000e0000 */
[----:B------:R-:W-:Y:S02]  /*b560*/  ISETP.GE.AND P3, PT, R2, R5, PT ;  /* 0x000000050200720c */ /* 0x000fe40003f66270 */
[----:B------:R-:W-:Y:S01]  /*b570*/  @!P2 IADD3.X R11, RZ, R7, RZ, P1, !PT ;  /* 0x00000007ff0ba210 */ /* 0x000fe20000ffe4ff */
[----:B------:R-:W-:Y:S01]  /*b580*/  @!P2 IMAD.MOV.U32 R2, RZ, RZ, R12 ;  /* 0x000000ffff02a224 */ /* 0x000fe200078e000c */
[----:B------:R-:W-:Y:S01]  /*b590*/  SHFL.IDX PT, R7, R4, 0x3, 0x181f ;  /* 0x00781f0004077f89 */ /* 0x000fe200000e0000 */
[----:B------:R-:W-:-:S02]  /*b5a0*/  LOP3.LUT R16, R16, 0xfffffdff, RZ, 0xc0, !PT ;  /* 0xfffffdff10107812 */ /* 0x000fc400078ec0ff */
[----:B------:R-:W-:Y:S02]  /*b5b0*/  @!P2 IMAD.MOV.U32 R3, RZ, RZ, R11 ;  /* 0x000000ffff03a224 */ /* 0x000fe400078e000b */
[----:B------:R-:W-:Y:S01]  /*b5c0*/  SHFL.IDX PT, R11, R0, 0x6, 0x181f ;  /* 0x00d81f00000b7f89 */ /* 0x000fe200000e0000 */
[----:B------:R-:W-:-:S03]  /*b5d0*/  @P5 LOP3.LUT R16, R16, 0x200, RZ, 0xfc, !PT ;  /* 0x0000020010105812 */ /* 0x000fc600078efcff */
[----:B------:R1:W-:Y:S01]  /*b5e0*/  @!P2 LDGSTS.E.BYPASS.LTC128B.128 [R21+0x18c00], desc[UR36][R2.64], !P0 ;  /* 0x18c000000215afae */ /* 0x0003e2000c101d64 */
[----:B------:R-:W-:-:S04]  /*b5f0*/  LOP3.LUT R16, R16, 0xfffffeff, RZ, 0xc0, !PT ;  /* 0xfffffeff10107812 */ /* 0x000fc800078ec0ff */
[----:B------:R-:W-:-:S04]  /*b600*/  @P4 LOP3.LUT R16, R16, 0x100, RZ, 0xfc, !PT ;  /* 0x0000010010104812 */ /* 0x000fc800078efcff */
[----:B------:R-:W-:Y:S02]  /*b610*/  LOP3.LUT R16, R16, 0xffffff7f, RZ, 0xc0, !PT ;  /* 0xffffff7f10107812 */ /* 0x000fe400078ec0ff */
[----:B0-----:R-:W-:Y:S01]  /*b620*/  @!P6 LEA R15, P1, R22, R14, 0x1 ;  /* 0x0000000e160fe211 */ /* 0x001fe200078208ff */
[----:B-1----:R-:W-:Y:S01]  /*b630*/  SHFL.IDX PT, R2, R4, 0x6, 0x181f ;  /* 0x00d81f0004027f89 */ /* 0x002fe200000e0000 */
[----:B------:R-:W-:Y:S01]  /*b640*/  VIADD R3, R6, 0x60 ;  /* 0x0000006006037836 */ /* 0x000fe20000000000 */
[C---:B------:R-:W-:Y:S02]  /*b650*/  @!P6 LEA R21, R28.reuse, UR42, 0x1 ;  /* 0x0000002a1c15ec11 */ /* 0x040fe4000f8e08ff */
[----:B------:R-:W0:Y:S01]  /*b660*/  SHFL.IDX PT, R14, R0, 0x3, 0x181f ;  /* 0x00781f00000e7f89 */ /* 0x000e2200000e0000 */
[----:B------:R-:W-:Y:S01]  /*b670*/  @!P6 IMAD.X R20, RZ, RZ, R20, P1 ;  /* 0x000000ffff14e224 */ /* 0x000fe200008e0614 */
[----:B------:R-:W-:Y:S02]  /*b680*/  ISETP.GE.AND P2, PT, R3, R5, PT ;  /* 0x000000050300720c */ /* 0x000fe40003f46270 */
[----:B------:R-:W-:Y:S01]  /*b690*/  SHFL.IDX PT, R4, R4, 0x7, 0x181f ;  /* 0x00f81f0004047f89 */ /* 0x000fe200000e0000 */
[----:B------:R-:W-:Y:S01]  /*b6a0*/  @!P6 IMAD.MOV.U32 R3, RZ, RZ, R20 ;  /* 0x000000ffff03e224 */ /* 0x000fe200078e0014 */
[----:B------:R-:W-:-:S02]  /*b6b0*/  @!P4 LEA R20, R28, UR42, 0x1 ;  /* 0x0000002a1c14cc11 */ /* 0x000fc4000f8e08ff */
[----:B------:R-:W-:-:S04]  /*b6c0*/  @P3 LOP3.LUT R16, R16, 0x80, RZ, 0xfc, !PT ;  /* 0x0000008010103812 */ /* 0x000fc800078efcff */
[----:B------:R-:W-:-:S04]  /*b6d0*/  LOP3.LUT R16, R16, 0xffffffbf, RZ, 0xc0, !PT ;  /* 0xffffffbf10107812 */ /* 0x000fc800078ec0ff */
[----:B------:R-:W-:Y:S02]  /*b6e0*/  @P2 LOP3.LUT R16, R16, 0x40, RZ, 0xfc, !PT ;  /* 0x0000004010102812 */ /* 0x000fe400078efcff */
[----:B0-----:R-:W-:-:S04]  /*b6f0*/  @!P5 LEA R13, P1, R22, R14, 0x1 ;  /* 0x0000000e160dd211 */ /* 0x001fc800078208ff */
[----:B------:R-:W-:Y:S02]  /*b700*/  @!P5 IADD3.X R14, RZ, R7, RZ, P1, !PT ;  /* 0x00000007ff0ed210 */ /* 0x000fe40000ffe4ff */
[----:B------:R-:W0:Y:S02]  /*b710*/  SHFL.IDX PT, R7, R0, 0x4, 0x181f ;  /* 0x00981f0000077f89 */ /* 0x000e2400000e0000 */
[----:B0-----:R-:W-:-:S05]  /*b720*/  @!P4 LEA R7, P1, R22, R7, 0x1 ;  /* 0x000000071607c211 */ /* 0x001fca00078208ff */
[----:B------:R-:W-:Y:S01]  /*b730*/  @!P4 IMAD.X R8, RZ, RZ, R8, P1 ;  /* 0x000000ffff08c224 */ /* 0x000fe200008e0608 */
[----:B------:R-:W-:-:S04]  /*b740*/  @!P3 LEA R9, P1, R22, R9, 0x1 ;  /* 0x000000091609b211 */ /* 0x000fc800078208ff */
[----:B------:R-:W-:Y:S02]  /*b750*/  @!P3 IADD3.X R10, RZ, R10, RZ, P1, !PT ;  /* 0x0000000aff0ab210 */ /* 0x000fe40000ffe4ff */
[----:B------:R-:W-:-:S04]  /*b760*/  @!P2 LEA R11, P1, R22, R11, 0x1 ;  /* 0x0000000b160ba211 */ /* 0x000fc800078208ff */
[----:B------:R-:W-:Y:S01]  /*b770*/  @!P2 IADD3.X R12, RZ, R2, RZ, P1, !PT ;  /* 0x00000002ff0ca210 */ /* 0x000fe20000ffe4ff */
[----:B------:R-:W-:Y:S01]  /*b780*/  @!P6 IMAD.MOV.U32 R2, RZ, RZ, R15 ;  /* 0x000000ffff02e224 */ /* 0x000fe200078e000f */
[----:B------:R-:W-:-:S04]  /*b790*/  @!P5 LEA R15, R28, UR42, 0x1 ;  /* 0x0000002a1c0fdc11 */ /* 0x000fc8000f8e08ff */
[----:B------:R0:W-:Y:S02]  /*b7a0*/  @!P6 LDGSTS.E.BYPASS.LTC128B.128 [R21+0x19400], desc[UR36][R2.64], !P0 ;  /* 0x194000000215efae */ /* 0x0001e4000c101d64 */
[----:B0-----:R-:W-:Y:S01]  /*b7b0*/  @!P5 IMAD.MOV.U32 R2, RZ, RZ, R13 ;  /* 0x000000ffff02d224 */ /* 0x001fe200078e000d */
[----:B------:R-:W-:Y:S02]  /*b7c0*/  @!P5 MOV R3, R14 ;  /* 0x0000000e0003d202 */ /* 0x000fe40000000f00 */
[----:B------:R0:W1:Y:S04]  /*b7d0*/  SHFL.IDX PT, R14, R0, 0x7, 0x181f ;  /* 0x00f81f00000e7f89 */ /* 0x00006800000e0000 */
[----:B------:R2:W-:Y:S02]  /*b7e0*/  @!P5 LDGSTS.E.BYPASS.LTC128B.128 [R15+0x19c00], desc[UR36][R2.64], !P0 ;  /* 0x19c00000020fdfae */ /* 0x0005e4000c101d64 */
[----:B--2---:R-:W-:Y:S01]  /*b7f0*/  @!P4 IMAD.MOV.U32 R2, RZ, RZ, R7 ;  /* 0x000000ffff02c224 */ /* 0x004fe200078e0007 */
[----:B------:R-:W-:Y:S01]  /*b800*/  @!P3 LEA R7, R28, UR42, 0x1 ;  /* 0x0000002a1c07bc11 */ /* 0x000fe2000f8e08ff */
[----:B------:R-:W-:-:S05]  /*b810*/  @!P4 IMAD.MOV.U32 R3, RZ, RZ, R8 ;  /* 0x000000ffff03c224 */ /* 0x000fca00078e0008 */
[----:B------:R2:W-:Y:S02]  /*b820*/  @!P4 LDGSTS.E.BYPASS.LTC128B.128 [R20+0x1a400], desc[UR36][R2.64], !P0 ;  /* 0x1a4000000214cfae */ /* 0x0005e4000c101d64 */
[----:B--2---:R-:W-:Y:S01]  /*b830*/  @!P3 IMAD.MOV.U32 R2, RZ, RZ, R9 ;  /* 0x000000ffff02b224 */ /* 0x004fe200078e0009 */
[----:B------:R-:W-:Y:S02]  /*b840*/  @!P3 MOV R3, R10 ;  /* 0x0000000a0003b202 */ /* 0x000fe40000000f00 */
[----:B------:R-:W-:-:S03]  /*b850*/  @!P2 LEA R9, R28, UR42, 0x1 ;  /* 0x0000002a1c09ac11 */ /* 0x000fc6000f8e08ff */
[----:B------:R2:W-:Y:S02]  /*b860*/  @!P3 LDGSTS.E.BYPASS.LTC128B.128 [R7+0x1ac00], desc[UR36][R2.64], !P0 ;  /* 0x1ac000000207bfae */ /* 0x0005e4000c101d64 */
[----:B--2---:R-:W-:Y:S02]  /*b870*/  @!P2 IMAD.MOV.U32 R2, RZ, RZ, R11 ;  /* 0x000000ffff02a224 */ /* 0x004fe400078e000b */
[----:B------:R-:W-:-:S05]  /*b880*/  @!P2 IMAD.MOV.U32 R3, RZ, RZ, R12 ;  /* 0x000000ffff03a224 */ /* 0x000fca00078e000c */
[----:B-1----:R0:W-:Y:S02]  /*b890*/  @!P2 LDGSTS.E.BYPASS.LTC128B.128 [R9+0x1b400], desc[UR36][R2.64], !P0 ;  /* 0x1b4000000209afae */ /* 0x0021e4000c101d64 */
.L_x_300:
[----:B------:R-:W-:Y:S01]  /*b8a0*/  VIADD R6, R6, 0x70 ;  /* 0x0000007006067836 */ /* 0x000fe20000000000 */
[----:B------:R-:W-:-:S04]  /*b8b0*/  LOP3.LUT R16, R16, 0xffffdfff, RZ, 0xc0, !PT ;  /* 0xffffdfff10107812 */ /* 0x000fc800078ec0ff */
[----:B------:R-:W-:-:S13]  /*b8c0*/  ISETP.GE.AND P2, PT, R6, R5, PT ;  /* 0x000000050600720c */ /* 0x000fda0003f46270 */
[----:B0-----:R-:W-:Y:S02]  /*b8d0*/  @!P2 LEA R2, P1, R22, R14, 0x1 ;  /* 0x0000000e1602a211 */ /* 0x001fe400078208ff */
[----:B------:R-:W-:Y:S02]  /*b8e0*/  @!P2 LEA R5, R28, UR42, 0x1 ;  /* 0x0000002a1c05ac11 */ /* 0x000fe4000f8e08ff */
[----:B------:R-:W-:Y:S02]  /*b8f0*/  @!P2 IADD3.X R3, RZ, R4, RZ, P1, !PT ;  /* 0x00000004ff03a210 */ /* 0x000fe40000ffe4ff */
[----:B------:R-:W-:-:S03]  /*b900*/  @P2 LOP3.LUT R16, R16, 0x2000, RZ, 0xfc, !PT ;  /* 0x0000200010102812 */ /* 0x000fc600078efcff */
        /* <DEDUP_REMOVED lines=8> */
[----:B------:R-:W-:Y:S02]  /*b990*/  UIADD3 UR4, UR42, 0x22400, URZ ;  /* 0x000224002a047890 */ /* 0x000fe4000fffe03f */
[----:B------:R-:W-:Y:S02]  /*b9a0*/  SYNCS.ARRIVE.TRANS64.A1T0 RZ, [UR42+0x32400], RZ ;  /* 0x032400ffffff79a7 */ /* 0x000fe4000810002a */
[----:B------:R-:W-:-:S06]  /*b9b0*/  ULOP3.LUT UP0, URZ, UR4, 0x3ff, URZ, 0xc0, !UPT ;  /* 0x000003ff043f7892 */ /* 0x000fcc000f80c03f */
[----:B------:R-:W-:-:S13]  /*b9c0*/  PLOP3.LUT P0, PT, PT, PT, UP0, 0x80, 0x0 ;  /* 0x000000000000781c */ /* 0x000fda0003f0f008 */
[----:B0-----:R-:W-:Y:S05]  /*b9d0*/  @!P0 BRA `(.L_x_229) ;  /* 0x0000000000408947 */ /* 0x001fea0003800000 */
        /* <DEDUP_REMOVED lines=8> */
[----:B------:R-:W-:Y:S01]  /*ba60*/  MOV R12, 0x1 ;  /* 0x00000001000c7802 */ /* 0x000fe20000000f00 */
[----:B------:R-:W-:Y:S02]  /*ba70*/  IMAD.U32 R6, RZ, RZ, UR8 ;  /* 0x00000008ff067e24 */ /* 0x000fe4000f8e00ff */
[----:B------:R-:W-:-:S02]  /*ba80*/  IMAD.U32 R10, RZ, RZ, UR4 ;  /* 0x00000004ff0a7e24 */ /* 0x000fc4000f8e00ff */
[----:B------:R-:W-:Y:S02]  /*ba90*/  IMAD.U32 R11, RZ, RZ, UR5 ;  /* 0x00000005ff0b7e24 */ /* 0x000fe4000f8e00ff */
[----:B------:R-:W-:Y:S02]  /*baa0*/  IMAD.MOV.U32 R8, RZ, RZ, 0x70 ;  /* 0x00000070ff087424 */ /* 0x000fe400078e00ff */
[----:B------:R-:W-:-:S07]  /*bab0*/  IMAD.MOV.U32 R13, RZ, RZ, RZ ;  /* 0x000000ffff0d7224 */ /* 0x000fce00078e00ff */
[----:B------:R-:W-:-:S07]  /*bac0*/  LEPC R20, `(.L_x_229) ;  /* 0x000000001014794e */ /* 0x000fce0000000000 */
[----:B0-----:R-:W-:Y:S05]  /*bad0*/  CALL.ABS.NOINC R2 ;  /* 0x0000000002007343 */ /* 0x001fea0003c00000 */
.L_x_229:
[----:B------:R-:W0:Y:S01]  /*bae0*/  LDC R2, c[0x0][0x448] ;  /* 0x00011200ff027b82 */ /* 0x000e220000000800 */
[----:B------:R-:W-:Y:S01]  /*baf0*/  R2UR UR6, R29 ;  /* 0x000000001d0672ca */ /* 0x000fe200000e0000 */
[----:B------:R-:W-:Y:S01]  /*bb00*/  ULDC.64 UR8, c[0x0][0x3d8] ;  /* 0x0000f60000087ab9 */ /* 0x000fe20000000a00 */
[----:B------:R-:W-:Y:S01]  /*bb10*/  ULDC UR7, c[0x0][0x448] ;  /* 0x0001120000077ab9 */ /* 0x000fe20000000800 */
[----:B------:R-:W-:-:S10]  /*bb20*/  UIMAD.WIDE.U32 UR4, UR39, UR8, URZ ;  /* 0x00000008270472a5 */ /* 0x000fd4000f8e003f */
[----:B------:R-:W-:-:S04]  /*bb30*/  UIMAD UR6, UR6, UR8, URZ ;  /* 0x00000008060672a4 */ /* 0x000fc8000f8e023f */
[----:B------:R-:W-:-:S03]  /*bb40*/  UIMAD UR6, UR39, UR9, UR6 ;  /* 0x00000009270672a4 */ /* 0x000fc6000f8e0206 */
[----:B------:R-:W-:Y:S01]  /*bb50*/  ULDC.64 UR8, c[0x0][0x3e0] ;  /* 0x0000f80000087ab9 */ /* 0x000fe20000000a00 */
[----:B------:R-:W-:Y:S01]  /*bb60*/  UIADD3 UR5, UR5, UR6, URZ ;  /* 0x0000000605057290 */ /* 0x000fe2000fffe03f */
[----:B0-----:R-:W-:Y:S01]  /*bb70*/  ISETP.NE.AND P6, PT, R2, 0x1, PT ;  /* 0x000000010200780c */ /* 0x001fe20003fc5270 */
[----:B------:R-:W-:Y:S01]  /*bb80*/  IMAD.MOV.U32 R2, RZ, RZ, R35 ;  /* 0x000000ffff027224 */ /* 0x000fe200078e0023 */
[----:B------:R-:W-:Y:S02]  /*bb90*/  UIMAD UR6, UR47, UR8, URZ ;  /* 0x000000082f0672a4 */ /* 0x000fe4000f8e023f */
[----:B------:R-:W-:Y:S02]  /*bba0*/  UIMAD.WIDE.U32 UR4, UR43, UR8, UR4 ;  /* 0x000000082b0472a5 */ /* 0x000fe4000f8e0004 */
[----:B------:R-:W-:-:S03]  /*bbb0*/  UIMAD UR6, UR43, UR9, UR6 ;  /* 0x000000092b0672a4 */ /* 0x000fc6000f8e0206 */
[----:B------:R-:W-:Y:S01]  /*bbc0*/  ULDC.64 UR8, c[0x0][0x3d0] ;  /* 0x0000f40000087ab9 */ /* 0x000fe20000000a00 */
[----:B------:R-:W-:Y:S01]  /*bbd0*/  UIADD3 UR5, UR5, UR6, URZ ;  /* 0x0000000605057290 */ /* 0x000fe2000fffe03f */
[----:B------:R-:W-:Y:S02]  /*bbe0*/  MOV R9, UR8 ;  /* 0x0000000800097c02 */ /* 0x000fe40008000f00 */
[----:B------:R-:W0:Y:S08]  /*bbf0*/  @P6 LDC R0, c[0x0][0x44c] ;  /* 0x00011300ff006b82 */ /* 0x000e300000000800 */
[----:B------:R-:W1:Y:S01]  /*bc00*/  @P6 LDC R3, c[0x0][0x450] ;  /* 0x00011400ff036b82 */ /* 0x000e620000000800 */
[----:B0-----:R-:W-:-:S05]  /*bc10*/  @P6 IMAD.HI.U32 R0, R35, R0, RZ ;  /* 0x0000000023006227 */ /* 0x001fca00078e00ff */
[----:B-1----:R-:W-:-:S05]  /*bc20*/  @P6 SHF.R.U32.HI R2, RZ, R3, R0 ;  /* 0x00000003ff026219 */ /* 0x002fca0000011600 */
[----:B------:R-:W-:-:S04]  /*bc30*/  IMAD.MOV R0, RZ, RZ, -R2 ;  /* 0x000000ffff007224 */ /* 0x000fc800078e0a02 */
[----:B------:R-:W-:Y:S01]  /*bc40*/  IMAD R5, R0, UR7, R35 ;  /* 0x0000000700057c24 */ /* 0x000fe2000f8e0223 */
[----:B------:R-:W-:-:S05]  /*bc50*/  SHF.R.S32.HI R0, RZ, 0x1f, R2 ;  /* 0x0000001fff007819 */ /* 0x000fca0000011402 */
[----:B------:R-:W-:Y:S01]  /*bc60*/  IMAD R3, R0, UR8, RZ ;  /* 0x0000000800037c24 */ /* 0x000fe2000f8e02ff */
[----:B------:R-:W-:-:S03]  /*bc70*/  SHF.R.S32.HI R0, RZ, 0x1f, R5 ;  /* 0x0000001fff007819 */ /* 0x000fc60000011405 */
[C---:B------:R-:W-:Y:S02]  /*bc80*/  IMAD R7, R2.reuse, UR9, R3 ;  /* 0x0000000902077c24 */ /* 0x040fe4000f8e0203 */
[----:B------:R-:W-:Y:S01]  /*bc90*/  IMAD.WIDE.U32 R2, R2, R9, UR4 ;  /* 0x0000000402027e25 */ /* 0x000fe2000f8e0009 */
[----:B------:R-:W-:-:S03]  /*bca0*/  ULDC.64 UR4, c[0x0][0x3c8] ;  /* 0x0000f20000047ab9 */ /* 0x000fc60000000a00 */
[----:B------:R-:W-:Y:S02]  /*bcb0*/  IMAD.IADD R3, R3, 0x1, R7 ;  /* 0x0000000103037824 */ /* 0x000fe400078e0207 */
[----:B------:R-:W-:Y:S02]  /*bcc0*/  IMAD R0, R0, UR4, RZ ;  /* 0x0000000400007c24 */ /* 0x000fe4000f8e02ff */
[----:B------:R-:W-:-:S04]  /*bcd0*/  IMAD.WIDE.U32 R2, R5, UR4, R2 ;  /* 0x0000000405027c25 */ /* 0x000fc8000f8e0002 */
[----:B------:R-:W-:Y:S01]  /*bce0*/  IMAD R7, R5, UR5, R0 ;  /* 0x0000000505077c24 */ /* 0x000fe2000f8e0200 */
[----:B------:R-:W-:Y:S02]  /*bcf0*/  ULDC.64 UR4, c[0x0][0x390] ;  /* 0x0000e40000047ab9 */ /* 0x000fe40000000a00 */
[C---:B------:R-:W-:Y:S01]  /*bd00*/  LEA R0, P0, R2.reuse, UR4, 0x1 ;  /* 0x0000000402007c11 */ /* 0x040fe2000f8008ff */
[----:B------:R-:W-:Y:S01]  /*bd10*/  IMAD.IADD R3, R3, 0x1, R7 ;  /* 0x0000000103037824 */ /* 0x000fe200078e0207 */
[----:B------:R-:W-:Y:S02]  /*bd20*/  ULDC UR4, c[0x0][0x3b8] ;  /* 0x0000ee0000047ab9 */ /* 0x000fe40000000800 */
[----:B------:R-:W-:Y:S02]  /*bd30*/  ISETP.GE.AND P3, PT, R31, UR4, PT ;  /* 0x000000041f007c0c */ /* 0x000fe4000bf66270 */
[----:B------:R-:W-:Y:S01]  /*bd40*/  LEA.HI.X R4, R2, UR5, R3, 0x1, P0 ;  /* 0x0000000502047c11 */ /* 0x000fe200080f0c03 */
[----:B------:R-:W-:Y:S01]  /*bd50*/  UMOV UR5, 0xffffffff ;  /* 0xffffffff00057882 */ /* 0x000fe20000000000 */
[----:B------:R-:W-:-:S02]  /*bd60*/  ISETP.GE.AND P2, PT, R27, UR4, PT ;  /* 0x000000041b007c0c */ /* 0x000fc4000bf46270 */
[----:B------:R-:W-:Y:S02]  /*bd70*/  ISETP.GE.AND P1, PT, R26, UR4, PT ;  /* 0x000000041a007c0c */ /* 0x000fe4000bf26270 */
[----:B------:R-:W-:Y:S01]  /*bd80*/  ISETP.GE.AND P4, PT, R22, UR4, PT ;  /* 0x0000000416007c0c */ /* 0x000fe2000bf86270 */
[----:B------:R-:W-:-:S12]  /*bd90*/  BRA.DIV UR5, `(.L_x_230) ;  /* 0x0000003605a47947 */ /* 0x000fd8000b800000 */
[----:B------:R-:W0:Y:S01]  /*bda0*/  SHFL.IDX PT, R14, R0, RZ, 0x181f ;  /* 0x00181fff000e7589 */ /* 0x000e2200000e0000 */
[C---:B------:R-:W-:Y:S02]  /*bdb0*/  LOP3.LUT P5, RZ, R16.reuse, 0x400, RZ, 0xc0, !PT ;  /* 0x0000040010ff7812 */ /* 0x040fe400078ac0ff */
[C---:B------:R-:W-:Y:S01]  /*bdc0*/  LOP3.LUT P6, RZ, R16.reuse, 0x800, RZ, 0xc0, !PT ;  /* 0x0000080010ff7812 */ /* 0x040fe200078cc0ff */
[----:B------:R-:W1:Y:S01]  /*bdd0*/  SHFL.IDX PT, R2, R4, RZ, 0x181f ;  /* 0x00181fff04027589 */ /* 0x000e6200000e0000 */
[----:B------:R-:W-:Y:S02]  /*bde0*/  P2R R5, PR, RZ, 0x20 ;  /* 0x00000020ff057803 */ /* 0x000fe40000000000 */
[----:B------:R-:W-:-:S09]  /*bdf0*/  LOP3.LUT P5, RZ, R16, 0x1000, RZ, 0xc0, !PT ;  /* 0x0000100010ff7812 */ /* 0x000fd200078ac0ff */
[----:B------:R-:W-:-:S04]  /*be00*/  @!P6 LEA R9, R28, UR42, 0x1 ;  /* 0x0000002a1c09ec11 */ /* 0x000fc8000f8e08ff */
[----:B------:R-:W-:Y:S02]  /*be10*/  @!P5 LEA R7, R28, UR42, 0x1 ;  /* 0x0000002a1c07dc11 */ /* 0x000fe4000f8e08ff */
[----:B0-----:R-:W-:-:S05]  /*be20*/  @!P5 LEA R14, P0, R22, R14, 0x1 ;  /* 0x0000000e160ed211 */ /* 0x001fca00078008ff */
[----:B-1----:R-:W-:Y:S01]  /*be30*/  @!P5 IMAD.X R3, RZ, RZ, R2, P0 ;  /* 0x000000ffff03d224 */ /* 0x002fe200000e0602 */
[----:B------:R-:W-:Y:S02]  /*be40*/  @!P5 MOV R2, R14 ;  /* 0x0000000e0002d202 */ /* 0x000fe40000000f00 */
[----:B------:R-:W0:Y:S04]  /*be50*/  SHFL.IDX PT, R14, R0, 0x1, 0x181f ;  /* 0x00381f00000e7f89 */ /* 0x000e2800000e0000 */
[----:B------:R-:W-:Y:S04]  /*be60*/  @!P5 LDGSTS.E.BYPASS.LTC128B.128 [R7+0x22400], desc[UR36][R2.64], !P4 ;  /* 0x224000000207dfae */ /* 0x000fe8000e101d64 */
[----:B------:R-:W-:Y:S04]  /*be70*/  @!P5 LDGSTS.E.BYPASS.LTC128B.128 [R7+0x26400], desc[UR36][R2.64+0x80], !P3 ;  /* 0x264000800207dfae */ /* 0x000fe8000d901d64 */
[----:B------:R-:W-:Y:S04]  /*be80*/  @!P5 LDGSTS.E.BYPASS.LTC128B.128 [R7+0x2a400], desc[UR36][R2.64+0x100], !P2 ;  /* 0x2a4001000207dfae */ /* 0x000fe8000d101d64 */
[----:B------:R1:W-:Y:S01]  /*be90*/  @!P5 LDGSTS.E.BYPASS.LTC128B.128 [R7+0x2e400], desc[UR36][R2.64+0x180], !P1 ;  /* 0x2e4001800207dfae */ /* 0x0003e2000c901d64 */
[----:B------:R-:W-:-:S03]  /*bea0*/  ISETP.NE.AND P5, PT, R5, RZ, PT ;  /* 0x000000ff0500720c */ /* 0x000fc60003fa5270 */
[----:B------:R-:W2:Y:S01]  /*beb0*/  SHFL.IDX PT, R5, R4, 0x1, 0x181f ;  /* 0x00381f0004057f89 */ /* 0x000ea200000e0000 */
[----:B0-----:R-:W-:-:S05]  /*bec0*/  @!P6 LEA R14, P0, R22, R14, 0x1 ;  /* 0x0000000e160ee211 */ /* 0x001fca00078008ff */
[----:B-1----:R-:W-:-:S04]  /*bed0*/  @!P6 IMAD.MOV.U32 R2, RZ, RZ, R14 ;  /* 0x000000ffff02e224 */ /* 0x002fc800078e000e */
[----:B------:R-:W-:Y:S01]  /*bee0*/  @!P5 LEA R7, R28, UR42, 0x1 ;  /* 0x0000002a1c07dc11 */ /* 0x000fe2000f8e08ff */
[----:B------:R-:W0:Y:S01]  /*bef0*/  SHFL.IDX PT, R14, R0, 0x2, 0x181f ;  /* 0x00581f00000e7f89 */ /* 0x000e2200000e0000 */
[----:B--2---:R-:W-:-:S04]  /*bf00*/  @!P6 IMAD.X R5, RZ, RZ, R5, P0 ;  /* 0x000000ffff05e224 */ /* 0x004fc800000e0605 */
[----:B------:R-:W-:Y:S02]  /*bf10*/  @!P6 IMAD.MOV.U32 R3, RZ, RZ, R5 ;  /* 0x000000ffff03e224 */ /* 0x000fe400078e0005 */
[----:B------:R-:W1:Y:S04]  /*bf20*/  SHFL.IDX PT, R5, R4, 0x2, 0x181f ;  /* 0x00581f0004057f89 */ /* 0x000e6800000e0000 */
[----:B------:R-:W-:Y:S01]  /*bf30*/  @!P6 LDGSTS.E.BYPASS.LTC128B.128 [R9+0x22c00], desc[UR36][R2.64], !P4 ;  /* 0x22c000000209efae */ /* 0x000fe2000e101d64 */
[----:B0-----:R-:W-:-:S03]  /*bf40*/  @!P5 LEA R14, P0, R22, R14, 0x1 ;  /* 0x0000000e160ed211 */ /* 0x001fc600078008ff */
[----:B------:R-:W-:Y:S04]  /*bf50*/  @!P6 LDGSTS.E.BYPASS.LTC128B.128 [R9+0x26c00], desc[UR36][R2.64+0x80], !P3 ;  /* 0x26c000800209efae */ /* 0x000fe8000d901d64 */
[----:B------:R-:W-:Y:S04]  /*bf60*/  @!P6 LDGSTS.E.BYPASS.LTC128B.128 [R9+0x2ac00], desc[UR36][R2.64+0x100], !P2 ;  /* 0x2ac001000209efae */ /* 0x000fe8000d101d64 */
[----:B------:R0:W-:Y:S01]  /*bf70*/  @!P6 LDGSTS.E.BYPASS.LTC128B.128 [R9+0x2ec00], desc[UR36][R2.64+0x180], !P1 ;  /* 0x2ec001800209efae */ /* 0x0001e2000c901d64 */
[----:B------:R-:W-:-:S04]  /*bf80*/  LOP3.LUT P6, RZ, R16, 0x80, RZ, 0xc0, !PT ;  /* 0x0000008010ff7812 */ /* 0x000fc800078cc0ff */
[----:B------:R-:W-:Y:S02]  /*bf90*/  P2R R6, PR, RZ, 0x40 ;  /* 0x00000040ff067803 */ /* 0x000fe40000000000 */
[----:B------:R-:W-:Y:S02]  /*bfa0*/  LOP3.LUT P6, RZ, R16, 0x200, RZ, 0xc0, !PT ;  /* 0x0000020010ff7812 */ /* 0x000fe400078cc0ff */
[----:B-1----:R-:W-:Y:S01]  /*bfb0*/  @!P5 IADD3.X R5, RZ, R5, RZ, P0, !PT ;  /* 0x00000005ff05d210 */ /* 0x002fe200007fe4ff */
[----:B0-----:R-:W-:Y:S02]  /*bfc0*/  @!P5 IMAD.MOV.U32 R2, RZ, RZ, R14 ;  /* 0x000000ffff02d224 */ /* 0x001fe400078e000e */
[----:B------:R-:W0:Y:S02]  /*bfd0*/  SHFL.IDX PT, R14, R0, 0x3, 0x181f ;  /* 0x00781f00000e7f89 */ /* 0x000e2400000e0000 */
[----:B------:R-:W-:Y:S02]  /*bfe0*/  @!P5 IMAD.MOV.U32 R3, RZ, RZ, R5 ;  /* 0x000000ffff03d224 */ /* 0x000fe400078e0005 */
[----:B------:R-:W1:Y:S04]  /*bff0*/  SHFL.IDX PT, R5, R4, 0x3, 0x181f ;  /* 0x00781f0004057f89 */ /* 0x000e6800000e0000 */
[----:B------:R-:W-:Y:S01]  /*c000*/  @!P6 LEA R9, R28, UR42, 0x1 ;  /* 0x0000002a1c09ec11 */ /* 0x000fe2000f8e08ff */
[----:B------:R-:W-:Y:S04]  /*c010*/  @!P5 LDGSTS.E.BYPASS.LTC128B.128 [R7+0x23400], desc[UR36][R2.64], !P4 ;  /* 0x234000000207dfae */ /* 0x000fe8000e101d64 */
[----:B------:R-:W-:Y:S04]  /*c020*/  @!P5 LDGSTS.E.BYPASS.LTC128B.128 [R7+0x27400], desc[UR36][R2.64+0x80], !P3 ;  /* 0x274000800207dfae */ /* 0x000fe8000d901d64 */
[----:B------:R-:W-:Y:S04]  /*c030*/  @!P5 LDGSTS.E.BYPASS.LTC128B.128 [R7+0x2b400], desc[UR36][R2.64+0x100], !P2 ;  /* 0x2b4001000207dfae */ /* 0x000fe8000d101d64 */
[----:B------:R2:W-:Y:S01]  /*c040*/  @!P5 LDGSTS.E.BYPASS.LTC128B.128 [R7+0x2f400], desc[UR36][R2.64+0x180], !P1 ;  /* 0x2f4001800207dfae */ /* 0x0005e2000c901d64 */
[----:B------:R-:W-:-:S02]  /*c050*/  LOP3.LUT P5, RZ, R16, 0x40, RZ, 0xc0, !PT ;  /* 0x0000004010ff7812 */ /* 0x000fc400078ac0ff */
[----:B0-----:R-:W-:Y:S02]  /*c060*/  @!P6 LEA R14, P0, R22, R14, 0x1 ;  /* 0x0000000e160ee211 */ /* 0x001fe400078008ff */
[----:B------:R-:W-:Y:S02]  /*c070*/  P2R R8, PR, RZ, 0x20 ;  /* 0x00000020ff087803 */ /* 0x000fe40000000000 */
[----:B------:R-:W-:Y:S01]  /*c080*/  LOP3.LUT P5, RZ, R16, 0x100, RZ, 0xc0, !PT ;  /* 0x0000010010ff7812 */ /* 0x000fe200078ac0ff */
[----:B-1----:R-:W-:Y:S01]  /*c090*/  @!P6 IMAD.X R5, RZ, RZ, R5, P0 ;  /* 0x000000ffff05e224 */ /* 0x002fe200000e0605 */
[----:B--2---:R-:W-:-:S03]  /*c0a0*/  @!P6 MOV R2, R14 ;  /* 0x0000000e0002e202 */ /* 0x004fc60000000f00 */
[----:B------:R-:W-:Y:S01]  /*c0b0*/  @!P6 IMAD.MOV.U32 R3, RZ, RZ, R5 ;  /* 0x000000ffff03e224 */ /* 0x000fe200078e0005 */
[----:B------:R-:W0:Y:S04]  /*c0c0*/  SHFL.IDX PT, R14, R0, 0x4, 0x181f ;  /* 0x00981f00000e7f89 */ /* 0x000e2800000e0000 */
[----:B------:R-:W1:Y:S03]  /*c0d0*/  SHFL.IDX PT, R5, R4, 0x4, 0x181f ;  /* 0x00981f0004057f89 */ /* 0x000e6600000e0000 */
[----:B------:R-:W-:Y:S01]  /*c0e0*/  @!P5 LEA R7, R28, UR42, 0x1 ;  /* 0x0000002a1c07dc11 */ /* 0x000fe2000f8e08ff */
[----:B------:R-:W-:Y:S04]  /*c0f0*/  @!P6 LDGSTS.E.BYPASS.LTC128B.128 [R9+0x23c00], desc[UR36][R2.64], !P4 ;  /* 0x23c000000209efae */ /* 0x000fe8000e101d64 */
[----:B------:R-:W-:Y:S04]  /*c100*/  @!P6 LDGSTS.E.BYPASS.LTC128B.128 [R9+0x27c00], desc[UR36][R2.64+0x80], !P3 ;  /* 0x27c000800209efae */ /* 0x000fe8000d901d64 */
[----:B------:R-:W-:Y:S04]  /*c110*/  @!P6 LDGSTS.E.BYPASS.LTC128B.128 [R9+0x2bc00], desc[UR36][R2.64+0x100], !P2 ;  /* 0x2bc001000209efae */ /* 0x000fe8000d101d64 */
[----:B------:R2:W-:Y:S01]  /*c120*/  @!P6 LDGSTS.E.BYPASS.LTC128B.128 [R9+0x2fc00], desc[UR36][R2.64+0x180], !P1 ;  /* 0x2fc001800209efae */ /* 0x0005e2000c901d64 */
[----:B------:R-:W-:-:S02]  /*c130*/  ISETP.NE.AND P6, PT, R6, RZ, PT ;  /* 0x000000ff0600720c */ /* 0x000fc40003fc5270 */
[----:B0-----:R-:W-:-:S05]  /*c140*/  @!P5 LEA R14, P0, R22, R14, 0x1 ;  /* 0x0000000e160ed211 */ /* 0x001fca00078008ff */
[----:B-1----:R-:W-:Y:S02]  /*c150*/  @!P5 IMAD.X R5, RZ, RZ, R5, P0 ;  /* 0x000000ffff05d224 */ /* 0x002fe400000e0605 */
[----:B--2---:R-:W-:Y:S02]  /*c160*/  @!P5 IMAD.MOV.U32 R2, RZ, RZ, R14 ;  /* 0x000000ffff02d224 */ /* 0x004fe400078e000e */
[----:B------:R-:W0:Y:S01]  /*c170*/  SHFL.IDX PT, R14, R0, 0x5, 0x181f ;  /* 0x00b81f00000e7f89 */ /* 0x000e2200000e0000 */
[----:B------:R-:W-:Y:S02]  /*c180*/  @!P5 MOV R3, R5 ;  /* 0x000000050003d202 */ /* 0x000fe40000000f00 */
[----:B------:R-:W-:Y:S01]  /*c190*/  @!P6 LEA R9, R28, UR42, 0x1 ;  /* 0x0000002a1c09ec11 */ /* 0x000fe2000f8e08ff */
[----:B------:R-:W1:Y:S04]  /*c1a0*/  SHFL.IDX PT, R5, R4, 0x5, 0x181f ;  /* 0x00b81f0004057f89 */ /* 0x000e6800000e0000 */
        /* <DEDUP_REMOVED lines=9> */
[----:B------:R-:W-:Y:S01]  /*c240*/  @!P6 IMAD.MOV.U32 R3, RZ, RZ, R5 ;  /* 0x000000ffff03e224 */ /* 0x000fe200078e0005 */
[----:B------:R-:W-:Y:S02]  /*c250*/  @!P5 LEA R7, R28, UR42, 0x1 ;  /* 0x0000002a1c07dc11 */ /* 0x000fe4000f8e08ff */
[----:B------:R-:W1:Y:S04]  /*c260*/  SHFL.IDX PT, R5, R4, 0x6, 0x181f ;  /* 0x00d81f0004057f89 */ /* 0x000e6800000e0000 */
[----:B------:R-:W-:Y:S04]  /*c270*/  @!P6 LDGSTS.E.BYPASS.LTC128B.128 [R9+0x24c00], desc[UR36][R2.64], !P4 ;  /* 0x24c000000209efae */ /* 0x000fe8000e101d64 */
[----:B------:R-:W-:Y:S04]  /*c280*/  @!P6 LDGSTS.E.BYPASS.LTC128B.128 [R9+0x28c00], desc[UR36][R2.64+0x80], !P3 ;  /* 0x28c000800209efae */ /* 0x000fe8000d901d64 */
[----:B------:R-:W-:Y:S04]  /*c290*/  @!P6 LDGSTS.E.BYPASS.LTC128B.128 [R9+0x2cc00], desc[UR36][R2.64+0x100], !P2 ;  /* 0x2cc001000209efae */ /* 0x000fe8000d101d64 */
[----:B------:R2:W-:Y:S01]  /*c2a0*/  @!P6 LDGSTS.E.BYPASS.LTC128B.128 [R9+0x30c00], desc[UR36][R2.64+0x180], !P1 ;  /* 0x30c001800209efae */ /* 0x0005e2000c901d64 */
[----:B0-----:R-:W-:-:S04]  /*c2b0*/  @!P5 LEA R14, P0, R22, R14, 0x1 ;  /* 0x0000000e160ed211 */ /* 0x001fc800078008ff */
[----:B-1----:R-:W-:Y:S01]  /*c2c0*/  @!P5 IADD3.X R5, RZ, R5, RZ, P0, !PT ;  /* 0x00000005ff05d210 */ /* 0x002fe200007fe4ff */
[----:B--2---:R-:W-:-:S04]  /*c2d0*/  @!P5 IMAD.MOV.U32 R2, RZ, RZ, R14 ;  /* 0x000000ffff02d224 */ /* 0x004fc800078e000e */
[----:B------:R-:W-:Y:S01]  /*c2e0*/  @!P5 IMAD.MOV.U32 R3, RZ, RZ, R5 ;  /* 0x000000ffff03d224 */ /* 0x000fe200078e0005 */
[----:B------:R0:W1:Y:S04]  /*c2f0*/  SHFL.IDX PT, R14, R0, 0x7, 0x181f ;  /* 0x00f81f00000e7f89 */ /* 0x00006800000e0000 */
[----:B------:R0:W-:Y:S04]  /*c300*/  @!P5 LDGSTS.E.BYPASS.LTC128B.128 [R7+0x25400], desc[UR36][R2.64], !P4 ;  /* 0x254000000207dfae */ /* 0x0001e8000e101d64 */
[----:B------:R0:W-:Y:S04]  /*c310*/  @!P5 LDGSTS.E.BYPASS.LTC128B.128 [R7+0x29400], desc[UR36][R2.64+0x80], !P3 ;  /* 0x294000800207dfae */ /* 0x0001e8000d901d64 */
[----:B------:R0:W-:Y:S04]  /*c320*/  @!P5 LDGSTS.E.BYPASS.LTC128B.128 [R7+0x2d400], desc[UR36][R2.64+0x100], !P2 ;  /* 0x2d4001000207dfae */ /* 0x0001e8000d101d64 */
[----:B------:R0:W-:Y:S04]  /*c330*/  @!P5 LDGSTS.E.BYPASS.LTC128B.128 [R7+0x31400], desc[UR36][R2.64+0x180], !P1 ;  /* 0x314001800207dfae */ /* 0x0001e8000c901d64 */
[----:B------:R0:W2:Y:S02]  /*c340*/  SHFL.IDX PT, R5, R4, 0x7, 0x181f ;  /* 0x00f81f0004057f89 */ /* 0x0000a400000e0000 */
.L_x_318:
[----:B------:R-:W-:Y:S01]  /*c350*/  LOP3.LUT P0, RZ, R16, 0x2000, RZ, 0xc0, !PT ;  /* 0x0000200010ff7812 */ /* 0x000fe2000780c0ff */
[----:B------:R-:W-:-:S12]  /*c360*/  BSSY B0, `(.L_x_231) ;  /* 0x000000c000007945 */ /* 0x000fd80003800000 */
[----:B------:R-:W-:Y:S05]  /*c370*/  @P0 BRA `(.L_x_232) ;  /* 0x0000000000280947 */ /* 0x000fea0003800000 */
[----:B01----:R-:W-:-:S05]  /*c380*/  LEA R2, P0, R22, R14, 0x1 ;  /* 0x0000000e16027211 */ /* 0x003fca00078008ff */
[----:B--2---:R-:W-:Y:S01]  /*c390*/  IMAD.X R3, RZ, RZ, R5, P0 ;  /* 0x000000ffff037224 */ /* 0x004fe200000e0605 */
[----:B------:R-:W-:-:S05]  /*c3a0*/  LEA R5, R28, UR42, 0x1 ;  /* 0x0000002a1c057c11 */ /* 0x000fca000f8e08ff */
[----:B------:R-:W-:Y:S01]  /*c3b0*/  @!PT LDS RZ, [RZ] ;  /* 0x00000000fffff984 */ /* 0x000fe20000000800 */
[----:B------:R-:W-:Y:S01]  /*c3c0*/  @!PT LDS RZ, [RZ] ;  /* 0x00000000fffff984 */ /* 0x000fe20000000800 */
[----:B------:R-:W-:Y:S01]  /*c3d0*/  @!PT LDS RZ, [RZ] ;  /* 0x00000000fffff984 */ /* 0x000fe20000000800 */
[----:B------:R3:W-:Y:S04]  /*c3e0*/  LDGSTS.E.BYPASS.LTC128B.128 [R5+0x25c00], desc[UR36][R2.64], !P4 ;  /* 0x25c0000002057fae */ /* 0x0007e8000e101d64 */
[----:B------:R3:W-:Y:S04]  /*c3f0*/  LDGSTS.E.BYPASS.LTC128B.128 [R5+0x29c00], desc[UR36][R2.64+0x80], !P3 ;  /* 0x29c0008002057fae */ /* 0x0007e8000d901d64 */
[----:B------:R3:W-:Y:S04]  /*c400*/  LDGSTS.E.BYPASS.LTC128B.128 [R5+0x2dc00], desc[UR36][R2.64+0x100], !P2 ;  /* 0x2dc0010002057fae */ /* 0x0007e8000d101d64 */
[----:B------:R3:W-:Y:S02]  /*c410*/  LDGSTS.E.BYPASS.LTC128B.128 [R5+0x31c00], desc[UR36][R2.64+0x180], !P1 ;  /* 0x31c0018002057fae */ /* 0x0007e4000c901d64 */
.L_x_232:
[----:B------:R-:W-:Y:S05]  /*c420*/  BSYNC B0 ;  /* 0x0000000000007941 */ /* 0x000fea0003800000 */
.L_x_231:
[----:B------:R-:W-:Y:S01]  /*c430*/  NOP ;  /* 0x0000000000007918 */ /* 0x000fe20000000000 */
[----:B------:R-:W-:Y:S01]  /*c440*/  SYNCS.ARRIVE.TRANS64.RED.A0T1 RZ, [UR42+0x32410], RZ ;  /* 0x032410ffffff79a7 */ /* 0x000fe2000820042a */
[----:B0-----:R-:W-:Y:S01]  /*c450*/  MOV R0, 0x1 ;  /* 0x0000000100007802 */ /* 0x001fe20000000f00 */
[----:B------:R-:W-:Y:S03]  /*c460*/  ARRIVES.LDGSTSBAR.64.TRANSCNT [UR42+0x32410] ;  /* 0x03241000ff0079b0 */ /* 0x000fe60008000aaa */
[----:B------:R-:W-:Y:S01]  /*c470*/  SHF.L.U32 R0, R0, 0x1f, RZ ;  /* 0x0000001f00007819 */ /* 0x000fe200000006ff */
[----:B------:R-:W-:Y:S01]  /*c480*/  NOP ;  /* 0x0000000000007918 */ /* 0x000fe20000000000 */
[----:B------:R-:W-:Y:S02]  /*c490*/  SYNCS.ARRIVE.TRANS64.A1T0 RZ, [UR42+0x32410], RZ ;  /* 0x032410ffffff79a7 */ /* 0x000fe4000810002a */
[----:B------:R-:W0:Y:S02]  /*c4a0*/  SYNCS.PHASECHK.TRANS64.TRYWAIT P0, [UR42+0x32420], R0 ;  /* 0x03242000ff0075a7 */ /* 0x000e24000800016a */
[----:B0-----:R-:W-:Y:S05]  /*c4b0*/  @!P0 BRA `(.L_x_233) ;  /* 0x0000003800a48947 */ /* 0x001fea0003800000 */
.L_x_319:
[----:B------:R-:W-:-:S13]  /*c4c0*/  LOP3.LUT P0, RZ, R16, 0x20, RZ, 0xc0, !PT ;  /* 0x0000002010ff7812 */ /* 0x000fda000780c0ff */
[----:B------:R-:W-:Y:S05]  /*c4d0*/  @!P0 BRA `(.L_x_234) ;  /* 0x0000000000048947 */ /* 0x000fea0003800000 */
[----:B------:R-:W-:Y:S01]  /*c4e0*/  BPT.TRAP 0x1 ;  /* 0x000000040000795c */ /* 0x000fe20000300000 */
.L_x_234:
[----:B------:R-:W4:Y:S02]  /*c4f0*/  SYNCS.PHASECHK.TRANS64.TRYWAIT P0, [UR42+0x32460], R0 ;  /* 0x03246000ff0075a7 */ /* 0x000f24000800016a */
[----:B----4-:R-:W-:Y:S05]  /*c500*/  @!P0 BRA `(.L_x_235) ;  /* 0x0000003800a88947 */ /* 0x010fea0003800000 */
.L_x_320:
[----:B------:R-:W-:Y:S01]  /*c510*/  ULDC.64 UR4, c[0x0][0x328] ;  /* 0x0000ca0000047ab9 */ /* 0x000fe20000000a00 */
[----:B------:R-:W-:Y:S01]  /*c520*/  ULDC.64 UR6, c[0x0][0x338] ;  /* 0x0000ce0000067ab9 */ /* 0x000fe20000000a00 */
[----:B0-----:R-:W-:Y:S01]  /*c530*/  IMAD R0, R25, UR4, RZ ;  /* 0x0000000419007c24 */ /* 0x001fe2000f8e02ff */
[C---:B------:R-:W-:Y:S01]  /*c540*/  LOP3.LUT P3, RZ, R16.reuse, 0x10, RZ, 0xc0, !PT ;  /* 0x0000001010ff7812 */ /* 0x040fe2000786c0ff */
[----:B---3--:R-:W-:Y:S01]  /*c550*/  IMAD.WIDE.U32 R2, R23, UR4, RZ ;  /* 0x0000000417027c25 */ /* 0x008fe2000f8e00ff */
[----:B------:R-:W-:Y:S02]  /*c560*/  R2UR UR4, R29 ;  /* 0x000000001d0472ca */ /* 0x000fe400000e0000 */
[C---:B------:R-:W-:Y:S01]  /*c570*/  LOP3.LUT P2, RZ, R16.reuse, 0x8, RZ, 0xc0, !PT ;  /* 0x0000000810ff7812 */ /* 0x040fe2000784c0ff */
[----:B------:R-:W-:Y:S01]  /*c580*/  IMAD R23, R23, UR5, R0 ;  /* 0x0000000517177c24 */ /* 0x000fe2000f8e0200 */
[C---:B------:R-:W-:Y:S01]  /*c590*/  LOP3.LUT P1, RZ, R16.reuse, 0x4, RZ, 0xc0, !PT ;  /* 0x0000000410ff7812 */ /* 0x040fe2000782c0ff */
[----:B--2---:R-:W-:Y:S01]  /*c5a0*/  IMAD R5, R19, UR6, RZ ;  /* 0x0000000613057c24 */ /* 0x004fe2000f8e02ff */
[----:B------:R-:W-:Y:S01]  /*c5b0*/  SEL R0, RZ, 0x4, P2 ;  /* 0x00000004ff007807 */ /* 0x000fe20001000000 */
[----:B------:R-:W-:Y:S01]  /*c5c0*/  IMAD.IADD R3, R3, 0x1, R23 ;  /* 0x0000000103037824 */ /* 0x000fe200078e0217 */
[----:B------:R-:W-:Y:S01]  /*c5d0*/  LOP3.LUT P4, RZ, R16, 0x1, RZ, 0xc0, !PT ;  /* 0x0000000110ff7812 */ /* 0x000fe2000788c0ff */
[----:B------:R-:W-:-:S02]  /*c5e0*/  IMAD R5, R18, UR7, R5 ;  /* 0x0000000712057c24 */ /* 0x000fc4000f8e0205 */
[----:B------:R-:W-:Y:S01]  /*c5f0*/  IMAD.WIDE.U32 R2, R18, UR6, R2 ;  /* 0x0000000612027c25 */ /* 0x000fe2000f8e0002 */
[----:B------:R-:W-:Y:S02]  /*c600*/  ULDC.64 UR6, c[0x0][0x330] ;  /* 0x0000cc0000067ab9 */ /* 0x000fe40000000a00 */
[----:B------:R-:W-:Y:S01]  /*c610*/  UIMAD UR4, UR4, UR6, URZ ;  /* 0x00000006040472a4 */ /* 0x000fe2000f8e023f */
[----:B------:R-:W-:Y:S02]  /*c620*/  IMAD.IADD R3, R3, 0x1, R5 ;  /* 0x0000000103037824 */ /* 0x000fe400078e0205 */
[----:B------:R-:W-:Y:S01]  /*c630*/  IMAD.U32 R5, RZ, RZ, UR6 ;  /* 0x00000006ff057e24 */ /* 0x000fe2000f8e00ff */
[----:B------:R-:W-:-:S03]  /*c640*/  UIMAD UR4, UR39, UR7, UR4 ;  /* 0x00000007270472a4 */ /* 0x000fc6000f8e0204 */
[----:B------:R-:W-:Y:S01]  /*c650*/  IMAD.WIDE.U32 R2, R5, UR39, R2 ;  /* 0x0000002705027c25 */ /* 0x000fe2000f8e0002 */
[----:B------:R-:W-:Y:S01]  /*c660*/  ULDC.64 UR6, c[0x0][0x318] ;  /* 0x0000c60000067ab9 */ /* 0x000fe20000000a00 */
[----:B------:R-:W-:-:S03]  /*c670*/  SEL R5, RZ, 0x8, P1 ;  /* 0x00000008ff057807 */ /* 0x000fc60000800000 */
        /* <DEDUP_REMOVED lines=8> */
[----:B-1----:R-:W0:Y:S01]  /*c700*/  SHFL.IDX PT, R14, R18, RZ, 0x181f ;  /* 0x00181fff120e7589 */ /* 0x002e2200000e0000 */
[----:B------:R-:W-:Y:S01]  /*c710*/  IMAD.SHL.U32 R0, R22, 0x2, RZ ;  /* 0x0000000216007824 */ /* 0x000fe200078e00ff */
[----:B------:R-:W-:Y:S02]  /*c720*/  LEA R10, R28, UR42, 0x1 ;  /* 0x0000002a1c0a7c11 */ /* 0x000fe4000f8e08ff */
[----:B------:R-:W1:Y:S01]  /*c730*/  SHFL.IDX PT, R3, R19, RZ, 0x181f ;  /* 0x00181fff13037589 */ /* 0x000e6200000e0000 */
[C---:B------:R-:W-:Y:S02]  /*c740*/  LOP3.LUT P2, RZ, R5.reuse, 0x2, RZ, 0xc0, !PT ;  /* 0x0000000205ff7812 */ /* 0x040fe4000784c0ff */
[----:B------:R-:W-:Y:S01]  /*c750*/  LOP3.LUT P1, RZ, R5, 0x4, RZ, 0xc0, !PT ;  /* 0x0000000405ff7812 */ /* 0x000fe2000782c0ff */
[----:B------:R-:W-:Y:S01]  /*c760*/  SHFL.IDX PT, R4, R19, 0x1, 0x181f ;  /* 0x00381f0013047f89 */ /* 0x000fe200000e0000 */
[----:B------:R-:W-:-:S03]  /*c770*/  VIADD R31, R10, 0x400 ;  /* 0x000004000a1f7836 */ /* 0x000fc60000000000 */
[----:B------:R-:W-:Y:S01]  /*c780*/  SHFL.IDX PT, R20, R19, 0x4, 0x181f ;  /* 0x00981f0013147f89 */ /* 0x000fe200000e0000 */
[----:B0-----:R-:W-:-:S03]  /*c790*/  IADD3 R2, P0, R14, R0, RZ ;  /* 0x000000000e027210 */ /* 0x001fc60007f1e0ff */
[----:B------:R-:W0:Y:S02]  /*c7a0*/  SHFL.IDX PT, R14, R18, 0x1, 0x181f ;  /* 0x00381f00120e7f89 */ /* 0x000e2400000e0000 */
[----:B-1----:R-:W-:Y:S01]  /*c7b0*/  IMAD.X R3, RZ, RZ, R3, P0 ;  /* 0x000000ffff037224 */ /* 0x002fe200000e0603 */
[----:B0-----:R-:W-:Y:S02]  /*c7c0*/  IADD3 R6, P0, R14, R0, RZ ;  /* 0x000000000e067210 */ /* 0x001fe40007f1e0ff */
[----:B------:R-:W0:Y:S02]  /*c7d0*/  SHFL.IDX PT, R14, R18, 0x2, 0x181f ;  /* 0x00581f00120e7f89 */ /* 0x000e2400000e0000 */
[----:B------:R-:W-:Y:S02]  /*c7e0*/  IADD3.X R7, RZ, R4, RZ, P0, !PT ;  /* 0x00000004ff077210 */ /* 0x000fe400007fe4ff */
[----:B------:R-:W1:Y:S01]  /*c7f0*/  SHFL.IDX PT, R4, R19, 0x2, 0x181f ;  /* 0x00581f0013047f89 */ /* 0x000e6200000e0000 */
[----:B0-----:R-:W-:-:S03]  /*c800*/  IADD3 R8, P0, R14, R0, RZ ;  /* 0x000000000e087210 */ /* 0x001fc60007f1e0ff */
[----:B------:R-:W0:Y:S02]  /*c810*/  SHFL.IDX PT, R14, R18, 0x3, 0x181f ;  /* 0x00781f00120e7f89 */ /* 0x000e2400000e0000 */
[----:B-1----:R-:W-:Y:S01]  /*c820*/  IMAD.X R9, RZ, RZ, R4, P0 ;  /* 0x000000ffff097224 */ /* 0x002fe200000e0604 */
[----:B------:R-:W-:-:S13]  /*c830*/  ISETP.LT.OR P0, PT, R17, 0x1, P4 ;  /* 0x000000011100780c */ /* 0x000fda0002701670 */
[----:B------:R-:W-:Y:S01]  /*c840*/  LDGSTS.E.BYPASS.LTC128B.128 [R10+0x400], desc[UR36][R2.64], !P0 ;  /* 0x00400000020a7fae */ /* 0x000fe2000c101d64 */
[----:B------:R-:W-:-:S13]  /*c850*/  ISETP.LT.OR P0, PT, R17, 0x1, !P2 ;  /* 0x000000011100780c */ /* 0x000fda0005701670 */
[----:B------:R-:W-:Y:S01]  /*c860*/  LDGSTS.E.BYPASS.LTC128B.128 [R10+0x3400], desc[UR36][R2.64+0x80], !P0 ;  /* 0x03400080020a7fae */ /* 0x000fe2000c101d64 */
[----:B------:R-:W-:-:S13]  /*c870*/  ISETP.LT.OR P0, PT, R17, 0x1, !P1 ;  /* 0x000000011100780c */ /* 0x000fda0004f01670 */
[----:B------:R-:W-:Y:S01]  /*c880*/  LDGSTS.E.BYPASS.LTC128B.128 [R10+0x6400], desc[UR36][R2.64+0x100], !P0 ;  /* 0x06400100020a7fae */ /* 0x000fe2000c101d64 */
[----:B------:R-:W-:-:S03]  /*c890*/  LOP3.LUT P0, RZ, R5, 0x8, RZ, 0xc0, !PT ;  /* 0x0000000805ff7812 */ /* 0x000fc6000780c0ff */
[----:B------:R-:W1:Y:S01]  /*c8a0*/  SHFL.IDX PT, R5, R19, 0x3, 0x181f ;  /* 0x00781f0013057f89 */ /* 0x000e6200000e0000 */
[----:B------:R-:W-:-:S03]  /*c8b0*/  ISETP.LT.OR P3, PT, R17, 0x1, !P0 ;  /* 0x000000011100780c */ /* 0x000fc60004761670 */
[----:B------:R-:W-:Y:S10]  /*c8c0*/  SHFL.IDX PT, R19, R19, 0x5, 0x181f ;  /* 0x00b81f0013137f89 */ /* 0x000ff400000e0000 */
[----:B------:R2:W-:Y:S01]  /*c8d0*/  LDGSTS.E.BYPASS.LTC128B.128 [R10+0x9400], desc[UR36][R2.64+0x180], !P3 ;  /* 0x09400180020a7fae */ /* 0x0005e2000d901d64 */
[----:B0-----:R-:W-:-:S03]  /*c8e0*/  IADD3 R4, P3, R14, R0, RZ ;  /* 0x000000000e047210 */ /* 0x001fc60007f7e0ff */
[----:B------:R-:W2:Y:S02]  /*c8f0*/  SHFL.IDX PT, R14, R18, 0x4, 0x181f ;  /* 0x00981f00120e7f89 */ /* 0x000ea400000e0000 */
[----:B-1----:R-:W-:Y:S01]  /*c900*/  IMAD.X R5, RZ, RZ, R5, P3 ;  /* 0x000000ffff057224 */ /* 0x002fe200018e0605 */
[----:B------:R-:W-:-:S13]  /*c910*/  ISETP.LT.OR P3, PT, R17, 0x11, P4 ;  /* 0x000000111100780c */ /* 0x000fda0002761670 */
[----:B------:R-:W-:Y:S01]  /*c920*/  LDGSTS.E.BYPASS.LTC128B.128 [R10+0xc00], desc[UR36][R6.64], !P3 ;  /* 0x00c00000060a7fae */ /* 0x000fe2000d901d64 */
[----:B------:R-:W-:-:S13]  /*c930*/  ISETP.LT.OR P3, PT, R17, 0x11, !P2 ;  /* 0x000000111100780c */ /* 0x000fda0005761670 */
[----:B------:R-:W-:Y:S01]  /*c940*/  LDGSTS.E.BYPASS.LTC128B.128 [R10+0x3c00], desc[UR36][R6.64+0x80], !P3 ;  /* 0x03c00080060a7fae */ /* 0x000fe2000d901d64 */
[----:B------:R-:W-:-:S13]  /*c950*/  ISETP.LT.OR P3, PT, R17, 0x11, !P1 ;  /* 0x000000111100780c */ /* 0x000fda0004f61670 */
[----:B------:R-:W-:Y:S01]  /*c960*/  LDGSTS.E.BYPASS.LTC128B.128 [R10+0x6c00], desc[UR36][R6.64+0x100], !P3 ;  /* 0x06c00100060a7fae */ /* 0x000fe2000d901d64 */
[----:B------:R-:W-:-:S13]  /*c970*/  ISETP.LT.OR P3, PT, R17, 0x11, !P0 ;  /* 0x000000111100780c */ /* 0x000fda0004761670 */
[----:B------:R0:W-:Y:S01]  /*c980*/  LDGSTS.E.BYPASS.LTC128B.128 [R10+0x9c00], desc[UR36][R6.64+0x180], !P3 ;  /* 0x09c00180060a7fae */ /* 0x0001e2000d901d64 */
[----:B--2---:R-:W-:-:S03]  /*c990*/  IADD3 R2, P3, R14, R0, RZ ;  /* 0x000000000e027210 */ /* 0x004fc60007f7e0ff */
[----:B------:R1:W2:Y:S02]  /*c9a0*/  SHFL.IDX PT, R14, R18, 0x5, 0x181f ;  /* 0x00b81f00120e7f89 */ /* 0x0002a400000e0000 */
[----:B------:R-:W-:Y:S01]  /*c9b0*/  IMAD.X R3, RZ, RZ, R20, P3 ;  /* 0x000000ffff037224 */ /* 0x000fe200018e0614 */
[----:B------:R-:W-:Y:S02]  /*c9c0*/  ISETP.LT.OR P3, PT, R17, 0x21, P4 ;  /* 0x000000211100780c */ /* 0x000fe40002761670 */
[----:B0-----:R-:W-:-:S11]  /*c9d0*/  MOV R6, RZ ;  /* 0x000000ff00067202 */ /* 0x001fd60000000f00 */
        /* <DEDUP_REMOVED lines=22> */
[----:B--2---:R1:W-:Y:S02]  /*cb40*/  LDGSTS.E.BYPASS.LTC128B.128 [R10+0xb400], desc[UR36][R2.64+0x180], !P3 ;  /* 0x0b400180020a7fae */ /* 0x0043e4000d901d64 */
.L_x_334:
[----:B01----:R-:W-:Y:S02]  /*cb50*/  IADD3 R2, P3, R14, R0, RZ ;  /* 0x000000000e027210 */ /* 0x003fe40007f7e0ff */
        /* <DEDUP_REMOVED lines=16> */
[----:B------:R-:W-:-:S13]  /*cc60*/  LOP3.LUT P4, RZ, R16, 0x20, RZ, 0xc0, !PT ;  /* 0x0000002010ff7812 */ /* 0x000fda000788c0ff */
[----:B0-----:R-:W-:Y:S05]  /*cc70*/  @!P4 BRA `(.L_x_237) ;  /* 0x000000000004c947 */ /* 0x001fea0003800000 */
[----:B------:R-:W-:Y:S01]  /*cc80*/  BPT.TRAP 0x1 ;  /* 0x000000040000795c */ /* 0x000fe20000300000 */
.L_x_237:
        /* <DEDUP_REMOVED lines=8> */
[----:B------:R-:W0:Y:S01]  /*cd10*/  S2R R2, SR_TID.X ;  /* 0x0000000000027919 */ /* 0x000e220000002100 */
[----:B------:R-:W-:Y:S01]  /*cd20*/  UIADD3 UR4, UR44, 0x1, URZ ;  /* 0x000000012c047890 */ /* 0x000fe2000fffe03f */
[----:B------:R-:W-:Y:S01]  /*cd30*/  LOP3.LUT R3, RZ, UR40, RZ, 0x33, !PT ;  /* 0x00000028ff037c12 */ /* 0x000fe2000f8e33ff */
[----:B------:R-:W-:Y:S01]  /*cd40*/  IMAD.MOV.U32 R17, RZ, RZ, 0x1 ;  /* 0x00000001ff117424 */ /* 0x000fe200078e00ff */
[----:B------:R-:W-:Y:S01]  /*cd50*/  MOV R26, 0x1 ;  /* 0x00000001001a7802 */ /* 0x000fe20000000f00 */
[----:B------:R-:W-:Y:S01]  /*cd60*/  UIMAD UR4, UR4, UR38, URZ ;  /* 0x00000026040472a4 */ /* 0x000fe2000f8e023f */
[----:B0-----:R-:W-:-:S05]  /*cd70*/  IMAD.SHL.U32 R2, R2, 0x10, RZ ;  /* 0x0000001002027824 */ /* 0x001fca00078e00ff */
[----:B------:R-:W-:-:S04]  /*cd80*/  LOP3.LUT R2, R2, 0x70, RZ, 0xc0, !PT ;  /* 0x0000007002027812 */ /* 0x000fc800078ec0ff */
[----:B------:R-:W-:Y:S02]  /*cd90*/  IADD3 R24, R2, R24, R37 ;  /* 0x0000001802187210 */ /* 0x000fe40007ffe025 */
[----:B------:R-:W-:-:S03]  /*cda0*/  LOP3.LUT R2, RZ, UR4, RZ, 0x33, !PT ;  /* 0x00000004ff027c12 */ /* 0x000fc6000f8e33ff */
[----:B------:R-:W-:Y:S01]  /*cdb0*/  VIADD R5, R24, 0xfffffee0 ;  /* 0xfffffee018057836 */ /* 0x000fe20000000000 */
[----:B------:R-:W-:-:S04]  /*cdc0*/  VIMNMX R2, R2, R3, !PT ;  /* 0x0000000302027248 */ /* 0x000fc80007fe0100 */
[C---:B------:R-:W-:Y:S01]  /*cdd0*/  IADD3 R27, -R2.reuse, -0x2, RZ ;  /* 0xfffffffe021b7810 */ /* 0x040fe20007ffe1ff */
[----:B------:R-:W-:-:S07]  /*cde0*/  IMAD R18, R2, -0x60, R5 ;  /* 0xffffffa002127824 */ /* 0x000fce00078e0205 */
.L_x_253:
[----:B------:R-:W0:Y:S01]  /*cdf0*/  LDC R2, c[0x0][0x430] ;  /* 0x00010c00ff027b82 */ /* 0x000e220000000800 */
[----:B------:R-:W-:Y:S01]  /*ce00*/  ISETP.GT.U32.AND P0, PT, R32, 0x5f, PT ;  /* 0x0000005f2000780c */ /* 0x000fe20003f04070 */
[----:B------:R-:W-:Y:S01]  /*ce10*/  BSSY B1, `(.L_x_239) ;  /* 0x0000014000017945 */ /* 0x000fe20003800000 */
[----:B------:R-:W-:Y:S02]  /*ce20*/  IMAD.MOV.U32 R7, RZ, RZ, R18 ;  /* 0x000000ffff077224 */ /* 0x000fe400078e0012 */
[----:B------:R-:W-:Y:S01]  /*ce30*/  IMAD.MOV.U32 R4, RZ, RZ, RZ ;  /* 0x000000ffff047224 */ /* 0x000fe200078e00ff */
[----:B0-----:R-:W-:-:S13]  /*ce40*/  ISETP.NE.AND P1, PT, R2, 0x1, PT ;  /* 0x000000010200780c */ /* 0x001fda0003f25270 */
[----:B------:R-:W0:Y:S08]  /*ce50*/  @P1 LDC R3, c[0x0][0x434] ;  /* 0x00010d00ff031b82 */ /* 0x000e300000000800 */
[----:B------:R-:W1:Y:S01]  /*ce60*/  @P1 LDC R5, c[0x0][0x438] ;  /* 0x00010e00ff051b82 */ /* 0x000e620000000800 */
[----:B0-----:R-:W-:-:S05]  /*ce70*/  @P1 IMAD.HI.U32 R2, R18, R3, RZ ;  /* 0x0000000312021227 */ /* 0x001fca00078e00ff */
[----:B-1----:R-:W-:Y:S01]  /*ce80*/  @P1 SHF.R.U32.HI R7, RZ, R5, R2 ;  /* 0x00000005ff071219 */ /* 0x002fe20000011602 */
[----:B--2---:R-:W-:Y:S06]  /*ce90*/  @P0 BRA `(.L_x_240) ;  /* 0x00000000002c0947 */ /* 0x004fec0003800000 */
[----:B------:R-:W-:Y:S01]  /*cea0*/  ULDC.64 UR4, c[0x0][0x428] ;  /* 0x00010a0000047ab9 */ /* 0x000fe20000000a00 */
[--C-:B------:R-:W-:Y:S01]  /*ceb0*/  SHF.R.S32.HI R3, RZ, 0x1f, R7.reuse ;  /* 0x0000001fff037819 */ /* 0x100fe20000011407 */
[----:B------:R-:W-:Y:S02]  /*cec0*/  IMAD R5, R33, UR4, RZ ;  /* 0x0000000421057c24 */ /* 0x000fe4000f8e02ff */
[----:B------:R-:W-:Y:S02]  /*ced0*/  IMAD.MOV.U32 R2, RZ, RZ, R7 ;  /* 0x000000ffff027224 */ /* 0x000fe400078e0007 */
[C---:B------:R-:W-:Y:S02]  /*cee0*/  IMAD R5, R30.reuse, UR5, R5 ;  /* 0x000000051e057c24 */ /* 0x040fe4000f8e0205 */
[----:B------:R-:W-:Y:S01]  /*cef0*/  IMAD.WIDE.U32 R2, R30, UR4, R2 ;  /* 0x000000041e027c25 */ /* 0x000fe2000f8e0002 */
[----:B------:R-:W-:-:S04]  /*cf00*/  ULDC.64 UR4, c[0x0][0x418] ;  /* 0x0001060000047ab9 */ /* 0x000fc80000000a00 */
[----:B------:R-:W-:Y:S02]  /*cf10*/  IADD3 R3, R5, R3, RZ ;  /* 0x0000000305037210 */ /* 0x000fe40007ffe0ff */
[----:B------:R-:W-:-:S04]  /*cf20*/  LEA R4, P0, R2, UR4, 0x2 ;  /* 0x0000000402047c11 */ /* 0x000fc8000f8010ff */
[----:B------:R-:W-:-:S05]  /*cf30*/  LEA.HI.X R5, R2, UR5, R3, 0x2, P0 ;  /* 0x0000000502057c11 */ /* 0x000fca00080f1403 */
[----:B------:R0:W5:Y:S04]  /*cf40*/  LDG.E R4, desc[UR36][R4.64] ;  /* 0x0000002404047981 */ /* 0x000168000c1e1900 */
.L_x_240:
[----:B------:R-:W-:Y:S05]  /*cf50*/  BSYNC B1 ;  /* 0x0000000000017941 */ /* 0x000fea0003800000 */
.L_x_239:
[----:B------:R-:W-:-:S13]  /*cf60*/  LOP3.LUT P0, RZ, R16, 0x20, RZ, 0xc0, !PT ;  /* 0x0000002010ff7812 */ /* 0x000fda000780c0ff */
[----:B------:R-:W-:Y:S05]  /*cf70*/  @!P0 BRA `(.L_x_241) ;  /* 0x0000000000048947 */ /* 0x000fea0003800000 */
[----:B------:R-:W-:Y:S01]  /*cf80*/  BPT.TRAP 0x1 ;  /* 0x000000040000795c */ /* 0x000fe20000300000 */
.L_x_241:
[----:B------:R-:W-:Y:S01]  /*cf90*/  LEA R19, R17, UR42, 0x3 ;  /* 0x0000002a11137c11 */ /* 0x000fe2000f8e18ff */
[----:B------:R-:W-:Y:S01]  /*cfa0*/  BSSY B1, `(.L_x_242) ;  /* 0x0000004000017945 */ /* 0x000fe20003800000 */
[----:B------:R-:W-:-:S04]  /*cfb0*/  SHF.L.U32 R23, R26, 0x1f, RZ ;  /* 0x0000001f1a177819 */ /* 0x000fc800000006ff */
[----:B------:R-:W1:Y:S02]  /*cfc0*/  SYNCS.PHASECHK.TRANS64.TRYWAIT P0, [R19+URZ+0x32440], R23 ;  /* 0x03244017130075a7 */ /* 0x000e64000800017f */
[----:B-1----:R-:W-:Y:S05]  /*cfd0*/  @!P0 BRA `(.L_x_243) ;  /* 0x0000003800788947 */ /* 0x002fea0003800000 */
.L_x_335:
[----:B------:R-:W-:Y:S05]  /*cfe0*/  BSYNC B1 ;  /* 0x0000000000017941 */ /* 0x000fea0003800000 */
.L_x_242:
[----:B------:R-:W-:Y:S01]  /*cff0*/  ULDC UR4, c[0x0][0x430] ;  /* 0x00010c0000047ab9 */ /* 0x000fe20000000800 */
[----:B-----5:R-:W-:Y:S01]  /*d000*/  SHF.R.S32.HI R20, RZ, 0x1f, R4 ;  /* 0x0000001fff147819 */ /* 0x020fe20000011404 */
[----:B------:R-:W-:Y:S01]  /*d010*/  UIADD3 UR4, -UR4, URZ, URZ ;  /* 0x0000003f04047290 */ /* 0x000fe2000fffe13f */
[----:B------:R-:W-:Y:S01]  /*d020*/  LOP3.LUT P1, RZ, R16, 0x2, RZ, 0xc0, !PT ;  /* 0x0000000210ff7812 */ /* 0x000fe2000782c0ff */
[----:B------:R-:W-:Y:S01]  /*d030*/  ULDC.64 UR6, c[0x0][0x310] ;  /* 0x0000c40000067ab9 */ /* 0x000fe20000000a00 */
[----:B------:R-:W-:-:S03]  /*d040*/  IMAD R22, R17, 0x1800, R28 ;  /* 0x0000180011167824 */ /* 0x000fc600078e021c */
[----:B0-----:R-:W-:Y:S01]  /*d050*/  IMAD R5, R7, UR4, R18 ;  /* 0x0000000407057c24 */ /* 0x001fe2000f8e0212 */
[----:B------:R-:W-:-:S03]  /*d060*/  ULDC.64 UR4, c[0x0][0x300] ;  /* 0x0000c00000047ab9 */ /* 0x000fc60000000a00 */
[----:B------:R-:W-:Y:S01]  /*d070*/  IMAD.WIDE.U32 R2, R5, UR4, RZ ;  /* 0x0000000405027c25 */ /* 0x000fe2000f8e00ff */
[----:B------:R-:W-:-:S05]  /*d080*/  SHF.R.S32.HI R25, RZ, 0x1f, R5 ;  /* 0x0000001fff197819 */ /* 0x000fca0000011405 */
[----:B------:R-:W-:Y:S01]  /*d090*/  IMAD R6, R25, UR4, RZ ;  /* 0x0000000419067c24 */ /* 0x000fe2000f8e02ff */
[----:B------:R-:W-:-:S03]  /*d0a0*/  R2UR UR4, R29 ;  /* 0x000000001d0472ca */ /* 0x000fc600000e0000 */
[----:B------:R-:W-:-:S04]  /*d0b0*/  IMAD R7, R5, UR5, R6 ;  /* 0x0000000505077c24 */ /* 0x000fc8000f8e0206 */
[----:B------:R-:W-:Y:S02]  /*d0c0*/  IMAD.IADD R3, R3, 0x1, R7 ;  /* 0x0000000103037824 */ /* 0x000fe400078e0207 */
[----:B------:R-:W-:Y:S02]  /*d0d0*/  IMAD R7, R20, UR6, RZ ;  /* 0x0000000614077c24 */ /* 0x000fe4000f8e02ff */
[----:B------:R-:W-:-:S04]  /*d0e0*/  IMAD.WIDE.U32 R2, R4, UR6, R2 ;  /* 0x0000000604027c25 */ /* 0x000fc8000f8e0002 */
[----:B------:R-:W-:Y:S01]  /*d0f0*/  IMAD R7, R4, UR7, R7 ;  /* 0x0000000704077c24 */ /* 0x000fe2000f8e0207 */
        /* <DEDUP_REMOVED lines=13> */
[----:B------:R-:W-:-:S03]  /*d1d0*/  LEA R22, R22, UR42, 0x1 ;  /* 0x0000002a16167c11 */ /* 0x000fc6000f8e08ff */
[----:B------:R-:W2:Y:S04]  /*d1e0*/  SHFL.IDX PT, R3, R24, RZ, 0x181f ;  /* 0x00181fff18037589 */ /* 0x000ea800000e0000 */
[----:B------:R-:W-:Y:S04]  /*d1f0*/  SHFL.IDX PT, R6, R24, 0x1, 0x181f ;  /* 0x00381f0018067f89 */ /* 0x000fe800000e0000 */
[----:B------:R-:W-:Y:S01]  /*d200*/  SHFL.IDX PT, R34, R24, 0x5, 0x181f ;  /* 0x00b81f0018227f89 */ /* 0x000fe200000e0000 */
[----:B0-----:R-:W-:-:S03]  /*d210*/  IADD3 R12, P0, R14, R0, RZ ;  /* 0x000000000e0c7210 */ /* 0x001fc60007f1e0ff */
[----:B------:R-:W0:Y:S02]  /*d220*/  SHFL.IDX PT, R14, R21, 0x1, 0x181f ;  /* 0x00381f00150e7f89 */ /* 0x000e2400000e0000 */
[----:B--2---:R-:W-:Y:S02]  /*d230*/  IMAD.X R13, RZ, RZ, R3, P0 ;  /* 0x000000ffff0d7224 */ /* 0x004fe400000e0603 */
        /* <DEDUP_REMOVED lines=8> */
[----:B------:R-:W-:Y:S02]  /*d2c0*/  IMAD.X R9, RZ, RZ, R3, P0 ;  /* 0x000000ffff097224 */ /* 0x000fe400000e0603 */
[----:B------:R-:W3:Y:S04]  /*d2d0*/  SHFL.IDX PT, R3, R24, 0x3, 0x181f ;  /* 0x00781f0018037f89 */ /* 0x000ee800000e0000 */
[----:B------:R2:W-:Y:S01]  /*d2e0*/  LDGSTS.E.BYPASS.LTC128B.128 [R22+0x1d400], desc[UR36][R8.64], !P1 ;  /* 0x1d40000008167fae */ /* 0x0005e2000c901d64 */
[----:B0-----:R-:W-:-:S03]  /*d2f0*/  IADD3 R6, P0, R14, R0, RZ ;  /* 0x000000000e067210 */ /* 0x001fc60007f1e0ff */
[----:B------:R-:W0:Y:S01]  /*d300*/  SHFL.IDX PT, R14, R21, 0x4, 0x181f ;  /* 0x00981f00150e7f89 */ /* 0x000e2200000e0000 */
[----:B---3--:R-:W-:-:S03]  /*d310*/  IADD3.X R7, RZ, R3, RZ, P0, !PT ;  /* 0x00000003ff077210 */ /* 0x008fc600007fe4ff */
[----:B------:R-:W3:Y:S04]  /*d320*/  SHFL.IDX PT, R3, R24, 0x4, 0x181f ;  /* 0x00981f0018037f89 */ /* 0x000ee800000e0000 */
[----:B------:R2:W-:Y:S01]  /*d330*/  LDGSTS.E.BYPASS.LTC128B.128 [R22+0x1dc00], desc[UR36][R6.64], !P1 ;  /* 0x1dc0000006167fae */ /* 0x0005e2000c901d64 */
[----:B0-----:R-:W-:-:S03]  /*d340*/  IADD3 R2, P0, R14, R0, RZ ;  /* 0x000000000e027210 */ /* 0x001fc60007f1e0ff */
[----:B------:R2:W0:Y:S02]  /*d350*/  SHFL.IDX PT, R14, R21, 0x5, 0x181f ;  /* 0x00b81f00150e7f89 */ /* 0x00042400000e0000 */
[----:B---3--:R-:W-:-:S05]  /*d360*/  IMAD.X R3, RZ, RZ, R3, P0 ;  /* 0x000000ffff037224 */ /* 0x008fca00000e0603 */
[----:B------:R2:W-:Y:S03]  /*d370*/  LDGSTS.E.BYPASS.LTC128B.128 [R22+0x1e400], desc[UR36][R2.64], !P1 ;  /* 0x1e40000002167fae */ /* 0x0005e6000c901d64 */
.L_x_349:
[----:B0-2---:R-:W-:-:S05]  /*d380*/  IADD3 R2, P0, R14, R0, RZ ;  /* 0x000000000e027210 */ /* 0x005fca0007f1e0ff */
[----:B------:R-:W-:Y:S01]  /*d390*/  IMAD.X R3, RZ, RZ, R34, P0 ;  /* 0x000000ffff037224 */ /* 0x000fe200000e0622 */
[----:B------:R-:W-:-:S04]  /*d3a0*/  PLOP3.LUT P0, PT, PT, PT, PT, 0x80, 0x0 ;  /* 0x000000000000781c */ /* 0x000fc80003f0f070 */
[----:B------:R-:W-:Y:S01]  /*d3b0*/  @!PT LDS RZ, [RZ] ;  /* 0x00000000fffff984 */ /* 0x000fe20000000800 */
[----:B------:R-:W-:Y:S01]  /*d3c0*/  @!PT LDS RZ, [RZ] ;  /* 0x00000000fffff984 */ /* 0x000fe20000000800 */
[----:B------:R-:W-:Y:S01]  /*d3d0*/  @!PT LDS RZ, [RZ] ;  /* 0x00000000fffff984 */ /* 0x000fe20000000800 */
[----:B------:R0:W-:Y:S01]  /*d3e0*/  LDGSTS.E.BYPASS.LTC128B.128 [R22+0x1ec00], desc[UR36][R2.64], !P1 ;  /* 0x1ec0000002167fae */ /* 0x0001e2000c901d64 */
[----:B------:R-:W-:-:S08]  /*d3f0*/  NOP ;  /* 0x0000000000007918 */ /* 0x000fd00000000000 */
.L_x_245:
[----:B------:R-:W-:Y:S02]  /*d400*/  PLOP3.LUT P1, PT, P1, P0, PT, 0xa2, 0x0 ;  /* 0x000000000000781c */ /* 0x000fe40000f21472 */
[----:B------:R-:W-:-:S08]  /*d410*/  @P0 R2UR P1, UR4, R19 ;  /* 0x00000000130402ca */ /* 0x000fd00000020000 */
[----:B------:R-:W-:-:S05]  /*d420*/  @P0 PLOP3.LUT P0, PT, P1, PT, PT, 0x80, 0x0 ;  /* 0x000000000000081c */ /* 0x000fca0000f0f070 */
[----:B------:R-:W-:Y:S01]  /*d430*/  @!P1 SYNCS.ARRIVE.TRANS64.RED.A0T1 RZ, [UR4+0x32430], RZ ;  /* 0x032430ffffff99a7 */ /* 0x000fe20008200404 */
[----:B------:R-:W-:Y:S07]  /*d440*/  @!P1 ARRIVES.LDGSTSBAR.64.TRANSCNT [UR4+0x32430] ;  /* 0x03243000ff0099b0 */ /* 0x000fee0008000a84 */
[----:B------:R-:W-:Y:S05]  /*d450*/  @P0 BRA.U.ANY `(.L_x_245) ;  /* 0xfffffffd00e80947 */ /* 0x000fea000393ffff */
[----:B------:R-:W-:Y:S01]  /*d460*/  NOP ;  /* 0x0000000000007918 */ /* 0x000fe20000000000 */
[----:B------:R-:W-:-:S13]  /*d470*/  LOP3.LUT P2, RZ, R16, 0x20, RZ, 0xc0, !PT ;  /* 0x0000002010ff7812 */ /* 0x000fda000784c0ff */
[----:B------:R-:W-:Y:S05]  /*d480*/  @!P2 BRA `(.L_x_246) ;  /* 0x000000000004a947 */ /* 0x000fea0003800000 */
[----:B------:R-:W-:Y:S01]  /*d490*/  BPT.TRAP 0x1 ;  /* 0x000000040000795c */ /* 0x000fe20000300000 */
.L_x_246:
[----:B------:R2:W-:Y:S01]  /*d4a0*/  SYNCS.ARRIVE.TRANS64.A1T0 RZ, [R19+URZ+0x32430], RZ ;  /* 0x032430ff13ff79a7 */ /* 0x0005e2000810003f */
[----:B------:R-:W-:Y:S05]  /*d4b0*/  @!P2 BRA `(.L_x_247) ;  /* 0x000000000004a947 */ /* 0x000fea0003800000 */
[----:B------:R-:W-:Y:S01]  /*d4c0*/  BPT.TRAP 0x1 ;  /* 0x000000040000795c */ /* 0x000fe20000300000 */
.L_x_247:
[----:B------:R-:W3:Y:S01]  /*d4d0*/  SYNCS.PHASECHK.TRANS64.TRYWAIT P0, [R19+URZ+0x32460], R23 ;  /* 0x03246017130075a7 */ /* 0x000ee2000800017f */
[----:B------:R-:W-:Y:S04]  /*d4e0*/  BSSY B1, `(.L_x_248) ;  /* 0x0000002000017945 */ /* 0x000fe80003800000 */
[----:B---3--:R-:W-:Y:S05]  /*d4f0*/  @!P0 BRA `(.L_x_249) ;  /* 0x0000003800d08947 */ /* 0x008fea0003800000 */
.L_x_350:
[----:B------:R-:W-:Y:S05]  /*d500*/  BSYNC B1 ;  /* 0x0000000000017941 */ /* 0x000fea0003800000 */
.L_x_248:
[----:B------:R-:W-:Y:S01]  /*d510*/  ULDC.64 UR4, c[0x0][0x328] ;  /* 0x0000ca0000047ab9 */ /* 0x000fe20000000a00 */
[----:B------:R-:W-:Y:S01]  /*d520*/  ULDC.64 UR6, c[0x0][0x338] ;  /* 0x0000ce0000067ab9 */ /* 0x000fe20000000a00 */
[----:B------:R-:W-:Y:S01]  /*d530*/  IMAD R6, R25, UR4, RZ ;  /* 0x0000000419067c24 */ /* 0x000fe2000f8e02ff */
[C---:B------:R-:W-:Y:S01]  /*d540*/  LOP3.LUT P4, RZ, R16.reuse, 0x1, RZ, 0xc0, !PT ;  /* 0x0000000110ff7812 */ /* 0x040fe2000788c0ff */
[----:B0-----:R-:W-:Y:S01]  /*d550*/  IMAD.WIDE.U32 R2, R5, UR4, RZ ;  /* 0x0000000405027c25 */ /* 0x001fe2000f8e00ff */
[----:B------:R-:W-:Y:S02]  /*d560*/  R2UR UR4, R29 ;  /* 0x000000001d0472ca */ /* 0x000fe400000e0000 */
[C---:B------:R-:W-:Y:S01]  /*d570*/  LOP3.LUT P3, RZ, R16.reuse, 0x10, RZ, 0xc0, !PT ;  /* 0x0000001010ff7812 */ /* 0x040fe2000786c0ff */
[----:B------:R-:W-:Y:S01]  /*d580*/  IMAD R5, R5, UR5, R6 ;  /* 0x0000000505057c24 */ /* 0x000fe2000f8e0206 */
[----:B------:R-:W-:Y:S01]  /*d590*/  LOP3.LUT P2, RZ, R16, 0x8, RZ, 0xc0, !PT ;  /* 0x0000000810ff7812 */ /* 0x000fe2000784c0ff */
[----:B------:R-:W-:Y:S01]  /*d5a0*/  IMAD R7, R20, UR6, RZ ;  /* 0x0000000614077c24 */ /* 0x000fe2000f8e02ff */
[----:B------:R-:W-:Y:S01]  /*d5b0*/  LOP3.LUT P1, RZ, R16, 0x4, RZ, 0xc0, !PT ;  /* 0x0000000410ff7812 */ /* 0x000fe2000782c0ff */
[----:B------:R-:W-:-:S02]  /*d5c0*/  IMAD.IADD R3, R3, 0x1, R5 ;  /* 0x0000000103037824 */ /* 0x000fc400078e0205 */
[C---:B------:R-:W-:Y:S02]  /*d5d0*/  IMAD R7, R4.reuse, UR7, R7 ;  /* 0x0000000704077c24 */ /* 0x040fe4000f8e0207 */
[----:B------:R-:W-:Y:S01]  /*d5e0*/  IMAD.WIDE.U32 R2, R4, UR6, R2 ;  /* 0x0000000604027c25 */ /* 0x000fe2000f8e0002 */
[----:B------:R-:W-:Y:S02]  /*d5f0*/  ULDC.64 UR6, c[0x0][0x330] ;  /* 0x0000cc0000067ab9 */ /* 0x000fe40000000a00 */
[----:B------:R-:W-:Y:S02]  /*d600*/  UIMAD UR4, UR4, UR6, URZ ;  /* 0x00000006040472a4 */ /* 0x000fe4000f8e023f */
[----:B------:R-:W-:Y:S01]  /*d610*/  IMAD.U32 R5, RZ, RZ, UR6 ;  /* 0x00000006ff057e24 */ /* 0x000fe2000f8e00ff */
[----:B------:R-:W-:Y:S01]  /*d620*/  IADD3 R3, R3, R7, RZ ;  /* 0x0000000703037210 */ /* 0x000fe20007ffe0ff */
[----:B------:R-:W-:Y:S02]  /*d630*/  UIMAD UR4, UR39, UR7, UR4 ;  /* 0x00000007270472a4 */ /* 0x000fe4000f8e0204 */
        /* <DEDUP_REMOVED lines=8> */
[----:B------:R-:W-:-:S03]  /*d6c0*/  IMAD R21, R17, 0xc000, R31 ;  /* 0x0000c00011157824 */ /* 0x000fc600078e021f */
[----:B------:R-:W4:Y:S04]  /*d6d0*/  SHFL.IDX PT, R3, R22, RZ, 0x181f ;  /* 0x00181fff16037589 */ /* 0x000f2800000e0000 */
[----:B------:R-:W-:Y:S04]  /*d6e0*/  SHFL.IDX PT, R4, R22, 0x1, 0x181f ;  /* 0x00381f0016047f89 */ /* 0x000fe800000e0000 */
[----:B------:R-:W-:Y:S04]  /*d6f0*/  SHFL.IDX PT, R5, R22, 0x3, 0x181f ;  /* 0x00781f0016057f89 */ /* 0x000fe800000e0000 */
[----:B-1-3--:R-:W-:Y:S01]  /*d700*/  SHFL.IDX PT, R23, R22, 0x4, 0x181f ;  /* 0x00981f0016177f89 */ /* 0x00afe200000e0000 */
[----:B0-----:R-:W-:-:S03]  /*d710*/  IADD3 R10, P0, R14, R0, RZ ;  /* 0x000000000e0a7210 */ /* 0x001fc60007f1e0ff */
[----:B------:R-:W0:Y:S02]  /*d720*/  SHFL.IDX PT, R14, R20, 0x1, 0x181f ;  /* 0x00381f00140e7f89 */ /* 0x000e2400000e0000 */
[----:B----4-:R-:W-:-:S05]  /*d730*/  IMAD.X R11, RZ, RZ, R3, P0 ;  /* 0x000000ffff0b7224 */ /* 0x010fca00000e0603 */
[----:B------:R-:W-:Y:S04]  /*d740*/  LDGSTS.E.BYPASS.LTC128B.128 [R21], desc[UR36][R10.64], !P4 ;  /* 0x000000000a157fae */ /* 0x000fe8000e101d64 */
[----:B------:R-:W-:Y:S04]  /*d750*/  LDGSTS.E.BYPASS.LTC128B.128 [R21+0x3000], desc[UR36][R10.64+0x80], !P3 ;  /* 0x030000800a157fae */ /* 0x000fe8000d901d64 */
[----:B------:R-:W-:Y:S04]  /*d760*/  LDGSTS.E.BYPASS.LTC128B.128 [R21+0x6000], desc[UR36][R10.64+0x100], !P2 ;  /* 0x060001000a157fae */ /* 0x000fe8000d101d64 */
[----:B------:R-:W-:Y:S01]  /*d770*/  LDGSTS.E.BYPASS.LTC128B.128 [R21+0x9000], desc[UR36][R10.64+0x180], !P1 ;  /* 0x090001800a157fae */ /* 0x000fe2000c901d64 */
[----:B0-----:R-:W-:-:S03]  /*d780*/  IADD3 R8, P0, R14, R0, RZ ;  /* 0x000000000e087210 */ /* 0x001fc60007f1e0ff */
[----:B------:R-:W0:Y:S01]  /*d790*/  SHFL.IDX PT, R14, R20, 0x2, 0x181f ;  /* 0x00581f00140e7f89 */ /* 0x000e2200000e0000 */
[----:B------:R-:W-:-:S03]  /*d7a0*/  IADD3.X R9, RZ, R4, RZ, P0, !PT ;  /* 0x00000004ff097210 */ /* 0x000fc600007fe4ff */
[----:B------:R-:W1:Y:S04]  /*d7b0*/  SHFL.IDX PT, R4, R22, 0x2, 0x181f ;  /* 0x00581f0016047f89 */ /* 0x000e6800000e0000 */
[----:B------:R-:W-:Y:S04]  /*d7c0*/  LDGSTS.E.BYPASS.LTC128B.128 [R21+0x800], desc[UR36][R8.64], !P4 ;  /* 0x0080000008157fae */ /* 0x000fe8000e101d64 */
[----:B------:R-:W-:Y:S04]  /*d7d0*/  LDGSTS.E.BYPASS.LTC128B.128 [R21+0x3800], desc[UR36][R8.64+0x80], !P3 ;  /* 0x0380008008157fae */ /* 0x000fe8000d901d64 */
[----:B------:R-:W-:Y:S04]  /*d7e0*/  LDGSTS.E.BYPASS.LTC128B.128 [R21+0x6800], desc[UR36][R8.64+0x100], !P2 ;  /* 0x0680010008157fae */ /* 0x000fe8000d101d64 */
[----:B------:R-:W-:Y:S01]  /*d7f0*/  LDGSTS.E.BYPASS.LTC128B.128 [R21+0x9800], desc[UR36][R8.64+0x180], !P1 ;  /* 0x0980018008157fae */ /* 0x000fe2000c901d64 */
[----:B0-----:R-:W-:-:S03]  /*d800*/  IADD3 R6, P0, R14, R0, RZ ;  /* 0x000000000e067210 */ /* 0x001fc60007f1e0ff */
[----:B------:R-:W-:Y:S04]  /*d810*/  SHFL.IDX PT, R22, R22, 0x5, 0x181f ;  /* 0x00b81f0016167f89 */ /* 0x000fe800000e0000 */
[----:B------:R-:W0:Y:S01]  /*d820*/  SHFL.IDX PT, R14, R20, 0x3, 0x181f ;  /* 0x00781f00140e7f89 */ /* 0x000e2200000e0000 */
[----:B-1----:R-:W-:-:S05]  /*d830*/  IMAD.X R7, RZ, RZ, R4, P0 ;  /* 0x000000ffff077224 */ /* 0x002fca00000e0604 */
[----:B------:R-:W-:Y:S04]  /*d840*/  LDGSTS.E.BYPASS.LTC128B.128 [R21+0x1000], desc[UR36][R6.64], !P4 ;  /* 0x0100000006157fae */ /* 0x000fe8000e101d64 */
[----:B------:R-:W-:Y:S04]  /*d850*/  LDGSTS.E.BYPASS.LTC128B.128 [R21+0x4000], desc[UR36][R6.64+0x80], !P3 ;  /* 0x0400008006157fae */ /* 0x000fe8000d901d64 */
[----:B------:R-:W-:Y:S04]  /*d860*/  LDGSTS.E.BYPASS.LTC128B.128 [R21+0x7000], desc[UR36][R6.64+0x100], !P2 ;  /* 0x0700010006157fae */ /* 0x000fe8000d101d64 */
[----:B------:R1:W-:Y:S01]  /*d870*/  LDGSTS.E.BYPASS.LTC128B.128 [R21+0xa000], desc[UR36][R6.64+0x180], !P1 ;  /* 0x0a00018006157fae */ /* 0x0003e2000c901d64 */
[----:B0-----:R-:W-:-:S03]  /*d880*/  IADD3 R4, P0, R14, R0, RZ ;  /* 0x000000000e047210 */ /* 0x001fc60007f1e0ff */
[----:B------:R-:W0:Y:S02]  /*d890*/  SHFL.IDX PT, R14, R20, 0x4, 0x181f ;  /* 0x00981f00140e7f89 */ /* 0x000e2400000e0000 */
[----:B------:R-:W-:Y:S01]  /*d8a0*/  IMAD.X R5, RZ, RZ, R5, P0 ;  /* 0x000000ffff057224 */ /* 0x000fe200000e0605 */
[----:B-1----:R-:W-:-:S04]  /*d8b0*/  MOV R6, RZ ;  /* 0x000000ff00067202 */ /* 0x002fc80000000f00 */
[----:B------:R1:W-:Y:S04]  /*d8c0*/  LDGSTS.E.BYPASS.LTC128B.128 [R21+0x1800], desc[UR36][R4.64], !P4 ;  /* 0x0180000004157fae */ /* 0x0003e8000e101d64 */
[----:B------:R1:W-:Y:S04]  /*d8d0*/  LDGSTS.E.BYPASS.LTC128B.128 [R21+0x4800], desc[UR36][R4.64+0x80], !P3 ;  /* 0x0480008004157fae */ /* 0x0003e8000d901d64 */
[----:B------:R1:W-:Y:S04]  /*d8e0*/  LDGSTS.E.BYPASS.LTC128B.128 [R21+0x7800], desc[UR36][R4.64+0x100], !P2 ;  /* 0x0780010004157fae */ /* 0x0003e8000d101d64 */
[----:B------:R1:W-:Y:S01]  /*d8f0*/  LDGSTS.E.BYPASS.LTC128B.128 [R21+0xa800], desc[UR36][R4.64+0x180], !P1 ;  /* 0x0a80018004157fae */ /* 0x0003e2000c901d64 */
[----:B0-----:R-:W-:-:S03]  /*d900*/  IADD3 R2, P0, R14, R0, RZ ;  /* 0x000000000e027210 */ /* 0x001fc60007f1e0ff */
[----:B------:R1:W0:Y:S02]  /*d910*/  SHFL.IDX PT, R14, R20, 0x5, 0x181f ;  /* 0x00b81f00140e7f89 */ /* 0x00022400000e0000 */
[----:B------:R-:W-:-:S05]  /*d920*/  IMAD.X R3, RZ, RZ, R23, P0 ;  /* 0x000000ffff037224 */ /* 0x000fca00000e0617 */
[----:B------:R1:W-:Y:S04]  /*d930*/  LDGSTS.E.BYPASS.LTC128B.128 [R21+0x2000], desc[UR36][R2.64], !P4 ;  /* 0x0200000002157fae */ /* 0x0003e8000e101d64 */
[----:B------:R1:W-:Y:S04]  /*d940*/  LDGSTS.E.BYPASS.LTC128B.128 [R21+0x5000], desc[UR36][R2.64+0x80], !P3 ;  /* 0x0500008002157fae */ /* 0x0003e8000d901d64 */
[----:B------:R1:W-:Y:S04]  /*d950*/  LDGSTS.E.BYPASS.LTC128B.128 [R21+0x8000], desc[UR36][R2.64+0x100], !P2 ;  /* 0x0800010002157fae */ /* 0x0003e8000d101d64 */
[----:B------:R1:W-:Y:S02]  /*d960*/  LDGSTS.E.BYPASS.LTC128B.128 [R21+0xb000], desc[UR36][R2.64+0x180], !P1 ;  /* 0x0b00018002157fae */ /* 0x0003e4000c901d64 */
.L_x_364:
[----:B01----:R-:W-:-:S05]  /*d970*/  IADD3 R2, P0, R14, R0, RZ ;  /* 0x000000000e027210 */ /* 0x003fca0007f1e0ff */
        /* <DEDUP_REMOVED lines=10> */
.L_x_251:
        /* <DEDUP_REMOVED lines=10> */
.L_x_252:
[----:B------:R-:W-:Y:S01]  /*dac0*/  VIADD R17, R17, 0x1 ;  /* 0x0000000111117836 */ /* 0x000fe20000000000 */
[----:B------:R1:W-:Y:S01]  /*dad0*/  SYNCS.ARRIVE.TRANS64.A1T0 RZ, [R19+URZ+0x32450], RZ ;  /* 0x032450ff13ff79a7 */ /* 0x0003e2000810003f */
[----:B------:R-:W-:Y:S01]  /*dae0*/  VIADD R27, R27, 0xffffffff ;  /* 0xffffffff1b1b7836 */ /* 0x000fe20000000000 */
[----:B------:R-:W-:Y:S02]  /*daf0*/  IADD3 R18, R18, -0x60, RZ ;  /* 0xffffffa012127810 */ /* 0x000fe40007ffe0ff */
[----:B------:R-:W-:-:S04]  /*db00*/  ISETP.NE.AND P0, PT, R17, 0x2, PT ;  /* 0x000000021100780c */ /* 0x000fc80003f05270 */
[----:B------:R-:W-:Y:S02]  /*db10*/  SEL R17, R17, RZ, P0 ;  /* 0x000000ff11117207 */ /* 0x000fe40000000000 */
[----:B0-----:R-:W-:Y:S02]  /*db20*/  SEL R3, RZ, 0x1, P0 ;  /* 0x00000001ff037807 */ /* 0x001fe40000000000 */
[----:B------:R-:W-:Y:S02]  /*db30*/  ISETP.GT.AND P0, PT, R27, UR46, PT ;  /* 0x0000002e1b007c0c */ /* 0x000fe4000bf04270 */
[----:B------:R-:W-:-:S11]  /*db40*/  LOP3.LUT R26, R26, R3, RZ, 0x3c, !PT ;  /* 0x000000031a1a7212 */ /* 0x000fd600078e3cff */
[----:B-1----:R-:W-:Y:S05]  /*db50*/  @P0 BRA `(.L_x_253) ;  /* 0xfffffff000a40947 */ /* 0x002fea000383ffff */
.L_x_238:
[----:B------:R-:W-:Y:S05]  /*db60*/  BSYNC B0 ;  /* 0x0000000000007941 */ /* 0x000fea0003800000 */
.L_x_217:
[----:B------:R-:W0:Y:S01]  /*db70*/  S2R R3, SR_CgaCtaId ;  /* 0x0000000000037919 */ /* 0x000e220000008800 */
[----:B------:R-:W-:Y:S01]  /*db80*/  MOV R0, 0x400 ;  /* 0x0000040000007802 */ /* 0x000fe20000000f00 */
[----:B------:R-:W-:Y:S01]  /*db90*/  BSSY B0, `(.L_x_254) ;  /* 0x0000005000007945 */ /* 0x000fe20003800000 */
[----:B------:R-:W-:Y:S02]  /*dba0*/  SHF.L.U32 R6, R6, 0x1f, RZ ;  /* 0x0000001f06067819 */ /* 0x000fe400000006ff */
[----:B0-----:R-:W-:-:S04]  /*dbb0*/  LEA R4, R3, R0, 0x18 ;  /* 0x0000000003047211 */ /* 0x001fc800078ec0ff */
[----:B------:R-:W0:Y:S02]  /*dbc0*/  SYNCS.PHASECHK.TRANS64.TRYWAIT P0, [R4+URZ+0x32420], R6 ;  /* 0x03242006040075a7 */ /* 0x000e24000800017f */
[----:B0-----:R-:W-:Y:S05]  /*dbd0*/  @!P0 BRA `(.L_x_255) ;  /* 0x0000003800f88947 */ /* 0x001fea0003800000 */
.L_x_365:
[----:B------:R-:W-:Y:S05]  /*dbe0*/  BSYNC B0 ;  /* 0x0000000000007941 */ /* 0x000fea0003800000 */
.L_x_254:
[----:B------:R-:W-:-:S03]  /*dbf0*/  UMOV UR4, 0xffffffff ;  /* 0xffffffff00047882 */ /* 0x000fc60000000000 */
[----:B------:R-:W-:Y:S05]  /*dc00*/  BRA.DIV UR4, `(.L_x_256) ;  /* 0x0000003e04007947 */ /* 0x000fea000b800000 */
[----:B------:R-:W1:Y:S02]  /*dc10*/  S2R R0, SR_TID.X ;  /* 0x0000000000007919 */ /* 0x000e640000002100 */
[----:B-1----:R-:W-:-:S04]  /*dc20*/  SHF.R.U32.HI R0, RZ, 0x5, R0 ;  /* 0x00000005ff007819 */ /* 0x002fc80000011600 */
[----:B------:R-:W-:-:S05]  /*dc30*/  LOP3.LUT R0, R0, 0x3, RZ, 0xc0, !PT ;  /* 0x0000000300007812 */ /* 0x000fca00078ec0ff */
[----:B------:R1:W3:Y:S02]  /*dc40*/  SHFL.IDX PT, R14, R0, RZ, 0x1f ;  /* 0x00001fff000e7589 */ /* 0x0002e400000e0000 */
.L_x_368:
[----:B---3--:R-:W-:-:S13]  /*dc50*/  ISETP.NE.AND P0, PT, R14, RZ, PT ;  /* 0x000000ff0e00720c */ /* 0x008fda0003f05270 */
[----:B------:R-:W-:Y:S05]  /*dc60*/  @P0 BRA `(.L_x_184) ;  /* 0x0000000000900947 */ /* 0x000fea0003800000 */
[----:B------:R-:W-:-:S03]  /*dc70*/  UMOV UR4, 0xffffffff ;  /* 0xffffffff00047882 */ /* 0x000fc60000000000 */
[----:B------:R-:W-:Y:S05]  /*dc80*/  BRA.DIV UR4, `(.L_x_257) ;  /* 0x0000003e04147947 */ /* 0x000fea000b800000 */
[----:B------:R-:W-:-:S13]  /*dc90*/  ELECT P6, URZ, PT ;  /* 0x00000000003f782f */ /* 0x000fda00038c0000 */
.L_x_371:
[----:B------:R-:W-:Y:S05]  /*dca0*/  @!P6 BRA `(.L_x_184) ;  /* 0x000000000080e947 */ /* 0x000fea0003800000 */
[----:B-1----:R-:W3:Y:S02]  /*dcb0*/  LDL R0, [R1] ;  /* 0x0000000001007983 */ /* 0x002ee40000100800 */
[----:B---3--:R-:W-:-:S13]  /*dcc0*/  R2UR UR4, R0 ;  /* 0x00000000000472ca */ /* 0x008fda00000e0000 */
[----:B------:R-:W-:-:S06]  /*dcd0*/  ULOP3.LUT UR4, UR4, 0x2, URZ, 0xfc, !UPT ;  /* 0x0000000204047892 */ /* 0x000fcc000f8efc3f */
[----:B------:R-:W-:-:S05]  /*dce0*/  IMAD.U32 R0, RZ, RZ, UR4 ;  /* 0x00000004ff007e24 */ /* 0x000fca000f8e00ff */
[----:B------:R-:W-:-:S13]  /*dcf0*/  ISETP.NE.AND P0, PT, R0, 0x3, PT ;  /* 0x000000030000780c */ /* 0x000fda0003f05270 */
[----:B------:R-:W-:Y:S05]  /*dd00*/  @!P0 BRA `(.L_x_258) ;  /* 0x0000000000048947 */ /* 0x000fea0003800000 */
[----:B------:R-:W-:Y:S01]  /*dd10*/  BPT.TRAP 0x1 ;  /* 0x000000040000795c */ /* 0x000fe20000300000 */
.L_x_258:
[C---:B------:R-:W-:Y:S01]  /*dd20*/  IMAD R5, R17.reuse, 0x8, R4 ;  /* 0x0000000811057824 */ /* 0x040fe200078e0204 */
[----:B------:R-:W-:Y:S01]  /*dd30*/  SHF.L.U32 R0, R26, 0x1f, RZ ;  /* 0x0000001f1a007819 */ /* 0x000fe200000006ff */
[----:B------:R-:W-:-:S03]  /*dd40*/  VIADD R17, R17, 0x1 ;  /* 0x0000000111117836 */ /* 0x000fc60000000000 */
[----:B------:R-:W1:Y:S02]  /*dd50*/  SYNCS.PHASECHK.TRANS64.TRYWAIT P1, [R5+URZ+0x32440], R0 ;  /* 0x03244000050075a7 */ /* 0x000e64000802017f */
[----:B------:R-:W-:-:S04]  /*dd60*/  ISETP.NE.AND P2, PT, R17, 0x2, PT ;  /* 0x000000021100780c */ /* 0x000fc80003f45270 */
[----:B------:R-:W-:Y:S01]  /*dd70*/  SEL R3, RZ, 0x1, P2 ;  /* 0x00000001ff037807 */ /* 0x000fe20001000000 */
[----:B-1----:R-:W-:Y:S08]  /*dd80*/  @!P1 BRA `(.L_x_259) ;  /* 0x0000003800f49947 */ /* 0x002ff00003800000 */
.L_x_372:
[----:B------:R-:W-:Y:S02]  /*dd90*/  SEL R17, R17, RZ, P2 ;  /* 0x000000ff11117207 */ /* 0x000fe40001000000 */
[----:B------:R-:W-:Y:S01]  /*dda0*/  LOP3.LUT R2, R26, R3, RZ, 0x3c, !PT ;  /* 0x000000031a027212 */ /* 0x000fe200078e3cff */
[----:B------:R-:W-:Y:S06]  /*ddb0*/  @!P0 BRA `(.L_x_260) ;  /* 0x0000000000048947 */ /* 0x000fec0003800000 */
[----:B------:R-:W-:Y:S01]  /*ddc0*/  BPT.TRAP 0x1 ;  /* 0x000000040000795c */ /* 0x000fe20000300000 */
.L_x_260:
[----:B------:R-:W-:Y:S02]  /*ddd0*/  LEA R17, R17, R4, 0x3 ;  /* 0x0000000411117211 */ /* 0x000fe400078e18ff */
[----:B------:R-:W-:-:S04]  /*dde0*/  SHF.L.U32 R2, R2, 0x1f, RZ ;  /* 0x0000001f02027819 */ /* 0x000fc800000006ff */
[----:B------:R-:W3:Y:S02]  /*ddf0*/  SYNCS.PHASECHK.TRANS64.TRYWAIT P1, [R17+URZ+0x32440], R2 ;  /* 0x03244002110075a7 */ /* 0x000ee4000802017f */
[----:B---3--:R-:W-:Y:S05]  /*de00*/  @!P1 BRA `(.L_x_261) ;  /* 0x0000003800e89947 */ /* 0x008fea0003800000 */
.L_x_373:
[----:B------:R-:W-:Y:S05]  /*de10*/  @!P0 BRA `(.L_x_262) ;  /* 0x0000000000048947 */ /* 0x000fea0003800000 */
[----:B------:R-:W-:Y:S01]  /*de20*/  BPT.TRAP 0x1 ;  /* 0x000000040000795c */ /* 0x000fe20000300000 */
.L_x_262:
[----:B------:R-:W4:Y:S02]  /*de30*/  SYNCS.PHASECHK.TRANS64.TRYWAIT P1, [R5+URZ+0x32460], R0 ;  /* 0x03246000050075a7 */ /* 0x000f24000802017f */
[----:B----4-:R-:W-:Y:S05]  /*de40*/  @!P1 BRA `(.L_x_263) ;  /* 0x0000003800ec9947 */ /* 0x010fea0003800000 */
.L_x_374:
[----:B------:R-:W-:Y:S05]  /*de50*/  @!P0 BRA `(.L_x_264) ;  /* 0x0000000000048947 */ /* 0x000fea0003800000 */
[----:B------:R-:W-:Y:S01]  /*de60*/  BPT.TRAP 0x1 ;  /* 0x000000040000795c */ /* 0x000fe20000300000 */
.L_x_264:
[----:B------:R0:W0:Y:S02]  /*de70*/  SYNCS.PHASECHK.TRANS64.TRYWAIT P0, [R17+URZ+0x32460], R2 ;  /* 0x03246002110075a7 */ /* 0x000024000800017f */
[----:B0-----:R-:W-:Y:S05]  /*de80*/  @!P0 NANOSLEEP.SYNCS 0x989680 ;  /* 0x009896800000895d */ /* 0x001fea0003900000 */
[----:B------:R-:W0:Y:S02]  /*de90*/  @!P0 SYNCS.PHASECHK.TRANS64 P0, [R17+URZ+0x32460], R2 ;  /* 0x03246002110085a7 */ /* 0x000e24000800007f */
[----:B0-----:R-:W-:Y:S05]  /*dea0*/  @!P0 BRA `(.L_x_264) ;  /* 0xfffffffc00f08947 */ /* 0x001fea000383ffff */
.L_x_184:
[----:B------:R-:W-:Y:S05]  /*deb0*/  BSYNC B6 ;  /* 0x0000000000067941 */ /* 0x000fea0003800000 */
.L_x_181:
[----:B------:R-:W-:Y:S05]  /*dec0*/  EXIT ;  /* 0x000000000000794d */ /* 0x000fea0003800000 */
.L_x_188:
[----:B------:R-:W-:-:S13]  /*ded0*/  R2UR UR4, R16 ;  /* 0x00000000100472ca */ /* 0x000fda00000e0000 */
[----:B-1----:R-:W-:-:S04]  /*dee0*/  IMAD.U32 R3, RZ, RZ, UR4 ;  /* 0x00000004ff037e24 */ /* 0x002fc8000f8e00ff */
[----:B------:R1:W2:Y:S03]  /*def0*/  SYNCS.PHASECHK.TRANS64.TRYWAIT P0, [R3+URZ+0x32400], R0 ;  /* 0x03240000030075a7 */ /* 0x0002a6000800017f */
[----:B--2---:R-:W-:Y:S05]  /*df00*/  @!P0 NANOSLEEP.SYNCS 0x989680 ;  /* 0x009896800000895d */ /* 0x004fea0003900000 */
[----:B------:R-:W2:Y:S02]  /*df10*/  @!P0 SYNCS.PHASECHK.TRANS64 P0, [R3+URZ+0x32400], R0 ;  /* 0x03240000030085a7 */ /* 0x000ea4000800007f */
[----:B--2---:R-:W-:Y:S05]  /*df20*/  @!P0 BRA `(.L_x_188) ;  /* 0xfffffffc00e88947 */ /* 0x004fea000383ffff */
[----:B------:R-:W-:Y:S05]  /*df30*/  BRA `(.L_x_265) ;  /* 0xffffff3400607947 */ /* 0x000fea000383ffff */
.L_x_192:
[----:B------:R-:W-:-:S13]  /*df40*/  R2UR UR4, R16 ;  /* 0x00000000100472ca */ /* 0x000fda00000e0000 */
[----:B-1----:R-:W-:-:S04]  /*df50*/  IMAD.U32 R3, RZ, RZ, UR4 ;  /* 0x00000004ff037e24 */ /* 0x002fc8000f8e00ff */
[----:B------:R1:W2:Y:S03]  /*df60*/  SYNCS.PHASECHK.TRANS64.TRYWAIT P1, [R3+URZ+0x32430], R0 ;  /* 0x03243000030075a7 */ /* 0x0002a6000802017f */
[----:B--2---:R-:W-:Y:S05]  /*df70*/  @!P1 NANOSLEEP.SYNCS 0x989680 ;  /* 0x009896800000995d */ /* 0x004fea0003900000 */
[----:B------:R-:W2:Y:S02]  /*df80*/  @!P1 SYNCS.PHASECHK.TRANS64 P1, [R3+URZ+0x32430], R0 ;  /* 0x03243000030095a7 */ /* 0x000ea4000802007f */
[----:B--2---:R-:W-:Y:S05]  /*df90*/  @!P1 BRA `(.L_x_192) ;  /* 0xfffffffc00e89947 */ /* 0x004fea000383ffff */
[----:B------:R-:W-:Y:S05]  /*dfa0*/  BRA `(.L_x_191) ;  /* 0xffffff3400887947 */ /* 0x000fea000383ffff */
.L_x_193:
[----:B------:R-:W-:-:S13]  /*dfb0*/  R2UR UR4, R16 ;  /* 0x00000000100472ca */ /* 0x000fda00000e0000 */
[----:B-1----:R-:W-:-:S04]  /*dfc0*/  IMAD.U32 R3, RZ, RZ, UR4 ;  /* 0x00000004ff037e24 */ /* 0x002fc8000f8e00ff */
[----:B------:R1:W2:Y:S03]  /*dfd0*/  SYNCS.PHASECHK.TRANS64.TRYWAIT P1, [R3+URZ+0x32410], R0 ;  /* 0x03241000030075a7 */ /* 0x0002a6000802017f */
[----:B--2---:R-:W-:Y:S05]  /*dfe0*/  @!P1 NANOSLEEP.SYNCS 0x989680 ;  /* 0x009896800000995d */ /* 0x004fea0003900000 */
[----:B------:R-:W2:Y:S02]  /*dff0*/  @!P1 SYNCS.PHASECHK.TRANS64 P1, [R3+URZ+0x32410], R0 ;  /* 0x03241000030095a7 */ /* 0x000ea4000802007f */
[----:B--2---:R-:W-:Y:S05]  /*e000*/  @!P1 BRA `(.L_x_193) ;  /* 0xfffffffc00e89947 */ /* 0x004fea000383ffff */
[----:B------:R-:W-:Y:S05]  /*e010*/  BRA `(.L_x_266) ;  /* 0xffffff38004c7947 */ /* 0x000fea000383ffff */
.L_x_197:
[----:B------:R-:W-:-:S13]  /*e020*/  R2UR UR4, R16 ;  /* 0x00000000100472ca */ /* 0x000fda00000e0000 */
[----:B-1----:R-:W-:-:S04]  /*e030*/  MOV R3, UR4 ;  /* 0x0000000400037c02 */ /* 0x002fc80008000f00 */
[----:B------:R1:W3:Y:S03]  /*e040*/  SYNCS.PHASECHK.TRANS64.TRYWAIT P1, [R3+URZ+0x32450], R0 ;  /* 0x03245000030075a7 */ /* 0x0002e6000802017f */
[----:B---3--:R-:W-:Y:S05]  /*e050*/  @!P1 NANOSLEEP.SYNCS 0x989680 ;  /* 0x009896800000995d */ /* 0x008fea0003900000 */
[----:B------:R-:W3:Y:S02]  /*e060*/  @!P1 SYNCS.PHASECHK.TRANS64 P1, [R3+URZ+0x32450], R0 ;  /* 0x03245000030095a7 */ /* 0x000ee4000802007f */
[----:B---3--:R-:W-:Y:S05]  /*e070*/  @!P1 BRA `(.L_x_197) ;  /* 0xfffffffc00e89947 */ /* 0x008fea000383ffff */
[----:B------:R-:W-:Y:S05]  /*e080*/  BRA `(.L_x_196) ;  /* 0xffffff3800587947 */ /* 0x000fea000383ffff */
.L_x_204:
[----:B-1----:R-:W-:-:S04]  /*e090*/  IMAD.U32 R153, RZ, RZ, UR60 ;  /* 0x0000003cff997e24 */ /* 0x002fc8000f8e00ff */
[----:B------:R1:W2:Y:S03]  /*e0a0*/  SYNCS.PHASECHK.TRANS64.TRYWAIT P2, [R153+URZ+0x32430], R0 ;  /* 0x03243000990075a7 */ /* 0x0002a6000804017f */
[----:B--2---:R-:W-:Y:S05]  /*e0b0*/  @!P2 NANOSLEEP.SYNCS 0x989680 ;  /* 0x009896800000a95d */ /* 0x004fea0003900000 */
[----:B------:R-:W2:Y:S02]  /*e0c0*/  @!P2 SYNCS.PHASECHK.TRANS64 P2, [R153+URZ+0x32430], R0 ;  /* 0x032430009900a5a7 */ /* 0x000ea4000804007f */
[----:B--2---:R-:W-:Y:S05]  /*e0d0*/  @!P2 BRA `(.L_x_204) ;  /* 0xfffffffc00eca947 */ /* 0x004fea000383ffff */
[----:B------:R-:W-:Y:S05]  /*e0e0*/  BRA `(.L_x_203) ;  /* 0xffffff6000087947 */ /* 0x000fea000383ffff */
.L_x_208:
[----:B--2---:R-:W-:-:S04]  /*e0f0*/  IMAD.U32 R203, RZ, RZ, UR60 ;  /* 0x0000003cffcb7e24 */ /* 0x004fc8000f8e00ff */
[----:B------:R2:W3:Y:S03]  /*e100*/  SYNCS.PHASECHK.TRANS64.TRYWAIT P2, [R203+URZ+0x32450], R0 ;  /* 0x03245000cb0075a7 */ /* 0x0004e6000804017f */
[----:B---3--:R-:W-:Y:S05]  /*e110*/  @!P2 NANOSLEEP.SYNCS 0x989680 ;  /* 0x009896800000a95d */ /* 0x008fea0003900000 */
[----:B------:R-:W3:Y:S02]  /*e120*/  @!P2 SYNCS.PHASECHK.TRANS64 P2, [R203+URZ+0x32450], R0 ;  /* 0x03245000cb00a5a7 */ /* 0x000ee4000804007f */
[----:B---3--:R-:W-:Y:S05]  /*e130*/  @!P2 BRA `(.L_x_208) ;  /* 0xfffffffc00eca947 */ /* 0x008fea000383ffff */
[----:B------:R-:W-:Y:S05]  /*e140*/  BRA `(.L_x_207) ;  /* 0xffffff6000d47947 */ /* 0x000fea000383ffff */
.L_x_222:
[----:B------:R-:W-:Y:S01]  /*e150*/  IMAD.MOV.U32 R13, RZ, RZ, R18 ;  /* 0x000000ffff0d7224 */ /* 0x000fe200078e0012 */
[----:B------:R-:W-:Y:S01]  /*e160*/  MOV R12, RZ ;  /* 0x000000ff000c7202 */ /* 0x000fe20000000f00 */
[----:B------:R-:W-:Y:S02]  /*e170*/  IMAD.MOV.U32 R11, RZ, RZ, 0x1f ;  /* 0x0000001fff0b7424 */ /* 0x000fe400078e00ff */
[----:B------:R-:W-:-:S07]  /*e180*/  IMAD.MOV.U32 R15, RZ, RZ, -0x1 ;  /* 0xffffffffff0f7424 */ /* 0x000fce00078e00ff */
[----:B-----5:R-:W-:Y:S05]  /*e190*/  WARPSYNC.COLLECTIVE R15, `(.L_x_267) ;  /* 0x000000000f087348 */ /* 0x020fea0003c00000 */
[----:B------:R0:W1:Y:S02]  /*e1a0*/  SHFL.IDX P6, R14, R13, R12, R11 ;  /* 0x0000000c0d0e7389 */ /* 0x00006400000c000b */
[----:B01---5:R-:W-:Y:S01]  /*e1b0*/  ENDCOLLECTIVE ;  /* 0x000000000000791b */ /* 0x023fe20003800000 */
.L_x_267:
[----:B------:R-:W-:Y:S05]  /*e1c0*/  BRA `(.L_x_268) ;  /* 0xffffffc400887947 */ /* 0x000fea000383ffff */
.L_x_224:
[----:B0-----:R-:W-:-:S04]  /*e1d0*/  IMAD.U32 R3, RZ, RZ, UR42 ;  /* 0x0000002aff037e24 */ /* 0x001fc8000f8e00ff */
[----:B------:R0:W1:Y:S03]  /*e1e0*/  SYNCS.PHASECHK.TRANS64.TRYWAIT P0, [R3+URZ+0x32440], R2 ;  /* 0x03244002030075a7 */ /* 0x000066000800017f */
[----:B-1----:R-:W-:Y:S05]  /*e1f0*/  @!P0 NANOSLEEP.SYNCS 0x989680 ;  /* 0x009896800000895d */ /* 0x002fea0003900000 */
[----:B------:R-:W1:Y:S02]  /*e200*/  @!P0 SYNCS.PHASECHK.TRANS64 P0, [R3+URZ+0x32440], R2 ;  /* 0x03244002030085a7 */ /* 0x000e64000800007f */
[----:B-1----:R-:W-:Y:S05]  /*e210*/  @!P0 BRA `(.L_x_224) ;  /* 0xfffffffc00ec8947 */ /* 0x002fea000383ffff */
[----:B------:R-:W-:Y:S05]  /*e220*/  BRA `(.L_x_269) ;  /* 0xffffffc400cc7947 */ /* 0x000fea000383ffff */
.L_x_225:
[----:B------:R-:W-:Y:S01]  /*e230*/  BSSY B0, `(.L_x_270) ;  /* 0x0000008000007945 */ /* 0x000fe20003800000 */
[----:B------:R-:W-:Y:S01]  /*e240*/  MOV R13, R5 ;  /* 0x00000005000d7202 */ /* 0x000fe20000000f00 */
[----:B------:R-:W-:Y:S02]  /*e250*/  IMAD.MOV.U32 R12, RZ, RZ, RZ ;  /* 0x000000ffff0c7224 */ /* 0x000fe400078e00ff */
[----:B------:R-:W-:Y:S02]  /*e260*/  IMAD.MOV.U32 R11, RZ, RZ, 0x181f ;  /* 0x0000181fff0b7424 */ /* 0x000fe400078e00ff */
[----:B------:R-:W-:-:S07]  /*e270*/  IMAD.MOV.U32 R15, RZ, RZ, -0x1 ;  /* 0xffffffffff0f7424 */ /* 0x000fce00078e00ff */
[----:B------:R-:W-:Y:S05]  /*e280*/  WARPSYNC.COLLECTIVE R15, `(.L_x_271) ;  /* 0x000000000f087348 */ /* 0x000fea0003c00000 */
[----:B------:R0:W1:Y:S02]  /*e290*/  SHFL.IDX P6, R14, R13, R12, R11 ;  /* 0x0000000c0d0e7389 */ /* 0x00006400000c000b */
[----:B01----:R-:W-:Y:S01]  /*e2a0*/  ENDCOLLECTIVE ;  /* 0x000000000000791b */ /* 0x003fe20003800000 */
.L_x_271:
[----:B------:R-:W-:Y:S05]  /*e2b0*/  BSYNC B0 ;  /* 0x0000000000007941 */ /* 0x000fea0003800000 */
.L_x_270:
[----:B------:R-:W-:Y:S01]  /*e2c0*/  IMAD.MOV.U32 R13, RZ, RZ, R4 ;  /* 0x000000ffff0d7224 */ /* 0x000fe200078e0004 */
[----:B------:R-:W-:Y:S01]  /*e2d0*/  MOV R15, 0xffffffff ;  /* 0xffffffff000f7802 */ /* 0x000fe20000000f00 */
[----:B------:R-:W-:Y:S01]  /*e2e0*/  IMAD.MOV.U32 R12, RZ, RZ, RZ ;  /* 0x000000ffff0c7224 */ /* 0x000fe200078e00ff */
[----:B------:R-:W-:Y:S01]  /*e2f0*/  MOV R0, R14 ;  /* 0x0000000e00007202 */ /* 0x000fe20000000f00 */
[----:B------:R-:W-:Y:S01]  /*e300*/  IMAD.MOV.U32 R11, RZ, RZ, 0x181f ;  /* 0x0000181fff0b7424 */ /* 0x000fe200078e00ff */
[----:B------:R-:W-:-:S07]  /*e310*/  @P0 LEA R7, R28, UR42, 0x1 ;  /* 0x0000002a1c070c11 */ /* 0x000fce000f8e08ff */
[----:B------:R-:W-:Y:S05]  /*e320*/  WARPSYNC.COLLECTIVE R15, `(.L_x_272) ;  /* 0x000000000f087348 */ /* 0x000fea0003c00000 */
[----:B------:R0:W1:Y:S02]  /*e330*/  SHFL.IDX P6, R14, R13, R12, R11 ;  /* 0x0000000c0d0e7389 */ /* 0x00006400000c000b */
[----:B01----:R-:W-:Y:S01]  /*e340*/  ENDCOLLECTIVE ;  /* 0x000000000000791b */ /* 0x003fe20003800000 */
.L_x_272:
[----:B------:R-:W-:Y:S02]  /*e350*/  IMAD.MOV.U32 R13, RZ, RZ, R5 ;  /* 0x000000ffff0d7224 */ /* 0x000fe400078e0005 */
[----:B------:R-:W-:Y:S01]  /*e360*/  IMAD.MOV.U32 R12, RZ, RZ, 0x1 ;  /* 0x00000001ff0c7424 */ /* 0x000fe200078e00ff */
[----:B------:R-:W-:-:S13]  /*e370*/  @P0 LEA R2, P1, R22, R14, 0x1 ;  /* 0x0000000e16020211 */ /* 0x000fda00078208ff */
[----:B------:R-:W-:Y:S05]  /*e380*/  WARPSYNC.COLLECTIVE R15, `(.L_x_273) ;  /* 0x000000000f087348 */ /* 0x000fea0003c00000 */
[----:B------:R0:W1:Y:S02]  /*e390*/  SHFL.IDX P6, R14, R13, R12, R11 ;  /* 0x0000000c0d0e7389 */ /* 0x00006400000c000b */
[----:B01----:R-:W-:Y:S01]  /*e3a0*/  ENDCOLLECTIVE ;  /* 0x000000000000791b */ /* 0x003fe20003800000 */
.L_x_273:
[----:B------:R-:W-:-:S05]  /*e3b0*/  @P0 IMAD.X R3, RZ, RZ, R0, P1 ;  /* 0x000000ffff030224 */ /* 0x000fca00008e0600 */
        /* <DEDUP_REMOVED lines=11> */
.L_x_274:
[----:B------:R-:W-:Y:S01]  /*e470*/  IMAD.MOV.U32 R13, RZ, RZ, R5 ;  /* 0x000000ffff0d7224 */ /* 0x000fe200078e0005 */
[----:B------:R-:W-:Y:S02]  /*e480*/  MOV R12, 0x2 ;  /* 0x00000002000c7802 */ /* 0x000fe40000000f00 */
[----:B------:R-:W-:-:S13]  /*e490*/  @P0 LEA R2, P1, R22, R14, 0x1 ;  /* 0x0000000e16020211 */ /* 0x000fda00078208ff */
[----:B------:R-:W-:Y:S05]  /*e4a0*/  WARPSYNC.COLLECTIVE R15, `(.L_x_275) ;  /* 0x000000000f087348 */ /* 0x000fea0003c00000 */
[----:B------:R0:W1:Y:S02]  /*e4b0*/  SHFL.IDX P6, R14, R13, R12, R11 ;  /* 0x0000000c0d0e7389 */ /* 0x00006400000c000b */
[----:B01----:R-:W-:Y:S01]  /*e4c0*/  ENDCOLLECTIVE ;  /* 0x000000000000791b */ /* 0x003fe20003800000 */
.L_x_275:
        /* <DEDUP_REMOVED lines=12> */
.L_x_276:
[----:B------:R-:W-:Y:S01]  /*e590*/  MOV R13, R5 ;  /* 0x00000005000d7202 */ /* 0x000fe20000000f00 */
[----:B------:R-:W-:Y:S01]  /*e5a0*/  IMAD.MOV.U32 R12, RZ, RZ, 0x3 ;  /* 0x00000003ff0c7424 */ /* 0x000fe200078e00ff */
[----:B------:R-:W-:-:S13]  /*e5b0*/  @P0 LEA R2, P1, R22, R14, 0x1 ;  /* 0x0000000e16020211 */ /* 0x000fda00078208ff */
[----:B------:R-:W-:Y:S05]  /*e5c0*/  WARPSYNC.COLLECTIVE R15, `(.L_x_277) ;  /* 0x000000000f087348 */ /* 0x000fea0003c00000 */
[----:B------:R0:W1:Y:S02]  /*e5d0*/  SHFL.IDX P6, R14, R13, R12, R11 ;  /* 0x0000000c0d0e7389 */ /* 0x00006400000c000b */
[----:B01----:R-:W-:Y:S01]  /*e5e0*/  ENDCOLLECTIVE ;  /* 0x000000000000791b */ /* 0x003fe20003800000 */
.L_x_277:
        /* <DEDUP_REMOVED lines=12> */
.L_x_278:
[----:B------:R-:W-:Y:S02]  /*e6b0*/  IMAD.MOV.U32 R13, RZ, RZ, R5 ;  /* 0x000000ffff0d7224 */ /* 0x000fe400078e0005 */
[----:B------:R-:W-:Y:S01]  /*e6c0*/  IMAD.MOV.U32 R12, RZ, RZ, 0x4 ;  /* 0x00000004ff0c7424 */ /* 0x000fe200078e00ff */
[----:B------:R-:W-:-:S13]  /*e6d0*/  @P0 LEA R2, P1, R22, R14, 0x1 ;  /* 0x0000000e16020211 */ /* 0x000fda00078208ff */
[----:B------:R-:W-:Y:S05]  /*e6e0*/  WARPSYNC.COLLECTIVE R15, `(.L_x_279) ;  /* 0x000000000f087348 */ /* 0x000fea0003c00000 */
[----:B------:R0:W1:Y:S02]  /*e6f0*/  SHFL.IDX P6, R14, R13, R12, R11 ;  /* 0x0000000c0d0e7389 */ /* 0x00006400000c000b */
[----:B01----:R-:W-:Y:S01]  /*e700*/  ENDCOLLECTIVE ;  /* 0x000000000000791b */ /* 0x003fe20003800000 */
.L_x_279:
[----:B------:R-:W-:-:S05]  /*e710*/  @P0 IADD3.X R3, RZ, R0, RZ, P1, !PT ;  /* 0x00000000ff030210 */ /* 0x000fca0000ffe4ff */
        /* <DEDUP_REMOVED lines=11> */
.L_x_280:
[----:B------:R-:W-:Y:S02]  /*e7d0*/  IMAD.MOV.U32 R13, RZ, RZ, R5 ;  /* 0x000000ffff0d7224 */ /* 0x000fe400078e0005 */
[----:B------:R-:W-:Y:S01]  /*e7e0*/  IMAD.MOV.U32 R12, RZ, RZ, 0x5 ;  /* 0x00000005ff0c7424 */ /* 0x000fe200078e00ff */
[----:B------:R-:W-:-:S13]  /*e7f0*/  @P0 LEA R2, P1, R22, R14, 0x1 ;  /* 0x0000000e16020211 */ /* 0x000fda00078208ff */
[----:B------:R-:W-:Y:S05]  /*e800*/  WARPSYNC.COLLECTIVE R15, `(.L_x_281) ;  /* 0x000000000f087348 */ /* 0x000fea0003c00000 */
[----:B------:R0:W1:Y:S02]  /*e810*/  SHFL.IDX P6, R14, R13, R12, R11 ;  /* 0x0000000c0d0e7389 */ /* 0x00006400000c000b */
[----:B01----:R-:W-:Y:S01]  /*e820*/  ENDCOLLECTIVE ;  /* 0x000000000000791b */ /* 0x003fe20003800000 */
.L_x_281:
[----:B------:R-:W-:-:S05]  /*e830*/  @P0 IMAD.X R3, RZ, RZ, R0, P1 ;  /* 0x000000ffff030224 */ /* 0x000fca00008e0600 */
        /* <DEDUP_REMOVED lines=9> */
.L_x_282:
[----:B------:R-:W-:Y:S05]  /*e8d0*/  BRA `(.L_x_283) ;  /* 0xffffffc400407947 */ /* 0x000fea000383ffff */
.L_x_228:
[----:B------:R-:W-:Y:S01]  /*e8e0*/  IMAD.MOV.U32 R13, RZ, RZ, R4 ;  /* 0x000000ffff0d7224 */ /* 0x000fe200078e0004 */
[----:B------:R-:W-:Y:S01]  /*e8f0*/  MOV R11, 0x181f ;  /* 0x0000181f000b7802 */ /* 0x000fe20000000f00 */
[----:B------:R-:W-:Y:S01]  /*e900*/  IMAD.MOV.U32 R12, RZ, RZ, RZ ;  /* 0x000000ffff0c7224 */ /* 0x000fe200078e00ff */
[----:B------:R-:W-:Y:S01]  /*e910*/  LOP3.LUT R16, R16, 0xffffefff, RZ, 0xc0, !PT ;  /* 0xffffefff10107812 */ /* 0x000fe200078ec0ff */
[----:B------:R-:W-:-:S07]  /*e920*/  IMAD.MOV.U32 R15, RZ, RZ, -0x1 ;  /* 0xffffffffff0f7424 */ /* 0x000fce00078e00ff */
[----:B------:R-:W-:Y:S05]  /*e930*/  WARPSYNC.COLLECTIVE R15, `(.L_x_284) ;  /* 0x000000000f087348 */ /* 0x000fea0003c00000 */
[----:B------:R0:W1:Y:S02]  /*e940*/  SHFL.IDX P6, R14, R13, R12, R11 ;  /* 0x0000000c0d0e7389 */ /* 0x00006400000c000b */
[----:B01----:R-:W-:Y:S01]  /*e950*/  ENDCOLLECTIVE ;  /* 0x000000000000791b */ /* 0x003fe20003800000 */
.L_x_284:
[----:B------:R-:W-:Y:S02]  /*e960*/  IMAD.MOV.U32 R13, RZ, RZ, R0 ;  /* 0x000000ffff0d7224 */ /* 0x000fe400078e0000 */
[----:B------:R-:W-:-:S07]  /*e970*/  IMAD.MOV.U32 R3, RZ, RZ, R14 ;  /* 0x000000ffff037224 */ /* 0x000fce00078e000e */
[----:B------:R-:W-:Y:S05]  /*e980*/  WARPSYNC.COLLECTIVE R15, `(.L_x_285) ;  /* 0x000000000f087348 */ /* 0x000fea0003c00000 */
[----:B------:R0:W1:Y:S02]  /*e990*/  SHFL.IDX P6, R14, R13, R12, R11 ;  /* 0x0000000c0d0e7389 */ /* 0x00006400000c000b */
[----:B01----:R-:W-:Y:S01]  /*e9a0*/  ENDCOLLECTIVE ;  /* 0x000000000000791b */ /* 0x003fe20003800000 */
.L_x_285:
[----:B------:R-:W-:Y:S02]  /*e9b0*/  ULDC UR4, c[0x0][0x288] ;  /* 0x0000a20000047ab9 */ /* 0x000fe40000000800 */
[----:B------:R-:W-:Y:S01]  /*e9c0*/  IMAD R5, R6, UR4, RZ ;  /* 0x0000000406057c24 */ /* 0x000fe2000f8e02ff */
[----:B------:R-:W-:-:S04]  /*e9d0*/  LEA R6, R36, R37, 0x7 ;  /* 0x0000002524067211 */ /* 0x000fc800078e38ff */
[C---:B------:R-:W-:Y:S01]  /*e9e0*/  ISETP.GE.AND P2, PT, R6.reuse, R5, PT ;  /* 0x000000050600720c */ /* 0x040fe20003f46270 */
[----:B------:R-:W-:Y:S02]  /*e9f0*/  VIADD R8, R6, 0x10 ;  /* 0x0000001006087836 */ /* 0x000fe40000000000 */
[----:B------:R-:W-:Y:S01]  /*ea00*/  IMAD.MOV.U32 R13, RZ, RZ, R4 ;  /* 0x000000ffff0d7224 */ /* 0x000fe200078e0004 */
[----:B------:R-:W-:-:S09]  /*ea10*/  MOV R12, 0x1 ;  /* 0x00000001000c7802 */ /* 0x000fd20000000f00 */
[----:B------:R-:W-:Y:S02]  /*ea20*/  @!P2 LEA R9, R28, UR42, 0x1 ;  /* 0x0000002a1c09ac11 */ /* 0x000fe4000f8e08ff */
[----:B------:R-:W-:Y:S02]  /*ea30*/  @P2 LOP3.LUT R16, R16, 0x1000, RZ, 0xfc, !PT ;  /* 0x0000100010102812 */ /* 0x000fe400078efcff */
[----:B------:R-:W-:-:S13]  /*ea40*/  @!P2 LEA R2, P1, R22, R14, 0x1 ;  /* 0x0000000e1602a211 */ /* 0x000fda00078208ff */
[----:B------:R-:W-:Y:S05]  /*ea50*/  WARPSYNC.COLLECTIVE R15, `(.L_x_286) ;  /* 0x000000000f087348 */ /* 0x000fea0003c00000 */
[----:B------:R0:W1:Y:S02]  /*ea60*/  SHFL.IDX P6, R14, R13, R12, R11 ;  /* 0x0000000c0d0e7389 */ /* 0x00006400000c000b */
[----:B01----:R-:W-:Y:S01]  /*ea70*/  ENDCOLLECTIVE ;  /* 0x000000000000791b */ /* 0x003fe20003800000 */
.L_x_286:
[----:B------:R-:W-:Y:S01]  /*ea80*/  LOP3.LUT R16, R16, 0xfffff7ff, RZ, 0xc0, !PT ;  /* 0xfffff7ff10107812 */ /* 0x000fe200078ec0ff */
[----:B------:R-:W-:-:S05]  /*ea90*/  @!P2 IMAD.X R3, RZ, RZ, R3, P1 ;  /* 0x000000ffff03a224 */ /* 0x000fca00008e0603 */
[----:B------:R-:W-:Y:S01]  /*eaa0*/  @!PT LDS RZ, [RZ] ;  /* 0x00000000fffff984 */ /* 0x000fe20000000800 */
[----:B------:R-:W-:Y:S01]  /*eab0*/  @!PT LDS RZ, [RZ] ;  /* 0x00000000fffff984 */ /* 0x000fe20000000800 */
[----:B------:R-:W-:Y:S01]  /*eac0*/  @!PT LDS RZ, [RZ] ;  /* 0x00000000fffff984 */ /* 0x000fe20000000800 */
[----:B------:R0:W-:Y:S01]  /*ead0*/  @!P2 LDGSTS.E.BYPASS.LTC128B.128 [R9+0x18400], desc[UR36][R2.64], !P0 ;  /* 0x184000000209afae */ /* 0x0001e2000c101d64 */
[----:B------:R-:W-:Y:S01]  /*eae0*/  ISETP.GE.AND P2, PT, R8, R5, PT ;  /* 0x000000050800720c */ /* 0x000fe20003f46270 */
[----:B------:R-:W-:Y:S02]  /*eaf0*/  VIADD R8, R6, 0x20 ;  /* 0x0000002006087836 */ /* 0x000fe40000000000 */
[----:B------:R-:W-:-:S10]  /*eb00*/  IMAD.MOV.U32 R13, RZ, RZ, R0 ;  /* 0x000000ffff0d7224 */ /* 0x000fd400078e0000 */
[----:B------:R-:W-:Y:S01]  /*eb10*/  @!P2 LEA R21, R28, UR42, 0x1 ;  /* 0x0000002a1c15ac11 */ /* 0x000fe2000f8e08ff */
[----:B------:R-:W-:Y:S01]  /*eb20*/  IMAD.MOV.U32 R7, RZ, RZ, R14 ;  /* 0x000000ffff077224 */ /* 0x000fe200078e000e */
[----:B0-----:R-:W-:-:S07]  /*eb30*/  @P2 LOP3.LUT R16, R16, 0x800, RZ, 0xfc, !PT ;  /* 0x0000080010102812 */ /* 0x001fce00078efcff */
[----:B------:R-:W-:Y:S05]  /*eb40*/  WARPSYNC.COLLECTIVE R15, `(.L_x_287) ;  /* 0x000000000f087348 */ /* 0x000fea0003c00000 */
[----:B------:R0:W1:Y:S02]  /*eb50*/  SHFL.IDX P6, R14, R13, R12, R11 ;  /* 0x0000000c0d0e7389 */ /* 0x00006400000c000b */
[----:B01----:R-:W-:Y:S01]  /*eb60*/  ENDCOLLECTIVE ;  /* 0x000000000000791b */ /* 0x003fe20003800000 */
.L_x_287:
[----:B------:R-:W-:Y:S01]  /*eb70*/  LOP3.LUT R16, R16, 0xfffffbff, RZ, 0xc0, !PT ;  /* 0xfffffbff10107812 */ /* 0x000fe200078ec0ff */
[----:B------:R-:W-:Y:S01]  /*eb80*/  IMAD.MOV.U32 R13, RZ, RZ, R4 ;  /* 0x000000ffff0d7224 */ /* 0x000fe200078e0004 */
[----:B------:R-:W-:-:S04]  /*eb90*/  @!P2 LEA R12, P1, R22, R14, 0x1 ;  /* 0x0000000e160ca211 */ /* 0x000fc800078208ff */
[----:B------:R-:W-:Y:S01]  /*eba0*/  @!P2 MOV R2, R12 ;  /* 0x0000000c0002a202 */ /* 0x000fe20000000f00 */
[----:B------:R-:W-:Y:S01]  /*ebb0*/  @!P2 IMAD.X R11, RZ, RZ, R7, P1 ;  /* 0x000000ffff0ba224 */ /* 0x000fe200008e0607 */
[----:B------:R-:W-:-:S03]  /*ebc0*/  MOV R12, 0x2 ;  /* 0x00000002000c7802 */ /* 0x000fc60000000f00 */
[----:B------:R-:W-:Y:S02]  /*ebd0*/  @!P2 IMAD.MOV.U32 R3, RZ, RZ, R11 ;  /* 0x000000ffff03a224 */ /* 0x000fe400078e000b */
[----:B------:R-:W-:-:S03]  /*ebe0*/  IMAD.MOV.U32 R11, RZ, RZ, 0x181f ;  /* 0x0000181fff0b7424 */ /* 0x000fc600078e00ff */
[----:B------:R-:W-:Y:S01]  /*ebf0*/  @!PT LDS RZ, [RZ] ;  /* 0x00000000fffff984 */ /* 0x000fe20000000800 */
[----:B------:R-:W-:Y:S01]  /*ec00*/  @!PT LDS RZ, [RZ] ;  /* 0x00000000fffff984 */ /* 0x000fe20000000800 */
[----:B------:R-:W-:Y:S01]  /*ec10*/  @!PT LDS RZ, [RZ] ;  /* 0x00000000fffff984 */ /* 0x000fe20000000800 */
[----:B------:R0:W-:Y:S01]  /*ec20*/  @!P2 LDGSTS.E.BYPASS.LTC128B.128 [R21+0x18c00], desc[UR36][R2.64], !P0 ;  /* 0x18c000000215afae */ /* 0x0001e2000c101d64 */
[----:B------:R-:W-:Y:S01]  /*ec30*/  ISETP.GE.AND P2, PT, R8, R5, PT ;  /* 0x000000050800720c */ /* 0x000fe20003f46270 */
[----:B------:R-:W-:-:S12]  /*ec40*/  VIADD R8, R6, 0x30 ;  /* 0x0000003006087836 */ /* 0x000fd80000000000 */
[----:B0-----:R-:W-:Y:S05]  /*ec50*/  WARPSYNC.COLLECTIVE R15, `(.L_x_288) ;  /* 0x000000000f087348 */ /* 0x001fea0003c00000 */
[----:B------:R1:W2:Y:S02]  /*ec60*/  SHFL.IDX P6, R14, R13, R12, R11 ;  /* 0x0000000c0d0e7389 */ /* 0x0002a400000c000b */
[----:B012---:R-:W-:Y:S01]  /*ec70*/  ENDCOLLECTIVE ;  /* 0x000000000000791b */ /* 0x007fe20003800000 */
.L_x_288:
[----:B------:R-:W-:Y:S02]  /*ec80*/  @!P2 LEA R21, R28, UR42, 0x1 ;  /* 0x0000002a1c15ac11 */ /* 0x000fe4000f8e08ff */
[----:B------:R-:W-:Y:S01]  /*ec90*/  @P2 LOP3.LUT R16, R16, 0x400, RZ, 0xfc, !PT ;  /* 0x0000040010102812 */ /* 0x000fe200078efcff */
[----:B------:R-:W-:-:S03]  /*eca0*/  IMAD.MOV.U32 R13, RZ, RZ, R0 ;  /* 0x000000ffff0d7224 */ /* 0x000fc600078e0000 */
[----:B------:R-:W-:Y:S01]  /*ecb0*/  LOP3.LUT R16, R16, 0xfffffdff, RZ, 0xc0, !PT ;  /* 0xfffffdff10107812 */ /* 0x000fe200078ec0ff */
[----:B------:R-:W-:-:S07]  /*ecc0*/  IMAD.MOV.U32 R20, RZ, RZ, R14 ;  /* 0x000000ffff147224 */ /* 0x000fce00078e000e */
[----:B------:R-:W-:Y:S05]  /*ecd0*/  WARPSYNC.COLLECTIVE R15, `(.L_x_289) ;  /* 0x000000000f087348 */ /* 0x000fea0003c00000 */
[----:B------:R0:W1:Y:S02]  /*ece0*/  SHFL.IDX P6, R14, R13, R12, R11 ;  /* 0x0000000c0d0e7389 */ /* 0x00006400000c000b */
[----:B01----:R-:W-:Y:S01]  /*ecf0*/  ENDCOLLECTIVE ;  /* 0x000000000000791b */ /* 0x003fe20003800000 */
.L_x_289:
[----:B------:R-:W-:Y:S01]  /*ed00*/  MOV R13, R4 ;  /* 0x00000004000d7202 */ /* 0x000fe20000000f00 */
[----:B------:R-:W-:Y:S01]  /*ed10*/  IMAD.MOV.U32 R12, RZ, RZ, 0x3 ;  /* 0x00000003ff0c7424 */ /* 0x000fe200078e00ff */
[----:B------:R-:W-:-:S04]  /*ed20*/  @!P2 LEA R15, P1, R22, R14, 0x1 ;  /* 0x0000000e160fa211 */ /* 0x000fc800078208ff */
[----:B------:R-:W-:Y:S01]  /*ed30*/  @!P2 IADD3.X R20, RZ, R20, RZ, P1, !PT ;  /* 0x00000014ff14a210 */ /* 0x000fe20000ffe4ff */
[----:B------:R-:W-:Y:S02]  /*ed40*/  @!P2 IMAD.MOV.U32 R2, RZ, RZ, R15 ;  /* 0x000000ffff02a224 */ /* 0x000fe400078e000f */
[----:B------:R-:W-:Y:S02]  /*ed50*/  IMAD.MOV.U32 R15, RZ, RZ, -0x1 ;  /* 0xffffffffff0f7424 */ /* 0x000fe400078e00ff */
[----:B------:R-:W-:-:S07]  /*ed60*/  @!P2 IMAD.MOV.U32 R3, RZ, RZ, R20 ;  /* 0x000000ffff03a224 */ /* 0x000fce00078e0014 */
[----:B------:R-:W-:Y:S05]  /*ed70*/  WARPSYNC.COLLECTIVE R15, `(.L_x_290) ;  /* 0x000000000f087348 */ /* 0x000fea0003c00000 */
[----:B------:R0:W1:Y:S02]  /*ed80*/  SHFL.IDX P6, R14, R13, R12, R11 ;  /* 0x0000000c0d0e7389 */ /* 0x00006400000c000b */
[----:B01----:R-:W-:Y:S01]  /*ed90*/  ENDCOLLECTIVE ;  /* 0x000000000000791b */ /* 0x003fe20003800000 */
.L_x_290:
[----:B------:R-:W-:Y:S01]  /*eda0*/  @!PT LDS RZ, [RZ] ;  /* 0x00000000fffff984 */ /* 0x000fe20000000800 */
[----:B------:R-:W-:Y:S01]  /*edb0*/  @!PT LDS RZ, [RZ] ;  /* 0x00000000fffff984 */ /* 0x000fe20000000800 */
[----:B------:R-:W-:Y:S01]  /*edc0*/  @!PT LDS RZ, [RZ] ;  /* 0x00000000fffff984 */ /* 0x000fe20000000800 */
[----:B------:R0:W-:Y:S01]  /*edd0*/  @!P2 LDGSTS.E.BYPASS.LTC128B.128 [R21+0x19400], desc[UR36][R2.64], !P0 ;  /* 0x194000000215afae */ /* 0x0001e2000c101d64 */
[----:B------:R-:W-:Y:S02]  /*ede0*/  ISETP.GE.AND P2, PT, R8, R5, PT ;  /* 0x000000050800720c */ /* 0x000fe40003f46270 */
[----:B------:R-:W-:Y:S02]  /*edf0*/  IADD3 R8, R6, 0x40, RZ ;  /* 0x0000004006087810 */ /* 0x000fe40007ffe0ff */
[----:B------:R-:W-:-:S09]  /*ee00*/  MOV R13, R0 ;  /* 0x00000000000d7202 */ /* 0x000fd20000000f00 */
[----:B------:R-:W-:-:S04]  /*ee10*/  @P2 LOP3.LUT R16, R16, 0x200, RZ, 0xfc, !PT ;  /* 0x0000020010102812 */ /* 0x000fc800078efcff */
[----:B------:R-:W-:Y:S01]  /*ee20*/  LOP3.LUT R16, R16, 0xfffffeff, RZ, 0xc0, !PT ;  /* 0xfffffeff10107812 */ /* 0x000fe200078ec0ff */
[----:B0-----:R-:W-:-:S07]  /*ee30*/  IMAD.MOV.U32 R7, RZ, RZ, R14 ;  /* 0x000000ffff077224 */ /* 0x001fce00078e000e */
[----:B------:R-:W-:Y:S05]  /*ee40*/  WARPSYNC.COLLECTIVE R15, `(.L_x_291) ;  /* 0x000000000f087348 */ /* 0x000fea0003c00000 */
[----:B------:R0:W1:Y:S02]  /*ee50*/  SHFL.IDX P6, R14, R13, R12, R11 ;  /* 0x0000000c0d0e7389 */ /* 0x00006400000c000b */
[----:B01----:R-:W-:Y:S01]  /*ee60*/  ENDCOLLECTIVE ;  /* 0x000000000000791b */ /* 0x003fe20003800000 */
.L_x_291:
[----:B------:R-:W-:Y:S01]  /*ee70*/  @!P2 LEA R15, R28, UR42, 0x1 ;  /* 0x0000002a1c0fac11 */ /* 0x000fe2000f8e08ff */
[----:B------:R-:W-:Y:S01]  /*ee80*/  IMAD.MOV.U32 R12, RZ, RZ, 0x4 ;  /* 0x00000004ff0c7424 */ /* 0x000fe200078e00ff */
[----:B------:R-:W-:-:S05]  /*ee90*/  @!P2 LEA R13, P1, R22, R14, 0x1 ;  /* 0x0000000e160da211 */ /* 0x000fca00078208ff */
[----:B------:R-:W-:Y:S02]  /*eea0*/  @!P2 IMAD.X R14, RZ, RZ, R7, P1 ;  /* 0x000000ffff0ea224 */ /* 0x000fe400008e0607 */
[----:B------:R-:W-:Y:S02]  /*eeb0*/  @!P2 IMAD.MOV.U32 R2, RZ, RZ, R13 ;  /* 0x000000ffff02a224 */ /* 0x000fe400078e000d */
[----:B------:R-:W-:Y:S02]  /*eec0*/  @!P2 IMAD.MOV.U32 R3, RZ, RZ, R14 ;  /* 0x000000ffff03a224 */ /* 0x000fe400078e000e */
[----:B------:R-:W-:-:S03]  /*eed0*/  IMAD.MOV.U32 R13, RZ, RZ, R4 ;  /* 0x000000ffff0d7224 */ /* 0x000fc600078e0004 */
[----:B------:R-:W-:Y:S01]  /*eee0*/  @!PT LDS RZ, [RZ] ;  /* 0x00000000fffff984 */ /* 0x000fe20000000800 */
[----:B------:R-:W-:Y:S01]  /*eef0*/  @!PT LDS RZ, [RZ] ;  /* 0x00000000fffff984 */ /* 0x000fe20000000800 */
[----:B------:R-:W-:Y:S01]  /*ef00*/  @!PT LDS RZ, [RZ] ;  /* 0x00000000fffff984 */ /* 0x000fe20000000800 */
[----:B------:R0:W-:Y:S01]  /*ef10*/  @!P2 LDGSTS.E.BYPASS.LTC128B.128 [R15+0x19c00], desc[UR36][R2.64], !P0 ;  /* 0x19c00000020fafae */ /* 0x0001e2000c101d64 */
[----:B------:R-:W-:Y:S01]  /*ef20*/  ISETP.GE.AND P2, PT, R8, R5, PT ;  /* 0x000000050800720c */ /* 0x000fe20003f46270 */
[----:B0-----:R-:W-:-:S12]  /*ef30*/  IMAD.MOV.U32 R15, RZ, RZ, -0x1 ;  /* 0xffffffffff0f7424 */ /* 0x001fd800078e00ff */
[----:B------:R-:W-:Y:S02]  /*ef40*/  @!P2 LEA R20, R28, UR42, 0x1 ;  /* 0x0000002a1c14ac11 */ /* 0x000fe4000f8e08ff */
[----:B------:R-:W-:-:S07]  /*ef50*/  @P2 LOP3.LUT R16, R16, 0x100, RZ, 0xfc, !PT ;  /* 0x0000010010102812 */ /* 0x000fce00078efcff */
[----:B------:R-:W-:Y:S05]  /*ef60*/  WARPSYNC.COLLECTIVE R15, `(.L_x_292) ;  /* 0x000000000f087348 */ /* 0x000fea0003c00000 */
[----:B------:R0:W1:Y:S02]  /*ef70*/  SHFL.IDX P6, R14, R13, R12, R11 ;  /* 0x0000000c0d0e7389 */ /* 0x00006400000c000b */
[----:B01----:R-:W-:Y:S01]  /*ef80*/  ENDCOLLECTIVE ;  /* 0x000000000000791b */ /* 0x003fe20003800000 */
.L_x_292:
[----:B------:R-:W-:Y:S01]  /*ef90*/  LOP3.LUT R16, R16, 0xffffff7f, RZ, 0xc0, !PT ;  /* 0xffffff7f10107812 */ /* 0x000fe200078ec0ff */
[----:B------:R-:W-:Y:S01]  /*efa0*/  IMAD.MOV.U32 R13, RZ, RZ, R0 ;  /* 0x000000ffff0d7224 */ /* 0x000fe200078e0000 */
[----:B------:R-:W-:-:S07]  /*efb0*/  MOV R8, R14 ;  /* 0x0000000e00087202 */ /* 0x000fce0000000f00 */
[----:B------:R-:W-:Y:S05]  /*efc0*/  WARPSYNC.COLLECTIVE R15, `(.L_x_293) ;  /* 0x000000000f087348 */ /* 0x000fea0003c00000 */
[----:B------:R0:W1:Y:S02]  /*efd0*/  SHFL.IDX P6, R14, R13, R12, R11 ;  /* 0x0000000c0d0e7389 */ /* 0x00006400000c000b */
[----:B01----:R-:W-:Y:S01]  /*efe0*/  ENDCOLLECTIVE ;  /* 0x000000000000791b */ /* 0x003fe20003800000 */
.L_x_293:
[----:B------:R-:W-:Y:S01]  /*eff0*/  IMAD.MOV.U32 R13, RZ, RZ, R4 ;  /* 0x000000ffff0d7224 */ /* 0x000fe200078e0004 */
[----:B------:R-:W-:Y:S01]  /*f000*/  MOV R12, 0x5 ;  /* 0x00000005000c7802 */ /* 0x000fe20000000f00 */
[----:B------:R-:W-:-:S07]  /*f010*/  IMAD.MOV.U32 R7, RZ, RZ, R14 ;  /* 0x000000ffff077224 */ /* 0x000fce00078e000e */
[----:B------:R-:W-:Y:S05]  /*f020*/  WARPSYNC.COLLECTIVE R15, `(.L_x_294) ;  /* 0x000000000f087348 */ /* 0x000fea0003c00000 */
[----:B------:R0:W1:Y:S02]  /*f030*/  SHFL.IDX P6, R14, R13, R12, R11 ;  /* 0x0000000c0d0e7389 */ /* 0x00006400000c000b */
[----:B01----:R-:W-:Y:S01]  /*f040*/  ENDCOLLECTIVE ;  /* 0x000000000000791b */ /* 0x003fe20003800000 */
.L_x_294:
[----:B------:R-:W-:-:S04]  /*f050*/  @!P2 LEA R7, P1, R22, R7, 0x1 ;  /* 0x000000071607a211 */ /* 0x000fc800078208ff */
[----:B------:R-:W-:Y:S01]  /*f060*/  @!P2 MOV R2, R7 ;  /* 0x000000070002a202 */ /* 0x000fe20000000f00 */
[----:B------:R-:W-:-:S04]  /*f070*/  @!P2 IMAD.X R8, RZ, RZ, R8, P1 ;  /* 0x000000ffff08a224 */ /* 0x000fc800008e0608 */
[----:B------:R-:W-:Y:S02]  /*f080*/  @!P2 IMAD.MOV.U32 R3, RZ, RZ, R8 ;  /* 0x000000ffff03a224 */ /* 0x000fe400078e0008 */
[----:B------:R-:W-:Y:S02]  /*f090*/  IMAD.MOV.U32 R13, RZ, RZ, R0 ;  /* 0x000000ffff0d7224 */ /* 0x000fe400078e0000 */
[----:B------:R-:W-:Y:S01]  /*f0a0*/  VIADD R8, R6, 0x50 ;  /* 0x0000005006087836 */ /* 0x000fe20000000000 */
[----:B------:R-:W-:Y:S01]  /*f0b0*/  @!PT LDS RZ, [RZ] ;  /* 0x00000000fffff984 */ /* 0x000fe20000000800 */
[----:B------:R-:W-:Y:S01]  /*f0c0*/  @!PT LDS RZ, [RZ] ;  /* 0x00000000fffff984 */ /* 0x000fe20000000800 */
[----:B------:R-:W-:Y:S01]  /*f0d0*/  @!PT LDS RZ, [RZ] ;  /* 0x00000000fffff984 */ /* 0x000fe20000000800 */
[----:B------:R0:W-:Y:S04]  /*f0e0*/  @!P2 LDGSTS.E.BYPASS.LTC128B.128 [R20+0x1a400], desc[UR36][R2.64], !P0 ;  /* 0x1a4000000214afae */ /* 0x0001e8000c101d64 */
[----:B------:R-:W-:Y:S02]  /*f0f0*/  ISETP.GE.AND P2, PT, R8, R5, PT ;  /* 0x000000050800720c */ /* 0x000fe40003f46270 */
[----:B------:R-:W-:Y:S01]  /*f100*/  IADD3 R8, R6, 0x60, RZ ;  /* 0x0000006006087810 */ /* 0x000fe20007ffe0ff */
[----:B------:R-:W-:-:S10]  /*f110*/  IMAD.MOV.U32 R10, RZ, RZ, R14 ;  /* 0x000000ffff0a7224 */ /* 0x000fd400078e000e */
[----:B0-----:R-:W-:Y:S05]  /*f120*/  WARPSYNC.COLLECTIVE R15, `(.L_x_295) ;  /* 0x000000000f087348 */ /* 0x001fea0003c00000 */
[----:B------:R1:W2:Y:S02]  /*f130*/  SHFL.IDX P6, R14, R13, R12, R11 ;  /* 0x0000000c0d0e7389 */ /* 0x0002a400000c000b */
[----:B012---:R-:W-:Y:S01]  /*f140*/  ENDCOLLECTIVE ;  /* 0x000000000000791b */ /* 0x007fe20003800000 */
.L_x_295:
[----:B------:R-:W-:Y:S02]  /*f150*/  @!P2 LEA R7, R28, UR42, 0x1 ;  /* 0x0000002a1c07ac11 */ /* 0x000fe4000f8e08ff */
[----:B------:R-:W-:Y:S01]  /*f160*/  @P2 LOP3.LUT R16, R16, 0x80, RZ, 0xfc, !PT ;  /* 0x0000008010102812 */ /* 0x000fe200078efcff */
[----:B------:R-:W-:Y:S01]  /*f170*/  IMAD.MOV.U32 R13, RZ, RZ, R4 ;  /* 0x000000ffff0d7224 */ /* 0x000fe200078e0004 */
[----:B------:R-:W-:Y:S02]  /*f180*/  MOV R12, 0x6 ;  /* 0x00000006000c7802 */ /* 0x000fe40000000f00 */
[----:B------:R-:W-:Y:S01]  /*f190*/  LOP3.LUT R16, R16, 0xffffffbf, RZ, 0xc0, !PT ;  /* 0xffffffbf10107812 */ /* 0x000fe200078ec0ff */
[----:B------:R-:W-:-:S07]  /*f1a0*/  IMAD.MOV.U32 R9, RZ, RZ, R14 ;  /* 0x000000ffff097224 */ /* 0x000fce00078e000e */
[----:B------:R-:W-:Y:S05]  /*f1b0*/  WARPSYNC.COLLECTIVE R15, `(.L_x_296) ;  /* 0x000000000f087348 */ /* 0x000fea0003c00000 */
[----:B------:R0:W1:Y:S02]  /*f1c0*/  SHFL.IDX P6, R14, R13, R12, R11 ;  /* 0x0000000c0d0e7389 */ /* 0x00006400000c000b */
[----:B01----:R-:W-:Y:S01]  /*f1d0*/  ENDCOLLECTIVE ;  /* 0x000000000000791b */ /* 0x003fe20003800000 */
.L_x_296:
[----:B------:R-:W-:-:S04]  /*f1e0*/  @!P2 LEA R9, P1, R22, R9, 0x1 ;  /* 0x000000091609a211 */ /* 0x000fc800078208ff */
[----:B------:R-:W-:Y:S01]  /*f1f0*/  @!P2 IADD3.X R10, RZ, R10, RZ, P1, !PT ;  /* 0x0000000aff0aa210 */ /* 0x000fe20000ffe4ff */
[----:B------:R-:W-:-:S04]  /*f200*/  @!P2 IMAD.MOV.U32 R2, RZ, RZ, R9 ;  /* 0x000000ffff02a224 */ /* 0x000fc800078e0009 */
[----:B------:R-:W-:Y:S02]  /*f210*/  @!P2 IMAD.MOV.U32 R3, RZ, RZ, R10 ;  /* 0x000000ffff03a224 */ /* 0x000fe400078e000a */
[----:B------:R-:W-:-:S03]  /*f220*/  IMAD.MOV.U32 R13, RZ, RZ, R0 ;  /* 0x000000ffff0d7224 */ /* 0x000fc600078e0000 */
[----:B------:R-:W-:Y:S01]  /*f230*/  @!PT LDS RZ, [RZ] ;  /* 0x00000000fffff984 */ /* 0x000fe20000000800 */
[----:B------:R-:W-:Y:S01]  /*f240*/  @!PT LDS RZ, [RZ] ;  /* 0x00000000fffff984 */ /* 0x000fe20000000800 */
[----:B------:R-:W-:Y:S01]  /*f250*/  @!PT LDS RZ, [RZ] ;  /* 0x00000000fffff984 */ /* 0x000fe20000000800 */
[----:B------:R0:W-:Y:S01]  /*f260*/  @!P2 LDGSTS.E.BYPASS.LTC128B.128 [R7+0x1ac00], desc[UR36][R2.64], !P0 ;  /* 0x1ac000000207afae */ /* 0x0001e2000c101d64 */
[----:B------:R-:W-:Y:S01]  /*f270*/  ISETP.GE.AND P2, PT, R8, R5, PT ;  /* 0x000000050800720c */ /* 0x000fe20003f46270 */
[----:B0-----:R-:W-:-:S12]  /*f280*/  IMAD.MOV.U32 R2, RZ, RZ, R14 ;  /* 0x000000ffff027224 */ /* 0x001fd800078e000e */
[----:B------:R-:W-:Y:S05]  /*f290*/  WARPSYNC.COLLECTIVE R15, `(.L_x_297) ;  /* 0x000000000f087348 */ /* 0x000fea0003c00000 */
[----:B------:R0:W1:Y:S02]  /*f2a0*/  SHFL.IDX P6, R14, R13, R12, R11 ;  /* 0x0000000c0d0e7389 */ /* 0x00006400000c000b */
[----:B01----:R-:W-:Y:S01]  /*f2b0*/  ENDCOLLECTIVE ;  /* 0x000000000000791b */ /* 0x003fe20003800000 */
.L_x_297:
[----:B------:R-:W-:Y:S02]  /*f2c0*/  @!P2 LEA R9, R28, UR42, 0x1 ;  /* 0x0000002a1c09ac11 */ /* 0x000fe4000f8e08ff */
[----:B------:R-:W-:Y:S02]  /*f2d0*/  @P2 LOP3.LUT R16, R16, 0x40, RZ, 0xfc, !PT ;  /* 0x0000004010102812 */ /* 0x000fe400078efcff */
[----:B------:R-:W-:Y:S01]  /*f2e0*/  MOV R13, R4 ;  /* 0x00000004000d7202 */ /* 0x000fe20000000f00 */
[----:B------:R-:W-:-:S05]  /*f2f0*/  IMAD.MOV.U32 R11, RZ, RZ, R14 ;  /* 0x000000ffff0b7224 */ /* 0x000fca00078e000e */
[----:B------:R-:W-:-:S05]  /*f300*/  @!P2 LEA R11, P1, R22, R11, 0x1 ;  /* 0x0000000b160ba211 */ /* 0x000fca00078208ff */
[----:B------:R-:W-:Y:S02]  /*f310*/  @!P2 IMAD.X R12, RZ, RZ, R2, P1 ;  /* 0x000000ffff0ca224 */ /* 0x000fe400008e0602 */
[----:B------:R-:W-:Y:S02]  /*f320*/  @!P2 IMAD.MOV.U32 R2, RZ, RZ, R11 ;  /* 0x000000ffff02a224 */ /* 0x000fe400078e000b */
[----:B------:R-:W-:Y:S02]  /*f330*/  @!P2 IMAD.MOV.U32 R3, RZ, RZ, R12 ;  /* 0x000000ffff03a224 */ /* 0x000fe400078e000c */
[----:B------:R-:W-:Y:S02]  /*f340*/  IMAD.MOV.U32 R12, RZ, RZ, 0x7 ;  /* 0x00000007ff0c7424 */ /* 0x000fe400078e00ff */
[----:B------:R-:W-:Y:S01]  /*f350*/  IMAD.MOV.U32 R11, RZ, RZ, 0x181f ;  /* 0x0000181fff0b7424 */ /* 0x000fe200078e00ff */
[----:B------:R-:W-:Y:S01]  /*f360*/  @!PT LDS RZ, [RZ] ;  /* 0x00000000fffff984 */ /* 0x000fe20000000800 */
[----:B------:R-:W-:Y:S01]  /*f370*/  @!PT LDS RZ, [RZ] ;  /* 0x00000000fffff984 */ /* 0x000fe20000000800 */
[----:B------:R-:W-:Y:S01]  /*f380*/  @!PT LDS RZ, [RZ] ;  /* 0x00000000fffff984 */ /* 0x000fe20000000800 */
[----:B------:R0:W-:Y:S06]  /*f390*/  @!P2 LDGSTS.E.BYPASS.LTC128B.128 [R9+0x1b400], desc[UR36][R2.64], !P0 ;  /* 0x1b4000000209afae */ /* 0x0001ec000c101d64 */
[----:B0-----:R-:W-:Y:S05]  /*f3a0*/  WARPSYNC.COLLECTIVE R15, `(.L_x_298) ;  /* 0x000000000f087348 */ /* 0x001fea0003c00000 */
[----:B------:R1:W2:Y:S02]  /*f3b0*/  SHFL.IDX P6, R14, R13, R12, R11 ;  /* 0x0000000c0d0e7389 */ /* 0x0002a400000c000b */
[----:B012---:R-:W-:Y:S01]  /*f3c0*/  ENDCOLLECTIVE ;  /* 0x000000000000791b */ /* 0x007fe20003800000 */
.L_x_298:
[----:B------:R-:W-:Y:S01]  /*f3d0*/  MOV R13, R0 ;  /* 0x00000000000d7202 */ /* 0x000fe20000000f00 */
[----:B------:R-:W-:-:S07]  /*f3e0*/  IMAD.MOV.U32 R4, RZ, RZ, R14 ;  /* 0x000000ffff047224 */ /* 0x000fce00078e000e */
[----:B------:R-:W-:Y:S05]  /*f3f0*/  WARPSYNC.COLLECTIVE R15, `(.L_x_299) ;  /* 0x000000000f087348 */ /* 0x000fea0003c00000 */
[----:B------:R0:W1:Y:S02]  /*f400*/  SHFL.IDX P6, R14, R13, R12, R11 ;  /* 0x0000000c0d0e7389 */ /* 0x00006400000c000b */
[----:B01----:R-:W-:Y:S01]  /*f410*/  ENDCOLLECTIVE ;  /* 0x000000000000791b */ /* 0x003fe20003800000 */
.L_x_299:
[----:B------:R-:W-:Y:S05]  /*f420*/  BRA `(.L_x_300) ;  /* 0xffffffc4001c7947 */ /* 0x000fea000383ffff */
.L_x_230:
[----:B------:R-:W-:Y:S01]  /*f430*/  BSSY B0, `(.L_x_301) ;  /* 0x0000008000007945 */ /* 0x000fe20003800000 */
[----:B------:R-:W-:Y:S01]  /*f440*/  IMAD.MOV.U32 R13, RZ, RZ, R4 ;  /* 0x000000ffff0d7224 */ /* 0x000fe200078e0004 */
[----:B------:R-:W-:Y:S01]  /*f450*/  MOV R15, 0xffffffff ;  /* 0xffffffff000f7802 */ /* 0x000fe20000000f00 */
[----:B------:R-:W-:Y:S02]  /*f460*/  IMAD.MOV.U32 R12, RZ, RZ, RZ ;  /* 0x000000ffff0c7224 */ /* 0x000fe400078e00ff */
[----:B------:R-:W-:-:S07]  /*f470*/  IMAD.MOV.U32 R11, RZ, RZ, 0x181f ;  /* 0x0000181fff0b7424 */ /* 0x000fce00078e00ff */
[----:B------:R-:W-:Y:S05]  /*f480*/  WARPSYNC.COLLECTIVE R15, `(.L_x_302) ;  /* 0x000000000f087348 */ /* 0x000fea0003c00000 */
[----:B------:R0:W1:Y:S02]  /*f490*/  SHFL.IDX P6, R14, R13, R12, R11 ;  /* 0x0000000c0d0e7389 */ /* 0x00006400000c000b */
[----:B01----:R-:W-:Y:S01]  /*f4a0*/  ENDCOLLECTIVE ;  /* 0x000000000000791b */ /* 0x003fe20003800000 */
.L_x_302:
[----:B------:R-:W-:Y:S05]  /*f4b0*/  BSYNC B0 ;  /* 0x0000000000007941 */ /* 0x000fea0003800000 */
.L_x_301:
[----:B------:R-:W-:Y:S01]  /*f4c0*/  IMAD.MOV.U32 R13, RZ, RZ, R0 ;  /* 0x000000ffff0d7224 */ /* 0x000fe200078e0000 */
[----:B------:R-:W-:Y:S01]  /*f4d0*/  MOV R11, 0x181f ;  /* 0x0000181f000b7802 */ /* 0x000fe20000000f00 */
[----:B------:R-:W-:Y:S01]  /*f4e0*/  IMAD.MOV.U32 R12, RZ, RZ, RZ ;  /* 0x000000ffff0c7224 */ /* 0x000fe200078e00ff */
[----:B------:R-:W-:Y:S01]  /*f4f0*/  LOP3.LUT P5, RZ, R16, 0x1000, RZ, 0xc0, !PT ;  /* 0x0000100010ff7812 */ /* 0x000fe200078ac0ff */
[----:B------:R-:W-:Y:S02]  /*f500*/  IMAD.MOV.U32 R15, RZ, RZ, -0x1 ;  /* 0xffffffffff0f7424 */ /* 0x000fe400078e00ff */
[----:B------:R-:W-:-:S10]  /*f510*/  IMAD.MOV.U32 R2, RZ, RZ, R14 ;  /* 0x000000ffff027224 */ /* 0x000fd400078e000e */
[----:B------:R-:W-:Y:S05]  /*f520*/  WARPSYNC.COLLECTIVE R15, `(.L_x_303) ;  /* 0x000000000f087348 */ /* 0x000fea0003c00000 */
[----:B------:R0:W1:Y:S02]  /*f530*/  SHFL.IDX P6, R14, R13, R12, R11 ;  /* 0x0000000c0d0e7389 */ /* 0x00006400000c000b */
[----:B01----:R-:W-:Y:S01]  /*f540*/  ENDCOLLECTIVE ;  /* 0x000000000000791b */ /* 0x003fe20003800000 */
.L_x_303:
[----:B------:R-:W-:Y:S02]  /*f550*/  @!P5 LEA R7, R28, UR42, 0x1 ;  /* 0x0000002a1c07dc11 */ /* 0x000fe4000f8e08ff */
[----:B------:R-:W-:Y:S01]  /*f560*/  MOV R13, R4 ;  /* 0x00000004000d7202 */ /* 0x000fe20000000f00 */
[----:B------:R-:W-:Y:S01]  /*f570*/  IMAD.MOV.U32 R12, RZ, RZ, 0x1 ;  /* 0x00000001ff0c7424 */ /* 0x000fe200078e00ff */
[----:B------:R-:W-:-:S05]  /*f580*/  @!P5 LEA R14, P0, R22, R14, 0x1 ;  /* 0x0000000e160ed211 */ /* 0x000fca00078008ff */
[----:B------:R-:W-:Y:S02]  /*f590*/  @!P5 IMAD.X R3, RZ, RZ, R2, P0 ;  /* 0x000000ffff03d224 */ /* 0x000fe400000e0602 */
[----:B------:R-:W-:-:S07]  /*f5a0*/  @!P5 IMAD.MOV.U32 R2, RZ, RZ, R14 ;  /* 0x000000ffff02d224 */ /* 0x000fce00078e000e */
[----:B------:R-:W-:Y:S05]  /*f5b0*/  WARPSYNC.COLLECTIVE R15, `(.L_x_304) ;  /* 0x000000000f087348 */ /* 0x000fea0003c00000 */
[----:B------:R0:W1:Y:S02]  /*f5c0*/  SHFL.IDX P6, R14, R13, R12, R11 ;  /* 0x0000000c0d0e7389 */ /* 0x00006400000c000b */
[----:B01----:R-:W-:Y:S01]  /*f5d0*/  ENDCOLLECTIVE ;  /* 0x000000000000791b */ /* 0x003fe20003800000 */
.L_x_304:
[----:B------:R-:W-:Y:S01]  /*f5e0*/  @!PT LDS RZ, [RZ] ;  /* 0x00000000fffff984 */ /* 0x000fe20000000800 */
[----:B------:R-:W-:Y:S01]  /*f5f0*/  @!PT LDS RZ, [RZ] ;  /* 0x00000000fffff984 */ /* 0x000fe20000000800 */
[----:B------:R-:W-:Y:S01]  /*f600*/  @!PT LDS RZ, [RZ] ;  /* 0x00000000fffff984 */ /* 0x000fe20000000800 */
[----:B------:R0:W-:Y:S04]  /*f610*/  @!P5 LDGSTS.E.BYPASS.LTC128B.128 [R7+0x22400], desc[UR36][R2.64], !P4 ;  /* 0x224000000207dfae */ /* 0x0001e8000e101d64 */
[----:B------:R0:W-:Y:S04]  /*f620*/  @!P5 LDGSTS.E.BYPASS.LTC128B.128 [R7+0x26400], desc[UR36][R2.64+0x80], !P3 ;  /* 0x264000800207dfae */ /* 0x0001e8000d901d64 */
[----:B------:R0:W-:Y:S01]  /*f630*/  @!P5 LDGSTS.E.BYPASS.LTC128B.128 [R7+0x2a400], desc[UR36][R2.64+0x100], !P2 ;  /* 0x2a4001000207dfae */ /* 0x0001e2000d101d64 */
[----:B------:R-:W-:-:S03]  /*f640*/  IMAD.MOV.U32 R13, RZ, RZ, R0 ;  /* 0x000000ffff0d7224 */ /* 0x000fc600078e0000 */
[----:B------:R0:W-:Y:S01]  /*f650*/  @!P5 LDGSTS.E.BYPASS.LTC128B.128 [R7+0x2e400], desc[UR36][R2.64+0x180], !P1 ;  /* 0x2e4001800207dfae */ /* 0x0001e2000c901d64 */
[----:B------:R-:W-:Y:S01]  /*f660*/  LOP3.LUT P5, RZ, R16, 0x400, RZ, 0xc0, !PT ;  /* 0x0000040010ff7812 */ /* 0x000fe200078ac0ff */
[----:B------:R-:W-:-:S12]  /*f670*/  IMAD.MOV.U32 R5, RZ, RZ, R14 ;  /* 0x000000ffff057224 */ /* 0x000fd800078e000e */
[----:B0-----:R-:W-:Y:S05]  /*f680*/  WARPSYNC.COLLECTIVE R15, `(.L_x_305) ;  /* 0x000000000f087348 */ /* 0x001fea0003c00000 */
[----:B------:R1:W2:Y:S02]  /*f690*/  SHFL.IDX P6, R14, R13, R12, R11 ;  /* 0x0000000c0d0e7389 */ /* 0x0002a400000c000b */
[----:B012---:R-:W-:Y:S01]  /*f6a0*/  ENDCOLLECTIVE ;  /* 0x000000000000791b */ /* 0x007fe20003800000 */
.L_x_305:
[----:B------:R-:W-:Y:S01]  /*f6b0*/  @!P5 LEA R7, R28, UR42, 0x1 ;  /* 0x0000002a1c07dc11 */ /* 0x000fe2000f8e08ff */
[----:B------:R-:W-:Y:S01]  /*f6c0*/  IMAD.MOV.U32 R13, RZ, RZ, R4 ;  /* 0x000000ffff0d7224 */ /* 0x000fe200078e0004 */
[----:B------:R-:W-:Y:S02]  /*f6d0*/  MOV R12, 0x2 ;  /* 0x00000002000c7802 */ /* 0x000fe40000000f00 */
[----:B------:R-:W-:-:S13]  /*f6e0*/  LOP3.LUT P6, RZ, R16, 0x800, RZ, 0xc0, !PT ;  /* 0x0000080010ff7812 */ /* 0x000fda00078cc0ff */
[----:B------:R-:W-:Y:S02]  /*f6f0*/  @!P6 LEA R14, P0, R22, R14, 0x1 ;  /* 0x0000000e160ee211 */ /* 0x000fe400078008ff */
[----:B------:R-:W-:Y:S02]  /*f700*/  @!P6 LEA R9, R28, UR42, 0x1 ;  /* 0x0000002a1c09ec11 */ /* 0x000fe4000f8e08ff */
[----:B------:R-:W-:Y:S01]  /*f710*/  @!P6 IADD3.X R5, RZ, R5, RZ, P0, !PT ;  /* 0x00000005ff05e210 */ /* 0x000fe200007fe4ff */
[----:B------:R-:W-:-:S04]  /*f720*/  @!P6 IMAD.MOV.U32 R2, RZ, RZ, R14 ;  /* 0x000000ffff02e224 */ /* 0x000fc800078e000e */
[----:B------:R-:W-:-:S05]  /*f730*/  @!P6 IMAD.MOV.U32 R3, RZ, RZ, R5 ;  /* 0x000000ffff03e224 */ /* 0x000fca00078e0005 */
[----:B------:R-:W-:Y:S01]  /*f740*/  @!PT LDS RZ, [RZ] ;  /* 0x00000000fffff984 */ /* 0x000fe20000000800 */
[----:B------:R-:W-:Y:S01]  /*f750*/  @!PT LDS RZ, [RZ] ;  /* 0x00000000fffff984 */ /* 0x000fe20000000800 */
[----:B------:R-:W-:Y:S01]  /*f760*/  @!PT LDS RZ, [RZ] ;  /* 0x00000000fffff984 */ /* 0x000fe20000000800 */
[----:B------:R0:W-:Y:S04]  /*f770*/  @!P6 LDGSTS.E.BYPASS.LTC128B.128 [R9+0x22c00], desc[UR36][R2.64], !P4 ;  /* 0x22c000000209efae */ /* 0x0001e8000e101d64 */
[----:B------:R0:W-:Y:S04]  /*f780*/  @!P6 LDGSTS.E.BYPASS.LTC128B.128 [R9+0x26c00], desc[UR36][R2.64+0x80], !P3 ;  /* 0x26c000800209efae */ /* 0x0001e8000d901d64 */
[----:B------:R0:W-:Y:S04]  /*f790*/  @!P6 LDGSTS.E.BYPASS.LTC128B.128 [R9+0x2ac00], desc[UR36][R2.64+0x100], !P2 ;  /* 0x2ac001000209efae */ /* 0x0001e8000d101d64 */
[----:B------:R0:W-:Y:S02]  /*f7a0*/  @!P6 LDGSTS.E.BYPASS.LTC128B.128 [R9+0x2ec00], desc[UR36][R2.64+0x180], !P1 ;  /* 0x2ec001800209efae */ /* 0x0001e4000c901d64 */
[----:B0-----:R-:W-:Y:S05]  /*f7b0*/  WARPSYNC.COLLECTIVE R15, `(.L_x_306) ;  /* 0x000000000f087348 */ /* 0x001fea0003c00000 */
[----:B------:R1:W2:Y:S02]  /*f7c0*/  SHFL.IDX P6, R14, R13, R12, R11 ;  /* 0x0000000c0d0e7389 */ /* 0x0002a400000c000b */
[----:B012---:R-:W-:Y:S01]  /*f7d0*/  ENDCOLLECTIVE ;  /* 0x000000000000791b */ /* 0x007fe20003800000 */
.L_x_306:
[----:B------:R-:W-:Y:S02]  /*f7e0*/  IMAD.MOV.U32 R13, RZ, RZ, R0 ;  /* 0x000000ffff0d7224 */ /* 0x000fe400078e0000 */
[----:B------:R-:W-:-:S07]  /*f7f0*/  IMAD.MOV.U32 R5, RZ, RZ, R14 ;  /* 0x000000ffff057224 */ /* 0x000fce00078e000e */
[----:B------:R-:W-:Y:S05]  /*f800*/  WARPSYNC.COLLECTIVE R15, `(.L_x_307) ;  /* 0x000000000f087348 */ /* 0x000fea0003c00000 */
[----:B------:R0:W1:Y:S02]  /*f810*/  SHFL.IDX P6, R14, R13, R12, R11 ;  /* 0x0000000c0d0e7389 */ /* 0x00006400000c000b */
[----:B01----:R-:W-:Y:S01]  /*f820*/  ENDCOLLECTIVE ;  /* 0x000000000000791b */ /* 0x003fe20003800000 */
.L_x_307:
[----:B------:R-:W-:Y:S02]  /*f830*/  IMAD.MOV.U32 R13, RZ, RZ, R4 ;  /* 0x000000ffff0d7224 */ /* 0x000fe400078e0004 */
[----:B------:R-:W-:Y:S01]  /*f840*/  IMAD.MOV.U32 R12, RZ, RZ, 0x3 ;  /* 0x00000003ff0c7424 */ /* 0x000fe200078e00ff */
[----:B------:R-:W-:-:S04]  /*f850*/  @!P5 LEA R14, P0, R22, R14, 0x1 ;  /* 0x0000000e160ed211 */ /* 0x000fc800078008ff */
[----:B------:R-:W-:Y:S01]  /*f860*/  @!P5 MOV R2, R14 ;  /* 0x0000000e0002d202 */ /* 0x000fe20000000f00 */
[----:B------:R-:W-:-:S08]  /*f870*/  @!P5 IMAD.X R5, RZ, RZ, R5, P0 ;  /* 0x000000ffff05d224 */ /* 0x000fd000000e0605 */
[----:B------:R-:W-:Y:S05]  /*f880*/  WARPSYNC.COLLECTIVE R15, `(.L_x_308) ;  /* 0x000000000f087348 */ /* 0x000fea0003c00000 */
[----:B------:R0:W1:Y:S02]  /*f890*/  SHFL.IDX P6, R14, R13, R12, R11 ;  /* 0x0000000c0d0e7389 */ /* 0x00006400000c000b */
[----:B01----:R-:W-:Y:S01]  /*f8a0*/  ENDCOLLECTIVE ;  /* 0x000000000000791b */ /* 0x003fe20003800000 */
.L_x_308:
[----:B------:R-:W-:-:S05]  /*f8b0*/  @!P5 IMAD.MOV.U32 R3, RZ, RZ, R5 ;  /* 0x000000ffff03d224 */ /* 0x000fca00078e0005 */
[----:B------:R-:W-:Y:S01]  /*f8c0*/  @!PT LDS RZ, [RZ] ;  /* 0x00000000fffff984 */ /* 0x000fe20000000800 */
[----:B------:R-:W-:Y:S01]  /*f8d0*/  @!PT LDS RZ, [RZ] ;  /* 0x00000000fffff984 */ /* 0x000fe20000000800 */
[----:B------:R-:W-:Y:S01]  /*f8e0*/  @!PT LDS RZ, [RZ] ;  /* 0x00000000fffff984 */ /* 0x000fe20000000800 */
[----:B------:R0:W-:Y:S04]  /*f8f0*/  @!P5 LDGSTS.E.BYPASS.LTC128B.128 [R7+0x23400], desc[UR36][R2.64], !P4 ;  /* 0x234000000207dfae */ /* 0x0001e8000e101d64 */
[----:B------:R0:W-:Y:S01]  /*f900*/  @!P5 LDGSTS.E.BYPASS.LTC128B.128 [R7+0x27400], desc[UR36][R2.64+0x80], !P3 ;  /* 0x274000800207dfae */ /* 0x0001e2000d901d64 */
[----:B------:R-:W-:-:S03]  /*f910*/  IMAD.MOV.U32 R13, RZ, RZ, R0 ;  /* 0x000000ffff0d7224 */ /* 0x000fc600078e0000 */
[----:B------:R0:W-:Y:S04]  /*f920*/  @!P5 LDGSTS.E.BYPASS.LTC128B.128 [R7+0x2b400], desc[UR36][R2.64+0x100], !P2 ;  /* 0x2b4001000207dfae */ /* 0x0001e8000d101d64 */
[----:B------:R0:W-:Y:S01]  /*f930*/  @!P5 LDGSTS.E.BYPASS.LTC128B.128 [R7+0x2f400], desc[UR36][R2.64+0x180], !P1 ;  /* 0x2f4001800207dfae */ /* 0x0001e2000c901d64 */
[----:B------:R-:W-:Y:S02]  /*f940*/  LOP3.LUT P5, RZ, R16, 0x100, RZ, 0xc0, !PT ;  /* 0x0000010010ff7812 */ /* 0x000fe400078ac0ff */
[----:B------:R-:W-:-:S11]  /*f950*/  MOV R5, R14 ;  /* 0x0000000e00057202 */ /* 0x000fd60000000f00 */
[----:B0-----:R-:W-:Y:S05]  /*f960*/  WARPSYNC.COLLECTIVE R15, `(.L_x_309) ;  /* 0x000000000f087348 */ /* 0x001fea0003c00000 */
[----:B------:R1:W2:Y:S02]  /*f970*/  SHFL.IDX P6, R14, R13, R12, R11 ;  /* 0x0000000c0d0e7389 */ /* 0x0002a400000c000b */
[----:B012---:R-:W-:Y:S01]  /*f980*/  ENDCOLLECTIVE ;  /* 0x000000000000791b */ /* 0x007fe20003800000 */
.L_x_309:
[----:B------:R-:W-:Y:S01]  /*f990*/  @!P5 LEA R7, R28, UR42, 0x1 ;  /* 0x0000002a1c07dc11 */ /* 0x000fe2000f8e08ff */
[----:B------:R-:W-:Y:S02]  /*f9a0*/  IMAD.MOV.U32 R13, RZ, RZ, R4 ;  /* 0x000000ffff0d7224 */ /* 0x000fe400078e0004 */
[----:B------:R-:W-:Y:S01]  /*f9b0*/  IMAD.MOV.U32 R12, RZ, RZ, 0x4 ;  /* 0x00000004ff0c7424 */ /* 0x000fe200078e00ff */
[----:B------:R-:W-:-:S13]  /*f9c0*/  LOP3.LUT P6, RZ, R16, 0x200, RZ, 0xc0, !PT ;  /* 0x0000020010ff7812 */ /* 0x000fda00078cc0ff */
[----:B------:R-:W-:Y:S02]  /*f9d0*/  @!P6 LEA R14, P0, R22, R14, 0x1 ;  /* 0x0000000e160ee211 */ /* 0x000fe400078008ff */
[----:B------:R-:W-:-:S03]  /*f9e0*/  @!P6 LEA R9, R28, UR42, 0x1 ;  /* 0x0000002a1c09ec11 */ /* 0x000fc6000f8e08ff */
[----:B------:R-:W-:Y:S02]  /*f9f0*/  @!P6 IMAD.X R5, RZ, RZ, R5, P0 ;  /* 0x000000ffff05e224 */ /* 0x000fe400000e0605 */
[----:B------:R-:W-:-:S03]  /*fa00*/  @!P6 IMAD.MOV.U32 R2, RZ, RZ, R14 ;  /* 0x000000ffff02e224 */ /* 0x000fc600078e000e */
[----:B------:R-:W-:-:S05]  /*fa10*/  @!P6 MOV R3, R5 ;  /* 0x000000050003e202 */ /* 0x000fca0000000f00 */
        /* <DEDUP_REMOVED lines=10> */
.L_x_310:
[----:B------:R-:W-:Y:S01]  /*fac0*/  MOV R13, R0 ;  /* 0x00000000000d7202 */ /* 0x000fe20000000f00 */
[----:B------:R-:W-:-:S07]  /*fad0*/  IMAD.MOV.U32 R5, RZ, RZ, R14 ;  /* 0x000000ffff057224 */ /* 0x000fce00078e000e */
[----:B------:R-:W-:Y:S05]  /*fae0*/  WARPSYNC.COLLECTIVE R15, `(.L_x_311) ;  /* 0x000000000f087348 */ /* 0x000fea0003c00000 */
[----:B------:R0:W1:Y:S02]  /*faf0*/  SHFL.IDX P6, R14, R13, R12, R11 ;  /* 0x0000000c0d0e7389 */ /* 0x00006400000c000b */
[----:B01----:R-:W-:Y:S01]  /*fb00*/  ENDCOLLECTIVE ;  /* 0x000000000000791b */ /* 0x003fe20003800000 */
.L_x_311:
[----:B------:R-:W-:Y:S01]  /*fb10*/  MOV R13, R4 ;  /* 0x00000004000d7202 */ /* 0x000fe20000000f00 */
[----:B------:R-:W-:Y:S01]  /*fb20*/  IMAD.MOV.U32 R12, RZ, RZ, 0x5 ;  /* 0x00000005ff0c7424 */ /* 0x000fe200078e00ff */
[----:B------:R-:W-:-:S05]  /*fb30*/  @!P5 LEA R14, P0, R22, R14, 0x1 ;  /* 0x0000000e160ed211 */ /* 0x000fca00078008ff */
[----:B------:R-:W-:-:S08]  /*fb40*/  @!P5 IMAD.MOV.U32 R2, RZ, RZ, R14 ;  /* 0x000000ffff02d224 */ /* 0x000fd000078e000e */
[----:B------:R-:W-:Y:S05]  /*fb50*/  WARPSYNC.COLLECTIVE R15, `(.L_x_312) ;  /* 0x000000000f087348 */ /* 0x000fea0003c00000 */
[----:B------:R0:W1:Y:S02]  /*fb60*/  SHFL.IDX P6, R14, R13, R12, R11 ;  /* 0x0000000c0d0e7389 */ /* 0x00006400000c000b */
[----:B01----:R-:W-:Y:S01]  /*fb70*/  ENDCOLLECTIVE ;  /* 0x000000000000791b */ /* 0x003fe20003800000 */
.L_x_312:
[----:B------:R-:W-:-:S04]  /*fb80*/  @!P5 IMAD.X R5, RZ, RZ, R5, P0 ;  /* 0x000000ffff05d224 */ /* 0x000fc800000e0605 */
[----:B------:R-:W-:-:S05]  /*fb90*/  @!P5 IMAD.MOV.U32 R3, RZ, RZ, R5 ;  /* 0x000000ffff03d224 */ /* 0x000fca00078e0005 */
[----:B------:R-:W-:Y:S01]  /*fba0*/  @!PT LDS RZ, [RZ] ;  /* 0x00000000fffff984 */ /* 0x000fe20000000800 */
[----:B------:R-:W-:Y:S01]  /*fbb0*/  @!PT LDS RZ, [RZ] ;  /* 0x00000000fffff984 */ /* 0x000fe20000000800 */
[----:B------:R-:W-:Y:S01]  /*fbc0*/  @!PT LDS RZ, [RZ] ;  /* 0x00000000fffff984 */ /* 0x000fe20000000800 */
[----:B------:R0:W-:Y:S01]  /*fbd0*/  @!P5 LDGSTS.E.BYPASS.LTC128B.128 [R7+0x24400], desc[UR36][R2.64], !P4 ;  /* 0x244000000207dfae */ /* 0x0001e2000e101d64 */
[----:B------:R-:W-:-:S03]  /*fbe0*/  IMAD.MOV.U32 R13, RZ, RZ, R0 ;  /* 0x000000ffff0d7224 */ /* 0x000fc600078e0000 */
[----:B------:R0:W-:Y:S04]  /*fbf0*/  @!P5 LDGSTS.E.BYPASS.LTC128B.128 [R7+0x28400], desc[UR36][R2.64+0x80], !P3 ;  /* 0x284000800207dfae */ /* 0x0001e8000d901d64 */
[----:B------:R0:W-:Y:S04]  /*fc00*/  @!P5 LDGSTS.E.BYPASS.LTC128B.128 [R7+0x2c400], desc[UR36][R2.64+0x100], !P2 ;  /* 0x2c4001000207dfae */ /* 0x0001e8000d101d64 */
[----:B------:R0:W-:Y:S01]  /*fc10*/  @!P5 LDGSTS.E.BYPASS.LTC128B.128 [R7+0x30400], desc[UR36][R2.64+0x180], !P1 ;  /* 0x304001800207dfae */ /* 0x0001e2000c901d64 */
[----:B------:R-:W-:Y:S01]  /*fc20*/  IMAD.MOV.U32 R5, RZ, RZ, R14 ;  /* 0x000000ffff057224 */ /* 0x000fe200078e000e */
[----:B------:R-:W-:-:S13]  /*fc30*/  LOP3.LUT P5, RZ, R16, 0x40, RZ, 0xc0, !PT ;  /* 0x0000004010ff7812 */ /* 0x000fda00078ac0ff */
[----:B0-----:R-:W-:Y:S05]  /*fc40*/  WARPSYNC.COLLECTIVE R15, `(.L_x_313) ;  /* 0x000000000f087348 */ /* 0x001fea0003c00000 */
[----:B------:R1:W2:Y:S02]  /*fc50*/  SHFL.IDX P6, R14, R13, R12, R11 ;  /* 0x0000000c0d0e7389 */ /* 0x0002a400000c000b */
[----:B012---:R-:W-:Y:S01]  /*fc60*/  ENDCOLLECTIVE ;  /* 0x000000000000791b */ /* 0x007fe20003800000 */
.L_x_313:
        /* <DEDUP_REMOVED lines=19> */
.L_x_314:
[----:B------:R-:W-:Y:S02]  /*fda0*/  IMAD.MOV.U32 R13, RZ, RZ, R0 ;  /* 0x000000ffff0d7224 */ /* 0x000fe400078e0000 */
[----:B------:R-:W-:-:S07]  /*fdb0*/  IMAD.MOV.U32 R5, RZ, RZ, R14 ;  /* 0x000000ffff057224 */ /* 0x000fce00078e000e */
[----:B------:R-:W-:Y:S05]  /*fdc0*/  WARPSYNC.COLLECTIVE R15, `(.L_x_315) ;  /* 0x000000000f087348 */ /* 0x000fea0003c00000 */
[----:B------:R0:W1:Y:S02]  /*fdd0*/  SHFL.IDX P6, R14, R13, R12, R11 ;  /* 0x0000000c0d0e7389 */ /* 0x00006400000c000b */
[----:B01----:R-:W-:Y:S01]  /*fde0*/  ENDCOLLECTIVE ;  /* 0x000000000000791b */ /* 0x003fe20003800000 */
.L_x_315:
        /* <DEDUP_REMOVED lines=8> */
.L_x_316:
        /* <DEDUP_REMOVED lines=9> */
[----:B------:R-:W-:-:S07]  /*ff00*/  MOV R5, R14 ;  /* 0x0000000e00057202 */ /* 0x000fce0000000f00 */
[----:B0-----:R-:W-:Y:S05]  /*ff10*/  WARPSYNC.COLLECTIVE R15, `(.L_x_317) ;  /* 0x000000000f087348 */ /* 0x001fea0003c00000 */
[----:B------:R1:W2:Y:S02]  /*ff20*/  SHFL.IDX P6, R14, R13, R12, R11 ;  /* 0x0000000c0d0e7389 */ /* 0x0002a400000c000b */
[----:B012---:R-:W-:Y:S01]  /*ff30*/  ENDCOLLECTIVE ;  /* 0x000000000000791b */ /* 0x007fe20003800000 */
.L_x_317:
[----:B------:R-:W-:Y:S05]  /*ff40*/  BRA `(.L_x_318) ;  /* 0xffffffc400007947 */ /* 0x000fea000383ffff */
.L_x_233:
[----:B0--3--:R-:W-:-:S04]  /*ff50*/  IMAD.U32 R3, RZ, RZ, UR42 ;  /* 0x0000002aff037e24 */ /* 0x009fc8000f8e00ff */
[----:B------:R0:W3:Y:S03]  /*ff60*/  SYNCS.PHASECHK.TRANS64.TRYWAIT P0, [R3+URZ+0x32420], R0 ;  /* 0x03242000030075a7 */ /* 0x0000e6000800017f */
[----:B---3--:R-:W-:Y:S05]  /*ff70*/  @!P0 NANOSLEEP.SYNCS 0x989680 ;  /* 0x009896800000895d */ /* 0x008fea0003900000 */
[----:B------:R-:W3:Y:S02]  /*ff80*/  @!P0 SYNCS.PHASECHK.TRANS64 P0, [R3+URZ+0x32420], R0 ;  /* 0x03242000030085a7 */ /* 0x000ee4000800007f */
[----:B---3--:R-:W-:Y:S05]  /*ff90*/  @!P0 BRA `(.L_x_233) ;  /* 0xfffffffc00ec8947 */ /* 0x008fea000383ffff */
[----:B------:R-:W-:Y:S05]  /*ffa0*/  BRA `(.L_x_319) ;  /* 0xffffffc400447947 */ /* 0x000fea000383ffff */
.L_x_235:
[----:B0--3--:R-:W-:-:S04]  /*ffb0*/  IMAD.U32 R3, RZ, RZ, UR42 ;  /* 0x0000002aff037e24 */ /* 0x009fc8000f8e00ff */
[----:B------:R0:W3:Y:S03]  /*ffc0*/  SYNCS.PHASECHK.TRANS64.TRYWAIT P0, [R3+URZ+0x32460], R0 ;  /* 0x03246000030075a7 */ /* 0x0000e6000800017f */
[----:B---3--:R-:W-:Y:S05]  /*ffd0*/  @!P0 NANOSLEEP.SYNCS 0x989680 ;  /* 0x009896800000895d */ /* 0x008fea0003900000 */
[----:B------:R-:W3:Y:S02]  /*ffe0*/  @!P0 SYNCS.PHASECHK.TRANS64 P0, [R3+URZ+0x32460], R0 ;  /* 0x03246000030085a7 */ /* 0x000ee4000800007f */
[----:B---3--:R-:W-:Y:S05]  /*fff0*/  @!P0 BRA `(.L_x_235) ;  /* 0xfffffffc00ec8947 */ /* 0x008fea000383ffff */
[----:B------:R-:W-:Y:S05]  /*10000*/  BRA `(.L_x_320) ;  /* 0xffffffc400407947 */ /* 0x000fea000383ffff */
.L_x_236:
[----:B------:R-:W-:Y:S01]  /*10010*/  BSSY B0, `(.L_x_321) ;  /* 0x0000008000007945 */ /* 0x000fe20003800000 */
[----:B------:R-:W-:Y:S01]  /*10020*/  MOV R13, R19 ;  /* 0x00000013000d7202 */ /* 0x000fe20000000f00 */
[----:B------:R-:W-:Y:S02]  /*10030*/  IMAD.MOV.U32 R12, RZ, RZ, RZ ;  /* 0x000000ffff0c7224 */ /* 0x000fe400078e00ff */
[----:B------:R-:W-:Y:S02]  /*10040*/  IMAD.MOV.U32 R11, RZ, RZ, 0x181f ;  /* 0x0000181fff0b7424 */ /* 0x000fe400078e00ff */
[----:B------:R-:W-:-:S07]  /*10050*/  IMAD.MOV.U32 R15, RZ, RZ, -0x1 ;  /* 0xffffffffff0f7424 */ /* 0x000fce00078e00ff */
[----:B-1----:R-:W-:Y:S05]  /*10060*/  WARPSYNC.COLLECTIVE R15, `(.L_x_322) ;  /* 0x000000000f087348 */ /* 0x002fea0003c00000 */
[----:B-1----:R0:W1:Y:S02]  /*10070*/  SHFL.IDX P6, R14, R13, R12, R11 ;  /* 0x0000000c0d0e7389 */ /* 0x00206400000c000b */
[----:B01----:R-:W-:Y:S01]  /*10080*/  ENDCOLLECTIVE ;  /* 0x000000000000791b */ /* 0x003fe20003800000 */
.L_x_322:
[----:B------:R-:W-:Y:S05]  /*10090*/  BSYNC B0 ;  /* 0x0000000000007941 */ /* 0x000fea0003800000 */
.L_x_321:
[----:B------:R-:W-:Y:S01]  /*100a0*/  IMAD.MOV.U32 R13, RZ, RZ, R18 ;  /* 0x000000ffff0d7224 */ /* 0x000fe200078e0012 */
[----:B------:R-:W-:Y:S01]  /*100b0*/  MOV R15, 0xffffffff ;  /* 0xffffffff000f7802 */ /* 0x000fe20000000f00 */
[----:B------:R-:W-:Y:S01]  /*100c0*/  IMAD.MOV.U32 R12, RZ, RZ, RZ ;  /* 0x000000ffff0c7224 */ /* 0x000fe200078e00ff */
[----:B------:R-:W-:Y:S01]  /*100d0*/  MOV R3, R14 ;  /* 0x0000000e00037202 */ /* 0x000fe20000000f00 */
[----:B------:R-:W-:Y:S01]  /*100e0*/  IMAD.MOV.U32 R11, RZ, RZ, 0x181f ;  /* 0x0000181fff0b7424 */ /* 0x000fe200078e00ff */
[----:B------:R-:W-:Y:S01]  /*100f0*/  LEA R10, R28, UR42, 0x1 ;  /* 0x0000002a1c0a7c11 */ /* 0x000fe2000f8e08ff */
[----:B------:R-:W-:Y:S01]  /*10100*/  IMAD.SHL.U32 R0, R22, 0x2, RZ ;  /* 0x0000000216007824 */ /* 0x000fe200078e00ff */
[----:B------:R-:W-:Y:S01]  /*10110*/  LOP3.LUT P2, RZ, R5, 0x2, RZ, 0xc0, !PT ;  /* 0x0000000205ff7812 */ /* 0x000fe2000784c0ff */
[----:B------:R-:W-:-:S12]  /*10120*/  IMAD.MOV.U32 R6, RZ, RZ, RZ ;  /* 0x000000ffff067224 */ /* 0x000fd800078e00ff */
[----:B------:R-:W-:Y:S05]  /*10130*/  WARPSYNC.COLLECTIVE R15, `(.L_x_323) ;  /* 0x000000000f087348 */ /* 0x000fea0003c00000 */
[----:B------:R0:W1:Y:S02]  /*10140*/  SHFL.IDX P6, R14, R13, R12, R11 ;  /* 0x0000000c0d0e7389 */ /* 0x00006400000c000b */
[----:B01----:R-:W-:Y:S01]  /*10150*/  ENDCOLLECTIVE ;  /* 0x000000000000791b */ /* 0x003fe20003800000 */
.L_x_323:
[----:B------:R-:W-:Y:S02]  /*10160*/  LOP3.LUT P1, RZ, R5, 0x4, RZ, 0xc0, !PT ;  /* 0x0000000405ff7812 */ /* 0x000fe4000782c0ff */
[----:B------:R-:W-:Y:S02]  /*10170*/  IADD3 R31, R10, 0x400, RZ ;  /* 0x000004000a1f7810 */ /* 0x000fe40007ffe0ff */
[----:B------:R-:W-:Y:S01]  /*10180*/  ISETP.LT.OR P3, PT, R17, 0x1, !P1 ;  /* 0x000000011100780c */ /* 0x000fe20004f61670 */
[----:B------:R-:W-:Y:S01]  /*10190*/  IMAD.MOV.U32 R13, RZ, RZ, R19 ;  /* 0x000000ffff0d7224 */ /* 0x000fe200078e0013 */
[----:B------:R-:W-:Y:S02]  /*101a0*/  MOV R12, 0x1 ;  /* 0x00000001000c7802 */ /* 0x000fe40000000f00 */
[----:B------:R-:W-:-:S13]  /*101b0*/  IADD3 R2, P0, R14, R0, RZ ;  /* 0x000000000e027210 */ /* 0x000fda0007f1e0ff */
[----:B------:R-:W-:Y:S05]  /*101c0*/  WARPSYNC.COLLECTIVE R15, `(.L_x_324) ;  /* 0x000000000f087348 */ /* 0x000fea0003c00000 */
[----:B------:R0:W1:Y:S02]  /*101d0*/  SHFL.IDX P6, R14, R13, R12, R11 ;  /* 0x0000000c0d0e7389 */ /* 0x00006400000c000b */
[----:B01----:R-:W-:Y:S01]  /*101e0*/  ENDCOLLECTIVE ;  /* 0x000000000000791b */ /* 0x003fe20003800000 */
.L_x_324:
        /* <DEDUP_REMOVED lines=12> */
.L_x_325:
        /* <DEDUP_REMOVED lines=14> */
.L_x_326:
        /* <DEDUP_REMOVED lines=12> */
.L_x_327:
        /* <DEDUP_REMOVED lines=14> */
.L_x_328:
[----:B------:R-:W-:Y:S02]  /*10530*/  IADD3.X R3, RZ, R4, RZ, P3, !PT ;  /* 0x00000004ff037210 */ /* 0x000fe40001ffe4ff */
        /* <DEDUP_REMOVED lines=11> */
.L_x_329:
        /* <DEDUP_REMOVED lines=14> */
.L_x_330:
[----:B------:R-:W-:Y:S01]  /*106d0*/  IMAD.X R3, RZ, RZ, R5, P3 ;  /* 0x000000ffff037224 */ /* 0x000fe200018e0605 */
        /* <DEDUP_REMOVED lines=11> */
.L_x_331:
        /* <DEDUP_REMOVED lines=14> */
.L_x_332:
        /* <DEDUP_REMOVED lines=12> */
.L_x_333:
        /* <DEDUP_REMOVED lines=9> */
.L_x_243:
[----:B-1----:R1:W2:Y:S02]  /*109c0*/  SYNCS.PHASECHK.TRANS64.TRYWAIT P0, [R19+URZ+0x32440], R23 ;  /* 0x03244017130075a7 */ /* 0x0022a4000800017f */
[----:B--2---:R-:W-:Y:S05]  /*109d0*/  @!P0 NANOSLEEP.SYNCS 0x989680 ;  /* 0x009896800000895d */ /* 0x004fea0003900000 */
[----:B------:R-:W2:Y:S02]  /*109e0*/  @!P0 SYNCS.PHASECHK.TRANS64 P0, [R19+URZ+0x32440], R23 ;  /* 0x03244017130085a7 */ /* 0x000ea4000800007f */
[----:B--2---:R-:W-:Y:S05]  /*109f0*/  @!P0 BRA `(.L_x_243) ;  /* 0xfffffffc00f08947 */ /* 0x004fea000383ffff */
[----:B------:R-:W-:Y:S05]  /*10a00*/  BRA `(.L_x_335) ;  /* 0xffffffc400747947 */ /* 0x000fea000383ffff */
.L_x_244:
[----:B------:R-:W-:Y:S01]  /*10a10*/  BSSY B1, `(.L_x_336) ;  /* 0x0000008000017945 */ /* 0x000fe20003800000 */
[----:B------:R-:W-:Y:S01]  /*10a20*/  IMAD.MOV.U32 R13, RZ, RZ, R24 ;  /* 0x000000ffff0d7224 */ /* 0x000fe200078e0018 */
[----:B------:R-:W-:Y:S01]  /*10a30*/  MOV R15, 0xffffffff ;  /* 0xffffffff000f7802 */ /* 0x000fe20000000f00 */
[----:B------:R-:W-:Y:S02]  /*10a40*/  IMAD.MOV.U32 R12, RZ, RZ, RZ ;  /* 0x000000ffff0c7224 */ /* 0x000fe400078e00ff */
[----:B------:R-:W-:-:S07]  /*10a50*/  IMAD.MOV.U32 R11, RZ, RZ, 0x181f ;  /* 0x0000181fff0b7424 */ /* 0x000fce00078e00ff */
[----:B-1----:R-:W-:Y:S05]  /*10a60*/  WARPSYNC.COLLECTIVE R15, `(.L_x_337) ;  /* 0x000000000f087348 */ /* 0x002fea0003c00000 */
[----:B------:R0:W2:Y:S02]  /*10a70*/  SHFL.IDX P6, R14, R13, R12, R11 ;  /* 0x0000000c0d0e7389 */ /* 0x0000a400000c000b */
[----:B012---:R-:W-:Y:S01]  /*10a80*/  ENDCOLLECTIVE ;  /* 0x000000000000791b */ /* 0x007fe20003800000 */
.L_x_337:
[----:B------:R-:W-:Y:S05]  /*10a90*/  BSYNC B1 ;  /* 0x0000000000017941 */ /* 0x000fea0003800000 */
.L_x_336:
[----:B------:R-:W-:Y:S01]  /*10aa0*/  IMAD.MOV.U32 R13, RZ, RZ, R21 ;  /* 0x000000ffff0d7224 */ /* 0x000fe200078e0015 */
[----:B------:R-:W-:Y:S01]  /*10ab0*/  MOV R11, 0x181f ;  /* 0x0000181f000b7802 */ /* 0x000fe20000000f00 */
[----:B------:R-:W-:Y:S01]  /*10ac0*/  IMAD.MOV.U32 R12, RZ, RZ, RZ ;  /* 0x000000ffff0c7224 */ /* 0x000fe200078e00ff */
[----:B------:R-:W-:Y:S01]  /*10ad0*/  LEA R22, R22, UR42, 0x1 ;  /* 0x0000002a16167c11 */ /* 0x000fe2000f8e08ff */
[----:B------:R-:W-:Y:S02]  /*10ae0*/  IMAD.MOV.U32 R15, RZ, RZ, -0x1 ;  /* 0xffffffffff0f7424 */ /* 0x000fe400078e00ff */
[----:B------:R-:W-:-:S07]  /*10af0*/  IMAD.MOV.U32 R3, RZ, RZ, R14 ;  /* 0x000000ffff037224 */ /* 0x000fce00078e000e */
[----:B------:R-:W-:Y:S05]  /*10b00*/  WARPSYNC.COLLECTIVE R15, `(.L_x_338) ;  /* 0x000000000f087348 */ /* 0x000fea0003c00000 */
[----:B------:R0:W1:Y:S02]  /*10b10*/  SHFL.IDX P6, R14, R13, R12, R11 ;  /* 0x0000000c0d0e7389 */ /* 0x00006400000c000b */
[----:B01----:R-:W-:Y:S01]  /*10b20*/  ENDCOLLECTIVE ;  /* 0x000000000000791b */ /* 0x003fe20003800000 */
.L_x_338:
[----:B------:R-:W-:Y:S01]  /*10b30*/  IMAD.MOV.U32 R13, RZ, RZ, R24 ;  /* 0x000000ffff0d7224 */ /* 0x000fe200078e0018 */
[----:B------:R-:W-:Y:S02]  /*10b40*/  MOV R12, 0x1 ;  /* 0x00000001000c7802 */ /* 0x000fe40000000f00 */
[----:B------:R-:W-:-:S13]  /*10b50*/  IADD3 R2, P0, R14, R0, RZ ;  /* 0x000000000e027210 */ /* 0x000fda0007f1e0ff */
[----:B------:R-:W-:Y:S05]  /*10b60*/  WARPSYNC.COLLECTIVE R15, `(.L_x_339) ;  /* 0x000000000f087348 */ /* 0x000fea0003c00000 */
[----:B------:R0:W1:Y:S02]  /*10b70*/  SHFL.IDX P6, R14, R13, R12, R11 ;  /* 0x0000000c0d0e7389 */ /* 0x00006400000c000b */
[----:B01----:R-:W-:Y:S01]  /*10b80*/  ENDCOLLECTIVE ;  /* 0x000000000000791b */ /* 0x003fe20003800000 */
.L_x_339:
        /* <DEDUP_REMOVED lines=10> */
.L_x_340:
[----:B------:R-:W-:Y:S01]  /*10c30*/  MOV R13, R24 ;  /* 0x00000018000d7202 */ /* 0x000fe20000000f00 */
[----:B------:R-:W-:Y:S01]  /*10c40*/  IMAD.MOV.U32 R12, RZ, RZ, 0x2 ;  /* 0x00000002ff0c7424 */ /* 0x000fe200078e00ff */
[----:B------:R-:W-:-:S13]  /*10c50*/  IADD3 R2, P0, R14, R0, RZ ;  /* 0x000000000e027210 */ /* 0x000fda0007f1e0ff */
[----:B------:R-:W-:Y:S05]  /*10c60*/  WARPSYNC.COLLECTIVE R15, `(.L_x_341) ;  /* 0x000000000f087348 */ /* 0x000fea0003c00000 */
[----:B------:R0:W1:Y:S02]  /*10c70*/  SHFL.IDX P6, R14, R13, R12, R11 ;  /* 0x0000000c0d0e7389 */ /* 0x00006400000c000b */
[----:B01----:R-:W-:Y:S01]  /*10c80*/  ENDCOLLECTIVE ;  /* 0x000000000000791b */ /* 0x003fe20003800000 */
.L_x_341:
[----:B------:R-:W-:-:S05]  /*10c90*/  IMAD.X R3, RZ, RZ, R6, P0 ;  /* 0x000000ffff037224 */ /* 0x000fca00000e0606 */
[----:B------:R-:W-:Y:S01]  /*10ca0*/  @!PT LDS RZ, [RZ] ;  /* 0x00000000fffff984 */ /* 0x000fe20000000800 */
[----:B------:R-:W-:Y:S01]  /*10cb0*/  @!PT LDS RZ, [RZ] ;  /* 0x00000000fffff984 */ /* 0x000fe20000000800 */
[----:B------:R-:W-:Y:S01]  /*10cc0*/  @!PT LDS RZ, [RZ] ;  /* 0x00000000fffff984 */ /* 0x000fe20000000800 */
[----:B------:R0:W-:Y:S01]  /*10cd0*/  LDGSTS.E.BYPASS.LTC128B.128 [R22+0x1cc00], desc[UR36][R2.64], !P1 ;  /* 0x1cc0000002167fae */ /* 0x0001e2000c901d64 */
[----:B------:R-:W-:Y:S02]  /*10ce0*/  IMAD.MOV.U32 R13, RZ, RZ, R21 ;  /* 0x000000ffff0d7224 */ /* 0x000fe400078e0015 */
[----:B0-----:R-:W-:-:S07]  /*10cf0*/  IMAD.MOV.U32 R3, RZ, RZ, R14 ;  /* 0x000000ffff037224 */ /* 0x001fce00078e000e */
[----:B------:R-:W-:Y:S05]  /*10d00*/  WARPSYNC.COLLECTIVE R15, `(.L_x_342) ;  /* 0x000000000f087348 */ /* 0x000fea0003c00000 */
[----:B------:R0:W1:Y:S02]  /*10d10*/  SHFL.IDX P6, R14, R13, R12, R11 ;  /* 0x0000000c0d0e7389 */ /* 0x00006400000c000b */
[----:B01----:R-:W-:Y:S01]  /*10d20*/  ENDCOLLECTIVE ;  /* 0x000000000000791b */ /* 0x003fe20003800000 */
.L_x_342:
[----:B------:R-:W-:Y:S02]  /*10d30*/  IMAD.MOV.U32 R13, RZ, RZ, R24 ;  /* 0x000000ffff0d7224 */ /* 0x000fe400078e0018 */
[----:B------:R-:W-:Y:S01]  /*10d40*/  IMAD.MOV.U32 R12, RZ, RZ, 0x3 ;  /* 0x00000003ff0c7424 */ /* 0x000fe200078e00ff */
[----:B------:R-:W-:-:S13]  /*10d50*/  IADD3 R2, P0, R14, R0, RZ ;  /* 0x000000000e027210 */ /* 0x000fda0007f1e0ff */
[----:B------:R-:W-:Y:S05]  /*10d60*/  WARPSYNC.COLLECTIVE R15, `(.L_x_343) ;  /* 0x000000000f087348 */ /* 0x000fea0003c00000 */
[----:B------:R0:W1:Y:S02]  /*10d70*/  SHFL.IDX P6, R14, R13, R12, R11 ;  /* 0x0000000c0d0e7389 */ /* 0x00006400000c000b */
[----:B01----:R-:W-:Y:S01]  /*10d80*/  ENDCOLLECTIVE ;  /* 0x000000000000791b */ /* 0x003fe20003800000 */
.L_x_343:
[----:B------:R-:W-:-:S05]  /*10d90*/  IADD3.X R3, RZ, R3, RZ, P0, !PT ;  /* 0x00000003ff037210 */ /* 0x000fca00007fe4ff */
[----:B------:R-:W-:Y:S01]  /*10da0*/  @!PT LDS RZ, [RZ] ;  /* 0x00000000fffff984 */ /* 0x000fe20000000800 */
[----:B------:R-:W-:Y:S01]  /*10db0*/  @!PT LDS RZ, [RZ] ;  /* 0x00000000fffff984 */ /* 0x000fe20000000800 */
[----:B------:R-:W-:Y:S01]  /*10dc0*/  @!PT LDS RZ, [RZ] ;  /* 0x00000000fffff984 */ /* 0x000fe20000000800 */
[----:B------:R0:W-:Y:S01]  /*10dd0*/  LDGSTS.E.BYPASS.LTC128B.128 [R22+0x1d400], desc[UR36][R2.64], !P1 ;  /* 0x1d40000002167fae */ /* 0x0001e2000c901d64 */
[----:B------:R-:W-:Y:S01]  /*10de0*/  MOV R13, R21 ;  /* 0x00000015000d7202 */ /* 0x000fe20000000f00 */
[----:B0-----:R-:W-:-:S07]  /*10df0*/  IMAD.MOV.U32 R3, RZ, RZ, R14 ;  /* 0x000000ffff037224 */ /* 0x001fce00078e000e */
[----:B------:R-:W-:Y:S05]  /*10e00*/  WARPSYNC.COLLECTIVE R15, `(.L_x_344) ;  /* 0x000000000f087348 */ /* 0x000fea0003c00000 */
[----:B------:R0:W1:Y:S02]  /*10e10*/  SHFL.IDX P6, R14, R13, R12, R11 ;  /* 0x0000000c0d0e7389 */ /* 0x00006400000c000b */
[----:B01----:R-:W-:Y:S01]  /*10e20*/  ENDCOLLECTIVE ;  /* 0x000000000000791b */ /* 0x003fe20003800000 */
.L_x_344:
[----:B------:R-:W-:Y:S02]  /*10e30*/  IMAD.MOV.U32 R13, RZ, RZ, R24 ;  /* 0x000000ffff0d7224 */ /* 0x000fe400078e0018 */
[----:B------:R-:W-:Y:S01]  /*10e40*/  IMAD.MOV.U32 R12, RZ, RZ, 0x4 ;  /* 0x00000004ff0c7424 */ /* 0x000fe200078e00ff */
[----:B------:R-:W-:-:S13]  /*10e50*/  IADD3 R2, P0, R14, R0, RZ ;  /* 0x000000000e027210 */ /* 0x000fda0007f1e0ff */
[----:B------:R-:W-:Y:S05]  /*10e60*/  WARPSYNC.COLLECTIVE R15, `(.L_x_345) ;  /* 0x000000000f087348 */ /* 0x000fea0003c00000 */
[----:B------:R0:W1:Y:S02]  /*10e70*/  SHFL.IDX P6, R14, R13, R12, R11 ;  /* 0x0000000c0d0e7389 */ /* 0x00006400000c000b */
[----:B01----:R-:W-:Y:S01]  /*10e80*/  ENDCOLLECTIVE ;  /* 0x000000000000791b */ /* 0x003fe20003800000 */
.L_x_345:
[----:B------:R-:W-:-:S05]  /*10e90*/  IMAD.X R3, RZ, RZ, R3, P0 ;  /* 0x000000ffff037224 */ /* 0x000fca00000e0603 */
[----:B------:R-:W-:Y:S01]  /*10ea0*/  @!PT LDS RZ, [RZ] ;  /* 0x00000000fffff984 */ /* 0x000fe20000000800 */
[----:B------:R-:W-:Y:S01]  /*10eb0*/  @!PT LDS RZ, [RZ] ;  /* 0x00000000fffff984 */ /* 0x000fe20000000800 */
[----:B------:R-:W-:Y:S01]  /*10ec0*/  @!PT LDS RZ, [RZ] ;  /* 0x00000000fffff984 */ /* 0x000fe20000000800 */
[----:B------:R0:W-:Y:S01]  /*10ed0*/  LDGSTS.E.BYPASS.LTC128B.128 [R22+0x1dc00], desc[UR36][R2.64], !P1 ;  /* 0x1dc0000002167fae */ /* 0x0001e2000c901d64 */
[----:B------:R-:W-:Y:S01]  /*10ee0*/  IMAD.MOV.U32 R13, RZ, RZ, R21 ;  /* 0x000000ffff0d7224 */ /* 0x000fe200078e0015 */
[----:B0-----:R-:W-:-:S07]  /*10ef0*/  MOV R3, R14 ;  /* 0x0000000e00037202 */ /* 0x001fce0000000f00 */
[----:B------:R-:W-:Y:S05]  /*10f00*/  WARPSYNC.COLLECTIVE R15, `(.L_x_346) ;  /* 0x000000000f087348 */ /* 0x000fea0003c00000 */
[----:B------:R0:W1:Y:S02]  /*10f10*/  SHFL.IDX P6, R14, R13, R12, R11 ;  /* 0x0000000c0d0e7389 */ /* 0x00006400000c000b */
[----:B01----:R-:W-:Y:S01]  /*10f20*/  ENDCOLLECTIVE ;  /* 0x000000000000791b */ /* 0x003fe20003800000 */
.L_x_346:
[----:B------:R-:W-:Y:S01]  /*10f30*/  IMAD.MOV.U32 R13, RZ, RZ, R24 ;  /* 0x000000ffff0d7224 */ /* 0x000fe200078e0018 */
[----:B------:R-:W-:Y:S02]  /*10f40*/  MOV R12, 0x5 ;  /* 0x00000005000c7802 */ /* 0x000fe40000000f00 */
[----:B------:R-:W-:-:S13]  /*10f50*/  IADD3 R2, P0, R14, R0, RZ ;  /* 0x000000000e027210 */ /* 0x000fda0007f1e0ff */
[----:B------:R-:W-:Y:S05]  /*10f60*/  WARPSYNC.COLLECTIVE R15, `(.L_x_347) ;  /* 0x000000000f087348 */ /* 0x000fea0003c00000 */
[----:B------:R0:W1:Y:S02]  /*10f70*/  SHFL.IDX P6, R14, R13, R12, R11 ;  /* 0x0000000c0d0e7389 */ /* 0x00006400000c000b */
[----:B01----:R-:W-:Y:S01]  /*10f80*/  ENDCOLLECTIVE ;  /* 0x000000000000791b */ /* 0x003fe20003800000 */
.L_x_347:
        /* <DEDUP_REMOVED lines=10> */
.L_x_348:
[----:B------:R-:W-:Y:S05]  /*11030*/  BRA `(.L_x_349) ;  /* 0xffffffc000d07947 */ /* 0x000fea000383ffff */
.L_x_249:
[----:B---3--:R3:W4:Y:S02]  /*11040*/  SYNCS.PHASECHK.TRANS64.TRYWAIT P0, [R19+URZ+0x32460], R23 ;  /* 0x03246017130075a7 */ /* 0x008724000800017f */
[----:B----4-:R-:W-:Y:S05]  /*11050*/  @!P0 NANOSLEEP.SYNCS 0x989680 ;  /* 0x009896800000895d */ /* 0x010fea0003900000 */
[----:B------:R-:W4:Y:S02]  /*11060*/  @!P0 SYNCS.PHASECHK.TRANS64 P0, [R19+URZ+0x32460], R23 ;  /* 0x03246017130085a7 */ /* 0x000f24000800007f */
[----:B----4-:R-:W-:Y:S05]  /*11070*/  @!P0 BRA `(.L_x_249) ;  /* 0xfffffffc00f08947 */ /* 0x010fea000383ffff */
[----:B------:R-:W-:Y:S05]  /*11080*/  BRA `(.L_x_350) ;  /* 0xffffffc4001c7947 */ /* 0x000fea000383ffff */
.L_x_250:
        /* <DEDUP_REMOVED lines=8> */
.L_x_352:
[----:B------:R-:W-:Y:S05]  /*11110*/  BSYNC B1 ;  /* 0x0000000000017941 */ /* 0x000fea0003800000 */
.L_x_351:
[----:B------:R-:W-:Y:S01]  /*11120*/  MOV R13, R20 ;  /* 0x00000014000d7202 */ /* 0x000fe20000000f00 */
[----:B------:R-:W-:Y:S02]  /*11130*/  IMAD.MOV.U32 R12, RZ, RZ, RZ ;  /* 0x000000ffff0c7224 */ /* 0x000fe400078e00ff */
[----:B------:R-:W-:Y:S02]  /*11140*/  IMAD.MOV.U32 R11, RZ, RZ, 0x181f ;  /* 0x0000181fff0b7424 */ /* 0x000fe400078e00ff */
[----:B------:R-:W-:Y:S02]  /*11150*/  IMAD.MOV.U32 R15, RZ, RZ, -0x1 ;  /* 0xffffffffff0f7424 */ /* 0x000fe400078e00ff */
[----:B------:R-:W-:Y:S02]  /*11160*/  IMAD.MOV.U32 R3, RZ, RZ, R14 ;  /* 0x000000ffff037224 */ /* 0x000fe400078e000e */
[----:B------:R-:W-:-:S07]  /*11170*/  IMAD R21, R17, 0xc000, R31 ;  /* 0x0000c00011157824 */ /* 0x000fce00078e021f */
[----:B------:R-:W-:Y:S05]  /*11180*/  WARPSYNC.COLLECTIVE R15, `(.L_x_353) ;  /* 0x000000000f087348 */ /* 0x000fea0003c00000 */
[----:B------:R0:W1:Y:S02]  /*11190*/  SHFL.IDX P6, R14, R13, R12, R11 ;  /* 0x0000000c0d0e7389 */ /* 0x00006400000c000b */
[----:B01----:R-:W-:Y:S01]  /*111a0*/  ENDCOLLECTIVE ;  /* 0x000000000000791b */ /* 0x003fe20003800000 */
.L_x_353:
[----:B------:R-:W-:Y:S02]  /*111b0*/  IMAD.MOV.U32 R6, RZ, RZ, RZ ;  /* 0x000000ffff067224 */ /* 0x000fe400078e00ff */
[----:B------:R-:W-:Y:S02]  /*111c0*/  IMAD.MOV.U32 R13, RZ, RZ, R22 ;  /* 0x000000ffff0d7224 */ /* 0x000fe400078e0016 */
[----:B------:R-:W-:Y:S01]  /*111d0*/  IMAD.MOV.U32 R12, RZ, RZ, 0x1 ;  /* 0x00000001ff0c7424 */ /* 0x000fe200078e00ff */
[----:B------:R-:W-:-:S13]  /*111e0*/  IADD3 R2, P0, R14, R0, RZ ;  /* 0x000000000e027210 */ /* 0x000fda0007f1e0ff */
[----:B------:R-:W-:Y:S05]  /*111f0*/  WARPSYNC.COLLECTIVE R15, `(.L_x_354) ;  /* 0x000000000f087348 */ /* 0x000fea0003c00000 */
[----:B------:R0:W1:Y:S02]  /*11200*/  SHFL.IDX P6, R14, R13, R12, R11 ;  /* 0x0000000c0d0e7389 */ /* 0x00006400000c000b */
[----:B01----:R-:W-:Y:S01]  /*11210*/  ENDCOLLECTIVE ;  /* 0x000000000000791b */ /* 0x003fe20003800000 */
.L_x_354:
[----:B------:R-:W-:-:S05]  /*11220*/  IADD3.X R3, RZ, R3, RZ, P0, !PT ;  /* 0x00000003ff037210 */ /* 0x000fca00007fe4ff */
        /* <DEDUP_REMOVED lines=12> */
.L_x_355:
[----:B------:R-:W-:Y:S02]  /*112f0*/  IMAD.MOV.U32 R13, RZ, RZ, R22 ;  /* 0x000000ffff0d7224 */ /* 0x000fe400078e0016 */
[----:B------:R-:W-:Y:S01]  /*11300*/  IMAD.MOV.U32 R12, RZ, RZ, 0x2 ;  /* 0x00000002ff0c7424 */ /* 0x000fe200078e00ff */
[----:B------:R-:W-:-:S13]  /*11310*/  IADD3 R2, P0, R14, R0, RZ ;  /* 0x000000000e027210 */ /* 0x000fda0007f1e0ff */
[----:B------:R-:W-:Y:S05]  /*11320*/  WARPSYNC.COLLECTIVE R15, `(.L_x_356) ;  /* 0x000000000f087348 */ /* 0x000fea0003c00000 */
[----:B------:R0:W1:Y:S02]  /*11330*/  SHFL.IDX P6, R14, R13, R12, R11 ;  /* 0x0000000c0d0e7389 */ /* 0x00006400000c000b */
[----:B01----:R-:W-:Y:S01]  /*11340*/  ENDCOLLECTIVE ;  /* 0x000000000000791b */ /* 0x003fe20003800000 */
.L_x_356:
[----:B------:R-:W-:-:S05]  /*11350*/  IMAD.X R3, RZ, RZ, R4, P0 ;  /* 0x000000ffff037224 */ /* 0x000fca00000e0604 */
[----:B------:R-:W-:Y:S01]  /*11360*/  @!PT LDS RZ, [RZ] ;  /* 0x00000000fffff984 */ /* 0x000fe20000000800 */
[----:B------:R-:W-:Y:S01]  /*11370*/  @!PT LDS RZ, [RZ] ;  /* 0x00000000fffff984 */ /* 0x000fe20000000800 */
[----:B------:R-:W-:Y:S01]  /*11380*/  @!PT LDS RZ, [RZ] ;  /* 0x00000000fffff984 */ /* 0x000fe20000000800 */
[----:B------:R0:W-:Y:S04]  /*11390*/  LDGSTS.E.BYPASS.LTC128B.128 [R21+0x800], desc[UR36][R2.64], !P4 ;  /* 0x0080000002157fae */ /* 0x0001e8000e101d64 */
[----:B------:R0:W-:Y:S01]  /*113a0*/  LDGSTS.E.BYPASS.LTC128B.128 [R21+0x3800], desc[UR36][R2.64+0x80], !P3 ;  /* 0x0380008002157fae */ /* 0x0001e2000d901d64 */
[----:B------:R-:W-:-:S03]  /*113b0*/  IMAD.MOV.U32 R13, RZ, RZ, R20 ;  /* 0x000000ffff0d7224 */ /* 0x000fc600078e0014 */
[----:B------:R0:W-:Y:S04]  /*113c0*/  LDGSTS.E.BYPASS.LTC128B.128 [R21+0x6800], desc[UR36][R2.64+0x100], !P2 ;  /* 0x0680010002157fae */ /* 0x0001e8000d101d64 */
[----:B------:R0:W-:Y:S01]  /*113d0*/  LDGSTS.E.BYPASS.LTC128B.128 [R21+0x9800], desc[UR36][R2.64+0x180], !P1 ;  /* 0x0980018002157fae */ /* 0x0001e2000c901d64 */
[----:B------:R-:W-:-:S07]  /*113e0*/  MOV R4, R14 ;  /* 0x0000000e00047202 */ /* 0x000fce0000000f00 */
[----:B0-----:R-:W-:Y:S05]  /*113f0*/  WARPSYNC.COLLECTIVE R15, `(.L_x_357) ;  /* 0x000000000f087348 */ /* 0x001fea0003c00000 */
[----:B------:R1:W2:Y:S02]  /*11400*/  SHFL.IDX P6, R14, R13, R12, R11 ;  /* 0x0000000c0d0e7389 */ /* 0x0002a400000c000b */
[----:B012---:R-:W-:Y:S01]  /*11410*/  ENDCOLLECTIVE ;  /* 0x000000000000791b */ /* 0x007fe20003800000 */
.L_x_357:
[----:B------:R-:W-:Y:S01]  /*11420*/  IMAD.MOV.U32 R13, RZ, RZ, R22 ;  /* 0x000000ffff0d7224 */ /* 0x000fe200078e0016 */
[----:B------:R-:W-:Y:S02]  /*11430*/  MOV R12, 0x3 ;  /* 0x00000003000c7802 */ /* 0x000fe40000000f00 */
[----:B------:R-:W-:-:S13]  /*11440*/  IADD3 R2, P0, R14, R0, RZ ;  /* 0x000000000e027210 */ /* 0x000fda0007f1e0ff */
[----:B------:R-:W-:Y:S05]  /*11450*/  WARPSYNC.COLLECTIVE R15, `(.L_x_358) ;  /* 0x000000000f087348 */ /* 0x000fea0003c00000 */
[----:B------:R0:W1:Y:S02]  /*11460*/  SHFL.IDX P6, R14, R13, R12, R11 ;  /* 0x0000000c0d0e7389 */ /* 0x00006400000c000b */
[----:B01----:R-:W-:Y:S01]  /*11470*/  ENDCOLLECTIVE ;  /* 0x000000000000791b */ /* 0x003fe20003800000 */
.L_x_358:
        /* <DEDUP_REMOVED lines=9> */
[----:B------:R-:W-:-:S07]  /*11510*/  IMAD.MOV.U32 R5, RZ, RZ, R14 ;  /* 0x000000ffff057224 */ /* 0x000fce00078e000e */
[----:B0-----:R-:W-:Y:S05]  /*11520*/  WARPSYNC.COLLECTIVE R15, `(.L_x_359) ;  /* 0x000000000f087348 */ /* 0x001fea0003c00000 */
[----:B------:R1:W2:Y:S02]  /*11530*/  SHFL.IDX P6, R14, R13, R12, R11 ;  /* 0x0000000c0d0e7389 */ /* 0x0002a400000c000b */
[----:B012---:R-:W-:Y:S01]  /*11540*/  ENDCOLLECTIVE ;  /* 0x000000000000791b */ /* 0x007fe20003800000 */
.L_x_359:
[----:B------:R-:W-:Y:S01]  /*11550*/  MOV R13, R22 ;  /* 0x00000016000d7202 */ /* 0x000fe20000000f00 */
[----:B------:R-:W-:Y:S01]  /*11560*/  IMAD.MOV.U32 R12, RZ, RZ, 0x4 ;  /* 0x00000004ff0c7424 */ /* 0x000fe200078e00ff */
[----:B------:R-:W-:-:S13]  /*11570*/  IADD3 R2, P0, R14, R0, RZ ;  /* 0x000000000e027210 */ /* 0x000fda0007f1e0ff */
[----:B------:R-:W-:Y:S05]  /*11580*/  WARPSYNC.COLLECTIVE R15, `(.L_x_360) ;  /* 0x000000000f087348 */ /* 0x000fea0003c00000 */
[----:B------:R0:W1:Y:S02]  /*11590*/  SHFL.IDX P6, R14, R13, R12, R11 ;  /* 0x0000000c0d0e7389 */ /* 0x00006400000c000b */
[----:B01----:R-:W-:Y:S01]  /*115a0*/  ENDCOLLECTIVE ;  /* 0x000000000000791b */ /* 0x003fe20003800000 */
.L_x_360:
        /* <DEDUP_REMOVED lines=13> */
.L_x_361:
[----:B------:R-:W-:Y:S02]  /*11680*/  IMAD.MOV.U32 R13, RZ, RZ, R22 ;  /* 0x000000ffff0d7224 */ /* 0x000fe400078e0016 */
[----:B------:R-:W-:Y:S01]  /*11690*/  IMAD.MOV.U32 R12, RZ, RZ, 0x5 ;  /* 0x00000005ff0c7424 */ /* 0x000fe200078e00ff */
[----:B------:R-:W-:-:S13]  /*116a0*/  IADD3 R2, P0, R14, R0, RZ ;  /* 0x000000000e027210 */ /* 0x000fda0007f1e0ff */
[----:B------:R-:W-:Y:S05]  /*116b0*/  WARPSYNC.COLLECTIVE R15, `(.L_x_362) ;  /* 0x000000000f087348 */ /* 0x000fea0003c00000 */
[----:B------:R0:W1:Y:S02]  /*116c0*/  SHFL.IDX P6, R14, R13, R12, R11 ;  /* 0x0000000c0d0e7389 */ /* 0x00006400000c000b */
[----:B01----:R-:W-:Y:S01]  /*116d0*/  ENDCOLLECTIVE ;  /* 0x000000000000791b */ /* 0x003fe20003800000 */
.L_x_362:
[----:B------:R-:W-:-:S05]  /*116e0*/  IADD3.X R3, RZ, R23, RZ, P0, !PT ;  /* 0x00000017ff037210 */ /* 0x000fca00007fe4ff */
[----:B------:R-:W-:Y:S01]  /*116f0*/  @!PT LDS RZ, [RZ] ;  /* 0x00000000fffff984 */ /* 0x000fe20000000800 */
[----:B------:R-:W-:Y:S01]  /*11700*/  @!PT LDS RZ, [RZ] ;  /* 0x00000000fffff984 */ /* 0x000fe20000000800 */
[----:B------:R-:W-:Y:S01]  /*11710*/  @!PT LDS RZ, [RZ] ;  /* 0x00000000fffff984 */ /* 0x000fe20000000800 */
[----:B------:R0:W-:Y:S04]  /*11720*/  LDGSTS.E.BYPASS.LTC128B.128 [R21+0x2000], desc[UR36][R2.64], !P4 ;  /* 0x0200000002157fae */ /* 0x0001e8000e101d64 */
        /* <DEDUP_REMOVED lines=8> */
.L_x_363:
[----:B------:R-:W-:Y:S05]  /*117b0*/  BRA `(.L_x_364) ;  /* 0xffffffc0006c7947 */ /* 0x000fea000383ffff */
.L_x_255:
[----:B0-----:R0:W1:Y:S02]  /*117c0*/  SYNCS.PHASECHK.TRANS64.TRYWAIT P0, [R4+URZ+0x32420], R6 ;  /* 0x03242006040075a7 */ /* 0x001064000800017f */
[----:B-1----:R-:W-:Y:S05]  /*117d0*/  @!P0 NANOSLEEP.SYNCS 0x989680 ;  /* 0x009896800000895d */ /* 0x002fea0003900000 */
[----:B------:R-:W1:Y:S02]  /*117e0*/  @!P0 SYNCS.PHASECHK.TRANS64 P0, [R4+URZ+0x32420], R6 ;  /* 0x03242006040085a7 */ /* 0x000e64000800007f */
[----:B-1----:R-:W-:Y:S05]  /*117f0*/  @!P0 BRA `(.L_x_255) ;  /* 0xfffffffc00f08947 */ /* 0x002fea000383ffff */
[----:B------:R-:W-:Y:S05]  /*11800*/  BRA `(.L_x_365) ;  /* 0xffffffc000f47947 */ /* 0x000fea000383ffff */
.L_x_256:
[----:B------:R-:W1:Y:S01]  /*11810*/  S2R R0, SR_TID.X ;  /* 0x0000000000007919 */ /* 0x000e620000002100 */
[----:B------:R-:W-:Y:S01]  /*11820*/  BSSY B0, `(.L_x_366) ;  /* 0x000000a000007945 */ /* 0x000fe20003800000 */
[----:B------:R-:W-:Y:S01]  /*11830*/  IMAD.MOV.U32 R12, RZ, RZ, RZ ;  /* 0x000000ffff0c7224 */ /* 0x000fe200078e00ff */
[----:B------:R-:W-:Y:S01]  /*11840*/  MOV R11, 0x1f ;  /* 0x0000001f000b7802 */ /* 0x000fe20000000f00 */
[----:B------:R-:W-:Y:S01]  /*11850*/  IMAD.MOV.U32 R15, RZ, RZ, -0x1 ;  /* 0xffffffffff0f7424 */ /* 0x000fe200078e00ff */
[----:B-1----:R-:W-:-:S04]  /*11860*/  SHF.R.U32.HI R0, RZ, 0x5, R0 ;  /* 0x00000005ff007819 */ /* 0x002fc80000011600 */
[----:B------:R-:W-:-:S05]  /*11870*/  LOP3.LUT R0, R0, 0x3, RZ, 0xc0, !PT ;  /* 0x0000000300007812 */ /* 0x000fca00078ec0ff */
[----:B------:R-:W-:-:S07]  /*11880*/  IMAD.MOV.U32 R13, RZ, RZ, R0 ;  /* 0x000000ffff0d7224 */ /* 0x000fce00078e0000 */
[----:B0-2--5:R-:W-:Y:S05]  /*11890*/  WARPSYNC.COLLECTIVE R15, `(.L_x_367) ;  /* 0x000000000f087348 */ /* 0x025fea0003c00000 */
[----:B------:R1:W3:Y:S02]  /*118a0*/  SHFL.IDX P6, R14, R13, R12, R11 ;  /* 0x0000000c0d0e7389 */ /* 0x0002e400000c000b */
[----:B0123-5:R-:W-:Y:S01]  /*118b0*/  ENDCOLLECTIVE ;  /* 0x000000000000791b */ /* 0x02ffe20003800000 */
.L_x_367:
[----:B------:R-:W-:Y:S05]  /*118c0*/  BSYNC B0 ;  /* 0x0000000000007941 */ /* 0x000fea0003800000 */
.L_x_366:
[----:B------:R-:W-:Y:S05]  /*118d0*/  BRA `(.L_x_368) ;  /* 0xffffffc000dc7947 */ /* 0x000fea000383ffff */
.L_x_257:
[----:B------:R-:W-:Y:S01]  /*118e0*/  BSSY B0, `(.L_x_369) ;  /* 0x0000006000007945 */ /* 0x000fe20003800000 */
[----:B------:R-:W-:-:S07]  /*118f0*/  IMAD.MOV.U32 R15, RZ, RZ, -0x1 ;  /* 0xffffffffff0f7424 */ /* 0x000fce00078e00ff */
[----:B012--5:R-:W-:Y:S05]  /*11900*/  WARPSYNC.COLLECTIVE R15, `(.L_x_370) ;  /* 0x000000000f0c7348 */ /* 0x027fea0003c00000 */
[----:B------:R-:W-:Y:S02]  /*11910*/  ELECT P6, UR62, PT ;  /* 0x00000000003e782f */ /* 0x000fe400038c0000 */
[----:B------:R-:W-:Y:S01]  /*11920*/  MOV R14, UR62 ;  /* 0x0000003e000e7c02 */ /* 0x000fe20008000f00 */
[----:B012--5:R-:W-:Y:S10]  /*11930*/  ENDCOLLECTIVE ;  /* 0x000000000000791b */ /* 0x027ff40003800000 */
.L_x_370:
[----:B------:R-:W-:Y:S05]  /*11940*/  BSYNC B0 ;  /* 0x0000000000007941 */ /* 0x000fea0003800000 */
.L_x_369:
[----:B------:R-:W-:Y:S05]  /*11950*/  BRA `(.L_x_371) ;  /* 0xffffffc000d07947 */ /* 0x000fea000383ffff */
.L_x_259:
[----:B-1----:R1:W3:Y:S02]  /*11960*/  SYNCS.PHASECHK.TRANS64.TRYWAIT P1, [R5+URZ+0x32440], R0 ;  /* 0x03244000050075a7 */ /* 0x0022e4000802017f */
[----:B---3--:R-:W-:Y:S05]  /*11970*/  @!P1 NANOSLEEP.SYNCS 0x989680 ;  /* 0x009896800000995d */ /* 0x008fea0003900000 */
[----:B------:R-:W3:Y:S02]  /*11980*/  @!P1 SYNCS.PHASECHK.TRANS64 P1, [R5+URZ+0x32440], R0 ;  /* 0x03244000050095a7 */ /* 0x000ee4000802007f */
[----:B---3--:R-:W-:Y:S05]  /*11990*/  @!P1 BRA `(.L_x_259) ;  /* 0xfffffffc00f09947 */ /* 0x008fea000383ffff */
[----:B------:R-:W-:Y:S05]  /*119a0*/  BRA `(.L_x_372) ;  /* 0xffffffc000f87947 */ /* 0x000fea000383ffff */
.L_x_261:
[----:B---3--:R3:W4:Y:S02]  /*119b0*/  SYNCS.PHASECHK.TRANS64.TRYWAIT P1, [R17+URZ+0x32440], R2 ;  /* 0x03244002110075a7 */ /* 0x008724000802017f */
[----:B----4-:R-:W-:Y:S05]  /*119c0*/  @!P1 NANOSLEEP.SYNCS 0x989680 ;  /* 0x009896800000995d */ /* 0x010fea0003900000 */
[----:B------:R-:W4:Y:S02]  /*119d0*/  @!P1 SYNCS.PHASECHK.TRANS64 P1, [R17+URZ+0x32440], R2 ;  /* 0x03244002110095a7 */ /* 0x000f24000802007f */
[----:B----4-:R-:W-:Y:S05]  /*119e0*/  @!P1 BRA `(.L_x_261) ;  /* 0xfffffffc00f09947 */ /* 0x010fea000383ffff */
[----:B------:R-:W-:Y:S05]  /*119f0*/  BRA `(.L_x_373) ;  /* 0xffffffc400047947 */ /* 0x000fea000383ffff */
.L_x_263:
[----:B----4-:R4:W0:Y:S02]  /*11a00*/  SYNCS.PHASECHK.TRANS64.TRYWAIT P1, [R5+URZ+0x32460], R0 ;  /* 0x03246000050075a7 */ /* 0x010824000802017f */
[----:B0-----:R-:W-:Y:S05]  /*11a10*/  @!P1 NANOSLEEP.SYNCS 0x989680 ;  /* 0x009896800000995d */ /* 0x001fea0003900000 */
[----:B------:R-:W0:Y:S02]  /*11a20*/  @!P1 SYNCS.PHASECHK.TRANS64 P1, [R5+URZ+0x32460], R0 ;  /* 0x03246000050095a7 */ /* 0x000e24000802007f */
[----:B0-----:R-:W-:Y:S05]  /*11a30*/  @!P1 BRA `(.L_x_263) ;  /* 0xfffffffc00f09947 */ /* 0x001fea000383ffff */
[----:B------:R-:W-:Y:S05]  /*11a40*/  BRA `(.L_x_374) ;  /* 0xffffffc400007947 */ /* 0x000fea000383ffff */
.L_x_375:
        /* <DEDUP_REMOVED lines=11> */
.L_x_6557:


//--------------------- .text._ZN7cutlass13device_kernelIN5flash11enable_sm90INS1_16FlashAttnFwdSm90INS1_25CollectiveMainloopFwdSm90ILi2EN4cute5tupleIJNS5_1CILi1EEES8_S8_EEENS6_IJNS7_ILi128EEENS7_ILi96EEENS7_ILi64EEEEEELi256ENS_6half_tEfNS_4arch4Sm90ELb0ELb0ELb1ELb1ELb1ELb0ELb0ELb1ELb0ELb1ELb1ELb0EEENS1_21CollectiveEpilogueFwdINS6_IJSA_NS7_ILi256EEESB_EEES9_SE_SG_Li256ELb1ELb1ELb1ELb0EEENS1_36VarlenDynamicPersistentTileSchedulerILi128ELi96ELi256ELi128ELb1ELb1ELb1ELb0ELb1ELb1EEEEEEEEEvNT_6ParamsE --------------------------
	.section	.text._ZN7cutlass13device_kernelIN5flash11enable_sm90INS1_16FlashAttnFwdSm90INS1_25CollectiveMainloopFwdSm90ILi2EN4cute5tupleIJNS5_1CILi1EEES8_S8_EEENS6_IJNS7_ILi128EEENS7_ILi96EEENS7_ILi64EEEEEELi256ENS_6half_tEfNS_4arch4Sm90ELb0ELb0ELb1ELb1ELb1ELb0ELb0ELb1ELb0ELb1ELb1ELb0EEENS1_21CollectiveEpilogueFwdINS6_IJSA_NS7_ILi256EEESB_EEES9_SE_SG_Li256ELb1ELb1ELb1ELb0EEENS1_36VarlenDynamicPersistentTileSchedulerILi128ELi96ELi256ELi128ELb1ELb1ELb1ELb0ELb1ELb1EEEEEEEEEvNT_6ParamsE,"ax",@progbits
	.align	128
.text._ZN7cutlass13device_kernelIN5flash11enable_sm90INS1_16FlashAttnFwdSm90INS1_25CollectiveMainloopFwdSm90ILi2EN4cute5tupleIJNS5_1CILi1EEES8_S8_EEENS6_IJNS7_ILi128EEENS7_ILi96EEENS7_ILi64EEEEEELi256ENS_6half_tEfNS_4arch4Sm90ELb0ELb0ELb1ELb1ELb1ELb0ELb0ELb1ELb0ELb1ELb1ELb0EEENS1_21CollectiveEpilogueFwdINS6_IJSA_NS7_ILi256EEESB_EEES9_SE_SG_Li256ELb1ELb1ELb1ELb0EEENS1_36VarlenDynamicPersistentTileSchedulerILi128ELi96ELi256ELi128ELb1ELb1ELb1ELb0ELb1ELb1EEEEEEEEEvNT_6ParamsE:
        .type           _ZN7cutlass13device_kernelIN5flash11enable_sm90INS1_16FlashAttnFwdSm90INS1_25CollectiveMainloopFwdSm90ILi2EN4cute5tupleIJNS5_1CILi1EEES8_S8_EEENS6_IJNS7_ILi128EEENS7_ILi96EEENS7_ILi64EEEEEELi256ENS_6half_tEfNS_4arch4Sm90ELb0ELb0ELb1ELb1ELb1ELb0ELb0ELb1ELb0ELb1ELb1ELb0EEENS1_21CollectiveEpilogueFwdINS6_IJSA_NS7_ILi256EEESB_EEES9_SE_SG_Li256ELb1ELb1ELb1ELb0EEENS1_36VarlenDynamicPersistentTileSchedulerILi128ELi96ELi256ELi128ELb1ELb1ELb1ELb0ELb1ELb1EEEEEEEEEvNT_6ParamsE,@function
        .size           _ZN7cutlass13device_kernelIN5flash11enable_sm90INS1_16FlashAttnFwdSm90INS1_25CollectiveMainloopFwdSm90ILi2EN4cute5tupleIJNS5_1CILi1EEES8_S8_EEENS6_IJNS7_ILi128EEENS7_ILi96EEENS7_ILi64EEEEEELi256ENS_6half_tEfNS_4arch4Sm90ELb0ELb0ELb1ELb1ELb1ELb0ELb0ELb1ELb0ELb1ELb1ELb0EEENS1_21CollectiveEpilogueFwdINS6_IJSA_NS7_ILi256EEESB_EEES9_SE_SG_Li256ELb1ELb1ELb1ELb0EEENS1_36VarlenDynamicPersistentTileSchedulerILi128ELi96ELi256ELi128ELb1ELb1ELb1ELb0ELb1ELb1EEEEEEEEEvNT_6ParamsE,(.L_x_6558 - _ZN7cutlass13device_kernelIN5flash11enable_sm90INS1_16FlashAttnFwdSm90INS1_25CollectiveMainloopFwdSm90ILi2EN4cute5tupleIJNS5_1CILi1EEES8_S8_EEENS6_IJNS7_ILi128EEENS7_ILi96EEENS7_ILi64EEEEEELi256ENS_6half_tEfNS_4arch4Sm90ELb0ELb0ELb1ELb1ELb1ELb0ELb0ELb1ELb0ELb1ELb1ELb0EEENS1_21CollectiveEpilogueFwdINS6_IJSA_NS7_ILi256EEESB_EEES9_SE_SG_Li256ELb1ELb1ELb1ELb0EEENS1_36VarlenDynamicPersistentTileSchedulerILi128ELi96ELi256ELi128ELb1ELb1ELb1ELb0ELb1ELb1EEEEEEEEEvNT_6ParamsE)
        .other          _ZN7cutlass13device_kernelIN5flash11enable_sm90INS1_16FlashAttnFwdSm90INS1_25CollectiveMainloopFwdSm90ILi2EN4cute5tupleIJNS5_1CILi1EEES8_S8_EEENS6_IJNS7_ILi128EEENS7_ILi96EEENS7_ILi64EEEEEELi256ENS_6half_tEfNS_4arch4Sm90ELb0ELb0ELb1ELb1ELb1ELb0ELb0ELb1ELb0ELb1ELb1ELb0EEENS1_21CollectiveEpilogueFwdINS6_IJSA_NS7_ILi256EEESB_EEES9_SE_SG_Li256ELb1ELb1ELb1ELb0EEENS1_36VarlenDynamicPersistentTileSchedulerILi128ELi96ELi256ELi128ELb1ELb1ELb1ELb0ELb1ELb1EEEEEEEEEvNT_6ParamsE,@"STO_CUDA_ENTRY STV_DEFAULT"
_ZN7cutlass13device_kernelIN5flash11enable_sm90INS1_16FlashAttnFwdSm90INS1_25CollectiveMainloopFwdSm90ILi2EN4cute5tupleIJNS5_1CILi1EEES8_S8_EEENS6_IJNS7_ILi128EEENS7_ILi96EEENS7_ILi64EEEEEELi256ENS_6half_tEfNS_4arch4Sm90ELb0ELb0ELb1ELb1ELb1ELb0ELb0ELb1ELb0ELb1ELb1ELb0EEENS1_21CollectiveEpilogueFwdINS6_IJSA_NS7_ILi256EEESB_EEES9_SE_SG_Li256ELb1ELb1ELb1ELb0EEENS1_36VarlenDynamicPersistentTileSchedulerILi128ELi96ELi256ELi128ELb1ELb1ELb1ELb0ELb1ELb1EEEEEEEEEvNT_6ParamsE:
        /* <DEDUP_REMOVED lines=13> */
[----:B------:R-:W-:-:S04]  /*00d0*/  VOTEU.ALL UP1, P0 ;  /* 0x00000000003f7886 */ /* 0x000fc80000020000 */
        /* <DEDUP_REMOVED lines=10> */
[----:B------:R0:W2:Y:S06]  /*0180*/  @!UP0 SYNCS.EXCH.64 URZ, [UR8+0x22800], UR4 ;  /* 0x02280004083f85b2 */ /* 0x0000ac0008000100 */
[----:B------:R0:W3:Y:S02]  /*0190*/  @!UP1 SYNCS.EXCH.64 URZ, [UR8+0x22820], UR6 ;  /* 0x02282006083f95b2 */ /* 0x0000e40008000100 */
        /* <DEDUP_REMOVED lines=15> */
[----:B------:R0:W4:Y:S01]  /*0290*/  SYNCS.EXCH.64 URZ, [UR8+0x22840], UR6 ;  /* 0x02284006083f75b2 */ /* 0x0001220008000100 */
[----:B------:R0:W0:Y:S01]  /*02a0*/  SYNCS.EXCH.64 URZ, [UR8+0x22838], UR4 ;  /* 0x02283804083f75b2 */ /* 0x0000220008000100 */
[----:B------:R0:W0:Y:S01]  /*02b0*/  SYNCS.EXCH.64 URZ, [UR8+0x22848], UR6 ;  /* 0x02284806083f75b2 */ /* 0x0000220008000100 */
[----:B------:R-:W-:Y:S01]  /*02c0*/  NOP ;  /* 0x0000000000007918 */ /* 0x000fe20000000000 */
.L_x_376:
        /* <DEDUP_REMOVED lines=22> */
.L_x_377:
        /* <DEDUP_REMOVED lines=18> */
.L_x_378:
        /* <DEDUP_REMOVED lines=22> */
.L_x_379:
        /* <DEDUP_REMOVED lines=23> */
.L_x_380:
[----:B------:R-:W-:Y:S01]  /*0820*/  UISETP.NE.AND UP0, UPT, UR9, URZ, UPT ;  /* 0x0000003f0900728c */ /* 0x000fe2000bf05270 */
[----:B------:R-:W-:Y:S01]  /*0830*/  NOP ;  /* 0x0000000000007918 */ /* 0x000fe20000000000 */
[----:B------:R-:W-:Y:S01]  /*0840*/  UMOV UR38, 0x1 ;  /* 0x0000000100267882 */ /* 0x000fe20000000000 */
[----:B------:R-:W-:Y:S01]  /*0850*/  ULDC.64 UR50, c[0x0][0x208] ;  /* 0x0000820000327ab9 */ /* 0x000fe20000000a00 */
[----:B------:R-:W-:Y:S01]  /*0860*/  USEL UR38, UR38, 0x2, !UP0 ;  /* 0x0000000226267887 */ /* 0x000fe2000c000000 */
[----:B01234-:R-:W-:Y:S01]  /*0870*/  BAR.SYNC.DEFER_BLOCKING 0x0 ;  /* 0x0000000000007b1d */ /* 0x01ffe20000010000 */
[----:B------:R-:W-:-:S13]  /*0880*/  PLOP3.LUT P0, PT, PT, PT, UP0, 0x80, 0x0 ;  /* 0x000000000000781c */ /* 0x000fda0003f0f008 */
[----:B------:R-:W-:Y:S05]  /*0890*/  @!P0 BRA `(.L_x_381) ;  /* 0x000000ac00108947 */ /* 0x000fea0003800000 */
.L_x_382:
[----:B------:R-:W-:-:S08]  /*08a0*/  NOP ;  /* 0x0000000000007918 */ /* 0x000fd00000000000 */
[----:B------:R-:W0:Y:S02]  /*08b0*/  USETMAXREG.TRY_ALLOC.CTAPOOL UP0, 0xe8 ;  /* 0x000000e8000079c8 */ /* 0x000e240008000600 */
[----:B0-----:R-:W-:-:S13]  /*08c0*/  PLOP3.LUT P0, PT, PT, PT, UP0, 0x80, 0x0 ;  /* 0x000000000000781c */ /* 0x001fda0003f0f008 */
[----:B------:R-:W-:Y:S05]  /*08d0*/  @!P0 BRA `(.L_x_382) ;  /* 0xfffffffc00f08947 */ /* 0x000fea000383ffff */
[----:B------:R-:W-:Y:S01]  /*08e0*/  SHF.R.U32.HI R2, RZ, 0x7, R0 ;  /* 0x00000007ff027819 */ /* 0x000fe20000011600 */
[----:B------:R-:W0:Y:S08]  /*08f0*/  S2UR UR5, SR_CgaCtaId ;  /* 0x00000000000579c3 */ /* 0x000e300000008800 */
[----:B------:R-:W-:Y:S06]  /*0900*/  BAR.ARV 0x8, 0x180 ;  /* 0x0206000000007b1d */ /* 0x000fec0000002000 */
[----:B------:R-:W-:Y:S01]  /*0910*/  ISETP.NE.AND P0, PT, R2, 0x1, PT ;  /* 0x000000010200780c */ /* 0x000fe20003f05270 */
[----:B------:R-:W-:-:S12]  /*0920*/  UMOV UR4, 0x400 ;  /* 0x0000040000047882 */ /* 0x000fd80000000000 */
[----:B------:R-:W-:Y:S06]  /*0930*/  @!P0 BAR.ARV 0x9, 0x100 ;  /* 0x0244000000008b1d */ /* 0x000fec0000002000 */
[----:B0-----:R-:W-:Y:S02]  /*0940*/  ULEA UR4, UR5, UR4, 0x18 ;  /* 0x0000000405047291 */ /* 0x001fe4000f8ec03f */
[----:B------:R-:W-:Y:S07]  /*0950*/  BAR.SYNC.DEFER_BLOCKING 0x5, 0x180 ;  /* 0x0146000000007b1d */ /* 0x000fee0000010000 */
[----:B------:R-:W0:Y:S01]  /*0960*/  LDS.128 R4, [UR4+0x228d0] ;  /* 0x0228d004ff047984 */ /* 0x000e220008000c00 */
[----:B------:R-:W-:Y:S01]  /*0970*/  ULDC UR4, c[0x0][0xc3c] ;  /* 0x00030f0000047ab9 */ /* 0x000fe20000000800 */
[----:B------:R-:W-:Y:S06]  /*0980*/  BAR.ARV 0x4, 0x180 ;  /* 0x0106000000007b1d */ /* 0x000fec0000002000 */
[----:B0-----:R-:W-:-:S13]  /*0990*/  ISETP.GE.AND P0, PT, R7, UR4, PT ;  /* 0x0000000407007c0c */ /* 0x001fda000bf06270 */
[----:B------:R-:W-:Y:S05]  /*09a0*/  @P0 EXIT ;  /* 0x000000000000094d */ /* 0x000fea0003800000 */
[----:B------:R-:W-:Y:S01]  /*09b0*/  VIADD R0, R0, 0xffffff80 ;  /* 0xffffff8000007836 */ /* 0x000fe20000000000 */
[----:B------:R-:W-:Y:S01]  /*09c0*/  R2UR UR6, R5 ;  /* 0x00000000050672ca */ /* 0x000fe200000e0000 */
[----:B------:R-:W-:Y:S01]  /*09d0*/  ULOP3.LUT UR47, UR38, 0x1, URZ, 0xfc, !UPT ;  /* 0x00000001262f7892 */ /* 0x000fe2000f8efc3f */
[----:B------:R-:W-:Y:S01]  /*09e0*/  R2UR UR5, R6 ;  /* 0x00000000060572ca */ /* 0x000fe200000e0000 */
[----:B------:R-:W-:Y:S01]  /*09f0*/  UMOV UR46, URZ ;  /* 0x0000003f002e7c82 */ /* 0x000fe20008000000 */
[----:B------:R-:W-:Y:S01]  /*0a00*/  SHF.R.S32.HI R3, RZ, 0x1f, R0 ;  /* 0x0000001fff037819 */ /* 0x000fe20000011400 */
[----:B------:R-:W-:Y:S01]  /*0a10*/  UMOV UR36, URZ ;  /* 0x0000003f00247c82 */ /* 0x000fe20008000000 */
[----:B------:R-:W-:Y:S01]  /*0a20*/  R2UR UR7, R7 ;  /* 0x00000000070772ca */ /* 0x000fe200000e0000 */
[----:B------:R-:W-:Y:S01]  /*0a30*/  UMOV UR37, URZ ;  /* 0x0000003f00257c82 */ /* 0x000fe20008000000 */
[CC--:B------:R-:W-:Y:S02]  /*0a40*/  LEA.HI R2, R3.reuse, R0.reuse, RZ, 0x7 ;  /* 0x0000000003027211 */ /* 0x0c0fe400078f38ff */
[----:B------:R-:W-:-:S02]  /*0a50*/  LEA.HI R4, R3, R0, RZ, 0x5 ;  /* 0x0000000003047211 */ /* 0x000fc400078f28ff */
[----:B------:R-:W-:Y:S02]  /*0a60*/  LOP3.LUT R221, R2, 0xffffff80, RZ, 0xc0, !PT ;  /* 0xffffff8002dd7812 */ /* 0x000fe400078ec0ff */
[CC--:B------:R-:W-:Y:S01]  /*0a70*/  LEA.HI R5, R3.reuse, R0.reuse, RZ, 0x2 ;  /* 0x0000000003057211 */ /* 0x0c0fe200078f10ff */
[----:B------:R-:W-:Y:S01]  /*0a80*/  IMAD.SHL.U32 R6, R4, 0x20, RZ ;  /* 0x0000002004067824 */ /* 0x000fe200078e00ff */
[----:B------:R-:W-:Y:S01]  /*0a90*/  LEA.HI R3, R3, R0, RZ, 0x4 ;  /* 0x0000000003037211 */ /* 0x000fe200078f20ff */
[C---:B------:R-:W-:Y:S01]  /*0aa0*/  IMAD.IADD R221, R0.reuse, 0x1, -R221 ;  /* 0x0000000100dd7824 */ /* 0x040fe200078e0add */
[----:B------:R-:W-:Y:S02]  /*0ab0*/  LOP3.LUT R11, R5, 0xfffffffc, RZ, 0xc0, !PT ;  /* 0xfffffffc050b7812 */ /* 0x000fe400078ec0ff */
[----:B------:R-:W-:Y:S02]  /*0ac0*/  LOP3.LUT R5, R3, 0x3fffff0, RZ, 0xc0, !PT ;  /* 0x03fffff003057812 */ /* 0x000fe400078ec0ff */
[----:B------:R-:W-:Y:S01]  /*0ad0*/  SHF.R.S32.HI R8, RZ, 0x1f, R221 ;  /* 0x0000001fff087819 */ /* 0x000fe200000114dd */
[C---:B------:R-:W-:Y:S01]  /*0ae0*/  IMAD.IADD R12, R0.reuse, 0x1, -R11 ;  /* 0x00000001000c7824 */ /* 0x040fe200078e0a0b */
[----:B------:R-:W-:Y:S01]  /*0af0*/  SHF.R.S32.HI R4, RZ, 0x4, R3 ;  /* 0x00000004ff047819 */ /* 0x000fe20000011403 */
[----:B------:R-:W-:Y:S01]  /*0b00*/  IMAD.IADD R5, R0, 0x1, -R5 ;  /* 0x0000000100057824 */ /* 0x000fe200078e0a05 */
[----:B------:R-:W-:-:S02]  /*0b10*/  LEA.HI R9, R8, R221, RZ, 0x2 ;  /* 0x000000dd08097211 */ /* 0x000fc400078f10ff */
[----:B------:R-:W-:Y:S02]  /*0b20*/  LEA.HI R0, R3, R4, RZ, 0x1 ;  /* 0x0000000403007211 */ /* 0x000fe400078f08ff */
[--C-:B------:R-:W-:Y:S02]  /*0b30*/  SHF.R.S32.HI R10, RZ, 0x2, R9.reuse ;  /* 0x00000002ff0a7819 */ /* 0x100fe40000011409 */
[----:B------:R-:W-:Y:S02]  /*0b40*/  SHF.R.S32.HI R7, RZ, 0x1f, R9 ;  /* 0x0000001fff077819 */ /* 0x000fe40000011409 */
[----:B------:R-:W-:Y:S02]  /*0b50*/  SHF.R.S32.HI R3, RZ, 0x7, R2 ;  /* 0x00000007ff037819 */ /* 0x000fe40000011402 */
[----:B------:R-:W-:Y:S02]  /*0b60*/  LEA.HI R11, R7, R10, RZ, 0x3 ;  /* 0x0000000a070b7211 */ /* 0x000fe400078f18ff */
[----:B------:R-:W-:-:S02]  /*0b70*/  LOP3.LUT R6, R6, 0xfffffc00, RZ, 0xc0, !PT ;  /* 0xfffffc0006067812 */ /* 0x000fc400078ec0ff */
[----:B------:R-:W-:Y:S02]  /*0b80*/  LOP3.LUT R7, R0, 0x1ffffffe, RZ, 0xc0, !PT ;  /* 0x1ffffffe00077812 */ /* 0x000fe400078ec0ff */
[----:B------:R-:W-:Y:S01]  /*0b90*/  LOP3.LUT R11, R11, 0xfffffff8, RZ, 0xc0, !PT ;  /* 0xfffffff80b0b7812 */ /* 0x000fe200078ec0ff */
[----:B------:R-:W-:Y:S01]  /*0ba0*/  IMAD R6, R5, 0x40, R6 ;  /* 0x0000004005067824 */ /* 0x000fe200078e0206 */
[----:B------:R-:W-:Y:S01]  /*0bb0*/  LEA.HI R2, R2, R3, RZ, 0x1 ;  /* 0x0000000302027211 */ /* 0x000fe200078f08ff */
[----:B------:R-:W-:Y:S01]  /*0bc0*/  IMAD.IADD R7, R4, 0x1, -R7 ;  /* 0x0000000104077824 */ /* 0x000fe200078e0a07 */
[----:B------:R-:W-:Y:S01]  /*0bd0*/  LEA.HI R8, R8, R221, RZ, 0x5 ;  /* 0x000000dd08087211 */ /* 0x000fe200078f28ff */
[----:B------:R-:W-:Y:S01]  /*0be0*/  IMAD.IADD R11, R10, 0x1, -R11 ;  /* 0x000000010a0b7824 */ /* 0x000fe200078e0a0b */
[----:B------:R-:W-:Y:S02]  /*0bf0*/  LEA.HI R0, R12, R12, RZ, 0x1 ;  /* 0x0000000c0c007211 */ /* 0x000fe400078f08ff */
[----:B------:R-:W-:-:S02]  /*0c00*/  LOP3.LUT R2, R2, 0x3fffffe, RZ, 0xc0, !PT ;  /* 0x03fffffe02027812 */ /* 0x000fc400078ec0ff */
[----:B------:R-:W-:Y:S02]  /*0c10*/  SHF.R.S32.HI R8, RZ, 0x5, R8 ;  /* 0x00000005ff087819 */ /* 0x000fe40000011408 */
[----:B------:R-:W-:Y:S01]  /*0c20*/  LOP3.LUT R5, R0, 0x1ffffffe, RZ, 0xc0, !PT ;  /* 0x1ffffffe00057812 */ /* 0x000fe200078ec0ff */
[----:B------:R-:W-:Y:S01]  /*0c30*/  IMAD R0, R7, 0x8, R6 ;  /* 0x0000000807007824 */ /* 0x000fe200078e0206 */
[----:B------:R-:W-:Y:S01]  /*0c40*/  LOP3.LUT R4, R9, 0x7ffffffc, RZ, 0xc0, !PT ;  /* 0x7ffffffc09047812 */ /* 0x000fe200078ec0ff */
[----:B------:R-:W-:Y:S02]  /*0c50*/  IMAD.IADD R3, R3, 0x1, -R2 ;  /* 0x0000000103037824 */ /* 0x000fe400078e0a02 */
[----:B------:R-:W-:Y:S01]  /*0c60*/  IMAD R8, R8, 0x10, R11 ;  /* 0x0000001008087824 */ /* 0x000fe200078e020b */
[----:B------:R0:W-:Y:S01]  /*0c70*/  STL [R1+0x30], R0 ;  /* 0x0000300001007387 */ /* 0x0001e20000100800 */
[----:B------:R-:W-:Y:S02]  /*0c80*/  IMAD.IADD R5, R12, 0x1, -R5 ;  /* 0x000000010c057824 */ /* 0x000fe400078e0a05 */
[----:B------:R-:W-:-:S04]  /*0c90*/  IMAD.IADD R2, R221, 0x1, -R4 ;  /* 0x00000001dd027824 */ /* 0x000fc800078e0a04 */
[----:B------:R-:W-:Y:S02]  /*0ca0*/  IMAD.SHL.U32 R2, R2, 0x2, RZ ;  /* 0x0000000202027824 */ /* 0x000fe400078e00ff */
[----:B0-----:R-:W-:Y:S02]  /*0cb0*/  IMAD R0, R3, 0x40, R8 ;  /* 0x0000004003007824 */ /* 0x001fe400078e0208 */
[C---:B------:R-:W-:Y:S02]  /*0cc0*/  VIADD R220, R2.reuse, 0x8 ;  /* 0x0000000802dc7836 */ /* 0x040fe40000000000 */
[C---:B------:R-:W-:Y:S01]  /*0cd0*/  VIADD R219, R2.reuse, 0x10 ;  /* 0x0000001002db7836 */ /* 0x040fe20000000000 */
[----:B------:R0:W-:Y:S01]  /*0ce0*/  STL [R1+0x28], R0 ;  /* 0x0000280001007387 */ /* 0x0001e20000100800 */
[C---:B------:R-:W-:Y:S01]  /*0cf0*/  VIADD R218, R2.reuse, 0x18 ;  /* 0x0000001802da7836 */ /* 0x040fe20000000000 */
[----:B------:R-:W-:Y:S01]  /*0d00*/  SHF.R.S32.HI R6, RZ, 0x1f, R220 ;  /* 0x0000001fff067819 */ /* 0x000fe200000114dc */
        /* <DEDUP_REMOVED lines=8> */
[----:B0-----:R-:W-:Y:S01]  /*0d90*/  IMAD R0, R5, 0x8, R0 ;  /* 0x0000000805007824 */ /* 0x001fe200078e0200 */
[----:B------:R-:W-:Y:S01]  /*0da0*/  SHF.R.S32.HI R3, RZ, 0x1f, R215 ;  /* 0x0000001fff037819 */ /* 0x000fe200000114d7 */
[C---:B------:R-:W-:Y:S01]  /*0db0*/  VIADD R213, R2.reuse, 0x40 ;  /* 0x0000004002d57836 */ /* 0x040fe20000000000 */
[----:B------:R-:W-:Y:S01]  /*0dc0*/  SHF.R.S32.HI R6, RZ, 0x1f, R214 ;  /* 0x0000001fff067819 */ /* 0x000fe200000114d6 */
        /* <DEDUP_REMOVED lines=36> */
[----:B------:R-:W-:Y:S01]  /*1010*/  VIADD R16, R2, 0xd8 ;  /* 0x000000d802107836 */ /* 0x000fe20000000000 */
[----:B------:R-:W-:-:S02]  /*1020*/  SHF.R.S32.HI R223, RZ, 0x1f, R18 ;  /* 0x0000001fffdf7819 */ /* 0x000fc40000011412 */
[----:B0-----:R-:W-:-:S07]  /*1030*/  SHF.R.S32.HI R222, RZ, 0x1f, R17 ;  /* 0x0000001fffde7819 */ /* 0x001fce0000011411 */
.L_x_432:
[----:B------:R-:W-:Y:S01]  /*1040*/  ULDC.64 UR8, c[0x0][0xc88] ;  /* 0x0003220000087ab9 */ /* 0x000fe20000000a00 */
[----:B------:R-:W-:Y:S01]  /*1050*/  ULDC.64 UR10, c[0x0][0xa20] ;  /* 0x00028800000a7ab9 */ /* 0x000fe20000000a00 */
[----:B------:R-:W-:Y:S02]  /*1060*/  UIMAD.WIDE UR8, UR7, 0x4, UR8 ;  /* 0x00000004070878a5 */ /* 0x000fe4000f8e0208 */
[----:B------:R-:W-:Y:S01]  /*1070*/  UISETP.NE.U32.AND UP1, UPT, UR10, URZ, UPT ;  /* 0x0000003f0a00728c */ /* 0x000fe2000bf25070 */
[----:B------:R-:W-:Y:S01]  /*1080*/  ULDC UR4, c[0x0][0x424] ;  /* 0x0001090000047ab9 */ /* 0x000fe20000000800 */
[----:B------:R-:W-:Y:S02]  /*1090*/  ULDC UR7, c[0x0][0x2f0] ;  /* 0x0000bc0000077ab9 */ /* 0x000fe40000000800 */
[----:B0123--:R-:W-:Y:S02]  /*10a0*/  IMAD.U32 R4, RZ, RZ, UR8 ;  /* 0x00000008ff047e24 */ /* 0x00ffe4000f8e00ff */
[----:B------:R-:W-:Y:S01]  /*10b0*/  IMAD.U32 R5, RZ, RZ, UR9 ;  /* 0x00000009ff057e24 */ /* 0x000fe2000f8e00ff */
[----:B------:R-:W-:-:S04]  /*10c0*/  ULDC.64 UR8, c[0x0][0xa28] ;  /* 0x00028a0000087ab9 */ /* 0x000fc80000000a00 */
[----:B------:R-:W2:Y:S01]  /*10d0*/  LDG.E R4, desc[UR50][R4.64] ;  /* 0x0000003204047981 */ /* 0x000ea2000c1e1900 */
[----:B------:R-:W-:Y:S02]  /*10e0*/  UISETP.NE.U32.AND UP0, UPT, UR8, URZ, UPT ;  /* 0x0000003f0800728c */ /* 0x000fe4000bf05070 */
[----:B------:R-:W-:Y:S02]  /*10f0*/  UISETP.NE.AND.EX UP1, UPT, UR11, URZ, UPT, UP1 ;  /* 0x0000003f0b00728c */ /* 0x000fe4000bf25310 */
[----:B------:R-:W-:-:S04]  /*1100*/  UISETP.NE.AND.EX UP0, UPT, UR9, URZ, UPT, UP0 ;  /* 0x0000003f0900728c */ /* 0x000fc8000bf05300 */
[----:B------:R-:W-:Y:S02]  /*1110*/  PLOP3.LUT P1, PT, PT, PT, UP1, 0x80, 0x0 ;  /* 0x000000000000781c */ /* 0x000fe40003f2f018 */
[----:B------:R-:W-:Y:S02]  /*1120*/  PLOP3.LUT P0, PT, PT, PT, UP0, 0x80, 0x0 ;  /* 0x000000000000781c */ /* 0x000fe40003f0f008 */
[----:B--2---:R-:W-:-:S13]  /*1130*/  R2UR UR39, R4 ;  /* 0x00000000042772ca */ /* 0x004fda00000e0000 */
[----:B------:R-:W-:Y:S02]  /*1140*/  USHF.R.S32.HI UR40, URZ, 0x1f, UR39 ;  /* 0x0000001f3f287899 */ /* 0x000fe40008011427 */
[----:B------:R-:W-:-:S04]  /*1150*/  @UP0 ULEA UR8, UP2, UR39, UR8, 0x2 ;  /* 0x0000000827080291 */ /* 0x000fc8000f84103f */
[----:B------:R-:W-:Y:S02]  /*1160*/  @UP0 ULEA.HI.X UR9, UR39, UR9, UR40, 0x2, UP2 ;  /* 0x0000000927090291 */ /* 0x000fe400090f1428 */
[----:B------:R-:W-:Y:S01]  /*1170*/  @UP1 ULEA UR10, UP0, UR39, UR10, 0x2 ;  /* 0x0000000a270a1291 */ /* 0x000fe2000f80103f */
[----:B------:R-:W-:-:S03]  /*1180*/  IMAD.U32 R4, RZ, RZ, UR8 ;  /* 0x00000008ff047e24 */ /* 0x000fc6000f8e00ff */
[----:B------:R-:W-:Y:S01]  /*1190*/  @UP1 ULEA.HI.X UR11, UR39, UR11, UR40, 0x2, UP0 ;  /* 0x0000000b270b1291 */ /* 0x000fe200080f1428 */
[----:B------:R-:W-:Y:S01]  /*11a0*/  IMAD.U32 R5, RZ, RZ, UR9 ;  /* 0x00000009ff057e24 */ /* 0x000fe2000f8e00ff */
[----:B------:R-:W-:Y:S01]  /*11b0*/  ULDC.64 UR8, c[0x0][0x418] ;  /* 0x0001060000087ab9 */ /* 0x000fe20000000a00 */
[----:B------:R-:W-:-:S03]  /*11c0*/  IMAD.U32 R6, RZ, RZ, UR10 ;  /* 0x0000000aff067e24 */ /* 0x000fc6000f8e00ff */
[----:B------:R-:W-:Y:S01]  /*11d0*/  IMAD.U32 R7, RZ, RZ, UR11 ;  /* 0x0000000bff077e24 */ /* 0x000fe2000f8e00ff */
[----:B------:R-:W2:Y:S04]  /*11e0*/  @P0 LDG.E R4, desc[UR50][R4.64] ;  /* 0x0000003204040981 */ /* 0x000ea8000c1e1900 */
[----:B------:R-:W3:Y:S01]  /*11f0*/  @P1 LDG.E R6, desc[UR50][R6.64] ;  /* 0x0000003206061981 */ /* 0x000ee2000c1e1900 */
[----:B------:R-:W-:Y:S01]  /*1200*/  UISETP.NE.U32.AND UP0, UPT, UR8, URZ, UPT ;  /* 0x0000003f0800728c */ /* 0x000fe2000bf05070 */
[----:B------:R-:W-:Y:S01]  /*1210*/  UMOV UR49, URZ ;  /* 0x0000003f00317c82 */ /* 0x000fe20008000000 */
[----:B------:R-:W-:Y:S02]  /*1220*/  ULOP3.LUT UR8, UR5, 0xff000000, URZ, 0xc0, !UPT ;  /* 0xff00000005087892 */ /* 0x000fe4000f8ec03f */
[----:B------:R-:W-:Y:S01]  /*1230*/  UISETP.NE.AND.EX UP0, UPT, UR9, URZ, UPT, UP0 ;  /* 0x0000003f0900728c */ /* 0x000fe2000bf05300 */
[----:B------:R-:W-:-:S03]  /*1240*/  UMOV UR41, UR6 ;  /* 0x0000000600297c82 */ /* 0x000fc60008000000 */
[----:B------:R-:W-:-:S04]  /*1250*/  USEL UR4, UR4, 0x1, UP0 ;  /* 0x0000000104047887 */ /* 0x000fc80008000000 */
[----:B------:R-:W-:Y:S01]  /*1260*/  UIMAD UR4, UR4, UR7, URZ ;  /* 0x00000007040472a4 */ /* 0x000fe2000f8e023f */
[----:B--2---:R-:W-:-:S06]  /*1270*/  @P0 R2UR UR49, R4 ;  /* 0x00000000043102ca */ /* 0x004fcc00000e0000 */
[----:B---3--:R-:W-:Y:S01]  /*1280*/  @P1 R2UR UR4, R6 ;  /* 0x00000000060412ca */ /* 0x008fe200000e0000 */
[----:B----45:R-:W-:-:S14]  /*1290*/  @P1 BRA `(.L_x_383) ;  /* 0x0000000000341947 */ /* 0x030fdc0003800000 */
[----:B------:R-:W-:Y:S02]  /*12a0*/  ULDC.64 UR6, c[0x0][0xa08] ;  /* 0x0002820000067ab9 */ /* 0x000fe40000000a00 */
[----:B------:R-:W-:-:S04]  /*12b0*/  ISETP.NE.U32.AND P0, PT, RZ, UR6, PT ;  /* 0x00000006ff007c0c */ /* 0x000fc8000bf05070 */
[----:B------:R-:W-:-:S13]  /*12c0*/  ISETP.NE.AND.EX P0, PT, RZ, UR7, PT, P0 ;  /* 0x00000007ff007c0c */ /* 0x000fda000bf05300 */
[----:B------:R-:W-:Y:S05]  /*12d0*/  @!P0 BRA `(.L_x_383) ;  /* 0x0000000000248947 */ /* 0x000fea0003800000 */
[----:B------:R-:W-:Y:S02]  /*12e0*/  ULDC.64 UR6, c[0x0][0xa08] ;  /* 0x0002820000067ab9 */ /* 0x000fe40000000a00 */
[----:B------:R-:W-:-:S06]  /*12f0*/  UIMAD.WIDE UR6, UR39, 0x4, UR6 ;  /* 0x00000004270678a5 */ /* 0x000fcc000f8e0206 */
[----:B------:R-:W-:Y:S02]  /*1300*/  IMAD.U32 R4, RZ, RZ, UR6 ;  /* 0x00000006ff047e24 */ /* 0x000fe4000f8e00ff */
[----:B------:R-:W-:-:S05]  /*1310*/  IMAD.U32 R5, RZ, RZ, UR7 ;  /* 0x00000007ff057e24 */ /* 0x000fca000f8e00ff */
[----:B------:R-:W2:Y:S04]  /*1320*/  LDG.E R3, desc[UR50][R4.64] ;  /* 0x0000003204037981 */ /* 0x000ea8000c1e1900 */
[----:B------:R-:W3:Y:S01]  /*1330*/  LDG.E R0, desc[UR50][R4.64+0x4] ;  /* 0x0000043204007981 */ /* 0x000ee2000c1e1900 */
[----:B--2---:R-:W-:Y:S02]  /*1340*/  R2UR UR4, R3 ;  /* 0x00000000030472ca */ /* 0x004fe400000e0000 */
[----:B---3--:R-:W-:-:S13]  /*1350*/  R2UR UR6, R0 ;  /* 0x00000000000672ca */ /* 0x008fda00000e0000 */
[----:B------:R-:W-:-:S12]  /*1360*/  UIADD3 UR4, -UR4, UR6, URZ ;  /* 0x0000000604047290 */ /* 0x000fd8000fffe13f */
.L_x_383:
[----:B------:R-:W-:Y:S02]  /*1370*/  UIADD3 UR49, -UR49, UR4, URZ ;  /* 0x0000000431317290 */ /* 0x000fe4000fffe13f */
[----:B------:R-:W-:Y:S02]  /*1380*/  ULOP3.LUT UR4, UR5, 0xff0000, URZ, 0xc0, !UPT ;  /* 0x00ff000005047892 */ /* 0x000fe4000f8ec03f */
[----:B------:R-:W-:Y:S02]  /*1390*/  UISETP.GE.AND UP0, UPT, UR49, 0x1, UPT ;  /* 0x000000013100788c */ /* 0x000fe4000bf06270 */
[----:B------:R-:W-:Y:S02]  /*13a0*/  UIADD3 UR6, UR49, 0x5f, URZ ;  /* 0x0000005f31067890 */ /* 0x000fe4000fffe03f */
[----:B------:R-:W-:Y:S02]  /*13b0*/  USHF.R.U32.HI UR8, URZ, 0x8, UR8 ;  /* 0x000000083f087899 */ /* 0x000fe40008011608 */
[----:B------:R-:W-:Y:S01]  /*13c0*/  PLOP3.LUT P0, PT, PT, PT, UP0, 0x80, 0x0 ;  /* 0x000000000000781c */ /* 0x000fe20003f0f008 */
[----:B------:R-:W-:-:S02]  /*13d0*/  UIMAD.WIDE UR6, UR6, 0x2aaaaaab, URZ ;  /* 0x2aaaaaab060678a5 */ /* 0x000fc4000f8e023f */
[----:B------:R-:W-:Y:S02]  /*13e0*/  ULEA.HI UR8, UR4, UR8, URZ, 0x10 ;  /* 0x0000000804087291 */ /* 0x000fe4000f8f803f */
[----:B------:R-:W-:Y:S02]  /*13f0*/  USHF.R.U32.HI UR6, URZ, 0x1f, UR7 ;  /* 0x0000001f3f067899 */ /* 0x000fe40008011607 */
[----:B------:R-:W-:Y:S02]  /*1400*/  ULOP3.LUT UR42, UR8, 0xff, URZ, 0xc0, !UPT ;  /* 0x000000ff082a7892 */ /* 0x000fe4000f8ec03f */
[----:B------:R-:W-:Y:S01]  /*1410*/  ULOP3.LUT UR43, UR5, 0xffff, URZ, 0xc0, !UPT ;  /* 0x0000ffff052b7892 */ /* 0x000fe2000f8ec03f */
[----:B------:R-:W-:Y:S01]  /*1420*/  UMOV UR4, URZ ;  /* 0x0000003f00047c82 */ /* 0x000fe20008000000 */
[----:B------:R-:W-:Y:S02]  /*1430*/  USHF.R.U32.HI UR44, URZ, 0x10, UR8 ;  /* 0x000000103f2c7899 */ /* 0x000fe40008011608 */
[----:B------:R-:W-:Y:S01]  /*1440*/  ULEA.HI.SX32 UR9, UR7, UR6, 0x1c ;  /* 0x0000000607097291 */ /* 0x000fe2000f8fe23f */
[----:B------:R-:W-:Y:S11]  /*1450*/  @!P0 BRA `(.L_x_384) ;  /* 0x0000000000908947 */ /* 0x000ff60003800000 */
[----:B------:R-:W-:Y:S01]  /*1460*/  UISETP.NE.AND UP0, UPT, UR44, URZ, UPT ;  /* 0x0000003f2c00728c */ /* 0x000fe2000bf05270 */
[----:B------:R-:W-:-:S03]  /*1470*/  ULDC UR4, c[0x0][0x9f0] ;  /* 0x00027c0000047ab9 */ /* 0x000fc60000000800 */
[----:B------:R-:W-:-:S03]  /*1480*/  USEL UR10, UR44, UR4, UP0 ;  /* 0x000000042c0a7287 */ /* 0x000fc60008000000 */
[----:B------:R-:W-:Y:S01]  /*1490*/  UMOV UR4, URZ ;  /* 0x0000003f00047c82 */ /* 0x000fe20008000000 */
[----:B------:R-:W-:Y:S02]  /*14a0*/  UIADD3 UR6, UR9, -0x1, UR10 ;  /* 0xffffffff09067890 */ /* 0x000fe4000fffe00a */
[----:B------:R-:W-:-:S04]  /*14b0*/  IMAD.U32 R4, RZ, RZ, UR10 ;  /* 0x0000000aff047e24 */ /* 0x000fc8000f8e00ff */
[----:B------:R-:W-:Y:S01]  /*14c0*/  IMAD.U32 R5, RZ, RZ, UR6 ;  /* 0x00000006ff057e24 */ /* 0x000fe2000f8e00ff */
[-C--:B------:R-:W-:Y:S01]  /*14d0*/  IABS R0, R4.reuse ;  /* 0x0000000400007213 */ /* 0x080fe20000000000 */
[----:B------:R-:W-:Y:S01]  /*14e0*/  ULOP3.LUT UR6, UR6, UR10, URZ, 0x3c, !UPT ;  /* 0x0000000a06067292 */ /* 0x000fe2000f8e3c3f */
[----:B------:R-:W-:Y:S02]  /*14f0*/  IABS R6, R4 ;  /* 0x0000000400067213 */ /* 0x000fe40000000000 */
[----:B------:R-:W-:Y:S02]  /*1500*/  R2UR UR11, R0 ;  /* 0x00000000000b72ca */ /* 0x000fe400000e0000 */
[----:B------:R-:W-:-:S05]  /*1510*/  IABS R5, R5 ;  /* 0x0000000500057213 */ /* 0x000fca0000000000 */
[----:B------:R-:W-:-:S05]  /*1520*/  IMAD.MOV.U32 R4, RZ, RZ, R5 ;  /* 0x000000ffff047224 */ /* 0x000fca00078e0005 */
[----:B------:R-:W-:Y:S01]  /*1530*/  R2UR UR8, R4 ;  /* 0x00000000040872ca */ /* 0x000fe200000e0000 */
        /* <DEDUP_REMOVED lines=22> */
.L_x_384:
[----:B------:R-:W-:Y:S01]  /*16a0*/  UIMAD UR45, UR42, UR4, URZ ;  /* 0x000000042a2d72a4 */ /* 0x000fe2000f8e023f */
[----:B------:R-:W-:Y:S01]  /*16b0*/  IMAD.U32 R0, RZ, RZ, UR9 ;  /* 0x00000009ff007e24 */ /* 0x000fe2000f8e00ff */
[----:B------:R-:W-:Y:S01]  /*16c0*/  PLOP3.LUT P0, PT, PT, PT, PT, 0x80, 0x0 ;  /* 0x000000000000781c */ /* 0x000fe20003f0f070 */
[----:B------:R-:W-:Y:S01]  /*16d0*/  IMAD.U32 R3, RZ, RZ, UR4 ;  /* 0x00000004ff037e24 */ /* 0x000fe2000f8e00ff */
[----:B------:R-:W-:Y:S01]  /*16e0*/  CS2R R150, SRZ ;  /* 0x0000000000967805 */ /* 0x000fe2000001ff00 */
        /* <DEDUP_REMOVED lines=69> */
[----:B------:R-:W-:Y:S06]  /*1b40*/  @!P1 BRA `(.L_x_385) ;  /* 0x0000005000549947 */ /* 0x000fec0003800000 */
[----:B------:R-:W0:Y:S01]  /*1b50*/  S2R R0, SR_TID.X ;  /* 0x0000000000007919 */ /* 0x000e220000002100 */
[----:B------:R-:W1:Y:S01]  /*1b60*/  S2UR UR7, SR_CgaCtaId ;  /* 0x00000000000779c3 */ /* 0x000e620000008800 */
[----:B------:R-:W-:Y:S02]  /*1b70*/  UMOV UR6, 0x400 ;  /* 0x0000040000067882 */ /* 0x000fe40000000000 */
[----:B-1----:R-:W-:-:S04]  /*1b80*/  ULEA UR6, UR7, UR6, 0x18 ;  /* 0x0000000607067291 */ /* 0x002fc8000f8ec03f */
[----:B------:R-:W-:Y:S01]  /*1b90*/  UIADD3 UR6, UR6, 0x18400, URZ ;  /* 0x0001840006067890 */ /* 0x000fe2000fffe03f */
[----:B0-----:R-:W-:-:S03]  /*1ba0*/  VIADD R0, R0, 0xffffff80 ;  /* 0xffffff8000007836 */ /* 0x001fc60000000000 */
[----:B------:R-:W-:Y:S02]  /*1bb0*/  ULOP3.LUT UP0, URZ, UR6, 0x1bf, URZ, 0xc0, !UPT ;  /* 0x000001bf063f7892 */ /* 0x000fe4000f80c03f */
[----:B------:R-:W-:-:S04]  /*1bc0*/  SHF.R.S32.HI R3, RZ, 0x1f, R0 ;  /* 0x0000001fff037819 */ /* 0x000fc80000011400 */
[----:B------:R-:W-:Y:S02]  /*1bd0*/  PLOP3.LUT P0, PT, PT, PT, UP0, 0x80, 0x0 ;  /* 0x000000000000781c */ /* 0x000fe40003f0f008 */
[----:B------:R-:W-:-:S04]  /*1be0*/  LEA.HI R3, R3, R0, RZ, 0x7 ;  /* 0x0000000003037211 */ /* 0x000fc800078f38ff */
[----:B------:R-:W-:-:S06]  /*1bf0*/  SHF.R.S32.HI R3, RZ, 0x7, R3 ;  /* 0x00000007ff037819 */ /* 0x000fcc0000011403 */
[----:B------:R-:W0:Y:S02]  /*1c00*/  SHFL.IDX PT, R3, R3, RZ, 0x1f ;  /* 0x00001fff03037589 */ /* 0x000e2400000e0000 */
[----:B0-----:R-:W-:-:S13]  /*1c10*/  R2UR UR4, R3 ;  /* 0x00000000030472ca */ /* 0x001fda00000e0000 */
        /* <DEDUP_REMOVED lines=12> */
[----:B------:R-:W-:Y:S01]  /*1ce0*/  IMAD.U32 R5, RZ, RZ, UR5 ;  /* 0x00000005ff057e24 */ /* 0x000fe2000f8e00ff */
[----:B------:R-:W-:Y:S01]  /*1cf0*/  ULDC.64 UR4, c[0x4][0xa0] ;  /* 0x0100280000047ab9 */ /* 0x000fe20000000a00 */
[----:B------:R-:W-:Y:S02]  /*1d00*/  IMAD.U32 R10, RZ, RZ, UR6 ;  /* 0x00000006ff0a7e24 */ /* 0x000fe4000f8e00ff */
        /* <DEDUP_REMOVED lines=8> */
.L_x_386:
[----:B------:R-:W0:Y:S01]  /*1d90*/  S2R R0, SR_CgaCtaId ;  /* 0x0000000000007919 */ /* 0x000e220000008800 */
[----:B------:R-:W-:Y:S01]  /*1da0*/  ULEA.HI UR4, UR46, UR46, URZ, 0x1 ;  /* 0x0000002e2e047291 */ /* 0x000fe2000f8f083f */
[----:B------:R-:W-:Y:S01]  /*1db0*/  MOV R7, 0x400 ;  /* 0x0000040000077802 */ /* 0x000fe20000000f00 */
[----:B------:R-:W1:Y:S02]  /*1dc0*/  S2R R20, SR_TID.X ;  /* 0x0000000000147919 */ /* 0x000e640000002100 */
[----:B------:R-:W-:-:S04]  /*1dd0*/  ULOP3.LUT UR4, UR4, 0xfffffffe, URZ, 0xc0, !UPT ;  /* 0xfffffffe04047892 */ /* 0x000fc8000f8ec03f */
[----:B------:R-:W-:-:S06]  /*1de0*/  UIADD3 UR4, UR46, -UR4, URZ ;  /* 0x800000042e047290 */ /* 0x000fcc000fffe03f */
[----:B------:R-:W-:Y:S01]  /*1df0*/  IMAD.U32 R3, RZ, RZ, UR4 ;  /* 0x00000004ff037e24 */ /* 0x000fe2000f8e00ff */
[----:B0-----:R-:W-:-:S04]  /*1e00*/  LEA R7, R0, R7, 0x18 ;  /* 0x0000000700077211 */ /* 0x001fc800078ec0ff */
[----:B------:R-:W-:Y:S02]  /*1e10*/  SHF.L.U32 R0, R3, 0x1f, RZ ;  /* 0x0000001f03007819 */ /* 0x000fe400000006ff */
[----:B-1----:R-:W-:Y:S02]  /*1e20*/  SHF.R.U32.HI R20, RZ, 0x7, R20 ;  /* 0x00000007ff147819 */ /* 0x002fe40000011614 */
[----:B------:R-:W0:Y:S03]  /*1e30*/  SYNCS.PHASECHK.TRANS64.TRYWAIT P0, [R7+URZ+0x22800], R0 ;  /* 0x02280000070075a7 */ /* 0x000e26000800017f */
[----:B------:R-:W-:Y:S01]  /*1e40*/  VIADD R8, R20, 0x8 ;  /* 0x0000000814087836 */ /* 0x000fe20000000000 */
[----:B0-----:R-:W-:Y:S06]  /*1e50*/  @!P0 BRA `(.L_x_387) ;  /* 0x000000ec00c08947 */ /* 0x001fec0003800000 */
.L_x_515:
[----:B0-----:R-:W-:Y:S01]  /*1e60*/  IMAD.U32 R0, RZ, RZ, UR47 ;  /* 0x0000002fff007e24 */ /* 0x001fe2000f8e00ff */
[----:B------:R-:W-:Y:S05]  /*1e70*/  WARPSYNC.ALL ;  /* 0x0000000000007948 */ /* 0x000fea0003800000 */
[----:B------:R0:W-:Y:S01]  /*1e80*/  BAR.SYNC.DEFER_BLOCKING R8, 0x100 ;  /* 0x000400080000751d */ /* 0x0001e20000010000 */
[----:B------:R-:W-:-:S13]  /*1e90*/  ISETP.NE.AND P0, PT, R0, 0x3, PT ;  /* 0x000000030000780c */ /* 0x000fda0003f05270 */
[----:B0-----:R-:W-:Y:S05]  /*1ea0*/  @!P0 BRA `(.L_x_388) ;  /* 0x0000000000048947 */ /* 0x001fea0003800000 */
[----:B------:R-:W-:Y:S01]  /*1eb0*/  BPT.TRAP 0x1 ;  /* 0x000000040000795c */ /* 0x000fe20000300000 */
.L_x_388:
[----:B------:R-:W-:Y:S01]  /*1ec0*/  R2UR UR22, R7 ;  /* 0x00000000071672ca */ /* 0x000fe200000e0000 */
[----:B------:R-:W-:-:S05]  /*1ed0*/  IMAD.U32 R9, RZ, RZ, UR36 ;  /* 0x00000024ff097e24 */ /* 0x000fca000f8e00ff */
[----:B------:R-:W-:-:S07]  /*1ee0*/  SHF.L.U32 R9, R9, 0x1f, RZ ;  /* 0x0000001f09097819 */ /* 0x000fce00000006ff */
[----:B------:R-:W-:-:S09]  /*1ef0*/  ULEA UR22, UR37, UR22, 0x3 ;  /* 0x0000001625167291 */ /* 0x000fd2000f8e183f */
[----:B------:R0:W1:Y:S01]  /*1f00*/  SYNCS.PHASECHK.TRANS64.TRYWAIT P1, [UR22+0x22830], R9 ;  /* 0x02283009ff0075a7 */ /* 0x0000620008020156 */
[----:B------:R-:W-:Y:S05]  /*1f10*/  @!P0 BRA `(.L_x_389) ;  /* 0x0000000000048947 */ /* 0x000fea0003800000 */
[----:B------:R-:W-:Y:S01]  /*1f20*/  BPT.TRAP 0x1 ;  /* 0x000000040000795c */ /* 0x000fe20000300000 */
.L_x_389:
[----:B-1----:R-:W-:Y:S05]  /*1f30*/  @P1 BRA `(.L_x_390) ;  /* 0x0000000000081947 */ /* 0x002fea0003800000 */
[----:B------:R-:W1:Y:S02]  /*1f40*/  SYNCS.PHASECHK.TRANS64.TRYWAIT P1, [UR22+0x22830], R9 ;  /* 0x02283009ff0075a7 */ /* 0x000e640008020156 */
[----:B-1----:R-:W-:Y:S05]  /*1f50*/  @!P1 BRA `(.L_x_391) ;  /* 0x000000ec00949947 */ /* 0x002fea0003800000 */
.L_x_390:
[----:B------:R-:W-:Y:S01]  /*1f60*/  R2UR UR4, R7 ;  /* 0x00000000070472ca */ /* 0x000fe200000e0000 */
[----:B------:R-:W-:Y:S01]  /*1f70*/  ULOP3.LUT UR16, UR52, 0x10000, URZ, 0xfc, !UPT ;  /* 0x0001000034107892 */ /* 0x000fe2000f8efc3f */
[----:B------:R-:W-:Y:S01]  /*1f80*/  WARPGROUP.ARRIVE ;  /* 0x00000000000079c5 */ /* 0x000fe20000000000 */
[----:B------:R-:W-:Y:S01]  /*1f90*/  UMOV UR17, 0x40000040 ;  /* 0x4000004000117882 */ /* 0x000fe20000000000 */
[----:B------:R-:W-:Y:S01]  /*1fa0*/  UMOV UR19, 0x40000040 ;  /* 0x4000004000137882 */ /* 0x000fe20000000000 */
[----:B------:R-:W-:Y:S01]  /*1fb0*/  UMOV UR5, 0x40000040 ;  /* 0x4000004000057882 */ /* 0x000fe20000000000 */
[----:B------:R-:W-:Y:S01]  /*1fc0*/  UMOV UR7, 0x40000040 ;  /* 0x4000004000077882 */ /* 0x000fe20000000000 */
[----:B------:R-:W-:Y:S01]  /*1fd0*/  UIADD3 UR8, UR16, 0x4, URZ ;  /* 0x0000000410087890 */ /* 0x000fe2000fffe03f */
[----:B-1----:R-:W1:Y:S01]  /*1fe0*/  S2R R0, SR_TID.X ;  /* 0x0000000000007919 */ /* 0x002e620000002100 */
[----:B------:R-:W-:Y:S01]  /*1ff0*/  UMOV UR9, 0x40000040 ;  /* 0x4000004000097882 */ /* 0x000fe20000000000 */
[----:B------:R-:W-:Y:S01]  /*2000*/  UMOV UR11, 0x40000040 ;  /* 0x40000040000b7882 */ /* 0x000fe20000000000 */
[----:B------:R-:W-:-:S02]  /*2010*/  UIADD3 UR12, UR16, 0x6, URZ ;  /* 0x00000006100c7890 */ /* 0x000fc4000fffe03f */
[----:B------:R-:W-:Y:S01]  /*2020*/  UIADD3 UR4, UR4, 0x1c400, URZ ;  /* 0x0001c40004047890 */ /* 0x000fe2000fffe03f */
[----:B------:R-:W-:Y:S01]  /*2030*/  UMOV UR13, 0x40000040 ;  /* 0x40000040000d7882 */ /* 0x000fe20000000000 */
[----:B------:R-:W-:Y:S02]  /*2040*/  UMOV UR15, 0x40000040 ;  /* 0x40000040000f7882 */ /* 0x000fe40000000000 */
[----:B------:R-:W-:-:S04]  /*2050*/  USHF.R.U32.HI UR4, URZ, 0x4, UR4 ;  /* 0x000000043f047899 */ /* 0x000fc80008011604 */
[----:B------:R-:W-:-:S04]  /*2060*/  ULOP3.LUT UR4, UR4, 0x3fff, URZ, 0xc0, !UPT ;  /* 0x00003fff04047892 */ /* 0x000fc8000f8ec03f */
[----:B------:R-:W-:Y:S02]  /*2070*/  ULOP3.LUT UR20, UR4, 0x10000, URZ, 0xfc, !UPT ;  /* 0x0001000004147892 */ /* 0x000fe4000f8efc3f */
[----:B------:R-:W-:Y:S02]  /*2080*/  UIADD3 UR4, UR16, 0x2, URZ ;  /* 0x0000000210047890 */ /* 0x000fe4000fffe03f */
[----:B------:R-:W-:-:S04]  /*2090*/  UIMAD UR18, UR37, 0x300, UR20 ;  /* 0x00000300251278a4 */ /* 0x000fc8000f8e0214 */
[----:B------:R-:W-:Y:S02]  /*20a0*/  UIADD3 UR6, UR18, 0x2, URZ ;  /* 0x0000000212067890 */ /* 0x000fe4000fffe03f */
[----:B------:R-:W-:Y:S02]  /*20b0*/  UIADD3 UR10, UR18, 0x4, URZ ;  /* 0x00000004120a7890 */ /* 0x000fe4000fffe03f */
[----:B------:R-:W-:Y:S02]  /*20c0*/  UIADD3 UR14, UR18, 0x6, URZ ;  /* 0x00000006120e7890 */ /* 0x000fe4000fffe03f */
[----:B------:R-:W-:Y:S01]  /*20d0*/  HGMMA.64x96x16.F32 R24, gdesc[UR16], RZ, !UPT, gsb0 ;  /* 0x01600000101879f0 */ /* 0x000fe2000c0008ff */
[----:B-1----:R-:W-:-:S04]  /*20e0*/  SHF.R.U32.HI R0, RZ, 0x7, R0 ;  /* 0x00000007ff007819 */ /* 0x002fc80000011600 */
[----:B------:R-:W-:Y:S01]  /*20f0*/  IADD3 R0, -R0, 0xb, RZ ;  /* 0x0000000b00007810 */ /* 0x000fe20007ffe1ff */
        /* <DEDUP_REMOVED lines=13> */
.L_x_392:
[----:B------:R-:W-:Y:S01]  /*21d0*/  ULDC UR6, c[0x0][0x9d8] ;  /* 0x0002760000067ab9 */ /* 0x000fe20000000800 */
[----:B------:R-:W-:Y:S01]  /*21e0*/  UIMAD UR49, UR48, -0x60, UR49 ;  /* 0xffffffa0303178a4 */ /* 0x000fe2000f8e0231 */
[----:B------:R-:W-:Y:S01]  /*21f0*/  FMUL.FTZ R24, R24, UR6 ;  /* 0x0000000618187c20 */ /* 0x000fe20008410000 */
[----:B------:R-:W-:Y:S01]  /*2200*/  FMUL.FTZ R25, R25, UR6 ;  /* 0x0000000619197c20 */ /* 0x000fe20008410000 */
[----:B------:R-:W-:Y:S01]  /*2210*/  FMUL.FTZ R28, R28, UR6 ;  /* 0x000000061c1c7c20 */ /* 0x000fe20008410000 */
[----:B------:R-:W-:Y:S01]  /*2220*/  FMUL.FTZ R29, R29, UR6 ;  /* 0x000000061d1d7c20 */ /* 0x000fe20008410000 */
[----:B------:R-:W-:Y:S01]  /*2230*/  FMUL.FTZ R32, R32, UR6 ;  /* 0x0000000620207c20 */ /* 0x000fe20008410000 */
[----:B------:R-:W-:Y:S01]  /*2240*/  IMAD.U32 R3, RZ, RZ, UR49 ;  /* 0x00000031ff037e24 */ /* 0x000fe2000f8e00ff */
[----:B------:R-:W2:Y:S01]  /*2250*/  MUFU.TANH R24, R24 ;  /* 0x0000001800187308 */ /* 0x000ea20000002400 */
[----:B------:R-:W-:Y:S01]  /*2260*/  FMUL.FTZ R33, R33, UR6 ;  /* 0x0000000621217c20 */ /* 0x000fe20008410000 */
[----:B------:R-:W-:Y:S01]  /*2270*/  FMUL.FTZ R26, R26, UR6 ;  /* 0x000000061a1a7c20 */ /* 0x000fe20008410000 */
[----:B------:R-:W-:Y:S01]  /*2280*/  FMUL.FTZ R35, R35, UR6 ;  /* 0x0000000623237c20 */ /* 0x000fe20008410000 */
[----:B------:R-:W-:Y:S01]  /*2290*/  IADD3 R3, -R2, 0x60, R3 ;  /* 0x0000006002037810 */ /* 0x000fe20007ffe103 */
[----:B------:R-:W-:Y:S01]  /*22a0*/  FMUL.FTZ R36, R36, UR6 ;  /* 0x0000000624247c20 */ /* 0x000fe20008410000 */
[----:B------:R-:W-:Y:S01]  /*22b0*/  FMUL.FTZ R27, R27, UR6 ;  /* 0x000000061b1b7c20 */ /* 0x000fe20008410000 */
[----:B------:R-:W-:Y:S01]  /*22c0*/  FMUL.FTZ R34, R34, UR6 ;  /* 0x0000000622227c20 */ /* 0x000fe20008410000 */
[----:B------:R-:W-:Y:S01]  /*22d0*/  MUFU.TANH R25, R25 ;  /* 0x0000001900197308 */ /* 0x000fe20000002400 */
[----:B------:R-:W-:Y:S01]  /*22e0*/  ISETP.GT.AND P6, PT, R3, RZ, PT ;  /* 0x000000ff0300720c */ /* 0x000fe20003fc4270 */
[----:B------:R-:W-:Y:S01]  /*22f0*/  FMUL.FTZ R37, R37, UR6 ;  /* 0x0000000625257c20 */ /* 0x000fe20008410000 */
[C---:B------:R-:W-:Y:S01]  /*2300*/  ISETP.GT.AND P5, PT, R3.reuse, 0x1, PT ;  /* 0x000000010300780c */ /* 0x040fe20003fa4270 */
[----:B------:R-:W-:Y:S01]  /*2310*/  FMUL.FTZ R30, R30, UR6 ;  /* 0x000000061e1e7c20 */ /* 0x000fe20008410000 */
[C---:B------:R-:W-:Y:S01]  /*2320*/  ISETP.GT.AND P4, PT, R3.reuse, 0x8, PT ;  /* 0x000000080300780c */ /* 0x040fe20003f84270 */
[----:B------:R-:W-:Y:S01]  /*2330*/  FMUL.FTZ R38, R38, UR6 ;  /* 0x0000000626267c20 */ /* 0x000fe20008410000 */
[----:B------:R-:W-:Y:S01]  /*2340*/  ISETP.GT.AND P3, PT, R3, 0x9, PT ;  /* 0x000000090300780c */ /* 0x000fe20003f64270 */
[----:B------:R-:W-:Y:S01]  /*2350*/  MUFU.TANH R28, R28 ;  /* 0x0000001c001c7308 */ /* 0x000fe20000002400 */
[----:B--2---:R-:W-:Y:S01]  /*2360*/  FSEL R4, R24, -INF , P6 ;  /* 0xff80000018047808 */ /* 0x004fe20003000000 */
[----:B------:R-:W-:Y:S01]  /*2370*/  FMUL.FTZ R40, R40, UR6 ;  /* 0x0000000628287c20 */ /* 0x000fe20008410000 */
[----:B------:R-:W-:Y:S01]  /*2380*/  FMUL.FTZ R31, R31, UR6 ;  /* 0x000000061f1f7c20 */ /* 0x000fe20008410000 */
[----:B------:R-:W-:Y:S01]  /*2390*/  ISETP.GT.AND P2, PT, R3, 0x10, PT ;  /* 0x000000100300780c */ /* 0x000fe20003f44270 */
[----:B------:R-:W-:Y:S01]  /*23a0*/  FMUL.FTZ R41, R41, UR6 ;  /* 0x0000000629297c20 */ /* 0x000fe20008410000 */
[----:B------:R-:W-:Y:S01]  /*23b0*/  FMUL.FTZ R39, R39, UR6 ;  /* 0x0000000627277c20 */ /* 0x000fe20008410000 */
[----:B------:R-:W-:Y:S01]  /*23c0*/  ISETP.GT.AND P1, PT, R3, 0x11, PT ;  /* 0x000000110300780c */ /* 0x000fe20003f24270 */
[----:B------:R-:W-:Y:S01]  /*23d0*/  MUFU.TANH R29, R29 ;  /* 0x0000001d001d7308 */ /* 0x000fe20000002400 */
        /* <DEDUP_REMOVED lines=23> */
[----:B------:R-:W-:Y:S01]  /*2550*/  MUFU.TANH R33, R33 ;  /* 0x0000002100217308 */ /* 0x000fe20000002400 */
[----:B--2---:R-:W-:Y:S01]  /*2560*/  FSEL R32, R32, -INF , P2 ;  /* 0xff80000020207808 */ /* 0x004fe20001000000 */
[----:B------:R-:W-:Y:S01]  /*2570*/  FMUL.FTZ R59, R59, UR6 ;  /* 0x000000063b3b7c20 */ /* 0x000fe20008410000 */
[----:B------:R-:W-:Y:S01]  /*2580*/  FMUL.FTZ R68, R68, UR6 ;  /* 0x0000000644447c20 */ /* 0x000fe20008410000 */
[----:B------:R-:W-:Y:S01]  /*2590*/  FMUL.FTZ R69, R69, UR6 ;  /* 0x0000000645457c20 */ /* 0x000fe20008410000 */
[----:B------:R-:W-:Y:S01]  /*25a0*/  ULDC UR10, c[0x0][0x988] ;  /* 0x00026200000a7ab9 */ /* 0x000fe20000000800 */
[----:B------:R-:W-:Y:S01]  /*25b0*/  P2R R72, PR, RZ, 0x1 ;  /* 0x00000001ff487803 */ /* 0x000fe20000000000 */
[----:B------:R-:W-:Y:S01]  /*25c0*/  FMUL.FTZ R62, R62, UR6 ;  /* 0x000000063e3e7c20 */ /* 0x000fe20008410000 */
[----:B------:R2:W4:Y:S01]  /*25d0*/  MUFU.TANH R13, R35 ;  /* 0x00000023000d7308 */ /* 0x0005220000002400 */
        /* <DEDUP_REMOVED lines=8> */
[----:B--2---:R-:W-:Y:S01]  /*2660*/  FSEL R35, R25, -INF , P5 ;  /* 0xff80000019237808 */ /* 0x004fe20002800000 */
[----:B------:R-:W2:Y:S01]  /*2670*/  S2UR UR7, SR_CgaCtaId ;  /* 0x00000000000779c3 */ /* 0x000ea20000008800 */
[----:B------:R-:W-:-:S02]  /*2680*/  UIADD3 UR6, UR22, 0x22840, URZ ;  /* 0x0002284016067890 */ /* 0x000fc4000fffe03f */
[----:B------:R-:W-:-:S03]  /*2690*/  FMNMX.FTZ R25, R4, R35, !PT ;  /* 0x0000002304197209 */ /* 0x000fc60007810000 */
[----:B------:R5:W0:Y:S01]  /*26a0*/  MUFU.TANH R12, R34 ;  /* 0x00000022000c7308 */ /* 0x000a220000002400 */
[----:B----4-:R-:W-:-:S07]  /*26b0*/  FSEL R13, R13, -INF , P1 ;  /* 0xff8000000d0d7808 */ /* 0x010fce0000800000 */
[----:B------:R-:W4:Y:S01]  /*26c0*/  MUFU.TANH R36, R36 ;  /* 0x0000002400247308 */ /* 0x000f220000002400 */
[----:B-----5:R-:W-:Y:S02]  /*26d0*/  FSEL R34, R28, -INF , P4 ;  /* 0xff8000001c227808 */ /* 0x020fe40002000000 */
[----:B---3--:R-:W-:Y:S02]  /*26e0*/  FSEL R6, R6, -INF , P5 ;  /* 0xff80000006067808 */ /* 0x008fe40002800000 */
[----:B------:R-:W-:Y:S02]  /*26f0*/  FMNMX.FTZ R25, R34, R25, !PT ;  /* 0x0000001922197209 */ /* 0x000fe40007810000 */
[C---:B------:R-:W-:Y:S01]  /*2700*/  ISETP.GT.AND P5, PT, R3.reuse, 0x19, PT ;  /* 0x000000190300780c */ /* 0x040fe20003fa4270 */
[----:B------:R-:W3:Y:S01]  /*2710*/  MUFU.TANH R10, R30 ;  /* 0x0000001e000a7308 */ /* 0x000ee20000002400 */
[----:B0-----:R-:W-:Y:S01]  /*2720*/  FSEL R12, R12, -INF , P2 ;  /* 0xff8000000c0c7808 */ /* 0x001fe20001000000 */
[----:B--2---:R-:W-:Y:S01]  /*2730*/  UPRMT UR6, UR7, 0x654, UR6 ;  /* 0x0000065407067896 */ /* 0x004fe20008000006 */
[----:B------:R-:W-:-:S05]  /*2740*/  ISETP.GT.AND P2, PT, R3, 0x28, PT ;  /* 0x000000280300780c */ /* 0x000fca0003f44270 */
[----:B------:R-:W-:Y:S01]  /*2750*/  MUFU.TANH R37, R37 ;  /* 0x0000002500257308 */ /* 0x000fe20000002400 */
[----:B----4-:R-:W-:Y:S02]  /*2760*/  FSEL R36, R36, -INF , P6 ;  /* 0xff80000024247808 */ /* 0x010fe40003000000 */
[----:B------:R-:W-:Y:S05]  /*2770*/  SYNCS.ARRIVE.TRANS64.RED.A1T0 RZ, [UR6], RZ ;  /* 0x000000ffffff79a7 */ /* 0x000fea0008100406 */
[----:B------:R0:W2:Y:S01]  /*2780*/  MUFU.TANH R14, R38 ;  /* 0x00000026000e7308 */ /* 0x0000a20000002400 */
[----:B---3--:R-:W-:Y:S02]  /*2790*/  FSEL R10, R10, -INF , P4 ;  /* 0xff8000000a0a7808 */ /* 0x008fe40002000000 */
[----:B------:R-:W-:-:S05]  /*27a0*/  ISETP.GT.AND P4, PT, R3, 0x20, PT ;  /* 0x000000200300780c */ /* 0x000fca0003f84270 */
[----:B------:R-:W3:Y:S01]  /*27b0*/  MUFU.TANH R11, R31 ;  /* 0x0000001f000b7308 */ /* 0x000ee20000002400 */
[----:B0-----:R-:W-:-:S04]  /*27c0*/  FSEL R38, R29, -INF , P3 ;  /* 0xff8000001d267808 */ /* 0x001fc80001800000 */
[----:B------:R-:W-:-:S03]  /*27d0*/  FMNMX.FTZ R25, R38, R25, !PT ;  /* 0x0000001926197209 */ /* 0x000fc60007810000 */
[----:B------:R-:W0:Y:S01]  /*27e0*/  MUFU.TANH R40, R40 ;  /* 0x0000002800287308 */ /* 0x000e220000002400 */
[----:B------:R-:W-:Y:S02]  /*27f0*/  FMNMX.FTZ R24, R32, R25, !PT ;  /* 0x0000001920187209 */ /* 0x000fe40007810000 */
[----:B--2---:R-:W-:Y:S02]  /*2800*/  FSEL R14, R14, -INF , P6 ;  /* 0xff8000000e0e7808 */ /* 0x004fe40003000000 */
[----:B------:R-:W-:-:S03]  /*2810*/  ISETP.GT.AND P6, PT, R3, 0x30, PT ;  /* 0x000000300300780c */ /* 0x000fc60003fc4270 */
[----:B------:R2:W4:Y:S01]  /*2820*/  MUFU.TANH R15, R39 ;  /* 0x00000027000f7308 */ /* 0x0005220000002400 */
[----:B---3--:R-:W-:Y:S02]  /*2830*/  FSEL R11, R11, -INF , P3 ;  /* 0xff8000000b0b7808 */ /* 0x008fe40001800000 */
[----:B------:R-:W-:-:S05]  /*2840*/  ISETP.GT.AND P3, PT, R3, 0x21, PT ;  /* 0x000000210300780c */ /* 0x000fca0003f64270 */
[----:B------:R-:W3:Y:S01]  /*2850*/  MUFU.TANH R41, R41 ;  /* 0x0000002900297308 */ /* 0x000ee20000002400 */
[----:B--2---:R-:W-:Y:S02]  /*2860*/  FSEL R39, R33, -INF , P1 ;  /* 0xff80000021277808 */ /* 0x004fe40000800000 */
[----:B0-----:R-:W-:Y:S02]  /*2870*/  FSEL R40, R40, -INF , P4 ;  /* 0xff80000028287808 */ /* 0x001fe40002000000 */
[----:B------:R-:W-:Y:S02]  /*2880*/  FMNMX.FTZ R25, R39, R24, !PT ;  /* 0x0000001827197209 */ /* 0x000fe40007810000 */
[----:B------:R-:W-:Y:S01]  /*2890*/  ISETP.GT.AND P1, PT, R3, 0x29, PT ;  /* 0x000000290300780c */ /* 0x000fe20003f24270 */
[----:B------:R-:W0:Y:S01]  /*28a0*/  MUFU.TANH R44, R44 ;  /* 0x0000002c002c7308 */ /* 0x000e220000002400 */
[----:B------:R-:W-:Y:S02]  /*28b0*/  FMNMX.FTZ R25, R36, R25, !PT ;  /* 0x0000001924197209 */ /* 0x000fe40007810000 */
[----:B----4-:R-:W-:-:S05]  /*28c0*/  FSEL R15, R15, -INF , P5 ;  /* 0xff8000000f0f7808 */ /* 0x010fca0002800000 */
[----:B------:R2:W4:Y:S01]  /*28d0*/  MUFU.TANH R20, R42 ;  /* 0x0000002a00147308 */ /* 0x0005220000002400 */
[----:B---3--:R-:W-:-:S07]  /*28e0*/  FSEL R41, R41, -INF , P3 ;  /* 0xff80000029297808 */ /* 0x008fce0001800000 */
[----:B------:R-:W3:Y:S01]  /*28f0*/  MUFU.TANH R45, R45 ;  /* 0x0000002d002d7308 */ /* 0x000ee20000002400 */
[----:B--2---:R-:W-:Y:S02]  /*2900*/  FSEL R42, R37, -INF , P5 ;  /* 0xff800000252a7808 */ /* 0x004fe40002800000 */
[----:B0-----:R-:W-:Y:S02]  /*2910*/  FSEL R44, R44, -INF , P2 ;  /* 0xff8000002c2c7808 */ /* 0x001fe40001000000 */
[----:B------:R-:W-:Y:S02]  /*2920*/  FMNMX.FTZ R25, R42, R25, !PT ;  /* 0x000000192a197209 */ /* 0x000fe40007810000 */
[----:B------:R-:W-:Y:S01]  /*2930*/  ISETP.GT.AND P5, PT, R3, 0x31, PT ;  /* 0x000000310300780c */ /* 0x000fe20003fa4270 */
[----:B------:R-:W0:Y:S01]  /*2940*/  MUFU.TANH R48, R48 ;  /* 0x0000003000307308 */ /* 0x000e220000002400 */
[----:B------:R-:W-:Y:S02]  /*2950*/  FMNMX.FTZ R24, R40, R25, !PT ;  /* 0x0000001928187209 */ /* 0x000fe40007810000 */
[----:B----4-:R-:W-:-:S02]  /*2960*/  FSEL R20, R20, -INF , P4 ;  /* 0xff80000014147808 */ /* 0x010fc40002000000 */
[----:B------:R-:W-:Y:S02]  /*2970*/  FMNMX.FTZ R25, R41, R24, !PT ;  /* 0x0000001829197209 */ /* 0x000fe40007810000 */
[----:B------:R-:W-:Y:S01]  /*2980*/  ISETP.GT.AND P4, PT, R3, 0x38, PT ;  /* 0x000000380300780c */ /* 0x000fe20003f84270 */
[----:B------:R-:W2:Y:S01]  /*2990*/  MUFU.TANH R49, R49 ;  /* 0x0000003100317308 */ /* 0x000ea20000002400 */
[----:B---3--:R-:W-:Y:S02]  /*29a0*/  FSEL R45, R45, -INF , P1 ;  /* 0xff8000002d2d7808 */ /* 0x008fe40000800000 */
[----:B------:R-:W-:-:S04]  /*29b0*/  FMNMX.FTZ R24, R44, R25, !PT ;  /* 0x000000192c187209 */ /* 0x000fc80007810000 */
[----:B------:R-:W-:Y:S01]  /*29c0*/  FMNMX.FTZ R25, R45, R24, !PT ;  /* 0x000000182d197209 */ /* 0x000fe20007810000 */
[----:B------:R-:W3:Y:S01]  /*29d0*/  MUFU.TANH R21, R43 ;  /* 0x0000002b00157308 */ /* 0x000ee20000002400 */
[----:B0-----:R-:W-:-:S04]  /*29e0*/  FSEL R48, R48, -INF , P6 ;  /* 0xff80000030307808 */ /* 0x001fc80003000000 */
[----:B------:R-:W-:-:S03]  /*29f0*/  FMNMX.FTZ R24, R48, R25, !PT ;  /* 0x0000001930187209 */ /* 0x000fc60007810000 */
[----:B------:R-:W0:Y:S01]  /*2a00*/  MUFU.TANH R52, R52 ;  /* 0x0000003400347308 */ /* 0x000e220000002400 */
[----:B--2---:R-:W-:-:S04]  /*2a10*/  FSEL R49, R49, -INF , P5 ;  /* 0xff80000031317808 */ /* 0x004fc80002800000 */
[----:B------:R-:W-:-:S03]  /*2a20*/  FMNMX.FTZ R25, R49, R24, !PT ;  /* 0x0000001831197209 */ /* 0x000fc60007810000 */
[----:B------:R-:W2:Y:S01]  /*2a30*/  MUFU.TANH R46, R46 ;  /* 0x0000002e002e7308 */ /* 0x000ea20000002400 */
[----:B---3--:R-:W-:Y:S02]  /*2a40*/  FSEL R21, R21, -INF , P3 ;  /* 0xff80000015157808 */ /* 0x008fe40001800000 */
[----:B------:R-:W-:-:S05]  /*2a50*/  ISETP.GT.AND P3, PT, R3, 0x39, PT ;  /* 0x000000390300780c */ /* 0x000fca0003f64270 */
[----:B------:R-:W3:Y:S01]  /*2a60*/  MUFU.TANH R53, R53 ;  /* 0x0000003500357308 */ /* 0x000ee20000002400 */
[----:B0-----:R-:W-:-:S04]  /*2a70*/  FSEL R52, R52, -INF , P4 ;  /* 0xff80000034347808 */ /* 0x001fc80002000000 */
[----:B------:R-:W-:-:S03]  /*2a80*/  FMNMX.FTZ R28, R52, R25, !PT ;  /* 0x00000019341c7209 */ /* 0x000fc60007810000 */
[----:B------:R-:W0:Y:S01]  /*2a90*/  MUFU.TANH R47, R47 ;  /* 0x0000002f002f7308 */ /* 0x000e220000002400 */
[----:B--2---:R-:W-:Y:S02]  /*2aa0*/  FSEL R24, R46, -INF , P2 ;  /* 0xff8000002e187808 */ /* 0x004fe40001000000 */
[----:B------:R-:W-:-:S05]  /*2ab0*/  ISETP.GT.AND P2, PT, R3, 0x40, PT ;  /* 0x000000400300780c */ /* 0x000fca0003f44270 */
[----:B------:R-:W2:Y:S01]  /*2ac0*/  MUFU.TANH R56, R56 ;  /* 0x0000003800387308 */ /* 0x000ea20000002400 */
[----:B---3--:R-:W-:-:S04]  /*2ad0*/  FSEL R53, R53, -INF , P3 ;  /* 0xff80000035357808 */ /* 0x008fc80001800000 */
[----:B------:R-:W-:-:S03]  /*2ae0*/  FMNMX.FTZ R29, R53, R28, !PT ;  /* 0x0000001c351d7209 */ /* 0x000fc60007810000 */
[----:B------:R-:W3:Y:S01]  /*2af0*/  MUFU.TANH R26, R50 ;  /* 0x00000032001a7308 */ /* 0x000ee20000002400 */
[----:B0-----:R-:W-:Y:S02]  /*2b00*/  FSEL R25, R47, -INF , P1 ;  /* 0xff8000002f197808 */ /* 0x001fe40000800000 */
[----:B------:R-:W-:-:S05]  /*2b10*/  ISETP.GT.AND P1, PT, R3, 0x41, PT ;  /* 0x000000410300780c */ /* 0x000fca0003f24270 */
        /* <DEDUP_REMOVED lines=31> */
[----:B---3--:R-:W-:-:S07]  /*2d10*/  FSEL R65, R65, -INF , P3 ;  /* 0xff80000041417808 */ /* 0x008fce0001800000 */
[----:B------:R-:W3:Y:S01]  /*2d20*/  MUFU.TANH R69, R69 ;  /* 0x0000004500457308 */ /* 0x000ee20000002400 */
[----:B0-----:R-:W-:Y:S02]  /*2d30*/  FSEL R31, R31, -INF , P1 ;  /* 0xff8000001f1f7808 */ /* 0x001fe40000800000 */
[----:B------:R-:W-:Y:S02]  /*2d40*/  ISETP.GT.AND P1, PT, R3, 0x59, PT ;  /* 0x000000590300780c */ /* 0x000fe40003f24270 */
[----:B------:R-:W-:-:S03]  /*2d50*/  FMNMX.FTZ R3, R65, R46, !PT ;  /* 0x0000002e41037209 */ /* 0x000fc60007810000 */
[----:B------:R-:W0:Y:S01]  /*2d60*/  MUFU.TANH R62, R62 ;  /* 0x0000003e003e7308 */ /* 0x000e220000002400 */
[----:B--2---:R-:W-:-:S04]  /*2d70*/  FSEL R68, R68, -INF , P2 ;  /* 0xff80000044447808 */ /* 0x004fc80001000000 */
[----:B------:R-:W-:-:S03]  /*2d80*/  FMNMX.FTZ R46, R68, R3, !PT ;  /* 0x00000003442e7209 */ /* 0x000fc60007810000 */
[----:B------:R-:W2:Y:S01]  /*2d90*/  MUFU.TANH R63, R63 ;  /* 0x0000003f003f7308 */ /* 0x000ea20000002400 */
[----:B---3--:R-:W-:-:S04]  /*2da0*/  FSEL R69, R69, -INF , P1 ;  /* 0xff80000045457808 */ /* 0x008fc80000800000 */
[----:B------:R-:W-:-:S03]  /*2db0*/  FMNMX.FTZ R46, R69, R46, !PT ;  /* 0x0000002e452e7209 */ /* 0x000fc60007810000 */
[----:B------:R-:W3:Y:S01]  /*2dc0*/  MUFU.TANH R66, R66 ;  /* 0x0000004200427308 */ /* 0x000ee20000002400 */
[----:B0-----:R-:W-:Y:S01]  /*2dd0*/  FSEL R62, R62, -INF , P6 ;  /* 0xff8000003e3e7808 */ /* 0x001fe20003000000 */
[----:B------:R-:W0:Y:S06]  /*2de0*/  SHFL.BFLY PT, R3, R46, 0x2, 0x1f ;  /* 0x0c401f002e037f89 */ /* 0x000e2c00000e0000 */
[----:B------:R-:W4:Y:S01]  /*2df0*/  MUFU.TANH R67, R67 ;  /* 0x0000004300437308 */ /* 0x000f220000002400 */
[----:B--2---:R-:W-:-:S07]  /*2e00*/  FSEL R63, R63, -INF , P5 ;  /* 0xff8000003f3f7808 */ /* 0x004fce0002800000 */
[----:B------:R-:W2:Y:S01]  /*2e10*/  MUFU.TANH R70, R70 ;  /* 0x0000004600467308 */ /* 0x000ea20000002400 */
[----:B---3--:R-:W-:-:S07]  /*2e20*/  FSEL R66, R66, -INF , P4 ;  /* 0xff80000042427808 */ /* 0x008fce0002000000 */
[----:B------:R-:W3:Y:S01]  /*2e30*/  MUFU.TANH R71, R71 ;  /* 0x0000004700477308 */ /* 0x000ee20000002400 */
[----:B----4-:R-:W-:Y:S02]  /*2e40*/  FSEL R67, R67, -INF , P3 ;  /* 0xff80000043437808 */ /* 0x010fe40001800000 */
[----:B0-----:R-:W-:-:S05]  /*2e50*/  FMNMX.FTZ R33, R46, R3, !PT ;  /* 0x000000032e217209 */ /* 0x001fca0007810000 */
[----:B------:R-:W0:Y:S01]  /*2e60*/  SHFL.BFLY PT, R50, R33, 0x1, 0x1f ;  /* 0x0c201f0021327f89 */ /* 0x000e2200000e0000 */
[----:B--2---:R-:W-:Y:S02]  /*2e70*/  FSEL R70, R70, -INF , P2 ;  /* 0xff80000046467808 */ /* 0x004fe40001000000 */
[----:B---3--:R-:W-:Y:S02]  /*2e80*/  FSEL R71, R71, -INF , P1 ;  /* 0xff80000047477808 */ /* 0x008fe40000800000 */
[----:B0-----:R-:W-:Y:S02]  /*2e90*/  FMNMX.FTZ R3, R33, R50, !PT ;  /* 0x0000003221037209 */ /* 0x001fe40007810000 */
[----:B------:R-:W-:Y:S02]  /*2ea0*/  FMNMX.FTZ R33, R5, R6, !PT ;  /* 0x0000000605217209 */ /* 0x000fe40007810000 */
[C---:B------:R-:W-:Y:S01]  /*2eb0*/  FSETP.NEU.FTZ.AND P0, PT, R3.reuse, -INF , PT ;  /* 0xff8000000300780b */ /* 0x040fe20003f1d000 */
[----:B------:R-:W-:Y:S01]  /*2ec0*/  FMUL.FTZ R37, R3, UR10 ;  /* 0x0000000a03257c20 */ /* 0x000fe20008410000 */
[----:B------:R-:W-:-:S04]  /*2ed0*/  FMNMX.FTZ R46, R10, R33, !PT ;  /* 0x000000210a2e7209 */ /* 0x000fc80007810000 */
        /* <DEDUP_REMOVED lines=9> */
[--C-:B------:R-:W-:Y:S01]  /*2f70*/  FFMA.FTZ R154, R34, UR10, -R47.reuse ;  /* 0x0000000a229a7c23 */ /* 0x100fe2000801082f */
[----:B------:R-:W-:Y:S01]  /*2f80*/  MUFU.EX2 R152, R152 ;  /* 0x0000009800987308 */ /* 0x000fe20000000800 */
        /* <DEDUP_REMOVED lines=26> */
[----:B------:R-:W-:-:S03]  /*3130*/  FFMA.FTZ R37, R39, UR10, -R47 ;  /* 0x0000000a27257c23 */ /* 0x000fc6000801082f */
[----:B------:R-:W-:Y:S02]  /*3140*/  FMNMX.FTZ R39, R27, R4, !PT ;  /* 0x000000041b277209 */ /* 0x000fe40007810000 */
[----:B------:R-:W-:Y:S02]  /*3150*/  MUFU.EX2 R156, R156 ;  /* 0x0000009c009c7308 */ /* 0x000fe40000000800 */
[----:B------:R-:W-:-:S04]  /*3160*/  FMNMX.FTZ R4, R28, R39, !PT ;  /* 0x000000271c047209 */ /* 0x000fc80007810000 */
[----:B------:R-:W-:Y:S02]  /*3170*/  FMNMX.FTZ R39, R29, R4, !PT ;  /* 0x000000041d277209 */ /* 0x000fe40007810000 */
[----:B------:R-:W-:Y:S02]  /*3180*/  MUFU.EX2 R37, R37 ;  /* 0x0000002500257308 */ /* 0x000fe40000000800 */
[----:B------:R-:W-:Y:S01]  /*3190*/  FMNMX.FTZ R4, R30, R39, !PT ;  /* 0x000000271e047209 */ /* 0x000fe20007810000 */
[--C-:B------:R-:W-:Y:S01]  /*31a0*/  FFMA.FTZ R39, R42, UR10, -R47.reuse ;  /* 0x0000000a2a277c23 */ /* 0x100fe2000801082f */
[----:B------:R-:W-:Y:S02]  /*31b0*/  FFMA.FTZ R47, R69, UR10, -R47 ;  /* 0x0000000a452f7c23 */ /* 0x000fe4000801082f */
[----:B------:R-:W-:Y:S02]  /*31c0*/  FMNMX.FTZ R43, R31, R4, !PT ;  /* 0x000000041f2b7209 */ /* 0x000fe40007810000 */
[----:B------:R-:W-:Y:S02]  /*31d0*/  MUFU.EX2 R158, R158 ;  /* 0x0000009e009e7308 */ /* 0x000fe40000000800 */
[----:B------:R-:W-:-:S04]  /*31e0*/  FMNMX.FTZ R4, R62, R43, !PT ;  /* 0x0000002b3e047209 */ /* 0x000fc80007810000 */
[----:B------:R-:W-:Y:S02]  /*31f0*/  FMNMX.FTZ R43, R63, R4, !PT ;  /* 0x000000043f2b7209 */ /* 0x000fe40007810000 */
[----:B------:R-:W-:Y:S02]  /*3200*/  MUFU.EX2 R39, R39 ;  /* 0x0000002700277308 */ /* 0x000fe40000000800 */
[----:B------:R-:W-:-:S04]  /*3210*/  FMNMX.FTZ R4, R66, R43, !PT ;  /* 0x0000002b42047209 */ /* 0x000fc80007810000 */
[----:B------:R-:W-:Y:S02]  /*3220*/  FMNMX.FTZ R41, R67, R4, !PT ;  /* 0x0000000443297209 */ /* 0x000fe40007810000 */
[----:B------:R-:W-:Y:S02]  /*3230*/  MUFU.EX2 R43, R32 ;  /* 0x00000020002b7308 */ /* 0x000fe40000000800 */
[----:B------:R-:W-:-:S04]  /*3240*/  FMNMX.FTZ R4, R70, R41, !PT ;  /* 0x0000002946047209 */ /* 0x000fc80007810000 */
[----:B------:R-:W-:Y:S02]  /*3250*/  FMNMX.FTZ R4, R71, R4, !PT ;  /* 0x0000000447047209 */ /* 0x000fe40007810000 */
[----:B------:R-:W-:Y:S03]  /*3260*/  MUFU.EX2 R160, R160 ;  /* 0x000000a000a07308 */ /* 0x000fe60000000800 */
[----:B------:R-:W0:Y:S05]  /*3270*/  SHFL.BFLY PT, R41, R4, 0x2, 0x1f ;  /* 0x0c401f0004297f89 */ /* 0x000e2a00000e0000 */
[----:B------:R-:W-:Y:S08]  /*3280*/  MUFU.EX2 R44, R44 ;  /* 0x0000002c002c7308 */ /* 0x000ff00000000800 */
[----:B------:R-:W2:Y:S08]  /*3290*/  MUFU.EX2 R45, R45 ;  /* 0x0000002d002d7308 */ /* 0x000eb00000000800 */
[----:B------:R-:W-:Y:S01]  /*32a0*/  MUFU.EX2 R48, R48 ;  /* 0x0000003000307308 */ /* 0x000fe20000000800 */
[----:B0-----:R-:W-:-:S05]  /*32b0*/  FMNMX.FTZ R41, R4, R41, !PT ;  /* 0x0000002904297209 */ /* 0x001fca0007810000 */
[----:B------:R-:W0:Y:S02]  /*32c0*/  SHFL.BFLY PT, R4, R41, 0x1, 0x1f ;  /* 0x0c201f0029047f89 */ /* 0x000e2400000e0000 */
[----:B------:R-:W3:Y:S01]  /*32d0*/  MUFU.EX2 R49, R49 ;  /* 0x0000003100317308 */ /* 0x000ee20000000800 */
[----:B--2---:R-:W-:-:S07]  /*32e0*/  F2FP.F16.F32.PACK_AB R162, R45, R44 ;  /* 0x0000002c2da2723e */ /* 0x004fce00000000ff */
[----:B------:R-:W-:Y:S08]  /*32f0*/  MUFU.EX2 R52, R52 ;  /* 0x0000003400347308 */ /* 0x000ff00000000800 */
[----:B------:R-:W2:Y:S01]  /*3300*/  MUFU.EX2 R53, R53 ;  /* 0x0000003500357308 */ /* 0x000ea20000000800 */
[----:B---3--:R-:W-:Y:S02]  /*3310*/  F2FP.F16.F32.PACK_AB R164, R49, R48 ;  /* 0x0000003031a4723e */ /* 0x008fe400000000ff */
[----:B0-----:R-:W-:-:S05]  /*3320*/  FMNMX.FTZ R4, R41, R4, !PT ;  /* 0x0000000429047209 */ /* 0x001fca0007810000 */
[----:B------:R-:W-:Y:S01]  /*3330*/  MUFU.EX2 R56, R56 ;  /* 0x0000003800387308 */ /* 0x000fe20000000800 */
[C---:B------:R-:W-:Y:S01]  /*3340*/  FSETP.NEU.FTZ.AND P1, PT, R4.reuse, -INF , PT ;  /* 0xff8000000400780b */ /* 0x040fe20003f3d000 */
[----:B------:R-:W-:-:S06]  /*3350*/  FMUL.FTZ R32, R4, UR10 ;  /* 0x0000000a04207c20 */ /* 0x000fcc0008410000 */
[----:B------:R-:W-:Y:S01]  /*3360*/  MUFU.EX2 R57, R57 ;  /* 0x0000003900397308 */ /* 0x000fe20000000800 */
[----:B------:R-:W-:Y:S02]  /*3370*/  FSEL R32, R32, RZ, P1 ;  /* 0x000000ff20207208 */ /* 0x000fe40000800000 */
[----:B--2---:R-:W-:-:S03]  /*3380*/  F2FP.F16.F32.PACK_AB R166, R53, R52 ;  /* 0x0000003435a6723e */ /* 0x004fc600000000ff */
[--C-:B------:R-:W-:Y:S01]  /*3390*/  FFMA.FTZ R6, R6, UR10, -R32.reuse ;  /* 0x0000000a06067c23 */ /* 0x100fe20008010820 */
[--C-:B------:R-:W-:Y:S01]  /*33a0*/  FFMA.FTZ R5, R5, UR10, -R32.reuse ;  /* 0x0000000a05057c23 */ /* 0x100fe20008010820 */
[--C-:B------:R-:W-:Y:S01]  /*33b0*/  FFMA.FTZ R10, R10, UR10, -R32.reuse ;  /* 0x0000000a0a0a7c23 */ /* 0x100fe20008010820 */
[--C-:B------:R-:W-:Y:S01]  /*33c0*/  FFMA.FTZ R11, R11, UR10, -R32.reuse ;  /* 0x0000000a0b0b7c23 */ /* 0x100fe20008010820 */
[--C-:B------:R-:W-:Y:S01]  /*33d0*/  FFMA.FTZ R12, R12, UR10, -R32.reuse ;  /* 0x0000000a0c0c7c23 */ /* 0x100fe20008010820 */
[----:B------:R0:W-:Y:S01]  /*33e0*/  MUFU.EX2 R153, R5 ;  /* 0x0000000500997308 */ /* 0x0001e20000000800 */
        /* <DEDUP_REMOVED lines=8> */
[----:B0-----:R-:W-:Y:S01]  /*3470*/  FADD.FTZ R5, R152, R33 ;  /* 0x0000002198057221 */ /* 0x001fe20000010000 */
[--C-:B------:R-:W-:Y:S01]  /*3480*/  FFMA.FTZ R26, R26, UR10, -R32.reuse ;  /* 0x0000000a1a1a7c23 */ /* 0x100fe20008010820 */
[--C-:B------:R-:W-:Y:S01]  /*3490*/  FFMA.FTZ R27, R27, UR10, -R32.reuse ;  /* 0x0000000a1b1b7c23 */ /* 0x100fe20008010820 */
[--C-:B------:R-:W-:Y:S01]  /*34a0*/  FFMA.FTZ R28, R28, UR10, -R32.reuse ;  /* 0x0000000a1c1c7c23 */ /* 0x100fe20008010820 */
[----:B------:R-:W-:Y:S01]  /*34b0*/  FADD.FTZ R34, R154, R5 ;  /* 0x000000059a227221 */ /* 0x000fe20000010000 */
[--C-:B------:R-:W-:Y:S01]  /*34c0*/  FFMA.FTZ R29, R29, UR10, -R32.reuse ;  /* 0x0000000a1d1d7c23 */ /* 0x100fe20008010820 */
[----:B------:R-:W-:Y:S01]  /*34d0*/  FFMA.FTZ R30, R30, UR10, -R32 ;  /* 0x0000000a1e1e7c23 */ /* 0x000fe20008010820 */
[----:B------:R-:W0:Y:S01]  /*34e0*/  MUFU.EX2 R10, R10 ;  /* 0x0000000a000a7308 */ /* 0x000e220000000800 */
[----:B------:R-:W-:Y:S01]  /*34f0*/  FADD.FTZ R5, R35, R34 ;  /* 0x0000002223057221 */ /* 0x000fe20000010000 */
[--C-:B------:R-:W-:Y:S01]  /*3500*/  FFMA.FTZ R31, R31, UR10, -R32.reuse ;  /* 0x0000000a1f1f7c23 */ /* 0x100fe20008010820 */
[----:B------:R-:W-:Y:S01]  /*3510*/  F2FP.F16.F32.PACK_AB R152, R33, R152 ;  /* 0x000000982198723e */ /* 0x000fe200000000ff */
[--C-:B------:R-:W-:Y:S01]  /*3520*/  FFMA.FTZ R62, R62, UR10, -R32.reuse ;  /* 0x0000000a3e3e7c23 */ /* 0x100fe20008010820 */
[----:B------:R-:W-:Y:S01]  /*3530*/  FADD.FTZ R34, R156, R5 ;  /* 0x000000059c227221 */ /* 0x000fe20000010000 */
[--C-:B------:R-:W-:Y:S01]  /*3540*/  FFMA.FTZ R63, R63, UR10, -R32.reuse ;  /* 0x0000000a3f3f7c23 */ /* 0x100fe20008010820 */
[----:B------:R-:W-:Y:S01]  /*3550*/  FFMA.FTZ R66, R66, UR10, -R32 ;  /* 0x0000000a42427c23 */ /* 0x000fe20008010820 */
[----:B------:R-:W3:Y:S01]  /*3560*/  MUFU.EX2 R11, R11 ;  /* 0x0000000b000b7308 */ /* 0x000ee20000000800 */
[----:B--2---:R-:W-:Y:S01]  /*3570*/  FADD.FTZ R5, R153, R6 ;  /* 0x0000000699057221 */ /* 0x004fe20000010000 */
[----:B------:R-:W-:Y:S01]  /*3580*/  FADD.FTZ R41, R37, R34 ;  /* 0x0000002225297221 */ /* 0x000fe20000010000 */
[--C-:B------:R-:W-:Y:S01]  /*3590*/  FFMA.FTZ R67, R67, UR10, -R32.reuse ;  /* 0x0000000a43437c23 */ /* 0x100fe20008010820 */
[--C-:B------:R-:W-:Y:S01]  /*35a0*/  FFMA.FTZ R70, R70, UR10, -R32.reuse ;  /* 0x0000000a46467c23 */ /* 0x100fe20008010820 */
[----:B------:R-:W-:Y:S01]  /*35b0*/  FFMA.FTZ R32, R71, UR10, -R32 ;  /* 0x0000000a47207c23 */ /* 0x000fe20008010820 */
[----:B------:R-:W-:Y:S01]  /*35c0*/  FADD.FTZ R36, R158, R41 ;  /* 0x000000299e247221 */ /* 0x000fe20000010000 */
[----:B------:R-:W-:Y:S01]  /*35d0*/  F2FP.F16.F32.PACK_AB R153, R6, R153 ;  /* 0x000000990699723e */ /* 0x000fe200000000ff */
[----:B------:R-:W2:Y:S01]  /*35e0*/  MUFU.EX2 R12, R12 ;  /* 0x0000000c000c7308 */ /* 0x000ea20000000800 */
[----:B0-----:R-:W-:Y:S01]  /*35f0*/  FADD.FTZ R34, R10, R5 ;  /* 0x000000050a227221 */ /* 0x001fe20000010000 */
[----:B------:R-:W-:Y:S01]  /*3600*/  FADD.FTZ R41, R39, R36 ;  /* 0x0000002427297221 */ /* 0x000fe20000010000 */
[----:B------:R-:W-:-:S02]  /*3610*/  F2FP.F16.F32.PACK_AB R154, R35, R154 ;  /* 0x0000009a239a723e */ /* 0x000fc400000000ff */
[----:B------:R-:W-:Y:S01]  /*3620*/  F2FP.F16.F32.PACK_AB R156, R37, R156 ;  /* 0x0000009c259c723e */ /* 0x000fe200000000ff */
[----:B------:R-:W-:Y:S01]  /*3630*/  FADD.FTZ R36, R160, R41 ;  /* 0x00000029a0247221 */ /* 0x000fe20000010000 */
[----:B------:R-:W-:Y:S01]  /*3640*/  F2FP.F16.F32.PACK_AB R158, R39, R158 ;  /* 0x0000009e279e723e */ /* 0x000fe200000000ff */
[----:B------:R-:W0:Y:S01]  /*3650*/  MUFU.EX2 R13, R13 ;  /* 0x0000000d000d7308 */ /* 0x000e220000000800 */
[----:B---3--:R-:W-:Y:S01]  /*3660*/  FADD.FTZ R5, R11, R34 ;  /* 0x000000220b057221 */ /* 0x008fe20000010000 */
[----:B------:R-:W-:Y:S01]  /*3670*/  FADD.FTZ R41, R43, R36 ;  /* 0x000000242b297221 */ /* 0x000fe20000010000 */
[----:B------:R-:W-:Y:S02]  /*3680*/  F2FP.F16.F32.PACK_AB R155, R11, R10 ;  /* 0x0000000a0b9b723e */ /* 0x000fe400000000ff */
[----:B------:R-:W-:Y:S01]  /*3690*/  F2FP.F16.F32.PACK_AB R160, R43, R160 ;  /* 0x000000a02ba0723e */ /* 0x000fe200000000ff */
[----:B------:R-:W-:Y:S01]  /*36a0*/  FADD.FTZ R36, R44, R41 ;  /* 0x000000292c247221 */ /* 0x000fe20000010000 */
[----:B------:R-:W-:Y:S01]  /*36b0*/  F2FP.F16.F32.PACK_AB R168, R57, R56 ;  /* 0x0000003839a8723e */ /* 0x000fe200000000ff */
[----:B------:R-:W3:Y:S01]  /*36c0*/  MUFU.EX2 R14, R14 ;  /* 0x0000000e000e7308 */ /* 0x000ee20000000800 */
[----:B--2---:R-:W-:Y:S01]  /*36d0*/  FADD.FTZ R34, R12, R5 ;  /* 0x000000050c227221 */ /* 0x004fe20000010000 */
[----:B------:R-:W-:-:S04]  /*36e0*/  FADD.FTZ R41, R45, R36 ;  /* 0x000000242d297221 */ /* 0x000fc80000010000 */
[----:B------:R-:W-:Y:S02]  /*36f0*/  FADD.FTZ R36, R48, R41 ;  /* 0x0000002930247221 */ /* 0x000fe40000010000 */
[----:B------:R-:W2:Y:S01]  /*3700*/  MUFU.EX2 R15, R15 ;  /* 0x0000000f000f7308 */ /* 0x000ea20000000800 */
[----:B0-----:R-:W-:Y:S01]  /*3710*/  FADD.FTZ R5, R13, R34 ;  /* 0x000000220d057221 */ /* 0x001fe20000010000 */
[----:B------:R-:W-:Y:S01]  /*3720*/  FADD.FTZ R41, R49, R36 ;  /* 0x0000002431297221 */ /* 0x000fe20000010000 */
[----:B------:R-:W-:-:S03]  /*3730*/  F2FP.F16.F32.PACK_AB R157, R13, R12 ;  /* 0x0000000c0d9d723e */ /* 0x000fc600000000ff */
[----:B------:R-:W-:Y:S02]  /*3740*/  FADD.FTZ R36, R52, R41 ;  /* 0x0000002934247221 */ /* 0x000fe40000010000 */
[----:B------:R-:W0:Y:S01]  /*3750*/  MUFU.EX2 R20, R20 ;  /* 0x0000001400147308 */ /* 0x000e220000000800 */
[----:B---3--:R-:W-:Y:S01]  /*3760*/  FADD.FTZ R34, R14, R5 ;  /* 0x000000050e227221 */ /* 0x008fe20000010000 */
[----:B------:R-:W-:-:S04]  /*3770*/  FADD.FTZ R33, R53, R36 ;  /* 0x0000002435217221 */ /* 0x000fc80000010000 */
[----:B------:R-:W-:Y:S02]  /*3780*/  FADD.FTZ R36, R56, R33 ;  /* 0x0000002138247221 */ /* 0x000fe40000010000 */
[----:B------:R-:W3:Y:S01]  /*3790*/  MUFU.EX2 R21, R21 ;  /* 0x0000001500157308 */ /* 0x000ee20000000800 */
[----:B--2---:R-:W-:Y:S01]  /*37a0*/  FADD.FTZ R5, R15, R34 ;  /* 0x000000220f057221 */ /* 0x004fe20000010000 */
[----:B------:R-:W-:Y:S01]  /*37b0*/  FADD.FTZ R33, R57, R36 ;  /* 0x0000002439217221 */ /* 0x000fe20000010000 */
[----:B------:R-:W-:-:S05]  /*37c0*/  F2FP.F16.F32.PACK_AB R159, R15, R14 ;  /* 0x0000000e0f9f723e */ /* 0x000fca00000000ff */
[----:B------:R-:W2:Y:S01]  /*37d0*/  MUFU.EX2 R24, R24 ;  /* 0x0000001800187308 */ /* 0x000ea20000000800 */
[----:B0-----:R-:W-:-:S07]  /*37e0*/  FADD.FTZ R34, R20, R5 ;  /* 0x0000000514227221 */ /* 0x001fce0000010000 */
[----:B------:R-:W0:Y:S01]  /*37f0*/  MUFU.EX2 R25, R25 ;  /* 0x0000001900197308 */ /* 0x000e220000000800 */
[C---:B---3--:R-:W-:Y:S01]  /*3800*/  FADD.FTZ R5, R21.reuse, R34 ;  /* 0x0000002215057221 */ /* 0x048fe20000010000 */
[----:B------:R-:W-:-:S06]  /*3810*/  F2FP.F16.F32.PACK_AB R161, R21, R20 ;  /* 0x0000001415a1723e */ /* 0x000fcc00000000ff */
[----:B------:R-:W3:Y:S01]  /*3820*/  MUFU.EX2 R26, R26 ;  /* 0x0000001a001a7308 */ /* 0x000ee20000000800 */
[----:B--2---:R-:W-:-:S07]  /*3830*/  FADD.FTZ R34, R24, R5 ;  /* 0x0000000518227221 */ /* 0x004fce0000010000 */
[----:B------:R-:W2:Y:S01]  /*3840*/  MUFU.EX2 R27, R27 ;  /* 0x0000001b001b7308 */ /* 0x000ea20000000800 */
[C---:B0-----:R-:W-:Y:S01]  /*3850*/  FADD.FTZ R5, R25.reuse, R34 ;  /* 0x0000002219057221 */ /* 0x041fe20000010000 */
[----:B------:R-:W-:-:S06]  /*3860*/  F2FP.F16.F32.PACK_AB R163, R25, R24 ;  /* 0x0000001819a3723e */ /* 0x000fcc00000000ff */
[----:B------:R-:W0:Y:S01]  /*3870*/  MUFU.EX2 R28, R28 ;  /* 0x0000001c001c7308 */ /* 0x000e220000000800 */
[----:B---3--:R-:W-:-:S07]  /*3880*/  FADD.FTZ R34, R26, R5 ;  /* 0x000000051a227221 */ /* 0x008fce0000010000 */
[----:B------:R-:W3:Y:S01]  /*3890*/  MUFU.EX2 R60, R60 ;  /* 0x0000003c003c7308 */ /* 0x000ee20000000800 */
[C---:B--2---:R-:W-:Y:S01]  /*38a0*/  FADD.FTZ R5, R27.reuse, R34 ;  /* 0x000000221b057221 */ /* 0x044fe20000010000 */
[----:B------:R-:W-:-:S06]  /*38b0*/  F2FP.F16.F32.PACK_AB R165, R27, R26 ;  /* 0x0000001a1ba5723e */ /* 0x000fcc00000000ff */
[----:B------:R-:W2:Y:S01]  /*38c0*/  MUFU.EX2 R29, R29 ;  /* 0x0000001d001d7308 */ /* 0x000ea20000000800 */
[----:B0-----:R-:W-:-:S07]  /*38d0*/  FADD.FTZ R34, R28, R5 ;  /* 0x000000051c227221 */ /* 0x001fce0000010000 */
[----:B------:R-:W0:Y:S01]  /*38e0*/  MUFU.EX2 R61, R61 ;  /* 0x0000003d003d7308 */ /* 0x000e220000000800 */
[----:B---3--:R-:W-:-:S07]  /*38f0*/  FADD.FTZ R36, R60, R33 ;  /* 0x000000213c247221 */ /* 0x008fce0000010000 */
[----:B------:R-:W3:Y:S01]  /*3900*/  MUFU.EX2 R30, R30 ;  /* 0x0000001e001e7308 */ /* 0x000ee20000000800 */
[C---:B--2---:R-:W-:Y:S01]  /*3910*/  FADD.FTZ R5, R29.reuse, R34 ;  /* 0x000000221d057221 */ /* 0x044fe20000010000 */
[----:B------:R-:W-:-:S06]  /*3920*/  F2FP.F16.F32.PACK_AB R167, R29, R28 ;  /* 0x0000001c1da7723e */ /* 0x000fcc00000000ff */
[----:B------:R-:W2:Y:S01]  /*3930*/  MUFU.EX2 R64, R64 ;  /* 0x0000004000407308 */ /* 0x000ea20000000800 */
[C---:B0-----:R-:W-:Y:S01]  /*3940*/  FADD.FTZ R33, R61.reuse, R36 ;  /* 0x000000243d217221 */ /* 0x041fe20000010000 */
[----:B------:R-:W-:-:S06]  /*3950*/  F2FP.F16.F32.PACK_AB R170, R61, R60 ;  /* 0x0000003c3daa723e */ /* 0x000fcc00000000ff */
[----:B------:R-:W0:Y:S01]  /*3960*/  MUFU.EX2 R31, R31 ;  /* 0x0000001f001f7308 */ /* 0x000e220000000800 */
[----:B---3--:R-:W-:-:S07]  /*3970*/  FADD.FTZ R34, R30, R5 ;  /* 0x000000051e227221 */ /* 0x008fce0000010000 */
[----:B------:R-:W3:Y:S01]  /*3980*/  MUFU.EX2 R65, R65 ;  /* 0x0000004100417308 */ /* 0x000ee20000000800 */
[----:B--2---:R-:W-:-:S07]  /*3990*/  FADD.FTZ R36, R64, R33 ;  /* 0x0000002140247221 */ /* 0x004fce0000010000 */
[----:B------:R-:W2:Y:S01]  /*39a0*/  MUFU.EX2 R62, R62 ;  /* 0x0000003e003e7308 */ /* 0x000ea20000000800 */
[C---:B0-----:R-:W-:Y:S01]  /*39b0*/  FADD.FTZ R5, R31.reuse, R34 ;  /* 0x000000221f057221 */ /* 0x041fe20000010000 */
[----:B------:R-:W-:-:S06]  /*39c0*/  F2FP.F16.F32.PACK_AB R169, R31, R30 ;  /* 0x0000001e1fa9723e */ /* 0x000fcc00000000ff */
[----:B------:R-:W0:Y:S01]  /*39d0*/  MUFU.EX2 R68, R68 ;  /* 0x0000004400447308 */ /* 0x000e220000000800 */
[C---:B---3--:R-:W-:Y:S01]  /*39e0*/  FADD.FTZ R33, R65.reuse, R36 ;  /* 0x0000002441217221 */ /* 0x048fe20000010000 */
[----:B------:R-:W-:-:S06]  /*39f0*/  F2FP.F16.F32.PACK_AB R172, R65, R64 ;  /* 0x0000004041ac723e */ /* 0x000fcc00000000ff */
[----:B------:R-:W3:Y:S01]  /*3a00*/  MUFU.EX2 R63, R63 ;  /* 0x0000003f003f7308 */ /* 0x000ee20000000800 */
[----:B--2---:R-:W-:-:S07]  /*3a10*/  FADD.FTZ R34, R62, R5 ;  /* 0x000000053e227221 */ /* 0x004fce0000010000 */
        /* <DEDUP_REMOVED lines=11> */
[----:B---3--:R-:W-:-:S04]  /*3ad0*/  FADD.FTZ R6, R70, R11 ;  /* 0x0000000b46067221 */ /* 0x008fc80000010000 */
[C---:B--2---:R-:W-:Y:S01]  /*3ae0*/  FADD.FTZ R6, R175.reuse, R6 ;  /* 0x00000006af067221 */ /* 0x044fe20000010000 */
[----:B------:R-:W-:Y:S01]  /*3af0*/  F2FP.F16.F32.PACK_AB R175, R175, R70 ;  /* 0x00000046afaf723e */ /* 0x000fe200000000ff */
[C---:B0-----:R-:W-:Y:S01]  /*3b00*/  FADD.FTZ R5, R47.reuse, R36 ;  /* 0x000000242f057221 */ /* 0x041fe20000010000 */
[----:B------:R-:W-:Y:S01]  /*3b10*/  F2FP.F16.F32.PACK_AB R174, R47, R68 ;  /* 0x000000442fae723e */ /* 0x000fe200000000ff */
[----:B------:R-:W-:Y:S06]  /*3b20*/  @!P0 BRA `(.L_x_393) ;  /* 0x0000000000048947 */ /* 0x000fec0003800000 */
[----:B------:R-:W-:Y:S01]  /*3b30*/  BPT.TRAP 0x1 ;  /* 0x000000040000795c */ /* 0x000fe20000300000 */
.L_x_393:
[----:B------:R0:W2:Y:S01]  /*3b40*/  SYNCS.PHASECHK.TRANS64.TRYWAIT P1, [UR22+0x22850], R9 ;  /* 0x02285009ff0075a7 */ /* 0x0000a20008020156 */
[----:B------:R-:W-:Y:S05]  /*3b50*/  @!P0 BRA `(.L_x_394) ;  /* 0x0000000000048947 */ /* 0x000fea0003800000 */
[----:B------:R-:W-:Y:S01]  /*3b60*/  BPT.TRAP 0x1 ;  /* 0x000000040000795c */ /* 0x000fe20000300000 */
.L_x_394:
[----:B--2---:R-:W-:Y:S05]  /*3b70*/  @P1 BRA `(.L_x_395) ;  /* 0x0000000000081947 */ /* 0x004fea0003800000 */
[----:B------:R-:W2:Y:S02]  /*3b80*/  SYNCS.PHASECHK.TRANS64.TRYWAIT P1, [UR22+0x22850], R9 ;  /* 0x02285009ff0075a7 */ /* 0x000ea40008020156 */
[----:B--2---:R-:W-:Y:S05]  /*3b90*/  @!P1 BRA `(.L_x_396) ;  /* 0x000000d0009c9947 */ /* 0x004fea0003800000 */
.L_x_395:
[----:B------:R-:W-:Y:S01]  /*3ba0*/  R2UR UR6, R7 ;  /* 0x00000000070672ca */ /* 0x000fe200000e0000 */
[----:B------:R3:W-:Y:S06]  /*3bb0*/  BAR.SYNC.DEFER_BLOCKING R8, 0x100 ;  /* 0x000400080000751d */ /* 0x0007ec0000010000 */
[----:B------:R-:W-:-:S06]  /*3bc0*/  UMOV UR7, 0x40000040 ;  /* 0x4000004000077882 */ /* 0x000fcc0000000000 */
[----:B------:R-:W-:-:S04]  /*3bd0*/  UIADD3 UR6, UR6, 0x400, URZ ;  /* 0x0000040006067890 */ /* 0x000fc8000fffe03f */
[----:B------:R-:W-:-:S04]  /*3be0*/  USHF.R.U32.HI UR6, URZ, 0x4, UR6 ;  /* 0x000000043f067899 */ /* 0x000fc80008011606 */
[----:B------:R-:W-:-:S04]  /*3bf0*/  ULOP3.LUT UR6, UR6, 0x3fff, URZ, 0xc0, !UPT ;  /* 0x00003fff06067892 */ /* 0x000fc8000f8ec03f */
[----:B------:R-:W-:Y:S01]  /*3c00*/  ULOP3.LUT UR21, UR6, 0x3000000, URZ, 0xfc, !UPT ;  /* 0x0300000006157892 */ /* 0x000fe2000f8efc3f */
[----:B------:R-:W-:-:S03]  /*3c10*/  WARPGROUP.ARRIVE ;  /* 0x00000000000079c5 */ /* 0x000fc60000000000 */
[----:B------:R-:W-:-:S07]  /*3c20*/  UIMAD UR11, UR37, 0xc00, UR21 ;  /* 0x00000c00250b78a4 */ /* 0x000fce000f8e0215 */
[----:B------:R-:W-:Y:S02]  /*3c30*/  UMOV UR6, UR11 ;  /* 0x0000000b00067c82 */ /* 0x000fe40008000000 */
[----:B------:R-:W-:Y:S01]  /*3c40*/  HGMMA.64x256x16.F32 R24, R152, gdesc[UR4].tnspB, RZ, !UPT, gsb0 ;  /* 0x43e0000498187df0 */ /* 0x000fe2000c0008ff */
        /* <DEDUP_REMOVED lines=31> */
[----:B---3--:R-:W-:Y:S05]  /*3e40*/  @!P0 BRA `(.L_x_397) ;  /* 0x0000000000048947 */ /* 0x008fea0003800000 */
[----:B------:R-:W-:Y:S01]  /*3e50*/  BPT.TRAP 0x1 ;  /* 0x000000040000795c */ /* 0x000fe20000300000 */
.L_x_397:
[----:B------:R-:W3:Y:S01]  /*3e60*/  S2UR UR6, SR_CgaCtaId ;  /* 0x00000000000679c3 */ /* 0x000ee20000008800 */
[----:B------:R-:W-:-:S04]  /*3e70*/  UIADD3 UR22, UR22, 0x22860, URZ ;  /* 0x0002286016167890 */ /* 0x000fc8000fffe03f */
[----:B---3--:R-:W-:-:S09]  /*3e80*/  UPRMT UR22, UR6, 0x654, UR22 ;  /* 0x0000065406167896 */ /* 0x008fd20008000016 */
[----:B------:R-:W-:Y:S01]  /*3e90*/  SYNCS.ARRIVE.TRANS64.RED.A1T0 RZ, [UR22], RZ ;  /* 0x000000ffffff79a7 */ /* 0x000fe20008100416 */
[----:B------:R-:W-:-:S04]  /*3ea0*/  UIADD3 UR22, UR48, -0x2, URZ ;  /* 0xfffffffe30167890 */ /* 0x000fc8000fffe03f */
[----:B------:R-:W-:-:S06]  /*3eb0*/  UISETP.GE.AND UP0, UPT, UR22, UR45, UPT ;  /* 0x0000002d1600728c */ /* 0x000fcc000bf06270 */
[----:B------:R-:W-:-:S13]  /*3ec0*/  PLOP3.LUT P1, PT, PT, PT, UP0, 0x80, 0x0 ;  /* 0x000000000000781c */ /* 0x000fda0003f2f008 */
[----:B------:R-:W-:Y:S05]  /*3ed0*/  @!P1 BRA `(.L_x_398) ;  /* 0x0000002000e49947 */ /* 0x000fea0003800000 */
[----:B------:R-:W-:Y:S01]  /*3ee0*/  IMAD.MOV.U32 R8, RZ, RZ, R4 ;  /* 0x000000ffff087224 */ /* 0x000fe200078e0004 */
[----:B------:R-:W-:Y:S01]  /*3ef0*/  ULDC UR26, c[0x0][0x9d8] ;  /* 0x00027600001a7ab9 */ /* 0x000fe20000000800 */
[----:B0-2---:R-:W-:Y:S01]  /*3f00*/  IMAD.MOV.U32 R9, RZ, RZ, R3 ;  /* 0x000000ffff097224 */ /* 0x005fe200078e0003 */
[----:B------:R-:W-:-:S06]  /*3f10*/  ULDC UR23, c[0x0][0x988] ;  /* 0x0002620000177ab9 */ /* 0x000fcc0000000800 */
.L_x_409:
[----:B------:R-:W-:Y:S01]  /*3f20*/  UIADD3 UR37, UR37, 0x1, URZ ;  /* 0x0000000125257890 */ /* 0x000fe2000fffe03f */
[----:B------:R-:W-:Y:S01]  /*3f30*/  UMOV UR6, UR22 ;  /* 0x0000001600067c82 */ /* 0x000fe20008000000 */
[----:B------:R-:W-:Y:S02]  /*3f40*/  UIADD3 UR22, UR22, -0x1, URZ ;  /* 0xffffffff16167890 */ /* 0x000fe4000fffe03f */
[----:B------:R-:W-:-:S04]  /*3f50*/  UISETP.NE.AND UP0, UPT, UR37, 0x2, UPT ;  /* 0x000000022500788c */ /* 0x000fc8000bf05270 */
[----:B------:R-:W-:Y:S02]  /*3f60*/  USEL UR7, URZ, 0x1, UP0 ;  /* 0x000000013f077887 */ /* 0x000fe40008000000 */
[----:B------:R-:W-:Y:S02]  /*3f70*/  USEL UR37, UR37, URZ, UP0 ;  /* 0x0000003f25257287 */ /* 0x000fe40008000000 */
[----:B------:R-:W-:Y:S02]  /*3f80*/  ULOP3.LUT UR36, UR36, UR7, URZ, 0x3c, !UPT ;  /* 0x0000000724247292 */ /* 0x000fe4000f8e3c3f */
[----:B------:R-:W-:Y:S01]  /*3f90*/  UISETP.GT.AND UP0, UPT, UR6, UR45, UPT ;  /* 0x0000002d0600728c */ /* 0x000fe2000bf04270 */
[----:B------:R-:W-:Y:S10]  /*3fa0*/  @!P0 BRA `(.L_x_399) ;  /* 0x0000000000048947 */ /* 0x000ff40003800000 */
[----:B------:R-:W-:Y:S01]  /*3fb0*/  BPT.TRAP 0x1 ;  /* 0x000000040000795c */ /* 0x000fe20000300000 */
.L_x_399:
[----:B------:R-:W0:Y:S01]  /*3fc0*/  S2UR UR24, SR_CgaCtaId ;  /* 0x00000000001879c3 */ /* 0x000e220000008800 */
[----:B------:R-:W-:Y:S01]  /*3fd0*/  UMOV UR6, 0x400 ;  /* 0x0000040000067882 */ /* 0x000fe20000000000 */
[----:B------:R-:W-:-:S05]  /*3fe0*/  IMAD.U32 R7, RZ, RZ, UR36 ;  /* 0x00000024ff077e24 */ /* 0x000fca000f8e00ff */
[----:B------:R-:W-:Y:S01]  /*3ff0*/  SHF.L.U32 R7, R7, 0x1f, RZ ;  /* 0x0000001f07077819 */ /* 0x000fe200000006ff */
[----:B0-----:R-:W-:-:S04]  /*4000*/  ULEA UR6, UR24, UR6, 0x18 ;  /* 0x0000000618067291 */ /* 0x001fc8000f8ec03f */
[----:B------:R-:W-:-:S09]  /*4010*/  ULEA UR25, UR37, UR6, 0x3 ;  /* 0x0000000625197291 */ /* 0x000fd2000f8e183f */
[----:B------:R0:W2:Y:S01]  /*4020*/  SYNCS.PHASECHK.TRANS64.TRYWAIT P1, [UR25+0x22830], R7 ;  /* 0x02283007ff0075a7 */ /* 0x0000a20008020159 */
[----:B------:R-:W-:Y:S05]  /*4030*/  @!P0 BRA `(.L_x_400) ;  /* 0x0000000000048947 */ /* 0x000fea0003800000 */
[----:B------:R-:W-:Y:S01]  /*4040*/  BPT.TRAP 0x1 ;  /* 0x000000040000795c */ /* 0x000fe20000300000 */
.L_x_400:
[----:B--2---:R-:W-:Y:S05]  /*4050*/  @P1 BRA `(.L_x_401) ;  /* 0x0000000000081947 */ /* 0x004fea0003800000 */
[----:B------:R-:W2:Y:S02]  /*4060*/  SYNCS.PHASECHK.TRANS64.TRYWAIT P1, [UR25+0x22830], R7 ;  /* 0x02283007ff0075a7 */ /* 0x000ea40008020159 */
[----:B--2---:R-:W-:Y:S05]  /*4070*/  @!P1 BRA `(.L_x_402) ;  /* 0x000000cc007c9947 */ /* 0x004fea0003800000 */
.L_x_401:
[----:B------:R-:W-:Y:S01]  /*4080*/  UIMAD UR18, UR37, 0x300, UR20 ;  /* 0x00000300251278a4 */ /* 0x000fe2000f8e0214 */
[----:B------:R-:W-:Y:S01]  /*4090*/  WARPGROUP.ARRIVE ;  /* 0x00000000000079c5 */ /* 0x000fe20000000000 */
[----:B------:R-:W-:Y:S01]  /*40a0*/  UMOV UR19, 0x40000040 ;  /* 0x4000004000137882 */ /* 0x000fe20000000000 */
[----:B------:R-:W-:Y:S01]  /*40b0*/  UMOV UR7, 0x40000040 ;  /* 0x4000004000077882 */ /* 0x000fe20000000000 */
[----:B------:R-:W-:-:S03]  /*40c0*/  UIADD3 UR6, UR18, 0x2, URZ ;  /* 0x0000000212067890 */ /* 0x000fc6000fffe03f */
[----:B-1----:R-:W1:Y:S01]  /*40d0*/  S2R R0, SR_TID.X ;  /* 0x0000000000007919 */ /* 0x002e620000002100 */
[----:B------:R-:W-:Y:S01]  /*40e0*/  UIADD3 UR10, UR18, 0x4, URZ ;  /* 0x00000004120a7890 */ /* 0x000fe2000fffe03f */
[----:B------:R-:W-:Y:S01]  /*40f0*/  UMOV UR11, 0x40000040 ;  /* 0x40000040000b7882 */ /* 0x000fe20000000000 */
[----:B------:R-:W-:Y:S01]  /*4100*/  HGMMA.64x96x16.F32 R152, gdesc[UR16], RZ, !UPT, gsb0 ;  /* 0x01600000109879f0 */ /* 0x000fe2000c0008ff */
[----:B------:R-:W-:Y:S01]  /*4110*/  UIADD3 UR14, UR18, 0x6, URZ ;  /* 0x00000006120e7890 */ /* 0x000fe2000fffe03f */
[----:B------:R-:W-:Y:S01]  /*4120*/  UMOV UR15, 0x40000040 ;  /* 0x40000040000f7882 */ /* 0x000fe20000000000 */
        /* <DEDUP_REMOVED lines=15> */
.L_x_403:
        /* <DEDUP_REMOVED lines=26> */
[----:B------:R-:W-:Y:S01]  /*43c0*/  FMUL.FTZ R180, R196, UR26 ;  /* 0x0000001ac4b47c20 */ /* 0x000fe20008410000 */
[----:B------:R-:W-:Y:S01]  /*43d0*/  FMUL.FTZ R181, R197, UR26 ;  /* 0x0000001ac5b57c20 */ /* 0x000fe20008410000 */
[----:B------:R-:W-:Y:S01]  /*43e0*/  FMUL.FTZ R176, R154, UR26 ;  /* 0x0000001a9ab07c20 */ /* 0x000fe20008410000 */
[----:B------:R-:W-:Y:S01]  /*43f0*/  UMOV UR10, UR23 ;  /* 0x00000017000a7c82 */ /* 0x000fe20008000000 */
[----:B------:R-:W2:Y:S01]  /*4400*/  MUFU.TANH R12, R12 ;  /* 0x0000000c000c7308 */ /* 0x000ea20000002400 */
[----:B---3--:R-:W-:Y:S01]  /*4410*/  FMNMX.FTZ R3, R10, R3, !PT ;  /* 0x000000030a037209 */ /* 0x008fe20007810000 */
[----:B------:R-:W-:Y:S01]  /*4420*/  FMUL.FTZ R155, R155, UR26 ;  /* 0x0000001a9b9b7c20 */ /* 0x000fe20008410000 */
        /* <DEDUP_REMOVED lines=10> */
[----:B------:R-:W-:-:S03]  /*44d0*/  UIADD3 UR6, UR25, 0x22840, URZ ;  /* 0x0002284019067890 */ /* 0x000fc6000fffe03f */
[----:B------:R-:W4:Y:S01]  /*44e0*/  MUFU.TANH R14, R14 ;  /* 0x0000000e000e7308 */ /* 0x000f220000002400 */
[----:B--2---:R-:W-:Y:S01]  /*44f0*/  FMNMX.FTZ R3, R12, R3, !PT ;  /* 0x000000030c037209 */ /* 0x004fe20007810000 */
[----:B------:R-:W-:-:S06]  /*4500*/  UPRMT UR6, UR24, 0x654, UR6 ;  /* 0x0000065418067896 */ /* 0x000fcc0008000006 */
[----:B------:R-:W2:Y:S01]  /*4510*/  MUFU.TANH R15, R15 ;  /* 0x0000000f000f7308 */ /* 0x000ea20000002400 */
[----:B---3--:R-:W-:Y:S02]  /*4520*/  FMNMX.FTZ R3, R13, R3, !PT ;  /* 0x000000030d037209 */ /* 0x008fe40007810000 */
[----:B------:R-:W-:Y:S05]  /*4530*/  SYNCS.ARRIVE.TRANS64.RED.A1T0 RZ, [UR6], RZ ;  /* 0x000000ffffff79a7 */ /* 0x000fea0008100406 */
[----:B------:R-:W3:Y:S01]  /*4540*/  MUFU.TANH R20, R20 ;  /* 0x0000001400147308 */ /* 0x000ee20000002400 */
[----:B----4-:R-:W-:-:S07]  /*4550*/  FMNMX.FTZ R3, R14, R3, !PT ;  /* 0x000000030e037209 */ /* 0x010fce0007810000 */
[----:B------:R-:W4:Y:S01]  /*4560*/  MUFU.TANH R21, R21 ;  /* 0x0000001500157308 */ /* 0x000f220000002400 */
[----:B--2---:R-:W-:-:S07]  /*4570*/  FMNMX.FTZ R3, R15, R3, !PT ;  /* 0x000000030f037209 */ /* 0x004fce0007810000 */
[----:B------:R-:W2:Y:S01]  /*4580*/  MUFU.TANH R152, R152 ;  /* 0x0000009800987308 */ /* 0x000ea20000002400 */
[----:B---3--:R-:W-:-:S07]  /*4590*/  FMNMX.FTZ R3, R20, R3, !PT ;  /* 0x0000000314037209 */ /* 0x008fce0007810000 */
        /* <DEDUP_REMOVED lines=28> */
[----:B------:R-:W-:Y:S01]  /*4760*/  MUFU.TANH R176, R176 ;  /* 0x000000b000b07308 */ /* 0x000fe20000002400 */
[----:B---3--:R-:W-:-:S07]  /*4770*/  FMNMX.FTZ R3, R180, R3, !PT ;  /* 0x00000003b4037209 */ /* 0x008fce0007810000 */
[----:B------:R-:W-:Y:S01]  /*4780*/  MUFU.TANH R155, R155 ;  /* 0x0000009b009b7308 */ /* 0x000fe20000002400 */
[----:B----4-:R-:W-:-:S05]  /*4790*/  FMNMX.FTZ R3, R181, R3, !PT ;  /* 0x00000003b5037209 */ /* 0x010fca0007810000 */
[----:B------:R-:W2:Y:S02]  /*47a0*/  SHFL.BFLY PT, R184, R3, 0x2, 0x1f ;  /* 0x0c401f0003b87f89 */ /* 0x000ea400000e0000 */
[----:B------:R-:W-:Y:S08]  /*47b0*/  MUFU.TANH R158, R158 ;  /* 0x0000009e009e7308 */ /* 0x000ff00000002400 */
[----:B------:R-:W-:Y:S08]  /*47c0*/  MUFU.TANH R159, R159 ;  /* 0x0000009f009f7308 */ /* 0x000ff00000002400 */
[----:B------:R-:W-:Y:S01]  /*47d0*/  MUFU.TANH R162, R162 ;  /* 0x000000a200a27308 */ /* 0x000fe20000002400 */
[----:B--2---:R-:W-:-:S07]  /*47e0*/  FMNMX.FTZ R3, R3, R184, !PT ;  /* 0x000000b803037209 */ /* 0x004fce0007810000 */
[----:B------:R-:W-:Y:S01]  /*47f0*/  MUFU.TANH R163, R163 ;  /* 0x000000a300a37308 */ /* 0x000fe20000002400 */
[----:B------:R-:W2:Y:S07]  /*4800*/  SHFL.BFLY PT, R154, R3, 0x1, 0x1f ;  /* 0x0c201f00039a7f89 */ /* 0x000eae00000e0000 */
[----:B------:R-:W-:Y:S08]  /*4810*/  MUFU.TANH R166, R166 ;  /* 0x000000a600a67308 */ /* 0x000ff00000002400 */
[----:B------:R-:W-:Y:S08]  /*4820*/  MUFU.TANH R167, R167 ;  /* 0x000000a700a77308 */ /* 0x000ff00000002400 */
[----:B------:R-:W-:Y:S01]  /*4830*/  MUFU.TANH R170, R170 ;  /* 0x000000aa00aa7308 */ /* 0x000fe20000002400 */
[----:B--2---:R-:W-:-:S05]  /*4840*/  FMNMX.FTZ R3, R3, R154, !PT ;  /* 0x0000009a03037209 */ /* 0x004fca0007810000 */
[C---:B------:R-:W-:Y:S01]  /*4850*/  FADD.FTZ R9, -R3.reuse, R9 ;  /* 0x0000000903097221 */ /* 0x040fe20000010100 */
[----:B------:R-:W-:Y:S01]  /*4860*/  FMUL.FTZ R154, R3, UR10 ;  /* 0x0000000a039a7c20 */ /* 0x000fe20008410000 */
[----:B------:R-:W-:Y:S02]  /*4870*/  MUFU.TANH R188, R188 ;  /* 0x000000bc00bc7308 */ /* 0x000fe40000002400 */
        /* <DEDUP_REMOVED lines=14> */
[----:B------:R-:W3:Y:S01]  /*4960*/  MUFU.EX2 R4, R4 ;  /* 0x0000000400047308 */ /* 0x000ee20000000800 */
[--C-:B------:R-:W-:Y:S01]  /*4970*/  FFMA.FTZ R157, R157, UR10, -R154.reuse ;  /* 0x0000000a9d9d7c23 */ /* 0x100fe2000801089a */
[--C-:B------:R-:W-:Y:S01]  /*4980*/  FFMA.FTZ R160, R160, UR10, -R154.reuse ;  /* 0x0000000aa0a07c23 */ /* 0x100fe2000801089a */
[--C-:B------:R-:W-:Y:S01]  /*4990*/  FFMA.FTZ R161, R161, UR10, -R154.reuse ;  /* 0x0000000aa1a17c23 */ /* 0x100fe2000801089a */
[--C-:B------:R-:W-:Y:S01]  /*49a0*/  FFMA.FTZ R164, R164, UR10, -R154.reuse ;  /* 0x0000000aa4a47c23 */ /* 0x100fe2000801089a */
[--C-:B------:R-:W-:Y:S01]  /*49b0*/  FFMA.FTZ R165, R165, UR10, -R154.reuse ;  /* 0x0000000aa5a57c23 */ /* 0x100fe2000801089a */
[--C-:B------:R-:W-:Y:S01]  /*49c0*/  FFMA.FTZ R168, R168, UR10, -R154.reuse ;  /* 0x0000000aa8a87c23 */ /* 0x100fe2000801089a */
[--C-:B------:R-:W-:Y:S01]  /*49d0*/  FFMA.FTZ R169, R169, UR10, -R154.reuse ;  /* 0x0000000aa9a97c23 */ /* 0x100fe2000801089a */
[----:B------:R4:W5:Y:S01]  /*49e0*/  MUFU.EX2 R152, R10 ;  /* 0x0000000a00987308 */ /* 0x0009620000000800 */
[--C-:B------:R-:W-:Y:S01]  /*49f0*/  FFMA.FTZ R172, R172, UR10, -R154.reuse ;  /* 0x0000000aacac7c23 */ /* 0x100fe2000801089a */
[--C-:B------:R-:W-:Y:S01]  /*4a00*/  FFMA.FTZ R173, R173, UR10, -R154.reuse ;  /* 0x0000000aadad7c23 */ /* 0x100fe2000801089a */
[--C-:B------:R-:W-:Y:S01]  /*4a10*/  FFMA.FTZ R177, R177, UR10, -R154.reuse ;  /* 0x0000000ab1b17c23 */ /* 0x100fe2000801089a */
[--C-:B------:R-:W-:Y:S01]  /*4a20*/  FFMA.FTZ R180, R180, UR10, -R154.reuse ;  /* 0x0000000ab4b47c23 */ /* 0x100fe2000801089a */
[----:B------:R-:W-:Y:S01]  /*4a30*/  FFMA.FTZ R181, R181, UR10, -R154 ;  /* 0x0000000ab5b57c23 */ /* 0x000fe2000801089a */
[-C--:B--2---:R-:W-:Y:S01]  /*4a40*/  FMUL.FTZ R24, R24, R9.reuse ;  /* 0x0000000918187220 */ /* 0x084fe20000410000 */
[----:B------:R-:W-:Y:S01]  /*4a50*/  FMUL.FTZ R25, R25, R9 ;  /* 0x0000000919197220 */ /* 0x000fe20000410000 */
[----:B------:R2:W-:Y:S01]  /*4a60*/  MUFU.EX2 R185, R12 ;  /* 0x0000000c00b97308 */ /* 0x0005e20000000800 */
[----:B---3--:R-:W-:Y:S01]  /*4a70*/  FFMA.FTZ R154, R9, R5, R4 ;  /* 0x00000005099a7223 */ /* 0x008fe20000010004 */
[----:B----4-:R-:W-:Y:S01]  /*4a80*/  FMUL.FTZ R10, R171, UR26 ;  /* 0x0000001aab0a7c20 */ /* 0x010fe20008410000 */
[----:B------:R-:W-:Y:S01]  /*4a90*/  FMUL.FTZ R171, R174, UR26 ;  /* 0x0000001aaeab7c20 */ /* 0x000fe20008410000 */
[----:B------:R-:W-:Y:S01]  /*4aa0*/  FMUL.FTZ R5, R175, UR26 ;  /* 0x0000001aaf057c20 */ /* 0x000fe20008410000 */
[----:B------:R-:W-:Y:S01]  /*4ab0*/  FMUL.FTZ R174, R179, UR26 ;  /* 0x0000001ab3ae7c20 */ /* 0x000fe20008410000 */
[----:B------:R-:W-:Y:S01]  /*4ac0*/  FMUL.FTZ R175, R182, UR26 ;  /* 0x0000001ab6af7c20 */ /* 0x000fe20008410000 */
[----:B------:R-:W-:Y:S01]  /*4ad0*/  FMUL.FTZ R179, R186, UR26 ;  /* 0x0000001abab37c20 */ /* 0x000fe20008410000 */
[----:B------:R-:W-:Y:S01]  /*4ae0*/  MUFU.TANH R10, R10 ;  /* 0x0000000a000a7308 */ /* 0x000fe20000002400 */
[C---:B-----5:R-:W-:Y:S01]  /*4af0*/  FADD.FTZ R154, R152.reuse, R154 ;  /* 0x0000009a989a7221 */ /* 0x060fe20000010000 */
[----:B------:R-:W-:Y:S01]  /*4b00*/  F2FP.F16.F32.PACK_AB R152, R152, R4 ;  /* 0x000000049898723e */ /* 0x000fe200000000ff */
[----:B--2---:R-:W-:Y:S01]  /*4b10*/  FMUL.FTZ R12, R178, UR26 ;  /* 0x0000001ab20c7c20 */ /* 0x004fe20008410000 */
[----:B------:R-:W-:Y:S01]  /*4b20*/  FMUL.FTZ R178, R183, UR26 ;  /* 0x0000001ab7b27c20 */ /* 0x000fe20008410000 */
[----:B------:R-:W-:Y:S01]  /*4b30*/  FMUL.FTZ R182, R187, UR26 ;  /* 0x0000001abbb67c20 */ /* 0x000fe20008410000 */
[----:B------:R-:W-:Y:S01]  /*4b40*/  FMUL.FTZ R183, R190, UR26 ;  /* 0x0000001abeb77c20 */ /* 0x000fe20008410000 */
[----:B------:R-:W-:Y:S01]  /*4b50*/  FMUL.FTZ R186, R194, UR26 ;  /* 0x0000001ac2ba7c20 */ /* 0x000fe20008410000 */
[----:B------:R-:W2:Y:S01]  /*4b60*/  MUFU.EX2 R4, R11 ;  /* 0x0000000b00047308 */ /* 0x000ea20000000800 */
[----:B------:R-:W-:Y:S01]  /*4b70*/  FMUL.FTZ R187, R195, UR26 ;  /* 0x0000001ac3bb7c20 */ /* 0x000fe20008410000 */
[----:B------:R-:W-:Y:S01]  /*4b80*/  FMUL.FTZ R195, R199, UR26 ;  /* 0x0000001ac7c37c20 */ /* 0x000fe20008410000 */
[-C--:B------:R-:W-:Y:S01]  /*4b90*/  FMUL.FTZ R28, R28, R9.reuse ;  /* 0x000000091c1c7220 */ /* 0x080fe20000410000 */
[-C--:B------:R-:W-:Y:S01]  /*4ba0*/  FMUL.FTZ R29, R29, R9.reuse ;  /* 0x000000091d1d7220 */ /* 0x080fe20000410000 */
[-C--:B------:R-:W-:Y:S01]  /*4bb0*/  FMUL.FTZ R32, R32, R9.reuse ;  /* 0x0000000920207220 */ /* 0x080fe20000410000 */
[-C--:B------:R-:W-:Y:S01]  /*4bc0*/  FMUL.FTZ R33, R33, R9.reuse ;  /* 0x0000000921217220 */ /* 0x080fe20000410000 */
[-C--:B------:R-:W-:Y:S01]  /*4bd0*/  FMUL.FTZ R36, R36, R9.reuse ;  /* 0x0000000924247220 */ /* 0x080fe20000410000 */
[----:B------:R-:W3:Y:S01]  /*4be0*/  MUFU.TANH R171, R171 ;  /* 0x000000ab00ab7308 */ /* 0x000ee20000002400 */
[-C--:B------:R-:W-:Y:S01]  /*4bf0*/  FMUL.FTZ R37, R37, R9.reuse ;  /* 0x0000000925257220 */ /* 0x080fe20000410000 */
[-C--:B------:R-:W-:Y:S01]  /*4c00*/  FMUL.FTZ R40, R40, R9.reuse ;  /* 0x0000000928287220 */ /* 0x080fe20000410000 */
[-C--:B------:R-:W-:Y:S01]  /*4c10*/  FMUL.FTZ R41, R41, R9.reuse ;  /* 0x0000000929297220 */ /* 0x080fe20000410000 */
[-C--:B------:R-:W-:Y:S01]  /*4c20*/  FMUL.FTZ R44, R44, R9.reuse ;  /* 0x000000092c2c7220 */ /* 0x080fe20000410000 */
[-C--:B------:R-:W-:Y:S01]  /*4c30*/  FMUL.FTZ R45, R45, R9.reuse ;  /* 0x000000092d2d7220 */ /* 0x080fe20000410000 */
[-C--:B------:R-:W-:Y:S01]  /*4c40*/  FMUL.FTZ R48, R48, R9.reuse ;  /* 0x0000000930307220 */ /* 0x080fe20000410000 */
[-C--:B------:R-:W-:Y:S01]  /*4c50*/  FMUL.FTZ R49, R49, R9.reuse ;  /* 0x0000000931317220 */ /* 0x080fe20000410000 */
[----:B------:R-:W4:Y:S01]  /*4c60*/  MUFU.TANH R5, R5 ;  /* 0x0000000500057308 */ /* 0x000f220000002400 */
[----:B--2---:R-:W-:Y:S01]  /*4c70*/  FADD.FTZ R11, R4, R154 ;  /* 0x0000009a040b7221 */ /* 0x004fe20000010000 */
[C---:B------:R-:W-:Y:S01]  /*4c80*/  F2FP.F16.F32.PACK_AB R154, R185.reuse, R4 ;  /* 0x00000004b99a723e */ /* 0x040fe200000000ff */
[-C--:B------:R-:W-:Y:S01]  /*4c90*/  FMUL.FTZ R52, R52, R9.reuse ;  /* 0x0000000934347220 */ /* 0x080fe20000410000 */
[----:B------:R-:W-:Y:S01]  /*4ca0*/  FMNMX.FTZ R4, R176, R8, !PT ;  /* 0x00000008b0047209 */ /* 0x000fe20007810000 */
[----:B------:R-:W-:Y:S01]  /*4cb0*/  FADD.FTZ R11, R185, R11 ;  /* 0x0000000bb90b7221 */ /* 0x000fe20000010000 */
[----:B------:R-:W-:Y:S01]  /*4cc0*/  FMUL.FTZ R185, R191, UR26 ;  /* 0x0000001abfb97c20 */ /* 0x000fe20008410000 */
[-C--:B------:R-:W-:Y:S01]  /*4cd0*/  FMUL.FTZ R53, R53, R9.reuse ;  /* 0x0000000935357220 */ /* 0x080fe20000410000 */
[----:B------:R-:W-:Y:S01]  /*4ce0*/  FMNMX.FTZ R4, R155, R4, !PT ;  /* 0x000000049b047209 */ /* 0x000fe20007810000 */
[----:B------:R-:W2:Y:S01]  /*4cf0*/  MUFU.TANH R12, R12 ;  /* 0x0000000c000c7308 */ /* 0x000ea20000002400 */
[-C--:B------:R-:W-:Y:S01]  /*4d00*/  FMUL.FTZ R56, R56, R9.reuse ;  /* 0x0000000938387220 */ /* 0x080fe20000410000 */
[-C--:B------:R-:W-:Y:S01]  /*4d10*/  FMUL.FTZ R57, R57, R9.reuse ;  /* 0x0000000939397220 */ /* 0x080fe20000410000 */
[----:B------:R-:W-:Y:S01]  /*4d20*/  FMNMX.FTZ R4, R158, R4, !PT ;  /* 0x000000049e047209 */ /* 0x000fe20007810000 */
[-C--:B------:R-:W-:Y:S01]  /*4d30*/  FMUL.FTZ R60, R60, R9.reuse ;  /* 0x000000093c3c7220 */ /* 0x080fe20000410000 */
[-C--:B------:R-:W-:Y:S01]  /*4d40*/  FMUL.FTZ R61, R61, R9.reuse ;  /* 0x000000093d3d7220 */ /* 0x080fe20000410000 */
[-C--:B------:R-:W-:Y:S01]  /*4d50*/  FMUL.FTZ R64, R64, R9.reuse ;  /* 0x0000000940407220 */ /* 0x080fe20000410000 */
[----:B------:R-:W-:Y:S01]  /*4d60*/  FMNMX.FTZ R4, R159, R4, !PT ;  /* 0x000000049f047209 */ /* 0x000fe20007810000 */
[----:B------:R-:W5:Y:S01]  /*4d70*/  MUFU.TANH R174, R174 ;  /* 0x000000ae00ae7308 */ /* 0x000f620000002400 */
[-C--:B------:R-:W-:Y:S01]  /*4d80*/  FMUL.FTZ R65, R65, R9.reuse ;  /* 0x0000000941417220 */ /* 0x080fe20000410000 */
[-C--:B------:R-:W-:Y:S01]  /*4d90*/  FMUL.FTZ R68, R68, R9.reuse ;  /* 0x0000000944447220 */ /* 0x080fe20000410000 */
[----:B------:R-:W-:Y:S01]  /*4da0*/  FMNMX.FTZ R4, R162, R4, !PT ;  /* 0x00000004a2047209 */ /* 0x000fe20007810000 */
[-C--:B------:R-:W-:Y:S01]  /*4db0*/  FMUL.FTZ R69, R69, R9.reuse ;  /* 0x0000000945457220 */ /* 0x080fe20000410000 */
[-C--:B------:R-:W-:Y:S01]  /*4dc0*/  FMUL.FTZ R72, R72, R9.reuse ;  /* 0x0000000948487220 */ /* 0x080fe20000410000 */
[-C--:B------:R-:W-:Y:S01]  /*4dd0*/  FMUL.FTZ R73, R73, R9.reuse ;  /* 0x0000000949497220 */ /* 0x080fe20000410000 */
[----:B------:R-:W-:Y:S01]  /*4de0*/  FMNMX.FTZ R4, R163, R4, !PT ;  /* 0x00000004a3047209 */ /* 0x000fe20007810000 */
[----:B------:R-:W0:Y:S01]  /*4df0*/  MUFU.TANH R175, R175 ;  /* 0x000000af00af7308 */ /* 0x000e220000002400 */
[-C--:B------:R-:W-:Y:S01]  /*4e00*/  FMUL.FTZ R76, R76, R9.reuse ;  /* 0x000000094c4c7220 */ /* 0x080fe20000410000 */
[-C--:B------:R-:W-:Y:S01]  /*4e10*/  FMUL.FTZ R77, R77, R9.reuse ;  /* 0x000000094d4d7220 */ /* 0x080fe20000410000 */
[----:B------:R-:W-:Y:S01]  /*4e20*/  FMNMX.FTZ R4, R166, R4, !PT ;  /* 0x00000004a6047209 */ /* 0x000fe20007810000 */
[-C--:B------:R-:W-:Y:S01]  /*4e30*/  FMUL.FTZ R80, R80, R9.reuse ;  /* 0x0000000950507220 */ /* 0x080fe20000410000 */
[-C--:B------:R-:W-:Y:S01]  /*4e40*/  FMUL.FTZ R81, R81, R9.reuse ;  /* 0x0000000951517220 */ /* 0x080fe20000410000 */
[-C--:B------:R-:W-:Y:S01]  /*4e50*/  FMUL.FTZ R84, R84, R9.reuse ;  /* 0x0000000954547220 */ /* 0x080fe20000410000 */
[----:B------:R-:W-:Y:S01]  /*4e60*/  FMNMX.FTZ R4, R167, R4, !PT ;  /* 0x00000004a7047209 */ /* 0x000fe20007810000 */
[----:B------:R-:W1:Y:S01]  /*4e70*/  MUFU.TANH R178, R178 ;  /* 0x000000b200b27308 */ /* 0x000e620000002400 */
        /* <DEDUP_REMOVED lines=10> */
[----:B---3--:R-:W-:Y:S01]  /*4f20*/  FMNMX.FTZ R4, R171, R4, !PT ;  /* 0x00000004ab047209 */ /* 0x008fe20007810000 */
[-C--:B------:R-:W-:Y:S01]  /*4f30*/  FMUL.FTZ R100, R100, R9.reuse ;  /* 0x0000000964647220 */ /* 0x080fe20000410000 */
[-C--:B------:R-:W-:Y:S01]  /*4f40*/  FMUL.FTZ R101, R101, R9.reuse ;  /* 0x0000000965657220 */ /* 0x080fe20000410000 */
[-C--:B------:R-:W-:Y:S01]  /*4f50*/  FMUL.FTZ R104, R104, R9.reuse ;  /* 0x0000000968687220 */ /* 0x080fe20000410000 */
[----:B----4-:R-:W-:Y:S01]  /*4f60*/  FMNMX.FTZ R4, R5, R4, !PT ;  /* 0x0000000405047209 */ /* 0x010fe20007810000 */
[----:B------:R-:W3:Y:S01]  /*4f70*/  MUFU.TANH R182, R182 ;  /* 0x000000b600b67308 */ /* 0x000ee20000002400 */
[-C--:B------:R-:W-:Y:S01]  /*4f80*/  FMUL.FTZ R105, R105, R9.reuse ;  /* 0x0000000969697220 */ /* 0x080fe20000410000 */
[-C--:B------:R-:W-:Y:S01]  /*4f90*/  FMUL.FTZ R108, R108, R9.reuse ;  /* 0x000000096c6c7220 */ /* 0x080fe20000410000 */
[----:B--2---:R-:W-:Y:S01]  /*4fa0*/  FMNMX.FTZ R4, R12, R4, !PT ;  /* 0x000000040c047209 */ /* 0x004fe20007810000 */
[-C--:B------:R-:W-:Y:S01]  /*4fb0*/  FMUL.FTZ R109, R109, R9.reuse ;  /* 0x000000096d6d7220 */ /* 0x080fe20000410000 */
[-C--:B------:R-:W-:Y:S01]  /*4fc0*/  FMUL.FTZ R112, R112, R9.reuse ;  /* 0x0000000970707220 */ /* 0x080fe20000410000 */
[-C--:B------:R-:W-:Y:S01]  /*4fd0*/  FMUL.FTZ R113, R113, R9.reuse ;  /* 0x0000000971717220 */ /* 0x080fe20000410000 */
[----:B-----5:R-:W-:Y:S01]  /*4fe0*/  FMNMX.FTZ R4, R174, R4, !PT ;  /* 0x00000004ae047209 */ /* 0x020fe20007810000 */
[----:B------:R-:W2:Y:S01]  /*4ff0*/  MUFU.TANH R183, R183 ;  /* 0x000000b700b77308 */ /* 0x000ea20000002400 */
[-C--:B------:R-:W-:Y:S01]  /*5000*/  FMUL.FTZ R116, R116, R9.reuse ;  /* 0x0000000974747220 */ /* 0x080fe20000410000 */
[-C--:B------:R-:W-:Y:S01]  /*5010*/  FMUL.FTZ R117, R117, R9.reuse ;  /* 0x0000000975757220 */ /* 0x080fe20000410000 */
[----:B0-----:R-:W-:Y:S01]  /*5020*/  FMNMX.FTZ R4, R175, R4, !PT ;  /* 0x00000004af047209 */ /* 0x001fe20007810000 */
[-C--:B------:R-:W-:Y:S01]  /*5030*/  FMUL.FTZ R120, R120, R9.reuse ;  /* 0x0000000978787220 */ /* 0x080fe20000410000 */
[-C--:B------:R-:W-:Y:S01]  /*5040*/  FMUL.FTZ R121, R121, R9.reuse ;  /* 0x0000000979797220 */ /* 0x080fe20000410000 */
[-C--:B------:R-:W-:Y:S01]  /*5050*/  FMUL.FTZ R124, R124, R9.reuse ;  /* 0x000000097c7c7220 */ /* 0x080fe20000410000 */
[----:B-1----:R-:W-:Y:S01]  /*5060*/  FMNMX.FTZ R4, R178, R4, !PT ;  /* 0x00000004b2047209 */ /* 0x002fe20007810000 */
[----:B------:R-:W0:Y:S01]  /*5070*/  MUFU.TANH R185, R185 ;  /* 0x000000b900b97308 */ /* 0x000e220000002400 */
[-C--:B------:R-:W-:Y:S01]  /*5080*/  FMUL.FTZ R125, R125, R9.reuse ;  /* 0x000000097d7d7220 */ /* 0x080fe20000410000 */
[-C--:B------:R-:W-:Y:S01]  /*5090*/  FMUL.FTZ R128, R128, R9.reuse ;  /* 0x0000000980807220 */ /* 0x080fe20000410000 */
[----:B------:R-:W-:Y:S01]  /*50a0*/  FMNMX.FTZ R4, R179, R4, !PT ;  /* 0x00000004b3047209 */ /* 0x000fe20007810000 */
[-C--:B------:R-:W-:Y:S01]  /*50b0*/  FMUL.FTZ R129, R129, R9.reuse ;  /* 0x0000000981817220 */ /* 0x080fe20000410000 */
[-C--:B------:R-:W-:Y:S01]  /*50c0*/  FMUL.FTZ R132, R132, R9.reuse ;  /* 0x0000000984847220 */ /* 0x080fe20000410000 */
[-C--:B------:R-:W-:Y:S01]  /*50d0*/  FMUL.FTZ R133, R133, R9.reuse ;  /* 0x0000000985857220 */ /* 0x080fe20000410000 */
[----:B---3--:R-:W-:Y:S01]  /*50e0*/  FMNMX.FTZ R4, R182, R4, !PT ;  /* 0x00000004b6047209 */ /* 0x008fe20007810000 */
[----:B------:R-:W1:Y:S01]  /*50f0*/  MUFU.TANH R186, R186 ;  /* 0x000000ba00ba7308 */ /* 0x000e620000002400 */
[-C--:B------:R-:W-:Y:S01]  /*5100*/  FMUL.FTZ R136, R136, R9.reuse ;  /* 0x0000000988887220 */ /* 0x080fe20000410000 */
[-C--:B------:R-:W-:Y:S01]  /*5110*/  FMUL.FTZ R137, R137, R9.reuse ;  /* 0x0000000989897220 */ /* 0x080fe20000410000 */
[----:B--2---:R-:W-:Y:S01]  /*5120*/  FMNMX.FTZ R4, R183, R4, !PT ;  /* 0x00000004b7047209 */ /* 0x004fe20007810000 */
[-C--:B------:R-:W-:Y:S01]  /*5130*/  FMUL.FTZ R140, R140, R9.reuse ;  /* 0x000000098c8c7220 */ /* 0x080fe20000410000 */
[-C--:B------:R-:W-:Y:S01]  /*5140*/  FMUL.FTZ R141, R141, R9.reuse ;  /* 0x000000098d8d7220 */ /* 0x080fe20000410000 */
[-C--:B------:R-:W-:Y:S01]  /*5150*/  FMUL.FTZ R144, R144, R9.reuse ;  /* 0x0000000990907220 */ /* 0x080fe20000410000 */
[-C--:B------:R-:W-:Y:S01]  /*5160*/  FMUL.FTZ R145, R145, R9.reuse ;  /* 0x0000000991917220 */ /* 0x080fe20000410000 */
[----:B------:R-:W2:Y:S01]  /*5170*/  MUFU.TANH R187, R187 ;  /* 0x000000bb00bb7308 */ /* 0x000ea20000002400 */
[----:B0-----:R-:W-:Y:S01]  /*5180*/  FMNMX.FTZ R4, R185, R4, !PT ;  /* 0x00000004b9047209 */ /* 0x001fe20007810000 */
[-C--:B------:R-:W-:Y:S01]  /*5190*/  FMUL.FTZ R148, R148, R9.reuse ;  /* 0x0000000994947220 */ /* 0x080fe20000410000 */
[----:B------:R-:W-:-:S05]  /*51a0*/  FMUL.FTZ R149, R149, R9 ;  /* 0x0000000995957220 */ /* 0x000fca0000410000 */
[----:B------:R-:W0:Y:S01]  /*51b0*/  MUFU.TANH R195, R195 ;  /* 0x000000c300c37308 */ /* 0x000e220000002400 */
[----:B-1----:R-:W-:-:S07]  /*51c0*/  FMNMX.FTZ R4, R186, R4, !PT ;  /* 0x00000004ba047209 */ /* 0x002fce0007810000 */
[----:B------:R-:W-:Y:S01]  /*51d0*/  MUFU.EX2 R191, R20 ;  /* 0x0000001400bf7308 */ /* 0x000fe20000000800 */
[----:B--2---:R-:W-:-:S04]  /*51e0*/  FMNMX.FTZ R4, R187, R4, !PT ;  /* 0x00000004bb047209 */ /* 0x004fc80007810000 */
[----:B------:R-:W-:-:S03]  /*51f0*/  FMNMX.FTZ R4, R188, R4, !PT ;  /* 0x00000004bc047209 */ /* 0x000fc60007810000 */
[----:B------:R1:W-:Y:S01]  /*5200*/  MUFU.EX2 R20, R156 ;  /* 0x0000009c00147308 */ /* 0x0003e20000000800 */
[----:B0-----:R-:W-:-:S05]  /*5210*/  FMNMX.FTZ R4, R195, R4, !PT ;  /* 0x00000004c3047209 */ /* 0x001fca0007810000 */
[----:B------:R-:W0:Y:S02]  /*5220*/  SHFL.BFLY PT, R189, R4, 0x2, 0x1f ;  /* 0x0c401f0004bd7f89 */ /* 0x000e2400000e0000 */
[----:B------:R-:W-:Y:S08]  /*5230*/  MUFU.EX2 R190, R13 ;  /* 0x0000000d00be7308 */ /* 0x000ff00000000800 */
[----:B------:R-:W-:Y:S08]  /*5240*/  MUFU.EX2 R194, R14 ;  /* 0x0000000e00c27308 */ /* 0x000ff00000000800 */
[----:B------:R-:W-:Y:S01]  /*5250*/  MUFU.EX2 R193, R184 ;  /* 0x000000b800c17308 */ /* 0x000fe20000000800 */
[----:B0-----:R-:W-:-:S07]  /*5260*/  FMNMX.FTZ R4, R4, R189, !PT ;  /* 0x000000bd04047209 */ /* 0x001fce0007810000 */
[----:B------:R-:W-:Y:S01]  /*5270*/  MUFU.EX2 R189, R15 ;  /* 0x0000000f00bd7308 */ /* 0x000fe20000000800 */
[----:B------:R-:W0:Y:S07]  /*5280*/  SHFL.BFLY PT, R196, R4, 0x1, 0x1f ;  /* 0x0c201f0004c47f89 */ /* 0x000e2e00000e0000 */
[----:B------:R2:W-:Y:S08]  /*5290*/  MUFU.EX2 R15, R153 ;  /* 0x00000099000f7308 */ /* 0x0005f00000000800 */
[----:B------:R3:W-:Y:S08]  /*52a0*/  MUFU.EX2 R14, R157 ;  /* 0x0000009d000e7308 */ /* 0x0007f00000000800 */
[----:B------:R4:W-:Y:S01]  /*52b0*/  MUFU.EX2 R192, R160 ;  /* 0x000000a000c07308 */ /* 0x0009e20000000800 */
[----:B0-----:R-:W-:-:S05]  /*52c0*/  FMNMX.FTZ R4, R4, R196, !PT ;  /* 0x000000c404047209 */ /* 0x001fca0007810000 */
[C---:B-1----:R-:W-:Y:S01]  /*52d0*/  FADD.FTZ R156, -R4.reuse, R8 ;  /* 0x00000008049c7221 */ /* 0x042fe20000010100 */
[----:B--2---:R-:W-:Y:S01]  /*52e0*/  FMUL.FTZ R153, R4, UR10 ;  /* 0x0000000a04997c20 */ /* 0x004fe20008410000 */
[----:B------:R0:W-:Y:S02]  /*52f0*/  MUFU.EX2 R13, R161 ;  /* 0x000000a1000d7308 */ /* 0x0001e40000000800 */
[----:B------:R-:W-:Y:S01]  /*5300*/  FMUL.FTZ R156, R156, UR10 ;  /* 0x0000000a9c9c7c20 */ /* 0x000fe20008410000 */
        /* <DEDUP_REMOVED lines=9> */
[--C-:B---3--:R-:W-:Y:S01]  /*53a0*/  FFMA.FTZ R157, R170, UR10, -R153.reuse ;  /* 0x0000000aaa9d7c23 */ /* 0x108fe20008010899 */
[--C-:B----4-:R-:W-:Y:S01]  /*53b0*/  FFMA.FTZ R160, R10, UR10, -R153.reuse ;  /* 0x0000000a0aa07c23 */ /* 0x110fe20008010899 */
[--C-:B------:R-:W-:Y:S01]  /*53c0*/  FFMA.FTZ R171, R171, UR10, -R153.reuse ;  /* 0x0000000aabab7c23 */ /* 0x100fe20008010899 */
[--C-:B------:R-:W-:Y:S01]  /*53d0*/  FFMA.FTZ R5, R5, UR10, -R153.reuse ;  /* 0x0000000a05057c23 */ /* 0x100fe20008010899 */
[--C-:B------:R-:W-:Y:S01]  /*53e0*/  FFMA.FTZ R12, R12, UR10, -R153.reuse ;  /* 0x0000000a0c0c7c23 */ /* 0x100fe20008010899 */
[--C-:B0-----:R-:W-:Y:S01]  /*53f0*/  FFMA.FTZ R161, R174, UR10, -R153.reuse ;  /* 0x0000000aaea17c23 */ /* 0x101fe20008010899 */
[--C-:B-1----:R-:W-:Y:S01]  /*5400*/  FFMA.FTZ R164, R175, UR10, -R153.reuse ;  /* 0x0000000aafa47c23 */ /* 0x102fe20008010899 */
[--C-:B------:R-:W-:Y:S01]  /*5410*/  FFMA.FTZ R178, R178, UR10, -R153.reuse ;  /* 0x0000000ab2b27c23 */ /* 0x100fe20008010899 */
[--C-:B------:R-:W-:Y:S01]  /*5420*/  FFMA.FTZ R179, R179, UR10, -R153.reuse ;  /* 0x0000000ab3b37c23 */ /* 0x100fe20008010899 */
[--C-:B------:R-:W-:Y:S01]  /*5430*/  FFMA.FTZ R182, R182, UR10, -R153.reuse ;  /* 0x0000000ab6b67c23 */ /* 0x100fe20008010899 */
[--C-:B------:R-:W-:Y:S01]  /*5440*/  FFMA.FTZ R183, R183, UR10, -R153.reuse ;  /* 0x0000000ab7b77c23 */ /* 0x100fe20008010899 */
[--C-:B------:R-:W-:Y:S01]  /*5450*/  FFMA.FTZ R185, R185, UR10, -R153.reuse ;  /* 0x0000000ab9b97c23 */ /* 0x100fe20008010899 */
[--C-:B------:R-:W-:Y:S01]  /*5460*/  FFMA.FTZ R186, R186, UR10, -R153.reuse ;  /* 0x0000000ababa7c23 */ /* 0x100fe20008010899 */
[--C-:B------:R-:W-:Y:S01]  /*5470*/  FFMA.FTZ R187, R187, UR10, -R153.reuse ;  /* 0x0000000abbbb7c23 */ /* 0x100fe20008010899 */
[--C-:B------:R-:W-:Y:S01]  /*5480*/  FFMA.FTZ R188, R188, UR10, -R153.reuse ;  /* 0x0000000abcbc7c23 */ /* 0x100fe20008010899 */
[----:B------:R-:W-:Y:S01]  /*5490*/  FFMA.FTZ R195, R195, UR10, -R153 ;  /* 0x0000000ac3c37c23 */ /* 0x000fe20008010899 */
[----:B------:R-:W0:Y:S08]  /*54a0*/  MUFU.EX2 R10, R156 ;  /* 0x0000009c000a7308 */ /* 0x000e300000000800 */
[----:B------:R-:W1:Y:S08]  /*54b0*/  MUFU.EX2 R153, R176 ;  /* 0x000000b000997308 */ /* 0x000e700000000800 */
[----:B------:R-:W2:Y:S01]  /*54c0*/  MUFU.EX2 R155, R155 ;  /* 0x0000009b009b7308 */ /* 0x000ea20000000800 */
[-C--:B0-----:R-:W-:Y:S01]  /*54d0*/  FMUL.FTZ R26, R26, R10.reuse ;  /* 0x0000000a1a1a7220 */ /* 0x081fe20000410000 */
[-C--:B------:R-:W-:Y:S01]  /*54e0*/  FMUL.FTZ R27, R27, R10.reuse ;  /* 0x0000000a1b1b7220 */ /* 0x080fe20000410000 */
[-C--:B------:R-:W-:Y:S01]  /*54f0*/  FMUL.FTZ R30, R30, R10.reuse ;  /* 0x0000000a1e1e7220 */ /* 0x080fe20000410000 */
[-C--:B------:R-:W-:Y:S01]  /*5500*/  FMUL.FTZ R31, R31, R10.reuse ;  /* 0x0000000a1f1f7220 */ /* 0x080fe20000410000 */
[-C--:B------:R-:W-:Y:S01]  /*5510*/  FMUL.FTZ R34, R34, R10.reuse ;  /* 0x0000000a22227220 */ /* 0x080fe20000410000 */
[-C--:B------:R-:W-:Y:S01]  /*5520*/  FMUL.FTZ R35, R35, R10.reuse ;  /* 0x0000000a23237220 */ /* 0x080fe20000410000 */
[----:B------:R-:W-:Y:S01]  /*5530*/  FMUL.FTZ R38, R38, R10 ;  /* 0x0000000a26267220 */ /* 0x000fe20000410000 */
[----:B------:R-:W-:Y:S01]  /*5540*/  MUFU.EX2 R156, R159 ;  /* 0x0000009f009c7308 */ /* 0x000fe20000000800 */
[----:B-1----:R-:W-:Y:S01]  /*5550*/  FFMA.FTZ R6, R10, R6, R153 ;  /* 0x000000060a067223 */ /* 0x002fe20000010099 */
[-C--:B------:R-:W-:Y:S01]  /*5560*/  FMUL.FTZ R39, R39, R10.reuse ;  /* 0x0000000a27277220 */ /* 0x080fe20000410000 */
[-C--:B------:R-:W-:Y:S01]  /*5570*/  FMUL.FTZ R42, R42, R10.reuse ;  /* 0x0000000a2a2a7220 */ /* 0x080fe20000410000 */
[-C--:B------:R-:W-:Y:S01]  /*5580*/  FMUL.FTZ R43, R43, R10.reuse ;  /* 0x0000000a2b2b7220 */ /* 0x080fe20000410000 */
[-C--:B------:R-:W-:Y:S01]  /*5590*/  FMUL.FTZ R46, R46, R10.reuse ;  /* 0x0000000a2e2e7220 */ /* 0x080fe20000410000 */
[-C--:B------:R-:W-:Y:S01]  /*55a0*/  FMUL.FTZ R47, R47, R10.reuse ;  /* 0x0000000a2f2f7220 */ /* 0x080fe20000410000 */
[-C--:B------:R-:W-:Y:S01]  /*55b0*/  FMUL.FTZ R50, R50, R10.reuse ;  /* 0x0000000a32327220 */ /* 0x080fe20000410000 */
[----:B------:R-:W-:Y:S01]  /*55c0*/  MUFU.EX2 R8, R165 ;  /* 0x000000a500087308 */ /* 0x000fe20000000800 */
[C---:B--2---:R-:W-:Y:S01]  /*55d0*/  FADD.FTZ R6, R155.reuse, R6 ;  /* 0x000000069b067221 */ /* 0x044fe20000010000 */
[----:B------:R-:W-:Y:S01]  /*55e0*/  F2FP.F16.F32.PACK_AB R153, R155, R153 ;  /* 0x000000999b99723e */ /* 0x000fe200000000ff */
[-C--:B------:R-:W-:Y:S01]  /*55f0*/  FMUL.FTZ R51, R51, R10.reuse ;  /* 0x0000000a33337220 */ /* 0x080fe20000410000 */
[-C--:B------:R-:W-:Y:S01]  /*5600*/  FMUL.FTZ R54, R54, R10.reuse ;  /* 0x0000000a36367220 */ /* 0x080fe20000410000 */
[-C--:B------:R-:W-:Y:S01]  /*5610*/  FMUL.FTZ R55, R55, R10.reuse ;  /* 0x0000000a37377220 */ /* 0x080fe20000410000 */
[-C--:B------:R-:W-:Y:S01]  /*5620*/  FMUL.FTZ R58, R58, R10.reuse ;  /* 0x0000000a3a3a7220 */ /* 0x080fe20000410000 */
[-C--:B------:R-:W-:Y:S01]  /*5630*/  FMUL.FTZ R59, R59, R10.reuse ;  /* 0x0000000a3b3b7220 */ /* 0x080fe20000410000 */
[----:B------:R-:W0:Y:S01]  /*5640*/  MUFU.EX2 R155, R158 ;  /* 0x0000009e009b7308 */ /* 0x000e220000000800 */
        /* <DEDUP_REMOVED lines=8> */
[-C--:B------:R-:W-:Y:S01]  /*56d0*/  FMUL.FTZ R75, R75, R10.reuse ;  /* 0x0000000a4b4b7220 */ /* 0x080fe20000410000 */
        /* <DEDUP_REMOVED lines=8> */
[----:B------:R-:W-:Y:S01]  /*5760*/  F2FP.F16.F32.PACK_AB R155, R156, R155 ;  /* 0x0000009b9c9b723e */ /* 0x000fe200000000ff */
[-C--:B------:R-:W-:Y:S01]  /*5770*/  FMUL.FTZ R90, R90, R10.reuse ;  /* 0x0000000a5a5a7220 */ /* 0x080fe20000410000 */
[-C--:B------:R-:W-:Y:S01]  /*5780*/  FMUL.FTZ R91, R91, R10.reuse ;  /* 0x0000000a5b5b7220 */ /* 0x080fe20000410000 */
[----:B------:R-:W-:Y:S01]  /*5790*/  FADD.FTZ R6, R156, R6 ;  /* 0x000000069c067221 */ /* 0x000fe20000010000 */
[----:B------:R-:W-:Y:S01]  /*57a0*/  FADD.FTZ R156, R190, R11 ;  /* 0x0000000bbe9c7221 */ /* 0x000fe20000010000 */
[----:B------:R-:W-:Y:S01]  /*57b0*/  FMUL.FTZ R94, R94, R10 ;  /* 0x0000000a5e5e7220 */ /* 0x000fe20000410000 */
[----:B------:R-:W0:Y:S01]  /*57c0*/  MUFU.EX2 R159, R166 ;  /* 0x000000a6009f7308 */ /* 0x000e220000000800 */
[----:B-1----:R-:W-:Y:S01]  /*57d0*/  FADD.FTZ R11, R158, R6 ;  /* 0x000000069e0b7221 */ /* 0x002fe20000010000 */
[C---:B------:R-:W-:Y:S01]  /*57e0*/  FADD.FTZ R6, R194.reuse, R156 ;  /* 0x0000009cc2067221 */ /* 0x040fe20000010000 */
[----:B------:R-:W-:Y:S01]  /*57f0*/  F2FP.F16.F32.PACK_AB R156, R194, R190 ;  /* 0x000000bec29c723e */ /* 0x000fe200000000ff */
[-C--:B------:R-:W-:Y:S01]  /*5800*/  FMUL.FTZ R95, R95, R10.reuse ;  /* 0x0000000a5f5f7220 */ /* 0x080fe20000410000 */
[-C--:B------:R-:W-:Y:S01]  /*5810*/  FMUL.FTZ R98, R98, R10.reuse ;  /* 0x0000000a62627220 */ /* 0x080fe20000410000 */
[----:B------:R-:W-:Y:S01]  /*5820*/  FADD.FTZ R6, R189, R6 ;  /* 0x00000006bd067221 */ /* 0x000fe20000010000 */
[-C--:B------:R-:W-:Y:S01]  /*5830*/  FMUL.FTZ R99, R99, R10.reuse ;  /* 0x0000000a63637220 */ /* 0x080fe20000410000 */
[----:B------:R-:W1:Y:S01]  /*5840*/  MUFU.EX2 R166, R167 ;  /* 0x000000a700a67308 */ /* 0x000e620000000800 */
[----:B--2---:R-:W-:Y:S01]  /*5850*/  FADD.FTZ R11, R165, R11 ;  /* 0x0000000ba50b7221 */ /* 0x004fe20000010000 */
[----:B------:R-:W-:Y:S01]  /*5860*/  FADD.FTZ R6, R191, R6 ;  /* 0x00000006bf067221 */ /* 0x000fe20000010000 */
        /* <DEDUP_REMOVED lines=13> */
[----:B------:R0:W3:Y:S01]  /*5940*/  MUFU.EX2 R162, R157 ;  /* 0x0000009d00a27308 */ /* 0x0000e20000000800 */
[C---:B-1----:R-:W-:Y:S01]  /*5950*/  FADD.FTZ R11, R166.reuse, R11 ;  /* 0x0000000ba60b7221 */ /* 0x042fe20000010000 */
[----:B------:R-:W-:Y:S01]  /*5960*/  F2FP.F16.F32.PACK_AB R159, R166, R159 ;  /* 0x0000009fa69f723e */ /* 0x000fe200000000ff */
[-C--:B------:R-:W-:Y:S01]  /*5970*/  FMUL.FTZ R123, R123, R10.reuse ;  /* 0x0000000a7b7b7220 */ /* 0x080fe20000410000 */
[----:B------:R-:W-:Y:S01]  /*5980*/  F2FP.F16.F32.PACK_AB R166, R184, R13 ;  /* 0x0000000db8a6723e */ /* 0x000fe200000000ff */
[-C--:B------:R-:W-:Y:S01]  /*5990*/  FMUL.FTZ R126, R126, R10.reuse ;  /* 0x0000000a7e7e7220 */ /* 0x080fe20000410000 */
[-C--:B------:R-:W-:Y:S01]  /*59a0*/  FMUL.FTZ R127, R127, R10.reuse ;  /* 0x0000000a7f7f7220 */ /* 0x080fe20000410000 */
[----:B------:R-:W-:Y:S01]  /*59b0*/  FMUL.FTZ R130, R130, R10 ;  /* 0x0000000a82827220 */ /* 0x000fe20000410000 */
[----:B------:R-:W-:Y:S01]  /*59c0*/  MUFU.EX2 R170, R169 ;  /* 0x000000a900aa7308 */ /* 0x000fe20000000800 */
[----:B--2---:R-:W-:Y:S01]  /*59d0*/  FADD.FTZ R6, R21, R6 ;  /* 0x0000000615067221 */ /* 0x004fe20000010000 */
[----:B0-----:R-:W-:Y:S01]  /*59e0*/  F2FP.F16.F32.PACK_AB R157, R165, R158 ;  /* 0x0000009ea59d723e */ /* 0x001fe200000000ff */
[-C--:B------:R-:W-:Y:S01]  /*59f0*/  FMUL.FTZ R131, R131, R10.reuse ;  /* 0x0000000a83837220 */ /* 0x080fe20000410000 */
[----:B------:R-:W-:Y:S01]  /*5a00*/  F2FP.F16.F32.PACK_AB R158, R191, R189 ;  /* 0x000000bdbf9e723e */ /* 0x000fe200000000ff */
[----:B------:R-:W-:Y:S01]  /*5a10*/  FADD.FTZ R6, R193, R6 ;  /* 0x00000006c1067221 */ /* 0x000fe20000010000 */
[-C--:B------:R-:W-:Y:S01]  /*5a20*/  FMUL.FTZ R134, R134, R10.reuse ;  /* 0x0000000a86867220 */ /* 0x080fe20000410000 */
[-C--:B------:R-:W-:Y:S01]  /*5a30*/  FMUL.FTZ R135, R135, R10.reuse ;  /* 0x0000000a87877220 */ /* 0x080fe20000410000 */
[----:B------:R0:W1:Y:S01]  /*5a40*/  MUFU.EX2 R169, R160 ;  /* 0x000000a000a97308 */ /* 0x0000620000000800 */
[----:B---3--:R-:W-:Y:S01]  /*5a50*/  FADD.FTZ R11, R162, R11 ;  /* 0x0000000ba20b7221 */ /* 0x008fe20000010000 */
[----:B------:R-:W-:Y:S01]  /*5a60*/  FADD.FTZ R6, R15, R6 ;  /* 0x000000060f067221 */ /* 0x000fe20000010000 */
[-C--:B------:R-:W-:Y:S01]  /*5a70*/  FMUL.FTZ R138, R138, R10.reuse ;  /* 0x0000000a8a8a7220 */ /* 0x080fe20000410000 */
[-C--:B------:R-:W-:Y:S01]  /*5a80*/  FMUL.FTZ R139, R139, R10.reuse ;  /* 0x0000000a8b8b7220 */ /* 0x080fe20000410000 */
[-C--:B------:R-:W-:Y:S01]  /*5a90*/  FMUL.FTZ R142, R142, R10.reuse ;  /* 0x0000000a8e8e7220 */ /* 0x080fe20000410000 */
[----:B------:R-:W-:Y:S01]  /*5aa0*/  FADD.FTZ R6, R20, R6 ;  /* 0x0000000614067221 */ /* 0x000fe20000010000 */
[-C--:B------:R-:W-:Y:S01]  /*5ab0*/  FMUL.FTZ R143, R143, R10.reuse ;  /* 0x0000000a8f8f7220 */ /* 0x080fe20000410000 */
[----:B------:R-:W2:Y:S01]  /*5ac0*/  MUFU.EX2 R163, R171 ;  /* 0x000000ab00a37308 */ /* 0x000ea20000000800 */
[----:B0-----:R-:W-:Y:S01]  /*5ad0*/  F2FP.F16.F32.PACK_AB R160, R193, R21 ;  /* 0x00000015c1a0723e */ /* 0x001fe200000000ff */
[-C--:B------:R-:W-:Y:S01]  /*5ae0*/  FMUL.FTZ R146, R146, R10.reuse ;  /* 0x0000000a92927220 */ /* 0x080fe20000410000 */
[-C--:B------:R-:W-:Y:S01]  /*5af0*/  FMUL.FTZ R147, R147, R10.reuse ;  /* 0x0000000a93937220 */ /* 0x080fe20000410000 */
[-C--:B------:R-:W-:Y:S01]  /*5b00*/  FMUL.FTZ R150, R150, R10.reuse ;  /* 0x0000000a96967220 */ /* 0x080fe20000410000 */
[----:B------:R-:W-:-:S03]  /*5b10*/  FMUL.FTZ R151, R151, R10 ;  /* 0x0000000a97977220 */ /* 0x000fc60000410000 */
[----:B------:R-:W0:Y:S01]  /*5b20*/  MUFU.EX2 R5, R5 ;  /* 0x0000000500057308 */ /* 0x000e220000000800 */
[----:B-1----:R-:W-:-:S07]  /*5b30*/  FADD.FTZ R11, R169, R11 ;  /* 0x0000000ba90b7221 */ /* 0x002fce0000010000 */
[----:B------:R-:W1:Y:S01]  /*5b40*/  MUFU.EX2 R12, R12 ;  /* 0x0000000c000c7308 */ /* 0x000e620000000800 */
[----:B--2---:R-:W-:-:S07]  /*5b50*/  FADD.FTZ R11, R163, R11 ;  /* 0x0000000ba30b7221 */ /* 0x004fce0000010000 */
[----:B------:R2:W3:Y:S01]  /*5b60*/  MUFU.EX2 R171, R161 ;  /* 0x000000a100ab7308 */ /* 0x0004e20000000800 */
[C---:B0-----:R-:W-:Y:S01]  /*5b70*/  FADD.FTZ R11, R5.reuse, R11 ;  /* 0x0000000b050b7221 */ /* 0x041fe20000010000 */
[----:B------:R-:W-:Y:S01]  /*5b80*/  F2FP.F16.F32.PACK_AB R163, R5, R163 ;  /* 0x000000a305a3723e */ /* 0x000fe200000000ff */
[----:B------:R-:W-:-:S04]  /*5b90*/  FADD.FTZ R5, R14, R6 ;  /* 0x000000060e057221 */ /* 0x000fc80000010000 */
[----:B------:R-:W-:Y:S01]  /*5ba0*/  FADD.FTZ R5, R192, R5 ;  /* 0x00000005c0057221 */ /* 0x000fe20000010000 */
[----:B------:R0:W4:Y:S01]  /*5bb0*/  MUFU.EX2 R167, R164 ;  /* 0x000000a400a77308 */ /* 0x0001220000000800 */
[----:B-1----:R-:W-:Y:S01]  /*5bc0*/  FADD.FTZ R11, R12, R11 ;  /* 0x0000000b0c0b7221 */ /* 0x002fe20000010000 */
[----:B--2---:R-:W-:Y:S01]  /*5bd0*/  F2FP.F16.F32.PACK_AB R161, R169, R162 ;  /* 0x000000a2a9a1723e */ /* 0x004fe200000000ff */
[----:B------:R-:W-:Y:S01]  /*5be0*/  FADD.FTZ R5, R13, R5 ;  /* 0x000000050d057221 */ /* 0x000fe20000010000 */
[----:B------:R-:W-:-:S03]  /*5bf0*/  F2FP.F16.F32.PACK_AB R162, R20, R15 ;  /* 0x0000000f14a2723e */ /* 0x000fc600000000ff */
[----:B------:R-:W-:Y:S01]  /*5c00*/  FADD.FTZ R5, R184, R5 ;  /* 0x00000005b8057221 */ /* 0x000fe20000010000 */
[----:B------:R-:W1:Y:S01]  /*5c10*/  MUFU.EX2 R178, R178 ;  /* 0x000000b200b27308 */ /* 0x000e620000000800 */
[C---:B---3--:R-:W-:Y:S01]  /*5c20*/  FADD.FTZ R11, R171.reuse, R11 ;  /* 0x0000000bab0b7221 */ /* 0x048fe20000010000 */
[----:B------:R-:W-:Y:S01]  /*5c30*/  F2FP.F16.F32.PACK_AB R165, R171, R12 ;  /* 0x0000000caba5723e */ /* 0x000fe200000000ff */
[----:B------:R-:W-:Y:S01]  /*5c40*/  FADD.FTZ R5, R8, R5 ;  /* 0x0000000508057221 */ /* 0x000fe20000010000 */
[----:B0-----:R-:W-:-:S04]  /*5c50*/  F2FP.F16.F32.PACK_AB R164, R192, R14 ;  /* 0x0000000ec0a4723e */ /* 0x001fc800000000ff */
[----:B------:R-:W0:Y:S01]  /*5c60*/  MUFU.EX2 R179, R179 ;  /* 0x000000b300b37308 */ /* 0x000e220000000800 */
[----:B----4-:R-:W-:-:S07]  /*5c70*/  FADD.FTZ R11, R167, R11 ;  /* 0x0000000ba70b7221 */ /* 0x010fce0000010000 */
[----:B------:R-:W2:Y:S01]  /*5c80*/  MUFU.EX2 R168, R168 ;  /* 0x000000a800a87308 */ /* 0x000ea20000000800 */
[C---:B-1----:R-:W-:Y:S01]  /*5c90*/  FADD.FTZ R11, R178.reuse, R11 ;  /* 0x0000000bb20b7221 */ /* 0x042fe20000010000 */
[----:B------:R-:W-:-:S06]  /*5ca0*/  F2FP.F16.F32.PACK_AB R167, R178, R167 ;  /* 0x000000a7b2a7723e */ /* 0x000fcc00000000ff */
[----:B------:R-:W1:Y:S01]  /*5cb0*/  MUFU.EX2 R182, R182 ;  /* 0x000000b600b67308 */ /* 0x000e620000000800 */
[----:B0-----:R-:W-:-:S07]  /*5cc0*/  FADD.FTZ R11, R179, R11 ;  /* 0x0000000bb30b7221 */ /* 0x001fce0000010000 */
[----:B------:R-:W0:Y:S01]  /*5cd0*/  MUFU.EX2 R183, R183 ;  /* 0x000000b700b77308 */ /* 0x000e220000000800 */
[C---:B--2---:R-:W-:Y:S01]  /*5ce0*/  FADD.FTZ R5, R168.reuse, R5 ;  /* 0x00000005a8057221 */ /* 0x044fe20000010000 */
[----:B------:R-:W-:-:S03]  /*5cf0*/  F2FP.F16.F32.PACK_AB R168, R168, R8 ;  /* 0x00000008a8a8723e */ /* 0x000fc600000000ff */
[----:B------:R-:W-:-:S03]  /*5d00*/  FADD.FTZ R8, R170, R5 ;  /* 0x00000005aa087221 */ /* 0x000fc60000010000 */
[----:B------:R-:W2:Y:S01]  /*5d10*/  MUFU.EX2 R175, R172 ;  /* 0x000000ac00af7308 */ /* 0x000ea20000000800 */
[C---:B-1----:R-:W-:Y:S01]  /*5d20*/  FADD.FTZ R6, R182.reuse, R11 ;  /* 0x0000000bb6067221 */ /* 0x042fe20000010000 */
[----:B------:R-:W-:-:S06]  /*5d30*/  F2FP.F16.F32.PACK_AB R169, R182, R179 ;  /* 0x000000b3b6a9723e */ /* 0x000fcc00000000ff */
[----:B------:R-:W1:Y:S01]  /*5d40*/  MUFU.EX2 R185, R185 ;  /* 0x000000b900b97308 */ /* 0x000e620000000800 */
[----:B0-----:R-:W-:-:S07]  /*5d50*/  FADD.FTZ R6, R183, R6 ;  /* 0x00000006b7067221 */ /* 0x001fce0000010000 */
[----:B------:R-:W0:Y:S01]  /*5d60*/  MUFU.EX2 R172, R173 ;  /* 0x000000ad00ac7308 */ /* 0x000e220000000800 */
[C---:B--2---:R-:W-:Y:S01]  /*5d70*/  FADD.FTZ R5, R175.reuse, R8 ;  /* 0x00000008af057221 */ /* 0x044fe20000010000 */
[----:B------:R-:W-:-:S06]  /*5d80*/  F2FP.F16.F32.PACK_AB R170, R175, R170 ;  /* 0x000000aaafaa723e */ /* 0x000fcc00000000ff */
[----:B------:R-:W2:Y:S01]  /*5d90*/  MUFU.EX2 R173, R186 ;  /* 0x000000ba00ad7308 */ /* 0x000ea20000000800 */
[C---:B-1----:R-:W-:Y:S01]  /*5da0*/  FADD.FTZ R6, R185.reuse, R6 ;  /* 0x00000006b9067221 */ /* 0x042fe20000010000 */
[----:B------:R-:W-:-:S06]  /*5db0*/  F2FP.F16.F32.PACK_AB R171, R185, R183 ;  /* 0x000000b7b9ab723e */ /* 0x000fcc00000000ff */
[----:B------:R-:W1:Y:S01]  /*5dc0*/  MUFU.EX2 R177, R177 ;  /* 0x000000b100b17308 */ /* 0x000e620000000800 */
[----:B0-----:R-:W-:-:S07]  /*5dd0*/  FADD.FTZ R8, R172, R5 ;  /* 0x00000005ac087221 */ /* 0x001fce0000010000 */
[----:B------:R-:W0:Y:S01]  /*5de0*/  MUFU.EX2 R187, R187 ;  /* 0x000000bb00bb7308 */ /* 0x000e220000000800 */
[----:B--2---:R-:W-:-:S07]  /*5df0*/  FADD.FTZ R6, R173, R6 ;  /* 0x00000006ad067221 */ /* 0x004fce0000010000 */
[----:B------:R-:W2:Y:S01]  /*5e00*/  MUFU.EX2 R174, R180 ;  /* 0x000000b400ae7308 */ /* 0x000ea20000000800 */
[C---:B-1----:R-:W-:Y:S01]  /*5e10*/  FADD.FTZ R5, R177.reuse, R8 ;  /* 0x00000008b1057221 */ /* 0x042fe20000010000 */
[----:B------:R-:W-:-:S06]  /*5e20*/  F2FP.F16.F32.PACK_AB R172, R177, R172 ;  /* 0x000000acb1ac723e */ /* 0x000fcc00000000ff */
[----:B------:R-:W1:Y:S01]  /*5e30*/  MUFU.EX2 R188, R188 ;  /* 0x000000bc00bc7308 */ /* 0x000e620000000800 */
[C---:B0-----:R-:W-:Y:S01]  /*5e40*/  FADD.FTZ R11, R187.reuse, R6 ;  /* 0x00000006bb0b7221 */ /* 0x041fe20000010000 */
[----:B------:R-:W-:-:S06]  /*5e50*/  F2FP.F16.F32.PACK_AB R173, R187, R173 ;  /* 0x000000adbbad723e */ /* 0x000fcc00000000ff */
[----:B------:R-:W0:Y:S01]  /*5e60*/  MUFU.EX2 R181, R181 ;  /* 0x000000b500b57308 */ /* 0x000e220000000800 */
[----:B--2---:R-:W-:-:S07]  /*5e70*/  FADD.FTZ R6, R174, R5 ;  /* 0x00000005ae067221 */ /* 0x004fce0000010000 */
[----:B------:R-:W2:Y:S01]  /*5e80*/  MUFU.EX2 R175, R195 ;  /* 0x000000c300af7308 */ /* 0x000ea20000000800 */
[----:B-1----:R-:W-:Y:S01]  /*5e90*/  FADD.FTZ R8, R188, R11 ;  /* 0x0000000bbc087221 */ /* 0x002fe20000010000 */
[C---:B0-----:R-:W-:Y:S01]  /*5ea0*/  FADD.FTZ R5, R181.reuse, R6 ;  /* 0x00000006b5057221 */ /* 0x041fe20000010000 */
[----:B------:R-:W-:Y:S02]  /*5eb0*/  F2FP.F16.F32.PACK_AB R174, R181, R174 ;  /* 0x000000aeb5ae723e */ /* 0x000fe400000000ff */
[C---:B--2---:R-:W-:Y:S01]  /*5ec0*/  FADD.FTZ R6, R175.reuse, R8 ;  /* 0x00000008af067221 */ /* 0x044fe20000010000 */
[----:B------:R-:W-:Y:S01]  /*5ed0*/  F2FP.F16.F32.PACK_AB R175, R175, R188 ;  /* 0x000000bcafaf723e */ /* 0x000fe200000000ff */
[----:B------:R-:W-:Y:S06]  /*5ee0*/  @!P0 BRA `(.L_x_404) ;  /* 0x0000000000048947 */ /* 0x000fec0003800000 */
[----:B------:R-:W-:Y:S01]  /*5ef0*/  BPT.TRAP 0x1 ;  /* 0x000000040000795c */ /* 0x000fe20000300000 */
.L_x_404:
[----:B------:R0:W1:Y:S01]  /*5f00*/  SYNCS.PHASECHK.TRANS64.TRYWAIT P1, [UR25+0x22850], R7 ;  /* 0x02285007ff0075a7 */ /* 0x0000620008020159 */
[----:B------:R-:W-:Y:S05]  /*5f10*/  @!P0 BRA `(.L_x_405) ;  /* 0x0000000000048947 */ /* 0x000fea0003800000 */
[----:B------:R-:W-:Y:S01]  /*5f20*/  BPT.TRAP 0x1 ;  /* 0x000000040000795c */ /* 0x000fe20000300000 */
.L_x_405:
[----:B-1----:R-:W-:Y:S05]  /*5f30*/  @P1 BRA `(.L_x_406) ;  /* 0x0000000000081947 */ /* 0x002fea0003800000 */
[----:B------:R-:W1:Y:S02]  /*5f40*/  SYNCS.PHASECHK.TRANS64.TRYWAIT P1, [UR25+0x22850], R7 ;  /* 0x02285007ff0075a7 */ /* 0x000e640008020159 */
[----:B-1----:R-:W-:Y:S05]  /*5f50*/  @!P1 BRA `(.L_x_407) ;  /* 0x000000ac00dc9947 */ /* 0x002fea0003800000 */
.L_x_406:
[----:B-1----:R-:W1:Y:S01]  /*5f60*/  S2R R8, SR_TID.X ;  /* 0x0000000000087919 */ /* 0x002e620000002100 */
[----:B------:R-:W-:Y:S01]  /*5f70*/  UIMAD UR11, UR37, 0xc00, UR21 ;  /* 0x00000c00250b78a4 */ /* 0x000fe2000f8e0215 */
[----:B------:R-:W-:-:S06]  /*5f80*/  UMOV UR7, 0x40000040 ;  /* 0x4000004000077882 */ /* 0x000fcc0000000000 */
[----:B------:R-:W-:Y:S01]  /*5f90*/  UMOV UR6, UR11 ;  /* 0x0000000b00067c82 */ /* 0x000fe20008000000 */
[----:B-1----:R-:W-:-:S05]  /*5fa0*/  SHF.R.U32.HI R8, RZ, 0x7, R8 ;  /* 0x00000007ff087819 */ /* 0x002fca0000011608 */
[----:B0-----:R-:W-:-:S05]  /*5fb0*/  VIADD R7, R8, 0x8 ;  /* 0x0000000808077836 */ /* 0x001fca0000000000 */
[----:B------:R0:W-:Y:S06]  /*5fc0*/  BAR.SYNC.DEFER_BLOCKING R7, 0x100 ;  /* 0x000400070000751d */ /* 0x0001ec0000010000 */
        /* <DEDUP_REMOVED lines=33> */
[----:B0-----:R-:W-:Y:S05]  /*61e0*/  @!P0 BRA `(.L_x_408) ;  /* 0x0000000000048947 */ /* 0x001fea0003800000 */
[----:B------:R-:W-:Y:S01]  /*61f0*/  BPT.TRAP 0x1 ;  /* 0x000000040000795c */ /* 0x000fe20000300000 */
.L_x_408:
[----:B------:R-:W-:Y:S01]  /*6200*/  UIADD3 UR25, UR25, 0x22860, URZ ;  /* 0x0002286019197890 */ /* 0x000fe2000fffe03f */
[----:B------:R-:W-:Y:S01]  /*6210*/  PLOP3.LUT P1, PT, PT, PT, UP0, 0x80, 0x0 ;  /* 0x000000000000781c */ /* 0x000fe20003f2f008 */
[----:B------:R-:W-:Y:S02]  /*6220*/  IMAD.MOV.U32 R8, RZ, RZ, R4 ;  /* 0x000000ffff087224 */ /* 0x000fe400078e0004 */
[----:B------:R-:W-:Y:S01]  /*6230*/  UPRMT UR25, UR24, 0x654, UR25 ;  /* 0x0000065418197896 */ /* 0x000fe20008000019 */
[----:B------:R-:W-:-:S08]  /*6240*/  IMAD.MOV.U32 R9, RZ, RZ, R3 ;  /* 0x000000ffff097224 */ /* 0x000fd000078e0003 */
[----:B------:R-:W-:Y:S01]  /*6250*/  SYNCS.ARRIVE.TRANS64.RED.A1T0 RZ, [UR25], RZ ;  /* 0x000000ffffff79a7 */ /* 0x000fe20008100419 */
[----:B------:R-:W-:Y:S05]  /*6260*/  @P1 BRA `(.L_x_409) ;  /* 0xffffffdc002c1947 */ /* 0x000fea000383ffff */
.L_x_398:
[----:B------:R-:W0:Y:S01]  /*6270*/  SHFL.BFLY PT, R8, R5, 0x2, 0x1f ;  /* 0x0c401f0005087f89 */ /* 0x000e2200000e0000 */
[----:B------:R-:W-:Y:S01]  /*6280*/  UIADD3 UR37, UR37, 0x1, URZ ;  /* 0x0000000125257890 */ /* 0x000fe2000fffe03f */
[----:B------:R1:W-:Y:S06]  /*6290*/  BAR.ARV R0, 0x100 ;  /* 0x000400000000751d */ /* 0x0003ec0000002000 */
[----:B------:R-:W-:Y:S02]  /*62a0*/  UISETP.NE.AND UP0, UPT, UR37, 0x2, UPT ;  /* 0x000000022500788c */ /* 0x000fe4000bf05270 */
[----:B------:R-:W-:Y:S06]  /*62b0*/  BAR.ARV 0x8, 0x180 ;  /* 0x0206000000007b1d */ /* 0x000fec0000002000 */
[----:B-1----:R-:W-:Y:S01]  /*62c0*/  IMAD.MOV.U32 R0, RZ, RZ, -0x800000 ;  /* 0xff800000ff007424 */ /* 0x002fe200078e00ff */
[----:B------:R-:W-:Y:S01]  /*62d0*/  USEL UR4, URZ, 0x1, UP0 ;  /* 0x000000013f047887 */ /* 0x000fe20008000000 */
[----:B------:R-:W1:Y:S01]  /*62e0*/  SHFL.BFLY PT, R7, R6, 0x2, 0x1f ;  /* 0x0c401f0006077f89 */ /* 0x000e6200000e0000 */
[----:B------:R-:W-:Y:S01]  /*62f0*/  PLOP3.LUT P0, PT, PT, PT, PT, 0x8, 0x0 ;  /* 0x000000000000781c */ /* 0x000fe20003f0e170 */
[----:B------:R-:W-:Y:S01]  /*6300*/  UIADD3 UR46, UR46, 0x1, URZ ;  /* 0x000000012e2e7890 */ /* 0x000fe2000fffe03f */
[----:B0-2---:R-:W-:Y:S01]  /*6310*/  FADD.FTZ R9, R8, R5 ;  /* 0x0000000508097221 */ /* 0x005fe20000010000 */
[----:B------:R-:W-:Y:S01]  /*6320*/  IMAD.MOV.U32 R5, RZ, RZ, RZ ;  /* 0x000000ffff057224 */ /* 0x000fe200078e00ff */
[----:B------:R-:W-:-:S02]  /*6330*/  USEL UR37, UR37, URZ, UP0 ;  /* 0x0000003f25257287 */ /* 0x000fc40008000000 */
[----:B------:R-:W-:Y:S01]  /*6340*/  ULOP3.LUT UR36, UR36, UR4, URZ, 0x3c, !UPT ;  /* 0x0000000424247292 */ /* 0x000fe2000f8e3c3f */
[----:B------:R-:W0:Y:S01]  /*6350*/  SHFL.BFLY PT, R8, R9, 0x1, 0x1f ;  /* 0x0c201f0009087f89 */ /* 0x000e2200000e0000 */
[----:B-1----:R-:W-:-:S05]  /*6360*/  FADD.FTZ R10, R7, R6 ;  /* 0x00000006070a7221 */ /* 0x002fca0000010000 */
[----:B------:R-:W1:Y:S01]  /*6370*/  SHFL.BFLY PT, R7, R10, 0x1, 0x1f ;  /* 0x0c201f000a077f89 */ /* 0x000e6200000e0000 */
[----:B0-----:R-:W-:Y:S01]  /*6380*/  FADD.FTZ R11, R9, R8 ;  /* 0x00000008090b7221 */ /* 0x001fe20000010000 */
[----:B------:R-:W-:Y:S02]  /*6390*/  IMAD.MOV.U32 R8, RZ, RZ, RZ ;  /* 0x000000ffff087224 */ /* 0x000fe400078e00ff */
[----:B------:R-:W-:Y:S02]  /*63a0*/  IMAD.U32 R9, RZ, RZ, UR10 ;  /* 0x0000000aff097e24 */ /* 0x000fe4000f8e00ff */
[----:B------:R-:W-:-:S13]  /*63b0*/  FSETP.NE.FTZ.AND P1, PT, R11, RZ, PT ;  /* 0x000000ff0b00720b */ /* 0x000fda0003f35000 */
[----:B------:R-:W0:Y:S01]  /*63c0*/  @P1 MUFU.RCP R8, R11 ;  /* 0x0000000b00081308 */ /* 0x000e220000001000 */
[----:B------:R-:W-:Y:S01]  /*63d0*/  @P1 FMUL.FTZ R9, R9, 0.69314718246459960938 ;  /* 0x3f31721809091820 */ /* 0x000fe20000410000 */
[----:B-1----:R-:W-:-:S05]  /*63e0*/  FADD.FTZ R6, R10, R7 ;  /* 0x000000070a067221 */ /* 0x002fca0000010000 */
[----:B------:R-:W-:Y:S01]  /*63f0*/  FSETP.NE.FTZ.AND P2, PT, R6, RZ, PT ;  /* 0x000000ff0600720b */ /* 0x000fe20003f55000 */
[----:B------:R-:W1:Y:S01]  /*6400*/  @P1 MUFU.LG2 R7, R11 ;  /* 0x0000000b00071308 */ /* 0x000e620000000c00 */
[-C--:B0-----:R-:W-:Y:S01]  /*6410*/  FMUL.FTZ R24, R24, R8.reuse ;  /* 0x0000000818187220 */ /* 0x081fe20000410000 */
[-C--:B------:R-:W-:Y:S01]  /*6420*/  FMUL.FTZ R25, R25, R8.reuse ;  /* 0x0000000819197220 */ /* 0x080fe20000410000 */
[----:B------:R-:W-:-:S09]  /*6430*/  FMUL.FTZ R28, R28, R8 ;  /* 0x000000081c1c7220 */ /* 0x000fd20000410000 */
[----:B------:R-:W0:Y:S01]  /*6440*/  @P2 MUFU.LG2 R10, R6 ;  /* 0x00000006000a2308 */ /* 0x000e220000000c00 */
[-C--:B------:R-:W-:Y:S01]  /*6450*/  FMUL.FTZ R29, R29, R8.reuse ;  /* 0x000000081d1d7220 */ /* 0x080fe20000410000 */
[-C--:B------:R-:W-:Y:S01]  /*6460*/  FMUL.FTZ R32, R32, R8.reuse ;  /* 0x0000000820207220 */ /* 0x080fe20000410000 */
[-C--:B------:R-:W-:Y:S01]  /*6470*/  FMUL.FTZ R33, R33, R8.reuse ;  /* 0x0000000821217220 */ /* 0x080fe20000410000 */
[-C--:B------:R-:W-:Y:S01]  /*6480*/  FMUL.FTZ R36, R36, R8.reuse ;  /* 0x0000000824247220 */ /* 0x080fe20000410000 */
[-C--:B------:R-:W-:Y:S01]  /*6490*/  FMUL.FTZ R37, R37, R8.reuse ;  /* 0x0000000825257220 */ /* 0x080fe20000410000 */
[-C--:B------:R-:W-:Y:S01]  /*64a0*/  FMUL.FTZ R40, R40, R8.reuse ;  /* 0x0000000828287220 */ /* 0x080fe20000410000 */
[-C--:B------:R-:W-:Y:S01]  /*64b0*/  FMUL.FTZ R41, R41, R8.reuse ;  /* 0x0000000829297220 */ /* 0x080fe20000410000 */
[----:B------:R2:W3:Y:S01]  /*64c0*/  @P2 MUFU.RCP R5, R6 ;  /* 0x0000000600052308 */ /* 0x0004e20000001000 */
        /* <DEDUP_REMOVED lines=54> */
[----:B------:R-:W-:-:S02]  /*6830*/  IMAD.U32 R8, RZ, RZ, UR10 ;  /* 0x0000000aff087e24 */ /* 0x000fc4000f8e00ff */
[----:B-1----:R-:W-:Y:S01]  /*6840*/  @P1 FMUL.FTZ R7, R7, 0.69314718246459960938 ;  /* 0x3f31721807071820 */ /* 0x002fe20000410000 */
[----:B0-----:R-:W-:Y:S01]  /*6850*/  @P2 FMUL.FTZ R10, R10, 0.69314718246459960938 ;  /* 0x3f3172180a0a2820 */ /* 0x001fe20000410000 */
[----:B--2---:R-:W-:Y:S02]  /*6860*/  IMAD.MOV.U32 R6, RZ, RZ, -0x800000 ;  /* 0xff800000ff067424 */ /* 0x004fe400078e00ff */
[----:B------:R-:W-:Y:S01]  /*6870*/  @P2 FMUL.FTZ R8, R8, 0.69314718246459960938 ;  /* 0x3f31721808082820 */ /* 0x000fe20000410000 */
[-C--:B---3--:R-:W-:Y:S01]  /*6880*/  FMUL.FTZ R26, R26, R5.reuse ;  /* 0x000000051a1a7220 */ /* 0x088fe20000410000 */
        /* <DEDUP_REMOVED lines=65> */
.L_x_385:
[----:B------:R-:W0:Y:S08]  /*6ca0*/  S2UR UR4, SR_CgaCtaId ;  /* 0x00000000000479c3 */ /* 0x000e300000008800 */
[----:B------:R-:W-:Y:S06]  /*6cb0*/  BAR.SYNC.DEFER_BLOCKING 0x5, 0x180 ;  /* 0x0146000000007b1d */ /* 0x000fec0000010000 */
[----:B------:R-:W-:Y:S01]  /*6cc0*/  UMOV UR8, 0x400 ;  /* 0x0000040000087882 */ /* 0x000fe20000000000 */
[----:B------:R-:W-:Y:S01]  /*6cd0*/  BSSY B0, `(.L_x_410) ;  /* 0x000047b000007945 */ /* 0x000fe20003800000 */
[----:B0-----:R-:W-:-:S09]  /*6ce0*/  ULEA UR8, UR4, UR8, 0x18 ;  /* 0x0000000804087291 */ /* 0x001fd2000f8ec03f */
[----:B------:R-:W0:Y:S02]  /*6cf0*/  LDS.128 R8, [UR8+0x228d0] ;  /* 0x0228d008ff087984 */ /* 0x000e240008000c00 */
[----:B0-----:R-:W-:Y:S02]  /*6d00*/  R2UR UR6, R9 ;  /* 0x00000000090672ca */ /* 0x001fe400000e0000 */
[----:B------:R-:W-:Y:S02]  /*6d10*/  R2UR UR5, R10 ;  /* 0x000000000a0572ca */ /* 0x000fe400000e0000 */
[----:B------:R-:W-:Y:S01]  /*6d20*/  R2UR UR7, R11 ;  /* 0x000000000b0772ca */ /* 0x000fe200000e0000 */
[----:B------:R-:W-:Y:S06]  /*6d30*/  BAR.ARV 0x4, 0x180 ;  /* 0x0106000000007b1d */ /* 0x000fec0000002000 */
[----:B------:R-:W-:Y:S08]  /*6d40*/  @P0 BRA `(.L_x_411) ;  /* 0x0000003400f00947 */ /* 0x000ff00003800000 */
[----:B------:R-:W2:Y:S01]  /*6d50*/  LDL R3, [R1+0x30] ;  /* 0x0000300001037983 */ /* 0x000ea20000100800 */
[----:B------:R-:W0:Y:S01]  /*6d60*/  S2UR UR4, SR_SWINHI ;  /* 0x00000000000479c3 */ /* 0x000e220000002f00 */
[----:B------:R-:W-:Y:S01]  /*6d70*/  IMAD.MOV.U32 R4, RZ, RZ, 0x2 ;  /* 0x00000002ff047424 */ /* 0x000fe200078e00ff */
[----:B------:R-:W-:Y:S01]  /*6d80*/  F2FP.F16.F32.PACK_AB R10, R29, R28 ;  /* 0x0000001c1d0a723e */ /* 0x000fe200000000ff */
[----:B------:R-:W-:Y:S01]  /*6d90*/  ULDC.64 UR14, c[0x0][0xc00] ;  /* 0x00030000000e7ab9 */ /* 0x000fe20000000a00 */
[----:B------:R-:W3:Y:S01]  /*6da0*/  LDL R176, [R1+0x2c] ;  /* 0x00002c0001b07983 */ /* 0x000ee20000100800 */
[----:B------:R-:W-:Y:S01]  /*6db0*/  UMOV UR10, UR8 ;  /* 0x00000008000a7c82 */ /* 0x000fe20008000000 */
[----:B0-----:R-:W-:Y:S01]  /*6dc0*/  UMOV UR11, UR4 ;  /* 0x00000004000b7c82 */ /* 0x001fe20008000000 */
[----:B------:R-:W-:Y:S02]  /*6dd0*/  F2FP.F16.F32.PACK_AB R11, R31, R30 ;  /* 0x0000001e1f0b723e */ /* 0x000fe400000000ff */
[----:B------:R-:W-:-:S02]  /*6de0*/  F2FP.F16.F32.PACK_AB R14, R37, R36 ;  /* 0x00000024250e723e */ /* 0x000fc400000000ff */
[----:B------:R-:W-:Y:S01]  /*6df0*/  F2FP.F16.F32.PACK_AB R15, R39, R38 ;  /* 0x00000026270f723e */ /* 0x000fe200000000ff */
[----:B------:R-:W-:Y:S02]  /*6e00*/  USHF.L.U32 UR4, UR39, 0x2, URZ ;  /* 0x0000000227047899 */ /* 0x000fe4000800063f */
[----:B------:R-:W-:Y:S02]  /*6e10*/  USHF.L.U64.HI UR16, UR39, 0x2, UR40 ;  /* 0x0000000227107899 */ /* 0x000fe40008010228 */
[----:B------:R-:W-:-:S04]  /*6e20*/  UIADD3 UR9, UP0, UR4, UR14, URZ ;  /* 0x0000000e04097290 */ /* 0x000fc8000ff1e03f */
[----:B------:R-:W-:Y:S01]  /*6e30*/  UIADD3.X UR12, UR16, UR15, URZ, UP0, !UPT ;  /* 0x0000000f100c7290 */ /* 0x000fe200087fe43f */
[----:B------:R-:W-:Y:S01]  /*6e40*/  BAR.SYNC.DEFER_BLOCKING 0x1, 0x100 ;  /* 0x0044000000007b1d */ /* 0x000fe20000010000 */
[----:B--2---:R-:W-:-:S03]  /*6e50*/  IMAD.WIDE R4, R3, R4, UR10 ;  /* 0x0000000a03047e25 */ /* 0x004fc6000f8e0204 */
[C---:B------:R-:W-:Y:S02]  /*6e60*/  IADD3 R163, P0, R4.reuse, 0x40, RZ ;  /* 0x0000004004a37810 */ /* 0x040fe40007f1e0ff */
[C---:B------:R-:W-:Y:S02]  /*6e70*/  IADD3 R13, P1, R4.reuse, 0x20, RZ ;  /* 0x00000020040d7810 */ /* 0x040fe40007f3e0ff */
[----:B------:R-:W-:Y:S02]  /*6e80*/  LOP3.LUT R162, R163, 0x380, RZ, 0xc0, !PT ;  /* 0x00000380a3a27812 */ /* 0x000fe400078ec0ff */
[----:B------:R-:W-:Y:S02]  /*6e90*/  LOP3.LUT R12, R13, 0x380, RZ, 0xc0, !PT ;  /* 0x000003800d0c7812 */ /* 0x000fe400078ec0ff */
[----:B------:R-:W-:Y:S02]  /*6ea0*/  LOP3.LUT R9, R4, 0x380, RZ, 0xc0, !PT ;  /* 0x0000038004097812 */ /* 0x000fe400078ec0ff */
[----:B------:R-:W-:-:S02]  /*6eb0*/  SHF.R.U64 R162, R162, 0x3, RZ ;  /* 0x00000003a2a27819 */ /* 0x000fc400000012ff */
[C---:B------:R-:W-:Y:S02]  /*6ec0*/  IADD3 R171, P5, R4.reuse, 0x4040, RZ ;  /* 0x0000404004ab7810 */ /* 0x040fe40007fbe0ff */
[C---:B------:R-:W-:Y:S02]  /*6ed0*/  IADD3 R167, P3, R4.reuse, 0x4000, RZ ;  /* 0x0000400004a77810 */ /* 0x040fe40007f7e0ff */
[----:B------:R-:W-:Y:S02]  /*6ee0*/  IADD3 R153, P2, R4, 0x4060, RZ ;  /* 0x0000406004997810 */ /* 0x000fe40007f5e0ff */
[----:B------:R-:W-:Y:S02]  /*6ef0*/  SHF.R.U64 R12, R12, 0x3, RZ ;  /* 0x000000030c0c7819 */ /* 0x000fe400000012ff */
[----:B------:R-:W-:Y:S02]  /*6f00*/  IADD3 R165, P4, R4, 0x60, RZ ;  /* 0x0000006004a57810 */ /* 0x000fe40007f9e0ff */
[----:B------:R-:W-:-:S02]  /*6f10*/  SHF.R.U64 R9, R9, 0x3, RZ ;  /* 0x0000000309097819 */ /* 0x000fc400000012ff */
[----:B------:R-:W-:Y:S01]  /*6f20*/  LOP3.LUT R162, R162, R163, RZ, 0x3c, !PT ;  /* 0x000000a3a2a27212 */ /* 0x000fe200078e3cff */
[----:B------:R-:W-:Y:S01]  /*6f30*/  IMAD.X R163, RZ, RZ, R5, P0 ;  /* 0x000000ffffa37224 */ /* 0x000fe200000e0605 */
[C---:B------:R-:W-:Y:S02]  /*6f40*/  IADD3 R169, P6, R4.reuse, 0x4020, RZ ;  /* 0x0000402004a97810 */ /* 0x040fe40007fde0ff */
[----:B------:R-:W-:Y:S02]  /*6f50*/  LOP3.LUT R170, R171, 0x380, RZ, 0xc0, !PT ;  /* 0x00000380abaa7812 */ /* 0x000fe400078ec0ff */
[----:B------:R-:W-:Y:S02]  /*6f60*/  LOP3.LUT R166, R167, 0x380, RZ, 0xc0, !PT ;  /* 0x00000380a7a67812 */ /* 0x000fe400078ec0ff */
[----:B------:R-:W-:Y:S02]  /*6f70*/  LOP3.LUT R152, R153, 0x380, RZ, 0xc0, !PT ;  /* 0x0000038099987812 */ /* 0x000fe400078ec0ff */
[----:B------:R-:W-:-:S02]  /*6f80*/  IADD3 R155, P0, R4, 0x8020, RZ ;  /* 0x00008020049b7810 */ /* 0x000fc40007f1e0ff */
[----:B------:R-:W-:Y:S01]  /*6f90*/  LOP3.LUT R12, R12, R13, RZ, 0x3c, !PT ;  /* 0x0000000d0c0c7212 */ /* 0x000fe200078e3cff */
[--C-:B------:R-:W-:Y:S01]  /*6fa0*/  IMAD.X R13, RZ, RZ, R5.reuse, P1 ;  /* 0x000000ffff0d7224 */ /* 0x100fe200008e0605 */
[----:B------:R-:W-:Y:S02]  /*6fb0*/  LOP3.LUT R164, R165, 0x380, RZ, 0xc0, !PT ;  /* 0x00000380a5a47812 */ /* 0x000fe400078ec0ff */
[----:B------:R-:W-:Y:S01]  /*6fc0*/  LOP3.LUT R8, R9, R4, RZ, 0x3c, !PT ;  /* 0x0000000409087212 */ /* 0x000fe200078e3cff */
[----:B------:R-:W-:Y:S01]  /*6fd0*/  IMAD.MOV.U32 R9, RZ, RZ, R5 ;  /* 0x000000ffff097224 */ /* 0x000fe200078e0005 */
[----:B------:R-:W-:Y:S02]  /*6fe0*/  LOP3.LUT R168, R169, 0x380, RZ, 0xc0, !PT ;  /* 0x00000380a9a87812 */ /* 0x000fe400078ec0ff */
[----:B------:R-:W-:Y:S02]  /*6ff0*/  SHF.R.U64 R170, R170, 0x3, RZ ;  /* 0x00000003aaaa7819 */ /* 0x000fe400000012ff */
[----:B------:R-:W-:-:S02]  /*7000*/  IADD3 R173, P1, R4, 0x8000, RZ ;  /* 0x0000800004ad7810 */ /* 0x000fc40007f3e0ff */
[----:B------:R-:W-:Y:S02]  /*7010*/  SHF.R.U64 R166, R166, 0x3, RZ ;  /* 0x00000003a6a67819 */ /* 0x000fe400000012ff */
[----:B------:R-:W-:Y:S02]  /*7020*/  SHF.R.U64 R152, R152, 0x3, RZ ;  /* 0x0000000398987819 */ /* 0x000fe400000012ff */
[----:B------:R-:W-:Y:S02]  /*7030*/  LOP3.LUT R154, R155, 0x380, RZ, 0xc0, !PT ;  /* 0x000003809b9a7812 */ /* 0x000fe400078ec0ff */
[----:B------:R-:W-:Y:S02]  /*7040*/  SHF.R.U64 R164, R164, 0x3, RZ ;  /* 0x00000003a4a47819 */ /* 0x000fe400000012ff */
[----:B------:R-:W-:Y:S02]  /*7050*/  SHF.R.U64 R168, R168, 0x3, RZ ;  /* 0x00000003a8a87819 */ /* 0x000fe400000012ff */
[----:B------:R-:W-:-:S02]  /*7060*/  MOV R7, R8 ;  /* 0x0000000800077202 */ /* 0x000fc40000000f00 */
[----:B------:R-:W-:Y:S01]  /*7070*/  LOP3.LUT R170, R170, R171, RZ, 0x3c, !PT ;  /* 0x000000abaaaa7212 */ /* 0x000fe200078e3cff */
[--C-:B------:R-:W-:Y:S01]  /*7080*/  IMAD.X R171, RZ, RZ, R5.reuse, P5 ;  /* 0x000000ffffab7224 */ /* 0x100fe200028e0605 */
[----:B------:R-:W-:Y:S02]  /*7090*/  LOP3.LUT R172, R173, 0x380, RZ, 0xc0, !PT ;  /* 0x00000380adac7812 */ /* 0x000fe400078ec0ff */
[----:B------:R-:W-:Y:S01]  /*70a0*/  LOP3.LUT R166, R166, R167, RZ, 0x3c, !PT ;  /* 0x000000a7a6a67212 */ /* 0x000fe200078e3cff */
[--C-:B------:R-:W-:Y:S01]  /*70b0*/  IMAD.X R167, RZ, RZ, R5.reuse, P3 ;  /* 0x000000ffffa77224 */ /* 0x100fe200018e0605 */
[----:B------:R-:W-:Y:S02]  /*70c0*/  F2FP.F16.F32.PACK_AB R8, R25, R24 ;  /* 0x000000181908723e */ /* 0x000fe400000000ff */
[----:B------:R-:W-:Y:S02]  /*70d0*/  F2FP.F16.F32.PACK_AB R9, R27, R26 ;  /* 0x0000001a1b09723e */ /* 0x000fe400000000ff */
[----:B------:R-:W-:Y:S01]  /*70e0*/  LOP3.LUT R152, R152, R153, RZ, 0x3c, !PT ;  /* 0x0000009998987212 */ /* 0x000fe200078e3cff */
[----:B------:R-:W-:Y:S01]  /*70f0*/  IMAD.X R153, RZ, RZ, R5, P2 ;  /* 0x000000ffff997224 */ /* 0x000fe200010e0605 */
[----:B------:R-:W-:-:S02]  /*7100*/  MOV R3, R12 ;  /* 0x0000000c00037202 */ /* 0x000fc40000000f00 */
[----:B------:R-:W-:Y:S02]  /*7110*/  SHF.R.U64 R154, R154, 0x3, RZ ;  /* 0x000000039a9a7819 */ /* 0x000fe400000012ff */
[----:B------:R-:W-:Y:S01]  /*7120*/  LOP3.LUT R164, R164, R165, RZ, 0x3c, !PT ;  /* 0x000000a5a4a47212 */ /* 0x000fe200078e3cff */
[--C-:B------:R-:W-:Y:S01]  /*7130*/  IMAD.X R165, RZ, RZ, R5.reuse, P4 ;  /* 0x000000ffffa57224 */ /* 0x100fe200020e0605 */
[----:B------:R-:W-:Y:S02]  /*7140*/  F2FP.F16.F32.PACK_AB R12, R33, R32 ;  /* 0x00000020210c723e */ /* 0x000fe400000000ff */
[----:B------:R-:W-:Y:S02]  /*7150*/  F2FP.F16.F32.PACK_AB R13, R35, R34 ;  /* 0x00000022230d723e */ /* 0x000fe400000000ff */
[----:B------:R-:W-:Y:S02]  /*7160*/  IADD3 R21, P5, R4, 0xc020, RZ ;  /* 0x0000c02004157810 */ /* 0x000fe40007fbe0ff */
[----:B------:R-:W-:Y:S01]  /*7170*/  LOP3.LUT R168, R168, R169, RZ, 0x3c, !PT ;  /* 0x000000a9a8a87212 */ /* 0x000fe200078e3cff */
[----:B------:R-:W-:Y:S01]  /*7180*/  IMAD.X R169, RZ, RZ, R5, P6 ;  /* 0x000000ffffa97224 */ /* 0x000fe200030e0605 */
[----:B------:R-:W-:-:S02]  /*7190*/  IADD3 R159, P3, R4, 0x8060, RZ ;  /* 0x00008060049f7810 */ /* 0x000fc40007f7e0ff */
[----:B------:R-:W-:Y:S02]  /*71a0*/  IADD3 R157, P2, R4, 0xc040, RZ ;  /* 0x0000c040049d7810 */ /* 0x000fe40007f5e0ff */
[----:B------:R-:W-:Y:S02]  /*71b0*/  SHF.R.U64 R172, R172, 0x3, RZ ;  /* 0x00000003acac7819 */ /* 0x000fe400000012ff */
[----:B------:R-:W-:Y:S01]  /*71c0*/  IADD3 R175, P4, R4, 0x8040, RZ ;  /* 0x0000804004af7810 */ /* 0x000fe20007f9e0ff */
[----:B------:R0:W-:Y:S01]  /*71d0*/  STSM.16.M88.4 [R7], R8 ;  /* 0x0000000807007844 */ /* 0x0001e20000000200 */
[----:B------:R-:W-:Y:S01]  /*71e0*/  LOP3.LUT R154, R154, R155, RZ, 0x3c, !PT ;  /* 0x0000009b9a9a7212 */ /* 0x000fe200078e3cff */
[----:B------:R-:W-:Y:S01]  /*71f0*/  IMAD.X R155, RZ, RZ, R5, P0 ;  /* 0x000000ffff9b7224 */ /* 0x000fe200000e0605 */
[----:B------:R-:W-:Y:S01]  /*7200*/  IADD3 R161, P6, R4, 0xc000, RZ ;  /* 0x0000c00004a17810 */ /* 0x000fe20007fde0ff */
[----:B------:R1:W-:Y:S01]  /*7210*/  STSM.16.M88.4 [R3], R12 ;  /* 0x0000000c03007844 */ /* 0x0003e20000000200 */
[----:B------:R-:W-:-:S02]  /*7220*/  LOP3.LUT R20, R21, 0x380, RZ, 0xc0, !PT ;  /* 0x0000038015147812 */ /* 0x000fc400078ec0ff */
[----:B------:R-:W-:Y:S02]  /*7230*/  LOP3.LUT R158, R159, 0x380, RZ, 0xc0, !PT ;  /* 0x000003809f9e7812 */ /* 0x000fe400078ec0ff */
[----:B------:R-:W-:Y:S02]  /*7240*/  LOP3.LUT R156, R157, 0x380, RZ, 0xc0, !PT ;  /* 0x000003809d9c7812 */ /* 0x000fe400078ec0ff */
[----:B------:R-:W-:Y:S02]  /*7250*/  MOV R163, R162 ;  /* 0x000000a200a37202 */ /* 0x000fe40000000f00 */
[----:B------:R-:W-:Y:S01]  /*7260*/  LOP3.LUT R172, R172, R173, RZ, 0x3c, !PT ;  /* 0x000000adacac7212 */ /* 0x000fe200078e3cff */
[----:B------:R-:W-:Y:S01]  /*7270*/  IMAD.X R173, RZ, RZ, R5, P1 ;  /* 0x000000ffffad7224 */ /* 0x000fe200008e0605 */
[----:B------:R-:W-:Y:S02]  /*7280*/  LOP3.LUT R174, R175, 0x380, RZ, 0xc0, !PT ;  /* 0x00000380afae7812 */ /* 0x000fe400078ec0ff */
[----:B0-----:R-:W-:-:S02]  /*7290*/  F2FP.F16.F32.PACK_AB R8, R41, R40 ;  /* 0x000000282908723e */ /* 0x001fc400000000ff */
[----:B------:R-:W-:Y:S02]  /*72a0*/  F2FP.F16.F32.PACK_AB R9, R43, R42 ;  /* 0x0000002a2b09723e */ /* 0x000fe400000000ff */
[----:B------:R-:W-:Y:S02]  /*72b0*/  F2FP.F16.F32.PACK_AB R10, R45, R44 ;  /* 0x0000002c2d0a723e */ /* 0x000fe400000000ff */
[----:B------:R-:W-:Y:S02]  /*72c0*/  F2FP.F16.F32.PACK_AB R11, R47, R46 ;  /* 0x0000002e2f0b723e */ /* 0x000fe400000000ff */
[----:B------:R-:W-:Y:S02]  /*72d0*/  MOV R164, R164 ;  /* 0x000000a400a47202 */ /* 0x000fe40000000f00 */
[----:B-1----:R-:W-:Y:S02]  /*72e0*/  F2FP.F16.F32.PACK_AB R12, R49, R48 ;  /* 0x00000030310c723e */ /* 0x002fe400000000ff */
[----:B------:R-:W-:-:S02]  /*72f0*/  F2FP.F16.F32.PACK_AB R13, R51, R50 ;  /* 0x00000032330d723e */ /* 0x000fc400000000ff */
[----:B------:R-:W-:Y:S02]  /*7300*/  F2FP.F16.F32.PACK_AB R14, R53, R52 ;  /* 0x00000034350e723e */ /* 0x000fe400000000ff */
[----:B------:R-:W-:Y:S02]  /*7310*/  F2FP.F16.F32.PACK_AB R15, R55, R54 ;  /* 0x00000036370f723e */ /* 0x000fe400000000ff */
[----:B------:R-:W-:Y:S02]  /*7320*/  LOP3.LUT R160, R161, 0x380, RZ, 0xc0, !PT ;  /* 0x00000380a1a07812 */ /* 0x000fe400078ec0ff */
[----:B------:R-:W-:Y:S02]  /*7330*/  SHF.R.U64 R20, R20, 0x3, RZ ;  /* 0x0000000314147819 */ /* 0x000fe400000012ff */
[----:B------:R-:W-:Y:S01]  /*7340*/  IADD3 R3, P1, R4, 0xc060, RZ ;  /* 0x0000c06004037810 */ /* 0x000fe20007f3e0ff */
[----:B------:R0:W-:Y:S01]  /*7350*/  STSM.16.M88.4 [R163], R8 ;  /* 0x00000008a3007844 */ /* 0x0001e20000000200 */
[----:B------:R-:W-:-:S02]  /*7360*/  SHF.R.U64 R158, R158, 0x3, RZ ;  /* 0x000000039e9e7819 */ /* 0x000fc400000012ff */
[----:B------:R-:W-:Y:S02]  /*7370*/  SHF.R.U64 R156, R156, 0x3, RZ ;  /* 0x000000039c9c7819 */ /* 0x000fe400000012ff */
[----:B------:R-:W-:Y:S02]  /*7380*/  MOV R162, R152 ;  /* 0x0000009800a27202 */ /* 0x000fe40000000f00 */
[----:B------:R-:W-:Y:S01]  /*7390*/  MOV R7, R154 ;  /* 0x0000009a00077202 */ /* 0x000fe20000000f00 */
[----:B------:R1:W-:Y:S01]  /*73a0*/  STSM.16.M88.4 [R164], R12 ;  /* 0x0000000ca4007844 */ /* 0x0003e20000000200 */
[----:B------:R-:W-:Y:S02]  /*73b0*/  SHF.R.U64 R174, R174, 0x3, RZ ;  /* 0x00000003aeae7819 */ /* 0x000fe400000012ff */
[----:B------:R-:W-:Y:S02]  /*73c0*/  MOV R166, R166 ;  /* 0x000000a600a67202 */ /* 0x000fe40000000f00 */
[----:B------:R-:W-:-:S02]  /*73d0*/  F2FP.F16.F32.PACK_AB R152, R57, R56 ;  /* 0x000000383998723e */ /* 0x000fc400000000ff */
[----:B------:R-:W-:Y:S02]  /*73e0*/  F2FP.F16.F32.PACK_AB R153, R59, R58 ;  /* 0x0000003a3b99723e */ /* 0x000fe400000000ff */
[----:B------:R-:W-:Y:S02]  /*73f0*/  F2FP.F16.F32.PACK_AB R154, R61, R60 ;  /* 0x0000003c3d9a723e */ /* 0x000fe400000000ff */
[----:B------:R-:W-:Y:S02]  /*7400*/  F2FP.F16.F32.PACK_AB R155, R63, R62 ;  /* 0x0000003e3f9b723e */ /* 0x000fe400000000ff */
[----:B------:R-:W-:Y:S02]  /*7410*/  SHF.R.U64 R160, R160, 0x3, RZ ;  /* 0x00000003a0a07819 */ /* 0x000fe400000012ff */
[----:B------:R-:W-:Y:S02]  /*7420*/  MOV R168, R168 ;  /* 0x000000a800a87202 */ /* 0x000fe40000000f00 */
[----:B0-----:R-:W-:-:S02]  /*7430*/  F2FP.F16.F32.PACK_AB R8, R65, R64 ;  /* 0x000000404108723e */ /* 0x001fc400000000ff */
[----:B------:R-:W-:Y:S02]  /*7440*/  F2FP.F16.F32.PACK_AB R9, R67, R66 ;  /* 0x000000424309723e */ /* 0x000fe400000000ff */
[----:B------:R-:W-:Y:S02]  /*7450*/  F2FP.F16.F32.PACK_AB R10, R69, R68 ;  /* 0x00000044450a723e */ /* 0x000fe400000000ff */
[----:B------:R-:W-:Y:S02]  /*7460*/  F2FP.F16.F32.PACK_AB R11, R71, R70 ;  /* 0x00000046470b723e */ /* 0x000fe400000000ff */
[----:B------:R-:W-:Y:S01]  /*7470*/  LOP3.LUT R20, R20, R21, RZ, 0x3c, !PT ;  /* 0x0000001514147212 */ /* 0x000fe200078e3cff */
[----:B------:R-:W-:Y:S01]  /*7480*/  IMAD.X R21, RZ, RZ, R5, P5 ;  /* 0x000000ffff157224 */ /* 0x000fe200028e0605 */
[----:B------:R-:W-:Y:S02]  /*7490*/  LOP3.LUT R4, R3, 0x380, RZ, 0xc0, !PT ;  /* 0x0000038003047812 */ /* 0x000fe400078ec0ff */
[----:B------:R-:W-:-:S02]  /*74a0*/  MOV R170, R170 ;  /* 0x000000aa00aa7202 */ /* 0x000fc40000000f00 */
[----:B-1----:R-:W-:Y:S02]  /*74b0*/  F2FP.F16.F32.PACK_AB R12, R73, R72 ;  /* 0x00000048490c723e */ /* 0x002fe400000000ff */
[----:B------:R-:W-:Y:S02]  /*74c0*/  F2FP.F16.F32.PACK_AB R13, R75, R74 ;  /* 0x0000004a4b0d723e */ /* 0x000fe400000000ff */
[----:B------:R-:W-:Y:S02]  /*74d0*/  F2FP.F16.F32.PACK_AB R14, R77, R76 ;  /* 0x0000004c4d0e723e */ /* 0x000fe400000000ff */
[----:B------:R-:W-:Y:S02]  /*74e0*/  F2FP.F16.F32.PACK_AB R15, R79, R78 ;  /* 0x0000004e4f0f723e */ /* 0x000fe400000000ff */
[----:B------:R-:W-:Y:S01]  /*74f0*/  LOP3.LUT R158, R158, R159, RZ, 0x3c, !PT ;  /* 0x0000009f9e9e7212 */ /* 0x000fe200078e3cff */
[--C-:B------:R-:W-:Y:S01]  /*7500*/  IMAD.X R159, RZ, RZ, R5.reuse, P3 ;  /* 0x000000ffff9f7224 */ /* 0x100fe200018e0605 */
[----:B------:R-:W-:Y:S01]  /*7510*/  LOP3.LUT R156, R156, R157, RZ, 0x3c, !PT ;  /* 0x0000009d9c9c7212 */ /* 0x000fe200078e3cff */
[--C-:B------:R-:W-:Y:S01]  /*7520*/  IMAD.X R157, RZ, RZ, R5.reuse, P2 ;  /* 0x000000ffff9d7224 */ /* 0x100fe200010e0605 */
[----:B------:R-:W-:Y:S01]  /*7530*/  LOP3.LUT R174, R174, R175, RZ, 0x3c, !PT ;  /* 0x000000afaeae7212 */ /* 0x000fe200078e3cff */
[--C-:B------:R-:W-:Y:S01]  /*7540*/  IMAD.X R175, RZ, RZ, R5.reuse, P4 ;  /* 0x000000ffffaf7224 */ /* 0x100fe200020e0605 */
[----:B------:R-:W-:Y:S01]  /*7550*/  LOP3.LUT R160, R160, R161, RZ, 0x3c, !PT ;  /* 0x000000a1a0a07212 */ /* 0x000fe200078e3cff */
[----:B------:R0:W-:Y:S01]  /*7560*/  STSM.16.M88.4 [R166], R152 ;  /* 0x00000098a6007844 */ /* 0x0001e20000000200 */
[----:B------:R-:W-:Y:S01]  /*7570*/  SHF.R.U64 R4, R4, 0x3, RZ ;  /* 0x0000000304047819 */ /* 0x000fe200000012ff */
[----:B------:R-:W-:Y:S01]  /*7580*/  IMAD.X R161, RZ, RZ, R5, P6 ;  /* 0x000000ffffa17224 */ /* 0x000fe200030e0605 */
[----:B------:R-:W-:Y:S01]  /*7590*/  F2FP.F16.F32.PACK_AB R164, R81, R80 ;  /* 0x0000005051a4723e */ /* 0x000fe200000000ff */
[----:B------:R1:W-:Y:S01]  /*75a0*/  STSM.16.M88.4 [R168], R8 ;  /* 0x00000008a8007844 */ /* 0x0003e20000000200 */
[----:B------:R-:W-:-:S02]  /*75b0*/  F2FP.F16.F32.PACK_AB R165, R83, R82 ;  /* 0x0000005253a5723e */ /* 0x000fc400000000ff */
[----:B------:R-:W-:Y:S01]  /*75c0*/  F2FP.F16.F32.PACK_AB R167, R87, R86 ;  /* 0x0000005657a7723e */ /* 0x000fe200000000ff */
[----:B------:R2:W-:Y:S01]  /*75d0*/  STSM.16.M88.4 [R170], R12 ;  /* 0x0000000caa007844 */ /* 0x0005e20000000200 */
[----:B------:R-:W-:Y:S02]  /*75e0*/  MOV R172, R172 ;  /* 0x000000ac00ac7202 */ /* 0x000fe40000000f00 */
[----:B------:R-:W-:Y:S02]  /*75f0*/  F2FP.F16.F32.PACK_AB R169, R91, R90 ;  /* 0x0000005a5ba9723e */ /* 0x000fe400000000ff */
[----:B------:R-:W-:Y:S02]  /*7600*/  F2FP.F16.F32.PACK_AB R171, R95, R94 ;  /* 0x0000005e5fab723e */ /* 0x000fe400000000ff */
[----:B0-----:R-:W-:Y:S02]  /*7610*/  F2FP.F16.F32.PACK_AB R166, R85, R84 ;  /* 0x0000005455a6723e */ /* 0x001fe400000000ff */
[----:B------:R-:W-:-:S02]  /*7620*/  MOV R20, R20 ;  /* 0x0000001400147202 */ /* 0x000fc40000000f00 */
[----:B-1----:R-:W-:Y:S02]  /*7630*/  F2FP.F16.F32.PACK_AB R168, R89, R88 ;  /* 0x0000005859a8723e */ /* 0x002fe400000000ff */
[----:B------:R-:W-:Y:S02]  /*7640*/  MOV R173, R158 ;  /* 0x0000009e00ad7202 */ /* 0x000fe40000000f00 */
[----:B--2---:R-:W-:Y:S02]  /*7650*/  F2FP.F16.F32.PACK_AB R170, R93, R92 ;  /* 0x0000005c5daa723e */ /* 0x004fe400000000ff */
[----:B------:R-:W-:Y:S02]  /*7660*/  MOV R21, R156 ;  /* 0x0000009c00157202 */ /* 0x000fe40000000f00 */
[----:B------:R-:W-:Y:S02]  /*7670*/  F2FP.F16.F32.PACK_AB R152, R97, R96 ;  /* 0x000000606198723e */ /* 0x000fe400000000ff */
[----:B------:R-:W-:-:S02]  /*7680*/  F2FP.F16.F32.PACK_AB R153, R99, R98 ;  /* 0x000000626399723e */ /* 0x000fc400000000ff */
[----:B------:R-:W-:Y:S02]  /*7690*/  F2FP.F16.F32.PACK_AB R154, R101, R100 ;  /* 0x00000064659a723e */ /* 0x000fe400000000ff */
[----:B------:R-:W-:Y:S01]  /*76a0*/  F2FP.F16.F32.PACK_AB R155, R103, R102 ;  /* 0x00000066679b723e */ /* 0x000fe200000000ff */
[----:B------:R-:W-:Y:S01]  /*76b0*/  IMAD.X R5, RZ, RZ, R5, P1 ;  /* 0x000000ffff057224 */ /* 0x000fe200008e0605 */
[----:B------:R-:W-:Y:S01]  /*76c0*/  LOP3.LUT R4, R4, R3, RZ, 0x3c, !PT ;  /* 0x0000000304047212 */ /* 0x000fe200078e3cff */
[----:B------:R0:W-:Y:S01]  /*76d0*/  STSM.16.M88.4 [R162], R164 ;  /* 0x000000a4a2007844 */ /* 0x0001e20000000200 */
[----:B------:R-:W-:Y:S02]  /*76e0*/  MOV R174, R174 ;  /* 0x000000ae00ae7202 */ /* 0x000fe40000000f00 */
[----:B------:R-:W-:Y:S02]  /*76f0*/  F2FP.F16.F32.PACK_AB R156, R105, R104 ;  /* 0x00000068699c723e */ /* 0x000fe400000000ff */
[----:B------:R-:W-:-:S02]  /*7700*/  F2FP.F16.F32.PACK_AB R157, R107, R106 ;  /* 0x0000006a6b9d723e */ /* 0x000fc400000000ff */
[----:B------:R-:W-:Y:S02]  /*7710*/  F2FP.F16.F32.PACK_AB R158, R109, R108 ;  /* 0x0000006c6d9e723e */ /* 0x000fe400000000ff */
[----:B------:R-:W-:Y:S02]  /*7720*/  F2FP.F16.F32.PACK_AB R159, R111, R110 ;  /* 0x0000006e6f9f723e */ /* 0x000fe400000000ff */
[----:B------:R-:W-:Y:S01]  /*7730*/  MOV R3, R160 ;  /* 0x000000a000037202 */ /* 0x000fe20000000f00 */
[----:B------:R-:W-:Y:S01]  /*7740*/  STSM.16.M88.4 [R172], R168 ;  /* 0x000000a8ac007844 */ /* 0x000fe20000000200 */
[----:B------:R-:W-:Y:S02]  /*7750*/  F2FP.F16.F32.PACK_AB R160, R113, R112 ;  /* 0x0000007071a0723e */ /* 0x000fe400000000ff */
[----:B------:R-:W-:Y:S02]  /*7760*/  F2FP.F16.F32.PACK_AB R161, R115, R114 ;  /* 0x0000007273a1723e */ /* 0x000fe400000000ff */
[----:B0-----:R-:W-:-:S02]  /*7770*/  F2FP.F16.F32.PACK_AB R162, R117, R116 ;  /* 0x0000007475a2723e */ /* 0x001fc400000000ff */
[----:B------:R-:W-:Y:S01]  /*7780*/  F2FP.F16.F32.PACK_AB R163, R119, R118 ;  /* 0x0000007677a3723e */ /* 0x000fe200000000ff */
[----:B------:R0:W-:Y:S01]  /*7790*/  STSM.16.M88.4 [R7], R152 ;  /* 0x0000009807007844 */ /* 0x0001e20000000200 */
[----:B------:R-:W-:Y:S02]  /*77a0*/  F2FP.F16.F32.PACK_AB R8, R121, R120 ;  /* 0x000000787908723e */ /* 0x000fe400000000ff */
[----:B------:R-:W-:Y:S02]  /*77b0*/  F2FP.F16.F32.PACK_AB R9, R123, R122 ;  /* 0x0000007a7b09723e */ /* 0x000fe400000000ff */
[----:B------:R-:W-:Y:S02]  /*77c0*/  F2FP.F16.F32.PACK_AB R10, R125, R124 ;  /* 0x0000007c7d0a723e */ /* 0x000fe400000000ff */
[----:B------:R-:W-:Y:S01]  /*77d0*/  F2FP.F16.F32.PACK_AB R11, R127, R126 ;  /* 0x0000007e7f0b723e */ /* 0x000fe200000000ff */
[----:B------:R1:W-:Y:S01]  /*77e0*/  STSM.16.M88.4 [R174], R156 ;  /* 0x0000009cae007844 */ /* 0x0003e20000000200 */
[----:B------:R-:W-:-:S02]  /*77f0*/  F2FP.F16.F32.PACK_AB R12, R129, R128 ;  /* 0x00000080810c723e */ /* 0x000fc400000000ff */
[----:B------:R-:W-:Y:S02]  /*7800*/  F2FP.F16.F32.PACK_AB R13, R131, R130 ;  /* 0x00000082830d723e */ /* 0x000fe400000000ff */
[----:B------:R-:W-:Y:S02]  /*7810*/  F2FP.F16.F32.PACK_AB R14, R133, R132 ;  /* 0x00000084850e723e */ /* 0x000fe400000000ff */
[----:B------:R-:W-:Y:S02]  /*7820*/  F2FP.F16.F32.PACK_AB R15, R135, R134 ;  /* 0x00000086870f723e */ /* 0x000fe400000000ff */
[----:B0-----:R-:W-:Y:S02]  /*7830*/  F2FP.F16.F32.PACK_AB R152, R137, R136 ;  /* 0x000000888998723e */ /* 0x001fe400000000ff */
[----:B------:R-:W-:Y:S02]  /*7840*/  F2FP.F16.F32.PACK_AB R153, R139, R138 ;  /* 0x0000008a8b99723e */ /* 0x000fe400000000ff */
[----:B------:R-:W-:-:S02]  /*7850*/  F2FP.F16.F32.PACK_AB R154, R141, R140 ;  /* 0x0000008c8d9a723e */ /* 0x000fc400000000ff */
[----:B------:R-:W-:Y:S01]  /*7860*/  F2FP.F16.F32.PACK_AB R155, R143, R142 ;  /* 0x0000008e8f9b723e */ /* 0x000fe200000000ff */
[----:B------:R-:W-:Y:S01]  /*7870*/  STSM.16.M88.4 [R173], R160 ;  /* 0x000000a0ad007844 */ /* 0x000fe20000000200 */
[----:B------:R-:W-:Y:S02]  /*7880*/  MOV R164, R4 ;  /* 0x0000000400a47202 */ /* 0x000fe40000000f00 */
[----:B-1----:R-:W-:Y:S02]  /*7890*/  F2FP.F16.F32.PACK_AB R156, R145, R144 ;  /* 0x00000090919c723e */ /* 0x002fe400000000ff */
[----:B------:R-:W-:Y:S02]  /*78a0*/  F2FP.F16.F32.PACK_AB R157, R147, R146 ;  /* 0x00000092939d723e */ /* 0x000fe400000000ff */
[----:B------:R-:W-:Y:S02]  /*78b0*/  F2FP.F16.F32.PACK_AB R158, R149, R148 ;  /* 0x00000094959e723e */ /* 0x000fe400000000ff */
[----:B------:R-:W-:Y:S01]  /*78c0*/  F2FP.F16.F32.PACK_AB R159, R151, R150 ;  /* 0x00000096979f723e */ /* 0x000fe200000000ff */
[----:B------:R0:W-:Y:S04]  /*78d0*/  STSM.16.M88.4 [R3], R8 ;  /* 0x0000000803007844 */ /* 0x0001e80000000200 */
[----:B------:R1:W-:Y:S04]  /*78e0*/  STSM.16.M88.4 [R20], R12 ;  /* 0x0000000c14007844 */ /* 0x0003e80000000200 */
[----:B------:R2:W-:Y:S04]  /*78f0*/  STSM.16.M88.4 [R21], R152 ;  /* 0x0000009815007844 */ /* 0x0005e80000000200 */
[----:B------:R2:W-:Y:S01]  /*7900*/  STSM.16.M88.4 [R164], R156 ;  /* 0x0000009ca4007844 */ /* 0x0005e20000000200 */
[----:B------:R-:W-:Y:S01]  /*7910*/  BAR.SYNC.DEFER_BLOCKING 0x1, 0x100 ;  /* 0x0044000000007b1d */ /* 0x000fe20000010000 */
[----:B------:R-:W-:-:S04]  /*7920*/  ISETP.NE.U32.AND P0, PT, RZ, UR14, PT ;  /* 0x0000000eff007c0c */ /* 0x000fc8000bf05070 */
[----:B------:R-:W-:Y:S01]  /*7930*/  ISETP.NE.AND.EX P0, PT, RZ, UR15, PT, P0 ;  /* 0x0000000fff007c0c */ /* 0x000fe2000bf05300 */
[----:B------:R-:W-:Y:S01]  /*7940*/  IMAD.U32 R4, RZ, RZ, UR9 ;  /* 0x00000009ff047e24 */ /* 0x000fe2000f8e00ff */
[----:B------:R-:W-:Y:S01]  /*7950*/  ULDC UR9, c[0x0][0xbe8] ;  /* 0x0002fa0000097ab9 */ /* 0x000fe20000000800 */
[----:B------:R-:W-:Y:S01]  /*7960*/  IMAD.U32 R5, RZ, RZ, UR12 ;  /* 0x0000000cff057e24 */ /* 0x000fe2000f8e00ff */
[----:B------:R-:W-:-:S09]  /*7970*/  ULDC.64 UR12, c[0x0][0xc08] ;  /* 0x00030200000c7ab9 */ /* 0x000fd20000000a00 */
[----:B------:R-:W4:Y:S01]  /*7980*/  @P0 LDG.E R7, desc[UR50][R4.64] ;  /* 0x0000003204070981 */ /* 0x000f22000c1e1900 */
[----:B------:R-:W-:-:S04]  /*7990*/  UISETP.NE.U32.AND UP0, UPT, UR12, URZ, UPT ;  /* 0x0000003f0c00728c */ /* 0x000fc8000bf05070 */
[----:B------:R-:W-:-:S06]  /*79a0*/  UISETP.NE.AND.EX UP0, UPT, UR13, URZ, UPT, UP0 ;  /* 0x0000003f0d00728c */ /* 0x000fcc000bf05300 */
[----:B------:R-:W-:-:S05]  /*79b0*/  PLOP3.LUT P4, PT, PT, PT, UP0, 0x80, 0x0 ;  /* 0x000000000000781c */ /* 0x000fca0003f8f008 */
[----:B------:R-:W-:-:S03]  /*79c0*/  @UP0 UIADD3 UR12, UP1, UR4, UR12, URZ ;  /* 0x0000000c040c0290 */ /* 0x000fc6000ff3e03f */
[----:B------:R-:W-:Y:S01]  /*79d0*/  ULDC UR4, c[0x0][0xa88] ;  /* 0x0002a20000047ab9 */ /* 0x000fe20000000800 */
[----:B------:R-:W-:Y:S01]  /*79e0*/  @UP0 UIADD3.X UR13, UR16, UR13, URZ, UP1, !UPT ;  /* 0x0000000d100d0290 */ /* 0x000fe20008ffe43f */
[----:B0-----:R-:W-:Y:S01]  /*79f0*/  IMAD.U32 R3, RZ, RZ, UR4 ;  /* 0x00000004ff037e24 */ /* 0x001fe2000f8e00ff */
[----:B------:R-:W-:Y:S01]  /*7a00*/  UISETP.NE.AND UP0, UPT, UR44, URZ, UPT ;  /* 0x0000003f2c00728c */ /* 0x000fe2000bf05270 */
[----:B------:R-:W-:-:S03]  /*7a10*/  ULDC UR4, c[0x0][0xad4] ;  /* 0x0002b50000047ab9 */ /* 0x000fc60000000800 */
[----:B------:R-:W-:Y:S02]  /*7a20*/  USEL UR4, UR44, UR4, UP0 ;  /* 0x000000042c047287 */ /* 0x000fe40008000000 */
[----:B------:R-:W-:Y:S02]  /*7a30*/  UISETP.NE.AND UP1, UPT, UR9, 0x1, UPT ;  /* 0x000000010900788c */ /* 0x000fe4000bf25270 */
[----:B------:R-:W-:Y:S01]  /*7a40*/  UISETP.GT.AND UP2, UPT, UR4, 0x1, UPT ;  /* 0x000000010400788c */ /* 0x000fe2000bf44270 */
[----:B------:R-:W-:-:S03]  /*7a50*/  UMOV UR21, 0x9b8 ;  /* 0x000009b800157882 */ /* 0x000fc60000000000 */
[----:B------:R-:W-:Y:S01]  /*7a60*/  USEL UR21, UR21, 0x978, UP2 ;  /* 0x0000097815157887 */ /* 0x000fe20009000000 */
[----:B------:R-:W-:Y:S01]  /*7a70*/  PLOP3.LUT P1, PT, PT, PT, UP1, 0x80, 0x0 ;  /* 0x000000000000781c */ /* 0x000fe20003f2f018 */
[----:B------:R-:W-:Y:S01]  /*7a80*/  UISETP.NE.U32.AND UP0, UPT, UR14, URZ, UPT ;  /* 0x0000003f0e00728c */ /* 0x000fe2000bf05070 */
[----:B-1----:R-:W-:Y:S01]  /*7a90*/  IMAD.U32 R12, RZ, RZ, UR41 ;  /* 0x00000029ff0c7e24 */ /* 0x002fe2000f8e00ff */
[----:B------:R-:W-:Y:S01]  /*7aa0*/  UMOV UR4, URZ ;  /* 0x0000003f00047c82 */ /* 0x000fe20008000000 */
[----:B------:R-:W-:Y:S01]  /*7ab0*/  IMAD.U32 R8, RZ, RZ, UR12 ;  /* 0x0000000cff087e24 */ /* 0x000fe2000f8e00ff */
[----:B------:R-:W-:Y:S01]  /*7ac0*/  UISETP.NE.AND.EX UP0, UPT, UR15, URZ, UPT, UP0 ;  /* 0x0000003f0f00728c */ /* 0x000fe2000bf05300 */
[----:B------:R-:W-:Y:S01]  /*7ad0*/  IMAD.U32 R9, RZ, RZ, UR13 ;  /* 0x0000000dff097e24 */ /* 0x000fe2000f8e00ff */
[----:B------:R-:W-:Y:S01]  /*7ae0*/  @UP1 ULDC UR23, c[0x0][0xbec] ;  /* 0x0002fb0000171ab9 */ /* 0x000fe20000000800 */
[----:B---3--:R-:W-:Y:S01]  /*7af0*/  IMAD R12, R12, 0x80, R176 ;  /* 0x000000800c0c7824 */ /* 0x008fe200078e02b0 */
[----:B------:R-:W-:-:S02]  /*7b00*/  USEL UR39, UR39, URZ, !UP0 ;  /* 0x0000003f27277287 */ /* 0x000fc4000c000000 */
[----:B------:R0:W5:Y:S01]  /*7b10*/  @P4 LDG.E R3, desc[UR50][R8.64] ;  /* 0x0000003208034981 */ /* 0x000162000c1e1900 */
[----:B------:R-:W-:Y:S01]  /*7b20*/  USEL UR20, UR42, URZ, UP2 ;  /* 0x0000003f2a147287 */ /* 0x000fe20009000000 */
[----:B------:R-:W-:Y:S01]  /*7b30*/  ULDC.64 UR16, c[0x0][UR21+0x220] ;  /* 0x0000880015107abb */ /* 0x000fe20008000a00 */
[----:B------:R-:W-:Y:S01]  /*7b40*/  USEL UR40, UR40, URZ, !UP0 ;  /* 0x0000003f28287287 */ /* 0x000fe2000c000000 */
[----:B------:R-:W-:Y:S01]  /*7b50*/  ULDC.64 UR18, c[0x0][UR21+0x228] ;  /* 0x00008a0015127abb */ /* 0x000fe20008000a00 */
[----:B------:R-:W-:Y:S01]  /*7b60*/  UIMAD UR17, UR17, UR39, URZ ;  /* 0x00000027111172a4 */ /* 0x000fe2000f8e023f */
[----:B------:R-:W-:Y:S01]  /*7b70*/  @UP1 ULDC UR26, c[0x0][0xbf0] ;  /* 0x0002fc00001a1ab9 */ /* 0x000fe20000000800 */
[----:B0-----:R-:W-:Y:S01]  /*7b80*/  @P1 IMAD.HI.U32 R8, R12, UR23, RZ ;  /* 0x000000170c081c27 */ /* 0x001fe2000f8e00ff */
[----:B------:R-:W-:Y:S01]  /*7b90*/  ULDC.64 UR14, c[0x0][UR21+0x218] ;  /* 0x00008600150e7abb */ /* 0x000fe20008000a00 */
[----:B------:R-:W-:Y:S02]  /*7ba0*/  UIMAD.WIDE.U32 UR24, UR18, UR20, URZ ;  /* 0x00000014121872a5 */ /* 0x000fe4000f8e003f */
[----:B------:R-:W-:-:S02]  /*7bb0*/  UIMAD.WIDE.U32 UR12, UR14, UR43, URZ ;  /* 0x0000002b0e0c72a5 */ /* 0x000fc4000f8e003f */
[----:B------:R-:W-:Y:S02]  /*7bc0*/  UIMAD UR22, UR15, UR43, URZ ;  /* 0x0000002b0f1672a4 */ /* 0x000fe4000f8e023f */
[----:B------:R-:W-:Y:S02]  /*7bd0*/  UIMAD UR18, UR19, UR20, URZ ;  /* 0x00000014131272a4 */ /* 0x000fe4000f8e023f */
[----:B------:R-:W-:Y:S02]  /*7be0*/  UIMAD.WIDE.U32 UR14, UR16, UR39, URZ ;  /* 0x00000027100e72a5 */ /* 0x000fe4000f8e003f */
[----:B------:R-:W-:Y:S02]  /*7bf0*/  UIMAD UR17, UR16, UR40, UR17 ;  /* 0x00000028101172a4 */ /* 0x000fe4000f8e0211 */
[----:B------:R-:W-:Y:S02]  /*7c00*/  UIADD3 UR18, UR25, UR18, URZ ;  /* 0x0000001219127290 */ /* 0x000fe4000fffe03f */
[----:B------:R-:W-:-:S02]  /*7c10*/  UIADD3 UR22, UR13, UR22, URZ ;  /* 0x000000160d167290 */ /* 0x000fc4000fffe03f */
[----:B------:R-:W-:Y:S02]  /*7c20*/  UIADD3 UR17, UR15, UR17, URZ ;  /* 0x000000110f117290 */ /* 0x000fe4000fffe03f */
[----:B------:R-:W-:Y:S01]  /*7c30*/  IMAD.U32 R14, RZ, RZ, UR18 ;  /* 0x00000012ff0e7e24 */ /* 0x000fe2000f8e00ff */
[----:B----4-:R-:W-:Y:S01]  /*7c40*/  @P0 R2UR UR4, R7 ;  /* 0x00000000070402ca */ /* 0x010fe200000e0000 */
[----:B------:R-:W-:Y:S01]  /*7c50*/  IMAD.MOV.U32 R7, RZ, RZ, R12 ;  /* 0x000000ffff077224 */ /* 0x000fe200078e000c */
[----:B------:R-:W-:Y:S01]  /*7c60*/  @P1 SHF.R.U32.HI R7, RZ, UR26, R8 ;  /* 0x0000001aff071c19 */ /* 0x000fe20008011608 */
[----:B------:R-:W-:-:S04]  /*7c70*/  IMAD.U32 R8, RZ, RZ, UR24 ;  /* 0x00000018ff087e24 */ /* 0x000fc8000f8e00ff */
[----:B------:R-:W-:-:S06]  /*7c80*/  IMAD.MOV R11, RZ, RZ, -R7 ;  /* 0x000000ffff0b7224 */ /* 0x000fcc00078e0a07 */
[----:B------:R-:W-:Y:S02]  /*7c90*/  UIADD3 UR12, UP0, UP3, UR14, UR12, UR4 ;  /* 0x0000000c0e0c7290 */ /* 0x000fe4000fb1e004 */
[----:B------:R-:W-:Y:S01]  /*7ca0*/  USHF.R.S32.HI UR16, URZ, 0x1f, UR4 ;  /* 0x0000001f3f107899 */ /* 0x000fe20008011404 */
[----:B------:R-:W-:Y:S01]  /*7cb0*/  IMAD R11, R11, UR9, R12 ;  /* 0x000000090b0b7c24 */ /* 0x000fe2000f8e020c */
[----:B------:R-:W-:Y:S02]  /*7cc0*/  SHF.R.S32.HI R9, RZ, 0x1f, R7 ;  /* 0x0000001fff097819 */ /* 0x000fe40000011407 */
[----:B------:R-:W-:Y:S01]  /*7cd0*/  UIADD3.X UR14, UR17, UR22, UR16, UP0, UP3 ;  /* 0x00000016110e7290 */ /* 0x000fe200087e6410 */
[----:B------:R-:W-:Y:S01]  /*7ce0*/  IADD3 R8, P2, P3, R7, UR12, R8 ;  /* 0x0000000c07087c10 */ /* 0x000fe2000fb5e008 */
[----:B------:R-:W-:Y:S01]  /*7cf0*/  ULDC.64 UR12, c[0x0][UR21+0x210] ;  /* 0x00008400150c7abb */ /* 0x000fe20008000a00 */
[----:B------:R-:W-:Y:S01]  /*7d00*/  SHF.R.S32.HI R7, RZ, 0x1f, R11 ;  /* 0x0000001fff077819 */ /* 0x000fe2000001140b */
[----:B------:R-:W-:-:S02]  /*7d10*/  IMAD R10, R11, UR13, RZ ;  /* 0x0000000d0b0a7c24 */ /* 0x000fc4000f8e02ff */
[----:B------:R-:W-:Y:S01]  /*7d20*/  IADD3.X R9, R9, UR14, R14, P2, P3 ;  /* 0x0000000e09097c10 */ /* 0x000fe200097e640e */
[----:B------:R-:W-:Y:S01]  /*7d30*/  ULDC.64 UR14, c[0x0][0xba8] ;  /* 0x0002ea00000e7ab9 */ /* 0x000fe20000000a00 */
[----:B------:R-:W-:Y:S01]  /*7d40*/  IMAD R7, R7, UR12, R10 ;  /* 0x0000000c07077c24 */ /* 0x000fe2000f8e020a */
[----:B------:R-:W-:Y:S01]  /*7d50*/  @!UP2 ULDC UR14, c[0x0][0xb50] ;  /* 0x0002d400000eaab9 */ /* 0x000fe20000000800 */
[----:B------:R-:W-:Y:S01]  /*7d60*/  @!UP2 ULDC UR15, c[0x0][0xb54] ;  /* 0x0002d500000faab9 */ /* 0x000fe20000000800 */
[----:B------:R-:W-:-:S04]  /*7d70*/  IMAD.WIDE.U32 R8, R11, UR12, R8 ;  /* 0x0000000c0b087c25 */ /* 0x000fc8000f8e0008 */
[----:B------:R-:W-:Y:S01]  /*7d80*/  IMAD.IADD R7, R9, 0x1, R7 ;  /* 0x0000000109077824 */ /* 0x000fe200078e0207 */
[----:B------:R-:W-:-:S04]  /*7d90*/  LEA R11, P2, R8, UR14, 0x2 ;  /* 0x0000000e080b7c11 */ /* 0x000fc8000f8410ff */
[----:B------:R-:W-:Y:S01]  /*7da0*/  LEA.HI.X R7, R8, UR15, R7, 0x2, P2 ;  /* 0x0000000f08077c11 */ /* 0x000fe200090f1407 */
[----:B--2---:R-:W-:Y:S08]  /*7db0*/  @P4 BRA `(.L_x_412) ;  /* 0x0000000000104947 */ /* 0x004ff00003800000 */
[----:B------:R-:W-:Y:S05]  /*7dc0*/  @!P0 BRA `(.L_x_412) ;  /* 0x00000000000c8947 */ /* 0x000fea0003800000 */
[----:B------:R-:W2:Y:S04]  /*7dd0*/  LDG.E R8, desc[UR50][R4.64] ;  /* 0x0000003204087981 */ /* 0x000ea8000c1e1900 */
[----:B-----5:R-:W2:Y:S02]  /*7de0*/  LDG.E R3, desc[UR50][R4.64+0x4] ;  /* 0x0000043204037981 */ /* 0x020ea4000c1e1900 */
[----:B--2---:R-:W-:-:S07]  /*7df0*/  IMAD.IADD R3, R3, 0x1, -R8 ;  /* 0x0000000103037824 */ /* 0x004fce00078e0a08 */
.L_x_412:
[----:B------:R-:W2:Y:S01]  /*7e00*/  LDL R10, [R1+0x28] ;  /* 0x00002800010a7983 */ /* 0x000ea20000100800 */
[----:B------:R-:W-:Y:S01]  /*7e10*/  IMAD.U32 R14, RZ, RZ, UR41 ;  /* 0x00000029ff0e7e24 */ /* 0x000fe2000f8e00ff */
[----:B------:R-:W-:Y:S01]  /*7e20*/  LOP3.LUT P0, RZ, R221, 0x3, RZ, 0xc0, !PT ;  /* 0x00000003ddff7812 */ /* 0x000fe2000780c0ff */
[----:B-----5:R-:W-:Y:S01]  /*7e30*/  IMAD R3, R3, UR9, RZ ;  /* 0x0000000903037c24 */ /* 0x020fe2000f8e02ff */
[----:B------:R-:W-:Y:S01]  /*7e40*/  SHFL.IDX PT, R4, R11, RZ, 0x1c1f ;  /* 0x001c1fff0b047589 */ /* 0x000fe200000e0000 */
[----:B------:R-:W-:-:S03]  /*7e50*/  PLOP3.LUT P3, PT, PT, PT, UP2, 0x80, 0x0 ;  /* 0x000000000000781c */ /* 0x000fc60003f6f028 */
[----:B------:R-:W0:Y:S04]  /*7e60*/  SHFL.IDX PT, R5, R7, RZ, 0x1c1f ;  /* 0x001c1fff07057589 */ /* 0x000e2800000e0000 */
[----:B------:R-:W-:Y:S04]  /*7e70*/  SHFL.IDX PT, R8, R11, 0x1, 0x1c1f ;  /* 0x003c1f000b087f89 */ /* 0x000fe800000e0000 */
[----:B------:R-:W1:Y:S01]  /*7e80*/  SHFL.IDX PT, R9, R7, 0x1, 0x1c1f ;  /* 0x003c1f0007097f89 */ /* 0x000e6200000e0000 */
[----:B--2---:R-:W-:-:S04]  /*7e90*/  IMAD R14, R14, 0x80, R10 ;  /* 0x000000800e0e7824 */ /* 0x004fc800078e020a */
[C---:B------:R-:W-:Y:S01]  /*7ea0*/  VIADD R10, R14.reuse, 0x8 ;  /* 0x000000080e0a7836 */ /* 0x040fe20000000000 */
[----:B------:R-:W-:-:S04]  /*7eb0*/  ISETP.GE.OR P2, PT, R14, R3, P0 ;  /* 0x000000030e00720c */ /* 0x000fc80000746670 */
[----:B------:R-:W-:-:S09]  /*7ec0*/  ISETP.GE.OR P0, PT, R10, R3, P0 ;  /* 0x000000030a00720c */ /* 0x000fd20000706670 */
[----:B0-----:R0:W-:Y:S01]  /*7ed0*/  @!P2 ST.E desc[UR50][R4.64], R6 ;  /* 0x000000060400a985 */ /* 0x0011e2000c101932 */
[----:B------:R-:W-:-:S03]  /*7ee0*/  ISETP.GE.AND P2, PT, R14, R3, PT ;  /* 0x000000030e00720c */ /* 0x000fc60003f46270 */
[----:B-1----:R0:W-:Y:S01]  /*7ef0*/  @!P0 ST.E desc[UR50][R8.64], R0 ;  /* 0x0000000008008985 */ /* 0x0021e2000c101932 */
[----:B------:R-:W-:Y:S01]  /*7f00*/  ISETP.GE.AND P0, PT, R10, R3, PT ;  /* 0x000000030a00720c */ /* 0x000fe20003f06270 */
[----:B------:R-:W-:-:S12]  /*7f10*/  @P3 BRA `(.L_x_413) ;  /* 0x0000001000103947 */ /* 0x000fd80003800000 */
[----:B0-----:R-:W0:Y:S01]  /*7f20*/  S2R R0, SR_TID.X ;  /* 0x0000000000007919 */ /* 0x001e220000002100 */
[----:B------:R-:W-:Y:S01]  /*7f30*/  ULDC.64 UR14, c[0x0][0xaa0] ;  /* 0x0002a800000e7ab9 */ /* 0x000fe20000000a00 */
[----:B0-----:R-:W-:-:S05]  /*7f40*/  VIADD R0, R0, 0xffffff80 ;  /* 0xffffff8000007836 */ /* 0x001fca0000000000 */
[----:B------:R-:W-:-:S04]  /*7f50*/  SHF.R.S32.HI R5, RZ, 0x1f, R0 ;  /* 0x0000001fff057819 */ /* 0x000fc80000011400 */
[----:B------:R-:W-:-:S04]  /*7f60*/  LEA.HI R5, R5, R0, RZ, 0x3 ;  /* 0x0000000005057211 */ /* 0x000fc800078f18ff */
[----:B------:R-:W-:Y:S02]  /*7f70*/  LOP3.LUT R7, R5, 0xfffffff8, RZ, 0xc0, !PT ;  /* 0xfffffff805077812 */ /* 0x000fe400078ec0ff */
[----:B------:R-:W-:Y:S01]  /*7f80*/  SHF.R.S32.HI R21, RZ, 0x3, R5 ;  /* 0x00000003ff157819 */ /* 0x000fe20000011405 */
[----:B------:R-:W-:Y:S02]  /*7f90*/  IMAD.MOV.U32 R5, RZ, RZ, 0x2 ;  /* 0x00000002ff057424 */ /* 0x000fe400078e00ff */
[----:B------:R-:W-:-:S04]  /*7fa0*/  IMAD.IADD R20, R0, 0x1, -R7 ;  /* 0x0000000100147824 */ /* 0x000fc800078e0a07 */
[----:B------:R-:W-:-:S04]  /*7fb0*/  IMAD.SHL.U32 R0, R20, 0x8, RZ ;  /* 0x0000000814007824 */ /* 0x000fc800078e00ff */
[----:B------:R-:W-:-:S04]  /*7fc0*/  IMAD R4, R21, 0x40, R0 ;  /* 0x0000004015047824 */ /* 0x000fc800078e0200 */
[----:B------:R-:W-:Y:S01]  /*7fd0*/  IMAD.WIDE R4, R4, R5, UR10 ;  /* 0x0000000a04047e25 */ /* 0x000fe2000f8e0205 */
[----:B------:R-:W-:Y:S02]  /*7fe0*/  UIMAD UR12, UR16, UR14, URZ ;  /* 0x0000000e100c72a4 */ /* 0x000fe4000f8e023f */
[C---:B------:R-:W-:Y:S02]  /*7ff0*/  IADD3 R9, P4, R4.reuse, 0x1000, RZ ;  /* 0x0000100004097810 */ /* 0x040fe40007f9e0ff */
[C---:B------:R-:W-:Y:S02]  /*8000*/  IADD3 R13, P3, R4.reuse, 0x2000, RZ ;  /* 0x00002000040d7810 */ /* 0x040fe40007f7e0ff */
[----:B------:R-:W-:Y:S01]  /*8010*/  IADD3 R25, P2, R4, 0x3000, RZ ;  /* 0x0000300004197810 */ /* 0x000fe20007f5e0ff */
[----:B------:R-:W-:Y:S01]  /*8020*/  UIMAD UR12, UR4, UR15, UR12 ;  /* 0x0000000f040c72a4 */ /* 0x000fe2000f8e020c */
[----:B------:R-:W-:Y:S01]  /*8030*/  LOP3.LUT R8, R9, 0x380, RZ, 0xc0, !PT ;  /* 0x0000038009087812 */ /* 0x000fe200078ec0ff */
[----:B------:R-:W-:Y:S01]  /*8040*/  UIMAD.WIDE.U32 UR10, UR4, UR14, URZ ;  /* 0x0000000e040a72a5 */ /* 0x000fe2000f8e003f */
[----:B------:R-:W-:-:S02]  /*8050*/  LOP3.LUT R12, R13, 0x380, RZ, 0xc0, !PT ;  /* 0x000003800d0c7812 */ /* 0x000fc400078ec0ff */
[----:B------:R-:W-:Y:S01]  /*8060*/  LOP3.LUT R24, R25, 0x380, RZ, 0xc0, !PT ;  /* 0x0000038019187812 */ /* 0x000fe200078ec0ff */
[----:B------:R-:W-:Y:S01]  /*8070*/  UIADD3 UR11, UR11, UR12, URZ ;  /* 0x0000000c0b0b7290 */ /* 0x000fe2000fffe03f */
[----:B------:R-:W-:Y:S01]  /*8080*/  SHF.R.U64 R8, R8, 0x3, RZ ;  /* 0x0000000308087819 */ /* 0x000fe200000012ff */
[----:B------:R-:W-:Y:S01]  /*8090*/  IMAD.U32 R77, RZ, RZ, UR41 ;  /* 0x00000029ff4d7e24 */ /* 0x000fe2000f8e00ff */
[----:B------:R-:W-:Y:S01]  /*80a0*/  SHF.R.U64 R12, R12, 0x3, RZ ;  /* 0x000000030c0c7819 */ /* 0x000fe200000012ff */
[----:B------:R-:W-:Y:S01]  /*80b0*/  ULDC.64 UR12, c[0x0][0xae8] ;  /* 0x0002ba00000c7ab9 */ /* 0x000fe20000000a00 */
[----:B------:R-:W-:Y:S01]  /*80c0*/  SHF.R.U64 R24, R24, 0x3, RZ ;  /* 0x0000000318187819 */ /* 0x000fe200000012ff */
[----:B------:R-:W-:Y:S01]  /*80d0*/  UIMAD.WIDE.U32 UR10, UR43, UR12, UR10 ;  /* 0x0000000c2b0a72a5 */ /* 0x000fe2000f8e000a */
[----:B------:R-:W-:Y:S01]  /*80e0*/  LOP3.LUT R8, R8, R9, RZ, 0x3c, !PT ;  /* 0x0000000908087212 */ /* 0x000fe200078e3cff */
[--C-:B------:R-:W-:Y:S01]  /*80f0*/  IMAD.X R9, RZ, RZ, R5.reuse, P4 ;  /* 0x000000ffff097224 */ /* 0x100fe200020e0605 */
[----:B------:R-:W-:Y:S01]  /*8100*/  LOP3.LUT R12, R12, R13, RZ, 0x3c, !PT ;  /* 0x0000000d0c0c7212 */ /* 0x000fe200078e3cff */
[----:B------:R-:W-:Y:S01]  /*8110*/  IMAD.X R13, RZ, RZ, R5, P3 ;  /* 0x000000ffff0d7224 */ /* 0x000fe200018e0605 */
[----:B------:R-:W-:Y:S01]  /*8120*/  LOP3.LUT R24, R24, R25, RZ, 0x3c, !PT ;  /* 0x0000001918187212 */ /* 0x000fe200078e3cff */
[----:B------:R-:W-:Y:S01]  /*8130*/  IMAD R20, R20, 0x20, R21 ;  /* 0x0000002014147824 */ /* 0x000fe200078e0215 */
[C---:B------:R-:W-:Y:S01]  /*8140*/  IADD3 R29, P0, R4.reuse, 0x4000, RZ ;  /* 0x00004000041d7810 */ /* 0x040fe20007f1e0ff */
[----:B------:R-:W-:Y:S01]  /*8150*/  IMAD.X R25, RZ, RZ, R5, P2 ;  /* 0x000000ffff197224 */ /* 0x000fe200010e0605 */
[----:B------:R-:W-:-:S02]  /*8160*/  IADD3 R33, P6, R4, 0x5000, RZ ;  /* 0x0000500004217810 */ /* 0x000fc40007fde0ff */
[C---:B------:R-:W-:Y:S01]  /*8170*/  IADD3 R37, P5, R4.reuse, 0x6000, RZ ;  /* 0x0000600004257810 */ /* 0x040fe20007fbe0ff */
[----:B------:R-:W-:Y:S01]  /*8180*/  USHF.R.S32.HI UR4, URZ, 0x1f, UR39 ;  /* 0x0000001f3f047899 */ /* 0x000fe20008011427 */
[C---:B------:R-:W-:Y:S01]  /*8190*/  IADD3 R41, P4, R4.reuse, 0x7000, RZ ;  /* 0x0000700004297810 */ /* 0x040fe20007f9e0ff */
[----:B------:R-:W-:Y:S01]  /*81a0*/  @UP1 ULDC UR14, c[0x0][0xbec] ;  /* 0x0002fb00000e1ab9 */ /* 0x000fe20000000800 */
[C---:B------:R-:W-:Y:S01]  /*81b0*/  IADD3 R45, P3, R4.reuse, 0x8000, RZ ;  /* 0x00008000042d7810 */ /* 0x040fe20007f7e0ff */
[----:B------:R-:W-:Y:S01]  /*81c0*/  UIMAD UR11, UR43, UR13, UR11 ;  /* 0x0000000d2b0b72a4 */ /* 0x000fe2000f8e020b */
[----:B------:R-:W-:Y:S01]  /*81d0*/  IADD3 R49, P2, R4, 0x9000, RZ ;  /* 0x0000900004317810 */ /* 0x000fe20007f5e0ff */
[----:B------:R-:W-:Y:S01]  /*81e0*/  IMAD R78, R77, 0x80, R20 ;  /* 0x000000804d4e7824 */ /* 0x000fe200078e0214 */
[----:B------:R-:W-:Y:S01]  /*81f0*/  LOP3.LUT R28, R29, 0x380, RZ, 0xc0, !PT ;  /* 0x000003801d1c7812 */ /* 0x000fe200078ec0ff */
[----:B------:R-:W-:Y:S01]  /*8200*/  ULDC.64 UR12, c[0x0][0xaf0] ;  /* 0x0002bc00000c7ab9 */ /* 0x000fe20000000a00 */
[----:B------:R-:W-:Y:S01]  /*8210*/  LOP3.LUT R32, R33, 0x380, RZ, 0xc0, !PT ;  /* 0x0000038021207812 */ /* 0x000fe200078ec0ff */
[----:B------:R-:W-:Y:S01]  /*8220*/  IMAD.U32 R84, RZ, RZ, UR41 ;  /* 0x00000029ff547e24 */ /* 0x000fe2000f8e00ff */
[----:B------:R-:W-:Y:S01]  /*8230*/  LOP3.LUT R36, R37, 0x380, RZ, 0xc0, !PT ;  /* 0x0000038025247812 */ /* 0x000fe200078ec0ff */
[----:B------:R-:W5:Y:S01]  /*8240*/  LD.E.128 R12, desc[UR50][R12.64] ;  /* 0x000000320c0c7980 */ /* 0x000f62000c101d00 */
[----:B------:R-:W-:-:S02]  /*8250*/  LOP3.LUT R40, R41, 0x380, RZ, 0xc0, !PT ;  /* 0x0000038029287812 */ /* 0x000fc400078ec0ff */
[----:B------:R-:W-:Y:S01]  /*8260*/  LOP3.LUT R44, R45, 0x380, RZ, 0xc0, !PT ;  /* 0x000003802d2c7812 */ /* 0x000fe200078ec0ff */
[----:B------:R-:W-:Y:S01]  /*8270*/  UIMAD UR4, UR4, UR12, URZ ;  /* 0x0000000c040472a4 */ /* 0x000fe2000f8e023f */
[----:B------:R-:W-:Y:S01]  /*8280*/  LOP3.LUT R48, R49, 0x380, RZ, 0xc0, !PT ;  /* 0x0000038031307812 */ /* 0x000fe200078ec0ff */
[----:B------:R-:W-:Y:S01]  /*8290*/  @P1 IMAD.HI.U32 R20, R78, UR14, RZ ;  /* 0x0000000e4e141c27 */ /* 0x000fe2000f8e00ff */
[----:B------:R-:W-:Y:S01]  /*82a0*/  SHF.R.U64 R28, R28, 0x3, RZ ;  /* 0x000000031c1c7819 */ /* 0x000fe200000012ff */
[----:B------:R-:W-:Y:S01]  /*82b0*/  UIMAD.WIDE.U32 UR10, UR39, UR12, UR10 ;  /* 0x0000000c270a72a5 */ /* 0x000fe2000f8e000a */
[----:B------:R-:W-:Y:S01]  /*82c0*/  SHF.R.U64 R32, R32, 0x3, RZ ;  /* 0x0000000320207819 */ /* 0x000fe200000012ff */
[----:B------:R-:W5:Y:S01]  /*82d0*/  LD.E.128 R24, desc[UR50][R24.64] ;  /* 0x0000003218187980 */ /* 0x000f62000c101d00 */
[----:B------:R-:W-:Y:S02]  /*82e0*/  SHF.R.U64 R36, R36, 0x3, RZ ;  /* 0x0000000324247819 */ /* 0x000fe400000012ff */
[----:B------:R-:W-:-:S02]  /*82f0*/  SHF.R.U64 R40, R40, 0x3, RZ ;  /* 0x0000000328287819 */ /* 0x000fc400000012ff */
[----:B------:R-:W-:Y:S01]  /*8300*/  SHF.R.U64 R44, R44, 0x3, RZ ;  /* 0x000000032c2c7819 */ /* 0x000fe200000012ff */
[----:B------:R-:W-:Y:S01]  /*8310*/  UIMAD UR4, UR39, UR13, UR4 ;  /* 0x0000000d270472a4 */ /* 0x000fe2000f8e0204 */
[----:B------:R-:W-:Y:S01]  /*8320*/  SHF.R.U64 R48, R48, 0x3, RZ ;  /* 0x0000000330307819 */ /* 0x000fe200000012ff */
[----:B------:R-:W-:Y:S01]  /*8330*/  @UP1 ULDC UR12, c[0x0][0xbf0] ;  /* 0x0002fc00000c1ab9 */ /* 0x000fe20000000800 */
[----:B------:R-:W-:Y:S01]  /*8340*/  IMAD.MOV.U32 R79, RZ, RZ, R78 ;  /* 0x000000ffff4f7224 */ /* 0x000fe200078e004e */
[----:B------:R-:W-:Y:S01]  /*8350*/  LOP3.LUT R28, R28, R29, RZ, 0x3c, !PT ;  /* 0x0000001d1c1c7212 */ /* 0x000fe200078e3cff */
[--C-:B------:R-:W-:Y:S01]  /*8360*/  IMAD.X R29, RZ, RZ, R5.reuse, P0 ;  /* 0x000000ffff1d7224 */ /* 0x100fe200000e0605 */
        /* <DEDUP_REMOVED lines=8> */
[----:B------:R-:W-:Y:S01]  /*83f0*/  @P1 SHF.R.U32.HI R79, RZ, UR12, R20 ;  /* 0x0000000cff4f1c19 */ /* 0x000fe20008011614 */
[----:B------:R-:W-:Y:S01]  /*8400*/  UIADD3 UR4, UR11, UR4, URZ ;  /* 0x000000040b047290 */ /* 0x000fe2000fffe03f */
[----:B------:R-:W-:Y:S01]  /*8410*/  LOP3.LUT R48, R48, R49, RZ, 0x3c, !PT ;  /* 0x0000003130307212 */ /* 0x000fe200078e3cff */
[----:B------:R-:W-:Y:S01]  /*8420*/  IMAD.X R49, RZ, RZ, R5, P2 ;  /* 0x000000ffff317224 */ /* 0x000fe200010e0605 */
[C---:B------:R-:W-:Y:S01]  /*8430*/  IADD3 R53, P0, R4.reuse, 0xa000, RZ ;  /* 0x0000a00004357810 */ /* 0x040fe20007f1e0ff */
[----:B------:R-:W-:Y:S01]  /*8440*/  IMAD.U32 R76, RZ, RZ, UR10 ;  /* 0x0000000aff4c7e24 */ /* 0x000fe2000f8e00ff */
[C---:B------:R-:W-:Y:S01]  /*8450*/  IADD3 R57, P6, R4.reuse, 0xb000, RZ ;  /* 0x0000b00004397810 */ /* 0x040fe20007fde0ff */
[----:B------:R-:W-:Y:S01]  /*8460*/  IMAD.U32 R77, RZ, RZ, UR11 ;  /* 0x0000000bff4d7e24 */ /* 0x000fe2000f8e00ff */
[C---:B------:R-:W-:Y:S01]  /*8470*/  IADD3 R61, P5, R4.reuse, 0xc000, RZ ;  /* 0x0000c000043d7810 */ /* 0x040fe20007fbe0ff */
[----:B------:R-:W5:Y:S01]  /*8480*/  LD.E.128 R28, desc[UR50][R28.64] ;  /* 0x000000321c1c7980 */ /* 0x000f62000c101d00 */
[----:B------:R-:W-:-:S02]  /*8490*/  IADD3 R65, P4, R4, 0xd000, RZ ;  /* 0x0000d00004417810 */ /* 0x000fc40007f9e0ff */
[C---:B------:R-:W-:Y:S01]  /*84a0*/  IADD3 R69, P3, R4.reuse, 0xe000, RZ ;  /* 0x0000e00004457810 */ /* 0x040fe20007f7e0ff */
[--C-:B------:R-:W-:Y:S01]  /*84b0*/  IMAD.MOV R81, RZ, RZ, -R79.reuse ;  /* 0x000000ffff517224 */ /* 0x100fe200078e0a4f */
[----:B------:R-:W-:Y:S01]  /*84c0*/  IADD3 R7, P2, R4, 0xf000, RZ ;  /* 0x0000f00004077810 */ /* 0x000fe20007f5e0ff */
[----:B------:R-:W-:Y:S01]  /*84d0*/  ULDC.64 UR10, c[0x0][0xae0] ;  /* 0x0002b800000a7ab9 */ /* 0x000fe20000000a00 */
[----:B------:R-:W-:Y:S01]  /*84e0*/  SHF.R.S32.HI R20, RZ, 0x1f, R79 ;  /* 0x0000001fff147819 */ /* 0x000fe2000001144f */
[----:B------:R-:W5:Y:S01]  /*84f0*/  LD.E.128 R32, desc[UR50][R32.64] ;  /* 0x0000003220207980 */ /* 0x000f62000c101d00 */
[----:B------:R-:W-:Y:S02]  /*8500*/  LOP3.LUT R52, R53, 0x380, RZ, 0xc0, !PT ;  /* 0x0000038035347812 */ /* 0x000fe400078ec0ff */
[----:B------:R-:W-:Y:S01]  /*8510*/  LOP3.LUT R56, R57, 0x380, RZ, 0xc0, !PT ;  /* 0x0000038039387812 */ /* 0x000fe200078ec0ff */
[----:B------:R-:W5:Y:S01]  /*8520*/  LD.E.128 R36, desc[UR50][R36.64] ;  /* 0x0000003224247980 */ /* 0x000f62000c101d00 */
[----:B------:R-:W-:-:S02]  /*8530*/  LOP3.LUT R60, R61, 0x380, RZ, 0xc0, !PT ;  /* 0x000003803d3c7812 */ /* 0x000fc400078ec0ff */
[----:B------:R-:W-:Y:S01]  /*8540*/  LOP3.LUT R64, R65, 0x380, RZ, 0xc0, !PT ;  /* 0x0000038041407812 */ /* 0x000fe200078ec0ff */
[----:B------:R-:W5:Y:S01]  /*8550*/  LD.E.128 R40, desc[UR50][R40.64] ;  /* 0x0000003228287980 */ /* 0x000f62000c101d00 */
[----:B------:R-:W-:Y:S01]  /*8560*/  LOP3.LUT R68, R69, 0x380, RZ, 0xc0, !PT ;  /* 0x0000038045447812 */ /* 0x000fe200078ec0ff */
[----:B------:R-:W-:Y:S01]  /*8570*/  IMAD.U32 R77, RZ, RZ, UR4 ;  /* 0x00000004ff4d7e24 */ /* 0x000fe2000f8e00ff */
[----:B------:R-:W-:Y:S01]  /*8580*/  LOP3.LUT R11, R4, 0x380, RZ, 0xc0, !PT ;  /* 0x00000380040b7812 */ /* 0x000fe200078ec0ff */
[----:B------:R-:W-:Y:S01]  /*8590*/  IMAD R81, R81, UR9, R78 ;  /* 0x0000000951517c24 */ /* 0x000fe2000f8e024e */
[----:B------:R-:W-:Y:S01]  /*85a0*/  LOP3.LUT R6, R7, 0x380, RZ, 0xc0, !PT ;  /* 0x0000038007067812 */ /* 0x000fe200078ec0ff */
[----:B------:R-:W-:Y:S01]  /*85b0*/  IMAD R20, R20, UR10, RZ ;  /* 0x0000000a14147c24 */ /* 0x000fe2000f8e02ff */
[----:B------:R-:W-:Y:S01]  /*85c0*/  SHF.R.U64 R52, R52, 0x3, RZ ;  /* 0x0000000334347819 */ /* 0x000fe200000012ff */
[----:B------:R-:W-:Y:S01]  /*85d0*/  IMAD.X R73, RZ, RZ, R5, P2 ;  /* 0x000000ffff497224 */ /* 0x000fe200010e0605 */
[----:B------:R-:W-:Y:S01]  /*85e0*/  SHF.R.U64 R56, R56, 0x3, RZ ;  /* 0x0000000338387819 */ /* 0x000fe200000012ff */
[----:B------:R-:W5:Y:S01]  /*85f0*/  LD.E.128 R44, desc[UR50][R44.64] ;  /* 0x000000322c2c7980 */ /* 0x000f62000c101d00 */
[----:B------:R-:W-:-:S02]  /*8600*/  SHF.R.U64 R60, R60, 0x3, RZ ;  /* 0x000000033c3c7819 */ /* 0x000fc400000012ff */
[----:B------:R-:W-:Y:S01]  /*8610*/  SHF.R.U64 R64, R64, 0x3, RZ ;  /* 0x0000000340407819 */ /* 0x000fe200000012ff */
[----:B------:R-:W5:Y:S01]  /*8620*/  LD.E.128 R48, desc[UR50][R48.64] ;  /* 0x0000003230307980 */ /* 0x000f62000c101d00 */
[----:B------:R-:W-:Y:S01]  /*8630*/  SHF.R.U64 R68, R68, 0x3, RZ ;  /* 0x0000000344447819 */ /* 0x000fe200000012ff */
[----:B------:R-:W-:Y:S01]  /*8640*/  IMAD.WIDE.U32 R76, R79, UR10, R76 ;  /* 0x0000000a4f4c7c25 */ /* 0x000fe2000f8e004c */
[----:B------:R-:W-:Y:S02]  /*8650*/  SHF.R.U64 R11, R11, 0x3, RZ ;  /* 0x000000030b0b7819 */ /* 0x000fe400000012ff */
[----:B------:R-:W-:Y:S01]  /*8660*/  SHF.R.U64 R6, R6, 0x3, RZ ;  /* 0x0000000306067819 */ /* 0x000fe200000012ff */
[----:B------:R-:W-:Y:S01]  /*8670*/  IMAD R79, R79, UR11, R20 ;  /* 0x0000000b4f4f7c24 */ /* 0x000fe2000f8e0214 */
        /* <DEDUP_REMOVED lines=9> */
[----:B------:R-:W-:Y:S01]  /*8710*/  IMAD.X R69, RZ, RZ, R5, P3 ;  /* 0x000000ffff457224 */ /* 0x000fe200018e0605 */
[----:B------:R-:W-:Y:S01]  /*8720*/  SHF.R.S32.HI R20, RZ, 0x1f, R81 ;  /* 0x0000001fff147819 */ /* 0x000fe20000011451 */
[----:B------:R-:W-:Y:S01]  /*8730*/  ULDC.64 UR10, c[0x0][0xad8] ;  /* 0x0002b600000a7ab9 */ /* 0x000fe20000000a00 */
[----:B------:R-:W-:-:S02]  /*8740*/  LOP3.LUT R4, R11, R4, RZ, 0x3c, !PT ;  /* 0x000000040b047212 */ /* 0x000fc400078e3cff */
[----:B------:R-:W-:Y:S01]  /*8750*/  LOP3.LUT R72, R6, R7, RZ, 0x3c, !PT ;  /* 0x0000000706487212 */ /* 0x000fe200078e3cff */
[----:B------:R-:W-:Y:S01]  /*8760*/  IMAD R20, R20, UR10, RZ ;  /* 0x0000000a14147c24 */ /* 0x000fe2000f8e02ff */
[----:B------:R-:W5:Y:S01]  /*8770*/  LD.E.128 R8, desc[UR50][R8.64] ;  /* 0x0000003208087980 */ /* 0x000f62000c101d00 */
[----:B------:R-:W-:-:S03]  /*8780*/  IMAD.IADD R77, R77, 0x1, R79 ;  /* 0x000000014d4d7824 */ /* 0x000fc600078e024f */
[----:B------:R-:W5:Y:S01]  /*8790*/  LD.E.128 R4, desc[UR50][R4.64] ;  /* 0x0000003204047980 */ /* 0x000f62000c101d00 */
[----:B------:R-:W-:-:S03]  /*87a0*/  IMAD R84, R84, 0x80, R21 ;  /* 0x0000008054547824 */ /* 0x000fc600078e0215 */
[----:B------:R-:W5:Y:S01]  /*87b0*/  LD.E.128 R52, desc[UR50][R52.64] ;  /* 0x0000003234347980 */ /* 0x000f62000c101d00 */
[----:B------:R-:W-:-:S03]  /*87c0*/  IMAD R79, R81, UR11, R20 ;  /* 0x0000000b514f7c24 */ /* 0x000fc6000f8e0214 */
[----:B------:R-:W5:Y:S01]  /*87d0*/  LD.E.128 R56, desc[UR50][R56.64] ;  /* 0x0000003238387980 */ /* 0x000f62000c101d00 */
[----:B------:R-:W-:Y:S01]  /*87e0*/  IMAD.WIDE.U32 R20, R81, UR10, R76 ;  /* 0x0000000a51147c25 */ /* 0x000fe2000f8e004c */
[----:B------:R-:W-:Y:S02]  /*87f0*/  ULDC.64 UR10, c[0x0][0xa80] ;  /* 0x0002a000000a7ab9 */ /* 0x000fe40000000a00 */
[----:B------:R-:W5:Y:S04]  /*8800*/  LD.E.128 R60, desc[UR50][R60.64] ;  /* 0x000000323c3c7980 */ /* 0x000f68000c101d00 */
[----:B------:R-:W5:Y:S04]  /*8810*/  LD.E.128 R64, desc[UR50][R64.64] ;  /* 0x0000003240407980 */ /* 0x000f68000c101d00 */
[----:B------:R-:W5:Y:S04]  /*8820*/  LD.E.128 R68, desc[UR50][R68.64] ;  /* 0x0000003244447980 */ /* 0x000f68000c101d00 */
[----:B------:R-:W5:Y:S01]  /*8830*/  LD.E.128 R72, desc[UR50][R72.64] ;  /* 0x0000003248487980 */ /* 0x000f62000c101d00 */
[----:B------:R-:W-:Y:S01]  /*8840*/  @!PT LDS RZ, [RZ] ;  /* 0x00000000fffff984 */ /* 0x000fe20000000800 */
[----:B------:R-:W-:Y:S01]  /*8850*/  @!PT LDS RZ, [RZ] ;  /* 0x00000000fffff984 */ /* 0x000fe20000000800 */
[----:B------:R-:W-:Y:S01]  /*8860*/  @!PT LDS RZ, [RZ] ;  /* 0x00000000fffff984 */ /* 0x000fe20000000800 */
[----:B------:R-:W-:Y:S01]  /*8870*/  @!PT LDS RZ, [RZ] ;  /* 0x00000000fffff984 */ /* 0x000fe20000000800 */
[----:B------:R0:W-:Y:S06]  /*8880*/  MEMBAR.ALL.CTA ;  /* 0x0000000000007992 */ /* 0x0001ec0000008000 */
[----:B0-----:R-:W0:Y:S01]  /*8890*/  FENCE.VIEW.ASYNC.S ;  /* 0x00000000000073c6 */ /* 0x001e220000000000 */
[----:B------:R-:W-:Y:S01]  /*88a0*/  IMAD.IADD R21, R21, 0x1, R79 ;  /* 0x0000000115157824 */ /* 0x000fe200078e024f */
[----:B------:R-:W-:Y:S01]  /*88b0*/  LEA R82, P2, R20, UR10, 0x1 ;  /* 0x0000000a14527c11 */ /* 0x000fe2000f8408ff */
[----:B------:R-:W-:-:S03]  /*88c0*/  UIADD3 UR8, UR8, 0x22820, URZ ;  /* 0x0002282008087890 */ /* 0x000fc6000fffe03f */
[----:B------:R-:W-:Y:S02]  /*88d0*/  LEA.HI.X R83, R20, UR11, R21, 0x1, P2 ;  /* 0x0000000b14537c11 */ /* 0x000fe400090f0c15 */
[C---:B------:R-:W-:Y:S01]  /*88e0*/  ISETP.GE.AND P2, PT, R84.reuse, R3, PT ;  /* 0x000000035400720c */ /* 0x040fe20003f46270 */
[----:B------:R-:W-:Y:S01]  /*88f0*/  UPRMT UR8, URZ, 0x654, UR8 ;  /* 0x000006543f087896 */ /* 0x000fe20008000008 */
[C---:B------:R-:W-:Y:S02]  /*8900*/  VIADD R76, R84.reuse, 0x20 ;  /* 0x00000020544c7836 */ /* 0x040fe40000000000 */
[----:B------:R-:W-:Y:S02]  /*8910*/  VIADD R78, R84, 0x40 ;  /* 0x00000040544e7836 */ /* 0x000fe40000000000 */
[C---:B------:R-:W-:Y:S02]  /*8920*/  VIADD R88, R0.reuse, 0x80 ;  /* 0x0000008000587836 */ /* 0x040fe40000000000 */
[----:B------:R-:W-:-:S02]  /*8930*/  VIADD R90, R0, 0xc0 ;  /* 0x000000c0005a7836 */ /* 0x000fc40000000000 */
[----:B------:R-:W-:Y:S01]  /*8940*/  VIADD R86, R0, 0x40 ;  /* 0x0000004000567836 */ /* 0x000fe20000000000 */
[----:B0-----:R0:W1:Y:S01]  /*8950*/  SHFL.IDX PT, R85, R82, RZ, 0x181f ;  /* 0x00181fff52557589 */ /* 0x00106200000e0000 */
[----:B------:R-:W-:Y:S03]  /*8960*/  BSSY B1, `(.L_x_414) ;  /* 0x000001b000017945 */ /* 0x000fe60003800000 */
[----:B------:R0:W2:Y:S01]  /*8970*/  SHFL.IDX PT, R81, R83, RZ, 0x181f ;  /* 0x00181fff53517589 */ /* 0x0000a200000e0000 */
[----:B------:R-:W-:Y:S01]  /*8980*/  SYNCS.ARRIVE.TRANS64.RED.A1T0 RZ, [UR8], RZ ;  /* 0x000000ffffff79a7 */ /* 0x000fe20008100408 */
[-C--:B------:R-:W-:Y:S02]  /*8990*/  ISETP.GE.AND P1, PT, R76, R3.reuse, PT ;  /* 0x000000034c00720c */ /* 0x080fe40003f26270 */
[----:B------:R-:W-:Y:S02]  /*89a0*/  ISETP.GE.AND P0, PT, R78, R3, PT ;  /* 0x000000034e00720c */ /* 0x000fe40003f06270 */
[----:B------:R-:W-:-:S02]  /*89b0*/  SHF.R.S32.HI R92, RZ, 0x1f, R0 ;  /* 0x0000001fff5c7819 */ /* 0x000fc40000011400 */
[----:B------:R-:W-:Y:S02]  /*89c0*/  SHF.R.S32.HI R87, RZ, 0x1f, R88 ;  /* 0x0000001fff577819 */ /* 0x000fe40000011458 */
[----:B------:R-:W-:Y:S02]  /*89d0*/  SHF.R.S32.HI R89, RZ, 0x1f, R90 ;  /* 0x0000001fff597819 */ /* 0x000fe4000001145a */
[----:B------:R-:W-:Y:S01]  /*89e0*/  SHF.R.S32.HI R91, RZ, 0x1f, R86 ;  /* 0x0000001fff5b7819 */ /* 0x000fe20000011456 */
[----:B0-----:R-:W-:Y:S06]  /*89f0*/  @P2 BRA `(.L_x_415) ;  /* 0x0000000000442947 */ /* 0x001fec0003800000 */
[----:B------:R-:W-:Y:S02]  /*8a00*/  ULDC UR4, c[0x0][0xac8] ;  /* 0x0002b20000047ab9 */ /* 0x000fe40000000800 */
[----:B------:R-:W-:Y:S02]  /*8a10*/  ISETP.GE.AND P5, PT, R0, UR4, PT ;  /* 0x0000000400007c0c */ /* 0x000fe4000bfa6270 */
[----:B------:R-:W-:Y:S02]  /*8a20*/  ISETP.GE.AND P4, PT, R86, UR4, PT ;  /* 0x0000000456007c0c */ /* 0x000fe4000bf86270 */
[----:B------:R-:W-:Y:S02]  /*8a30*/  ISETP.GE.AND P3, PT, R88, UR4, PT ;  /* 0x0000000458007c0c */ /* 0x000fe4000bf66270 */
[----:B------:R-:W-:-:S07]  /*8a40*/  ISETP.GE.AND P2, PT, R90, UR4, PT ;  /* 0x000000045a007c0c */ /* 0x000fce000bf46270 */
[----:B-1----:R-:W-:-:S04]  /*8a50*/  @!P5 LEA R20, P6, R0, R85, 0x1 ;  /* 0x000000550014d211 */ /* 0x002fc800078c08ff */
[----:B--2---:R-:W-:Y:S02]  /*8a60*/  @!P5 LEA.HI.X R21, R0, R81, R92, 0x1, P6 ;  /* 0x000000510015d211 */ /* 0x004fe400030f0c5c */
[----:B------:R-:W-:-:S03]  /*8a70*/  @!P4 LEA R76, P6, R86, R85, 0x1 ;  /* 0x00000055564cc211 */ /* 0x000fc600078c08ff */
[----:B-----5:R0:W-:Y:S01]  /*8a80*/  @!P5 ST.E.128 desc[UR50][R20.64], R4 ;  /* 0x000000041400d985 */ /* 0x0201e2000c101d32 */
[----:B------:R-:W-:Y:S02]  /*8a90*/  @!P4 LEA.HI.X R77, R86, R81, R91, 0x1, P6 ;  /* 0x00000051564dc211 */ /* 0x000fe400030f0c5b */
[----:B------:R-:W-:-:S03]  /*8aa0*/  @!P3 LEA R78, P6, R88, R85, 0x1 ;  /* 0x00000055584eb211 */ /* 0x000fc600078c08ff */
[----:B------:R0:W-:Y:S01]  /*8ab0*/  @!P4 ST.E.128 desc[UR50][R76.64], R28 ;  /* 0x0000001c4c00c985 */ /* 0x0001e2000c101d32 */
[----:B------:R-:W-:Y:S02]  /*8ac0*/  @!P3 LEA.HI.X R79, R88, R81, R87, 0x1, P6 ;  /* 0x00000051584fb211 */ /* 0x000fe400030f0c57 */
[----:B------:R-:W-:-:S03]  /*8ad0*/  @!P2 LEA R80, P6, R90, R85, 0x1 ;  /* 0x000000555a50a211 */ /* 0x000fc600078c08ff */
[----:B------:R0:W-:Y:S01]  /*8ae0*/  @!P3 ST.E.128 desc[UR50][R78.64], R44 ;  /* 0x0000002c4e00b985 */ /* 0x0001e2000c101d32 */
[----:B------:R-:W-:-:S05]  /*8af0*/  @!P2 LEA.HI.X R81, R90, R81, R89, 0x1, P6 ;  /* 0x000000515a51a211 */ /* 0x000fca00030f0c59 */
[----:B------:R0:W-:Y:S04]  /*8b00*/  @!P2 ST.E.128 desc[UR50][R80.64], R60 ;  /* 0x0000003c5000a985 */ /* 0x0001e8000c101d32 */
.L_x_415:
[----:B------:R-:W-:Y:S05]  /*8b10*/  BSYNC B1 ;  /* 0x0000000000017941 */ /* 0x000fea0003800000 */
.L_x_414:
[----:B0----5:R0:W3:Y:S01]  /*8b20*/  SHFL.IDX PT, R29, R83, 0x1, 0x181f ;  /* 0x00381f00531d7f89 */ /* 0x0210e200000e0000 */
[----:B------:R-:W-:Y:S03]  /*8b30*/  BSSY B1, `(.L_x_416) ;  /* 0x0000014000017945 */ /* 0x000fe60003800000 */
[----:B------:R0:W4:Y:S01]  /*8b40*/  SHFL.IDX PT, R21, R82, 0x1, 0x181f ;  /* 0x00381f0052157f89 */ /* 0x00012200000e0000 */
[----:B------:R-:W-:Y:S05]  /*8b50*/  @P1 BRA `(.L_x_417) ;  /* 0x0000000000441947 */ /* 0x000fea0003800000 */
[----:B------:R-:W-:Y:S02]  /*8b60*/  ULDC UR4, c[0x0][0xac8] ;  /* 0x0002b20000047ab9 */ /* 0x000fe40000000800 */
[----:B------:R-:W-:Y:S02]  /*8b70*/  ISETP.GE.AND P4, PT, R0, UR4, PT ;  /* 0x0000000400007c0c */ /* 0x000fe4000bf86270 */
[----:B------:R-:W-:Y:S02]  /*8b80*/  ISETP.GE.AND P3, PT, R86, UR4, PT ;  /* 0x0000000456007c0c */ /* 0x000fe4000bf66270 */
[----:B------:R-:W-:Y:S02]  /*8b90*/  ISETP.GE.AND P2, PT, R88, UR4, PT ;  /* 0x0000000458007c0c */ /* 0x000fe4000bf46270 */
[----:B------:R-:W-:-:S07]  /*8ba0*/  ISETP.GE.AND P1, PT, R90, UR4, PT ;  /* 0x000000045a007c0c */ /* 0x000fce000bf26270 */
[-C--:B----4-:R-:W-:Y:S02]  /*8bb0*/  @!P4 LEA R4, P6, R0, R21.reuse, 0x1 ;  /* 0x000000150004c211 */ /* 0x090fe400078c08ff */
[----:B------:R-:W-:Y:S02]  /*8bc0*/  @!P3 LEA R6, P5, R86, R21, 0x1 ;  /* 0x000000155606b211 */ /* 0x000fe400078a08ff */
[----:B---3--:R-:W-:Y:S02]  /*8bd0*/  @!P4 LEA.HI.X R5, R0, R29, R92, 0x1, P6 ;  /* 0x0000001d0005c211 */ /* 0x008fe400030f0c5c */
[----:B------:R-:W-:Y:S02]  /*8be0*/  @!P2 LEA R20, P6, R88, R21, 0x1 ;  /* 0x000000155814a211 */ /* 0x000fe400078c08ff */
[----:B------:R-:W-:Y:S01]  /*8bf0*/  @!P3 LEA.HI.X R7, R86, R29, R91, 0x1, P5 ;  /* 0x0000001d5607b211 */ /* 0x000fe200028f0c5b */
[----:B------:R3:W-:Y:S01]  /*8c00*/  @!P4 ST.E.128 desc[UR50][R4.64], R8 ;  /* 0x000000080400c985 */ /* 0x0007e2000c101d32 */
[----:B------:R-:W-:-:S02]  /*8c10*/  @!P1 LEA R28, P5, R90, R21, 0x1 ;  /* 0x000000155a1c9211 */ /* 0x000fc400078a08ff */
[-C--:B------:R-:W-:Y:S01]  /*8c20*/  @!P2 LEA.HI.X R21, R88, R29.reuse, R87, 0x1, P6 ;  /* 0x0000001d5815a211 */ /* 0x080fe200030f0c57 */
[----:B------:R3:W-:Y:S01]  /*8c30*/  @!P3 ST.E.128 desc[UR50][R6.64], R32 ;  /* 0x000000200600b985 */ /* 0x0007e2000c101d32 */
[----:B------:R-:W-:-:S03]  /*8c40*/  @!P1 LEA.HI.X R29, R90, R29, R89, 0x1, P5 ;  /* 0x0000001d5a1d9211 */ /* 0x000fc600028f0c59 */
[----:B------:R3:W-:Y:S04]  /*8c50*/  @!P2 ST.E.128 desc[UR50][R20.64], R48 ;  /* 0x000000301400a985 */ /* 0x0007e8000c101d32 */
[----:B------:R3:W-:Y:S02]  /*8c60*/  @!P1 ST.E.128 desc[UR50][R28.64], R64 ;  /* 0x000000401c009985 */ /* 0x0007e4000c101d32 */
.L_x_417:
[----:B------:R-:W-:Y:S05]  /*8c70*/  BSYNC B1 ;  /* 0x0000000000017941 */ /* 0x000fea0003800000 */
.L_x_416:
[----:B---3--:R3:W0:Y:S01]  /*8c80*/  SHFL.IDX PT, R11, R83, 0x2, 0x181f ;  /* 0x00581f00530b7f89 */ /* 0x00862200000e0000 */
[----:B------:R-:W-:Y:S03]  /*8c90*/  BSSY B1, `(.L_x_418) ;  /* 0x0000014000017945 */ /* 0x000fe60003800000 */
[----:B------:R3:W0:Y:S01]  /*8ca0*/  SHFL.IDX PT, R7, R82, 0x2, 0x181f ;  /* 0x00581f0052077f89 */ /* 0x00062200000e0000 */
[----:B------:R-:W-:Y:S05]  /*8cb0*/  @P0 BRA `(.L_x_419) ;  /* 0x0000000000440947 */ /* 0x000fea0003800000 */
[----:B------:R-:W-:Y:S02]  /*8cc0*/  ULDC UR4, c[0x0][0xac8] ;  /* 0x0002b20000047ab9 */ /* 0x000fe40000000800 */
[----:B------:R-:W-:Y:S02]  /*8cd0*/  ISETP.GE.AND P3, PT, R0, UR4, PT ;  /* 0x0000000400007c0c */ /* 0x000fe4000bf66270 */
[----:B------:R-:W-:Y:S02]  /*8ce0*/  ISETP.GE.AND P2, PT, R86, UR4, PT ;  /* 0x0000000456007c0c */ /* 0x000fe4000bf46270 */
[----:B------:R-:W-:Y:S02]  /*8cf0*/  ISETP.GE.AND P1, PT, R88, UR4, PT ;  /* 0x0000000458007c0c */ /* 0x000fe4000bf26270 */
[----:B------:R-:W-:-:S07]  /*8d00*/  ISETP.GE.AND P0, PT, R90, UR4, PT ;  /* 0x000000045a007c0c */ /* 0x000fce000bf06270 */
[-C--:B0-----:R-:W-:Y:S02]  /*8d10*/  @!P3 LEA R4, P6, R0, R7.reuse, 0x1 ;  /* 0x000000070004b211 */ /* 0x081fe400078c08ff */
[-C--:B------:R-:W-:Y:S02]  /*8d20*/  @!P2 LEA R6, P5, R86, R7.reuse, 0x1 ;  /* 0x000000075606a211 */ /* 0x080fe400078a08ff */
[----:B------:R-:W-:Y:S02]  /*8d30*/  @!P1 LEA R8, P4, R88, R7, 0x1 ;  /* 0x0000000758089211 */ /* 0x000fe400078808ff */
[----:B------:R-:W-:Y:S02]  /*8d40*/  @!P3 LEA.HI.X R5, R0, R11, R92, 0x1, P6 ;  /* 0x0000000b0005b211 */ /* 0x000fe400030f0c5c */
[----:B------:R-:W-:Y:S02]  /*8d50*/  @!P0 LEA R10, P6, R90, R7, 0x1 ;  /* 0x000000075a0a8211 */ /* 0x000fe400078c08ff */
[-C--:B------:R-:W-:Y:S01]  /*8d60*/  @!P2 LEA.HI.X R7, R86, R11.reuse, R91, 0x1, P5 ;  /* 0x0000000b5607a211 */ /* 0x080fe200028f0c5b */
[----:B------:R0:W-:Y:S01]  /*8d70*/  @!P3 ST.E.128 desc[UR50][R4.64], R12 ;  /* 0x0000000c0400b985 */ /* 0x0001e2000c101d32 */
[----:B------:R-:W-:-:S02]  /*8d80*/  @!P1 LEA.HI.X R9, R88, R11, R87, 0x1, P4 ;  /* 0x0000000b58099211 */ /* 0x000fc400020f0c57 */
[----:B------:R-:W-:Y:S01]  /*8d90*/  @!P0 LEA.HI.X R11, R90, R11, R89, 0x1, P6 ;  /* 0x0000000b5a0b8211 */ /* 0x000fe200030f0c59 */
[----:B------:R0:W-:Y:S04]  /*8da0*/  @!P2 ST.E.128 desc[UR50][R6.64], R36 ;  /* 0x000000240600a985 */ /* 0x0001e8000c101d32 */
[----:B------:R0:W-:Y:S04]  /*8db0*/  @!P1 ST.E.128 desc[UR50][R8.64], R52 ;  /* 0x0000003408009985 */ /* 0x0001e8000c101d32 */
[----:B------:R0:W-:Y:S02]  /*8dc0*/  @!P0 ST.E.128 desc[UR50][R10.64], R68 ;  /* 0x000000440a008985 */ /* 0x0001e4000c101d32 */
.L_x_419:
[----:B------:R-:W-:Y:S05]  /*8dd0*/  BSYNC B1 ;  /* 0x0000000000017941 */ /* 0x000fea0003800000 */
.L_x_418:
[----:B0-----:R-:W-:Y:S01]  /*8de0*/  VIADD R4, R84, 0x60 ;  /* 0x0000006054047836 */ /* 0x001fe20000000000 */
[----:B---3--:R-:W0:Y:S04]  /*8df0*/  SHFL.IDX PT, R83, R83, 0x3, 0x181f ;  /* 0x00781f0053537f89 */ /* 0x008e2800000e0000 */
[----:B------:R-:W-:Y:S01]  /*8e00*/  ISETP.GE.AND P0, PT, R4, R3, PT ;  /* 0x000000030400720c */ /* 0x000fe20003f06270 */
[----:B------:R3:W0:-:S12]  /*8e10*/  SHFL.IDX PT, R11, R82, 0x3, 0x181f ;  /* 0x00781f00520b7f89 */ /* 0x00061800000e0000 */
[----:B---3--:R-:W-:Y:S05]  /*8e20*/  @P0 BRA `(.L_x_420) ;  /* 0x0000002400940947 */ /* 0x008fea0003800000 */
[----:B------:R-:W-:Y:S02]  /*8e30*/  ULDC UR4, c[0x0][0xac8] ;  /* 0x0002b20000047ab9 */ /* 0x000fe40000000800 */
[----:B------:R-:W-:Y:S02]  /*8e40*/  ISETP.GE.AND P3, PT, R0, UR4, PT ;  /* 0x0000000400007c0c */ /* 0x000fe4000bf66270 */
[----:B------:R-:W-:Y:S02]  /*8e50*/  ISETP.GE.AND P4, PT, R86, UR4, PT ;  /* 0x0000000456007c0c */ /* 0x000fe4000bf86270 */
[----:B------:R-:W-:-:S09]  /*8e60*/  ISETP.GE.AND P5, PT, R88, UR4, PT ;  /* 0x0000000458007c0c */ /* 0x000fd2000bfa6270 */
[-C--:B0-----:R-:W-:Y:S02]  /*8e70*/  @!P3 LEA R4, P0, R0, R11.reuse, 0x1 ;  /* 0x0000000b0004b211 */ /* 0x081fe400078008ff */
[-C--:B------:R-:W-:Y:S02]  /*8e80*/  @!P4 LEA R6, P1, R86, R11.reuse, 0x1 ;  /* 0x0000000b5606c211 */ /* 0x080fe400078208ff */
[----:B------:R-:W-:Y:S02]  /*8e90*/  @!P5 LEA R8, P2, R88, R11, 0x1 ;  /* 0x0000000b5808d211 */ /* 0x000fe400078408ff */
[-C--:B------:R-:W-:Y:S02]  /*8ea0*/  @!P3 LEA.HI.X R5, R0, R83.reuse, R92, 0x1, P0 ;  /* 0x000000530005b211 */ /* 0x080fe400000f0c5c */
[-C--:B------:R-:W-:Y:S02]  /*8eb0*/  @!P4 LEA.HI.X R7, R86, R83.reuse, R91, 0x1, P1 ;  /* 0x000000535607c211 */ /* 0x080fe400008f0c5b */
[----:B------:R-:W-:Y:S01]  /*8ec0*/  @!P5 LEA.HI.X R9, R88, R83, R87, 0x1, P2 ;  /* 0x000000535809d211 */ /* 0x000fe200010f0c57 */
[----:B------:R3:W-:Y:S01]  /*8ed0*/  @!P3 ST.E.128 desc[UR50][R4.64], R24 ;  /* 0x000000180400b985 */ /* 0x0007e2000c101d32 */
[----:B------:R-:W-:-:S03]  /*8ee0*/  ISETP.GE.AND P0, PT, R90, UR4, PT ;  /* 0x000000045a007c0c */ /* 0x000fc6000bf06270 */
[----:B------:R3:W-:Y:S04]  /*8ef0*/  @!P4 ST.E.128 desc[UR50][R6.64], R40 ;  /* 0x000000280600c985 */ /* 0x0007e8000c101d32 */
[----:B------:R3:W-:Y:S06]  /*8f00*/  @!P5 ST.E.128 desc[UR50][R8.64], R56 ;  /* 0x000000380800d985 */ /* 0x0007ec000c101d32 */
[----:B------:R-:W-:Y:S05]  /*8f10*/  @P0 BRA `(.L_x_420) ;  /* 0x0000002400580947 */ /* 0x000fea0003800000 */
[----:B---3--:R-:W-:-:S04]  /*8f20*/  LEA R4, P0, R90, R11, 0x1 ;  /* 0x0000000b5a047211 */ /* 0x008fc800078008ff */
[----:B------:R-:W-:-:S05]  /*8f30*/  LEA.HI.X R5, R90, R83, R89, 0x1, P0 ;  /* 0x000000535a057211 */ /* 0x000fca00000f0c59 */
[----:B------:R0:W-:Y:S01]  /*8f40*/  ST.E.128 desc[UR50][R4.64], R72 ;  /* 0x0000004804007985 */ /* 0x0001e2000c101d32 */
[----:B------:R-:W-:Y:S05]  /*8f50*/  BRA `(.L_x_420) ;  /* 0x0000002400487947 */ /* 0x000fea0003800000 */
.L_x_413:
[----:B------:R-:W-:Y:S01]  /*8f60*/  ULDC.64 UR14, c[0x0][0xb08] ;  /* 0x0002c200000e7ab9 */ /* 0x000fe20000000a00 */
[----:B------:R-:W-:Y:S01]  /*8f70*/  IMAD.MOV.U32 R3, RZ, RZ, R12 ;  /* 0x000000ffff037224 */ /* 0x000fe200078e000c */
[----:B------:R-:W-:Y:S01]  /*8f80*/  UIMAD UR12, UR16, UR14, URZ ;  /* 0x0000000e100c72a4 */ /* 0x000fe2000f8e023f */
[----:B------:R-:W-:Y:S01]  /*8f90*/  BSSY B1, `(.L_x_421) ;  /* 0x00000c9000017945 */ /* 0x000fe20003800000 */
[----:B------:R-:W-:Y:S01]  /*8fa0*/  UIMAD.WIDE.U32 UR10, UR4, UR14, URZ ;  /* 0x0000000e040a72a5 */ /* 0x000fe2000f8e003f */
[----:B------:R-:W-:Y:S01]  /*8fb0*/  SHF.R.S32.HI R152, RZ, 0x1f, R203 ;  /* 0x0000001fff987819 */ /* 0x000fe200000114cb */
[----:B------:R-:W-:Y:S01]  /*8fc0*/  UIMAD UR12, UR4, UR15, UR12 ;  /* 0x0000000f040c72a4 */ /* 0x000fe2000f8e020c */
[----:B------:R-:W-:Y:S01]  /*8fd0*/  SHF.R.S32.HI R153, RZ, 0x1f, R204 ;  /* 0x0000001fff997819 */ /* 0x000fe200000114cc */
[----:B------:R-:W-:Y:S01]  /*8fe0*/  USHF.R.S32.HI UR4, URZ, 0x1f, UR39 ;  /* 0x0000001f3f047899 */ /* 0x000fe20008011427 */
[----:B------:R-:W-:Y:S01]  /*8ff0*/  SHF.R.S32.HI R154, RZ, 0x1f, R205 ;  /* 0x0000001fff9a7819 */ /* 0x000fe200000114cd */
[----:B------:R-:W-:Y:S01]  /*9000*/  UIADD3 UR11, UR11, UR12, URZ ;  /* 0x0000000c0b0b7290 */ /* 0x000fe2000fffe03f */
[----:B------:R-:W-:Y:S01]  /*9010*/  SHF.R.S32.HI R155, RZ, 0x1f, R206 ;  /* 0x0000001fff9b7819 */ /* 0x000fe200000114ce */
[----:B------:R-:W-:Y:S01]  /*9020*/  ULDC.64 UR14, c[0x0][0xb40] ;  /* 0x0002d000000e7ab9 */ /* 0x000fe20000000a00 */
[----:B------:R-:W-:Y:S01]  /*9030*/  ULDC.64 UR12, c[0x0][0xb38] ;  /* 0x0002ce00000c7ab9 */ /* 0x000fe20000000a00 */
[----:B------:R-:W-:Y:S01]  /*9040*/  UIMAD UR4, UR4, UR14, URZ ;  /* 0x0000000e040472a4 */ /* 0x000fe2000f8e023f */
[----:B------:R-:W-:Y:S01]  /*9050*/  SHF.R.S32.HI R156, RZ, 0x1f, R207 ;  /* 0x0000001fff9c7819 */ /* 0x000fe200000114cf */
[----:B------:R-:W-:Y:S01]  /*9060*/  UIMAD.WIDE.U32 UR10, UR43, UR12, UR10 ;  /* 0x0000000c2b0a72a5 */ /* 0x000fe2000f8e000a */
[----:B------:R-:W-:Y:S01]  /*9070*/  SHF.R.S32.HI R157, RZ, 0x1f, R208 ;  /* 0x0000001fff9d7819 */ /* 0x000fe200000114d0 */
[----:B------:R-:W-:Y:S01]  /*9080*/  UIMAD UR4, UR39, UR15, UR4 ;  /* 0x0000000f270472a4 */ /* 0x000fe2000f8e0204 */
[----:B------:R-:W-:Y:S01]  /*9090*/  SHF.R.S32.HI R158, RZ, 0x1f, R209 ;  /* 0x0000001fff9e7819 */ /* 0x000fe200000114d1 */
[----:B------:R-:W-:Y:S01]  /*90a0*/  UIMAD UR11, UR43, UR13, UR11 ;  /* 0x0000000d2b0b72a4 */ /* 0x000fe2000f8e020b */
[----:B------:R-:W-:Y:S01]  /*90b0*/  SHF.R.S32.HI R159, RZ, 0x1f, R210 ;  /* 0x0000001fff9f7819 */ /* 0x000fe200000114d2 */
[----:B------:R-:W-:Y:S01]  /*90c0*/  @UP1 ULDC UR12, c[0x0][0xbec] ;  /* 0x0002fb00000c1ab9 */ /* 0x000fe20000000800 */
[----:B------:R-:W-:Y:S01]  /*90d0*/  UIADD3 UR8, UR8, 0x22820, URZ ;  /* 0x0002282008087890 */ /* 0x000fe2000fffe03f */
[----:B0-----:R-:W-:Y:S01]  /*90e0*/  @P1 IMAD.HI.U32 R0, R12, UR12, RZ ;  /* 0x0000000c0c001c27 */ /* 0x001fe2000f8e00ff */
[----:B------:R-:W-:Y:S01]  /*90f0*/  UIMAD.WIDE.U32 UR10, UR39, UR14, UR10 ;  /* 0x0000000e270a72a5 */ /* 0x000fe2000f8e000a */
[----:B------:R-:W-:Y:S01]  /*9100*/  SHF.R.S32.HI R160, RZ, 0x1f, R211 ;  /* 0x0000001fffa07819 */ /* 0x000fe200000114d3 */
[----:B------:R-:W-:Y:S01]  /*9110*/  ULDC.64 UR12, c[0x0][0xb48] ;  /* 0x0002d200000c7ab9 */ /* 0x000fe20000000a00 */
[----:B------:R-:W-:Y:S01]  /*9120*/  UPRMT UR8, URZ, 0x654, UR8 ;  /* 0x000006543f087896 */ /* 0x000fe20008000008 */
[----:B------:R-:W-:Y:S01]  /*9130*/  SHF.R.S32.HI R161, RZ, 0x1f, R212 ;  /* 0x0000001fffa17819 */ /* 0x000fe200000114d4 */
[----:B------:R-:W-:Y:S01]  /*9140*/  UIADD3 UR11, UR11, UR4, URZ ;  /* 0x000000040b0b7290 */ /* 0x000fe2000fffe03f */
[----:B------:R-:W-:-:S02]  /*9150*/  SHF.R.S32.HI R162, RZ, 0x1f, R213 ;  /* 0x0000001fffa27819 */ /* 0x000fc400000114d5 */
[----:B------:R-:W-:Y:S01]  /*9160*/  @UP1 ULDC UR4, c[0x0][0xbf0] ;  /* 0x0002fc0000041ab9 */ /* 0x000fe20000000800 */
[----:B------:R-:W-:Y:S01]  /*9170*/  UIMAD.WIDE.U32 UR10, UR42, UR12, UR10 ;  /* 0x0000000c2a0a72a5 */ /* 0x000fe2000f8e000a */
[----:B------:R-:W-:Y:S02]  /*9180*/  @P1 SHF.R.U32.HI R3, RZ, UR4, R0 ;  /* 0x00000004ff031c19 */ /* 0x000fe40008011600 */
[----:B------:R-:W-:Y:S01]  /*9190*/  SYNCS.ARRIVE.TRANS64.RED.A1T0 RZ, [UR8], RZ ;  /* 0x000000ffffff79a7 */ /* 0x000fe20008100408 */
[----:B------:R-:W-:Y:S01]  /*91a0*/  UIMAD UR42, UR42, UR13, UR11 ;  /* 0x0000000d2a2a72a4 */ /* 0x000fe2000f8e020b */
[--C-:B------:R-:W-:Y:S01]  /*91b0*/  SHF.R.S32.HI R0, RZ, 0x1f, R3.reuse ;  /* 0x0000001fff007819 */ /* 0x100fe20000011403 */
[----:B------:R-:W-:Y:S01]  /*91c0*/  IMAD.MOV R7, RZ, RZ, -R3 ;  /* 0x000000ffff077224 */ /* 0x000fe200078e0a03 */
[----:B------:R-:W-:Y:S01]  /*91d0*/  ULDC.64 UR12, c[0x0][0xb30] ;  /* 0x0002cc00000c7ab9 */ /* 0x000fe20000000a00 */
[----:B------:R-:W-:Y:S01]  /*91e0*/  IMAD.U32 R5, RZ, RZ, UR11 ;  /* 0x0000000bff057e24 */ /* 0x000fe2000f8e00ff */
[----:B------:R-:W-:Y:S01]  /*91f0*/  SHF.R.S32.HI R163, RZ, 0x1f, R214 ;  /* 0x0000001fffa37819 */ /* 0x000fe200000114d6 */
[----:B------:R-:W-:Y:S01]  /*9200*/  IMAD R7, R7, UR9, R12 ;  /* 0x0000000907077c24 */ /* 0x000fe2000f8e020c */
[----:B------:R-:W-:Y:S01]  /*9210*/  SHF.R.S32.HI R164, RZ, 0x1f, R215 ;  /* 0x0000001fffa47819 */ /* 0x000fe200000114d7 */
[----:B------:R-:W-:Y:S01]  /*9220*/  IMAD R0, R0, UR12, RZ ;  /* 0x0000000c00007c24 */ /* 0x000fe2000f8e02ff */
[----:B------:R-:W-:Y:S01]  /*9230*/  SHF.R.S32.HI R20, RZ, 0x1f, R216 ;  /* 0x0000001fff147819 */ /* 0x000fe200000114d8 */
[----:B------:R-:W-:Y:S01]  /*9240*/  IMAD.U32 R4, RZ, RZ, UR10 ;  /* 0x0000000aff047e24 */ /* 0x000fe2000f8e00ff */
[----:B------:R-:W-:Y:S01]  /*9250*/  ULDC.64 UR10, c[0x0][0xb28] ;  /* 0x0002ca00000a7ab9 */ /* 0x000fe20000000a00 */
[----:B------:R-:W-:Y:S01]  /*9260*/  IMAD.U32 R5, RZ, RZ, UR42 ;  /* 0x0000002aff057e24 */ /* 0x000fe2000f8e00ff */
[----:B------:R-:W-:Y:S01]  /*9270*/  SHF.R.S32.HI R165, RZ, 0x1f, R217 ;  /* 0x0000001fffa57819 */ /* 0x000fe200000114d9 */
[C---:B------:R-:W-:Y:S01]  /*9280*/  IMAD R9, R3.reuse, UR13, R0 ;  /* 0x0000000d03097c24 */ /* 0x040fe2000f8e0200 */
[----:B------:R-:W-:Y:S01]  /*9290*/  SHF.R.S32.HI R0, RZ, 0x1f, R7 ;  /* 0x0000001fff007819 */ /* 0x000fe20000011407 */
[----:B------:R-:W-:Y:S01]  /*92a0*/  IMAD.WIDE.U32 R4, R3, UR12, R4 ;  /* 0x0000000c03047c25 */ /* 0x000fe2000f8e0004 */
[----:B------:R-:W-:-:S02]  /*92b0*/  SHF.R.S32.HI R166, RZ, 0x1f, R218 ;  /* 0x0000001fffa67819 */ /* 0x000fc400000114da */
[----:B------:R-:W-:Y:S01]  /*92c0*/  SHF.R.S32.HI R167, RZ, 0x1f, R219 ;  /* 0x0000001fffa77819 */ /* 0x000fe200000114db */
[----:B------:R-:W-:Y:S01]  /*92d0*/  IMAD R0, R0, UR10, RZ ;  /* 0x0000000a00007c24 */ /* 0x000fe2000f8e02ff */
[----:B------:R-:W-:Y:S01]  /*92e0*/  SHF.R.S32.HI R168, RZ, 0x1f, R220 ;  /* 0x0000001fffa87819 */ /* 0x000fe200000114dc */
[----:B------:R-:W-:Y:S02]  /*92f0*/  IMAD.IADD R5, R5, 0x1, R9 ;  /* 0x0000000105057824 */ /* 0x000fe400078e0209 */
[C---:B------:R-:W-:Y:S02]  /*9300*/  IMAD R3, R7.reuse, UR11, R0 ;  /* 0x0000000b07037c24 */ /* 0x040fe4000f8e0200 */
[----:B------:R-:W-:Y:S01]  /*9310*/  IMAD.WIDE.U32 R4, R7, UR10, R4 ;  /* 0x0000000a07047c25 */ /* 0x000fe2000f8e0004 */
[----:B------:R-:W-:-:S03]  /*9320*/  ULDC.64 UR10, c[0x0][0xb00] ;  /* 0x0002c000000a7ab9 */ /* 0x000fc60000000a00 */
[----:B------:R-:W-:Y:S01]  /*9330*/  IMAD.IADD R3, R5, 0x1, R3 ;  /* 0x0000000105037824 */ /* 0x000fe200078e0203 */
[----:B------:R-:W-:-:S04]  /*9340*/  LEA R0, P1, R4, UR10, 0x2 ;  /* 0x0000000a04007c11 */ /* 0x000fc8000f8210ff */
[----:B------:R-:W-:Y:S02]  /*9350*/  LEA.HI.X R3, R4, UR11, R3, 0x2, P1 ;  /* 0x0000000b04037c11 */ /* 0x000fe400088f1403 */
[----:B------:R0:W1:Y:S04]  /*9360*/  SHFL.IDX PT, R4, R0, RZ, 0x1c1f ;  /* 0x001c1fff00047589 */ /* 0x00006800000e0000 */
[----:B------:R0:W2:Y:S01]  /*9370*/  SHFL.IDX PT, R5, R3, RZ, 0x1c1f ;  /* 0x001c1fff03057589 */ /* 0x0000a200000e0000 */
[----:B------:R-:W-:Y:S05]  /*9380*/  @P2 BRA `(.L_x_422) ;  /* 0x0000000800242947 */ /* 0x000fea0003800000 */
[----:B------:R-:W-:Y:S01]  /*9390*/  ULDC UR4, c[0x0][0xac8] ;  /* 0x0002b20000047ab9 */ /* 0x000fe20000000800 */
[----:B------:R-:W-:Y:S01]  /*93a0*/  VIADD R21, R2, 0xe0 ;  /* 0x000000e002157836 */ /* 0x000fe20000000000 */
[----:B------:R-:W-:Y:S02]  /*93b0*/  ISETP.GE.AND P2, PT, R220, UR4, PT ;  /* 0x00000004dc007c0c */ /* 0x000fe4000bf46270 */
[----:B------:R-:W-:Y:S02]  /*93c0*/  ISETP.GE.AND P3, PT, R2, UR4, PT ;  /* 0x0000000402007c0c */ /* 0x000fe4000bf66270 */
[----:B------:R-:W-:Y:S02]  /*93d0*/  ISETP.GE.AND P1, PT, R219, UR4, PT ;  /* 0x00000004db007c0c */ /* 0x000fe4000bf26270 */
[----:B------:R-:W-:-:S07]  /*93e0*/  ISETP.GE.AND P4, PT, R218, UR4, PT ;  /* 0x00000004da007c0c */ /* 0x000fce000bf86270 */
[----:B-1----:R-:W-:Y:S02]  /*93f0*/  @!P2 LEA R8, P5, R220, R4, 0x2 ;  /* 0x00000004dc08a211 */ /* 0x002fe400078a10ff */
[----:B--2---:R-:W-:Y:S02]  /*9400*/  @!P3 IMAD.WIDE R6, R2, 0x4, R4 ;  /* 0x000000040206b825 */ /* 0x004fe400078e0204 */
[----:B------:R-:W-:-:S03]  /*9410*/  @!P2 LEA.HI.X R9, R220, R5, R168, 0x2, P5 ;  /* 0x00000005dc09a211 */ /* 0x000fc600028f14a8 */
[----:B------:R1:W-:Y:S01]  /*9420*/  @!P3 ST.E.64 desc[UR50][R6.64], R24 ;  /* 0x000000180600b985 */ /* 0x0003e2000c101b32 */
[----:B------:R-:W-:-:S03]  /*9430*/  ISETP.GE.AND P3, PT, R217, UR4, PT ;  /* 0x00000004d9007c0c */ /* 0x000fc6000bf66270 */
[----:B------:R2:W-:Y:S01]  /*9440*/  @!P2 ST.E.64 desc[UR50][R8.64], R28 ;  /* 0x0000001c0800a985 */ /* 0x0005e2000c101b32 */
[----:B------:R-:W-:Y:S02]  /*9450*/  ISETP.GE.AND P2, PT, R216, UR4, PT ;  /* 0x00000004d8007c0c */ /* 0x000fe4000bf46270 */
[----:B-1----:R-:W-:Y:S01]  /*9460*/  @!P1 LEA R6, P6, R219, R4, 0x2 ;  /* 0x00000004db069211 */ /* 0x002fe200078c10ff */
[----:B------:R-:W-:-:S03]  /*9470*/  VIADD R25, R2, 0xe8 ;  /* 0x000000e802197836 */ /* 0x000fc60000000000 */
[----:B------:R-:W-:Y:S01]  /*9480*/  @!P1 LEA.HI.X R7, R219, R5, R167, 0x2, P6 ;  /* 0x00000005db079211 */ /* 0x000fe200030f14a7 */
[----:B--2---:R-:W-:Y:S01]  /*9490*/  VIADD R29, R2, 0xf0 ;  /* 0x000000f0021d7836 */ /* 0x004fe20000000000 */
[----:B------:R-:W-:-:S03]  /*94a0*/  @!P4 LEA R8, P5, R218, R4, 0x2 ;  /* 0x00000004da08c211 */ /* 0x000fc600078a10ff */
[----:B------:R1:W-:Y:S01]  /*94b0*/  @!P1 ST.E.64 desc[UR50][R6.64], R32 ;  /* 0x0000002006009985 */ /* 0x0003e2000c101b32 */
[----:B------:R-:W-:Y:S02]  /*94c0*/  @!P4 LEA.HI.X R9, R218, R5, R166, 0x2, P5 ;  /* 0x00000005da09c211 */ /* 0x000fe400028f14a6 */
[----:B------:R-:W-:-:S03]  /*94d0*/  ISETP.GE.AND P1, PT, R215, UR4, PT ;  /* 0x00000004d7007c0c */ /* 0x000fc6000bf26270 */
[----:B------:R2:W-:Y:S01]  /*94e0*/  @!P4 ST.E.64 desc[UR50][R8.64], R36 ;  /* 0x000000240800c985 */ /* 0x0005e2000c101b32 */
[----:B------:R-:W-:Y:S02]  /*94f0*/  ISETP.GE.AND P4, PT, R214, UR4, PT ;  /* 0x00000004d6007c0c */ /* 0x000fe4000bf86270 */
[----:B-1----:R-:W-:Y:S01]  /*9500*/  @!P3 LEA R6, P6, R217, R4, 0x2 ;  /* 0x00000004d906b211 */ /* 0x002fe200078c10ff */
[----:B------:R-:W-:-:S03]  /*9510*/  VIADD R33, R2, 0xf8 ;  /* 0x000000f802217836 */ /* 0x000fc60000000000 */
[----:B------:R-:W-:Y:S02]  /*9520*/  @!P3 LEA.HI.X R7, R217, R5, R165, 0x2, P6 ;  /* 0x00000005d907b211 */ /* 0x000fe400030f14a5 */
[----:B--2---:R-:W-:-:S03]  /*9530*/  @!P2 LEA R8, P5, R216, R4, 0x2 ;  /* 0x00000004d808a211 */ /* 0x004fc600078a10ff */
[----:B------:R1:W-:Y:S01]  /*9540*/  @!P3 ST.E.64 desc[UR50][R6.64], R40 ;  /* 0x000000280600b985 */ /* 0x0003e2000c101b32 */
[----:B------:R-:W-:Y:S02]  /*9550*/  @!P2 LEA.HI.X R9, R216, R5, R20, 0x2, P5 ;  /* 0x00000005d809a211 */ /* 0x000fe400028f1414 */
[----:B------:R-:W-:-:S03]  /*9560*/  ISETP.GE.AND P3, PT, R213, UR4, PT ;  /* 0x00000004d5007c0c */ /* 0x000fc6000bf66270 */
[----:B------:R2:W-:Y:S01]  /*9570*/  @!P2 ST.E.64 desc[UR50][R8.64], R44 ;  /* 0x0000002c0800a985 */ /* 0x0005e2000c101b32 */
[----:B------:R-:W-:Y:S02]  /*9580*/  ISETP.GE.AND P2, PT, R212, UR4, PT ;  /* 0x00000004d4007c0c */ /* 0x000fe4000bf46270 */
[----:B-1----:R-:W-:-:S04]  /*9590*/  @!P1 LEA R6, P6, R215, R4, 0x2 ;  /* 0x00000004d7069211 */ /* 0x002fc800078c10ff */
        /* <DEDUP_REMOVED lines=19> */
[-C--:B------:R-:W-:Y:S02]  /*96d0*/  @!P4 LEA.HI.X R9, R210, R5.reuse, R159, 0x2, P5 ;  /* 0x00000005d209c211 */ /* 0x080fe400028f149f */
[----:B------:R-:W-:Y:S02]  /*96e0*/  ISETP.GE.AND P1, PT, R207, UR4, PT ;  /* 0x00000004cf007c0c */ /* 0x000fe4000bf26270 */
[-C--:B------:R-:W-:Y:S01]  /*96f0*/  @!P2 LEA R10, P5, R208, R4.reuse, 0x2 ;  /* 0x00000004d00aa211 */ /* 0x080fe200078a10ff */
[----:B------:R2:W-:Y:S01]  /*9700*/  @!P4 ST.E.64 desc[UR50][R8.64], R68 ;  /* 0x000000440800c985 */ /* 0x0005e2000c101b32 */
[----:B------:R-:W-:Y:S02]  /*9710*/  ISETP.GE.AND P4, PT, R206, UR4, PT ;  /* 0x00000004ce007c0c */ /* 0x000fe4000bf86270 */
[----:B------:R-:W-:Y:S02]  /*9720*/  @!P2 LEA.HI.X R11, R208, R5, R157, 0x2, P5 ;  /* 0x00000005d00ba211 */ /* 0x000fe400028f149d */
[----:B-1----:R-:W-:-:S04]  /*9730*/  @!P3 LEA R6, P6, R209, R4, 0x2 ;  /* 0x00000004d106b211 */ /* 0x002fc800078c10ff */
[----:B------:R-:W-:Y:S02]  /*9740*/  @!P3 LEA.HI.X R7, R209, R5, R158, 0x2, P6 ;  /* 0x00000005d107b211 */ /* 0x000fe400030f149e */
[----:B------:R-:W-:-:S03]  /*9750*/  @!P1 LEA R12, P6, R207, R4, 0x2 ;  /* 0x00000004cf0c9211 */ /* 0x000fc600078c10ff */
[----:B------:R-:W-:Y:S01]  /*9760*/  @!P4 LEA R14, P5, R206, R4, 0x2 ;  /* 0x00000004ce0ec211 */ /* 0x000fe200078a10ff */
[----:B------:R1:W-:Y:S01]  /*9770*/  @!P3 ST.E.64 desc[UR50][R6.64], R72 ;  /* 0x000000480600b985 */ /* 0x0003e2000c101b32 */
[----:B------:R-:W-:Y:S02]  /*9780*/  ISETP.GE.AND P3, PT, R205, UR4, PT ;  /* 0x00000004cd007c0c */ /* 0x000fe4000bf66270 */
[-C--:B------:R-:W-:Y:S01]  /*9790*/  @!P1 LEA.HI.X R13, R207, R5.reuse, R156, 0x2, P6 ;  /* 0x00000005cf0d9211 */ /* 0x080fe200030f149c */
[----:B------:R3:W-:Y:S01]  /*97a0*/  @!P2 ST.E.64 desc[UR50][R10.64], R76 ;  /* 0x0000004c0a00a985 */ /* 0x0007e2000c101b32 */
[----:B------:R-:W-:Y:S02]  /*97b0*/  ISETP.GE.AND P2, PT, R204, UR4, PT ;  /* 0x00000004cc007c0c */ /* 0x000fe4000bf46270 */
[----:B------:R-:W-:Y:S01]  /*97c0*/  @!P4 LEA.HI.X R15, R206, R5, R155, 0x2, P5 ;  /* 0x00000005ce0fc211 */ /* 0x000fe200028f149b */
[----:B------:R4:W-:Y:S01]  /*97d0*/  @!P1 ST.E.64 desc[UR50][R12.64], R80 ;  /* 0x000000500c009985 */ /* 0x0009e2000c101b32 */
[----:B------:R-:W-:-:S03]  /*97e0*/  ISETP.GE.AND P1, PT, R203, UR4, PT ;  /* 0x00000004cb007c0c */ /* 0x000fc6000bf26270 */
[----:B------:R5:W-:Y:S01]  /*97f0*/  @!P4 ST.E.64 desc[UR50][R14.64], R84 ;  /* 0x000000540e00c985 */ /* 0x000be2000c101b32 */
[----:B------:R-:W-:Y:S02]  /*9800*/  ISETP.GE.AND P4, PT, R202, UR4, PT ;  /* 0x00000004ca007c0c */ /* 0x000fe4000bf86270 */
[----:B--2---:R-:W-:-:S03]  /*9810*/  @!P3 LEA R8, P6, R205, R4, 0x2 ;  /* 0x00000004cd08b211 */ /* 0x004fc600078c10ff */
[CC--:B-1----:R-:W-:Y:S02]  /*9820*/  @!P2 LEA R6, P5, R204.reuse, R4.reuse, 0x2 ;  /* 0x00000004cc06a211 */ /* 0x0c2fe400078a10ff */
[-C--:B------:R-:W-:Y:S02]  /*9830*/  @!P3 LEA.HI.X R9, R205, R5.reuse, R154, 0x2, P6 ;  /* 0x00000005cd09b211 */ /* 0x080fe400030f149a */
[-C--:B------:R-:W-:Y:S02]  /*9840*/  @!P2 LEA.HI.X R7, R204, R5.reuse, R153, 0x2, P5 ;  /* 0x00000005cc07a211 */ /* 0x080fe400028f1499 */
[----:B---3--:R-:W-:Y:S01]  /*9850*/  @!P1 LEA R10, P6, R203, R4, 0x2 ;  /* 0x00000004cb0a9211 */ /* 0x008fe200078c10ff */
[----:B------:R1:W-:Y:S01]  /*9860*/  @!P3 ST.E.64 desc[UR50][R8.64], R88 ;  /* 0x000000580800b985 */ /* 0x0003e2000c101b32 */
[----:B------:R-:W-:Y:S02]  /*9870*/  ISETP.GE.AND P3, PT, R201, UR4, PT ;  /* 0x00000004c9007c0c */ /* 0x000fe4000bf66270 */
[----:B------:R-:W-:Y:S01]  /*9880*/  @!P1 LEA.HI.X R11, R203, R5, R152, 0x2, P6 ;  /* 0x00000005cb0b9211 */ /* 0x000fe200030f1498 */
[----:B------:R2:W-:Y:S01]  /*9890*/  @!P2 ST.E.64 desc[UR50][R6.64], R92 ;  /* 0x0000005c0600a985 */ /* 0x0005e2000c101b32 */
[----:B------:R-:W-:-:S02]  /*98a0*/  ISETP.GE.AND P2, PT, R200, UR4, PT ;  /* 0x00000004c8007c0c */ /* 0x000fc4000bf46270 */
[C---:B----4-:R-:W-:Y:S01]  /*98b0*/  @!P4 LEA R12, P5, R202.reuse, R4, 0x2 ;  /* 0x00000004ca0cc211 */ /* 0x050fe200078a10ff */
[----:B------:R3:W-:Y:S01]  /*98c0*/  @!P1 ST.E.64 desc[UR50][R10.64], R96 ;  /* 0x000000600a009985 */ /* 0x0007e2000c101b32 */
[----:B------:R-:W-:Y:S02]  /*98d0*/  ISETP.GE.AND P1, PT, R23, UR4, PT ;  /* 0x0000000417007c0c */ /* 0x000fe4000bf26270 */
[----:B------:R-:W-:-:S03]  /*98e0*/  @!P4 LEA.HI.X R13, R202, R5, R229, 0x2, P5 ;  /* 0x00000005ca0dc211 */ /* 0x000fc600028f14e5 */
[CC--:B-----5:R-:W-:Y:S02]  /*98f0*/  @!P3 LEA R14, P6, R201.reuse, R4.reuse, 0x2 ;  /* 0x00000004c90eb211 */ /* 0x0e0fe400078c10ff */
[----:B------:R4:W-:Y:S01]  /*9900*/  @!P4 ST.E.64 desc[UR50][R12.64], R100 ;  /* 0x000000640c00c985 */ /* 0x0009e2000c101b32 */
[----:B------:R-:W-:Y:S02]  /*9910*/  ISETP.GE.AND P4, PT, R22, UR4, PT ;  /* 0x0000000416007c0c */ /* 0x000fe4000bf86270 */
[CC--:B-1----:R-:W-:Y:S02]  /*9920*/  @!P2 LEA R8, P5, R200.reuse, R4.reuse, 0x2 ;  /* 0x00000004c808a211 */ /* 0x0c2fe400078a10ff */
[-C--:B------:R-:W-:Y:S02]  /*9930*/  @!P3 LEA.HI.X R15, R201, R5.reuse, R228, 0x2, P6 ;  /* 0x00000005c90fb211 */ /* 0x080fe400030f14e4 */
[----:B------:R-:W-:Y:S02]  /*9940*/  @!P2 LEA.HI.X R9, R200, R5, R227, 0x2, P5 ;  /* 0x00000005c809a211 */ /* 0x000fe400028f14e3 */
[----:B--2---:R-:W-:Y:S01]  /*9950*/  @!P1 LEA R6, P6, R23, R4, 0x2 ;  /* 0x0000000417069211 */ /* 0x004fe200078c10ff */
[----:B------:R1:W-:Y:S01]  /*9960*/  @!P3 ST.E.64 desc[UR50][R14.64], R104 ;  /* 0x000000680e00b985 */ /* 0x0003e2000c101b32 */
[----:B------:R-:W-:-:S02]  /*9970*/  ISETP.GE.AND P3, PT, R19, UR4, PT ;  /* 0x0000000413007c0c */ /* 0x000fc4000bf66270 */
[-C--:B------:R-:W-:Y:S01]  /*9980*/  @!P1 LEA.HI.X R7, R23, R5.reuse, R226, 0x2, P6 ;  /* 0x0000000517079211 */ /* 0x080fe200030f14e2 */
[----:B------:R2:W-:Y:S01]  /*9990*/  @!P2 ST.E.64 desc[UR50][R8.64], R108 ;  /* 0x0000006c0800a985 */ /* 0x0005e2000c101b32 */
[----:B------:R-:W-:Y:S02]  /*99a0*/  ISETP.GE.AND P2, PT, R18, UR4, PT ;  /* 0x0000000412007c0c */ /* 0x000fe4000bf46270 */
[C---:B---3--:R-:W-:Y:S01]  /*99b0*/  @!P4 LEA R10, P5, R22.reuse, R4, 0x2 ;  /* 0x00000004160ac211 */ /* 0x048fe200078a10ff */
[----:B------:R3:W-:Y:S01]  /*99c0*/  @!P1 ST.E.64 desc[UR50][R6.64], R112 ;  /* 0x0000007006009985 */ /* 0x0007e2000c101b32 */
[----:B------:R-:W-:Y:S02]  /*99d0*/  ISETP.GE.AND P1, PT, R17, UR4, PT ;  /* 0x0000000411007c0c */ /* 0x000fe4000bf26270 */
[----:B------:R-:W-:-:S03]  /*99e0*/  @!P4 LEA.HI.X R11, R22, R5, R225, 0x2, P5 ;  /* 0x00000005160bc211 */ /* 0x000fc600028f14e1 */
[CC--:B----4-:R-:W-:Y:S02]  /*99f0*/  @!P3 LEA R12, P6, R19.reuse, R4.reuse, 0x2 ;  /* 0x00000004130cb211 */ /* 0x0d0fe400078c10ff */
[----:B------:R4:W-:Y:S02]  /*9a00*/  @!P4 ST.E.64 desc[UR50][R10.64], R116 ;  /* 0x000000740a00c985 */ /* 0x0009e4000c101b32 */
[CC--:B-1----:R-:W-:Y:S02]  /*9a10*/  @!P2 LEA R14, P4, R18.reuse, R4.reuse, 0x2 ;  /* 0x00000004120ea211 */ /* 0x0c2fe400078810ff */
[-C--:B------:R-:W-:Y:S02]  /*9a20*/  @!P3 LEA.HI.X R13, R19, R5.reuse, R224, 0x2, P6 ;  /* 0x00000005130db211 */ /* 0x080fe400030f14e0 */
[----:B------:R-:W-:Y:S02]  /*9a30*/  @!P2 LEA.HI.X R15, R18, R5, R223, 0x2, P4 ;  /* 0x00000005120fa211 */ /* 0x000fe400020f14df */
[----:B------:R-:W-:Y:S01]  /*9a40*/  ISETP.GE.AND P4, PT, R16, UR4, PT ;  /* 0x0000000410007c0c */ /* 0x000fe2000bf86270 */
[----:B------:R1:W-:Y:S01]  /*9a50*/  @!P3 ST.E.64 desc[UR50][R12.64], R120 ;  /* 0x000000780c00b985 */ /* 0x0003e2000c101b32 */
[----:B--2---:R-:W-:-:S02]  /*9a60*/  @!P1 LEA R8, P5, R17, R4, 0x2 ;  /* 0x0000000411089211 */ /* 0x004fc400078a10ff */
[----:B------:R-:W-:Y:S01]  /*9a70*/  ISETP.GE.AND P3, PT, R21, UR4, PT ;  /* 0x0000000415007c0c */ /* 0x000fe2000bf66270 */
[----:B------:R-:W-:Y:S01]  /*9a80*/  @!P2 ST.E.64 desc[UR50][R14.64], R124 ;  /* 0x0000007c0e00a985 */ /* 0x000fe2000c101b32 */
[----:B------:R-:W-:Y:S02]  /*9a90*/  @!P1 LEA.HI.X R9, R17, R5, R222, 0x2, P5 ;  /* 0x0000000511099211 */ /* 0x000fe400028f14de */
[----:B------:R-:W-:Y:S02]  /*9aa0*/  ISETP.GE.AND P2, PT, R25, UR4, PT ;  /* 0x0000000419007c0c */ /* 0x000fe4000bf46270 */
[----:B---3--:R-:W-:Y:S01]  /*9ab0*/  SHF.R.S32.HI R7, RZ, 0x1f, R16 ;  /* 0x0000001fff077819 */ /* 0x008fe20000011410 */
[----:B------:R2:W-:Y:S01]  /*9ac0*/  @!P1 ST.E.64 desc[UR50][R8.64], R128 ;  /* 0x0000008008009985 */ /* 0x0005e2000c101b32 */
[----:B------:R-:W-:Y:S02]  /*9ad0*/  ISETP.GE.AND P1, PT, R29, UR4, PT ;  /* 0x000000041d007c0c */ /* 0x000fe4000bf26270 */
[----:B------:R-:W-:-:S02]  /*9ae0*/  @!P4 LEA R6, P5, R16, R4, 0x2 ;  /* 0x000000041006c211 */ /* 0x000fc400078a10ff */
[----:B----4-:R-:W-:Y:S02]  /*9af0*/  SHF.R.S32.HI R11, RZ, 0x1f, R21 ;  /* 0x0000001fff0b7819 */ /* 0x010fe40000011415 */
[----:B------:R-:W-:Y:S02]  /*9b00*/  @!P3 LEA R10, P6, R21, R4, 0x2 ;  /* 0x00000004150ab211 */ /* 0x000fe400078c10ff */
[-C--:B------:R-:W-:Y:S02]  /*9b10*/  @!P4 LEA.HI.X R7, R16, R5.reuse, R7, 0x2, P5 ;  /* 0x000000051007c211 */ /* 0x080fe400028f1407 */
[----:B------:R-:W-:Y:S02]  /*9b20*/  ISETP.GE.AND P5, PT, R33, UR4, PT ;  /* 0x0000000421007c0c */ /* 0x000fe4000bfa6270 */
[----:B------:R-:W-:Y:S01]  /*9b30*/  @!P3 LEA.HI.X R11, R21, R5, R11, 0x2, P6 ;  /* 0x00000005150bb211 */ /* 0x000fe200030f140b */
[----:B------:R3:W-:Y:S01]  /*9b40*/  @!P4 ST.E.64 desc[UR50][R6.64], R132 ;  /* 0x000000840600c985 */ /* 0x0007e2000c101b32 */
[----:B-1----:R-:W-:-:S02]  /*9b50*/  SHF.R.S32.HI R12, RZ, 0x1f, R25 ;  /* 0x0000001fff0c7819 */ /* 0x002fc40000011419 */
[CC--:B--2---:R-:W-:Y:S01]  /*9b60*/  @!P2 LEA R8, P6, R25.reuse, R4.reuse, 0x2 ;  /* 0x000000041908a211 */ /* 0x0c4fe200078c10ff */
[----:B------:R3:W-:Y:S01]  /*9b70*/  @!P3 ST.E.64 desc[UR50][R10.64], R136 ;  /* 0x000000880a00b985 */ /* 0x0007e2000c101b32 */
[----:B------:R-:W-:Y:S02]  /*9b80*/  SHF.R.S32.HI R13, RZ, 0x1f, R29 ;  /* 0x0000001fff0d7819 */ /* 0x000fe4000001141d */
[-C--:B------:R-:W-:Y:S02]  /*9b90*/  @!P2 LEA.HI.X R9, R25, R5.reuse, R12, 0x2, P6 ;  /* 0x000000051909a211 */ /* 0x080fe400030f140c */
[C---:B------:R-:W-:Y:S02]  /*9ba0*/  @!P1 LEA R12, P6, R29.reuse, R4, 0x2 ;  /* 0x000000041d0c9211 */ /* 0x040fe400078c10ff */
[----:B------:R-:W-:Y:S01]  /*9bb0*/  SHF.R.S32.HI R14, RZ, 0x1f, R33 ;  /* 0x0000001fff0e7819 */ /* 0x000fe20000011421 */
[----:B------:R3:W-:Y:S01]  /*9bc0*/  @!P2 ST.E.64 desc[UR50][R8.64], R140 ;  /* 0x0000008c0800a985 */ /* 0x0007e2000c101b32 */
[----:B------:R-:W-:-:S02]  /*9bd0*/  @!P1 LEA.HI.X R13, R29, R5, R13, 0x2, P6 ;  /* 0x000000051d0d9211 */ /* 0x000fc400030f140d */
[----:B------:R-:W-:-:S03]  /*9be0*/  @!P5 LEA R4, P6, R33, R4, 0x2 ;  /* 0x000000042104d211 */ /* 0x000fc600078c10ff */
[----:B------:R3:W-:Y:S01]  /*9bf0*/  @!P1 ST.E.64 desc[UR50][R12.64], R144 ;  /* 0x000000900c009985 */ /* 0x0007e2000c101b32 */
[----:B------:R-:W-:-:S05]  /*9c00*/  @!P5 LEA.HI.X R5, R33, R5, R14, 0x2, P6 ;  /* 0x000000052105d211 */ /* 0x000fca00030f140e */
[----:B------:R3:W-:Y:S04]  /*9c10*/  @!P5 ST.E.64 desc[UR50][R4.64], R148 ;  /* 0x000000940400d985 */ /* 0x0007e8000c101b32 */
.L_x_422:
[----:B------:R-:W-:Y:S05]  /*9c20*/  BSYNC B1 ;  /* 0x0000000000017941 */ /* 0x000fea0003800000 */
.L_x_421:
[----:B--23--:R2:W3:Y:S04]  /*9c30*/  SHFL.IDX PT, R5, R3, 0x1, 0x1c1f ;  /* 0x003c1f0003057f89 */ /* 0x00c4e800000e0000 */
[----:B-1----:R2:W1:Y:S01]  /*9c40*/  SHFL.IDX PT, R4, R0, 0x1, 0x1c1f ;  /* 0x003c1f0000047f89 */ /* 0x00246200000e0000 */
[----:B------:R-:W-:Y:S05]  /*9c50*/  @P0 BRA `(.L_x_420) ;  /* 0x0000001800080947 */ /* 0x000fea0003800000 */
[----:B------:R-:W-:Y:S01]  /*9c60*/  ULDC UR4, c[0x0][0xac8] ;  /* 0x0002b20000047ab9 */ /* 0x000fe20000000800 */
[----:B------:R-:W-:Y:S01]  /*9c70*/  VIADD R25, R2, 0xe0 ;  /* 0x000000e002197836 */ /* 0x000fe20000000000 */
[----:B------:R-:W-:Y:S01]  /*9c80*/  ISETP.GE.AND P5, PT, R220, UR4, PT ;  /* 0x00000004dc007c0c */ /* 0x000fe2000bfa6270 */
[C---:B0-2---:R-:W-:Y:S01]  /*9c90*/  VIADD R3, R2.reuse, 0xf0 ;  /* 0x000000f002037836 */ /* 0x045fe20000000000 */
[----:B------:R-:W-:Y:S02]  /*9ca0*/  ISETP.GE.AND P4, PT, R2, UR4, PT ;  /* 0x0000000402007c0c */ /* 0x000fe4000bf86270 */
[----:B------:R-:W-:Y:S02]  /*9cb0*/  ISETP.GE.AND P2, PT, R219, UR4, PT ;  /* 0x00000004db007c0c */ /* 0x000fe4000bf46270 */
[----:B------:R-:W-:Y:S02]  /*9cc0*/  ISETP.GE.AND P1, PT, R218, UR4, PT ;  /* 0x00000004da007c0c */ /* 0x000fe4000bf26270 */
[----:B------:R-:W-:-:S02]  /*9cd0*/  ISETP.GE.AND P0, PT, R217, UR4, PT ;  /* 0x00000004d9007c0c */ /* 0x000fc4000bf06270 */
[----:B------:R-:W-:-:S03]  /*9ce0*/  SHF.R.S32.HI R0, RZ, 0x1f, R25 ;  /* 0x0000001fff007819 */ /* 0x000fc60000011419 */
[-C--:B-1----:R-:W-:Y:S02]  /*9cf0*/  @!P5 LEA R8, P3, R220, R4.reuse, 0x2 ;  /* 0x00000004dc08d211 */ /* 0x082fe400078610ff */
[----:B---3--:R-:W-:Y:S02]  /*9d00*/  @!P4 IMAD.WIDE R6, R2, 0x4, R4 ;  /* 0x000000040206c825 */ /* 0x008fe400078e0204 */
[-C--:B------:R-:W-:Y:S02]  /*9d10*/  @!P5 LEA.HI.X R9, R220, R5.reuse, R168, 0x2, P3 ;  /* 0x00000005dc09d211 */ /* 0x080fe400018f14a8 */
[CC--:B------:R-:W-:Y:S01]  /*9d20*/  @!P2 LEA R10, P6, R219.reuse, R4.reuse, 0x2 ;  /* 0x00000004db0aa211 */ /* 0x0c0fe200078c10ff */
[----:B------:R0:W-:Y:S01]  /*9d30*/  @!P4 ST.E.64 desc[UR50][R6.64], R26 ;  /* 0x0000001a0600c985 */ /* 0x0001e2000c101b32 */
[----:B------:R-:W-:Y:S02]  /*9d40*/  ISETP.GE.AND P3, PT, R216, UR4, PT ;  /* 0x00000004d8007c0c */ /* 0x000fe4000bf66270 */
[----:B------:R-:W-:Y:S01]  /*9d50*/  @!P2 LEA.HI.X R11, R219, R5, R167, 0x2, P6 ;  /* 0x00000005db0ba211 */ /* 0x000fe200030f14a7 */
[----:B------:R1:W-:Y:S01]  /*9d60*/  @!P5 ST.E.64 desc[UR50][R8.64], R30 ;  /* 0x0000001e0800d985 */ /* 0x0003e2000c101b32 */
[----:B------:R-:W-:-:S02]  /*9d70*/  @!P1 LEA R12, P5, R218, R4, 0x2 ;  /* 0x00000004da0c9211 */ /* 0x000fc400078a10ff */
[----:B------:R-:W-:Y:S01]  /*9d80*/  ISETP.GE.AND P4, PT, R215, UR4, PT ;  /* 0x00000004d7007c0c */ /* 0x000fe2000bf86270 */
[----:B------:R2:W-:Y:S01]  /*9d90*/  @!P2 ST.E.64 desc[UR50][R10.64], R34 ;  /* 0x000000220a00a985 */ /* 0x0005e2000c101b32 */
[CC--:B------:R-:W-:Y:S02]  /*9da0*/  @!P0 LEA R14, P6, R217.reuse, R4.reuse, 0x2 ;  /* 0x00000004d90e8211 */ /* 0x0c0fe400078c10ff */
[-C--:B------:R-:W-:Y:S02]  /*9db0*/  @!P1 LEA.HI.X R13, R218, R5.reuse, R166, 0x2, P5 ;  /* 0x00000005da0d9211 */ /* 0x080fe400028f14a6 */
[----:B------:R-:W-:Y:S02]  /*9dc0*/  ISETP.GE.AND P5, PT, R214, UR4, PT ;  /* 0x00000004d6007c0c */ /* 0x000fe4000bfa6270 */
[----:B------:R-:W-:Y:S01]  /*9dd0*/  @!P0 LEA.HI.X R15, R217, R5, R165, 0x2, P6 ;  /* 0x00000005d90f8211 */ /* 0x000fe200030f14a5 */
[----:B------:R3:W-:Y:S01]  /*9de0*/  @!P1 ST.E.64 desc[UR50][R12.64], R38 ;  /* 0x000000260c009985 */ /* 0x0007e2000c101b32 */
[----:B0-----:R-:W-:-:S02]  /*9df0*/  @!P3 LEA R6, P6, R216, R4, 0x2 ;  /* 0x00000004d806b211 */ /* 0x001fc400078c10ff */
[----:B------:R-:W-:Y:S01]  /*9e00*/  ISETP.GE.AND P1, PT, R212, UR4, PT ;  /* 0x00000004d4007c0c */ /* 0x000fe2000bf26270 */
[----:B------:R0:W-:Y:S01]  /*9e10*/  @!P0 ST.E.64 desc[UR50][R14.64], R42 ;  /* 0x0000002a0e008985 */ /* 0x0001e2000c101b32 */
[----:B------:R-:W-:Y:S02]  /*9e20*/  ISETP.GE.AND P0, PT, R213, UR4, PT ;  /* 0x00000004d5007c0c */ /* 0x000fe4000bf06270 */
[CC--:B-1----:R-:W-:Y:S02]  /*9e30*/  @!P4 LEA R8, P2, R215.reuse, R4.reuse, 0x2 ;  /* 0x00000004d708c211 */ /* 0x0c2fe400078410ff */
[-C--:B------:R-:W-:Y:S02]  /*9e40*/  @!P3 LEA.HI.X R7, R216, R5.reuse, R20, 0x2, P6 ;  /* 0x00000005d807b211 */ /* 0x080fe400030f1414 */
[----:B------:R-:W-:Y:S02]  /*9e50*/  @!P5 LEA R20, P6, R214, R4, 0x2 ;  /* 0x00000004d614d211 */ /* 0x000fe400078c10ff */
[----:B------:R-:W-:Y:S01]  /*9e60*/  @!P4 LEA.HI.X R9, R215, R5, R164, 0x2, P2 ;  /* 0x00000005d709c211 */ /* 0x000fe200010f14a4 */
[----:B------:R1:W-:Y:S01]  /*9e70*/  @!P3 ST.E.64 desc[UR50][R6.64], R46 ;  /* 0x0000002e0600b985 */ /* 0x0003e2000c101b32 */
[----:B------:R-:W-:-:S02]  /*9e80*/  ISETP.GE.AND P2, PT, R211, UR4, PT ;  /* 0x00000004d3007c0c */ /* 0x000fc4000bf46270 */
[-C--:B------:R-:W-:Y:S01]  /*9e90*/  @!P5 LEA.HI.X R21, R214, R5.reuse, R163, 0x2, P6 ;  /* 0x00000005d615d211 */ /* 0x080fe200030f14a3 */
[----:B------:R4:W-:Y:S01]  /*9ea0*/  @!P4 ST.E.64 desc[UR50][R8.64], R50 ;  /* 0x000000320800c985 */ /* 0x0009e2000c101b32 */
[CC--:B--2---:R-:W-:Y:S02]  /*9eb0*/  @!P0 LEA R10, P4, R213.reuse, R4.reuse, 0x2 ;  /* 0x00000004d50a8211 */ /* 0x0c4fe400078810ff */
[----:B------:R-:W-:Y:S01]  /*9ec0*/  ISETP.GE.AND P3, PT, R210, UR4, PT ;  /* 0x00000004d2007c0c */ /* 0x000fe2000bf66270 */
[----:B------:R2:W-:Y:S01]  /*9ed0*/  @!P5 ST.E.64 desc[UR50][R20.64], R54 ;  /* 0x000000361400d985 */ /* 0x0005e2000c101b32 */
[----:B---3--:R-:W-:Y:S02]  /*9ee0*/  @!P1 LEA R12, P5, R212, R4, 0x2 ;  /* 0x00000004d40c9211 */ /* 0x008fe400078a10ff */
[----:B------:R-:W-:Y:S02]  /*9ef0*/  @!P0 LEA.HI.X R11, R213, R5, R162, 0x2, P4 ;  /* 0x00000005d50b8211 */ /* 0x000fe400020f14a2 */
[----:B------:R-:W-:-:S02]  /*9f00*/  ISETP.GE.AND P4, PT, R209, UR4, PT ;  /* 0x00000004d1007c0c */ /* 0x000fc4000bf86270 */
[-C--:B------:R-:W-:Y:S01]  /*9f10*/  @!P1 LEA.HI.X R13, R212, R5.reuse, R161, 0x2, P5 ;  /* 0x00000005d40d9211 */ /* 0x080fe200028f14a1 */
[----:B------:R-:W-:Y:S01]  /*9f20*/  @!P0 ST.E.64 desc[UR50][R10.64], R58 ;  /* 0x0000003a0a008985 */ /* 0x000fe2000c101b32 */
[----:B------:R-:W-:Y:S02]  /*9f30*/  ISETP.GE.AND P5, PT, R208, UR4, PT ;  /* 0x00000004d0007c0c */ /* 0x000fe4000bfa6270 */
[CC--:B0-----:R-:W-:Y:S01]  /*9f40*/  @!P2 LEA R14, P6, R211.reuse, R4.reuse, 0x2 ;  /* 0x00000004d30ea211 */ /* 0x0c1fe200078c10ff */
[----:B------:R0:W-:Y:S01]  /*9f50*/  @!P1 ST.E.64 desc[UR50][R12.64], R62 ;  /* 0x0000003e0c009985 */ /* 0x0001e2000c101b32 */
[----:B------:R-:W-:Y:S02]  /*9f60*/  ISETP.GE.AND P1, PT, R206, UR4, PT ;  /* 0x00000004ce007c0c */ /* 0x000fe4000bf26270 */
[----:B------:R-:W-:Y:S02]  /*9f70*/  @!P2 LEA.HI.X R15, R211, R5, R160, 0x2, P6 ;  /* 0x00000005d30fa211 */ /* 0x000fe400030f14a0 */
[----:B-1----:R-:W-:-:S02]  /*9f80*/  @!P3 LEA R6, P6, R210, R4, 0x2 ;  /* 0x00000004d206b211 */ /* 0x002fc400078c10ff */
[----:B------:R-:W-:Y:S01]  /*9f90*/  ISETP.GE.AND P0, PT, R207, UR4, PT ;  /* 0x00000004cf007c0c */ /* 0x000fe2000bf06270 */
[----:B------:R1:W-:Y:S01]  /*9fa0*/  @!P2 ST.E.64 desc[UR50][R14.64], R66 ;  /* 0x000000420e00a985 */ /* 0x0003e2000c101b32 */
[CC--:B----4-:R-:W-:Y:S02]  /*9fb0*/  @!P4 LEA R8, P2, R209.reuse, R4.reuse, 0x2 ;  /* 0x00000004d108c211 */ /* 0x0d0fe400078410ff */
[-C--:B------:R-:W-:Y:S02]  /*9fc0*/  @!P3 LEA.HI.X R7, R210, R5.reuse, R159, 0x2, P6 ;  /* 0x00000005d207b211 */ /* 0x080fe400030f149f */
[----:B--2---:R-:W-:Y:S02]  /*9fd0*/  @!P5 LEA R20, P6, R208, R4, 0x2 ;  /* 0x00000004d014d211 */ /* 0x004fe400078c10ff */
[----:B------:R-:W-:Y:S01]  /*9fe0*/  @!P4 LEA.HI.X R9, R209, R5, R158, 0x2, P2 ;  /* 0x00000005d109c211 */ /* 0x000fe200010f149e */
[----:B------:R-:W-:Y:S01]  /*9ff0*/  @!P3 ST.E.64 desc[UR50][R6.64], R70 ;  /* 0x000000460600b985 */ /* 0x000fe2000c101b32 */
[----:B------:R-:W-:-:S02]  /*a000*/  ISETP.GE.AND P2, PT, R205, UR4, PT ;  /* 0x00000004cd007c0c */ /* 0x000fc4000bf46270 */
[-C--:B------:R-:W-:Y:S01]  /*a010*/  @!P5 LEA.HI.X R21, R208, R5.reuse, R157, 0x2, P6 ;  /* 0x00000005d015d211 */ /* 0x080fe200030f149d */
[----:B------:R2:W-:Y:S01]  /*a020*/  @!P4 ST.E.64 desc[UR50][R8.64], R74 ;  /* 0x0000004a0800c985 */ /* 0x0005e2000c101b32 */
[-C--:B0-----:R-:W-:Y:S02]  /*a030*/  @!P1 LEA R12, P3, R206, R4.reuse, 0x2 ;  /* 0x00000004ce0c9211 */ /* 0x081fe400078610ff */
[----:B------:R-:W-:Y:S01]  /*a040*/  @!P0 LEA R10, P6, R207, R4, 0x2 ;  /* 0x00000004cf0a8211 */ /* 0x000fe200078c10ff */
[----:B------:R0:W-:Y:S01]  /*a050*/  @!P5 ST.E.64 desc[UR50][R20.64], R78 ;  /* 0x0000004e1400d985 */ /* 0x0001e2000c101b32 */
[----:B------:R-:W-:Y:S02]  /*a060*/  ISETP.GE.AND P5, PT, R204, UR4, PT ;  /* 0x00000004cc007c0c */ /* 0x000fe4000bfa6270 */
[----:B------:R-:W-:Y:S02]  /*a070*/  ISETP.GE.AND P4, PT, R203, UR4, PT ;  /* 0x00000004cb007c0c */ /* 0x000fe4000bf86270 */
[----:B------:R-:W-:-:S02]  /*a080*/  @!P1 LEA.HI.X R13, R206, R5, R155, 0x2, P3 ;  /* 0x00000005ce0d9211 */ /* 0x000fc400018f149b */
[----:B------:R-:W-:Y:S02]  /*a090*/  ISETP.GE.AND P3, PT, R202, UR4, PT ;  /* 0x00000004ca007c0c */ /* 0x000fe4000bf66270 */
[-C--:B------:R-:W-:Y:S02]  /*a0a0*/  @!P0 LEA.HI.X R11, R207, R5.reuse, R156, 0x2, P6 ;  /* 0x00000005cf0b8211 */ /* 0x080fe400030f149c */
[CC--:B-1----:R-:W-:Y:S02]  /*a0b0*/  @!P2 LEA R14, P6, R205.reuse, R4.reuse, 0x2 ;  /* 0x00000004cd0ea211 */ /* 0x0c2fe400078c10ff */
[----:B------:R-:W-:Y:S01]  /*a0c0*/  SHF.R.S32.HI R27, RZ, 0x1f, R16 ;  /* 0x0000001fff1b7819 */ /* 0x000fe20000011410 */
[----:B------:R1:W-:Y:S01]  /*a0d0*/  @!P0 ST.E.64 desc[UR50][R10.64], R82 ;  /* 0x000000520a008985 */ /* 0x0003e2000c101b32 */
[----:B------:R-:W-:Y:S02]  /*a0e0*/  @!P2 LEA.HI.X R15, R205, R5, R154, 0x2, P6 ;  /* 0x00000005cd0fa211 */ /* 0x000fe400030f149a */
[-C--:B--2---:R-:W-:Y:S01]  /*a0f0*/  @!P4 LEA R8, P0, R203, R4.reuse, 0x2 ;  /* 0x00000004cb08c211 */ /* 0x084fe200078010ff */
[----:B------:R2:W-:Y:S01]  /*a100*/  @!P1 ST.E.64 desc[UR50][R12.64], R86 ;  /* 0x000000560c009985 */ /* 0x0005e2000c101b32 */
[----:B------:R-:W-:-:S02]  /*a110*/  @!P5 LEA R6, P1, R204, R4, 0x2 ;  /* 0x00000004cc06d211 */ /* 0x000fc400078210ff */
[----:B0-----:R-:W-:Y:S01]  /*a120*/  @!P3 LEA R20, P6, R202, R4, 0x2 ;  /* 0x00000004ca14b211 */ /* 0x001fe200078c10ff */
[----:B------:R0:W-:Y:S01]  /*a130*/  @!P2 ST.E.64 desc[UR50][R14.64], R90 ;  /* 0x0000005a0e00a985 */ /* 0x0001e2000c101b32 */
[----:B------:R-:W-:Y:S02]  /*a140*/  ISETP.GE.AND P2, PT, R201, UR4, PT ;  /* 0x00000004c9007c0c */ /* 0x000fe4000bf46270 */
[-C--:B------:R-:W-:Y:S02]  /*a150*/  @!P5 LEA.HI.X R7, R204, R5.reuse, R153, 0x2, P1 ;  /* 0x00000005cc07d211 */ /* 0x080fe400008f1499 */
[----:B------:R-:W-:Y:S02]  /*a160*/  ISETP.GE.AND P1, PT, R200, UR4, PT ;  /* 0x00000004c8007c0c */ /* 0x000fe4000bf26270 */
[-C--:B------:R-:W-:Y:S01]  /*a170*/  @!P4 LEA.HI.X R9, R203, R5.reuse, R152, 0x2, P0 ;  /* 0x00000005cb09c211 */ /* 0x080fe200000f1498 */
[----:B------:R-:W-:Y:S01]  /*a180*/  @!P5 ST.E.64 desc[UR50][R6.64], R94 ;  /* 0x0000005e0600d985 */ /* 0x000fe2000c101b32 */
[----:B------:R-:W-:-:S02]  /*a190*/  @!P3 LEA.HI.X R21, R202, R5, R229, 0x2, P6 ;  /* 0x00000005ca15b211 */ /* 0x000fc400030f14e5 */
[----:B------:R-:W-:Y:S01]  /*a1a0*/  ISETP.GE.AND P0, PT, R23, UR4, PT ;  /* 0x0000000417007c0c */ /* 0x000fe2000bf06270 */
[----:B------:R3:W-:Y:S01]  /*a1b0*/  @!P4 ST.E.64 desc[UR50][R8.64], R98 ;  /* 0x000000620800c985 */ /* 0x0007e2000c101b32 */
[----:B------:R-:W-:Y:S02]  /*a1c0*/  ISETP.GE.AND P4, PT, R19, UR4, PT ;  /* 0x0000000413007c0c */ /* 0x000fe4000bf86270 */
[CC--:B-1----:R-:W-:Y:S01]  /*a1d0*/  @!P2 LEA R10, P6, R201.reuse, R4.reuse, 0x2 ;  /* 0x00000004c90aa211 */ /* 0x0c2fe200078c10ff */
[----:B------:R1:W-:Y:S01]  /*a1e0*/  @!P3 ST.E.64 desc[UR50][R20.64], R102 ;  /* 0x000000661400b985 */ /* 0x0003e2000c101b32 */
[----:B------:R-:W-:Y:S02]  /*a1f0*/  ISETP.GE.AND P3, PT, R22, UR4, PT ;  /* 0x0000000416007c0c */ /* 0x000fe4000bf66270 */
[----:B--2---:R-:W-:Y:S02]  /*a200*/  @!P1 LEA R12, P5, R200, R4, 0x2 ;  /* 0x00000004c80c9211 */ /* 0x004fe400078a10ff */
[----:B------:R-:W-:-:S02]  /*a210*/  @!P2 LEA.HI.X R11, R201, R5, R228, 0x2, P6 ;  /* 0x00000005c90ba211 */ /* 0x000fc400030f14e4 */
[-C--:B------:R-:W-:Y:S02]  /*a220*/  @!P1 LEA.HI.X R13, R200, R5.reuse, R227, 0x2, P5 ;  /* 0x00000005c80d9211 */ /* 0x080fe400028f14e3 */
[-C--:B0-----:R-:W-:Y:S01]  /*a230*/  @!P0 LEA R14, P6, R23, R4.reuse, 0x2 ;  /* 0x00000004170e8211 */ /* 0x081fe200078c10ff */
[----:B------:R0:W-:Y:S01]  /*a240*/  @!P2 ST.E.64 desc[UR50][R10.64], R106 ;  /* 0x0000006a0a00a985 */ /* 0x0001e2000c101b32 */
[-C--:B---3--:R-:W-:Y:S02]  /*a250*/  @!P4 LEA R8, P5, R19, R4.reuse, 0x2 ;  /* 0x000000041308c211 */ /* 0x088fe400078a10ff */
[-C--:B------:R-:W-:Y:S01]  /*a260*/  @!P0 LEA.HI.X R15, R23, R5.reuse, R226, 0x2, P6 ;  /* 0x00000005170f8211 */ /* 0x080fe200030f14e2 */
[----:B------:R2:W-:Y:S01]  /*a270*/  @!P1 ST.E.64 desc[UR50][R12.64], R110 ;  /* 0x0000006e0c009985 */ /* 0x0005e2000c101b32 */
[----:B------:R-:W-:Y:S01]  /*a280*/  @!P3 LEA R6, P1, R22, R4, 0x2 ;  /* 0x000000041606b211 */ /* 0x000fe200078210ff */
[----:B-1----:R-:W-:Y:S01]  /*a290*/  VIADD R21, R2, 0xe8 ;  /* 0x000000e802157836 */ /* 0x002fe20000000000 */
[----:B------:R-:W-:Y:S01]  /*a2a0*/  ISETP.GE.AND P2, PT, R18, UR4, PT ;  /* 0x0000000412007c0c */ /* 0x000fe2000bf46270 */
[----:B------:R1:W-:Y:S01]  /*a2b0*/  @!P0 ST.E.64 desc[UR50][R14.64], R114 ;  /* 0x000000720e008985 */ /* 0x0003e2000c101b32 */
[----:B------:R-:W-:-:S02]  /*a2c0*/  @!P3 LEA.HI.X R7, R22, R5, R225, 0x2, P1 ;  /* 0x000000051607b211 */ /* 0x000fc400008f14e1 */
[----:B------:R-:W-:Y:S02]  /*a2d0*/  ISETP.GE.AND P1, PT, R17, UR4, PT ;  /* 0x0000000411007c0c */ /* 0x000fe4000bf26270 */
[----:B------:R-:W-:Y:S01]  /*a2e0*/  @!P4 LEA.HI.X R9, R19, R5, R224, 0x2, P5 ;  /* 0x000000051309c211 */ /* 0x000fe200028f14e0 */
[----:B------:R3:W-:Y:S01]  /*a2f0*/  @!P3 ST.E.64 desc[UR50][R6.64], R118 ;  /* 0x000000760600b985 */ /* 0x0007e2000c101b32 */
[----:B------:R-:W-:Y:S02]  /*a300*/  ISETP.GE.AND P0, PT, R16, UR4, PT ;  /* 0x0000000410007c0c */ /* 0x000fe4000bf06270 */
[----:B------:R-:W-:Y:S01]  /*a310*/  ISETP.GE.AND P3, PT, R21, UR4, PT ;  /* 0x0000000415007c0c */ /* 0x000fe2000bf66270 */
[----:B------:R4:W-:Y:S01]  /*a320*/  @!P4 ST.E.64 desc[UR50][R8.64], R122 ;  /* 0x0000007a0800c985 */ /* 0x0009e2000c101b32 */
[----:B------:R-:W-:Y:S02]  /*a330*/  ISETP.GE.AND P4, PT, R25, UR4, PT ;  /* 0x0000000419007c0c */ /* 0x000fe4000bf86270 */
[----:B0-----:R-:W-:-:S03]  /*a340*/  @!P2 LEA R10, P5, R18, R4, 0x2 ;  /* 0x00000004120aa211 */ /* 0x001fc600078a10ff */
[CC--:B--2---:R-:W-:Y:S02]  /*a350*/  @!P1 LEA R12, P6, R17.reuse, R4.reuse, 0x2 ;  /* 0x00000004110c9211 */ /* 0x0c4fe400078c10ff */
[-C--:B------:R-:W-:Y:S02]  /*a360*/  @!P2 LEA.HI.X R11, R18, R5.reuse, R223, 0x2, P5 ;  /* 0x00000005120ba211 */ /* 0x080fe400028f14df */
[CC--:B-1----:R-:W-:Y:S02]  /*a370*/  @!P0 LEA R14, P5, R16.reuse, R4.reuse, 0x2 ;  /* 0x00000004100e8211 */ /* 0x0c2fe400078a10ff */
[-C--:B------:R-:W-:Y:S01]  /*a380*/  @!P1 LEA.HI.X R13, R17, R5.reuse, R222, 0x2, P6 ;  /* 0x00000005110d9211 */ /* 0x080fe200030f14de */
[----:B------:R0:W-:Y:S01]  /*a390*/  @!P2 ST.E.64 desc[UR50][R10.64], R126 ;  /* 0x0000007e0a00a985 */ /* 0x0001e2000c101b32 */
[----:B------:R-:W-:Y:S02]  /*a3a0*/  ISETP.GE.AND P6, PT, R3, UR4, PT ;  /* 0x0000000403007c0c */ /* 0x000fe4000bfc6270 */
[----:B------:R-:W-:Y:S01]  /*a3b0*/  @!P0 LEA.HI.X R15, R16, R5, R27, 0x2, P5 ;  /* 0x00000005100f8211 */ /* 0x000fe200028f141b */
[----:B------:R0:W-:Y:S01]  /*a3c0*/  @!P1 ST.E.64 desc[UR50][R12.64], R130 ;  /* 0x000000820c009985 */ /* 0x0001e2000c101b32 */
[----:B---3--:R-:W-:-:S03]  /*a3d0*/  @!P4 LEA R6, P5, R25, R4, 0x2 ;  /* 0x000000041906c211 */ /* 0x008fc600078a10ff */
[----:B------:R0:W-:Y:S01]  /*a3e0*/  @!P0 ST.E.64 desc[UR50][R14.64], R134 ;  /* 0x000000860e008985 */ /* 0x0001e2000c101b32 */
[-C--:B------:R-:W-:Y:S02]  /*a3f0*/  @!P4 LEA.HI.X R7, R25, R5.reuse, R0, 0x2, P5 ;  /* 0x000000051907c211 */ /* 0x080fe400028f1400 */
[----:B------:R-:W-:Y:S02]  /*a400*/  SHF.R.S32.HI R0, RZ, 0x1f, R21 ;  /* 0x0000001fff007819 */ /* 0x000fe40000011415 */
[C---:B----4-:R-:W-:Y:S01]  /*a410*/  @!P3 LEA R8, P5, R21.reuse, R4, 0x2 ;  /* 0x000000041508b211 */ /* 0x050fe200078a10ff */
[----:B------:R0:W-:Y:S03]  /*a420*/  @!P4 ST.E.64 desc[UR50][R6.64], R138 ;  /* 0x0000008a0600c985 */ /* 0x0001e6000c101b32 */
[----:B------:R-:W-:Y:S02]  /*a430*/  @!P3 LEA.HI.X R9, R21, R5, R0, 0x2, P5 ;  /* 0x000000051509b211 */ /* 0x000fe400028f1400 */
[----:B------:R-:W-:-:S02]  /*a440*/  SHF.R.S32.HI R0, RZ, 0x1f, R3 ;  /* 0x0000001fff007819 */ /* 0x000fc40000011403 */
[C---:B------:R-:W-:Y:S01]  /*a450*/  @!P6 LEA R20, P5, R3.reuse, R4, 0x2 ;  /* 0x000000040314e211 */ /* 0x040fe200078a10ff */
[----:B------:R0:W-:Y:S03]  /*a460*/  @!P3 ST.E.64 desc[UR50][R8.64], R142 ;  /* 0x0000008e0800b985 */ /* 0x0001e6000c101b32 */
[----:B------:R-:W-:Y:S01]  /*a470*/  @!P6 LEA.HI.X R21, R3, R5, R0, 0x2, P5 ;  /* 0x000000050315e211 */ /* 0x000fe200028f1400 */
[----:B------:R-:W-:-:S04]  /*a480*/  VIADD R3, R2, 0xf8 ;  /* 0x000000f802037836 */ /* 0x000fc80000000000 */
[----:B------:R0:W-:Y:S01]  /*a490*/  @!P6 ST.E.64 desc[UR50][R20.64], R146 ;  /* 0x000000921400e985 */ /* 0x0001e2000c101b32 */
[----:B------:R-:W-:-:S13]  /*a4a0*/  ISETP.GE.AND P0, PT, R3, UR4, PT ;  /* 0x0000000403007c0c */ /* 0x000fda000bf06270 */
[----:B0-----:R-:W-:Y:S05]  /*a4b0*/  @P0 BRA `(.L_x_420) ;  /* 0x0000000c00f00947 */ /* 0x001fea0003800000 */
[----:B------:R-:W-:Y:S02]  /*a4c0*/  LEA R4, P0, R3, R4, 0x2 ;  /* 0x0000000403047211 */ /* 0x000fe400078010ff */
[----:B------:R-:W-:-:S04]  /*a4d0*/  SHF.R.S32.HI R0, RZ, 0x1f, R3 ;  /* 0x0000001fff007819 */ /* 0x000fc80000011403 */
[----:B------:R-:W-:-:S05]  /*a4e0*/  LEA.HI.X R5, R3, R5, R0, 0x2, P0 ;  /* 0x0000000503057211 */ /* 0x000fca00000f1400 */
[----:B------:R0:W-:Y:S01]  /*a4f0*/  ST.E.64 desc[UR50][R4.64], R150 ;  /* 0x0000009604007985 */ /* 0x0001e2000c101b32 */
[----:B------:R-:W-:Y:S05]  /*a500*/  BRA `(.L_x_420) ;  /* 0x0000000c00dc7947 */ /* 0x000fea0003800000 */
.L_x_411:
[----:B------:R-:W-:Y:S02]  /*a510*/  ULDC.64 UR8, c[0x0][0xc00] ;  /* 0x0003000000087ab9 */ /* 0x000fe40000000a00 */
[----:B------:R-:W-:-:S04]  /*a520*/  UISETP.NE.U32.AND UP0, UPT, UR8, URZ, UPT ;  /* 0x0000003f0800728c */ /* 0x000fc8000bf05070 */
[----:B------:R-:W-:-:S03]  /*a530*/  UISETP.NE.AND.EX UP0, UPT, UR9, URZ, UPT, UP0 ;  /* 0x0000003f0900728c */ /* 0x000fc6000bf05300 */
[----:B------:R-:W-:Y:S02]  /*a540*/  ULDC.64 UR8, c[0x0][0xc00] ;  /* 0x0003000000087ab9 */ /* 0x000fe40000000a00 */
[----:B------:R-:W-:Y:S01]  /*a550*/  UIMAD.WIDE UR8, UR39, 0x4, UR8 ;  /* 0x00000004270878a5 */ /* 0x000fe2000f8e0208 */
[----:B------:R-:W-:-:S05]  /*a560*/  PLOP3.LUT P1, PT, PT, PT, UP0, 0x80, 0x0 ;  /* 0x000000000000781c */ /* 0x000fca0003f2f008 */
[----:B------:R-:W-:Y:S02]  /*a570*/  IMAD.U32 R4, RZ, RZ, UR8 ;  /* 0x00000008ff047e24 */ /* 0x000fe4000f8e00ff */
[----:B------:R-:W-:Y:S01]  /*a580*/  IMAD.U32 R5, RZ, RZ, UR9 ;  /* 0x00000009ff057e24 */ /* 0x000fe2000f8e00ff */
[----:B------:R-:W-:Y:S02]  /*a590*/  ULDC.64 UR8, c[0x0][0xc08] ;  /* 0x0003020000087ab9 */ /* 0x000fe40000000a00 */
[----:B------:R-:W-:-:S03]  /*a5a0*/  UISETP.NE.U32.AND UP1, UPT, UR8, URZ, UPT ;  /* 0x0000003f0800728c */ /* 0x000fc6000bf25070 */
[----:B------:R-:W2:Y:S01]  /*a5b0*/  @P1 LDG.E R8, desc[UR50][R4.64] ;  /* 0x0000003204081981 */ /* 0x000ea2000c1e1900 */
[----:B------:R-:W-:Y:S01]  /*a5c0*/  UISETP.NE.AND.EX UP1, UPT, UR9, URZ, UPT, UP1 ;  /* 0x0000003f0900728c */ /* 0x000fe2000bf25310 */
[----:B------:R-:W-:Y:S02]  /*a5d0*/  ULDC UR4, c[0x0][0xa88] ;  /* 0x0002a20000047ab9 */ /* 0x000fe40000000800 */
[----:B------:R-:W-:-:S03]  /*a5e0*/  IMAD.U32 R0, RZ, RZ, UR4 ;  /* 0x00000004ff007e24 */ /* 0x000fc6000f8e00ff */
[----:B------:R-:W-:-:S05]  /*a5f0*/  PLOP3.LUT P2, PT, PT, PT, UP1, 0x80, 0x0 ;  /* 0x000000000000781c */ /* 0x000fca0003f4f018 */
[----:B------:R-:W-:Y:S02]  /*a600*/  @UP1 ULDC.64 UR8, c[0x0][0xc08] ;  /* 0x0003020000081ab9 */ /* 0x000fe40000000a00 */
[----:B------:R-:W-:-:S06]  /*a610*/  @UP1 UIMAD.WIDE UR8, UR39, 0x4, UR8 ;  /* 0x00000004270818a5 */ /* 0x000fcc000f8e0208 */
[----:B------:R-:W-:Y:S02]  /*a620*/  IMAD.U32 R6, RZ, RZ, UR8 ;  /* 0x00000008ff067e24 */ /* 0x000fe4000f8e00ff */
[----:B------:R-:W-:-:S05]  /*a630*/  IMAD.U32 R7, RZ, RZ, UR9 ;  /* 0x00000009ff077e24 */ /* 0x000fca000f8e00ff */
[----:B------:R0:W5:Y:S01]  /*a640*/  @P2 LDG.E R0, desc[UR50][R6.64] ;  /* 0x0000003206002981 */ /* 0x000162000c1e1900 */
[----:B------:R-:W-:Y:S01]  /*a650*/  UMOV UR4, URZ ;  /* 0x0000003f00047c82 */ /* 0x000fe20008000000 */
[----:B------:R-:W-:Y:S01]  /*a660*/  UISETP.NE.AND UP1, UPT, UR44, URZ, UPT ;  /* 0x0000003f2c00728c */ /* 0x000fe2000bf25270 */
[----:B------:R-:W1:Y:S10]  /*a670*/  S2R R3, SR_TID.X ;  /* 0x0000000000037919 */ /* 0x000e740000002100 */
[----:B------:R-:W-:Y:S01]  /*a680*/  @!UP1 ULDC UR44, c[0x0][0xad4] ;  /* 0x0002b500002c9ab9 */ /* 0x000fe20000000800 */
[----:B--2---:R-:W-:Y:S01]  /*a690*/  @P1 R2UR UR4, R8 ;  /* 0x00000000080412ca */ /* 0x004fe200000e0000 */
[----:B-1----:R-:W-:-:S05]  /*a6a0*/  VIADD R8, R3, 0xffffff80 ;  /* 0xffffff8003087836 */ /* 0x002fca0000000000 */
[----:B------:R-:W-:-:S07]  /*a6b0*/  ISETP.GT.AND P0, PT, R8, 0x7f, PT ;  /* 0x0000007f0800780c */ /* 0x000fce0003f04270 */
[----:B------:R-:W-:Y:S01]  /*a6c0*/  USHF.R.S32.HI UR19, URZ, 0x1f, UR4 ;  /* 0x0000001f3f137899 */ /* 0x000fe20008011404 */
[----:B0-----:R-:W-:Y:S11]  /*a6d0*/  @P2 BRA `(.L_x_423) ;  /* 0x0000000000102947 */ /* 0x001ff60003800000 */
[----:B------:R-:W-:Y:S05]  /*a6e0*/  @!P1 BRA `(.L_x_423) ;  /* 0x00000000000c9947 */ /* 0x000fea0003800000 */
[----:B------:R-:W2:Y:S04]  /*a6f0*/  LDG.E R3, desc[UR50][R4.64] ;  /* 0x0000003204037981 */ /* 0x000ea8000c1e1900 */
[----:B-----5:R-:W2:Y:S02]  /*a700*/  LDG.E R0, desc[UR50][R4.64+0x4] ;  /* 0x0000043204007981 */ /* 0x020ea4000c1e1900 */
[----:B--2---:R-:W-:-:S07]  /*a710*/  IMAD.IADD R0, R0, 0x1, -R3 ;  /* 0x0000000100007824 */ /* 0x004fce00078e0a03 */
.L_x_423:
[----:B------:R-:W-:Y:S01]  /*a720*/  USEL UR39, UR39, URZ, !UP0 ;  /* 0x0000003f27277287 */ /* 0x000fe2000c000000 */
[----:B------:R-:W-:Y:S01]  /*a730*/  BSSY B1, `(.L_x_424) ;  /* 0x0000039000017945 */ /* 0x000fe20003800000 */
[----:B------:R-:W-:-:S03]  /*a740*/  USEL UR40, UR40, URZ, !UP0 ;  /* 0x0000003f28287287 */ /* 0x000fc6000c000000 */
[----:B------:R-:W-:Y:S09]  /*a750*/  @P0 BRA `(.L_x_425) ;  /* 0x0000000000d80947 */ /* 0x000ff20003800000 */
[----:B------:R-:W0:Y:S01]  /*a760*/  S2R R3, SR_TID.X ;  /* 0x0000000000037919 */ /* 0x000e220000002100 */
[----:B------:R-:W1:Y:S01]  /*a770*/  LDC R9, c[0x0][0xbe8] ;  /* 0x0002fa00ff097b82 */ /* 0x000e620000000800 */
[----:B------:R-:W-:-:S04]  /*a780*/  IMAD.U32 R4, RZ, RZ, UR41 ;  /* 0x00000029ff047e24 */ /* 0x000fc8000f8e00ff */
[----:B0-----:R-:W-:Y:S02]  /*a790*/  IMAD R3, R4, 0x80, R3 ;  /* 0x0000008004037824 */ /* 0x001fe400078e0203 */
[----:B-1---5:R-:W-:Y:S02]  /*a7a0*/  IMAD R4, R0, R9, RZ ;  /* 0x0000000900047224 */ /* 0x022fe400078e02ff */
[----:B------:R-:W-:-:S05]  /*a7b0*/  VIADD R6, R3, 0xffffff80 ;  /* 0xffffff8003067836 */ /* 0x000fca0000000000 */
[----:B------:R-:W-:-:S13]  /*a7c0*/  ISETP.GE.AND P0, PT, R6, R4, PT ;  /* 0x000000040600720c */ /* 0x000fda0003f06270 */
[----:B------:R-:W-:Y:S05]  /*a7d0*/  @P0 BRA `(.L_x_425) ;  /* 0x0000000000b80947 */ /* 0x000fea0003800000 */
[----:B------:R-:W-:Y:S01]  /*a7e0*/  ISETP.NE.AND P0, PT, R9, 0x1, PT ;  /* 0x000000010900780c */ /* 0x000fe20003f05270 */
[----:B------:R-:W-:Y:S01]  /*a7f0*/  UISETP.GT.AND UP0, UPT, UR44, 0x1, UPT ;  /* 0x000000012c00788c */ /* 0x000fe2000bf04270 */
[----:B------:R-:W-:-:S03]  /*a800*/  UMOV UR17, 0x9b8 ;  /* 0x000009b800117882 */ /* 0x000fc60000000000 */
[----:B------:R-:W-:Y:S02]  /*a810*/  USEL UR17, UR17, 0x978, UP0 ;  /* 0x0000097811117887 */ /* 0x000fe40008000000 */
[----:B------:R-:W-:-:S06]  /*a820*/  USEL UR16, UR42, URZ, UP0 ;  /* 0x0000003f2a107287 */ /* 0x000fcc0008000000 */
[----:B------:R-:W0:Y:S04]  /*a830*/  @P0 LDC R3, c[0x0][0xbec] ;  /* 0x0002fb00ff030b82 */ /* 0x000e280000000800 */
[----:B------:R-:W-:Y:S01]  /*a840*/  ULDC.64 UR8, c[0x0][UR17+0x218] ;  /* 0x0000860011087abb */ /* 0x000fe20008000a00 */
[----:B------:R-:W-:Y:S01]  /*a850*/  ULDC.64 UR12, c[0x0][UR17+0x220] ;  /* 0x00008800110c7abb */ /* 0x000fe20008000a00 */
[----:B------:R-:W-:Y:S01]  /*a860*/  ULDC.64 UR14, c[0x0][UR17+0x228] ;  /* 0x00008a00110e7abb */ /* 0x000fe20008000a00 */
[----:B------:R-:W-:Y:S01]  /*a870*/  UIMAD.WIDE.U32 UR10, UR8, UR43, URZ ;  /* 0x0000002b080a72a5 */ /* 0x000fe2000f8e003f */
[----:B------:R-:W1:Y:S01]  /*a880*/  @P0 LDC R5, c[0x0][0xbf0] ;  /* 0x0002fc00ff050b82 */ /* 0x000e620000000800 */
[----:B------:R-:W-:Y:S02]  /*a890*/  UIMAD UR18, UR9, UR43, URZ ;  /* 0x0000002b091272a4 */ /* 0x000fe4000f8e023f */
[----:B------:R-:W-:-:S02]  /*a8a0*/  UIMAD UR13, UR13, UR39, URZ ;  /* 0x000000270d0d72a4 */ /* 0x000fc4000f8e023f */
[----:B------:R-:W-:Y:S02]  /*a8b0*/  UIMAD.WIDE.U32 UR20, UR14, UR16, URZ ;  /* 0x000000100e1472a5 */ /* 0x000fe4000f8e003f */
[----:B------:R-:W-:Y:S02]  /*a8c0*/  UIMAD.WIDE.U32 UR8, UR12, UR39, URZ ;  /* 0x000000270c0872a5 */ /* 0x000fe4000f8e003f */
[----:B------:R-:W-:Y:S02]  /*a8d0*/  UIMAD UR14, UR15, UR16, URZ ;  /* 0x000000100f0e72a4 */ /* 0x000fe4000f8e023f */
[----:B------:R-:W-:Y:S02]  /*a8e0*/  UIMAD UR13, UR12, UR40, UR13 ;  /* 0x000000280c0d72a4 */ /* 0x000fe4000f8e020d */
[----:B------:R-:W-:Y:S02]  /*a8f0*/  UIADD3 UR10, UP1, UP2, UR8, UR10, UR4 ;  /* 0x0000000a080a7290 */ /* 0x000fe4000fa3e004 */
[----:B------:R-:W-:Y:S01]  /*a900*/  UIADD3 UR14, UR21, UR14, URZ ;  /* 0x0000000e150e7290 */ /* 0x000fe2000fffe03f */
[----:B0-----:R-:W-:Y:S01]  /*a910*/  @P0 IMAD.HI.U32 R4, R6, R3, RZ ;  /* 0x0000000306040227 */ /* 0x001fe200078e00ff */
[----:B------:R-:W-:-:S02]  /*a920*/  UIADD3 UR18, UR11, UR18, URZ ;  /* 0x000000120b127290 */ /* 0x000fc4000fffe03f */
[----:B------:R-:W-:Y:S01]  /*a930*/  UIADD3 UR13, UR9, UR13, URZ ;  /* 0x0000000d090d7290 */ /* 0x000fe2000fffe03f */
[----:B------:R-:W-:Y:S02]  /*a940*/  IMAD.MOV.U32 R3, RZ, RZ, R6 ;  /* 0x000000ffff037224 */ /* 0x000fe400078e0006 */
[----:B------:R-:W-:Y:S01]  /*a950*/  IMAD.U32 R10, RZ, RZ, UR14 ;  /* 0x0000000eff0a7e24 */ /* 0x000fe2000f8e00ff */
[----:B------:R-:W-:Y:S01]  /*a960*/  ULDC.64 UR8, c[0x0][UR17+0x210] ;  /* 0x0000840011087abb */ /* 0x000fe20008000a00 */
[----:B-1----:R-:W-:Y:S01]  /*a970*/  @P0 SHF.R.U32.HI R3, RZ, R5, R4 ;  /* 0x00000005ff030219 */ /* 0x002fe20000011604 */
[----:B------:R-:W-:Y:S02]  /*a980*/  IMAD.U32 R4, RZ, RZ, UR20 ;  /* 0x00000014ff047e24 */ /* 0x000fe4000f8e00ff */
[----:B------:R-:W-:Y:S01]  /*a990*/  IMAD.U32 R5, RZ, RZ, UR21 ;  /* 0x00000015ff057e24 */ /* 0x000fe2000f8e00ff */
[--C-:B------:R-:W-:Y:S01]  /*a9a0*/  SHF.R.S32.HI R5, RZ, 0x1f, R3.reuse ;  /* 0x0000001fff057819 */ /* 0x100fe20000011403 */
[----:B------:R-:W-:Y:S01]  /*a9b0*/  IMAD.MOV R7, RZ, RZ, -R3 ;  /* 0x000000ffff077224 */ /* 0x000fe200078e0a03 */
[----:B------:R-:W-:Y:S01]  /*a9c0*/  IADD3 R4, P0, P1, R3, UR10, R4 ;  /* 0x0000000a03047c10 */ /* 0x000fe2000f91e004 */
[----:B------:R-:W-:-:S02]  /*a9d0*/  UIADD3.X UR10, UR13, UR18, UR19, UP1, UP2 ;  /* 0x000000120d0a7290 */ /* 0x000fc40008fe4413 */
[----:B------:R-:W-:-:S04]  /*a9e0*/  IMAD R7, R9, R7, R6 ;  /* 0x0000000709077224 */ /* 0x000fc800078e0206 */
[----:B------:R-:W-:Y:S01]  /*a9f0*/  IADD3.X R5, R5, UR10, R10, P0, P1 ;  /* 0x0000000a05057c10 */ /* 0x000fe200087e240a */
[C---:B------:R-:W-:Y:S01]  /*aa00*/  IMAD R6, R7.reuse, UR9, RZ ;  /* 0x0000000907067c24 */ /* 0x040fe2000f8e02ff */
[----:B------:R-:W-:Y:S01]  /*aa10*/  SHF.R.S32.HI R3, RZ, 0x1f, R7 ;  /* 0x0000001fff037819 */ /* 0x000fe20000011407 */
[----:B------:R-:W-:Y:S01]  /*aa20*/  ULDC.64 UR10, c[0x0][0xba8] ;  /* 0x0002ea00000a7ab9 */ /* 0x000fe20000000a00 */
[----:B------:R-:W-:Y:S01]  /*aa30*/  @!UP0 ULDC UR10, c[0x0][0xb50] ;  /* 0x0002d400000a8ab9 */ /* 0x000fe20000000800 */
[----:B------:R-:W-:Y:S01]  /*aa40*/  IMAD.WIDE.U32 R4, R7, UR8, R4 ;  /* 0x0000000807047c25 */ /* 0x000fe2000f8e0004 */
[----:B------:R-:W-:-:S03]  /*aa50*/  @!UP0 ULDC UR11, c[0x0][0xb54] ;  /* 0x0002d500000b8ab9 */ /* 0x000fc60000000800 */
[----:B------:R-:W-:Y:S01]  /*aa60*/  IMAD R3, R3, UR8, R6 ;  /* 0x0000000803037c24 */ /* 0x000fe2000f8e0206 */
[----:B------:R-:W-:-:S03]  /*aa70*/  LEA R6, P0, R4, UR10, 0x2 ;  /* 0x0000000a04067c11 */ /* 0x000fc6000f8010ff */
[----:B------:R-:W-:-:S05]  /*aa80*/  IMAD.IADD R3, R5, 0x1, R3 ;  /* 0x0000000105037824 */ /* 0x000fca00078e0203 */
[----:B------:R-:W-:Y:S01]  /*aa90*/  LEA.HI.X R7, R4, UR11, R3, 0x2, P0 ;  /* 0x0000000b04077c11 */ /* 0x000fe200080f1403 */
[----:B------:R-:W-:-:S05]  /*aaa0*/  IMAD.MOV.U32 R3, RZ, RZ, -0x800000 ;  /* 0xff800000ff037424 */ /* 0x000fca00078e00ff */
[----:B------:R0:W-:Y:S02]  /*aab0*/  STG.E desc[UR50][R6.64], R3 ;  /* 0x0000000306007986 */ /* 0x0001e4000c101932 */
.L_x_425:
[----:B------:R-:W-:Y:S05]  /*aac0*/  BSYNC B1 ;  /* 0x0000000000017941 */ /* 0x000fea0003800000 */
.L_x_424:
[----:B------:R-:W-:-:S06]  /*aad0*/  UISETP.GT.AND UP0, UPT, UR44, 0x1, UPT ;  /* 0x000000012c00788c */ /* 0x000fcc000bf04270 */
[----:B------:R-:W-:-:S13]  /*aae0*/  PLOP3.LUT P0, PT, PT, PT, UP0, 0x80, 0x0 ;  /* 0x000000000000781c */ /* 0x000fda0003f0f008 */
[----:B------:R-:W-:Y:S05]  /*aaf0*/  @P0 BRA `(.L_x_420) ;  /* 0x0000000800600947 */ /* 0x000fea0003800000 */
[----:B------:R-:W1:Y:S01]  /*ab00*/  LDC R11, c[0x0][0xbe8] ;  /* 0x0002fa00ff0b7b82 */ /* 0x000e620000000800 */
[----:B0-----:R-:W-:Y:S01]  /*ab10*/  SHF.R.S32.HI R3, RZ, 0x1f, R8 ;  /* 0x0000001fff037819 */ /* 0x001fe20000011408 */
[----:B------:R-:W-:Y:S01]  /*ab20*/  ULDC.64 UR10, c[0x0][0xaa0] ;  /* 0x0002a800000a7ab9 */ /* 0x000fe20000000a00 */
[----:B------:R-:W-:Y:S01]  /*ab30*/  BSSY B1, `(.L_x_426) ;  /* 0x0000052000017945 */ /* 0x000fe20003800000 */
[----:B------:R-:W-:Y:S01]  /*ab40*/  UIMAD.WIDE.U32 UR8, UR4, UR10, URZ ;  /* 0x0000000a040872a5 */ /* 0x000fe2000f8e003f */
[----:B------:R-:W-:Y:S01]  /*ab50*/  LEA.HI R3, R3, R8, RZ, 0x3 ;  /* 0x0000000803037211 */ /* 0x000fe200078f18ff */
[----:B------:R-:W-:-:S03]  /*ab60*/  UIMAD UR10, UR19, UR10, URZ ;  /* 0x0000000a130a72a4 */ /* 0x000fc6000f8e023f */
[----:B------:R-:W-:Y:S01]  /*ab70*/  LOP3.LUT R9, R3, 0xfffffff8, RZ, 0xc0, !PT ;  /* 0xfffffff803097812 */ /* 0x000fe200078ec0ff */
[----:B------:R-:W-:Y:S01]  /*ab80*/  UIMAD UR10, UR4, UR11, UR10 ;  /* 0x0000000b040a72a4 */ /* 0x000fe2000f8e020a */
[----:B------:R-:W-:-:S03]  /*ab90*/  SHF.R.S32.HI R13, RZ, 0x3, R3 ;  /* 0x00000003ff0d7819 */ /* 0x000fc60000011403 */
[----:B------:R-:W-:Y:S01]  /*aba0*/  IMAD.IADD R10, R8, 0x1, -R9 ;  /* 0x00000001080a7824 */ /* 0x000fe200078e0a09 */
[----:B------:R-:W-:Y:S01]  /*abb0*/  UIADD3 UR9, UR9, UR10, URZ ;  /* 0x0000000a09097290 */ /* 0x000fe2000fffe03f */
[----:B------:R-:W-:Y:S02]  /*abc0*/  IMAD.U32 R8, RZ, RZ, UR41 ;  /* 0x00000029ff087e24 */ /* 0x000fe4000f8e00ff */
[----:B------:R-:W-:Y:S01]  /*abd0*/  IMAD R3, R10, 0x20, R13 ;  /* 0x000000200a037824 */ /* 0x000fe200078e020d */
[----:B------:R-:W-:Y:S02]  /*abe0*/  ULDC.64 UR10, c[0x0][0xae8] ;  /* 0x0002ba00000a7ab9 */ /* 0x000fe40000000a00 */
[----:B------:R-:W-:Y:S01]  /*abf0*/  UIMAD.WIDE.U32 UR8, UR43, UR10, UR8 ;  /* 0x0000000a2b0872a5 */ /* 0x000fe2000f8e0008 */
[----:B------:R-:W-:Y:S01]  /*ac00*/  IMAD R8, R8, 0x80, R3 ;  /* 0x0000008008087824 */ /* 0x000fe200078e0203 */
[----:B-1----:R-:W-:Y:S02]  /*ac10*/  ISETP.NE.AND P0, PT, R11, 0x1, PT ;  /* 0x000000010b00780c */ /* 0x002fe40003f05270 */
[----:B------:R-:W-:Y:S01]  /*ac20*/  UIMAD UR9, UR43, UR11, UR9 ;  /* 0x0000000b2b0972a4 */ /* 0x000fe2000f8e0209 */
[----:B------:R-:W-:-:S02]  /*ac30*/  IMAD.MOV.U32 R3, RZ, RZ, R8 ;  /* 0x000000ffff037224 */ /* 0x000fc400078e0008 */
[----:B------:R-:W-:Y:S02]  /*ac40*/  ULDC.64 UR10, c[0x0][0xaf0] ;  /* 0x0002bc00000a7ab9 */ /* 0x000fe40000000a00 */
[----:B------:R-:W-:Y:S02]  /*ac50*/  UIMAD UR40, UR40, UR10, URZ ;  /* 0x0000000a282872a4 */ /* 0x000fe4000f8e023f */
[----:B------:R-:W-:Y:S02]  /*ac60*/  UIMAD.WIDE.U32 UR8, UR39, UR10, UR8 ;  /* 0x0000000a270872a5 */ /* 0x000fe4000f8e0008 */
[----:B------:R-:W-:Y:S02]  /*ac70*/  UIMAD UR4, UR39, UR11, UR40 ;  /* 0x0000000b270472a4 */ /* 0x000fe4000f8e0228 */
[----:B------:R-:W0:Y:S02]  /*ac80*/  @P0 LDC R5, c[0x0][0xbec] ;  /* 0x0002fb00ff050b82 */ /* 0x000e240000000800 */
[----:B------:R-:W-:Y:S01]  /*ac90*/  UIADD3 UR4, UR9, UR4, URZ ;  /* 0x0000000409047290 */ /* 0x000fe2000fffe03f */
[----:B------:R-:W-:-:S05]  /*aca0*/  ULDC.64 UR10, c[0x0][0xae0] ;  /* 0x0002b800000a7ab9 */ /* 0x000fca0000000a00 */
[----:B------:R-:W1:Y:S01]  /*acb0*/  @P0 LDC R7, c[0x0][0xbf0] ;  /* 0x0002fc00ff070b82 */ /* 0x000e620000000800 */
[----:B0-----:R-:W-:-:S04]  /*acc0*/  @P0 IMAD.HI.U32 R4, R8, R5, RZ ;  /* 0x0000000508040227 */ /* 0x001fc800078e00ff */
[----:B------:R-:W-:Y:S02]  /*acd0*/  IMAD.U32 R5, RZ, RZ, UR9 ;  /* 0x00000009ff057e24 */ /* 0x000fe4000f8e00ff */
[----:B------:R-:W-:Y:S01]  /*ace0*/  IMAD.U32 R5, RZ, RZ, UR4 ;  /* 0x00000004ff057e24 */ /* 0x000fe2000f8e00ff */
[----:B-1----:R-:W-:Y:S01]  /*acf0*/  @P0 SHF.R.U32.HI R3, RZ, R7, R4 ;  /* 0x00000007ff030219 */ /* 0x002fe20000011604 */
[----:B------:R-:W-:Y:S01]  /*ad00*/  IMAD.U32 R4, RZ, RZ, UR8 ;  /* 0x00000008ff047e24 */ /* 0x000fe2000f8e00ff */
[----:B------:R-:W-:Y:S02]  /*ad10*/  ULDC.64 UR8, c[0x0][0xad8] ;  /* 0x0002b60000087ab9 */ /* 0x000fe40000000a00 */
[--C-:B------:R-:W-:Y:S01]  /*ad20*/  SHF.R.S32.HI R6, RZ, 0x1f, R3.reuse ;  /* 0x0000001fff067819 */ /* 0x100fe20000011403 */
[----:B------:R-:W-:Y:S02]  /*ad30*/  IMAD.MOV R7, RZ, RZ, -R3 ;  /* 0x000000ffff077224 */ /* 0x000fe400078e0a03 */
[----:B------:R-:W-:-:S04]  /*ad40*/  IMAD.WIDE.U32 R4, R3, UR10, R4 ;  /* 0x0000000a03047c25 */ /* 0x000fc8000f8e0004 */
[----:B------:R-:W-:Y:S02]  /*ad50*/  IMAD R7, R11, R7, R8 ;  /* 0x000000070b077224 */ /* 0x000fe400078e0208 */
[----:B------:R-:W-:Y:S02]  /*ad60*/  IMAD R6, R6, UR10, RZ ;  /* 0x0000000a06067c24 */ /* 0x000fe4000f8e02ff */
[----:B------:R-:W-:Y:S02]  /*ad70*/  IMAD.U32 R8, RZ, RZ, UR41 ;  /* 0x00000029ff087e24 */ /* 0x000fe4000f8e00ff */
[----:B------:R-:W-:Y:S01]  /*ad80*/  IMAD R9, R3, UR11, R6 ;  /* 0x0000000b03097c24 */ /* 0x000fe2000f8e0206 */
[----:B------:R-:W-:Y:S01]  /*ad90*/  SHF.R.S32.HI R6, RZ, 0x1f, R7 ;  /* 0x0000001fff067819 */ /* 0x000fe20000011407 */
[----:B------:R-:W-:Y:S02]  /*ada0*/  IMAD R8, R8, 0x80, R13 ;  /* 0x0000008008087824 */ /* 0x000fe400078e020d */
[----:B------:R-:W-:-:S02]  /*adb0*/  IMAD.IADD R5, R5, 0x1, R9 ;  /* 0x0000000105057824 */ /* 0x000fc400078e0209 */
[----:B------:R-:W-:Y:S02]  /*adc0*/  IMAD R6, R6, UR8, RZ ;  /* 0x0000000806067c24 */ /* 0x000fe4000f8e02ff */
[----:B------:R-:W-:-:S04]  /*add0*/  IMAD.WIDE.U32 R4, R7, UR8, R4 ;  /* 0x0000000807047c25 */ /* 0x000fc8000f8e0004 */
[----:B------:R-:W-:Y:S01]  /*ade0*/  IMAD R9, R7, UR9, R6 ;  /* 0x0000000907097c24 */ /* 0x000fe2000f8e0206 */
[----:B------:R-:W-:Y:S01]  /*adf0*/  ULDC.64 UR8, c[0x0][0xa80] ;  /* 0x0002a00000087ab9 */ /* 0x000fe20000000a00 */
[----:B-----5:R-:W-:Y:S01]  /*ae00*/  IMAD R11, R0, R11, RZ ;  /* 0x0000000b000b7224 */ /* 0x020fe200078e02ff */
[----:B------:R-:W-:Y:S01]  /*ae10*/  LEA R6, P2, R4, UR8, 0x1 ;  /* 0x0000000804067c11 */ /* 0x000fe2000f8408ff */
[C---:B------:R-:W-:Y:S02]  /*ae20*/  VIADD R3, R8.reuse, 0x40 ;  /* 0x0000004008037836 */ /* 0x040fe40000000000 */
[----:B------:R-:W-:Y:S02]  /*ae30*/  IMAD.IADD R5, R5, 0x1, R9 ;  /* 0x0000000105057824 */ /* 0x000fe400078e0209 */
[----:B------:R-:W-:Y:S01]  /*ae40*/  VIADD R0, R8, 0x20 ;  /* 0x0000002008007836 */ /* 0x000fe20000000000 */
[----:B------:R-:W-:Y:S01]  /*ae50*/  ISETP.GE.AND P0, PT, R3, R11, PT ;  /* 0x0000000b0300720c */ /* 0x000fe20003f06270 */
[----:B------:R-:W-:Y:S01]  /*ae60*/  IMAD.SHL.U32 R7, R10, 0x8, RZ ;  /* 0x000000080a077824 */ /* 0x000fe200078e00ff */
[----:B------:R-:W-:-:S02]  /*ae70*/  LEA.HI.X R3, R4, UR9, R5, 0x1, P2 ;  /* 0x0000000904037c11 */ /* 0x000fc400090f0c05 */
[-C--:B------:R-:W-:Y:S01]  /*ae80*/  ISETP.GE.AND P2, PT, R8, R11.reuse, PT ;  /* 0x0000000b0800720c */ /* 0x080fe20003f46270 */
[C---:B------:R-:W-:Y:S01]  /*ae90*/  VIADD R9, R7.reuse, 0x80 ;  /* 0x0000008007097836 */ /* 0x040fe20000000000 */
[----:B------:R-:W-:Y:S01]  /*aea0*/  ISETP.GE.AND P1, PT, R0, R11, PT ;  /* 0x0000000b0000720c */ /* 0x000fe20003f26270 */
[C---:B------:R-:W-:Y:S01]  /*aeb0*/  VIADD R13, R7.reuse, 0xc0 ;  /* 0x000000c0070d7836 */ /* 0x040fe20000000000 */
[----:B------:R0:W1:Y:S01]  /*aec0*/  SHFL.IDX PT, R4, R6, RZ, 0x181f ;  /* 0x00181fff06047589 */ /* 0x00006200000e0000 */
[----:B------:R-:W-:Y:S01]  /*aed0*/  VIADD R15, R7, 0x40 ;  /* 0x00000040070f7836 */ /* 0x000fe20000000000 */
[----:B------:R-:W-:Y:S02]  /*aee0*/  SHF.R.S32.HI R12, RZ, 0x1f, R7 ;  /* 0x0000001fff0c7819 */ /* 0x000fe40000011407 */
[----:B------:R0:W2:Y:S01]  /*aef0*/  SHFL.IDX PT, R0, R3, RZ, 0x181f ;  /* 0x00181fff03007589 */ /* 0x0000a200000e0000 */
[----:B------:R-:W-:Y:S02]  /*af00*/  SHF.R.S32.HI R10, RZ, 0x1f, R9 ;  /* 0x0000001fff0a7819 */ /* 0x000fe40000011409 */
[----:B------:R-:W-:-:S02]  /*af10*/  SHF.R.S32.HI R14, RZ, 0x1f, R13 ;  /* 0x0000001fff0e7819 */ /* 0x000fc4000001140d */
[----:B------:R-:W-:Y:S01]  /*af20*/  SHF.R.S32.HI R20, RZ, 0x1f, R15 ;  /* 0x0000001fff147819 */ /* 0x000fe2000001140f */
[----:B------:R-:W-:Y:S06]  /*af30*/  @P2 BRA `(.L_x_427) ;  /* 0x0000000000442947 */ /* 0x000fec0003800000 */
        /* <DEDUP_REMOVED lines=8> */
[----:B------:R3:W-:Y:S01]  /*afc0*/  @!P5 ST.E.128 desc[UR50][R24.64], RZ ;  /* 0x000000ff1800d985 */ /* 0x0007e2000c101d32 */
[----:B------:R-:W-:Y:S02]  /*afd0*/  @!P4 LEA.HI.X R27, R15, R0, R20, 0x1, P6 ;  /* 0x000000000f1bc211 */ /* 0x000fe400030f0c14 */
[----:B------:R-:W-:-:S03]  /*afe0*/  @!P3 LEA R28, P6, R9, R4, 0x1 ;  /* 0x00000004091cb211 */ /* 0x000fc600078c08ff */
[----:B------:R3:W-:Y:S01]  /*aff0*/  @!P4 ST.E.128 desc[UR50][R26.64], RZ ;  /* 0x000000ff1a00c985 */ /* 0x0007e2000c101d32 */
[----:B------:R-:W-:Y:S02]  /*b000*/  @!P3 LEA.HI.X R29, R9, R0, R10, 0x1, P6 ;  /* 0x00000000091db211 */ /* 0x000fe400030f0c0a */
[----:B------:R-:W-:-:S03]  /*b010*/  @!P2 LEA R4, P6, R13, R4, 0x1 ;  /* 0x000000040d04a211 */ /* 0x000fc600078c08ff */
[----:B------:R3:W-:Y:S01]  /*b020*/  @!P3 ST.E.128 desc[UR50][R28.64], RZ ;  /* 0x000000ff1c00b985 */ /* 0x0007e2000c101d32 */
[----:B------:R-:W-:-:S05]  /*b030*/  @!P2 LEA.HI.X R5, R13, R0, R14, 0x1, P6 ;  /* 0x000000000d05a211 */ /* 0x000fca00030f0c0e */
[----:B------:R3:W-:Y:S04]  /*b040*/  @!P2 ST.E.128 desc[UR50][R4.64], RZ ;  /* 0x000000ff0400a985 */ /* 0x0007e8000c101d32 */
.L_x_427:
[----:B------:R-:W-:Y:S05]  /*b050*/  BSYNC B1 ;  /* 0x0000000000017941 */ /* 0x000fea0003800000 */
.L_x_426:
[----:B--2---:R2:W4:Y:S01]  /*b060*/  SHFL.IDX PT, R0, R3, 0x1, 0x181f ;  /* 0x00381f0003007f89 */ /* 0x00452200000e0000 */
[----:B------:R-:W-:Y:S03]  /*b070*/  BSSY B1, `(.L_x_428) ;  /* 0x0000014000017945 */ /* 0x000fe60003800000 */
[----:B-1-3--:R2:W1:Y:S01]  /*b080*/  SHFL.IDX PT, R4, R6, 0x1, 0x181f ;  /* 0x00381f0006047f89 */ /* 0x00a46200000e0000 */
[----:B------:R-:W-:Y:S05]  /*b090*/  @P1 BRA `(.L_x_429) ;  /* 0x0000000000441947 */ /* 0x000fea0003800000 */
[----:B------:R-:W-:Y:S02]  /*b0a0*/  ULDC UR4, c[0x0][0xac8] ;  /* 0x0002b20000047ab9 */ /* 0x000fe40000000800 */
[----:B------:R-:W-:Y:S02]  /*b0b0*/  ISETP.GE.AND P4, PT, R7, UR4, PT ;  /* 0x0000000407007c0c */ /* 0x000fe4000bf86270 */
[----:B------:R-:W-:Y:S02]  /*b0c0*/  ISETP.GE.AND P3, PT, R15, UR4, PT ;  /* 0x000000040f007c0c */ /* 0x000fe4000bf66270 */
[----:B------:R-:W-:Y:S02]  /*b0d0*/  ISETP.GE.AND P2, PT, R9, UR4, PT ;  /* 0x0000000409007c0c */ /* 0x000fe4000bf46270 */
[----:B------:R-:W-:-:S07]  /*b0e0*/  ISETP.GE.AND P1, PT, R13, UR4, PT ;  /* 0x000000040d007c0c */ /* 0x000fce000bf26270 */
[-C--:B-1----:R-:W-:Y:S02]  /*b0f0*/  @!P4 LEA R24, P6, R7, R4.reuse, 0x1 ;  /* 0x000000040718c211 */ /* 0x082fe400078c08ff */
[----:B------:R-:W-:Y:S02]  /*b100*/  @!P3 LEA R26, P5, R15, R4, 0x1 ;  /* 0x000000040f1ab211 */ /* 0x000fe400078a08ff */
[----:B----4-:R-:W-:Y:S02]  /*b110*/  @!P4 LEA.HI.X R25, R7, R0, R12, 0x1, P6 ;  /* 0x000000000719c211 */ /* 0x010fe400030f0c0c */
[----:B------:R-:W-:Y:S02]  /*b120*/  @!P2 LEA R28, P6, R9, R4, 0x1 ;  /* 0x00000004091ca211 */ /* 0x000fe400078c08ff */
[----:B------:R-:W-:Y:S01]  /*b130*/  @!P3 LEA.HI.X R27, R15, R0, R20, 0x1, P5 ;  /* 0x000000000f1bb211 */ /* 0x000fe200028f0c14 */
[----:B------:R3:W-:Y:S01]  /*b140*/  @!P4 ST.E.128 desc[UR50][R24.64], RZ ;  /* 0x000000ff1800c985 */ /* 0x0007e2000c101d32 */
[----:B------:R-:W-:-:S02]  /*b150*/  @!P1 LEA R4, P5, R13, R4, 0x1 ;  /* 0x000000040d049211 */ /* 0x000fc400078a08ff */
[-C--:B------:R-:W-:Y:S01]  /*b160*/  @!P2 LEA.HI.X R29, R9, R0.reuse, R10, 0x1, P6 ;  /* 0x00000000091da211 */ /* 0x080fe200030f0c0a */
[----:B------:R3:W-:Y:S01]  /*b170*/  @!P3 ST.E.128 desc[UR50][R26.64], RZ ;  /* 0x000000ff1a00b985 */ /* 0x0007e2000c101d32 */
[----:B------:R-:W-:-:S03]  /*b180*/  @!P1 LEA.HI.X R5, R13, R0, R14, 0x1, P5 ;  /* 0x000000000d059211 */ /* 0x000fc600028f0c0e */
[----:B------:R3:W-:Y:S04]  /*b190*/  @!P2 ST.E.128 desc[UR50][R28.64], RZ ;  /* 0x000000ff1c00a985 */ /* 0x0007e8000c101d32 */
[----:B------:R3:W-:Y:S02]  /*b1a0*/  @!P1 ST.E.128 desc[UR50][R4.64], RZ ;  /* 0x000000ff04009985 */ /* 0x0007e4000c101d32 */
.L_x_429:
[----:B------:R-:W-:Y:S05]  /*b1b0*/  BSYNC B1 ;  /* 0x0000000000017941 */ /* 0x000fea0003800000 */
.L_x_428:
[----:B----4-:R4:W0:Y:S01]  /*b1c0*/  SHFL.IDX PT, R0, R3, 0x2, 0x181f ;  /* 0x00581f0003007f89 */ /* 0x01082200000e0000 */
        /* <DEDUP_REMOVED lines=9> */
[-C--:B------:R-:W-:Y:S02]  /*b260*/  @!P2 LEA R26, P5, R15, R4.reuse, 0x1 ;  /* 0x000000040f1aa211 */ /* 0x080fe400078a08ff */
[----:B------:R-:W-:Y:S02]  /*b270*/  @!P1 LEA R28, P4, R9, R4, 0x1 ;  /* 0x00000004091c9211 */ /* 0x000fe400078808ff */
[----:B0-----:R-:W-:Y:S02]  /*b280*/  @!P3 LEA.HI.X R25, R7, R0, R12, 0x1, P6 ;  /* 0x000000000719b211 */ /* 0x001fe400030f0c0c */
[----:B------:R-:W-:Y:S02]  /*b290*/  @!P0 LEA R4, P6, R13, R4, 0x1 ;  /* 0x000000040d048211 */ /* 0x000fe400078c08ff */
[-C--:B------:R-:W-:Y:S01]  /*b2a0*/  @!P2 LEA.HI.X R27, R15, R0.reuse, R20, 0x1, P5 ;  /* 0x000000000f1ba211 */ /* 0x080fe200028f0c14 */
[----:B------:R3:W-:Y:S01]  /*b2b0*/  @!P3 ST.E.128 desc[UR50][R24.64], RZ ;  /* 0x000000ff1800b985 */ /* 0x0007e2000c101d32 */
[----:B------:R-:W-:-:S02]  /*b2c0*/  @!P1 LEA.HI.X R29, R9, R0, R10, 0x1, P4 ;  /* 0x00000000091d9211 */ /* 0x000fc400020f0c0a */
[----:B------:R-:W-:Y:S01]  /*b2d0*/  @!P0 LEA.HI.X R5, R13, R0, R14, 0x1, P6 ;  /* 0x000000000d058211 */ /* 0x000fe200030f0c0e */
[----:B------:R3:W-:Y:S04]  /*b2e0*/  @!P2 ST.E.128 desc[UR50][R26.64], RZ ;  /* 0x000000ff1a00a985 */ /* 0x0007e8000c101d32 */
[----:B------:R3:W-:Y:S04]  /*b2f0*/  @!P1 ST.E.128 desc[UR50][R28.64], RZ ;  /* 0x000000ff1c009985 */ /* 0x0007e8000c101d32 */
[----:B------:R3:W-:Y:S02]  /*b300*/  @!P0 ST.E.128 desc[UR50][R4.64], RZ ;  /* 0x000000ff04008985 */ /* 0x0007e4000c101d32 */
.L_x_431:
[----:B------:R-:W-:Y:S05]  /*b310*/  BSYNC B1 ;  /* 0x0000000000017941 */ /* 0x000fea0003800000 */
.L_x_430:
[----:B0-----:R-:W-:Y:S01]  /*b320*/  VIADD R0, R8, 0x60 ;  /* 0x0000006008007836 */ /* 0x001fe20000000000 */
[----:B--2-4-:R-:W0:Y:S04]  /*b330*/  SHFL.IDX PT, R3, R3, 0x3, 0x181f ;  /* 0x00781f0003037f89 */ /* 0x014e2800000e0000 */
[----:B------:R-:W-:Y:S01]  /*b340*/  ISETP.GE.AND P0, PT, R0, R11, PT ;  /* 0x0000000b0000720c */ /* 0x000fe20003f06270 */
[----:B-1-3--:R1:W2:-:S12]  /*b350*/  SHFL.IDX PT, R4, R6, 0x3, 0x181f ;  /* 0x00781f0006047f89 */ /* 0x00a29800000e0000 */
[----:B-1----:R-:W-:Y:S05]  /*b360*/  @P0 BRA `(.L_x_420) ;  /* 0x0000000000440947 */ /* 0x002fea0003800000 */
[----:B------:R-:W-:Y:S02]  /*b370*/  ULDC UR4, c[0x0][0xac8] ;  /* 0x0002b20000047ab9 */ /* 0x000fe40000000800 */
[----:B------:R-:W-:Y:S02]  /*b380*/  ISETP.GE.AND P3, PT, R7, UR4, PT ;  /* 0x0000000407007c0c */ /* 0x000fe4000bf66270 */
[----:B------:R-:W-:Y:S02]  /*b390*/  ISETP.GE.AND P2, PT, R15, UR4, PT ;  /* 0x000000040f007c0c */ /* 0x000fe4000bf46270 */
[----:B------:R-:W-:Y:S02]  /*b3a0*/  ISETP.GE.AND P1, PT, R9, UR4, PT ;  /* 0x0000000409007c0c */ /* 0x000fe4000bf26270 */
[----:B------:R-:W-:-:S07]  /*b3b0*/  ISETP.GE.AND P0, PT, R13, UR4, PT ;  /* 0x000000040d007c0c */ /* 0x000fce000bf06270 */
[----:B--2---:R-:W-:-:S04]  /*b3c0*/  @!P3 LEA R6, P4, R7, R4, 0x1 ;  /* 0x000000040706b211 */ /* 0x004fc800078808ff */
[-C--:B0-----:R-:W-:Y:S02]  /*b3d0*/  @!P3 LEA.HI.X R7, R7, R3.reuse, R12, 0x1, P4 ;  /* 0x000000030707b211 */ /* 0x081fe400020f0c0c */
[-C--:B------:R-:W-:Y:S02]  /*b3e0*/  @!P2 LEA R24, P4, R15, R4.reuse, 0x1 ;  /* 0x000000040f18a211 */ /* 0x080fe400078808ff */
[-C--:B------:R-:W-:Y:S01]  /*b3f0*/  @!P1 LEA R8, P5, R9, R4.reuse, 0x1 ;  /* 0x0000000409089211 */ /* 0x080fe200078a08ff */
[----:B------:R0:W-:Y:S01]  /*b400*/  @!P3 ST.E.128 desc[UR50][R6.64], RZ ;  /* 0x000000ff0600b985 */ /* 0x0001e2000c101d32 */
[----:B------:R-:W-:Y:S02]  /*b410*/  @!P0 LEA R4, P6, R13, R4, 0x1 ;  /* 0x000000040d048211 */ /* 0x000fe400078c08ff */
[-C--:B------:R-:W-:Y:S02]  /*b420*/  @!P2 LEA.HI.X R25, R15, R3.reuse, R20, 0x1, P4 ;  /* 0x000000030f19a211 */ /* 0x080fe400020f0c14 */
[----:B------:R-:W-:-:S02]  /*b430*/  @!P1 LEA.HI.X R9, R9, R3, R10, 0x1, P5 ;  /* 0x0000000309099211 */ /* 0x000fc400028f0c0a */
[----:B------:R-:W-:Y:S01]  /*b440*/  @!P0 LEA.HI.X R5, R13, R3, R14, 0x1, P6 ;  /* 0x000000030d058211 */ /* 0x000fe200030f0c0e */
[----:B------:R0:W-:Y:S04]  /*b450*/  @!P2 ST.E.128 desc[UR50][R24.64], RZ ;  /* 0x000000ff1800a985 */ /* 0x0001e8000c101d32 */
[----:B------:R0:W-:Y:S04]  /*b460*/  @!P1 ST.E.128 desc[UR50][R8.64], RZ ;  /* 0x000000ff08009985 */ /* 0x0001e8000c101d32 */
[----:B------:R0:W-:Y:S02]  /*b470*/  @!P0 ST.E.128 desc[UR50][R4.64], RZ ;  /* 0x000000ff04008985 */ /* 0x0001e4000c101d32 */
.L_x_420:
[----:B------:R-:W-:Y:S05]  /*b480*/  BSYNC B0 ;  /* 0x0000000000007941 */ /* 0x000fea0003800000 */
.L_x_410:
[----:B------:R-:W-:Y:S02]  /*b490*/  ULDC UR4, c[0x0][0xc3c] ;  /* 0x00030f0000047ab9 */ /* 0x000fe40000000800 */
[----:B------:R-:W-:-:S06]  /*b4a0*/  UISETP.GE.AND UP0, UPT, UR7, UR4, UPT ;  /* 0x000000040700728c */ /* 0x000fcc000bf06270 */
[----:B------:R-:W-:-:S13]  /*b4b0*/  PLOP3.LUT P0, PT, PT, PT, UP0, 0x80, 0x0 ;  /* 0x000000000000781c */ /* 0x000fda0003f0f008 */
[----:B------:R-:W-:Y:S05]  /*b4c0*/  @!P0 BRA `(.L_x_432) ;  /* 0xffffff5800dc8947 */ /* 0x000fea000383ffff */
[----:B------:R-:W-:Y:S05]  /*b4d0*/  EXIT ;  /* 0x000000000000794d */ /* 0x000fea0003800000 */
.L_x_381:
[----:B------:R-:W-:-:S08]  /*b4e0*/  NOP ;  /* 0x0000000000007918 */ /* 0x000fd00000000000 */
[----:B------:R-:W0:-:S00]  /*b4f0*/  USETMAXREG.DEALLOC.CTAPOOL 0x28 ;  /* 0x00000028000079c8 */ /* 0x000e0000080e0500 */
[----:B0-----:R-:W-:Y:S01]  /*b500*/  LOP3.LUT R2, R2, 0x3, RZ, 0xc0, !PT ;  /* 0x0000000302027812 */ /* 0x001fe200078ec0ff */
[----:B------:R-:W-:Y:S01]  /*b510*/  IMAD.MOV.U32 R6, RZ, RZ, RZ ;  /* 0x000000ffff067224 */ /* 0x000fe200078e00ff */
[----:B------:R-:W-:-:S04]  /*b520*/  LOP3.LUT R23, R23, 0xfffffdff, RZ, 0xc0, !PT ;  /* 0xfffffdff17177812 */ /* 0x000fc800078ec0ff */
[----:B------:R-:W0:Y:S02]  /*b530*/  SHFL.IDX PT, R2, R2, RZ, 0x1f ;  /* 0x00001fff02027589 */ /* 0x000e2400000e0000 */
[----:B0-----:R-:W-:-:S13]  /*b540*/  ISETP.NE.AND P0, PT, R2, RZ, PT ;  /* 0x000000ff0200720c */ /* 0x001fda0003f05270 */
[----:B------:R-:W-:Y:S01]  /*b550*/  @P0 LOP3.LUT R23, R23, 0x200, RZ, 0xfc, !PT ;  /* 0x0000020017170812 */ /* 0x000fe200078efcff */
[----:B------:R-:W-:Y:S06]  /*b560*/  @!P0 BRA `(.L_x_433) ;  /* 0x00000000001c8947 */ /* 0x000fec0003800000 */
[----:B------:R-:W0:Y:S08]  /*b570*/  S2UR UR5, SR_CgaCtaId ;  /* 0x00000000000579c3 */ /* 0x000e300000008800 */
[----:B------:R-:W-:Y:S06]  /*b580*/  BAR.SYNC.DEFER_BLOCKING 0x5, 0x180 ;  /* 0x0146000000007b1d */ /* 0x000fec0000010000 */
[----:B------:R-:W-:-:S02]  /*b590*/  UMOV UR4, 0x400 ;  /* 0x0000040000047882 */ /* 0x000fc40000000000 */
[----:B0-----:R-:W-:-:S09]  /*b5a0*/  ULEA UR4, UR5, UR4, 0x18 ;  /* 0x0000000405047291 */ /* 0x001fd2000f8ec03f */
[----:B------:R-:W0:Y:S01]  /*b5b0*/  LDS.128 R16, [UR4+0x228d0] ;  /* 0x0228d004ff107984 */ /* 0x000e220008000c00 */
[----:B------:R-:W-:Y:S06]  /*b5c0*/  BAR.ARV 0x4, 0x180 ;  /* 0x0106000000007b1d */ /* 0x000fec0000002000 */
[----:B------:R-:W-:Y:S05]  /*b5d0*/  BRA `(.L_x_434) ;  /* 0x0000000800907947 */ /* 0x000fea0003800000 */
.L_x_433:
[----:B------:R-:W-:Y:S01]  /*b5e0*/  LOP3.LUT R7, R0, 0x1f, RZ, 0xc0, !PT ;  /* 0x0000001f00077812 */ /* 0x000fe200078ec0ff */
[----:B------:R-:W-:Y:S01]  /*b5f0*/  ULDC UR4, c[0x0][0xc3c] ;  /* 0x00030f0000047ab9 */ /* 0x000fe20000000800 */
[----:B------:R-:W-:Y:S01]  /*b600*/  IMAD.MOV.U32 R9, RZ, RZ, RZ ;  /* 0x000000ffff097224 */ /* 0x000fe200078e00ff */
[----:B------:R-:W0:Y:S01]  /*b610*/  S2UR UR6, SR_CTAID.X ;  /* 0x00000000000679c3 */ /* 0x000e220000002500 */
[----:B------:R-:W-:Y:S01]  /*b620*/  ISETP.NE.AND P0, PT, R7, 0x1f, PT ;  /* 0x0000001f0700780c */ /* 0x000fe20003f05270 */
[----:B------:R-:W-:-:S03]  /*b630*/  ULDC UR5, c[0x0][0xc38] ;  /* 0x00030e0000057ab9 */ /* 0x000fc60000000800 */
[----:B------:R-:W-:-:S13]  /*b640*/  ISETP.GE.OR P1, PT, R7, UR4, !P0 ;  /* 0x0000000407007c0c */ /* 0x000fda000c726670 */
[----:B------:R-:W1:Y:S08]  /*b650*/  @!P1 LDC.64 R4, c[0x0][0xc80] ;  /* 0x00032000ff049b82 */ /* 0x000e700000000a00 */
[----:B------:R-:W2:Y:S01]  /*b660*/  @!P1 LDC.64 R2, c[0x0][0xc78] ;  /* 0x00031e00ff029b82 */ /* 0x000ea20000000a00 */
[----:B-1----:R-:W-:-:S05]  /*b670*/  @!P1 IMAD.WIDE.U32 R4, R7, 0x4, R4 ;  /* 0x0000000407049825 */ /* 0x002fca00078e0004 */
[----:B------:R-:W3:Y:S01]  /*b680*/  @!P1 LDG.E R6, desc[UR50][R4.64] ;  /* 0x0000003204069981 */ /* 0x000ee2000c1e1900 */
[----:B--2---:R-:W-:-:S05]  /*b690*/  @!P1 IMAD.WIDE.U32 R2, R7, 0x4, R2 ;  /* 0x0000000407029825 */ /* 0x004fca00078e0002 */
[----:B------:R-:W3:Y:S01]  /*b6a0*/  @!P1 LDG.E R9, desc[UR50][R2.64] ;  /* 0x0000003202099981 */ /* 0x000ee2000c1e1900 */
[C---:B------:R-:W-:Y:S02]  /*b6b0*/  ISETP.NE.AND P1, PT, R7.reuse, RZ, PT ;  /* 0x000000ff0700720c */ /* 0x040fe40003f25270 */
[C---:B------:R-:W-:Y:S02]  /*b6c0*/  ISETP.GE.U32.AND P2, PT, R7.reuse, 0x2, PT ;  /* 0x000000020700780c */ /* 0x040fe40003f46070 */
[C---:B------:R-:W-:Y:S02]  /*b6d0*/  ISETP.GE.U32.AND P3, PT, R7.reuse, 0x4, PT ;  /* 0x000000040700780c */ /* 0x040fe40003f66070 */
[C---:B------:R-:W-:Y:S02]  /*b6e0*/  ISETP.GE.U32.AND P4, PT, R7.reuse, 0x8, PT ;  /* 0x000000080700780c */ /* 0x040fe40003f86070 */
[----:B------:R-:W-:Y:S01]  /*b6f0*/  ISETP.GE.U32.AND P5, PT, R7, 0x10, PT ;  /* 0x000000100700780c */ /* 0x000fe20003fa6070 */
[----:B------:R-:W-:Y:S01]  /*b700*/  UMOV UR4, URZ ;  /* 0x0000003f00047c82 */ /* 0x000fe20008000000 */
[----:B---3--:R-:W-:-:S05]  /*b710*/  IMAD R8, R6, R9, RZ ;  /* 0x0000000906087224 */ /* 0x008fca00078e02ff */
[----:B------:R-:W1:Y:S02]  /*b720*/  SHFL.UP PT, R10, R8, 0x1, RZ ;  /* 0x04200000080a7989 */ /* 0x000e6400000e00ff */
[----:B-1----:R-:W-:-:S05]  /*b730*/  SEL R11, R10, RZ, P1 ;  /* 0x000000ff0a0b7207 */ /* 0x002fca0000800000 */
[----:B------:R-:W-:-:S05]  /*b740*/  IMAD.IADD R11, R8, 0x1, R11 ;  /* 0x00000001080b7824 */ /* 0x000fca00078e020b */
        /* <DEDUP_REMOVED lines=12> */
[----:B------:R-:W1:Y:S02]  /*b810*/  SHFL.IDX PT, R4, R5, 0x1f, 0x1f ;  /* 0x03e01f0005047f89 */ /* 0x000e6400000e0000 */
[----:B-1----:R-:W-:-:S05]  /*b820*/  IMAD R8, R4, UR5, RZ ;  /* 0x0000000504087c24 */ /* 0x002fca000f8e02ff */
[----:B0-----:R-:W-:Y:S01]  /*b830*/  ISETP.GT.AND P6, PT, R8, UR6, PT ;  /* 0x0000000608007c0c */ /* 0x001fe2000bfc4270 */
[----:B------:R-:W-:-:S12]  /*b840*/  IMAD.MOV.U32 R3, RZ, RZ, R8 ;  /* 0x000000ffff037224 */ /* 0x000fd800078e0008 */
[----:B------:R-:W-:Y:S05]  /*b850*/  @P6 BRA `(.L_x_435) ;  /* 0x0000000000986947 */ /* 0x000fea0003800000 */
[----:B------:R-:W-:Y:S01]  /*b860*/  IMAD.MOV.U32 R8, RZ, RZ, R3 ;  /* 0x000000ffff087224 */ /* 0x000fe200078e0003 */
[----:B------:R-:W-:Y:S01]  /*b870*/  UMOV UR4, URZ ;  /* 0x0000003f00047c82 */ /* 0x000fe20008000000 */
[----:B------:R-:W-:-:S05]  /*b880*/  ULDC UR5, c[0x0][0xc38] ;  /* 0x00030e0000057ab9 */ /* 0x000fca0000000800 */
.L_x_437:
[----:B------:R-:W0:Y:S01]  /*b890*/  LDC R2, c[0x0][0xc3c] ;  /* 0x00030f00ff027b82 */ /* 0x000e220000000800 */
[----:B------:R-:W-:-:S06]  /*b8a0*/  UIADD3 UR4, UR4, 0x1f, URZ ;  /* 0x0000001f04047890 */ /* 0x000fcc000fffe03f */
[----:B0-----:R-:W-:-:S13]  /*b8b0*/  ISETP.LE.AND P6, PT, R2, UR4, PT ;  /* 0x0000000402007c0c */ /* 0x001fda000bfc3270 */
[----:B------:R-:W-:Y:S05]  /*b8c0*/  @P6 BRA `(.L_x_436) ;  /* 0x0000000400a86947 */ /* 0x000fea0003800000 */
[----:B------:R-:W-:Y:S02]  /*b8d0*/  VIADD R9, R7, UR4 ;  /* 0x0000000407097c36 */ /* 0x000fe40008000000 */
[----:B------:R-:W-:-:S03]  /*b8e0*/  IMAD.MOV.U32 R6, RZ, RZ, RZ ;  /* 0x000000ffff067224 */ /* 0x000fc600078e00ff */
[----:B------:R-:W-:-:S13]  /*b8f0*/  ISETP.GE.OR P6, PT, R9, R2, !P0 ;  /* 0x000000020900720c */ /* 0x000fda00047c6670 */
[----:B------:R-:W0:Y:S08]  /*b900*/  @!P6 LDC.64 R4, c[0x0][0xc80] ;  /* 0x00032000ff04eb82 */ /* 0x000e300000000a00 */
[----:B------:R-:W1:Y:S01]  /*b910*/  @!P6 LDC.64 R2, c[0x0][0xc78] ;  /* 0x00031e00ff02eb82 */ /* 0x000e620000000a00 */
[----:B0-----:R-:W-:-:S05]  /*b920*/  @!P6 IMAD.WIDE R4, R9, 0x4, R4 ;  /* 0x000000040904e825 */ /* 0x001fca00078e0204 */
[----:B------:R-:W2:Y:S01]  /*b930*/  @!P6 LDG.E R6, desc[UR50][R4.64] ;  /* 0x000000320406e981 */ /* 0x000ea2000c1e1900 */
[----:B-1----:R-:W-:-:S04]  /*b940*/  @!P6 IMAD.WIDE R2, R9, 0x4, R2 ;  /* 0x000000040902e825 */ /* 0x002fc800078e0202 */
[----:B------:R-:W-:-:S06]  /*b950*/  IMAD.MOV.U32 R9, RZ, RZ, RZ ;  /* 0x000000ffff097224 */ /* 0x000fcc00078e00ff */
[----:B------:R-:W2:Y:S02]  /*b960*/  @!P6 LDG.E R9, desc[UR50][R2.64] ;  /* 0x000000320209e981 */ /* 0x000ea4000c1e1900 */
[----:B--2---:R-:W-:-:S05]  /*b970*/  IMAD R13, R6, R9, RZ ;  /* 0x00000009060d7224 */ /* 0x004fca00078e02ff */
[----:B------:R-:W0:Y:S02]  /*b980*/  SHFL.UP PT, R10, R13, 0x1, RZ ;  /* 0x042000000d0a7989 */ /* 0x000e2400000e00ff */
[----:B0-----:R-:W-:-:S05]  /*b990*/  SEL R10, R10, RZ, P1 ;  /* 0x000000ff0a0a7207 */ /* 0x001fca0000800000 */
[----:B------:R-:W-:-:S05]  /*b9a0*/  IMAD.IADD R10, R13, 0x1, R10 ;  /* 0x000000010d0a7824 */ /* 0x000fca00078e020a */
        /* <DEDUP_REMOVED lines=12> */
[----:B------:R-:W0:Y:S02]  /*ba70*/  SHFL.IDX PT, R2, R5, 0x1f, 0x1f ;  /* 0x03e01f0005027f89 */ /* 0x000e2400000e0000 */
[----:B0-----:R-:W-:-:S04]  /*ba80*/  IMAD R3, R2, UR5, RZ ;  /* 0x0000000502037c24 */ /* 0x001fc8000f8e02ff */
[----:B------:R-:W-:-:S05]  /*ba90*/  IMAD.IADD R8, R3, 0x1, R8 ;  /* 0x0000000103087824 */ /* 0x000fca00078e0208 */
[----:B------:R-:W-:-:S13]  /*baa0*/  ISETP.GT.AND P6, PT, R8, UR6, PT ;  /* 0x0000000608007c0c */ /* 0x000fda000bfc4270 */
[----:B------:R-:W-:Y:S05]  /*bab0*/  @!P6 BRA `(.L_x_437) ;  /* 0xfffffffc0074e947 */ /* 0x000fea000383ffff */
.L_x_435:
[----:B------:R-:W-:Y:S02]  /*bac0*/  IMAD.IADD R10, R8, 0x1, -R3 ;  /* 0x00000001080a7824 */ /* 0x000fe400078e0a03 */
[----:B------:R-:W-:Y:S02]  /*bad0*/  IMAD.MOV.U32 R16, RZ, RZ, RZ ;  /* 0x000000ffff107224 */ /* 0x000fe400078e00ff */
[----:B------:R-:W-:-:S05]  /*bae0*/  IMAD R2, R5, UR5, R10 ;  /* 0x0000000505027c24 */ /* 0x000fca000f8e020a */
[----:B------:R-:W-:-:S13]  /*baf0*/  ISETP.GT.AND P0, PT, R2, UR6, PT ;  /* 0x0000000602007c0c */ /* 0x000fda000bf04270 */
[----:B------:R-:W-:-:S04]  /*bb00*/  VOTE.ANY R4, PT, !P0 ;  /* 0x0000000000047806 */ /* 0x000fc800040e0100 */
[----:B------:R-:W0:Y:S01]  /*bb10*/  POPC R19, R4 ;  /* 0x0000000400137309 */ /* 0x000e220000000000 */
[----:B------:R-:W-:Y:S01]  /*bb20*/  ISETP.NE.AND P0, PT, R4, RZ, PT ;  /* 0x000000ff0400720c */ /* 0x000fe20003f05270 */
[----:B0-----:R-:W0:Y:S04]  /*bb30*/  SHFL.IDX PT, R6, R6, R19, 0x1f ;  /* 0x00001f1306067589 */ /* 0x001e2800000e0000 */
[----:B------:R1:W2:Y:S01]  /*bb40*/  SHFL.IDX PT, R9, R9, R19, 0x1f ;  /* 0x00001f1309097589 */ /* 0x0002a200000e0000 */
[----:B0-----:R-:W-:-:S04]  /*bb50*/  IABS R12, R6 ;  /* 0x00000006000c7213 */ /* 0x001fc80000000000 */
[----:B------:R-:W0:Y:S08]  /*bb60*/  I2F.RP R8, R12 ;  /* 0x0000000c00087306 */ /* 0x000e300000209400 */
[----:B0-----:R-:W0:Y:S02]  /*bb70*/  MUFU.RCP R8, R8 ;  /* 0x0000000800087308 */ /* 0x001e240000001000 */
[----:B0-----:R-:W-:-:S06]  /*bb80*/  VIADD R2, R8, 0xffffffe ;  /* 0x0ffffffe08027836 */ /* 0x001fcc0000000000 */
[----:B------:R-:W0:Y:S02]  /*bb90*/  F2I.FTZ.U32.TRUNC.NTZ R3, R2 ;  /* 0x0000000200037305 */ /* 0x000e24000021f000 */
[----:B0-----:R-:W-:Y:S01]  /*bba0*/  IMAD.MOV R11, RZ, RZ, -R3 ;  /* 0x000000ffff0b7224 */ /* 0x001fe200078e0a03 */
[----:B-12---:R-:W-:Y:S06]  /*bbb0*/  @!P0 BRA `(.L_x_438) ;  /* 0x0000000000088947 */ /* 0x006fec0003800000 */
[----:B------:R-:W-:-:S06]  /*bbc0*/  VIADD R16, R19, 0xffffffff ;  /* 0xffffffff13107836 */ /* 0x000fcc0000000000 */
[----:B------:R0:W1:Y:S02]  /*bbd0*/  SHFL.IDX PT, R16, R5, R16, 0x1f ;  /* 0x00001f1005107589 */ /* 0x00006400000e0000 */
.L_x_438:
[----:B-1----:R-:W-:Y:S01]  /*bbe0*/  IMAD R16, R16, UR5, R10 ;  /* 0x0000000510107c24 */ /* 0x002fe2000f8e020a */
[----:B------:R-:W-:Y:S01]  /*bbf0*/  IABS R4, R9 ;  /* 0x0000000900047213 */ /* 0x000fe20000000000 */
[----:B0-----:R-:W-:Y:S01]  /*bc00*/  IMAD.MOV.U32 R5, RZ, RZ, R11 ;  /* 0x000000ffff057224 */ /* 0x001fe200078e000b */
[----:B------:R-:W-:Y:S01]  /*bc10*/  IABS R11, R6 ;  /* 0x00000006000b7213 */ /* 0x000fe20000000000 */
[----:B------:R-:W-:Y:S01]  /*bc20*/  IMAD.MOV.U32 R2, RZ, RZ, RZ ;  /* 0x000000ffff027224 */ /* 0x000fe200078e00ff */
[----:B------:R-:W-:Y:S01]  /*bc30*/  IADD3 R17, -R16, UR6, RZ ;  /* 0x0000000610117c10 */ /* 0x000fe2000fffe1ff */
[----:B------:R-:W-:Y:S01]  /*bc40*/  IMAD R5, R5, R12, RZ ;  /* 0x0000000c05057224 */ /* 0x000fe200078e02ff */
[----:B------:R-:W0:Y:S01]  /*bc50*/  I2F.RP R8, R4 ;  /* 0x0000000400087306 */ /* 0x000e220000209400 */
[----:B------:R-:W-:Y:S01]  /*bc60*/  VIADD R19, R19, UR4 ;  /* 0x0000000413137c36 */ /* 0x000fe20008000000 */
[----:B------:R-:W-:Y:S01]  /*bc70*/  IABS R10, R17 ;  /* 0x00000011000a7213 */ /* 0x000fe20000000000 */
[----:B------:R-:W-:-:S04]  /*bc80*/  IMAD.HI.U32 R2, R3, R5, R2 ;  /* 0x0000000503027227 */ /* 0x000fc800078e0002 */
[----:B------:R-:W-:Y:S02]  /*bc90*/  IMAD.MOV.U32 R3, RZ, RZ, R10 ;  /* 0x000000ffff037224 */ /* 0x000fe400078e000a */
[----:B------:R-:W-:Y:S02]  /*bca0*/  IMAD.MOV R5, RZ, RZ, -R11 ;  /* 0x000000ffff057224 */ /* 0x000fe400078e0a0b */
[----:B------:R-:W-:-:S04]  /*bcb0*/  IMAD.HI.U32 R2, R2, R3, RZ ;  /* 0x0000000302027227 */ /* 0x000fc800078e00ff */
[----:B------:R-:W-:Y:S01]  /*bcc0*/  IMAD R3, R2, R5, R3 ;  /* 0x0000000502037224 */ /* 0x000fe200078e0203 */
[----:B0-----:R-:W0:Y:S01]  /*bcd0*/  MUFU.RCP R8, R8 ;  /* 0x0000000800087308 */ /* 0x001e220000001000 */
[----:B------:R-:W-:-:S03]  /*bce0*/  LOP3.LUT R5, R17, R6, RZ, 0x3c, !PT ;  /* 0x0000000611057212 */ /* 0x000fc600078e3cff */
[----:B------:R-:W-:Y:S02]  /*bcf0*/  ISETP.GT.U32.AND P1, PT, R12, R3, PT ;  /* 0x000000030c00720c */ /* 0x000fe40003f24070 */
[----:B------:R-:W-:-:S11]  /*bd00*/  ISETP.GE.AND P2, PT, R5, RZ, PT ;  /* 0x000000ff0500720c */ /* 0x000fd60003f46270 */
[----:B------:R-:W-:Y:S02]  /*bd10*/  @!P1 IMAD.IADD R3, R3, 0x1, -R12 ;  /* 0x0000000103039824 */ /* 0x000fe400078e0a0c */
[----:B0-----:R-:W-:Y:S02]  /*bd20*/  VIADD R10, R8, 0xffffffe ;  /* 0x0ffffffe080a7836 */ /* 0x001fe40000000000 */
[----:B------:R-:W-:Y:S01]  /*bd30*/  @!P1 VIADD R2, R2, 0x1 ;  /* 0x0000000102029836 */ /* 0x000fe20000000000 */
[----:B------:R-:W-:Y:S02]  /*bd40*/  ISETP.GE.U32.AND P0, PT, R3, R12, PT ;  /* 0x0000000c0300720c */ /* 0x000fe40003f06070 */
[----:B------:R-:W0:Y:S01]  /*bd50*/  F2I.FTZ.U32.TRUNC.NTZ R3, R10 ;  /* 0x0000000a00037305 */ /* 0x000e22000021f000 */
[----:B------:R-:W-:-:S10]  /*bd60*/  ISETP.NE.AND P1, PT, R6, RZ, PT ;  /* 0x000000ff0600720c */ /* 0x000fd40003f25270 */
[----:B------:R-:W-:-:S04]  /*bd70*/  @P0 VIADD R2, R2, 0x1 ;  /* 0x0000000102020836 */ /* 0x000fc80000000000 */
[----:B------:R-:W-:Y:S01]  /*bd80*/  IMAD.MOV.U32 R8, RZ, RZ, R2 ;  /* 0x000000ffff087224 */ /* 0x000fe200078e0002 */
[----:B------:R-:W-:Y:S01]  /*bd90*/  IABS R2, R9 ;  /* 0x0000000900027213 */ /* 0x000fe20000000000 */
[----:B0-----:R-:W-:Y:S02]  /*bda0*/  IMAD.MOV R5, RZ, RZ, -R3 ;  /* 0x000000ffff057224 */ /* 0x001fe400078e0a03 */
[----:B------:R-:W-:Y:S01]  /*bdb0*/  @!P2 IMAD.MOV R8, RZ, RZ, -R8 ;  /* 0x000000ffff08a224 */ /* 0x000fe200078e0a08 */
[----:B------:R-:W-:Y:S01]  /*bdc0*/  @!P1 LOP3.LUT R8, RZ, R6, RZ, 0x33, !PT ;  /* 0x00000006ff089212 */ /* 0x000fe200078e33ff */
[----:B------:R-:W-:Y:S02]  /*bdd0*/  IMAD.MOV R11, RZ, RZ, -R2 ;  /* 0x000000ffff0b7224 */ /* 0x000fe400078e0a02 */
[----:B------:R-:W-:Y:S01]  /*bde0*/  IMAD R5, R5, R4, RZ ;  /* 0x0000000405057224 */ /* 0x000fe200078e02ff */
[----:B------:R-:W-:Y:S01]  /*bdf0*/  IABS R10, R8 ;  /* 0x00000008000a7213 */ /* 0x000fe20000000000 */
[----:B------:R-:W-:-:S02]  /*be00*/  IMAD.MOV.U32 R2, RZ, RZ, RZ ;  /* 0x000000ffff027224 */ /* 0x000fc400078e00ff */
[----:B------:R-:W-:Y:S02]  /*be10*/  IMAD R6, R6, R8, RZ ;  /* 0x0000000806067224 */ /* 0x000fe400078e02ff */
[----:B------:R-:W-:-:S04]  /*be20*/  IMAD.HI.U32 R2, R3, R5, R2 ;  /* 0x0000000503027227 */ /* 0x000fc800078e0002 */
[----:B------:R-:W-:Y:S02]  /*be30*/  IMAD.MOV.U32 R3, RZ, RZ, R10 ;  /* 0x000000ffff037224 */ /* 0x000fe400078e000a */
[----:B------:R-:W-:Y:S02]  /*be40*/  IMAD.MOV.U32 R5, RZ, RZ, R11 ;  /* 0x000000ffff057224 */ /* 0x000fe400078e000b */
[----:B------:R-:W-:-:S04]  /*be50*/  IMAD.HI.U32 R2, R2, R3, RZ ;  /* 0x0000000302027227 */ /* 0x000fc800078e00ff */
[----:B------:R-:W-:Y:S02]  /*be60*/  IMAD R3, R2, R5, R3 ;  /* 0x0000000502037224 */ /* 0x000fe400078e0203 */
[----:B------:R-:W-:-:S03]  /*be70*/  IMAD.IADD R17, R17, 0x1, -R6 ;  /* 0x0000000111117824 */ /* 0x000fc600078e0a06 */
[----:B------:R-:W-:-:S13]  /*be80*/  ISETP.GT.U32.AND P1, PT, R4, R3, PT ;  /* 0x000000030400720c */ /* 0x000fda0003f24070 */
[----:B------:R-:W-:Y:S02]  /*be90*/  @!P1 IMAD.IADD R3, R3, 0x1, -R4 ;  /* 0x0000000103039824 */ /* 0x000fe400078e0a04 */
[----:B------:R-:W-:Y:S01]  /*bea0*/  @!P1 VIADD R2, R2, 0x1 ;  /* 0x0000000102029836 */ /* 0x000fe20000000000 */
[----:B------:R-:W-:Y:S02]  /*beb0*/  ISETP.NE.AND P1, PT, R9, RZ, PT ;  /* 0x000000ff0900720c */ /* 0x000fe40003f25270 */
[----:B------:R-:W-:Y:S02]  /*bec0*/  ISETP.GE.U32.AND P0, PT, R3, R4, PT ;  /* 0x000000040300720c */ /* 0x000fe40003f06070 */
[----:B------:R-:W-:-:S04]  /*bed0*/  LOP3.LUT R3, R8, R9, RZ, 0x3c, !PT ;  /* 0x0000000908037212 */ /* 0x000fc800078e3cff */
[----:B------:R-:W-:-:S07]  /*bee0*/  ISETP.GE.AND P2, PT, R3, RZ, PT ;  /* 0x000000ff0300720c */ /* 0x000fce0003f46270 */
[----:B------:R-:W-:-:S06]  /*bef0*/  @P0 VIADD R2, R2, 0x1 ;  /* 0x0000000102020836 */ /* 0x000fcc0000000000 */
[----:B------:R-:W-:Y:S01]  /*bf00*/  @!P2 IMAD.MOV R2, RZ, RZ, -R2 ;  /* 0x000000ffff02a224 */ /* 0x000fe200078e0a02 */
[----:B------:R-:W-:-:S05]  /*bf10*/  @!P1 LOP3.LUT R2, RZ, R9, RZ, 0x33, !PT ;  /* 0x00000009ff029212 */ /* 0x000fca00078e33ff */
[----:B------:R-:W-:-:S04]  /*bf20*/  IMAD.MOV R18, RZ, RZ, -R2 ;  /* 0x000000ffff127224 */ /* 0x000fc800078e0a02 */
[C---:B------:R-:W-:Y:S02]  /*bf30*/  IMAD R18, R9.reuse, R18, R8 ;  /* 0x0000001209127224 */ /* 0x040fe400078e0208 */
[----:B------:R-:W-:-:S04]  /*bf40*/  IMAD R9, R9, 0x1000000, R2 ;  /* 0x0100000009097824 */ /* 0x000fc800078e0202 */
[----:B------:R-:W-:Y:S01]  /*bf50*/  IMAD R18, R18, 0x10000, R9 ;  /* 0x0001000012127824 */ /* 0x000fe200078e0209 */
[----:B------:R-:W-:Y:S06]  /*bf60*/  BRA `(.L_x_439) ;  /* 0x0000000000147947 */ /* 0x000fec0003800000 */
.L_x_436:
[----:B------:R-:W-:Y:S01]  /*bf70*/  ULDC UR4, c[0x0][0xc3c] ;  /* 0x00030f0000047ab9 */ /* 0x000fe20000000800 */
[----:B------:R-:W-:Y:S02]  /*bf80*/  IMAD.MOV.U32 R17, RZ, RZ, RZ ;  /* 0x000000ffff117224 */ /* 0x000fe400078e00ff */
[----:B------:R-:W-:Y:S02]  /*bf90*/  IMAD.U32 R16, RZ, RZ, UR6 ;  /* 0x00000006ff107e24 */ /* 0x000fe4000f8e00ff */
[----:B------:R-:W-:Y:S02]  /*bfa0*/  IMAD.MOV.U32 R18, RZ, RZ, RZ ;  /* 0x000000ffff127224 */ /* 0x000fe400078e00ff */
[----:B------:R-:W-:-:S07]  /*bfb0*/  IMAD.U32 R19, RZ, RZ, UR4 ;  /* 0x00000004ff137e24 */ /* 0x000fce000f8e00ff */
.L_x_439:
[----:B------:R-:W-:-:S13]  /*bfc0*/  ISETP.NE.AND P0, PT, R7, RZ, PT ;  /* 0x000000ff0700720c */ /* 0x000fda0003f05270 */
[----:B------:R-:W0:Y:S01]  /*bfd0*/  @!P0 S2R R3, SR_CgaCtaId ;  /* 0x0000000000038919 */ /* 0x000e220000008800 */
[----:B------:R-:W-:-:S04]  /*bfe0*/  @!P0 MOV R2, 0x400 ;  /* 0x0000040000028802 */ /* 0x000fc80000000f00 */
[----:B0-----:R-:W-:-:S05]  /*bff0*/  @!P0 LEA R2, R3, R2, 0x18 ;  /* 0x0000000203028211 */ /* 0x001fca00078ec0ff */
[----:B------:R1:W-:Y:S01]  /*c000*/  @!P0 STS.128 [R2+0x228d0], R16 ;  /* 0x0228d01002008388 */ /* 0x0003e20000000c00 */
[----:B------:R-:W-:Y:S06]  /*c010*/  BAR.ARV 0x5, 0x180 ;  /* 0x0146000000007b1d */ /* 0x000fec0000002000 */
.L_x_434:
[----:B------:R2:W-:Y:S01]  /*c020*/  STL [R1+0x24], RZ ;  /* 0x000024ff01007387 */ /* 0x0005e20000100800 */
[----:B------:R-:W-:Y:S01]  /*c030*/  ULDC UR4, c[0x0][0xc3c] ;  /* 0x00030f0000047ab9 */ /* 0x000fe20000000800 */
[----:B------:R-:W-:Y:S01]  /*c040*/  IMAD.MOV.U32 R26, RZ, RZ, 0x1 ;  /* 0x00000001ff1a7424 */ /* 0x000fe200078e00ff */
[----:B0-----:R-:W-:Y:S01]  /*c050*/  ISETP.GE.AND P0, PT, R19, UR4, PT ;  /* 0x0000000413007c0c */ /* 0x001fe2000bf06270 */
[----:B------:R-:W-:-:S12]  /*c060*/  IMAD.MOV.U32 R24, RZ, RZ, RZ ;  /* 0x000000ffff187224 */ /* 0x000fd800078e00ff */
[----:B--2---:R-:W-:Y:S05]  /*c070*/  @P0 BRA `(.L_x_440) ;  /* 0x0000004800500947 */ /* 0x004fea0003800000 */
[----:B------:R-:W0:Y:S01]  /*c080*/  S2UR UR5, SR_CgaCtaId ;  /* 0x00000000000579c3 */ /* 0x000e220000008800 */
[----:B------:R2:W-:Y:S01]  /*c090*/  STL [R1+0x24], RZ ;  /* 0x000024ff01007387 */ /* 0x0005e20000100800 */
[C---:B-1----:R-:W-:Y:S01]  /*c0a0*/  IMAD.SHL.U32 R2, R0.reuse, 0x8, RZ ;  /* 0x0000000800027824 */ /* 0x042fe200078e00ff */
[----:B------:R-:W-:Y:S01]  /*c0b0*/  UMOV UR4, 0x400 ;  /* 0x0000040000047882 */ /* 0x000fe20000000000 */
[----:B------:R-:W-:Y:S01]  /*c0c0*/  LOP3.LUT R4, R0, 0x7f, RZ, 0xc0, !PT ;  /* 0x0000007f00047812 */ /* 0x000fe200078ec0ff */
[----:B------:R-:W-:Y:S01]  /*c0d0*/  BSSY B8, `(.L_x_440) ;  /* 0x000048e000087945 */ /* 0x000fe20003800000 */
[----:B------:R-:W-:Y:S01]  /*c0e0*/  IMAD.MOV.U32 R26, RZ, RZ, 0x1 ;  /* 0x00000001ff1a7424 */ /* 0x000fe200078e00ff */
[----:B------:R-:W-:Y:S01]  /*c0f0*/  LOP3.LUT R3, R2, 0x1f8, RZ, 0xc0, !PT ;  /* 0x000001f802037812 */ /* 0x000fe200078ec0ff */
[----:B------:R-:W-:Y:S01]  /*c100*/  IMAD.MOV.U32 R24, RZ, RZ, RZ ;  /* 0x000000ffff187224 */ /* 0x000fe200078e00ff */
[----:B------:R-:W-:Y:S01]  /*c110*/  SHF.R.U32.HI R5, RZ, 0x3, R4 ;  /* 0x00000003ff057819 */ /* 0x000fe20000011604 */
[----:B------:R-:W-:Y:S01]  /*c120*/  ULOP3.LUT UR36, UR38, 0x2, URZ, 0xfc, !UPT ;  /* 0x0000000226247892 */ /* 0x000fe2000f8efc3f */
[----:B------:R-:W-:Y:S01]  /*c130*/  LOP3.LUT R3, R3, 0x38, R0, 0x78, !PT ;  /* 0x0000003803037812 */ /* 0x000fe200078e7800 */
[----:B------:R-:W-:Y:S01]  /*c140*/  IMAD.SHL.U32 R0, R0, 0x10, RZ ;  /* 0x0000001000007824 */ /* 0x000fe200078e00ff */
[----:B------:R-:W-:Y:S01]  /*c150*/  LOP3.LUT R4, R2, 0x38, RZ, 0xc0, !PT ;  /* 0x0000003802047812 */ /* 0x000fe200078ec0ff */
[----:B------:R-:W-:Y:S01]  /*c160*/  ULDC UR37, c[0x0][0xc] ;  /* 0x0000030000257ab9 */ /* 0x000fe20000000800 */
[----:B------:R-:W-:-:S02]  /*c170*/  LOP3.LUT R28, R3, 0x200, R2, 0xf8, !PT ;  /* 0x00000200031c7812 */ /* 0x000fc400078ef802 */
[----:B------:R-:W-:Y:S02]  /*c180*/  LOP3.LUT R0, R5, 0x70, R0, 0xf8, !PT ;  /* 0x0000007005007812 */ /* 0x000fe400078ef800 */
[C---:B------:R-:W-:Y:S02]  /*c190*/  LOP3.LUT R3, R4.reuse, 0x40, RZ, 0xfc, !PT ;  /* 0x0000004004037812 */ /* 0x040fe400078efcff */
[C---:B------:R-:W-:Y:S02]  /*c1a0*/  LOP3.LUT R2, R4.reuse, 0x80, RZ, 0xfc, !PT ;  /* 0x0000008004027812 */ /* 0x040fe400078efcff */
[----:B------:R-:W-:Y:S01]  /*c1b0*/  LOP3.LUT R0, R4, 0xc0, RZ, 0xfc, !PT ;  /* 0x000000c004007812 */ /* 0x000fe200078efcff */
[----:B0-----:R-:W-:-:S06]  /*c1c0*/  ULEA UR4, UR5, UR4, 0x18 ;  /* 0x0000000405047291 */ /* 0x001fcc000f8ec03f */
[----:B------:R-:W-:-:S04]  /*c1d0*/  IMAD.U32 R22, RZ, RZ, UR4 ;  /* 0x00000004ff167e24 */ /* 0x000fc8000f8e00ff */
[----:B--2---:R-:W-:-:S07]  /*c1e0*/  IMAD R36, R28, 0x2, R22 ;  /* 0x000000021c247824 */ /* 0x004fce00078e0216 */
.L_x_501:
[----:B0-----:R-:W0:Y:S02]  /*c1f0*/  LDC.64 R2, c[0x0][0xc88] ;  /* 0x00032200ff027b82 */ /* 0x001e240000000a00 */
[----:B0-----:R-:W-:-:S05]  /*c200*/  IMAD.WIDE R2, R19, 0x4, R2 ;  /* 0x0000000413027825 */ /* 0x001fca00078e0202 */
[----:B------:R-:W2:Y:S01]  /*c210*/  LDG.E R25, desc[UR50][R2.64] ;  /* 0x0000003202197981 */ /* 0x000ea2000c1e1900 */
[----:B------:R-:W-:Y:S05]  /*c220*/  YIELD ;  /* 0x0000000000007946 */ /* 0x000fea0003800000 */
[----:B------:R-:W-:Y:S01]  /*c230*/  ULDC.64 UR4, c[0x0][0xa28] ;  /* 0x00028a0000047ab9 */ /* 0x000fe20000000a00 */
[----:B------:R-:W-:Y:S01]  /*c240*/  IMAD.MOV.U32 R30, RZ, RZ, RZ ;  /* 0x000000ffff1e7224 */ /* 0x000fe200078e00ff */
[----:B------:R-:W-:Y:S01]  /*c250*/  ISETP.NE.U32.AND P0, PT, RZ, UR4, PT ;  /* 0x00000004ff007c0c */ /* 0x000fe2000bf05070 */
[----:B------:R-:W-:-:S03]  /*c260*/  ULDC.64 UR6, c[0x0][0xa18] ;  /* 0x0002860000067ab9 */ /* 0x000fc60000000a00 */
[----:B------:R-:W-:Y:S01]  /*c270*/  ISETP.NE.AND.EX P0, PT, RZ, UR5, PT, P0 ;  /* 0x00000005ff007c0c */ /* 0x000fe2000bf05300 */
[----:B------:R-:W-:Y:S01]  /*c280*/  IMAD.MOV.U32 R37, RZ, RZ, RZ ;  /* 0x000000ffff257224 */ /* 0x000fe200078e00ff */
[----:B--2---:R-:W-:-:S11]  /*c290*/  SHF.R.S32.HI R0, RZ, 0x1f, R25 ;  /* 0x0000001fff007819 */ /* 0x004fd60000011419 */
[C---:B------:R-:W-:Y:S01]  /*c2a0*/  @P0 LEA R2, P1, R25.reuse, UR4, 0x2 ;  /* 0x0000000419020c11 */ /* 0x040fe2000f8210ff */
[C---:B------:R-:W-:Y:S01]  /*c2b0*/  IMAD.SHL.U32 R31, R25.reuse, 0x4, RZ ;  /* 0x00000004191f7824 */ /* 0x040fe200078e00ff */
[C-C-:B------:R-:W-:Y:S01]  /*c2c0*/  SHF.L.U64.HI R33, R25.reuse, 0x2, R0.reuse ;  /* 0x0000000219217819 */ /* 0x140fe20000010200 */
[----:B------:R0:W-:Y:S01]  /*c2d0*/  STL [R1], R0 ;  /* 0x0000000001007387 */ /* 0x0001e20000100800 */
[----:B------:R-:W-:Y:S01]  /*c2e0*/  @P0 LEA.HI.X R3, R25, UR5, R0, 0x2, P1 ;  /* 0x0000000519030c11 */ /* 0x000fe200088f1400 */
[----:B------:R-:W-:-:S04]  /*c2f0*/  ULDC.64 UR4, c[0x0][0xa00] ;  /* 0x0002800000047ab9 */ /* 0x000fc80000000a00 */
[----:B-1----:R1:W5:Y:S01]  /*c300*/  @P0 LDG.E R30, desc[UR50][R2.64] ;  /* 0x00000032021e0981 */ /* 0x002362000c1e1900 */
[----:B------:R-:W-:Y:S02]  /*c310*/  ISETP.NE.U32.AND P0, PT, RZ, UR4, PT ;  /* 0x00000004ff007c0c */ /* 0x000fe4000bf05070 */
[----:B------:R-:W-:Y:S02]  /*c320*/  LOP3.LUT R23, R23, 0xfffffeff, RZ, 0xc0, !PT ;  /* 0xfffffeff17177812 */ /* 0x000fe400078ec0ff */
[----:B------:R-:W-:Y:S02]  /*c330*/  ISETP.NE.AND.EX P2, PT, RZ, UR5, PT, P0 ;  /* 0x00000005ff007c0c */ /* 0x000fe4000bf45300 */
[----:B------:R-:W-:Y:S02]  /*c340*/  ISETP.NE.U32.AND P0, PT, RZ, UR6, PT ;  /* 0x00000006ff007c0c */ /* 0x000fe4000bf05070 */
[----:B-1----:R-:W-:Y:S02]  /*c350*/  IADD3 R2, P1, R31, UR4, RZ ;  /* 0x000000041f027c10 */ /* 0x002fe4000ff3e0ff */
[----:B------:R-:W-:-:S02]  /*c360*/  ISETP.NE.AND.EX P0, PT, RZ, UR7, PT, P0 ;  /* 0x00000007ff007c0c */ /* 0x000fc4000bf05300 */
[----:B------:R-:W-:Y:S01]  /*c370*/  IADD3.X R3, R33, UR5, RZ, P1, !PT ;  /* 0x0000000521037c10 */ /* 0x000fe20008ffe4ff */
[----:B------:R-:W-:-:S04]  /*c380*/  ULDC.64 UR4, c[0x0][0x418] ;  /* 0x0001060000047ab9 */ /* 0x000fc80000000a00 */
[----:B------:R-:W-:Y:S01]  /*c390*/  @P2 LOP3.LUT R23, R23, 0x100, RZ, 0xfc, !PT ;  /* 0x0000010017172812 */ /* 0x000fe200078efcff */
[----:B------:R1:W5:Y:S05]  /*c3a0*/  @P2 LDG.E R37, desc[UR50][R2.64] ;  /* 0x0000003202252981 */ /* 0x00036a000c1e1900 */
[----:B------:R-:W-:-:S04]  /*c3b0*/  @P0 IADD3 R4, P1, R31, UR6, RZ ;  /* 0x000000061f040c10 */ /* 0x000fc8000ff3e0ff */
[----:B------:R-:W-:-:S05]  /*c3c0*/  @P0 IADD3.X R5, R33, UR7, RZ, P1, !PT ;  /* 0x0000000721050c10 */ /* 0x000fca0008ffe4ff */
[----:B0-----:R-:W2:Y:S01]  /*c3d0*/  @P0 LDG.E R0, desc[UR50][R4.64] ;  /* 0x0000003204000981 */ /* 0x001ea2000c1e1900 */
[----:B------:R-:W-:-:S03]  /*c3e0*/  UISETP.NE.U32.AND UP0, UPT, UR4, URZ, UPT ;  /* 0x0000003f0400728c */ /* 0x000fc6000bf05070 */
[----:B------:R-:W-:Y:S01]  /*c3f0*/  ULDC UR4, c[0x0][0x424] ;  /* 0x0001090000047ab9 */ /* 0x000fe20000000800 */
[----:B------:R-:W-:-:S03]  /*c400*/  UISETP.NE.AND.EX UP0, UPT, UR5, URZ, UPT, UP0 ;  /* 0x0000003f0500728c */ /* 0x000fc6000bf05300 */
[----:B------:R-:W-:Y:S01]  /*c410*/  ULDC UR5, c[0x0][0x2f0] ;  /* 0x0000bc0000057ab9 */ /* 0x000fe20000000800 */
[----:B------:R-:W-:-:S04]  /*c420*/  USEL UR4, UR4, 0x1, UP0 ;  /* 0x0000000104047887 */ /* 0x000fc80008000000 */
[----:B------:R-:W-:-:S06]  /*c430*/  UIMAD UR4, UR4, UR5, URZ ;  /* 0x00000005040472a4 */ /* 0x000fcc000f8e023f */
[----:B------:R-:W-:Y:S01]  /*c440*/  IMAD.U32 R7, RZ, RZ, UR4 ;  /* 0x00000004ff077e24 */ /* 0x000fe2000f8e00ff */
[----:B--2---:R1:W-:Y:S01]  /*c450*/  @P0 STL [R1+0x10], R0 ;  /* 0x0000100001000387 */ /* 0x0043e20000100800 */
[----:B---34-:R-:W-:Y:S05]  /*c460*/  @P0 BRA `(.L_x_441) ;  /* 0x0000000000200947 */ /* 0x018fea0003800000 */
[----:B------:R-:W-:Y:S02]  /*c470*/  ULDC UR4, c[0x0][0x288] ;  /* 0x0000a20000047ab9 */ /* 0x000fe40000000800 */
[----:B-1----:R-:W-:-:S05]  /*c480*/  IMAD.U32 R0, RZ, RZ, UR4 ;  /* 0x00000004ff007e24 */ /* 0x002fca000f8e00ff */
[----:B------:R0:W-:Y:S01]  /*c490*/  STL [R1+0x10], R0 ;  /* 0x0000100001007387 */ /* 0x0001e20000100800 */
[----:B------:R-:W-:Y:S05]  /*c4a0*/  @!P2 BRA `(.L_x_441) ;  /* 0x000000000010a947 */ /* 0x000fea0003800000 */
[----:B------:R-:W2:Y:S04]  /*c4b0*/  LDG.E R5, desc[UR50][R2.64] ;  /* 0x0000003202057981 */ /* 0x000ea8000c1e1900 */
[----:B0-----:R-:W2:Y:S02]  /*c4c0*/  LDG.E R0, desc[UR50][R2.64+0x4] ;  /* 0x0000043202007981 */ /* 0x001ea4000c1e1900 */
[----:B--2---:R-:W-:-:S05]  /*c4d0*/  IMAD.IADD R0, R0, 0x1, -R5 ;  /* 0x0000000100007824 */ /* 0x004fca00078e0a05 */
[----:B------:R2:W-:Y:S02]  /*c4e0*/  STL [R1+0x10], R0 ;  /* 0x0000100001007387 */ /* 0x0005e40000100800 */
.L_x_441:
[----:B------:R-:W-:Y:S01]  /*c4f0*/  ULDC.64 UR4, c[0x0][0xa20] ;  /* 0x0002880000047ab9 */ /* 0x000fe20000000a00 */
[----:B------:R-:W-:Y:S01]  /*c500*/  IMAD.MOV.U32 R27, RZ, RZ, R25 ;  /* 0x000000ffff1b7224 */ /* 0x000fe200078e0019 */
[----:B------:R-:W-:-:S04]  /*c510*/  ISETP.NE.U32.AND P0, PT, RZ, UR4, PT ;  /* 0x00000004ff007c0c */ /* 0x000fc8000bf05070 */
[----:B------:R-:W-:-:S13]  /*c520*/  ISETP.NE.AND.EX P0, PT, RZ, UR5, PT, P0 ;  /* 0x00000005ff007c0c */ /* 0x000fda000bf05300 */
[----:B------:R-:W-:Y:S05]  /*c530*/  @!P0 BRA `(.L_x_442) ;  /* 0x0000000000108947 */ /* 0x000fea0003800000 */
[----:B-1----:R-:W-:-:S04]  /*c540*/  IADD3 R2, P0, R31, UR4, RZ ;  /* 0x000000041f027c10 */ /* 0x002fc8000ff1e0ff */
[----:B------:R-:W-:-:S05]  /*c550*/  IADD3.X R3, R33, UR5, RZ, P0, !PT ;  /* 0x0000000521037c10 */ /* 0x000fca00087fe4ff */
[----:B------:R1:W5:Y:S01]  /*c560*/  LDG.E R7, desc[UR50][R2.64] ;  /* 0x0000003202077981 */ /* 0x000362000c1e1900 */
[----:B------:R-:W-:Y:S05]  /*c570*/  BRA `(.L_x_443) ;  /* 0x0000000000247947 */ /* 0x000fea0003800000 */
.L_x_442:
[----:B------:R-:W-:Y:S02]  /*c580*/  ULDC.64 UR4, c[0x0][0xa08] ;  /* 0x0002820000047ab9 */ /* 0x000fe40000000a00 */
[----:B------:R-:W-:-:S04]  /*c590*/  ISETP.NE.U32.AND P0, PT, RZ, UR4, PT ;  /* 0x00000004ff007c0c */ /* 0x000fc8000bf05070 */
[----:B------:R-:W-:-:S13]  /*c5a0*/  ISETP.NE.AND.EX P0, PT, RZ, UR5, PT, P0 ;  /* 0x00000005ff007c0c */ /* 0x000fda000bf05300 */
[----:B------:R-:W-:Y:S05]  /*c5b0*/  @!P0 BRA `(.L_x_443) ;  /* 0x0000000000148947 */ /* 0x000fea0003800000 */
[----:B-1----:R-:W1:Y:S02]  /*c5c0*/  LDC.64 R2, c[0x0][0xa08] ;  /* 0x00028200ff027b82 */ /* 0x002e640000000a00 */
[----:B-1----:R-:W-:-:S05]  /*c5d0*/  IMAD.WIDE R2, R27, 0x4, R2 ;  /* 0x000000041b027825 */ /* 0x002fca00078e0202 */
[----:B------:R-:W3:Y:S04]  /*c5e0*/  LDG.E R7, desc[UR50][R2.64] ;  /* 0x0000003202077981 */ /* 0x000ee8000c1e1900 */
[----:B0-2---:R-:W3:Y:S02]  /*c5f0*/  LDG.E R0, desc[UR50][R2.64+0x4] ;  /* 0x0000043202007981 */ /* 0x005ee4000c1e1900 */
[----:B---3--:R-:W-:-:S07]  /*c600*/  IMAD.IADD R7, R0, 0x1, -R7 ;  /* 0x0000000100077824 */ /* 0x008fce00078e0a07 */
.L_x_443:
[----:B-----5:R-:W-:Y:S01]  /*c610*/  IMAD.IADD R32, R7, 0x1, -R30 ;  /* 0x0000000107207824 */ /* 0x020fe200078e0a1e */
[----:B012---:R-:W-:Y:S01]  /*c620*/  LOP3.LUT R0, R18, 0xff000000, RZ, 0xc0, !PT ;  /* 0xff00000012007812 */ /* 0x007fe200078ec0ff */
[----:B------:R-:W-:Y:S02]  /*c630*/  BSSY B0, `(.L_x_444) ;  /* 0x0000028000007945 */ /* 0x000fe40003800000 */
[C---:B------:R-:W-:Y:S01]  /*c640*/  VIADD R2, R32.reuse, 0x5f ;  /* 0x0000005f20027836 */ /* 0x040fe20000000000 */
[----:B------:R-:W-:Y:S02]  /*c650*/  ISETP.GE.AND P0, PT, R32, 0x1, PT ;  /* 0x000000012000780c */ /* 0x000fe40003f06270 */
[----:B------:R-:W-:Y:S01]  /*c660*/  SHF.R.U32.HI R3, RZ, 0x8, R0 ;  /* 0x00000008ff037819 */ /* 0x000fe20000011600 */
[----:B------:R-:W-:Y:S01]  /*c670*/  IMAD.HI R2, R2, 0x2aaaaaab, RZ ;  /* 0x2aaaaaab02027827 */ /* 0x000fe200078e02ff */
[----:B------:R-:W-:-:S04]  /*c680*/  LOP3.LUT R0, R18, 0xff0000, RZ, 0xc0, !PT ;  /* 0x00ff000012007812 */ /* 0x000fc800078ec0ff */
[----:B------:R-:W-:Y:S02]  /*c690*/  LEA.HI R5, R0, R3, RZ, 0x10 ;  /* 0x0000000300057211 */ /* 0x000fe400078f80ff */
[----:B------:R-:W-:Y:S02]  /*c6a0*/  SHF.R.U32.HI R3, RZ, 0x1f, R2 ;  /* 0x0000001fff037819 */ /* 0x000fe40000011602 */
[----:B------:R-:W-:Y:S02]  /*c6b0*/  LOP3.LUT R29, R5, 0xff, RZ, 0xc0, !PT ;  /* 0x000000ff051d7812 */ /* 0x000fe400078ec0ff */
[----:B------:R-:W-:Y:S01]  /*c6c0*/  LEA.HI.SX32 R0, R2, R3, 0x1c ;  /* 0x0000000302007211 */ /* 0x000fe200078fe2ff */
[----:B------:R-:W-:Y:S01]  /*c6d0*/  IMAD.MOV.U32 R2, RZ, RZ, RZ ;  /* 0x000000ffff027224 */ /* 0x000fe200078e00ff */
[----:B------:R-:W-:Y:S06]  /*c6e0*/  @!P0 BRA `(.L_x_445) ;  /* 0x0000000000708947 */ /* 0x000fec0003800000 */
[----:B------:R-:W-:-:S04]  /*c6f0*/  SHF.R.U32.HI R5, RZ, 0x10, R5 ;  /* 0x00000010ff057819 */ /* 0x000fc80000011605 */
[----:B------:R-:W-:-:S13]  /*c700*/  ISETP.NE.AND P0, PT, R5, RZ, PT ;  /* 0x000000ff0500720c */ /* 0x000fda0003f05270 */
[----:B------:R-:W0:Y:S02]  /*c710*/  @!P0 LDC R5, c[0x0][0x9f0] ;  /* 0x00027c00ff058b82 */ /* 0x000e240000000800 */
[-C--:B0-----:R-:W-:Y:S02]  /*c720*/  IABS R4, R5.reuse ;  /* 0x0000000500047213 */ /* 0x081fe40000000000 */
[----:B------:R-:W-:Y:S02]  /*c730*/  IADD3 R6, R5, -0x1, R0 ;  /* 0xffffffff05067810 */ /* 0x000fe40007ffe000 */
[----:B------:R-:W0:Y:S02]  /*c740*/  I2F.RP R7, R4 ;  /* 0x0000000400077306 */ /* 0x000e240000209400 */
[----:B------:R-:W-:-:S04]  /*c750*/  LOP3.LUT R2, R6, R5, RZ, 0x3c, !PT ;  /* 0x0000000506027212 */ /* 0x000fc800078e3cff */
[----:B------:R-:W-:Y:S01]  /*c760*/  ISETP.GE.AND P2, PT, R2, RZ, PT ;  /* 0x000000ff0200720c */ /* 0x000fe20003f46270 */
[----:B------:R-:W-:Y:S01]  /*c770*/  IMAD.MOV.U32 R2, RZ, RZ, RZ ;  /* 0x000000ffff027224 */ /* 0x000fe200078e00ff */
[----:B0-----:R-:W0:Y:S02]  /*c780*/  MUFU.RCP R7, R7 ;  /* 0x0000000700077308 */ /* 0x001e240000001000 */
[----:B0-----:R-:W-:-:S06]  /*c790*/  VIADD R3, R7, 0xffffffe ;  /* 0x0ffffffe07037836 */ /* 0x001fcc0000000000 */
[----:B------:R-:W0:Y:S02]  /*c7a0*/  F2I.FTZ.U32.TRUNC.NTZ R3, R3 ;  /* 0x0000000300037305 */ /* 0x000e24000021f000 */
[----:B0-----:R-:W-:-:S04]  /*c7b0*/  IMAD.MOV R9, RZ, RZ, -R3 ;  /* 0x000000ffff097224 */ /* 0x001fc800078e0a03 */
[----:B------:R-:W-:-:S04]  /*c7c0*/  IMAD R9, R9, R4, RZ ;  /* 0x0000000409097224 */ /* 0x000fc800078e02ff */
[----:B------:R-:W-:Y:S01]  /*c7d0*/  IMAD.HI.U32 R2, R3, R9, R2 ;  /* 0x0000000903027227 */ /* 0x000fe200078e0002 */
[----:B------:R-:W-:Y:S02]  /*c7e0*/  IABS R3, R6 ;  /* 0x0000000600037213 */ /* 0x000fe40000000000 */
[----:B------:R-:W-:-:S03]  /*c7f0*/  IABS R6, R5 ;  /* 0x0000000500067213 */ /* 0x000fc60000000000 */
[----:B------:R-:W-:-:S04]  /*c800*/  IMAD.HI.U32 R2, R2, R3, RZ ;  /* 0x0000000302027227 */ /* 0x000fc800078e00ff */
[----:B------:R-:W-:-:S04]  /*c810*/  IMAD.MOV R6, RZ, RZ, -R6 ;  /* 0x000000ffff067224 */ /* 0x000fc800078e0a06 */
[----:B------:R-:W-:-:S05]  /*c820*/  IMAD R3, R2, R6, R3 ;  /* 0x0000000602037224 */ /* 0x000fca00078e0203 */
[----:B------:R-:W-:-:S13]  /*c830*/  ISETP.GT.U32.AND P1, PT, R4, R3, PT ;  /* 0x000000030400720c */ /* 0x000fda0003f24070 */
[----:B------:R-:W-:Y:S02]  /*c840*/  @!P1 IMAD.IADD R3, R3, 0x1, -R4 ;  /* 0x0000000103039824 */ /* 0x000fe400078e0a04 */
[----:B------:R-:W-:Y:S01]  /*c850*/  @!P1 VIADD R2, R2, 0x1 ;  /* 0x0000000102029836 */ /* 0x000fe20000000000 */
[----:B------:R-:W-:Y:S02]  /*c860*/  ISETP.NE.AND P1, PT, R5, RZ, PT ;  /* 0x000000ff0500720c */ /* 0x000fe40003f25270 */
[----:B------:R-:W-:-:S13]  /*c870*/  ISETP.GE.U32.AND P0, PT, R3, R4, PT ;  /* 0x000000040300720c */ /* 0x000fda0003f06070 */
[----:B------:R-:W-:-:S04]  /*c880*/  @P0 VIADD R2, R2, 0x1 ;  /* 0x0000000102020836 */ /* 0x000fc80000000000 */
[----:B------:R-:W-:Y:S01]  /*c890*/  @!P2 IMAD.MOV R2, RZ, RZ, -R2 ;  /* 0x000000ffff02a224 */ /* 0x000fe200078e0a02 */
[----:B------:R-:W-:-:S07]  /*c8a0*/  @!P1 LOP3.LUT R2, RZ, R5, RZ, 0x33, !PT ;  /* 0x00000005ff029212 */ /* 0x000fce00078e33ff */
.L_x_445:
[----:B------:R-:W-:Y:S05]  /*c8b0*/  BSYNC B0 ;  /* 0x0000000000007941 */ /* 0x000fea0003800000 */
.L_x_444:
[-C--:B------:R-:W-:Y:S01]  /*c8c0*/  IMAD R29, R29, R2.reuse, RZ ;  /* 0x000000021d1d7224 */ /* 0x080fe200078e02ff */
[----:B------:R-:W-:Y:S04]  /*c8d0*/  BSSY B7, `(.L_x_446) ;  /* 0x000034b000077945 */ /* 0x000fe80003800000 */
[----:B------:R-:W-:-:S04]  /*c8e0*/  VIADDMNMX R35, R29, R2, R0, PT ;  /* 0x000000021d237246 */ /* 0x000fc80003800100 */
[----:B------:R-:W-:Y:S01]  /*c8f0*/  ISETP.GT.AND P0, PT, R35, R29, PT ;  /* 0x0000001d2300720c */ /* 0x000fe20003f04270 */
[----:B------:R0:W-:-:S12]  /*c900*/  STL [R1+0x18], R35 ;  /* 0x0000182301007387 */ /* 0x0001d80000100800 */
[----:B0-----:R-:W-:Y:S05]  /*c910*/  @P0 BRA `(.L_x_447) ;  /* 0x0000000000440947 */ /* 0x001fea0003800000 */
[----:B------:R-:W0:Y:S02]  /*c920*/  S2R R3, SR_TID.X ;  /* 0x0000000000037919 */ /* 0x000e240000002100 */
[----:B0-----:R-:W-:-:S04]  /*c930*/  LOP3.LUT R3, R3, 0x7f, RZ, 0xc0, !PT ;  /* 0x0000007f03037812 */ /* 0x001fc800078ec0ff */
[----:B------:R-:W-:-:S13]  /*c940*/  ISETP.NE.AND P0, PT, R3, RZ, PT ;  /* 0x000000ff0300720c */ /* 0x000fda0003f05270 */
[----:B------:R-:W-:Y:S05]  /*c950*/  @P0 BRA `(.L_x_448) ;  /* 0x0000003400080947 */ /* 0x000fea0003800000 */
[----:B------:R-:W0:Y:S01]  /*c960*/  S2R R5, SR_LANEID ;  /* 0x0000000000057919 */ /* 0x000e220000000000 */
[----:B------:R-:W-:Y:S01]  /*c970*/  VOTEU.ANY UR4, UPT, PT ;  /* 0x0000000000047886 */ /* 0x000fe200038e0100 */
[----:B------:R-:W1:Y:S01]  /*c980*/  LDC.64 R2, c[0x0][0xc60] ;  /* 0x00031800ff027b82 */ /* 0x000e620000000a00 */
[----:B------:R-:W0:Y:S02]  /*c990*/  FLO.U32 R0, UR4 ;  /* 0x0000000400007d00 */ /* 0x000e2400080e0000 */
[----:B0-----:R-:W-:-:S06]  /*c9a0*/  ISETP.EQ.U32.AND P0, PT, R0, R5, PT ;  /* 0x000000050000720c */ /* 0x001fcc0003f02070 */
[----:B------:R-:W1:Y:S07]  /*c9b0*/  POPC R5, UR4 ;  /* 0x0000000400057d09 */ /* 0x000e6e0008000000 */
[----:B-1----:R-:W2:Y:S01]  /*c9c0*/  @P0 ATOMG.E.ADD.STRONG.GPU PT, R3, desc[UR50][R2.64], R5 ;  /* 0x00000005020309a8 */ /* 0x002ea200081ee1f2 */
[----:B------:R-:W0:Y:S02]  /*c9d0*/  S2R R4, SR_LTMASK ;  /* 0x0000000000047919 */ /* 0x000e240000003900 */
[----:B0-----:R-:W-:-:S04]  /*c9e0*/  LOP3.LUT R4, R4, UR4, RZ, 0xc0, !PT ;  /* 0x0000000404047c12 */ /* 0x001fc8000f8ec0ff */
[----:B------:R-:W0:Y:S01]  /*c9f0*/  POPC R7, R4 ;  /* 0x0000000400077309 */ /* 0x000e220000000000 */
[----:B--2---:R-:W0:Y:S02]  /*ca00*/  SHFL.IDX PT, R0, R3, R0, 0x1f ;  /* 0x00001f0003007589 */ /* 0x004e2400000e0000 */
[----:B0-----:R-:W-:Y:S01]  /*ca10*/  IADD3 R16, R0, UR37, R7 ;  /* 0x0000002500107c10 */ /* 0x001fe2000fffe007 */
[----:B------:R-:W-:Y:S06]  /*ca20*/  BRA `(.L_x_448) ;  /* 0x0000003000d47947 */ /* 0x000fec0003800000 */
.L_x_447:
[----:B------:R-:W-:Y:S01]  /*ca30*/  VIADD R0, R22, 0x1c400 ;  /* 0x0001c40016007836 */ /* 0x000fe20000000000 */
[----:B------:R-:W-:Y:S04]  /*ca40*/  BSSY B6, `(.L_x_449) ;  /* 0x0000013000067945 */ /* 0x000fe80003800000 */
[----:B------:R-:W-:-:S13]  /*ca50*/  LOP3.LUT P0, RZ, R0, 0x3ff, RZ, 0xc0, !PT ;  /* 0x000003ff00ff7812 */ /* 0x000fda000780c0ff */
[----:B------:R-:W-:Y:S05]  /*ca60*/  @!P0 BRA `(.L_x_450) ;  /* 0x0000000000408947 */ /* 0x000fea0003800000 */
[----:B------:R-:W-:Y:S01]  /*ca70*/  MOV R2, 0x0 ;  /* 0x0000000000027802 */ /* 0x000fe20000000f00 */
[----:B------:R-:W-:Y:S01]  /*ca80*/  ULDC.64 UR6, c[0x4][0x98] ;  /* 0x0100260000067ab9 */ /* 0x000fe20000000a00 */
[----:B------:R-:W-:Y:S01]  /*ca90*/  ULDC.64 UR8, c[0x4][0xa0] ;  /* 0x0100280000087ab9 */ /* 0x000fe20000000a00 */
[----:B------:R-:W-:Y:S01]  /*caa0*/  ULDC.64 UR4, c[0x4][0x8] ;  /* 0x0100020000047ab9 */ /* 0x000fe20000000a00 */
[----:B------:R-:W-:Y:S02]  /*cab0*/  IMAD.U32 R4, RZ, RZ, UR6 ;  /* 0x00000006ff047e24 */ /* 0x000fe4000f8e00ff */
[----:B------:R-:W0:Y:S01]  /*cac0*/  LDC.64 R2, c[0x4][R2] ;  /* 0x0100000002027b82 */ /* 0x000e220000000a00 */
[----:B------:R-:W-:Y:S02]  /*cad0*/  IMAD.U32 R5, RZ, RZ, UR7 ;  /* 0x00000007ff057e24 */ /* 0x000fe4000f8e00ff */
[----:B------:R-:W-:Y:S02]  /*cae0*/  IMAD.U32 R6, RZ, RZ, UR8 ;  /* 0x00000008ff067e24 */ /* 0x000fe4000f8e00ff */
[----:B------:R-:W-:-:S02]  /*caf0*/  IMAD.U32 R7, RZ, RZ, UR9 ;  /* 0x00000009ff077e24 */ /* 0x000fc4000f8e00ff */
[----:B------:R-:W-:Y:S02]  /*cb00*/  IMAD.U32 R10, RZ, RZ, UR4 ;  /* 0x00000004ff0a7e24 */ /* 0x000fe4000f8e00ff */
[----:B------:R-:W-:Y:S02]  /*cb10*/  IMAD.U32 R11, RZ, RZ, UR5 ;  /* 0x00000005ff0b7e24 */ /* 0x000fe4000f8e00ff */
[----:B------:R-:W-:Y:S02]  /*cb20*/  IMAD.MOV.U32 R8, RZ, RZ, 0x70 ;  /* 0x00000070ff087424 */ /* 0x000fe400078e00ff */
[----:B------:R-:W-:Y:S02]  /*cb30*/  IMAD.MOV.U32 R12, RZ, RZ, 0x1 ;  /* 0x00000001ff0c7424 */ /* 0x000fe400078e00ff */
[----:B------:R-:W-:-:S07]  /*cb40*/  IMAD.MOV.U32 R13, RZ, RZ, RZ ;  /* 0x000000ffff0d7224 */ /* 0x000fce00078e00ff */
[----:B------:R-:W-:-:S07]  /*cb50*/  LEPC R20, `(.L_x_450) ;  /* 0x000000001014794e */ /* 0x000fce0000000000 */
[----:B0-----:R-:W-:Y:S05]  /*cb60*/  CALL.ABS.NOINC R2 ;  /* 0x0000000002007343 */ /* 0x001fea0003c00000 */
.L_x_450:
[----:B------:R-:W-:Y:S05]  /*cb70*/  BSYNC B6 ;  /* 0x0000000000067941 */ /* 0x000fea0003800000 */
.L_x_449:
        /* <DEDUP_REMOVED lines=8> */
[----:B------:R0:W1:Y:S01]  /*cc00*/  LDC.64 R2, c[0x4][R34] ;  /* 0x0100000022027b82 */ /* 0x0000620000000a00 */
[----:B------:R-:W-:Y:S02]  /*cc10*/  IMAD.U32 R4, RZ, RZ, UR6 ;  /* 0x00000006ff047e24 */ /* 0x000fe4000f8e00ff */
[----:B------:R-:W-:Y:S02]  /*cc20*/  IMAD.U32 R5, RZ, RZ, UR7 ;  /* 0x00000007ff057e24 */ /* 0x000fe4000f8e00ff */
[----:B------:R-:W-:Y:S02]  /*cc30*/  IMAD.U32 R6, RZ, RZ, UR8 ;  /* 0x00000008ff067e24 */ /* 0x000fe4000f8e00ff */
[----:B------:R-:W-:-:S02]  /*cc40*/  IMAD.U32 R7, RZ, RZ, UR9 ;  /* 0x00000009ff077e24 */ /* 0x000fc4000f8e00ff */
[----:B------:R-:W-:Y:S02]  /*cc50*/  IMAD.U32 R10, RZ, RZ, UR4 ;  /* 0x00000004ff0a7e24 */ /* 0x000fe4000f8e00ff */
[----:B------:R-:W-:Y:S02]  /*cc60*/  IMAD.U32 R11, RZ, RZ, UR5 ;  /* 0x00000005ff0b7e24 */ /* 0x000fe4000f8e00ff */
[----:B------:R-:W-:Y:S02]  /*cc70*/  IMAD.MOV.U32 R8, RZ, RZ, 0x70 ;  /* 0x00000070ff087424 */ /* 0x000fe400078e00ff */
[----:B------:R-:W-:Y:S02]  /*cc80*/  IMAD.MOV.U32 R12, RZ, RZ, 0x1 ;  /* 0x00000001ff0c7424 */ /* 0x000fe400078e00ff */
[----:B0-----:R-:W-:-:S07]  /*cc90*/  IMAD.MOV.U32 R13, RZ, RZ, RZ ;  /* 0x000000ffff0d7224 */ /* 0x001fce00078e00ff */
[----:B------:R-:W-:-:S07]  /*cca0*/  LEPC R20, `(.L_x_453) ;  /* 0x000000001014794e */ /* 0x000fce0000000000 */
[----:B-1----:R-:W-:Y:S05]  /*ccb0*/  CALL.ABS.NOINC R2 ;  /* 0x0000000002007343 */ /* 0x002fea0003c00000 */
.L_x_453:
[----:B------:R0:W1:Y:S01]  /*ccc0*/  LDC.64 R2, c[0x4][R34] ;  /* 0x0100000022027b82 */ /* 0x0000620000000a00 */
[----:B------:R-:W-:Y:S01]  /*ccd0*/  ULDC.64 UR6, c[0x4][0x98] ;  /* 0x0100260000067ab9 */ /* 0x000fe20000000a00 */
[----:B------:R-:W-:Y:S01]  /*cce0*/  ULDC.64 UR8, c[0x4][0xa0] ;  /* 0x0100280000087ab9 */ /* 0x000fe20000000a00 */
[----:B------:R-:W-:Y:S01]  /*ccf0*/  ULDC.64 UR4, c[0x4][0x18] ;  /* 0x0100060000047ab9 */ /* 0x000fe20000000a00 */
        /* <DEDUP_REMOVED lines=11> */
.L_x_452:
[----:B------:R-:W-:Y:S05]  /*cdb0*/  BSYNC B6 ;  /* 0x0000000000067941 */ /* 0x000fea0003800000 */
.L_x_451:
[----:B------:R-:W-:Y:S01]  /*cdc0*/  ULDC.64 UR4, c[0x0][0x9f8] ;  /* 0x00027e0000047ab9 */ /* 0x000fe20000000a00 */
[----:B------:R-:W0:Y:S01]  /*cdd0*/  S2R R20, SR_TID.X ;  /* 0x0000000000147919 */ /* 0x000e220000002100 */
[----:B------:R-:W-:Y:S01]  /*cde0*/  ISETP.NE.U32.AND P0, PT, RZ, UR4, PT ;  /* 0x00000004ff007c0c */ /* 0x000fe2000bf05070 */
[----:B------:R-:W1:Y:S03]  /*cdf0*/  LDC R8, c[0x0][0x430] ;  /* 0x00010c00ff087b82 */ /* 0x000e660000000800 */
[----:B------:R-:W-:-:S13]  /*ce00*/  ISETP.NE.AND.EX P0, PT, RZ, UR5, PT, P0 ;  /* 0x00000005ff007c0c */ /* 0x000fda000bf05300 */
[----:B------:R-:W-:Y:S01]  /*ce10*/  @P0 IADD3 R2, P1, R31, UR4, RZ ;  /* 0x000000041f020c10 */ /* 0x000fe2000ff3e0ff */
[----:B------:R-:W-:Y:S01]  /*ce20*/  VIADD R0, R35, 0xffffffff ;  /* 0xffffffff23007836 */ /* 0x000fe20000000000 */
[----:B------:R-:W-:Y:S02]  /*ce30*/  ULDC UR4, c[0x0][0x320] ;  /* 0x0000c80000047ab9 */ /* 0x000fe40000000800 */
[----:B------:R-:W-:-:S05]  /*ce40*/  @P0 IADD3.X R3, R33, UR5, RZ, P1, !PT ;  /* 0x0000000521030c10 */ /* 0x000fca0008ffe4ff */
[----:B------:R2:W3:Y:S01]  /*ce50*/  @P0 LDG.E R27, desc[UR50][R2.64] ;  /* 0x00000032021b0981 */ /* 0x0004e2000c1e1900 */
[----:B0-----:R-:W-:-:S04]  /*ce60*/  LOP3.LUT R20, R20, 0x7f, RZ, 0xc0, !PT ;  /* 0x0000007f14147812 */ /* 0x001fc800078ec0ff */
[----:B------:R-:W-:Y:S02]  /*ce70*/  SHF.R.U32.HI R21, RZ, 0x3, R20 ;  /* 0x00000003ff157819 */ /* 0x000fe40000011614 */
[----:B------:R-:W0:Y:S01]  /*ce80*/  S2R R20, SR_TID.X ;  /* 0x0000000000147919 */ /* 0x000e220000002100 */
[----:B-1----:R-:W-:-:S13]  /*ce90*/  ISETP.NE.AND P2, PT, R8, 0x1, PT ;  /* 0x000000010800780c */ /* 0x002fda0003f45270 */
[----:B------:R-:W2:Y:S08]  /*cea0*/  @P2 LDC R6, c[0x0][0x434] ;  /* 0x00010d00ff062b82 */ /* 0x000eb00000000800 */
[----:B------:R-:W1:Y:S01]  /*ceb0*/  @P2 LDC R7, c[0x0][0x438] ;  /* 0x00010e00ff072b82 */ /* 0x000e620000000800 */
[----:B0-----:R-:W-:-:S05]  /*cec0*/  IMAD.SHL.U32 R20, R20, 0x10, RZ ;  /* 0x0000001014147824 */ /* 0x001fca00078e00ff */
[----:B------:R-:W-:-:S05]  /*ced0*/  LOP3.LUT R20, R21, 0x70, R20, 0xf8, !PT ;  /* 0x0000007015147812 */ /* 0x000fca00078ef814 */
[----:B------:R-:W-:-:S05]  /*cee0*/  IMAD R35, R0, 0x60, R20 ;  /* 0x0000006000237824 */ /* 0x000fca00078e0214 */
[----:B------:R-:W-:-:S04]  /*cef0*/  ISETP.GE.AND P0, PT, R35, R32, PT ;  /* 0x000000202300720c */ /* 0x000fc80003f06270 */
[----:B------:R-:W-:Y:S01]  /*cf00*/  ISETP.GT.U32.OR P0, PT, R20, 0x5f, P0 ;  /* 0x0000005f1400780c */ /* 0x000fe20000704470 */
[----:B------:R-:W0:Y:S01]  /*cf10*/  S2R R21, SR_TID.X ;  /* 0x0000000000157919 */ /* 0x000e220000002100 */
[----:B------:R-:W-:-:S11]  /*cf20*/  IMAD.IADD R35, R35, 0x1, R30 ;  /* 0x0000000123237824 */ /* 0x000fd600078e021e */
[----:B------:R-:W4:Y:S01]  /*cf30*/  @!P0 LDC.64 R4, c[0x0][0x428] ;  /* 0x00010a00ff048b82 */ /* 0x000f220000000a00 */
[----:B--2---:R-:W-:-:S04]  /*cf40*/  @P2 IMAD.HI.U32 R2, R35, R6, RZ ;  /* 0x0000000623022227 */ /* 0x004fc800078e00ff */
[----:B------:R-:W-:Y:S01]  /*cf50*/  IMAD.MOV.U32 R6, RZ, RZ, R35 ;  /* 0x000000ffff067224 */ /* 0x000fe200078e0023 */
[----:B-1----:R-:W-:-:S04]  /*cf60*/  @P2 SHF.R.U32.HI R6, RZ, R7, R2 ;  /* 0x00000007ff062219 */ /* 0x002fc80000011602 */
[--C-:B------:R-:W-:Y:S01]  /*cf70*/  @!P0 SHF.R.S32.HI R3, RZ, 0x1f, R6.reuse ;  /* 0x0000001fff038819 */ /* 0x100fe20000011406 */
[----:B------:R-:W-:Y:S02]  /*cf80*/  @!P0 IMAD.MOV.U32 R2, RZ, RZ, R6 ;  /* 0x000000ffff028224 */ /* 0x000fe400078e0006 */
[----:B0-----:R-:W-:-:S05]  /*cf90*/  IMAD.SHL.U32 R21, R21, 0x8, RZ ;  /* 0x0000000815157824 */ /* 0x001fca00078e00ff */
[----:B------:R-:W-:-:S04]  /*cfa0*/  LOP3.LUT R21, R21, 0x38, RZ, 0xc0, !PT ;  /* 0x0000003815157812 */ /* 0x000fc800078ec0ff */
[----:B------:R-:W-:Y:S02]  /*cfb0*/  LOP3.LUT R10, R21, 0x40, RZ, 0xfc, !PT ;  /* 0x00000040150a7812 */ /* 0x000fe400078efcff */
[----:B------:R-:W-:Y:S02]  /*cfc0*/  LOP3.LUT R23, R23, 0xffffff7f, RZ, 0xc0, !PT ;  /* 0xffffff7f17177812 */ /* 0x000fe400078ec0ff */
[----:B------:R-:W-:Y:S02]  /*cfd0*/  ISETP.GE.AND P3, PT, R10, UR4, PT ;  /* 0x000000040a007c0c */ /* 0x000fe4000bf66270 */
[----:B------:R-:W-:Y:S02]  /*cfe0*/  @P2 LOP3.LUT R23, R23, 0x80, RZ, 0xfc, !PT ;  /* 0x0000008017172812 */ /* 0x000fe400078efcff */
[----:B------:R-:W-:Y:S02]  /*cff0*/  LOP3.LUT R9, R21, 0x80, RZ, 0xfc, !PT ;  /* 0x0000008015097812 */ /* 0x000fe400078efcff */
[----:B------:R-:W-:Y:S01]  /*d000*/  LOP3.LUT R23, R23, 0xfffffff7, RZ, 0xc0, !PT ;  /* 0xfffffff717177812 */ /* 0x000fe200078ec0ff */
[----:B------:R-:W-:Y:S01]  /*d010*/  IMAD.MOV.U32 R34, RZ, RZ, RZ ;  /* 0x000000ffff227224 */ /* 0x000fe200078e00ff */
[----:B------:R-:W-:-:S05]  /*d020*/  ISETP.GE.AND P2, PT, R21, UR4, PT ;  /* 0x0000000415007c0c */ /* 0x000fca000bf46270 */
[----:B------:R-:W-:-:S04]  /*d030*/  @P3 LOP3.LUT R23, R23, 0x8, RZ, 0xfc, !PT ;  /* 0x0000000817173812 */ /* 0x000fc800078efcff */
[----:B------:R-:W-:-:S04]  /*d040*/  LOP3.LUT R23, R23, 0xffffffef, RZ, 0xc0, !PT ;  /* 0xffffffef17177812 */ /* 0x000fc800078ec0ff */
[----:B------:R-:W-:Y:S01]  /*d050*/  LOP3.LUT R23, R23, 0xfffffffb, RZ, 0xc0, !PT ;  /* 0xfffffffb17177812 */ /* 0x000fe200078ec0ff */
[----:B------:R-:W-:Y:S01]  /*d060*/  UMOV UR5, 0xffffffff ;  /* 0xffffffff00057882 */ /* 0x000fe20000000000 */
[----:B------:R-:W-:Y:S02]  /*d070*/  LOP3.LUT R18, R18, 0xffff, RZ, 0xc0, !PT ;  /* 0x0000ffff12127812 */ /* 0x000fe400078ec0ff */
[----:B---3--:R-:W-:Y:S01]  /*d080*/  SHF.R.S32.HI R31, RZ, 0x1f, R27 ;  /* 0x0000001fff1f7819 */ /* 0x008fe2000001141b */
[----:B----4-:R-:W-:-:S04]  /*d090*/  @!P0 IMAD.WIDE.U32 R2, R27, R4, R2 ;  /* 0x000000041b028225 */ /* 0x010fc800078e0002 */
[----:B------:R-:W-:-:S04]  /*d0a0*/  @!P0 IMAD R7, R31, R4, RZ ;  /* 0x000000041f078224 */ /* 0x000fc800078e02ff */
[----:B------:R-:W-:Y:S02]  /*d0b0*/  @!P0 IMAD R7, R27, R5, R7 ;  /* 0x000000051b078224 */ /* 0x000fe400078e0207 */
[----:B------:R-:W0:Y:S02]  /*d0c0*/  @!P0 LDC.64 R4, c[0x0][0x418] ;  /* 0x00010600ff048b82 */ /* 0x000e240000000a00 */
[----:B------:R-:W-:Y:S01]  /*d0d0*/  @!P0 IMAD.IADD R7, R3, 0x1, R7 ;  /* 0x0000000103078824 */ /* 0x000fe200078e0207 */
[----:B0-----:R-:W-:-:S04]  /*d0e0*/  @!P0 LEA R4, P1, R2, R4, 0x2 ;  /* 0x0000000402048211 */ /* 0x001fc800078210ff */
[----:B------:R-:W-:Y:S02]  /*d0f0*/  @!P0 LEA.HI.X R5, R2, R5, R7, 0x2, P1 ;  /* 0x0000000502058211 */ /* 0x000fe400008f1407 */
[----:B------:R-:W-:Y:S01]  /*d100*/  ISETP.GE.AND P1, PT, R9, UR4, PT ;  /* 0x0000000409007c0c */ /* 0x000fe2000bf26270 */
[----:B------:R-:W-:Y:S02]  /*d110*/  IMAD.MOV R2, RZ, RZ, -R6 ;  /* 0x000000ffff027224 */ /* 0x000fe400078e0a06 */
[----:B------:R0:W5:Y:S02]  /*d120*/  @!P0 LDG.E R34, desc[UR50][R4.64] ;  /* 0x0000003204228981 */ /* 0x000164000c1e1900 */
[----:B------:R-:W-:Y:S01]  /*d130*/  IMAD R35, R8, R2, R35 ;  /* 0x0000000208237224 */ /* 0x000fe200078e0223 */
[----:B------:R-:W-:-:S04]  /*d140*/  LOP3.LUT R8, R21, 0xc0, RZ, 0xfc, !PT ;  /* 0x000000c015087812 */ /* 0x000fc800078efcff */
[----:B------:R-:W-:-:S03]  /*d150*/  ISETP.GE.AND P0, PT, R8, UR4, PT ;  /* 0x0000000408007c0c */ /* 0x000fc6000bf06270 */
[----:B------:R-:W-:-:S04]  /*d160*/  @P1 LOP3.LUT R23, R23, 0x4, RZ, 0xfc, !PT ;  /* 0x0000000417171812 */ /* 0x000fc800078efcff */
[----:B------:R-:W-:-:S04]  /*d170*/  @P2 LOP3.LUT R23, R23, 0x10, RZ, 0xfc, !PT ;  /* 0x0000001017172812 */ /* 0x000fc800078efcff */
[----:B------:R-:W-:Y:S01]  /*d180*/  LOP3.LUT R23, R23, 0xfffffffd, RZ, 0xc0, !PT ;  /* 0xfffffffd17177812 */ /* 0x000fe200078ec0ff */
[----:B------:R-:W-:-:S03]  /*d190*/  IMAD.U32 R2, RZ, RZ, UR36 ;  /* 0x00000024ff027e24 */ /* 0x000fc6000f8e00ff */
[----:B------:R-:W-:Y:S01]  /*d1a0*/  @P0 LOP3.LUT R23, R23, 0x2, RZ, 0xfc, !PT ;  /* 0x0000000217170812 */ /* 0x000fe200078efcff */
[----:B0-----:R-:W-:Y:S06]  /*d1b0*/  BRA.DIV UR5, `(.L_x_454) ;  /* 0x0000003e055c7947 */ /* 0x001fec000b800000 */
.L_x_518:
[----:B------:R-:W-:Y:S02]  /*d1c0*/  ISETP.NE.AND P0, PT, R2, 0x3, PT ;  /* 0x000000030200780c */ /* 0x000fe40003f05270 */
[----:B------:R-:W-:Y:S02]  /*d1d0*/  ISETP.GT.U32.AND P1, PT, R20, 0x5f, PT ;  /* 0x0000005f1400780c */ /* 0x000fe40003f24070 */
[----:B------:R-:W-:Y:S02]  /*d1e0*/  LOP3.LUT R23, R23, 0xffffffbf, RZ, 0xc0, !PT ;  /* 0xffffffbf17177812 */ /* 0x000fe400078ec0ff */
[----:B------:R-:W-:-:S07]  /*d1f0*/  SEL R6, RZ, 0x1, P2 ;  /* 0x00000001ff067807 */ /* 0x000fce0001000000 */
[----:B------:R-:W-:-:S04]  /*d200*/  @P0 LOP3.LUT R23, R23, 0x40, RZ, 0xfc, !PT ;  /* 0x0000004017170812 */ /* 0x000fc800078efcff */
[----:B------:R-:W-:-:S04]  /*d210*/  LOP3.LUT R23, R23, 0xffffffdf, RZ, 0xc0, !PT ;  /* 0xffffffdf17177812 */ /* 0x000fc800078ec0ff */
[----:B------:R-:W-:Y:S01]  /*d220*/  @P1 LOP3.LUT R23, R23, 0x20, RZ, 0xfc, !PT ;  /* 0x0000002017171812 */ /* 0x000fe200078efcff */
[----:B------:R-:W-:Y:S06]  /*d230*/  @!P0 BRA `(.L_x_455) ;  /* 0x0000000000048947 */ /* 0x000fec0003800000 */
[----:B------:R-:W-:Y:S01]  /*d240*/  BPT.TRAP 0x1 ;  /* 0x000000040000795c */ /* 0x000fe20000300000 */
.L_x_455:
[----:B------:R-:W-:Y:S01]  /*d250*/  IMAD R32, R0, -0x60, R32 ;  /* 0xffffffa000207824 */ /* 0x000fe200078e0220 */
[----:B------:R-:W-:Y:S01]  /*d260*/  SHF.L.U32 R0, R26, 0x1f, RZ ;  /* 0x0000001f1a007819 */ /* 0x000fe200000006ff */
[----:B------:R-:W-:Y:S01]  /*d270*/  IMAD R33, R24, 0x8, R22 ;  /* 0x0000000818217824 */ /* 0x000fe200078e0216 */
[----:B------:R-:W-:Y:S03]  /*d280*/  BSSY B0, `(.L_x_456) ;  /* 0x0000003000007945 */ /* 0x000fe60003800000 */
[----:B------:R-:W0:Y:S02]  /*d290*/  SYNCS.PHASECHK.TRANS64.TRYWAIT P0, [R33+URZ+0x22840], R0 ;  /* 0x02284000210075a7 */ /* 0x000e24000800017f */
[----:B0-----:R-:W-:Y:S05]  /*d2a0*/  @!P0 BRA `(.L_x_457) ;  /* 0x0000003c00548947 */ /* 0x001fea0003800000 */
.L_x_519:
[----:B------:R-:W-:Y:S05]  /*d2b0*/  BSYNC B0 ;  /* 0x0000000000007941 */ /* 0x000fea0003800000 */
.L_x_456:
[----:B0-----:R-:W-:Y:S01]  /*d2c0*/  SHF.R.S32.HI R0, RZ, 0x1f, R35 ;  /* 0x0000001fff007819 */ /* 0x001fe20000011423 */
[----:B------:R-:W-:Y:S01]  /*d2d0*/  ULDC.64 UR4, c[0x0][0x300] ;  /* 0x0000c00000047ab9 */ /* 0x000fe20000000a00 */
[----:B------:R-:W0:Y:S01]  /*d2e0*/  S2R R8, SR_TID.X ;  /* 0x0000000000087919 */ /* 0x000e220000002100 */
[----:B------:R-:W-:Y:S01]  /*d2f0*/  IMAD.WIDE.U32 R2, R35, UR4, RZ ;  /* 0x0000000423027c25 */ /* 0x000fe2000f8e00ff */
[----:B-----5:R-:W-:Y:S01]  /*d300*/  SHF.R.S32.HI R4, RZ, 0x1f, R34 ;  /* 0x0000001fff047819 */ /* 0x020fe20000011422 */
[----:B------:R-:W-:Y:S01]  /*d310*/  ULDC.64 UR6, c[0x0][0x2e8] ;  /* 0x0000ba0000067ab9 */ /* 0x000fe20000000a00 */
[----:B------:R1:W-:Y:S01]  /*d320*/  STL [R1+0x1c], R0 ;  /* 0x00001c0001007387 */ /* 0x0003e20000100800 */
[----:B------:R-:W-:-:S03]  /*d330*/  LOP3.LUT R23, R23, 0xfffffffe, RZ, 0xc0, !PT ;  /* 0xfffffffe17177812 */ /* 0x000fc600078ec0ff */
[----:B------:R2:W-:Y:S01]  /*d340*/  STL [R1+0x20], R4 ;  /* 0x0000200401007387 */ /* 0x0005e20000100800 */
[----:B-1----:R-:W-:-:S04]  /*d350*/  IMAD R0, R0, UR4, RZ ;  /* 0x0000000400007c24 */ /* 0x002fc8000f8e02ff */
[----:B------:R-:W-:Y:S01]  /*d360*/  IMAD R0, R35, UR5, R0 ;  /* 0x0000000523007c24 */ /* 0x000fe2000f8e0200 */
[----:B------:R-:W-:-:S03]  /*d370*/  ULDC.64 UR4, c[0x0][0x310] ;  /* 0x0000c40000047ab9 */ /* 0x000fc60000000a00 */
[----:B------:R-:W-:Y:S02]  /*d380*/  IMAD.IADD R3, R3, 0x1, R0 ;  /* 0x0000000103037824 */ /* 0x000fe400078e0200 */
[----:B------:R-:W-:Y:S02]  /*d390*/  IMAD R0, R4, UR4, RZ ;  /* 0x0000000404007c24 */ /* 0x000fe4000f8e02ff */
[----:B--2---:R-:W1:Y:S01]  /*d3a0*/  S2R R4, SR_TID.X ;  /* 0x0000000000047919 */ /* 0x004e620000002100 */
[----:B------:R-:W-:-:S04]  /*d3b0*/  IMAD.WIDE.U32 R2, R34, UR4, R2 ;  /* 0x0000000422027c25 */ /* 0x000fc8000f8e0002 */
[----:B------:R-:W-:Y:S01]  /*d3c0*/  IMAD R0, R34, UR5, R0 ;  /* 0x0000000522007c24 */ /* 0x000fe2000f8e0200 */
[----:B------:R-:W-:Y:S01]  /*d3d0*/  ULDC.64 UR4, c[0x0][0x308] ;  /* 0x0000c20000047ab9 */ /* 0x000fe20000000a00 */
[----:B0-----:R-:W-:Y:S02]  /*d3e0*/  IMAD.SHL.U32 R8, R8, 0x8, RZ ;  /* 0x0000000808087824 */ /* 0x001fe400078e00ff */
[----:B------:R-:W-:-:S03]  /*d3f0*/  IMAD.IADD R3, R3, 0x1, R0 ;  /* 0x0000000103037824 */ /* 0x000fc600078e0200 */
[----:B------:R-:W-:Y:S01]  /*d400*/  LOP3.LUT R8, R8, 0x38, RZ, 0xc0, !PT ;  /* 0x0000003808087812 */ /* 0x000fe200078ec0ff */
[----:B------:R-:W-:Y:S01]  /*d410*/  IMAD.WIDE.U32 R2, R18, UR4, R2 ;  /* 0x0000000412027c25 */ /* 0x000fe2000f8e0002 */
[----:B------:R-:W-:Y:S02]  /*d420*/  ULDC UR4, c[0x0][0x2f4] ;  /* 0x0000bd0000047ab9 */ /* 0x000fe40000000800 */
[----:B------:R-:W-:Y:S02]  /*d430*/  ISETP.GE.AND P2, PT, R8, UR4, PT ;  /* 0x0000000408007c0c */ /* 0x000fe4000bf46270 */
[----:B------:R-:W-:-:S11]  /*d440*/  LEA R0, P0, R2, UR6, 0x1 ;  /* 0x0000000602007c11 */ /* 0x000fd6000f8008ff */
[----:B------:R-:W-:Y:S02]  /*d450*/  @P2 LOP3.LUT R23, R23, 0x1, RZ, 0xfc, !PT ;  /* 0x0000000117172812 */ /* 0x000fe400078efcff */
[----:B-1----:R-:W-:-:S04]  /*d460*/  LOP3.LUT R4, R4, 0x7f, RZ, 0xc0, !PT ;  /* 0x0000007f04047812 */ /* 0x002fc800078ec0ff */
[----:B------:R-:W-:Y:S01]  /*d470*/  SHF.R.U32.HI R5, RZ, 0x3, R4 ;  /* 0x00000003ff057819 */ /* 0x000fe20000011604 */
[----:B------:R-:W-:Y:S01]  /*d480*/  IMAD R4, R18, UR5, R3 ;  /* 0x0000000512047c24 */ /* 0x000fe2000f8e0203 */
[----:B------:R-:W-:-:S03]  /*d490*/  UMOV UR5, 0xffffffff ;  /* 0xffffffff00057882 */ /* 0x000fc60000000000 */
[----:B------:R-:W-:Y:S01]  /*d4a0*/  IMAD.IADD R32, R32, 0x1, -R5 ;  /* 0x0000000120207824 */ /* 0x000fe200078e0a05 */
[----:B------:R-:W-:Y:S01]  /*d4b0*/  LEA.HI.X R4, R2, UR7, R4, 0x1, P0 ;  /* 0x0000000702047c11 */ /* 0x000fe200080f0c04 */
[----:B------:R-:W-:-:S03]  /*d4c0*/  IMAD R5, R24, 0x1800, R28 ;  /* 0x0000180018057824 */ /* 0x000fc600078e021c */
[----:B------:R-:W-:Y:S01]  /*d4d0*/  ISETP.GE.AND P0, PT, R32, 0x1, PT ;  /* 0x000000012000780c */ /* 0x000fe20003f06270 */
[----:B------:R-:W-:-:S12]  /*d4e0*/  BRA.DIV UR5, `(.L_x_458) ;  /* 0x0000003a05d87947 */ /* 0x000fd8000b800000 */
[----:B------:R-:W0:Y:S01]  /*d4f0*/  SHFL.IDX PT, R3, R0, RZ, 0x181f ;  /* 0x00181fff00037589 */ /* 0x000e2200000e0000 */
[----:B------:R-:W-:-:S03]  /*d500*/  @P0 IMAD R7, R5, 0x2, R22 ;  /* 0x0000000205070824 */ /* 0x000fc600078e0216 */
[----:B------:R-:W1:Y:S01]  /*d510*/  SHFL.IDX PT, R2, R4, RZ, 0x181f ;  /* 0x00181fff04027589 */ /* 0x000e6200000e0000 */
[----:B0-----:R-:W-:-:S05]  /*d520*/  @P0 LEA R3, P1, R8, R3, 0x1 ;  /* 0x0000000308030211 */ /* 0x001fca00078208ff */
[----:B-1----:R-:W-:-:S05]  /*d530*/  @P0 IMAD.X R2, RZ, RZ, R2, P1 ;  /* 0x000000ffff020224 */ /* 0x002fca00008e0602 */
[----:B------:R-:W-:-:S04]  /*d540*/  @P0 LOP3.LUT R3, R3, R2, RZ, 0x3c, !PT ;  /* 0x0000000203030212 */ /* 0x000fc800078e3cff */
[----:B------:R-:W-:-:S04]  /*d550*/  @P0 LOP3.LUT R2, R3, R2, RZ, 0x3c, !PT ;  /* 0x0000000203020212 */ /* 0x000fc800078e3cff */
[----:B------:R-:W-:-:S05]  /*d560*/  @P0 LOP3.LUT R3, R3, R2, RZ, 0x3c, !PT ;  /* 0x0000000203030212 */ /* 0x000fca00078e3cff */
[----:B------:R-:W-:Y:S01]  /*d570*/  @!PT LDS RZ, [RZ] ;  /* 0x00000000fffff984 */ /* 0x000fe20000000800 */
[----:B------:R0:W-:Y:S01]  /*d580*/  @P0 LDGSTS.E.BYPASS.LTC128B.128 [R7+0x1c400], desc[UR50][R2.64], !P2 ;  /* 0x1c40000002070fae */ /* 0x0001e2000d101d72 */
[----:B------:R-:W-:-:S03]  /*d590*/  ISETP.GE.AND P0, PT, R32, 0x11, PT ;  /* 0x000000112000780c */ /* 0x000fc60003f06270 */
[----:B0-----:R-:W0:Y:S10]  /*d5a0*/  SHFL.IDX PT, R3, R0, 0x1, 0x181f ;  /* 0x00381f0000037f89 */ /* 0x001e3400000e0000 */
[----:B------:R-:W-:Y:S01]  /*d5b0*/  @P0 IMAD R7, R5, 0x2, R22 ;  /* 0x0000000205070824 */ /* 0x000fe200078e0216 */
[----:B------:R-:W1:Y:S01]  /*d5c0*/  SHFL.IDX PT, R2, R4, 0x1, 0x181f ;  /* 0x00381f0004027f89 */ /* 0x000e6200000e0000 */
[----:B0-----:R-:W-:-:S05]  /*d5d0*/  @P0 LEA R3, P1, R8, R3, 0x1 ;  /* 0x0000000308030211 */ /* 0x001fca00078208ff */
[----:B-1----:R-:W-:-:S05]  /*d5e0*/  @P0 IMAD.X R2, RZ, RZ, R2, P1 ;  /* 0x000000ffff020224 */ /* 0x002fca00008e0602 */
[----:B------:R-:W-:-:S04]  /*d5f0*/  @P0 LOP3.LUT R3, R3, R2, RZ, 0x3c, !PT ;  /* 0x0000000203030212 */ /* 0x000fc800078e3cff */
[----:B------:R-:W-:-:S04]  /*d600*/  @P0 LOP3.LUT R2, R3, R2, RZ, 0x3c, !PT ;  /* 0x0000000203020212 */ /* 0x000fc800078e3cff */
[----:B------:R-:W-:-:S05]  /*d610*/  @P0 LOP3.LUT R3, R3, R2, RZ, 0x3c, !PT ;  /* 0x0000000203030212 */ /* 0x000fca00078e3cff */
        /* <DEDUP_REMOVED lines=24> */
[----:B------:R-:W1:Y:S04]  /*d7a0*/  SHFL.IDX PT, R2, R4, 0x4, 0x181f ;  /* 0x00981f0004027f89 */ /* 0x000e6800000e0000 */
[----:B------:R-:W2:Y:S04]  /*d7b0*/  SHFL.IDX PT, R4, R4, 0x5, 0x181f ;  /* 0x00b81f0004047f89 */ /* 0x000ea800000e0000 */
[----:B------:R-:W3:Y:S01]  /*d7c0*/  SHFL.IDX PT, R0, R0, 0x5, 0x181f ;  /* 0x00b81f0000007f89 */ /* 0x000ee200000e0000 */
[----:B0-----:R-:W-:-:S05]  /*d7d0*/  @P0 LEA R3, P1, R8, R3, 0x1 ;  /* 0x0000000308030211 */ /* 0x001fca00078208ff */
[----:B-1----:R-:W-:-:S05]  /*d7e0*/  @P0 IMAD.X R2, RZ, RZ, R2, P1 ;  /* 0x000000ffff020224 */ /* 0x002fca00008e0602 */
[----:B------:R-:W-:-:S04]  /*d7f0*/  @P0 LOP3.LUT R3, R3, R2, RZ, 0x3c, !PT ;  /* 0x0000000203030212 */ /* 0x000fc800078e3cff */
[----:B------:R-:W-:-:S04]  /*d800*/  @P0 LOP3.LUT R2, R3, R2, RZ, 0x3c, !PT ;  /* 0x0000000203020212 */ /* 0x000fc800078e3cff */
[----:B------:R-:W-:-:S05]  /*d810*/  @P0 LOP3.LUT R3, R3, R2, RZ, 0x3c, !PT ;  /* 0x0000000203030212 */ /* 0x000fca00078e3cff */
[----:B--23--:R0:W-:Y:S02]  /*d820*/  @P0 LDGSTS.E.BYPASS.LTC128B.128 [R7+0x1e400], desc[UR50][R2.64], !P2 ;  /* 0x1e40000002070fae */ /* 0x00c1e4000d101d72 */
.L_x_533:
[----:B------:R-:W-:-:S13]  /*d830*/  ISETP.GE.AND P0, PT, R32, 0x51, PT ;  /* 0x000000512000780c */ /* 0x000fda0003f06270 */
[----:B01----:R-:W-:Y:S01]  /*d840*/  @P0 LEA R2, P1, R8, R0, 0x1 ;  /* 0x0000000008020211 */ /* 0x003fe200078208ff */
[----:B------:R-:W-:-:S04]  /*d850*/  @P0 IMAD R5, R5, 0x2, R22 ;  /* 0x0000000205050824 */ /* 0x000fc800078e0216 */
[----:B------:R-:W-:-:S05]  /*d860*/  @P0 IMAD.X R3, RZ, RZ, R4, P1 ;  /* 0x000000ffff030224 */ /* 0x000fca00008e0604 */
[----:B------:R-:W-:Y:S01]  /*d870*/  @!PT LDS RZ, [RZ] ;  /* 0x00000000fffff984 */ /* 0x000fe20000000800 */
[----:B------:R-:W-:Y:S01]  /*d880*/  @!PT LDS RZ, [RZ] ;  /* 0x00000000fffff984 */ /* 0x000fe20000000800 */
[----:B------:R-:W-:Y:S01]  /*d890*/  @!PT LDS RZ, [RZ] ;  /* 0x00000000fffff984 */ /* 0x000fe20000000800 */
[----:B------:R0:W-:Y:S01]  /*d8a0*/  @P0 LDGSTS.E.BYPASS.LTC128B.128 [R5+0x1ec00], desc[UR50][R2.64], !P2 ;  /* 0x1ec0000002050fae */ /* 0x0001e2000d101d72 */
[----:B------:R-:W-:Y:S01]  /*d8b0*/  PLOP3.LUT P0, PT, PT, PT, PT, 0x80, 0x0 ;  /* 0x000000000000781c */ /* 0x000fe20003f0f070 */
[----:B------:R-:W-:-:S12]  /*d8c0*/  NOP ;  /* 0x0000000000007918 */ /* 0x000fd80000000000 */
.L_x_459:
[----:B------:R-:W-:Y:S02]  /*d8d0*/  PLOP3.LUT P1, PT, P1, P0, PT, 0xa2, 0x0 ;  /* 0x000000000000781c */ /* 0x000fe40000f21472 */
[----:B------:R-:W-:-:S08]  /*d8e0*/  @P0 R2UR P1, UR4, R33 ;  /* 0x00000000210402ca */ /* 0x000fd00000020000 */
[----:B------:R-:W-:-:S05]  /*d8f0*/  @P0 PLOP3.LUT P0, PT, P1, PT, PT, 0x80, 0x0 ;  /* 0x000000000000081c */ /* 0x000fca0000f0f070 */
[----:B------:R-:W-:Y:S01]  /*d900*/  @!P1 SYNCS.ARRIVE.TRANS64.RED.A0T1 RZ, [UR4+0x22830], RZ ;  /* 0x022830ffffff99a7 */ /* 0x000fe20008200404 */
[----:B------:R-:W-:Y:S07]  /*d910*/  @!P1 ARRIVES.LDGSTSBAR.64.TRANSCNT [UR4+0x22830] ;  /* 0x02283000ff0099b0 */ /* 0x000fee0008000a84 */
[----:B------:R-:W-:Y:S05]  /*d920*/  @P0 BRA.U.ANY `(.L_x_459) ;  /* 0xfffffffd00e80947 */ /* 0x000fea000393ffff */
[----:B------:R-:W-:Y:S01]  /*d930*/  NOP ;  /* 0x0000000000007918 */ /* 0x000fe20000000000 */
[----:B------:R-:W-:-:S05]  /*d940*/  IMAD.U32 R0, RZ, RZ, UR36 ;  /* 0x00000024ff007e24 */ /* 0x000fca000f8e00ff */
[----:B------:R-:W-:-:S13]  /*d950*/  ISETP.NE.AND P2, PT, R0, 0x3, PT ;  /* 0x000000030000780c */ /* 0x000fda0003f45270 */
[----:B------:R-:W-:Y:S05]  /*d960*/  @!P2 BRA `(.L_x_460) ;  /* 0x000000000004a947 */ /* 0x000fea0003800000 */
[----:B------:R-:W-:Y:S01]  /*d970*/  BPT.TRAP 0x1 ;  /* 0x000000040000795c */ /* 0x000fe20000300000 */
.L_x_460:
[----:B0-----:R0:W5:Y:S01]  /*d980*/  LDL.LU R3, [R1] ;  /* 0x0000000001037983 */ /* 0x0011620000300800 */
[C---:B------:R-:W-:Y:S01]  /*d990*/  LOP3.LUT P3, RZ, R23.reuse, 0x8, RZ, 0xc0, !PT ;  /* 0x0000000817ff7812 */ /* 0x040fe2000786c0ff */
[----:B------:R0:W-:Y:S01]  /*d9a0*/  SYNCS.ARRIVE.TRANS64.A1T0 RZ, [R33+URZ+0x22830], RZ ;  /* 0x022830ff21ff79a7 */ /* 0x0001e2000810003f */
[----:B------:R-:W-:-:S13]  /*d9b0*/  LOP3.LUT P2, RZ, R23, 0x4, RZ, 0xc0, !PT ;  /* 0x0000000417ff7812 */ /* 0x000fda000784c0ff */
[----:B------:R-:W-:Y:S05]  /*d9c0*/  WARPSYNC.ALL ;  /* 0x0000000000007948 */ /* 0x000fea0003800000 */
[----:B------:R-:W-:Y:S01]  /*d9d0*/  BAR.SYNC.DEFER_BLOCKING 0x8, 0x180 ;  /* 0x0206000000007b1d */ /* 0x000fe20000010000 */
[----:B------:R-:W-:Y:S02]  /*d9e0*/  LOP3.LUT P1, RZ, R23, 0x100, RZ, 0xc0, !PT ;  /* 0x0000010017ff7812 */ /* 0x000fe4000782c0ff */
[----:B------:R-:W-:Y:S02]  /*d9f0*/  SEL R0, RZ, 0x2, P3 ;  /* 0x00000002ff007807 */ /* 0x000fe40001800000 */
[----:B------:R-:W-:Y:S01]  /*da00*/  SEL R2, RZ, 0x4, P2 ;  /* 0x00000004ff027807 */ /* 0x000fe20001000000 */
[----:B------:R-:W-:Y:S01]  /*da10*/  ULDC.64 UR4, c[0x0][0x298] ;  /* 0x0000a60000047ab9 */ /* 0x000fe20000000a00 */
[----:B------:R-:W-:Y:S01]  /*da20*/  SEL R4, R25, RZ, !P1 ;  /* 0x000000ff19047207 */ /* 0x000fe20004800000 */
[----:B------:R-:W-:Y:S01]  /*da30*/  BSSY B6, `(.L_x_461) ;  /* 0x0000021000067945 */ /* 0x000fe20003800000 */
[----:B------:R-:W-:-:S02]  /*da40*/  IADD3 R0, R2, R0, R6 ;  /* 0x0000000002007210 */ /* 0x000fc40007ffe006 */
[----:B------:R-:W-:Y:S01]  /*da50*/  LOP3.LUT P0, RZ, R23, 0x2, RZ, 0xc0, !PT ;  /* 0x0000000217ff7812 */ /* 0x000fe2000780c0ff */
[----:B------:R1:W-:Y:S03]  /*da60*/  STL [R1+0x14], R4 ;  /* 0x0000140401007387 */ /* 0x0003e60000100800 */
[----:B------:R-:W-:-:S05]  /*da70*/  SEL R25, RZ, 0x8, P0 ;  /* 0x00000008ff197807 */ /* 0x000fca0000000000 */
[----:B------:R-:W-:Y:S01]  /*da80*/  IMAD.IADD R25, R0, 0x1, R25 ;  /* 0x0000000100197824 */ /* 0x000fe200078e0219 */
[----:B------:R-:W-:Y:S01]  /*da90*/  SHF.R.S32.HI R0, RZ, 0x1f, R37 ;  /* 0x0000001fff007819 */ /* 0x000fe20000011425 */
[----:B-1----:R-:W-:-:S04]  /*daa0*/  IMAD.WIDE.U32 R4, R37, UR4, RZ ;  /* 0x0000000425047c25 */ /* 0x002fc8000f8e00ff */
[----:B------:R-:W-:-:S04]  /*dab0*/  IMAD R0, R0, UR4, RZ ;  /* 0x0000000400007c24 */ /* 0x000fc8000f8e02ff */
[----:B------:R-:W-:-:S04]  /*dac0*/  IMAD R0, R37, UR5, R0 ;  /* 0x0000000525007c24 */ /* 0x000fc8000f8e0200 */
[----:B------:R-:W-:Y:S01]  /*dad0*/  IMAD.IADD R37, R5, 0x1, R0 ;  /* 0x0000000105257824 */ /* 0x000fe200078e0200 */
[----:B-----5:R-:W-:-:S05]  /*dae0*/  SEL R2, R3, RZ, !P1 ;  /* 0x000000ff03027207 */ /* 0x020fca0004800000 */
[----:B------:R1:W-:Y:S04]  /*daf0*/  STL [R1], R2 ;  /* 0x0000000201007387 */ /* 0x0003e80000100800 */
[----:B------:R2:W-:Y:S01]  /*db00*/  STL.64 [R1+0x8], R4 ;  /* 0x0000080401007387 */ /* 0x0005e20000100a00 */
[----:B-1----:R-:W-:-:S05]  /*db10*/  VIADD R2, R22, 0x18400 ;  /* 0x0001840016027836 */ /* 0x002fca0000000000 */
[----:B------:R-:W-:-:S13]  /*db20*/  LOP3.LUT P0, RZ, R2, 0x3ff, RZ, 0xc0, !PT ;  /* 0x000003ff02ff7812 */ /* 0x000fda000780c0ff */
[----:B--2---:R-:W-:Y:S05]  /*db30*/  @!P0 BRA `(.L_x_462) ;  /* 0x0000000000408947 */ /* 0x004fea0003800000 */
[----:B------:R-:W-:Y:S01]  /*db40*/  MOV R2, 0x0 ;  /* 0x0000000000027802 */ /* 0x000fe20000000f00 */
[----:B------:R-:W-:Y:S01]  /*db50*/  ULDC.64 UR6, c[0x4][0x98] ;  /* 0x0100260000067ab9 */ /* 0x000fe20000000a00 */
[----:B------:R-:W-:Y:S01]  /*db60*/  ULDC.64 UR8, c[0x4][0xa0] ;  /* 0x0100280000087ab9 */ /* 0x000fe20000000a00 */
[----:B------:R-:W-:Y:S01]  /*db70*/  ULDC.64 UR4, c[0x4][0x20] ;  /* 0x0100080000047ab9 */ /* 0x000fe20000000a00 */
[----:B------:R-:W-:Y:S02]  /*db80*/  IMAD.U32 R4, RZ, RZ, UR6 ;  /* 0x00000006ff047e24 */ /* 0x000fe4000f8e00ff */
[----:B------:R-:W1:Y:S01]  /*db90*/  LDC.64 R2, c[0x4][R2] ;  /* 0x0100000002027b82 */ /* 0x000e620000000a00 */
        /* <DEDUP_REMOVED lines=9> */
[----:B01----:R-:W-:Y:S05]  /*dc30*/  CALL.ABS.NOINC R2 ;  /* 0x0000000002007343 */ /* 0x003fea0003c00000 */
.L_x_462:
[----:B------:R-:W-:Y:S05]  /*dc40*/  BSYNC B6 ;  /* 0x0000000000067941 */ /* 0x000fea0003800000 */
.L_x_461:
[----:B------:R-:W2:Y:S01]  /*dc50*/  LDL.LU.64 R2, [R1+0x8] ;  /* 0x0000080001027983 */ /* 0x000ea20000300a00 */
[----:B------:R-:W-:Y:S01]  /*dc60*/  ULDC.64 UR4, c[0x0][0x2d8] ;  /* 0x0000b60000047ab9 */ /* 0x000fe20000000a00 */
[----:B------:R-:W1:Y:S02]  /*dc70*/  LDC R6, c[0x0][0x448] ;  /* 0x00011200ff067b82 */ /* 0x000e640000000800 */
[----:B------:R-:W3:Y:S04]  /*dc80*/  LDL.LU R21, [R1] ;  /* 0x0000000001157983 */ /* 0x000ee80000300800 */
[----:B------:R-:W4:Y:S01]  /*dc90*/  LDL.LU R20, [R1+0x14] ;  /* 0x0000140001147983 */ /* 0x000f220000300800 */
[----:B------:R-:W-:-:S03]  /*dca0*/  IMAD.SHL.U32 R17, R17, 0x80, RZ ;  /* 0x0000008011117824 */ /* 0x000fc600078e00ff */
[----:B------:R0:W5:Y:S01]  /*dcb0*/  LDL R10, [R1+0x10] ;  /* 0x00001000010a7983 */ /* 0x0001620000100800 */
[----:B-1----:R-:W-:-:S13]  /*dcc0*/  ISETP.NE.AND P0, PT, R6, 0x1, PT ;  /* 0x000000010600780c */ /* 0x002fda0003f05270 */
[----:B------:R-:W1:Y:S01]  /*dcd0*/  @P0 LDC R4, c[0x0][0x44c] ;  /* 0x00011300ff040b82 */ /* 0x000e620000000800 */
[----:B------:R-:W0:Y:S02]  /*dce0*/  S2R R8, SR_TID.X ;  /* 0x0000000000087919 */ /* 0x000e240000002100 */
[----:B0-----:R-:W-:-:S05]  /*dcf0*/  IMAD.SHL.U32 R8, R8, 0x8, RZ ;  /* 0x0000000808087824 */ /* 0x001fca00078e00ff */
[----:B------:R-:W-:Y:S01]  /*dd00*/  LOP3.LUT R8, R8, 0x38, RZ, 0xc0, !PT ;  /* 0x0000003808087812 */ /* 0x000fe200078ec0ff */
[----:B--2---:R-:W-:Y:S02]  /*dd10*/  IMAD.MOV.U32 R3, RZ, RZ, R37 ;  /* 0x000000ffff037224 */ /* 0x004fe400078e0025 */
[----:B------:R-:W-:-:S04]  /*dd20*/  IMAD.WIDE.U32 R2, R18, UR4, R2 ;  /* 0x0000000412027c25 */ /* 0x000fc8000f8e0002 */
[----:B------:R-:W-:Y:S01]  /*dd30*/  IMAD R3, R18, UR5, R3 ;  /* 0x0000000512037c24 */ /* 0x000fe2000f8e0203 */
[----:B------:R-:W-:Y:S02]  /*dd40*/  ULDC.64 UR4, c[0x0][0x2e0] ;  /* 0x0000b80000047ab9 */ /* 0x000fe40000000a00 */
[----:B---3--:R-:W-:Y:S02]  /*dd50*/  IMAD R0, R21, UR4, RZ ;  /* 0x0000000415007c24 */ /* 0x008fe4000f8e02ff */
[----:B----4-:R-:W-:-:S04]  /*dd60*/  IMAD.WIDE.U32 R2, R20, UR4, R2 ;  /* 0x0000000414027c25 */ /* 0x010fc8000f8e0002 */
[----:B------:R-:W-:Y:S01]  /*dd70*/  IMAD R0, R20, UR5, R0 ;  /* 0x0000000514007c24 */ /* 0x000fe2000f8e0200 */
[----:B------:R-:W-:Y:S01]  /*dd80*/  ULDC.64 UR4, c[0x0][0x2d0] ;  /* 0x0000b40000047ab9 */ /* 0x000fe20000000a00 */
[----:B------:R-:W0:Y:S02]  /*dd90*/  S2R R20, SR_TID.X ;  /* 0x0000000000147919 */ /* 0x000e240000002100 */
[----:B------:R-:W-:Y:S02]  /*dda0*/  IMAD.IADD R3, R3, 0x1, R0 ;  /* 0x0000000103037824 */ /* 0x000fe400078e0200 */
[----:B------:R-:W2:Y:S01]  /*ddb0*/  @P0 LDC R0, c[0x0][0x450] ;  /* 0x00011400ff000b82 */ /* 0x000ea20000000800 */
[----:B0-----:R-:W-:-:S04]  /*ddc0*/  LOP3.LUT R20, R20, 0x7f, RZ, 0xc0, !PT ;  /* 0x0000007f14147812 */ /* 0x001fc800078ec0ff */
[----:B------:R-:W-:Y:S02]  /*ddd0*/  SHF.R.U32.HI R21, RZ, 0x3, R20 ;  /* 0x00000003ff157819 */ /* 0x000fe40000011614 */
[----:B------:R-:W0:Y:S02]  /*dde0*/  S2R R20, SR_TID.X ;  /* 0x0000000000147919 */ /* 0x000e240000002100 */
[----:B0-----:R-:W-:-:S05]  /*ddf0*/  IMAD.SHL.U32 R20, R20, 0x10, RZ ;  /* 0x0000001014147824 */ /* 0x001fca00078e00ff */
[----:B------:R-:W-:-:S04]  /*de00*/  LOP3.LUT R20, R21, 0x70, R20, 0xf8, !PT ;  /* 0x0000007015147812 */ /* 0x000fc800078ef814 */
[----:B------:R-:W-:-:S05]  /*de10*/  LOP3.LUT R5, R20, R17, RZ, 0xfc, !PT ;  /* 0x0000001114057212 */ /* 0x000fca00078efcff */
[----:B-1----:R-:W-:-:S04]  /*de20*/  @P0 IMAD.HI.U32 R7, R5, R4, RZ ;  /* 0x0000000405070227 */ /* 0x002fc800078e00ff */
[----:B------:R-:W-:Y:S01]  /*de30*/  IMAD.MOV.U32 R4, RZ, RZ, R5 ;  /* 0x000000ffff047224 */ /* 0x000fe200078e0005 */
[----:B--2---:R-:W-:Y:S01]  /*de40*/  @P0 SHF.R.U32.HI R4, RZ, R0, R7 ;  /* 0x00000000ff040219 */ /* 0x004fe20000011607 */
[----:B------:R-:W0:Y:S04]  /*de50*/  S2R R20, SR_TID.X ;  /* 0x0000000000147919 */ /* 0x000e280000002100 */
[----:B------:R-:W-:-:S04]  /*de60*/  IMAD.MOV R0, RZ, RZ, -R4 ;  /* 0x000000ffff007224 */ /* 0x000fc800078e0a04 */
[----:B------:R-:W-:Y:S01]  /*de70*/  IMAD R0, R6, R0, R5 ;  /* 0x0000000006007224 */ /* 0x000fe200078e0205 */
[----:B------:R-:W-:Y:S01]  /*de80*/  SHF.R.S32.HI R5, RZ, 0x1f, R4 ;  /* 0x0000001fff057819 */ /* 0x000fe20000011404 */
[----:B------:R-:W-:-:S04]  /*de90*/  IMAD.WIDE.U32 R2, R4, UR4, R2 ;  /* 0x0000000404027c25 */ /* 0x000fc8000f8e0002 */
[----:B------:R-:W-:-:S04]  /*dea0*/  IMAD R5, R5, UR4, RZ ;  /* 0x0000000405057c24 */ /* 0x000fc8000f8e02ff */
[----:B------:R-:W-:Y:S01]  /*deb0*/  IMAD R5, R4, UR5, R5 ;  /* 0x0000000504057c24 */ /* 0x000fe2000f8e0205 */
[----:B------:R-:W-:Y:S01]  /*dec0*/  SHF.R.S32.HI R4, RZ, 0x1f, R0 ;  /* 0x0000001fff047819 */ /* 0x000fe20000011400 */
[----:B------:R-:W-:Y:S02]  /*ded0*/  ULDC.64 UR4, c[0x0][0x2c8] ;  /* 0x0000b20000047ab9 */ /* 0x000fe40000000a00 */
[----:B------:R-:W-:Y:S02]  /*dee0*/  IMAD.IADD R3, R3, 0x1, R5 ;  /* 0x0000000103037824 */ /* 0x000fe400078e0205 */
[----:B------:R-:W-:Y:S02]  /*def0*/  IMAD R4, R4, UR4, RZ ;  /* 0x0000000404047c24 */ /* 0x000fe4000f8e02ff */
[----:B------:R-:W-:-:S04]  /*df00*/  IMAD.WIDE.U32 R2, R0, UR4, R2 ;  /* 0x0000000400027c25 */ /* 0x000fc8000f8e0002 */
[----:B------:R-:W-:Y:S01]  /*df10*/  IMAD R4, R0, UR5, R4 ;  /* 0x0000000500047c24 */ /* 0x000fe2000f8e0204 */
[----:B------:R-:W-:Y:S02]  /*df20*/  ULDC.64 UR4, c[0x0][0x280] ;  /* 0x0000a00000047ab9 */ /* 0x000fe40000000a00 */
[----:B------:R-:W-:Y:S01]  /*df30*/  LEA R0, P0, R2, UR4, 0x1 ;  /* 0x0000000402007c11 */ /* 0x000fe2000f8008ff */
[----:B------:R-:W-:Y:S01]  /*df40*/  IMAD.IADD R4, R3, 0x1, R4 ;  /* 0x0000000103047824 */ /* 0x000fe200078e0204 */
[----:B------:R-:W-:Y:S01]  /*df50*/  ULDC UR4, c[0x0][0x2b8] ;  /* 0x0000ae0000047ab9 */ /* 0x000fe20000000800 */
[----:B0-----:R-:W-:-:S03]  /*df60*/  LOP3.LUT R20, R20, 0x7f, RZ, 0xc0, !PT ;  /* 0x0000007f14147812 */ /* 0x001fc600078ec0ff */
[----:B------:R-:W-:Y:S01]  /*df70*/  LEA.HI.X R4, R2, UR5, R4, 0x1, P0 ;  /* 0x0000000502047c11 */ /* 0x000fe200080f0c04 */
[----:B------:R-:W-:Y:S01]  /*df80*/  UMOV UR5, 0xffffffff ;  /* 0xffffffff00057882 */ /* 0x000fe20000000000 */
[----:B------:R-:W-:Y:S02]  /*df90*/  ISETP.GE.AND P1, PT, R8, UR4, PT ;  /* 0x0000000408007c0c */ /* 0x000fe4000bf26270 */
[----:B------:R-:W-:Y:S01]  /*dfa0*/  SHF.R.U32.HI R9, RZ, 0x3, R20 ;  /* 0x00000003ff097819 */ /* 0x000fe20000011614 */
[----:B------:R-:W-:Y:S10]  /*dfb0*/  BRA.DIV UR5, `(.L_x_463) ;  /* 0x0000003a05247947 */ /* 0x000ff4000b800000 */
[----:B------:R-:W0:Y:S01]  /*dfc0*/  SHFL.IDX PT, R3, R0, RZ, 0x181f ;  /* 0x00181fff00037589 */ /* 0x000e2200000e0000 */
[----:B-----5:R-:W-:Y:S02]  /*dfd0*/  IMAD R5, R10, R6, RZ ;  /* 0x000000060a057224 */ /* 0x020fe400078e02ff */
[----:B------:R-:W-:Y:S01]  /*dfe0*/  IMAD.IADD R17, R9, 0x1, R17 ;  /* 0x0000000109117824 */ /* 0x000fe200078e0211 */
[----:B------:R-:W1:Y:S03]  /*dff0*/  SHFL.IDX PT, R2, R4, RZ, 0x181f ;  /* 0x00181fff04027589 */ /* 0x000e6600000e0000 */
[C---:B------:R-:W-:Y:S01]  /*e000*/  VIADD R6, R17.reuse, 0x10 ;  /* 0x0000001011067836 */ /* 0x040fe20000000000 */
[----:B------:R-:W-:Y:S01]  /*e010*/  ISETP.GE.AND P0, PT, R17, R5, PT ;  /* 0x000000051100720c */ /* 0x000fe20003f06270 */
[----:B------:R-:W-:-:S12]  /*e020*/  SHFL.IDX PT, R14, R0, 0x7, 0x181f ;  /* 0x00f81f00000e7f89 */ /* 0x000fd800000e0000 */
[----:B0-----:R-:W-:-:S05]  /*e030*/  @!P0 LEA R3, P2, R8, R3, 0x1 ;  /* 0x0000000308038211 */ /* 0x001fca00078408ff */
[----:B-1----:R-:W-:-:S05]  /*e040*/  @!P0 IMAD.X R2, RZ, RZ, R2, P2 ;  /* 0x000000ffff028224 */ /* 0x002fca00010e0602 */
[----:B------:R-:W-:-:S04]  /*e050*/  @!P0 LOP3.LUT R3, R3, R2, RZ, 0x3c, !PT ;  /* 0x0000000203038212 */ /* 0x000fc800078e3cff */
[----:B------:R-:W-:-:S04]  /*e060*/  @!P0 LOP3.LUT R2, R3, R2, RZ, 0x3c, !PT ;  /* 0x0000000203028212 */ /* 0x000fc800078e3cff */
[----:B------:R-:W-:-:S05]  /*e070*/  @!P0 LOP3.LUT R3, R3, R2, RZ, 0x3c, !PT ;  /* 0x0000000203038212 */ /* 0x000fca00078e3cff */
[----:B------:R0:W-:Y:S01]  /*e080*/  @!P0 LDGSTS.E.BYPASS.LTC128B.128 [R36+0x18400], desc[UR50][R2.64], !P1 ;  /* 0x1840000002248fae */ /* 0x0001e2000c901d72 */
[----:B------:R-:W-:Y:S01]  /*e090*/  ISETP.GE.AND P0, PT, R6, R5, PT ;  /* 0x000000050600720c */ /* 0x000fe20003f06270 */
[----:B------:R-:W-:Y:S02]  /*e0a0*/  VIADD R6, R17, 0x20 ;  /* 0x0000002011067836 */ /* 0x000fe40000000000 */
[----:B0-----:R-:W0:Y:S04]  /*e0b0*/  SHFL.IDX PT, R3, R0, 0x1, 0x181f ;  /* 0x00381f0000037f89 */ /* 0x001e2800000e0000 */
[----:B------:R-:W1:Y:S06]  /*e0c0*/  SHFL.IDX PT, R2, R4, 0x1, 0x181f ;  /* 0x00381f0004027f89 */ /* 0x000e6c00000e0000 */
        /* <DEDUP_REMOVED lines=46> */
[----:B------:R-:W-:-:S03]  /*e3b0*/  ISETP.GE.AND P0, PT, R6, R5, PT ;  /* 0x000000050600720c */ /* 0x000fc60003f06270 */
[----:B0-----:R-:W0:Y:S04]  /*e3c0*/  SHFL.IDX PT, R3, R0, 0x6, 0x181f ;  /* 0x00d81f0000037f89 */ /* 0x001e2800000e0000 */
[----:B------:R-:W1:Y:S04]  /*e3d0*/  SHFL.IDX PT, R2, R4, 0x6, 0x181f ;  /* 0x00d81f0004027f89 */ /* 0x000e6800000e0000 */
[----:B------:R-:W2:Y:S02]  /*e3e0*/  SHFL.IDX PT, R4, R4, 0x7, 0x181f ;  /* 0x00f81f0004047f89 */ /* 0x000ea400000e0000 */
[----:B0-----:R-:W-:-:S05]  /*e3f0*/  @!P0 LEA R3, P2, R8, R3, 0x1 ;  /* 0x0000000308038211 */ /* 0x001fca00078408ff */
[----:B-1----:R-:W-:-:S05]  /*e400*/  @!P0 IMAD.X R2, RZ, RZ, R2, P2 ;  /* 0x000000ffff028224 */ /* 0x002fca00010e0602 */
[----:B------:R-:W-:-:S04]  /*e410*/  @!P0 LOP3.LUT R3, R3, R2, RZ, 0x3c, !PT ;  /* 0x0000000203038212 */ /* 0x000fc800078e3cff */
[----:B------:R-:W-:-:S04]  /*e420*/  @!P0 LOP3.LUT R2, R3, R2, RZ, 0x3c, !PT ;  /* 0x0000000203028212 */ /* 0x000fc800078e3cff */
[----:B------:R-:W-:-:S05]  /*e430*/  @!P0 LOP3.LUT R3, R3, R2, RZ, 0x3c, !PT ;  /* 0x0000000203038212 */ /* 0x000fca00078e3cff */
[----:B--2---:R0:W-:Y:S02]  /*e440*/  @!P0 LDGSTS.E.BYPASS.LTC128B.128 [R36+0x1b400], desc[UR50][R2.64], !P1 ;  /* 0x1b40000002248fae */ /* 0x0041e4000c901d72 */
.L_x_550:
[----:B------:R-:W-:-:S05]  /*e450*/  VIADD R0, R17, 0x70 ;  /* 0x0000007011007836 */ /* 0x000fca0000000000 */
[----:B------:R-:W-:-:S13]  /*e460*/  ISETP.GE.AND P0, PT, R0, R5, PT ;  /* 0x000000050000720c */ /* 0x000fda0003f06270 */
[----:B0-----:R-:W-:-:S05]  /*e470*/  @!P0 LEA R2, P2, R8, R14, 0x1 ;  /* 0x0000000e08028211 */ /* 0x001fca00078408ff */
[----:B------:R-:W-:-:S05]  /*e480*/  @!P0 IMAD.X R3, RZ, RZ, R4, P2 ;  /* 0x000000ffff038224 */ /* 0x000fca00010e0604 */
[----:B------:R-:W-:Y:S01]  /*e490*/  @!PT LDS RZ, [RZ] ;  /* 0x00000000fffff984 */ /* 0x000fe20000000800 */
[----:B------:R-:W-:Y:S01]  /*e4a0*/  @!PT LDS RZ, [RZ] ;  /* 0x00000000fffff984 */ /* 0x000fe20000000800 */
[----:B------:R-:W-:Y:S01]  /*e4b0*/  @!PT LDS RZ, [RZ] ;  /* 0x00000000fffff984 */ /* 0x000fe20000000800 */
[----:B------:R0:W-:Y:S01]  /*e4c0*/  @!P0 LDGSTS.E.BYPASS.LTC128B.128 [R36+0x1bc00], desc[UR50][R2.64], !P1 ;  /* 0x1bc0000002248fae */ /* 0x0001e2000c901d72 */
[----:B------:R-:W-:Y:S01]  /*e4d0*/  PLOP3.LUT P0, PT, PT, PT, PT, 0x80, 0x0 ;  /* 0x000000000000781c */ /* 0x000fe20003f0f070 */
[----:B------:R-:W-:-:S12]  /*e4e0*/  NOP ;  /* 0x0000000000007918 */ /* 0x000fd80000000000 */
.L_x_464:
[----:B------:R-:W-:Y:S02]  /*e4f0*/  PLOP3.LUT P1, PT, P1, P0, PT, 0xa2, 0x0 ;  /* 0x000000000000781c */ /* 0x000fe40000f21472 */
[----:B------:R-:W-:-:S08]  /*e500*/  @P0 R2UR P1, UR4, R22 ;  /* 0x00000000160402ca */ /* 0x000fd00000020000 */
[----:B------:R-:W-:-:S05]  /*e510*/  @P0 PLOP3.LUT P0, PT, P1, PT, PT, 0x80, 0x0 ;  /* 0x000000000000081c */ /* 0x000fca0000f0f070 */
[----:B------:R-:W-:Y:S01]  /*e520*/  @!P1 SYNCS.ARRIVE.TRANS64.RED.A0T1 RZ, [UR4+0x22800], RZ ;  /* 0x022800ffffff99a7 */ /* 0x000fe20008200404 */
[----:B------:R-:W-:Y:S07]  /*e530*/  @!P1 ARRIVES.LDGSTSBAR.64.TRANSCNT [UR4+0x22800] ;  /* 0x02280000ff0099b0 */ /* 0x000fee0008000a84 */
[----:B------:R-:W-:Y:S05]  /*e540*/  @P0 BRA.U.ANY `(.L_x_464) ;  /* 0xfffffffd00e80947 */ /* 0x000fea000393ffff */
[----:B0-----:R-:W2:Y:S02]  /*e550*/  LDL.LU R2, [R1+0x24] ;  /* 0x0000240001027983 */ /* 0x001ea40000300800 */
[----:B--2---:R-:W-:-:S05]  /*e560*/  VIADD R2, R2, 0x1 ;  /* 0x0000000102027836 */ /* 0x004fca0000000000 */
[----:B------:R0:W-:Y:S01]  /*e570*/  STL [R1+0x24], R2 ;  /* 0x0000240201007387 */ /* 0x0001e20000100800 */
[----:B------:R-:W-:-:S04]  /*e580*/  LEA.HI R0, R2, R2, RZ, 0x1 ;  /* 0x0000000202007211 */ /* 0x000fc800078f08ff */
[----:B------:R-:W-:-:S05]  /*e590*/  LOP3.LUT R0, R0, 0xfffffffe, RZ, 0xc0, !PT ;  /* 0xfffffffe00007812 */ /* 0x000fca00078ec0ff */
[----:B------:R-:W-:-:S05]  /*e5a0*/  IMAD.IADD R0, R2, 0x1, -R0 ;  /* 0x0000000102007824 */ /* 0x000fca00078e0a00 */
[----:B------:R-:W-:Y:S01]  /*e5b0*/  SHF.L.U32 R3, R0, 0x1f, RZ ;  /* 0x0000001f00037819 */ /* 0x000fe200000006ff */
[----:B------:R-:W-:Y:S01]  /*e5c0*/  NOP ;  /* 0x0000000000007918 */ /* 0x000fe20000000000 */
[----:B------:R0:W-:Y:S01]  /*e5d0*/  SYNCS.ARRIVE.TRANS64.A1T0 RZ, [R22+URZ+0x22800], RZ ;  /* 0x022800ff16ff79a7 */ /* 0x0001e2000810003f */
[----:B------:R-:W-:Y:S01]  /*e5e0*/  BSSY B0, `(.L_x_465) ;  /* 0x0000003000007945 */ /* 0x000fe20003800000 */
[----:B------:R-:W1:Y:S03]  /*e5f0*/  SYNCS.PHASECHK.TRANS64.TRYWAIT P0, [R22+URZ+0x22820], R3 ;  /* 0x02282003160075a7 */ /* 0x000e66000800017f */
[----:B01----:R-:W-:Y:S05]  /*e600*/  @!P0 BRA `(.L_x_466) ;  /* 0x0000003c00308947 */ /* 0x003fea0003800000 */
.L_x_551:
[----:B------:R-:W-:Y:S05]  /*e610*/  BSYNC B0 ;  /* 0x0000000000007941 */ /* 0x000fea0003800000 */
.L_x_465:
[----:B------:R-:W-:-:S05]  /*e620*/  IMAD.U32 R0, RZ, RZ, UR36 ;  /* 0x00000024ff007e24 */ /* 0x000fca000f8e00ff */
[----:B------:R-:W-:-:S13]  /*e630*/  ISETP.NE.AND P0, PT, R0, 0x3, PT ;  /* 0x000000030000780c */ /* 0x000fda0003f05270 */
[----:B------:R-:W-:Y:S05]  /*e640*/  @!P0 BRA `(.L_x_467) ;  /* 0x0000000000048947 */ /* 0x000fea0003800000 */
[----:B------:R-:W-:Y:S01]  /*e650*/  BPT.TRAP 0x1 ;  /* 0x000000040000795c */ /* 0x000fe20000300000 */
.L_x_467:
[----:B------:R-:W-:Y:S01]  /*e660*/  SHF.L.U32 R0, R26, 0x1f, RZ ;  /* 0x0000001f1a007819 */ /* 0x000fe200000006ff */
[----:B------:R-:W-:Y:S03]  /*e670*/  BSSY B0, `(.L_x_468) ;  /* 0x0000003000007945 */ /* 0x000fe60003800000 */
[----:B------:R-:W1:Y:S02]  /*e680*/  SYNCS.PHASECHK.TRANS64.TRYWAIT P0, [R33+URZ+0x22860], R0 ;  /* 0x02286000210075a7 */ /* 0x000e64000800017f */
[----:B-1----:R-:W-:Y:S05]  /*e690*/  @!P0 BRA `(.L_x_469) ;  /* 0x0000003c00208947 */ /* 0x002fea0003800000 */
.L_x_552:
[----:B------:R-:W-:Y:S05]  /*e6a0*/  BSYNC B0 ;  /* 0x0000000000007941 */ /* 0x000fea0003800000 */
.L_x_468:
[----:B------:R-:W1:Y:S01]  /*e6b0*/  LDL.LU R2, [R1+0x1c] ;  /* 0x00001c0001027983 */ /* 0x000e620000300800 */
[----:B------:R-:W-:Y:S01]  /*e6c0*/  ULDC.64 UR4, c[0x0][0x328] ;  /* 0x0000ca0000047ab9 */ /* 0x000fe20000000a00 */
[----:B------:R-:W-:Y:S02]  /*e6d0*/  ULDC.64 UR6, c[0x0][0x318] ;  /* 0x0000c60000067ab9 */ /* 0x000fe40000000a00 */
[----:B------:R-:W2:Y:S01]  /*e6e0*/  LDL.LU R4, [R1+0x20] ;  /* 0x0000200001047983 */ /* 0x000ea20000300800 */
[----:B-1----:R-:W-:Y:S02]  /*e6f0*/  IMAD R0, R2, UR4, RZ ;  /* 0x0000000402007c24 */ /* 0x002fe4000f8e02ff */
[----:B0-----:R-:W-:-:S04]  /*e700*/  IMAD.WIDE.U32 R2, R35, UR4, RZ ;  /* 0x0000000423027c25 */ /* 0x001fc8000f8e00ff */
[----:B------:R-:W-:Y:S01]  /*e710*/  IMAD R5, R35, UR5, R0 ;  /* 0x0000000523057c24 */ /* 0x000fe2000f8e0200 */
[----:B------:R-:W-:-:S03]  /*e720*/  ULDC.64 UR4, c[0x0][0x338] ;  /* 0x0000ce0000047ab9 */ /* 0x000fc60000000a00 */
[----:B------:R-:W-:Y:S02]  /*e730*/  IMAD.IADD R3, R3, 0x1, R5 ;  /* 0x0000000103037824 */ /* 0x000fe400078e0205 */
[----:B--2---:R-:W-:Y:S02]  /*e740*/  IMAD R5, R4, UR4, RZ ;  /* 0x0000000404057c24 */ /* 0x004fe4000f8e02ff */
[----:B------:R-:W-:-:S04]  /*e750*/  IMAD.WIDE.U32 R2, R34, UR4, R2 ;  /* 0x0000000422027c25 */ /* 0x000fc8000f8e0002 */
[----:B------:R-:W-:Y:S01]  /*e760*/  IMAD R5, R34, UR5, R5 ;  /* 0x0000000522057c24 */ /* 0x000fe2000f8e0205 */
[----:B------:R-:W-:Y:S01]  /*e770*/  ULDC.64 UR4, c[0x0][0x330] ;  /* 0x0000cc0000047ab9 */ /* 0x000fe20000000a00 */
[----:B------:R-:W-:Y:S02]  /*e780*/  IMAD R4, R24, 0x6000, R28 ;  /* 0x0000600018047824 */ /* 0x000fe400078e021c */
[----:B------:R-:W-:Y:S02]  /*e790*/  IMAD.IADD R3, R3, 0x1, R5 ;  /* 0x0000000103037824 */ /* 0x000fe400078e0205 */
[----:B------:R-:W-:Y:S01]  /*e7a0*/  IMAD.WIDE.U32 R2, R18, UR4, R2 ;  /* 0x0000000412027c25 */ /* 0x000fe2000f8e0002 */
[----:B------:R-:W-:-:S03]  /*e7b0*/  UMOV UR4, 0xffffffff ;  /* 0xffffffff00047882 */ /* 0x000fc60000000000 */
[----:B------:R-:W-:Y:S01]  /*e7c0*/  IMAD R3, R18, UR5, R3 ;  /* 0x0000000512037c24 */ /* 0x000fe2000f8e0203 */
[----:B------:R-:W-:-:S04]  /*e7d0*/  LEA R5, P0, R2, UR6, 0x1 ;  /* 0x0000000602057c11 */ /* 0x000fc8000f8008ff */
[----:B------:R-:W-:Y:S01]  /*e7e0*/  LEA.HI.X R6, R2, UR7, R3, 0x1, P0 ;  /* 0x0000000702067c11 */ /* 0x000fe200080f0c03 */
[----:B------:R-:W-:Y:S08]  /*e7f0*/  BRA.DIV UR4, `(.L_x_470) ;  /* 0x0000003a04dc7947 */ /* 0x000ff0000b800000 */
[----:B------:R-:W0:Y:S01]  /*e800*/  S2R R2, SR_TID.X ;  /* 0x0000000000027919 */ /* 0x000e220000002100 */
[C---:B------:R-:W-:Y:S01]  /*e810*/  LOP3.LUT R7, R25.reuse, 0x1, RZ, 0xc0, !PT ;  /* 0x0000000119077812 */ /* 0x040fe200078ec0ff */
[----:B------:R-:W-:Y:S01]  /*e820*/  IMAD R4, R4, 0x2, R22 ;  /* 0x0000000204047824 */ /* 0x000fe200078e0216 */
[----:B------:R-:W-:Y:S01]  /*e830*/  LOP3.LUT P2, RZ, R25, 0x2, RZ, 0xc0, !PT ;  /* 0x0000000219ff7812 */ /* 0x000fe2000784c0ff */
[----:B------:R-:W1:Y:S01]  /*e840*/  SHFL.IDX PT, R14, R5, RZ, 0x181f ;  /* 0x00181fff050e7589 */ /* 0x000e6200000e0000 */
[----:B------:R-:W-:Y:S02]  /*e850*/  ISETP.NE.U32.AND P3, PT, R7, 0x1, PT ;  /* 0x000000010700780c */ /* 0x000fe40003f65070 */
[----:B------:R-:W-:Y:S01]  /*e860*/  LOP3.LUT P1, RZ, R25, 0x4, RZ, 0xc0, !PT ;  /* 0x0000000419ff7812 */ /* 0x000fe2000782c0ff */
[----:B------:R-:W2:Y:S01]  /*e870*/  SHFL.IDX PT, R3, R6, RZ, 0x181f ;  /* 0x00181fff06037589 */ /* 0x000ea200000e0000 */
[----:B0-----:R-:W-:-:S05]  /*e880*/  IMAD.SHL.U32 R2, R2, 0x8, RZ ;  /* 0x0000000802027824 */ /* 0x001fca00078e00ff */
[----:B------:R-:W-:-:S05]  /*e890*/  LOP3.LUT R2, R2, 0x38, RZ, 0xc0, !PT ;  /* 0x0000003802027812 */ /* 0x000fca00078ec0ff */
[----:B------:R-:W-:-:S05]  /*e8a0*/  IMAD.SHL.U32 R0, R2, 0x2, RZ ;  /* 0x0000000202007824 */ /* 0x000fca00078e00ff */
[----:B-1----:R-:W-:Y:S02]  /*e8b0*/  IADD3 R2, P0, R14, R0, RZ ;  /* 0x000000000e027210 */ /* 0x002fe40007f1e0ff */
[----:B------:R-:W0:Y:S03]  /*e8c0*/  SHFL.IDX PT, R14, R5, 0x1, 0x181f ;  /* 0x00381f00050e7f89 */ /* 0x000e2600000e0000 */
[----:B--2---:R-:W-:Y:S01]  /*e8d0*/  IMAD.X R3, RZ, RZ, R3, P0 ;  /* 0x000000ffff037224 */ /* 0x004fe200000e0603 */
[----:B------:R-:W-:-:S13]  /*e8e0*/  ISETP.LT.OR P0, PT, R32, 0x1, P3 ;  /* 0x000000012000780c */ /* 0x000fda0001f01670 */
[----:B------:R-:W-:Y:S01]  /*e8f0*/  LDGSTS.E.BYPASS.LTC128B.128 [R4+0x400], desc[UR50][R2.64], !P0 ;  /* 0x0040000002047fae */ /* 0x000fe2000c101d72 */
[----:B------:R-:W-:-:S13]  /*e900*/  ISETP.LT.OR P0, PT, R32, 0x1, !P2 ;  /* 0x000000012000780c */ /* 0x000fda0005701670 */
[----:B------:R-:W-:Y:S01]  /*e910*/  LDGSTS.E.BYPASS.LTC128B.128 [R4+0x3400], desc[UR50][R2.64+0x80], !P0 ;  /* 0x0340008002047fae */ /* 0x000fe2000c101d72 */
[----:B------:R-:W-:-:S13]  /*e920*/  ISETP.LT.OR P0, PT, R32, 0x1, !P1 ;  /* 0x000000012000780c */ /* 0x000fda0004f01670 */
[----:B------:R-:W-:Y:S01]  /*e930*/  LDGSTS.E.BYPASS.LTC128B.128 [R4+0x6400], desc[UR50][R2.64+0x100], !P0 ;  /* 0x0640010002047fae */ /* 0x000fe2000c101d72 */
[----:B------:R-:W-:-:S04]  /*e940*/  LOP3.LUT P0, RZ, R25, 0x8, RZ, 0xc0, !PT ;  /* 0x0000000819ff7812 */ /* 0x000fc8000780c0ff */
[----:B------:R-:W-:-:S13]  /*e950*/  ISETP.LT.OR P4, PT, R32, 0x1, !P0 ;  /* 0x000000012000780c */ /* 0x000fda0004781670 */
[----:B------:R1:W-:Y:S04]  /*e960*/  LDGSTS.E.BYPASS.LTC128B.128 [R4+0x9400], desc[UR50][R2.64+0x180], !P4 ;  /* 0x0940018002047fae */ /* 0x0003e8000e101d72 */
[----:B-1----:R-:W1:Y:S01]  /*e970*/  SHFL.IDX PT, R3, R6, 0x1, 0x181f ;  /* 0x00381f0006037f89 */ /* 0x002e6200000e0000 */
        /* <DEDUP_REMOVED lines=11> */
[----:B0-----:R-:W-:-:S03]  /*ea30*/  IADD3 R8, P4, R14, R0, RZ ;  /* 0x000000000e087210 */ /* 0x001fc60007f9e0ff */
[----:B------:R-:W-:Y:S04]  /*ea40*/  SHFL.IDX PT, R14, R5, 0x3, 0x181f ;  /* 0x00781f00050e7f89 */ /* 0x000fe800000e0000 */
[----:B-1----:R-:W0:Y:S02]  /*ea50*/  SHFL.IDX PT, R3, R6, 0x2, 0x181f ;  /* 0x00581f0006037f89 */ /* 0x002e2400000e0000 */
[----:B0-----:R-:W-:Y:S01]  /*ea60*/  IMAD.X R9, RZ, RZ, R3, P4 ;  /* 0x000000ffff097224 */ /* 0x001fe200020e0603 */
[----:B------:R-:W-:Y:S01]  /*ea70*/  ISETP.LT.OR P4, PT, R32, 0x21, P3 ;  /* 0x000000212000780c */ /* 0x000fe20001f81670 */
[----:B------:R-:W0:-:S12]  /*ea80*/  SHFL.IDX PT, R3, R6, 0x3, 0x181f ;  /* 0x00781f0006037f89 */ /* 0x000e1800000e0000 */
[----:B------:R-:W-:Y:S01]  /*ea90*/  LDGSTS.E.BYPASS.LTC128B.128 [R4+0x1400], desc[UR50][R8.64], !P4 ;  /* 0x0140000008047fae */ /* 0x000fe2000e101d72 */
[----:B------:R-:W-:-:S13]  /*eaa0*/  ISETP.LT.OR P4, PT, R32, 0x21, !P2 ;  /* 0x000000212000780c */ /* 0x000fda0005781670 */
[----:B------:R-:W-:Y:S01]  /*eab0*/  LDGSTS.E.BYPASS.LTC128B.128 [R4+0x4400], desc[UR50][R8.64+0x80], !P4 ;  /* 0x0440008008047fae */ /* 0x000fe2000e101d72 */
[----:B------:R-:W-:-:S13]  /*eac0*/  ISETP.LT.OR P4, PT, R32, 0x21, !P1 ;  /* 0x000000212000780c */ /* 0x000fda0004f81670 */
[----:B------:R-:W-:Y:S01]  /*ead0*/  LDGSTS.E.BYPASS.LTC128B.128 [R4+0x7400], desc[UR50][R8.64+0x100], !P4 ;  /* 0x0740010008047fae */ /* 0x000fe2000e101d72 */
[----:B------:R-:W-:-:S13]  /*eae0*/  ISETP.LT.OR P4, PT, R32, 0x21, !P0 ;  /* 0x000000212000780c */ /* 0x000fda0004781670 */
[----:B------:R-:W-:Y:S01]  /*eaf0*/  LDGSTS.E.BYPASS.LTC128B.128 [R4+0xa400], desc[UR50][R8.64+0x180], !P4 ;  /* 0x0a40018008047fae */ /* 0x000fe2000e101d72 */
[----:B------:R-:W-:-:S03]  /*eb00*/  IADD3 R2, P4, R14, R0, RZ ;  /* 0x000000000e027210 */ /* 0x000fc60007f9e0ff */
[----:B------:R-:W1:Y:S02]  /*eb10*/  SHFL.IDX PT, R14, R5, 0x4, 0x181f ;  /* 0x00981f00050e7f89 */ /* 0x000e6400000e0000 */
[----:B0-----:R-:W-:Y:S01]  /*eb20*/  IMAD.X R3, RZ, RZ, R3, P4 ;  /* 0x000000ffff037224 */ /* 0x001fe200020e0603 */
[----:B------:R-:W-:-:S13]  /*eb30*/  ISETP.LT.OR P4, PT, R32, 0x31, P3 ;  /* 0x000000312000780c */ /* 0x000fda0001f81670 */
[----:B------:R-:W-:Y:S01]  /*eb40*/  LDGSTS.E.BYPASS.LTC128B.128 [R4+0x1c00], desc[UR50][R2.64], !P4 ;  /* 0x01c0000002047fae */ /* 0x000fe2000e101d72 */
[----:B------:R-:W-:-:S13]  /*eb50*/  ISETP.LT.OR P4, PT, R32, 0x31, !P2 ;  /* 0x000000312000780c */ /* 0x000fda0005781670 */
[----:B------:R-:W-:Y:S01]  /*eb60*/  LDGSTS.E.BYPASS.LTC128B.128 [R4+0x4c00], desc[UR50][R2.64+0x80], !P4 ;  /* 0x04c0008002047fae */ /* 0x000fe2000e101d72 */
[----:B------:R-:W-:-:S13]  /*eb70*/  ISETP.LT.OR P4, PT, R32, 0x31, !P1 ;  /* 0x000000312000780c */ /* 0x000fda0004f81670 */
[----:B------:R-:W-:Y:S01]  /*eb80*/  LDGSTS.E.BYPASS.LTC128B.128 [R4+0x7c00], desc[UR50][R2.64+0x100], !P4 ;  /* 0x07c0010002047fae */ /* 0x000fe2000e101d72 */
[----:B------:R-:W-:-:S13]  /*eb90*/  ISETP.LT.OR P4, PT, R32, 0x31, !P0 ;  /* 0x000000312000780c */ /* 0x000fda0004781670 */
[----:B------:R0:W-:Y:S04]  /*eba0*/  LDGSTS.E.BYPASS.LTC128B.128 [R4+0xac00], desc[UR50][R2.64+0x180], !P4 ;  /* 0x0ac0018002047fae */ /* 0x0001e8000e101d72 */
[----:B0-----:R-:W0:Y:S01]  /*ebb0*/  SHFL.IDX PT, R3, R6, 0x4, 0x181f ;  /* 0x00981f0006037f89 */ /* 0x001e2200000e0000 */
[----:B-1----:R-:W-:-:S03]  /*ebc0*/  IADD3 R2, P4, R14, R0, RZ ;  /* 0x000000000e027210 */ /* 0x002fc60007f9e0ff */
[----:B------:R-:W1:Y:S04]  /*ebd0*/  SHFL.IDX PT, R6, R6, 0x5, 0x181f ;  /* 0x00b81f0006067f89 */ /* 0x000e6800000e0000 */
[----:B------:R2:W3:Y:S01]  /*ebe0*/  SHFL.IDX PT, R14, R5, 0x5, 0x181f ;  /* 0x00b81f00050e7f89 */ /* 0x0004e200000e0000 */
[----:B0-----:R-:W-:Y:S01]  /*ebf0*/  IMAD.X R3, RZ, RZ, R3, P4 ;  /* 0x000000ffff037224 */ /* 0x001fe200020e0603 */
        /* <DEDUP_REMOVED lines=8> */
.L_x_566:
[C---:B------:R-:W-:Y:S02]  /*ec80*/  ISETP.LT.OR P3, PT, R32.reuse, 0x51, P3 ;  /* 0x000000512000780c */ /* 0x040fe40001f61670 */
[C---:B------:R-:W-:Y:S02]  /*ec90*/  ISETP.LT.OR P2, PT, R32.reuse, 0x51, !P2 ;  /* 0x000000512000780c */ /* 0x040fe40005741670 */
[----:B------:R-:W-:Y:S02]  /*eca0*/  ISETP.LT.OR P1, PT, R32, 0x51, !P1 ;  /* 0x000000512000780c */ /* 0x000fe40004f21670 */
[----:B0-2---:R-:W-:Y:S02]  /*ecb0*/  IADD3 R2, P4, R14, R0, RZ ;  /* 0x000000000e027210 */ /* 0x005fe40007f9e0ff */
[----:B------:R-:W-:-:S03]  /*ecc0*/  ISETP.LT.OR P0, PT, R32, 0x51, !P0 ;  /* 0x000000512000780c */ /* 0x000fc60004701670 */
[----:B------:R-:W-:-:S05]  /*ecd0*/  IMAD.X R3, RZ, RZ, R6, P4 ;  /* 0x000000ffff037224 */ /* 0x000fca00020e0606 */
[----:B------:R-:W-:Y:S01]  /*ece0*/  @!PT LDS RZ, [RZ] ;  /* 0x00000000fffff984 */ /* 0x000fe20000000800 */
[----:B------:R-:W-:Y:S01]  /*ecf0*/  @!PT LDS RZ, [RZ] ;  /* 0x00000000fffff984 */ /* 0x000fe20000000800 */
[----:B------:R-:W-:Y:S01]  /*ed00*/  @!PT LDS RZ, [RZ] ;  /* 0x00000000fffff984 */ /* 0x000fe20000000800 */
[----:B------:R0:W-:Y:S04]  /*ed10*/  LDGSTS.E.BYPASS.LTC128B.128 [R4+0x2c00], desc[UR50][R2.64], !P3 ;  /* 0x02c0000002047fae */ /* 0x0001e8000d901d72 */
[----:B------:R0:W-:Y:S04]  /*ed20*/  LDGSTS.E.BYPASS.LTC128B.128 [R4+0x5c00], desc[UR50][R2.64+0x80], !P2 ;  /* 0x05c0008002047fae */ /* 0x0001e8000d101d72 */
[----:B------:R0:W-:Y:S04]  /*ed30*/  LDGSTS.E.BYPASS.LTC128B.128 [R4+0x8c00], desc[UR50][R2.64+0x100], !P1 ;  /* 0x08c0010002047fae */ /* 0x0001e8000c901d72 */
[----:B------:R0:W-:Y:S01]  /*ed40*/  LDGSTS.E.BYPASS.LTC128B.128 [R4+0xbc00], desc[UR50][R2.64+0x180], !P0 ;  /* 0x0bc0018002047fae */ /* 0x0001e2000c101d72 */
[----:B------:R-:W-:Y:S01]  /*ed50*/  PLOP3.LUT P0, PT, PT, PT, PT, 0x80, 0x0 ;  /* 0x000000000000781c */ /* 0x000fe20003f0f070 */
[----:B------:R-:W-:-:S12]  /*ed60*/  NOP ;  /* 0x0000000000007918 */ /* 0x000fd80000000000 */
.L_x_471:
[----:B------:R-:W-:Y:S02]  /*ed70*/  PLOP3.LUT P1, PT, P1, P0, PT, 0xa2, 0x0 ;  /* 0x000000000000781c */ /* 0x000fe40000f21472 */
[----:B------:R-:W-:-:S08]  /*ed80*/  @P0 R2UR P1, UR4, R33 ;  /* 0x00000000210402ca */ /* 0x000fd00000020000 */
[----:B------:R-:W-:-:S05]  /*ed90*/  @P0 PLOP3.LUT P0, PT, P1, PT, PT, 0x80, 0x0 ;  /* 0x000000000000081c */ /* 0x000fca0000f0f070 */
[----:B------:R-:W-:Y:S01]  /*eda0*/  @!P1 SYNCS.ARRIVE.TRANS64.RED.A0T1 RZ, [UR4+0x22850], RZ ;  /* 0x022850ffffff99a7 */ /* 0x000fe20008200404 */
[----:B------:R-:W-:Y:S07]  /*edb0*/  @!P1 ARRIVES.LDGSTSBAR.64.TRANSCNT [UR4+0x22850] ;  /* 0x02285000ff0099b0 */ /* 0x000fee0008000a84 */
[----:B------:R-:W-:Y:S05]  /*edc0*/  @P0 BRA.U.ANY `(.L_x_471) ;  /* 0xfffffffd00e80947 */ /* 0x000fea000393ffff */
[----:B------:R-:W-:Y:S01]  /*edd0*/  NOP ;  /* 0x0000000000007918 */ /* 0x000fe20000000000 */
[----:B0-----:R-:W-:-:S05]  /*ede0*/  IMAD.U32 R2, RZ, RZ, UR36 ;  /* 0x00000024ff027e24 */ /* 0x001fca000f8e00ff */
[----:B------:R-:W-:-:S13]  /*edf0*/  ISETP.NE.AND P2, PT, R2, 0x3, PT ;  /* 0x000000030200780c */ /* 0x000fda0003f45270 */
[----:B------:R-:W-:Y:S05]  /*ee00*/  @!P2 BRA `(.L_x_472) ;  /* 0x000000000004a947 */ /* 0x000fea0003800000 */
[----:B------:R-:W-:Y:S01]  /*ee10*/  BPT.TRAP 0x1 ;  /* 0x000000040000795c */ /* 0x000fe20000300000 */
.L_x_472:
[----:B------:R-:W2:Y:S01]  /*ee20*/  LDL.LU R2, [R1+0x18] ;  /* 0x0000180001027983 */ /* 0x000ea20000300800 */
[----:B------:R0:W-:Y:S01]  /*ee30*/  SYNCS.ARRIVE.TRANS64.A1T0 RZ, [R33+URZ+0x22850], RZ ;  /* 0x022850ff21ff79a7 */ /* 0x0001e2000810003f */
[----:B------:R-:W-:Y:S01]  /*ee40*/  BSSY B0, `(.L_x_473) ;  /* 0x00000dc000007945 */ /* 0x000fe20003800000 */
[----:B--2---:R-:W-:-:S05]  /*ee50*/  VIADD R21, R2, 0xfffffffe ;  /* 0xfffffffe02157836 */ /* 0x004fca0000000000 */
[----:B------:R-:W-:-:S13]  /*ee60*/  ISETP.GE.AND P0, PT, R21, R29, PT ;  /* 0x0000001d1500720c */ /* 0x000fda0003f06270 */
[----:B0-----:R-:W-:Y:S05]  /*ee70*/  @!P0 BRA `(.L_x_474) ;  /* 0x0000000c00608947 */ /* 0x001fea0003800000 */
.L_x_487:
[----:B0-----:R-:W0:Y:S01]  /*ee80*/  S2R R2, SR_TID.X ;  /* 0x0000000000027919 */ /* 0x001e220000002100 */
[----:B-1----:R-:W1:Y:S01]  /*ee90*/  LDC R3, c[0x0][0x430] ;  /* 0x00010c00ff037b82 */ /* 0x002e620000000800 */
[----:B------:R-:W-:Y:S02]  /*eea0*/  IMAD R8, R21, 0x60, R30 ;  /* 0x0000006015087824 */ /* 0x000fe400078e021e */
[----:B------:R-:W-:Y:S01]  /*eeb0*/  VIADD R24, R24, 0x1 ;  /* 0x0000000118187836 */ /* 0x000fe20000000000 */
[----:B-1----:R-:W-:Y:S02]  /*eec0*/  ISETP.NE.AND P0, PT, R3, 0x1, PT ;  /* 0x000000010300780c */ /* 0x002fe40003f05270 */
[----:B0-----:R-:W-:-:S04]  /*eed0*/  LOP3.LUT R2, R2, 0x7f, RZ, 0xc0, !PT ;  /* 0x0000007f02027812 */ /* 0x001fc800078ec0ff */
[----:B------:R-:W-:Y:S02]  /*eee0*/  SHF.R.U32.HI R4, RZ, 0x3, R2 ;  /* 0x00000003ff047819 */ /* 0x000fe40000011602 */
[----:B------:R-:W0:Y:S05]  /*eef0*/  S2R R2, SR_TID.X ;  /* 0x0000000000027919 */ /* 0x000e2a0000002100 */
[----:B------:R-:W1:Y:S08]  /*ef00*/  @P0 LDC R3, c[0x0][0x434] ;  /* 0x00010d00ff030b82 */ /* 0x000e700000000800 */
[----:B------:R-:W2:Y:S01]  /*ef10*/  @P0 LDC R7, c[0x0][0x438] ;  /* 0x00010e00ff070b82 */ /* 0x000ea20000000800 */
[----:B0-----:R-:W-:-:S05]  /*ef20*/  IMAD.SHL.U32 R2, R2, 0x10, RZ ;  /* 0x0000001002027824 */ /* 0x001fca00078e00ff */
[----:B------:R-:W-:-:S04]  /*ef30*/  LOP3.LUT R2, R4, 0x70, R2, 0xf8, !PT ;  /* 0x0000007004027812 */ /* 0x000fc800078ef802 */
[C---:B------:R-:W-:Y:S01]  /*ef40*/  ISETP.GT.U32.AND P1, PT, R2.reuse, 0x5f, PT ;  /* 0x0000005f0200780c */ /* 0x040fe20003f24070 */
[----:B------:R-:W-:-:S04]  /*ef50*/  IMAD.IADD R8, R2, 0x1, R8 ;  /* 0x0000000102087824 */ /* 0x000fc800078e0208 */
[----:B-1----:R-:W-:-:S04]  /*ef60*/  @P0 IMAD.HI.U32 R2, R8, R3, RZ ;  /* 0x0000000308020227 */ /* 0x002fc800078e00ff */
[----:B------:R-:W-:Y:S01]  /*ef70*/  IMAD.MOV.U32 R9, RZ, RZ, R8 ;  /* 0x000000ffff097224 */ /* 0x000fe200078e0008 */
[----:B--2---:R-:W-:-:S03]  /*ef80*/  @P0 SHF.R.U32.HI R9, RZ, R7, R2 ;  /* 0x00000007ff090219 */ /* 0x004fc60000011602 */
[----:B------:R-:W0:Y:S01]  /*ef90*/  @!P1 LDC.64 R4, c[0x0][0x428] ;  /* 0x00010a00ff049b82 */ /* 0x000e220000000a00 */
[----:B------:R-:W-:-:S07]  /*efa0*/  @!P1 SHF.R.S32.HI R3, RZ, 0x1f, R9 ;  /* 0x0000001fff039819 */ /* 0x000fce0000011409 */
[----:B------:R-:W1:Y:S01]  /*efb0*/  @!P1 LDC.64 R6, c[0x0][0x418] ;  /* 0x00010600ff069b82 */ /* 0x000e620000000a00 */
[----:B0-----:R-:W-:-:S04]  /*efc0*/  @!P1 IMAD R2, R31, R4, RZ ;  /* 0x000000041f029224 */ /* 0x001fc800078e02ff */
[----:B------:R-:W-:Y:S02]  /*efd0*/  @!P1 IMAD R5, R27, R5, R2 ;  /* 0x000000051b059224 */ /* 0x000fe400078e0202 */
[----:B------:R-:W-:-:S04]  /*efe0*/  @!P1 IMAD.MOV.U32 R2, RZ, RZ, R9 ;  /* 0x000000ffff029224 */ /* 0x000fc800078e0009 */
[----:B------:R-:W-:-:S04]  /*eff0*/  @!P1 IMAD.WIDE.U32 R2, R27, R4, R2 ;  /* 0x000000041b029225 */ /* 0x000fc800078e0002 */
[----:B------:R-:W-:Y:S01]  /*f000*/  @!P1 IMAD.IADD R3, R5, 0x1, R3 ;  /* 0x0000000105039824 */ /* 0x000fe200078e0203 */
[C---:B-1----:R-:W-:Y:S01]  /*f010*/  @!P1 LEA R6, P0, R2.reuse, R6, 0x2 ;  /* 0x0000000602069211 */ /* 0x042fe200078010ff */
[----:B------:R-:W-:Y:S02]  /*f020*/  IMAD.MOV.U32 R4, RZ, RZ, RZ ;  /* 0x000000ffff047224 */ /* 0x000fe400078e00ff */
[----:B------:R-:W-:Y:S01]  /*f030*/  IMAD.U32 R10, RZ, RZ, UR36 ;  /* 0x00000024ff0a7e24 */ /* 0x000fe2000f8e00ff */
[----:B------:R-:W-:Y:S01]  /*f040*/  @!P1 LEA.HI.X R7, R2, R7, R3, 0x2, P0 ;  /* 0x0000000702079211 */ /* 0x000fe200000f1403 */
[----:B------:R-:W-:Y:S01]  /*f050*/  IMAD.MOV R5, RZ, RZ, -R9 ;  /* 0x000000ffff057224 */ /* 0x000fe200078e0a09 */
[----:B------:R-:W-:-:S03]  /*f060*/  ISETP.NE.AND P0, PT, R24, 0x2, PT ;  /* 0x000000021800780c */ /* 0x000fc60003f05270 */
[----:B------:R0:W5:Y:S01]  /*f070*/  @!P1 LDG.E R4, desc[UR50][R6.64] ;  /* 0x0000003206049981 */ /* 0x000162000c1e1900 */
[----:B------:R-:W-:Y:S01]  /*f080*/  ISETP.NE.AND P1, PT, R10, 0x3, PT ;  /* 0x000000030a00780c */ /* 0x000fe20003f25270 */
[----:B------:R-:W-:Y:S05]  /*f090*/  YIELD ;  /* 0x0000000000007946 */ /* 0x000fea0003800000 */
[----:B------:R-:W-:Y:S01]  /*f0a0*/  ULDC UR4, c[0x0][0x430] ;  /* 0x00010c0000047ab9 */ /* 0x000fe20000000800 */
[----:B------:R-:W-:Y:S01]  /*f0b0*/  IMAD.MOV.U32 R2, RZ, RZ, R21 ;  /* 0x000000ffff027224 */ /* 0x000fe200078e0015 */
[----:B------:R-:W-:Y:S01]  /*f0c0*/  SEL R3, RZ, 0x1, P0 ;  /* 0x00000001ff037807 */ /* 0x000fe20000000000 */
[----:B------:R-:W-:Y:S01]  /*f0d0*/  IMAD R5, R5, UR4, R8 ;  /* 0x0000000405057c24 */ /* 0x000fe2000f8e0208 */
[----:B------:R-:W-:Y:S01]  /*f0e0*/  SEL R24, R24, RZ, P0 ;  /* 0x000000ff18187207 */ /* 0x000fe20000000000 */
[----:B------:R-:W-:Y:S01]  /*f0f0*/  VIADD R21, R21, 0xffffffff ;  /* 0xffffffff15157836 */ /* 0x000fe20000000000 */
[----:B------:R-:W-:-:S02]  /*f100*/  LOP3.LUT R26, R26, R3, RZ, 0x3c, !PT ;  /* 0x000000031a1a7212 */ /* 0x000fc400078e3cff */
[----:B------:R-:W-:Y:S01]  /*f110*/  ISETP.GT.AND P2, PT, R2, R29, PT ;  /* 0x0000001d0200720c */ /* 0x000fe20003f44270 */
[----:B0-----:R-:W-:-:S12]  /*f120*/  @!P1 BRA `(.L_x_475) ;  /* 0x0000000000049947 */ /* 0x001fd80003800000 */
[----:B------:R-:W-:Y:S01]  /*f130*/  BPT.TRAP 0x1 ;  /* 0x000000040000795c */ /* 0x000fe20000300000 */
.L_x_475:
[----:B------:R-:W-:Y:S01]  /*f140*/  IMAD R10, R24, 0x8, R22 ;  /* 0x00000008180a7824 */ /* 0x000fe200078e0216 */
[----:B------:R-:W-:Y:S01]  /*f150*/  SHF.L.U32 R20, R26, 0x1f, RZ ;  /* 0x0000001f1a147819 */ /* 0x000fe200000006ff */
[----:B------:R-:W-:Y:S01]  /*f160*/  BSSY B1, `(.L_x_476) ;  /* 0x0000004000017945 */ /* 0x000fe20003800000 */
[----:B------:R-:W-:Y:S02]  /*f170*/  SHF.R.S32.HI R9, RZ, 0x1f, R5 ;  /* 0x0000001fff097819 */ /* 0x000fe40000011405 */
[----:B------:R-:W0:Y:S02]  /*f180*/  SYNCS.PHASECHK.TRANS64.TRYWAIT P0, [R10+URZ+0x22840], R20 ;  /* 0x022840140a0075a7 */ /* 0x000e24000800017f */
[----:B0-----:R-:W-:Y:S05]  /*f190*/  @!P0 BRA `(.L_x_477) ;  /* 0x0000003800bc8947 */ /* 0x001fea0003800000 */
.L_x_567:
[----:B------:R-:W-:Y:S05]  /*f1a0*/  BSYNC B1 ;  /* 0x0000000000017941 */ /* 0x000fea0003800000 */
.L_x_476:
[----:B------:R-:W-:Y:S01]  /*f1b0*/  ULDC.64 UR4, c[0x0][0x300] ;  /* 0x0000c00000047ab9 */ /* 0x000fe20000000a00 */
[----:B-----5:R-:W-:Y:S01]  /*f1c0*/  SHF.R.S32.HI R17, RZ, 0x1f, R4 ;  /* 0x0000001fff117819 */ /* 0x020fe20000011404 */
[----:B------:R-:W-:Y:S01]  /*f1d0*/  IMAD R2, R9, UR4, RZ ;  /* 0x0000000409027c24 */ /* 0x000fe2000f8e02ff */
[----:B------:R-:W-:Y:S01]  /*f1e0*/  ULDC.64 UR6, c[0x0][0x2e8] ;  /* 0x0000ba0000067ab9 */ /* 0x000fe20000000a00 */
[----:B------:R-:W-:Y:S02]  /*f1f0*/  LOP3.LUT P1, RZ, R23, 0x1, RZ, 0xc0, !PT ;  /* 0x0000000117ff7812 */ /* 0x000fe4000782c0ff */
[C---:B------:R-:W-:Y:S02]  /*f200*/  IMAD R7, R5.reuse, UR5, R2 ;  /* 0x0000000505077c24 */ /* 0x040fe4000f8e0202 */
[----:B------:R-:W-:Y:S01]  /*f210*/  IMAD.WIDE.U32 R2, R5, UR4, RZ ;  /* 0x0000000405027c25 */ /* 0x000fe2000f8e00ff */
[----:B------:R-:W-:-:S03]  /*f220*/  ULDC.64 UR4, c[0x0][0x310] ;  /* 0x0000c40000047ab9 */ /* 0x000fc60000000a00 */
[----:B------:R-:W-:Y:S02]  /*f230*/  IMAD.IADD R3, R3, 0x1, R7 ;  /* 0x0000000103037824 */ /* 0x000fe400078e0207 */
[----:B------:R-:W-:Y:S02]  /*f240*/  IMAD R7, R17, UR4, RZ ;  /* 0x0000000411077c24 */ /* 0x000fe4000f8e02ff */
        /* <DEDUP_REMOVED lines=11> */
[----:B------:R-:W1:Y:S01]  /*f300*/  SHFL.IDX PT, R2, R6, RZ, 0x181f ;  /* 0x00181fff06027589 */ /* 0x000e6200000e0000 */
[----:B------:R-:W-:-:S03]  /*f310*/  IMAD R7, R7, 0x2, R22 ;  /* 0x0000000207077824 */ /* 0x000fc600078e0216 */
[----:B------:R-:W2:Y:S04]  /*f320*/  SHFL.IDX PT, R3, R8, RZ, 0x181f ;  /* 0x00181fff08037589 */ /* 0x000ea800000e0000 */
[----:B------:R-:W-:Y:S01]  /*f330*/  SHFL.IDX PT, R14, R6, 0x5, 0x181f ;  /* 0x00b81f00060e7f89 */ /* 0x000fe200000e0000 */
[----:B-1----:R-:W-:-:S05]  /*f340*/  IADD3 R2, P0, R2, R0, RZ ;  /* 0x0000000002027210 */ /* 0x002fca0007f1e0ff */
[----:B--2---:R-:W-:-:S05]  /*f350*/  IMAD.X R3, RZ, RZ, R3, P0 ;  /* 0x000000ffff037224 */ /* 0x004fca00000e0603 */
[----:B------:R1:W-:Y:S04]  /*f360*/  LDGSTS.E.BYPASS.LTC128B.128 [R7+0x1c400], desc[UR50][R2.64], !P1 ;  /* 0x1c40000002077fae */ /* 0x0003e8000c901d72 */
[----:B-1----:R-:W1:Y:S04]  /*f370*/  SHFL.IDX PT, R2, R6, 0x1, 0x181f ;  /* 0x00381f0006027f89 */ /* 0x002e6800000e0000 */
[----:B------:R-:W2:Y:S01]  /*f380*/  SHFL.IDX PT, R3, R8, 0x1, 0x181f ;  /* 0x00381f0008037f89 */ /* 0x000ea200000e0000 */
        /* <DEDUP_REMOVED lines=14> */
[----:B------:R-:W2:Y:S04]  /*f470*/  SHFL.IDX PT, R3, R8, 0x4, 0x181f ;  /* 0x00981f0008037f89 */ /* 0x000ea800000e0000 */
[----:B------:R-:W3:Y:S01]  /*f480*/  SHFL.IDX PT, R8, R8, 0x5, 0x181f ;  /* 0x00b81f0008087f89 */ /* 0x000ee200000e0000 */
[----:B-1----:R-:W-:-:S05]  /*f490*/  IADD3 R2, P0, R2, R0, RZ ;  /* 0x0000000002027210 */ /* 0x002fca0007f1e0ff */
[----:B--2---:R-:W-:-:S05]  /*f4a0*/  IMAD.X R3, RZ, RZ, R3, P0 ;  /* 0x000000ffff037224 */ /* 0x004fca00000e0603 */
[----:B---3--:R1:W-:Y:S03]  /*f4b0*/  LDGSTS.E.BYPASS.LTC128B.128 [R7+0x1e400], desc[UR50][R2.64], !P1 ;  /* 0x1e40000002077fae */ /* 0x0083e6000c901d72 */
.L_x_581:
[----:B-1----:R-:W-:-:S05]  /*f4c0*/  IADD3 R2, P0, R14, R0, RZ ;  /* 0x000000000e027210 */ /* 0x002fca0007f1e0ff */
[----:B------:R-:W-:Y:S01]  /*f4d0*/  IMAD.X R3, RZ, RZ, R8, P0 ;  /* 0x000000ffff037224 */ /* 0x000fe200000e0608 */
[----:B------:R-:W-:-:S04]  /*f4e0*/  PLOP3.LUT P0, PT, PT, PT, PT, 0x80, 0x0 ;  /* 0x000000000000781c */ /* 0x000fc80003f0f070 */
[----:B------:R-:W-:Y:S01]  /*f4f0*/  @!PT LDS RZ, [RZ] ;  /* 0x00000000fffff984 */ /* 0x000fe20000000800 */
[----:B------:R-:W-:Y:S01]  /*f500*/  @!PT LDS RZ, [RZ] ;  /* 0x00000000fffff984 */ /* 0x000fe20000000800 */
[----:B------:R-:W-:Y:S01]  /*f510*/  @!PT LDS RZ, [RZ] ;  /* 0x00000000fffff984 */ /* 0x000fe20000000800 */
[----:B------:R1:W-:Y:S01]  /*f520*/  LDGSTS.E.BYPASS.LTC128B.128 [R7+0x1ec00], desc[UR50][R2.64], !P1 ;  /* 0x1ec0000002077fae */ /* 0x0003e2000c901d72 */
[----:B------:R-:W-:-:S08]  /*f530*/  NOP ;  /* 0x0000000000007918 */ /* 0x000fd00000000000 */
.L_x_479:
[----:B------:R-:W-:Y:S02]  /*f540*/  PLOP3.LUT P1, PT, P1, P0, PT, 0xa2, 0x0 ;  /* 0x000000000000781c */ /* 0x000fe40000f21472 */
[----:B------:R-:W-:-:S08]  /*f550*/  @P0 R2UR P1, UR4, R10 ;  /* 0x000000000a0402ca */ /* 0x000fd00000020000 */
[----:B------:R-:W-:-:S05]  /*f560*/  @P0 PLOP3.LUT P0, PT, P1, PT, PT, 0x80, 0x0 ;  /* 0x000000000000081c */ /* 0x000fca0000f0f070 */
[----:B------:R-:W-:Y:S01]  /*f570*/  @!P1 SYNCS.ARRIVE.TRANS64.RED.A0T1 RZ, [UR4+0x22830], RZ ;  /* 0x022830ffffff99a7 */ /* 0x000fe20008200404 */
[----:B------:R-:W-:Y:S07]  /*f580*/  @!P1 ARRIVES.LDGSTSBAR.64.TRANSCNT [UR4+0x22830] ;  /* 0x02283000ff0099b0 */ /* 0x000fee0008000a84 */
[----:B------:R-:W-:Y:S05]  /*f590*/  @P0 BRA.U.ANY `(.L_x_479) ;  /* 0xfffffffd00e80947 */ /* 0x000fea000393ffff */
[----:B------:R-:W-:Y:S01]  /*f5a0*/  NOP ;  /* 0x0000000000007918 */ /* 0x000fe20000000000 */
[----:B-1----:R-:W-:-:S05]  /*f5b0*/  IMAD.U32 R2, RZ, RZ, UR36 ;  /* 0x00000024ff027e24 */ /* 0x002fca000f8e00ff */
[----:B------:R-:W-:-:S13]  /*f5c0*/  ISETP.NE.AND P3, PT, R2, 0x3, PT ;  /* 0x000000030200780c */ /* 0x000fda0003f65270 */
[----:B------:R-:W-:Y:S05]  /*f5d0*/  @!P3 BRA `(.L_x_480) ;  /* 0x000000000004b947 */ /* 0x000fea0003800000 */
[----:B------:R-:W-:Y:S01]  /*f5e0*/  BPT.TRAP 0x1 ;  /* 0x000000040000795c */ /* 0x000fe20000300000 */
.L_x_480:
[----:B------:R1:W-:Y:S01]  /*f5f0*/  SYNCS.ARRIVE.TRANS64.A1T0 RZ, [R10+URZ+0x22830], RZ ;  /* 0x022830ff0aff79a7 */ /* 0x0003e2000810003f */
[----:B------:R-:W-:Y:S05]  /*f600*/  @!P3 BRA `(.L_x_481) ;  /* 0x000000000004b947 */ /* 0x000fea0003800000 */
[----:B------:R-:W-:Y:S01]  /*f610*/  BPT.TRAP 0x1 ;  /* 0x000000040000795c */ /* 0x000fe20000300000 */
.L_x_481:
[----:B------:R-:W2:Y:S01]  /*f620*/  SYNCS.PHASECHK.TRANS64.TRYWAIT P0, [R10+URZ+0x22860], R20 ;  /* 0x022860140a0075a7 */ /* 0x000ea2000800017f */
[----:B------:R-:W-:Y:S04]  /*f630*/  BSSY B1, `(.L_x_482) ;  /* 0x0000002000017945 */ /* 0x000fe80003800000 */
[----:B--2---:R-:W-:Y:S05]  /*f640*/  @!P0 BRA `(.L_x_483) ;  /* 0x0000003c00448947 */ /* 0x004fea0003800000 */
.L_x_582:
[----:B------:R-:W-:Y:S05]  /*f650*/  BSYNC B1 ;  /* 0x0000000000017941 */ /* 0x000fea0003800000 */
.L_x_482:
[----:B------:R-:W-:Y:S01]  /*f660*/  ULDC.64 UR4, c[0x0][0x328] ;  /* 0x0000ca0000047ab9 */ /* 0x000fe20000000a00 */
[----:B------:R-:W-:Y:S01]  /*f670*/  ULDC.64 UR6, c[0x0][0x318] ;  /* 0x0000c60000067ab9 */ /* 0x000fe20000000a00 */
[----:B------:R-:W-:Y:S01]  /*f680*/  IMAD R2, R9, UR4, RZ ;  /* 0x0000000409027c24 */ /* 0x000fe2000f8e02ff */
[C---:B------:R-:W-:Y:S01]  /*f690*/  LOP3.LUT P5, RZ, R23.reuse, 0x10, RZ, 0xc0, !PT ;  /* 0x0000001017ff7812 */ /* 0x040fe200078ac0ff */
[----:B0-2---:R-:W-:Y:S01]  /*f6a0*/  IMAD R20, R24, 0x6000, R28 ;  /* 0x0000600018147824 */ /* 0x005fe200078e021c */
[----:B------:R-:W-:Y:S01]  /*f6b0*/  LOP3.LUT P4, RZ, R23, 0x8, RZ, 0xc0, !PT ;  /* 0x0000000817ff7812 */ /* 0x000fe2000788c0ff */
[----:B------:R-:W-:Y:S01]  /*f6c0*/  IMAD R7, R5, UR5, R2 ;  /* 0x0000000505077c24 */ /* 0x000fe2000f8e0202 */
[----:B------:R-:W-:Y:S01]  /*f6d0*/  LOP3.LUT P3, RZ, R23, 0x4, RZ, 0xc0, !PT ;  /* 0x0000000417ff7812 */ /* 0x000fe2000786c0ff */
[----:B------:R-:W-:Y:S01]  /*f6e0*/  IMAD.WIDE.U32 R2, R5, UR4, RZ ;  /* 0x0000000405027c25 */ /* 0x000fe2000f8e00ff */
[----:B------:R-:W-:Y:S01]  /*f6f0*/  ULDC.64 UR4, c[0x0][0x338] ;  /* 0x0000ce0000047ab9 */ /* 0x000fe20000000a00 */
[----:B------:R-:W-:-:S02]  /*f700*/  LOP3.LUT P1, RZ, R23, 0x2, RZ, 0xc0, !PT ;  /* 0x0000000217ff7812 */ /* 0x000fc4000782c0ff */
[----:B------:R-:W-:Y:S02]  /*f710*/  IMAD.IADD R3, R3, 0x1, R7 ;  /* 0x0000000103037824 */ /* 0x000fe400078e0207 */
[----:B------:R-:W-:Y:S02]  /*f720*/  IMAD R17, R17, UR4, RZ ;  /* 0x0000000411117c24 */ /* 0x000fe4000f8e02ff */
[----:B------:R-:W-:-:S04]  /*f730*/  IMAD.WIDE.U32 R2, R4, UR4, R2 ;  /* 0x0000000404027c25 */ /* 0x000fc8000f8e0002 */
[----:B------:R-:W-:Y:S01]  /*f740*/  IMAD R17, R4, UR5, R17 ;  /* 0x0000000504117c24 */ /* 0x000fe2000f8e0211 */
[----:B------:R-:W-:-:S03]  /*f750*/  ULDC.64 UR4, c[0x0][0x330] ;  /* 0x0000cc0000047ab9 */ /* 0x000fc60000000a00 */
[----:B------:R-:W-:Y:S02]  /*f760*/  IMAD.IADD R3, R3, 0x1, R17 ;  /* 0x0000000103037824 */ /* 0x000fe400078e0211 */
[----:B------:R-:W-:Y:S01]  /*f770*/  IMAD.WIDE.U32 R2, R18, UR4, R2 ;  /* 0x0000000412027c25 */ /* 0x000fe2000f8e0002 */
[----:B------:R-:W-:-:S03]  /*f780*/  UMOV UR4, 0xffffffff ;  /* 0xffffffff00047882 */ /* 0x000fc60000000000 */
[----:B------:R-:W-:Y:S01]  /*f790*/  IMAD R25, R18, UR5, R3 ;  /* 0x0000000512197c24 */ /* 0x000fe2000f8e0203 */
[----:B------:R-:W-:-:S04]  /*f7a0*/  LEA R17, P0, R2, UR6, 0x1 ;  /* 0x0000000602117c11 */ /* 0x000fc8000f8008ff */
[----:B------:R-:W-:Y:S01]  /*f7b0*/  LEA.HI.X R25, R2, UR7, R25, 0x1, P0 ;  /* 0x0000000702197c11 */ /* 0x000fe200080f0c19 */
[----:B------:R-:W-:Y:S08]  /*f7c0*/  BRA.DIV UR4, `(.L_x_484) ;  /* 0x0000003a04f87947 */ /* 0x000ff0000b800000 */
[----:B------:R-:W0:Y:S01]  /*f7d0*/  SHFL.IDX PT, R14, R17, RZ, 0x181f ;  /* 0x00181fff110e7589 */ /* 0x000e2200000e0000 */
[----:B------:R-:W-:-:S03]  /*f7e0*/  IMAD R20, R20, 0x2, R22 ;  /* 0x0000000214147824 */ /* 0x000fc600078e0216 */
[----:B------:R-:W2:Y:S04]  /*f7f0*/  SHFL.IDX PT, R3, R25, RZ, 0x181f ;  /* 0x00181fff19037589 */ /* 0x000ea800000e0000 */
[----:B------:R-:W-:Y:S04]  /*f800*/  SHFL.IDX PT, R4, R25, 0x1, 0x181f ;  /* 0x00381f0019047f89 */ /* 0x000fe800000e0000 */
[----:B------:R-:W-:Y:S04]  /*f810*/  SHFL.IDX PT, R8, R17, 0x2, 0x181f ;  /* 0x00581f0011087f89 */ /* 0x000fe800000e0000 */
[----:B------:R-:W-:Y:S01]  /*f820*/  SHFL.IDX PT, R5, R25, 0x3, 0x181f ;  /* 0x00781f0019057f89 */ /* 0x000fe200000e0000 */
[----:B0-----:R-:W-:-:S03]  /*f830*/  IADD3 R2, P0, R14, R0, RZ ;  /* 0x000000000e027210 */ /* 0x001fc60007f1e0ff */
[----:B------:R-:W0:Y:S02]  /*f840*/  SHFL.IDX PT, R14, R17, 0x1, 0x181f ;  /* 0x00381f00110e7f89 */ /* 0x000e2400000e0000 */
[----:B--2---:R-:W-:-:S05]  /*f850*/  IMAD.X R3, RZ, RZ, R3, P0 ;  /* 0x000000ffff037224 */ /* 0x004fca00000e0603 */
[----:B------:R-:W-:Y:S04]  /*f860*/  LDGSTS.E.BYPASS.LTC128B.128 [R20+0x400], desc[UR50][R2.64], !P5 ;  /* 0x0040000002147fae */ /* 0x000fe8000e901d72 */
[----:B------:R-:W-:Y:S04]  /*f870*/  LDGSTS.E.BYPASS.LTC128B.128 [R20+0x3400], desc[UR50][R2.64+0x80], !P4 ;  /* 0x0340008002147fae */ /* 0x000fe8000e101d72 */
[----:B------:R-:W-:Y:S04]  /*f880*/  LDGSTS.E.BYPASS.LTC128B.128 [R20+0x6400], desc[UR50][R2.64+0x100], !P3 ;  /* 0x0640010002147fae */ /* 0x000fe8000d901d72 */
[----:B------:R2:W-:Y:S01]  /*f890*/  LDGSTS.E.BYPASS.LTC128B.128 [R20+0x9400], desc[UR50][R2.64+0x180], !P1 ;  /* 0x0940018002147fae */ /* 0x0005e2000c901d72 */
[----:B0-----:R-:W-:-:S03]  /*f8a0*/  IADD3 R6, P0, R14, R0, RZ ;  /* 0x000000000e067210 */ /* 0x001fc60007f1e0ff */
[----:B------:R-:W-:Y:S02]  /*f8b0*/  SHFL.IDX PT, R14, R17, 0x3, 0x181f ;  /* 0x00781f00110e7f89 */ /* 0x000fe400000e0000 */
[----:B------:R-:W-:Y:S01]  /*f8c0*/  IMAD.X R7, RZ, RZ, R4, P0 ;  /* 0x000000ffff077224 */ /* 0x000fe200000e0604 */
[-C--:B------:R-:W-:Y:S01]  /*f8d0*/  IADD3 R8, P0, R8, R0.reuse, RZ ;  /* 0x0000000008087210 */ /* 0x080fe20007f1e0ff */
[----:B------:R-:W0:Y:S04]  /*f8e0*/  SHFL.IDX PT, R4, R25, 0x2, 0x181f ;  /* 0x00581f0019047f89 */ /* 0x000e2800000e0000 */
[----:B--2---:R-:W-:Y:S04]  /*f8f0*/  SHFL.IDX PT, R3, R25, 0x4, 0x181f ;  /* 0x00981f0019037f89 */ /* 0x004fe800000e0000 */
[----:B------:R2:W-:Y:S04]  /*f900*/  LDGSTS.E.BYPASS.LTC128B.128 [R20+0xc00], desc[UR50][R6.64], !P5 ;  /* 0x00c0000006147fae */ /* 0x0005e8000e901d72 */
[----:B------:R2:W-:Y:S04]  /*f910*/  LDGSTS.E.BYPASS.LTC128B.128 [R20+0x3c00], desc[UR50][R6.64+0x80], !P4 ;  /* 0x03c0008006147fae */ /* 0x0005e8000e101d72 */
[----:B------:R2:W-:Y:S04]  /*f920*/  LDGSTS.E.BYPASS.LTC128B.128 [R20+0x6c00], desc[UR50][R6.64+0x100], !P3 ;  /* 0x06c0010006147fae */ /* 0x0005e8000d901d72 */
[----:B------:R2:W-:Y:S01]  /*f930*/  LDGSTS.E.BYPASS.LTC128B.128 [R20+0x9c00], desc[UR50][R6.64+0x180], !P1 ;  /* 0x09c0018006147fae */ /* 0x0005e2000c901d72 */
[----:B0-----:R-:W-:Y:S01]  /*f940*/  IMAD.X R9, RZ, RZ, R4, P0 ;  /* 0x000000ffff097224 */ /* 0x001fe200000e0604 */
[----:B------:R-:W-:-:S02]  /*f950*/  IADD3 R4, P0, R14, R0, RZ ;  /* 0x000000000e047210 */ /* 0x000fc40007f1e0ff */
[----:B------:R-:W-:Y:S04]  /*f960*/  SHFL.IDX PT, R25, R25, 0x5, 0x181f ;  /* 0x00b81f0019197f89 */ /* 0x000fe800000e0000 */
[----:B------:R-:W0:Y:S01]  /*f970*/  SHFL.IDX PT, R14, R17, 0x4, 0x181f ;  /* 0x00981f00110e7f89 */ /* 0x000e2200000e0000 */
[----:B------:R-:W-:-:S03]  /*f980*/  IMAD.X R5, RZ, RZ, R5, P0 ;  /* 0x000000ffff057224 */ /* 0x000fc600000e0605 */
[----:B------:R2:W-:Y:S04]  /*f990*/  LDGSTS.E.BYPASS.LTC128B.128 [R20+0x1400], desc[UR50][R8.64], !P5 ;  /* 0x0140000008147fae */ /* 0x0005e8000e901d72 */
[----:B------:R2:W-:Y:S04]  /*f9a0*/  LDGSTS.E.BYPASS.LTC128B.128 [R20+0x4400], desc[UR50][R8.64+0x80], !P4 ;  /* 0x0440008008147fae */ /* 0x0005e8000e101d72 */
[----:B------:R2:W-:Y:S04]  /*f9b0*/  LDGSTS.E.BYPASS.LTC128B.128 [R20+0x7400], desc[UR50][R8.64+0x100], !P3 ;  /* 0x0740010008147fae */ /* 0x0005e8000d901d72 */
[----:B------:R2:W-:Y:S04]  /*f9c0*/  LDGSTS.E.BYPASS.LTC128B.128 [R20+0xa400], desc[UR50][R8.64+0x180], !P1 ;  /* 0x0a40018008147fae */ /* 0x0005e8000c901d72 */
[----:B------:R2:W-:Y:S01]  /*f9d0*/  LDGSTS.E.BYPASS.LTC128B.128 [R20+0x1c00], desc[UR50][R4.64], !P5 ;  /* 0x01c0000004147fae */ /* 0x0005e2000e901d72 */
[----:B0-----:R-:W-:-:S03]  /*f9e0*/  IADD3 R2, P0, R14, R0, RZ ;  /* 0x000000000e027210 */ /* 0x001fc60007f1e0ff */
[----:B------:R2:W-:Y:S02]  /*f9f0*/  LDGSTS.E.BYPASS.LTC128B.128 [R20+0x4c00], desc[UR50][R4.64+0x80], !P4 ;  /* 0x04c0008004147fae */ /* 0x0005e4000e101d72 */
[----:B------:R-:W-:Y:S02]  /*fa00*/  IMAD.X R3, RZ, RZ, R3, P0 ;  /* 0x000000ffff037224 */ /* 0x000fe400000e0603 */
[----:B------:R2:W-:Y:S04]  /*fa10*/  LDGSTS.E.BYPASS.LTC128B.128 [R20+0x7c00], desc[UR50][R4.64+0x100], !P3 ;  /* 0x07c0010004147fae */ /* 0x0005e8000d901d72 */
[----:B------:R2:W-:Y:S04]  /*fa20*/  LDGSTS.E.BYPASS.LTC128B.128 [R20+0xac00], desc[UR50][R4.64+0x180], !P1 ;  /* 0x0ac0018004147fae */ /* 0x0005e8000c901d72 */
[----:B------:R2:W-:Y:S04]  /*fa30*/  LDGSTS.E.BYPASS.LTC128B.128 [R20+0x2400], desc[UR50][R2.64], !P5 ;  /* 0x0240000002147fae */ /* 0x0005e8000e901d72 */
[----:B------:R2:W-:Y:S04]  /*fa40*/  LDGSTS.E.BYPASS.LTC128B.128 [R20+0x5400], desc[UR50][R2.64+0x80], !P4 ;  /* 0x0540008002147fae */ /* 0x0005e8000e101d72 */
[----:B------:R2:W-:Y:S04]  /*fa50*/  LDGSTS.E.BYPASS.LTC128B.128 [R20+0x8400], desc[UR50][R2.64+0x100], !P3 ;  /* 0x0840010002147fae */ /* 0x0005e8000d901d72 */
[----:B------:R2:W-:Y:S04]  /*fa60*/  LDGSTS.E.BYPASS.LTC128B.128 [R20+0xb400], desc[UR50][R2.64+0x180], !P1 ;  /* 0x0b40018002147fae */ /* 0x0005e8000c901d72 */
[----:B------:R2:W0:Y:S02]  /*fa70*/  SHFL.IDX PT, R14, R17, 0x5, 0x181f ;  /* 0x00b81f00110e7f89 */ /* 0x00042400000e0000 */
.L_x_596:
[----:B0-2---:R-:W-:-:S05]  /*fa80*/  IADD3 R2, P0, R14, R0, RZ ;  /* 0x000000000e027210 */ /* 0x005fca0007f1e0ff */
        /* <DEDUP_REMOVED lines=10> */
.L_x_485:
        /* <DEDUP_REMOVED lines=11> */
.L_x_486:
[----:B------:R0:W-:Y:S01]  /*fbe0*/  SYNCS.ARRIVE.TRANS64.A1T0 RZ, [R10+URZ+0x22850], RZ ;  /* 0x022850ff0aff79a7 */ /* 0x0001e2000810003f */
[----:B------:R-:W-:Y:S05]  /*fbf0*/  @P2 BRA `(.L_x_487) ;  /* 0xfffffff000a02947 */ /* 0x000fea000383ffff */
.L_x_474:
[----:B------:R-:W-:Y:S05]  /*fc00*/  BSYNC B0 ;  /* 0x0000000000007941 */ /* 0x000fea0003800000 */
.L_x_473:
[----:B------:R-:W2:Y:S01]  /*fc10*/  S2R R2, SR_TID.X ;  /* 0x0000000000027919 */ /* 0x000ea20000002100 */
[----:B------:R-:W-:Y:S01]  /*fc20*/  VIADD R24, R24, 0x1 ;  /* 0x0000000118187836 */ /* 0x000fe20000000000 */
[----:B------:R-:W-:Y:S04]  /*fc30*/  BSSY B0, `(.L_x_488) ;  /* 0x0000012000007945 */ /* 0x000fe80003800000 */
[----:B------:R-:W-:-:S04]  /*fc40*/  ISETP.NE.AND P0, PT, R24, 0x2, PT ;  /* 0x000000021800780c */ /* 0x000fc80003f05270 */
[----:B------:R-:W-:Y:S02]  /*fc50*/  SEL R5, RZ, 0x1, P0 ;  /* 0x00000001ff057807 */ /* 0x000fe40000000000 */
[----:B--2---:R-:W-:-:S04]  /*fc60*/  LOP3.LUT R2, R2, 0x7f, RZ, 0xc0, !PT ;  /* 0x0000007f02027812 */ /* 0x004fc800078ec0ff */
[----:B------:R-:W-:-:S13]  /*fc70*/  ISETP.NE.AND P1, PT, R2, RZ, PT ;  /* 0x000000ff0200720c */ /* 0x000fda0003f25270 */
[----:B------:R-:W-:Y:S05]  /*fc80*/  @P1 BRA `(.L_x_489) ;  /* 0x0000000000301947 */ /* 0x000fea0003800000 */
[----:B------:R-:W2:Y:S01]  /*fc90*/  S2R R7, SR_LANEID ;  /* 0x0000000000077919 */ /* 0x000ea20000000000 */
[----:B------:R-:W-:Y:S01]  /*fca0*/  VOTEU.ANY UR4, UPT, PT ;  /* 0x0000000000047886 */ /* 0x000fe200038e0100 */
[----:B------:R-:W3:Y:S01]  /*fcb0*/  LDC.64 R2, c[0x0][0xc60] ;  /* 0x00031800ff027b82 */ /* 0x000ee20000000a00 */
[----:B------:R-:W2:Y:S02]  /*fcc0*/  FLO.U32 R0, UR4 ;  /* 0x0000000400007d00 */ /* 0x000ea400080e0000 */
[----:B--2---:R-:W-:-:S06]  /*fcd0*/  ISETP.EQ.U32.AND P1, PT, R0, R7, PT ;  /* 0x000000070000720c */ /* 0x004fcc0003f22070 */
[----:B------:R-:W3:Y:S07]  /*fce0*/  POPC R7, UR4 ;  /* 0x0000000400077d09 */ /* 0x000eee0008000000 */
[----:B---3--:R-:W2:Y:S01]  /*fcf0*/  @P1 ATOMG.E.ADD.STRONG.GPU PT, R3, desc[UR50][R2.64], R7 ;  /* 0x00000007020319a8 */ /* 0x008ea200081ee1f2 */
[----:B------:R-:W3:Y:S02]  /*fd00*/  S2R R4, SR_LTMASK ;  /* 0x0000000000047919 */ /* 0x000ee40000003900 */
[----:B---3--:R-:W-:-:S04]  /*fd10*/  LOP3.LUT R4, R4, UR4, RZ, 0xc0, !PT ;  /* 0x0000000404047c12 */ /* 0x008fc8000f8ec0ff */
[----:B------:R-:W3:Y:S01]  /*fd20*/  POPC R9, R4 ;  /* 0x0000000400097309 */ /* 0x000ee20000000000 */
[----:B--2---:R-:W3:Y:S02]  /*fd30*/  SHFL.IDX PT, R0, R3, R0, 0x1f ;  /* 0x00001f0003007589 */ /* 0x004ee400000e0000 */
[----:B---3--:R-:W-:-:S07]  /*fd40*/  IADD3 R16, R0, UR37, R9 ;  /* 0x0000002500107c10 */ /* 0x008fce000fffe009 */
.L_x_489:
[----:B------:R-:W-:Y:S05]  /*fd50*/  BSYNC B0 ;  /* 0x0000000000007941 */ /* 0x000fea0003800000 */
.L_x_488:
[----:B------:R-:W-:Y:S02]  /*fd60*/  SEL R24, R24, RZ, P0 ;  /* 0x000000ff18187207 */ /* 0x000fe40000000000 */
[----:B------:R-:W-:-:S07]  /*fd70*/  LOP3.LUT R26, R26, R5, RZ, 0x3c, !PT ;  /* 0x000000051a1a7212 */ /* 0x000fce00078e3cff */
.L_x_448:
[----:B------:R-:W-:Y:S05]  /*fd80*/  BSYNC B7 ;  /* 0x0000000000077941 */ /* 0x000fea0003800000 */
.L_x_446:
[----:B------:R-:W-:-:S13]  /*fd90*/  LOP3.LUT P0, RZ, R23, 0x200, RZ, 0xc0, !PT ;  /* 0x0000020017ff7812 */ /* 0x000fda000780c0ff */
[----:B------:R-:W-:Y:S05]  /*fda0*/  @!P0 BRA `(.L_x_490) ;  /* 0x0000000000248947 */ /* 0x000fea0003800000 */
[----:B------:R-:W-:Y:S05]  /*fdb0*/  WARPSYNC.ALL ;  /* 0x0000000000007948 */ /* 0x000fea0003800000 */
[----:B------:R-:W2:Y:S08]  /*fdc0*/  S2UR UR5, SR_CgaCtaId ;  /* 0x00000000000579c3 */ /* 0x000eb00000008800 */
[----:B------:R-:W-:Y:S06]  /*fdd0*/  BAR.SYNC.DEFER_BLOCKING 0x5, 0x180 ;  /* 0x0146000000007b1d */ /* 0x000fec0000010000 */
[----:B------:R-:W-:-:S02]  /*fde0*/  UMOV UR4, 0x400 ;  /* 0x0000040000047882 */ /* 0x000fc40000000000 */
[----:B--2---:R-:W-:-:S06]  /*fdf0*/  ULEA UR4, UR5, UR4, 0x18 ;  /* 0x0000000405047291 */ /* 0x004fcc000f8ec03f */
[----:B------:R-:W-:-:S05]  /*fe00*/  IMAD.U32 R22, RZ, RZ, UR4 ;  /* 0x00000004ff167e24 */ /* 0x000fca000f8e00ff */
[----:B------:R4:W2:Y:S01]  /*fe10*/  LDS.128 R16, [R22+0x228d0] ;  /* 0x0228d00016107984 */ /* 0x0008a20000000c00 */
[----:B------:R-:W-:Y:S06]  /*fe20*/  BAR.ARV 0x4, 0x180 ;  /* 0x0106000000007b1d */ /* 0x000fec0000002000 */
[----:B------:R-:W-:Y:S05]  /*fe30*/  BRA `(.L_x_491) ;  /* 0x0000000800d07947 */ /* 0x000fea0003800000 */
.L_x_490:
[----:B------:R-:W2:Y:S01]  /*fe40*/  S2R R9, SR_TID.X ;  /* 0x0000000000097919 */ /* 0x000ea20000002100 */
[----:B------:R-:W-:Y:S01]  /*fe50*/  UMOV UR4, 0xffffffff ;  /* 0xffffffff00047882 */ /* 0x000fe20000000000 */
[----:B--2---:R-:W-:-:S04]  /*fe60*/  LOP3.LUT R9, R9, 0x1f, RZ, 0xc0, !PT ;  /* 0x0000001f09097812 */ /* 0x004fc800078ec0ff */
[----:B------:R-:W-:Y:S01]  /*fe70*/  ISETP.NE.AND P0, PT, R9, 0x1f, PT ;  /* 0x0000001f0900780c */ /* 0x000fe20003f05270 */
[----:B------:R-:W-:-:S12]  /*fe80*/  BRA.DIV UR4, `(.L_x_492) ;  /* 0x0000003e04147947 */ /* 0x000fd8000b800000 */
[----:B------:R-:W-:Y:S01]  /*fe90*/  IMAD.IADD R7, R19, 0x1, R9 ;  /* 0x0000000113077824 */ /* 0x000fe200078e0209 */
[----:B------:R-:W-:-:S04]  /*fea0*/  ULDC UR4, c[0x0][0xc3c] ;  /* 0x00030f0000047ab9 */ /* 0x000fc80000000800 */
[----:B------:R-:W-:-:S13]  /*feb0*/  ISETP.GE.OR P1, PT, R7, UR4, !P0 ;  /* 0x0000000407007c0c */ /* 0x000fda000c726670 */
[----:B------:R-:W2:Y:S08]  /*fec0*/  @!P1 LDC.64 R2, c[0x0][0xc80] ;  /* 0x00032000ff029b82 */ /* 0x000eb00000000a00 */
[----:B------:R-:W3:Y:S01]  /*fed0*/  @!P1 LDC.64 R4, c[0x0][0xc78] ;  /* 0x00031e00ff049b82 */ /* 0x000ee20000000a00 */
[----:B--2---:R-:W-:-:S05]  /*fee0*/  @!P1 IMAD.WIDE R2, R7, 0x4, R2 ;  /* 0x0000000407029825 */ /* 0x004fca00078e0202 */
[----:B------:R3:W2:Y:S02]  /*fef0*/  @!P1 LDG.E R6, desc[UR50][R2.64] ;  /* 0x0000003202069981 */ /* 0x0006a4000c1e1900 */
[----:B---3--:R-:W-:-:S05]  /*ff00*/  @!P1 IMAD.WIDE R2, R7, 0x4, R4 ;  /* 0x0000000407029825 */ /* 0x008fca00078e0204 */
[----:B------:R-:W3:Y:S01]  /*ff10*/  @!P1 LDG.E R5, desc[UR50][R2.64] ;  /* 0x0000003202059981 */ /* 0x000ee2000c1e1900 */
[----:B------:R-:W-:Y:S01]  /*ff20*/  IMAD.MOV.U32 R7, RZ, RZ, RZ ;  /* 0x000000ffff077224 */ /* 0x000fe200078e00ff */
[C---:B------:R-:W-:Y:S01]  /*ff30*/  ISETP.GE.U32.AND P2, PT, R9.reuse, 0x2, PT ;  /* 0x000000020900780c */ /* 0x040fe20003f46070 */
[----:B------:R-:W-:Y:S01]  /*ff40*/  IMAD.MOV.U32 R4, RZ, RZ, RZ ;  /* 0x000000ffff047224 */ /* 0x000fe200078e00ff */
[C---:B------:R-:W-:Y:S01]  /*ff50*/  ISETP.GE.U32.AND P3, PT, R9.reuse, 0x4, PT ;  /* 0x000000040900780c */ /* 0x040fe20003f66070 */
[----:B------:R-:W-:Y:S01]  /*ff60*/  SHFL.IDX PT, R0, R16, RZ, 0x1f ;  /* 0x00001fff10007589 */ /* 0x000fe200000e0000 */
[C---:B------:R-:W-:Y:S02]  /*ff70*/  ISETP.GE.U32.AND P4, PT, R9.reuse, 0x8, PT ;  /* 0x000000080900780c */ /* 0x040fe40003f86070 */
[----:B------:R-:W-:Y:S01]  /*ff80*/  ISETP.GE.U32.AND P5, PT, R9, 0x10, PT ;  /* 0x000000100900780c */ /* 0x000fe20003fa6070 */
[----:B------:R-:W-:Y:S01]  /*ff90*/  SHFL.IDX PT, R8, R16, 0x1, 0x1f ;  /* 0x00201f0010087f89 */ /* 0x000fe200000e0000 */
[----:B--2---:R-:W-:-:S02]  /*ffa0*/  @!P1 IMAD.MOV.U32 R7, RZ, RZ, R6 ;  /* 0x000000ffff079224 */ /* 0x004fc400078e0006 */
[----:B------:R-:W-:Y:S02]  /*ffb0*/  IMAD.MOV.U32 R6, RZ, RZ, RZ ;  /* 0x000000ffff067224 */ /* 0x000fe400078e00ff */
[----:B---3--:R-:W-:Y:S01]  /*ffc0*/  @!P1 IMAD.MOV.U32 R4, RZ, RZ, R5 ;  /* 0x000000ffff049224 */ /* 0x008fe200078e0005 */
[----:B------:R-:W-:-:S03]  /*ffd0*/  ISETP.NE.AND P1, PT, R9, RZ, PT ;  /* 0x000000ff0900720c */ /* 0x000fc60003f25270 */
[----:B------:R-:W-:-:S05]  /*ffe0*/  IMAD R13, R4, R7, RZ ;  /* 0x00000007040d7224 */ /* 0x000fca00078e02ff */
[----:B------:R-:W2:Y:S02]  /*fff0*/  SHFL.UP PT, R14, R13, 0x1, RZ ;  /* 0x042000000d0e7989 */ /* 0x000ea400000e00ff */
[----:B--2---:R-:W-:-:S05]  /*10000*/  SEL R14, R14, RZ, P1 ;  /* 0x000000ff0e0e7207 */ /* 0x004fca0000800000 */
[----:B------:R-:W-:-:S05]  /*10010*/  IMAD.IADD R5, R13, 0x1, R14 ;  /* 0x000000010d057824 */ /* 0x000fca00078e020e */
        /* <DEDUP_REMOVED lines=12> */
[----:B------:R2:W3:Y:S02]  /*100e0*/  SHFL.IDX PT, R14, R2, 0x1f, 0x1f ;  /* 0x03e01f00020e7f89 */ /* 0x0004e400000e0000 */
.L_x_606:
[----:B------:R-:W-:Y:S02]  /*100f0*/  ULDC UR4, c[0x0][0xc38] ;  /* 0x00030e0000047ab9 */ /* 0x000fe40000000800 */
[----:B------:R-:W-:-:S04]  /*10100*/  IMAD.U32 R5, RZ, RZ, UR4 ;  /* 0x00000004ff057e24 */ /* 0x000fc8000f8e00ff */
[----:B---3--:R-:W-:-:S04]  /*10110*/  IMAD R14, R14, R5, RZ ;  /* 0x000000050e0e7224 */ /* 0x008fc800078e02ff */
[----:B------:R-:W-:-:S05]  /*10120*/  IMAD.IADD R9, R8, 0x1, R14 ;  /* 0x0000000108097824 */ /* 0x000fca00078e020e */
[----:B------:R-:W-:-:S13]  /*10130*/  ISETP.GT.AND P6, PT, R9, R0, PT ;  /* 0x000000000900720c */ /* 0x000fda0003fc4270 */
[----:B------:R-:W-:Y:S05]  /*10140*/  @P6 BRA `(.L_x_493) ;  /* 0x0000000000a46947 */ /* 0x000fea0003800000 */
.L_x_496:
[----:B--2---:R-:W2:Y:S01]  /*10150*/  LDC R2, c[0x0][0xc3c] ;  /* 0x00030f00ff027b82 */ /* 0x004ea20000000800 */
[----:B------:R-:W-:-:S05]  /*10160*/  VIADD R19, R19, 0x1f ;  /* 0x0000001f13137836 */ /* 0x000fca0000000000 */
[----:B--2---:R-:W-:-:S13]  /*10170*/  ISETP.GE.AND P6, PT, R19, R2, PT ;  /* 0x000000021300720c */ /* 0x004fda0003fc6270 */
[----:B------:R-:W-:Y:S05]  /*10180*/  @P6 BRA `(.L_x_494) ;  /* 0x0000000400b86947 */ /* 0x000fea0003800000 */
[----:B------:R-:W2:Y:S01]  /*10190*/  S2R R3, SR_TID.X ;  /* 0x0000000000037919 */ /* 0x000ea20000002100 */
[----:B------:R-:W-:Y:S01]  /*101a0*/  IMAD.MOV.U32 R7, RZ, RZ, RZ ;  /* 0x000000ffff077224 */ /* 0x000fe200078e00ff */
[----:B--2---:R-:W-:-:S05]  /*101b0*/  LOP3.LUT R3, R3, 0x1f, RZ, 0xc0, !PT ;  /* 0x0000001f03037812 */ /* 0x004fca00078ec0ff */
[----:B------:R-:W-:-:S05]  /*101c0*/  IMAD.IADD R11, R19, 0x1, R3 ;  /* 0x00000001130b7824 */ /* 0x000fca00078e0203 */
[----:B------:R-:W-:-:S13]  /*101d0*/  ISETP.GE.OR P6, PT, R11, R2, !P0 ;  /* 0x000000020b00720c */ /* 0x000fda00047c6670 */
[----:B------:R-:W2:Y:S08]  /*101e0*/  @!P6 LDC.64 R2, c[0x0][0xc80] ;  /* 0x00032000ff02eb82 */ /* 0x000eb00000000a00 */
[----:B------:R-:W3:Y:S01]  /*101f0*/  @!P6 LDC.64 R4, c[0x0][0xc78] ;  /* 0x00031e00ff04eb82 */ /* 0x000ee20000000a00 */
[----:B--2---:R-:W-:-:S05]  /*10200*/  @!P6 IMAD.WIDE R2, R11, 0x4, R2 ;  /* 0x000000040b02e825 */ /* 0x004fca00078e0202 */
[----:B------:R3:W2:Y:S02]  /*10210*/  @!P6 LDG.E R7, desc[UR50][R2.64] ;  /* 0x000000320207e981 */ /* 0x0006a4000c1e1900 */
[----:B---3--:R-:W-:-:S04]  /*10220*/  @!P6 IMAD.WIDE R2, R11, 0x4, R4 ;  /* 0x000000040b02e825 */ /* 0x008fc800078e0204 */
[----:B------:R-:W-:-:S06]  /*10230*/  IMAD.MOV.U32 R4, RZ, RZ, RZ ;  /* 0x000000ffff047224 */ /* 0x000fcc00078e00ff */
[----:B------:R-:W2:Y:S01]  /*10240*/  @!P6 LDG.E R4, desc[UR50][R2.64] ;  /* 0x000000320204e981 */ /* 0x000ea2000c1e1900 */
[----:B------:R-:W-:Y:S01]  /*10250*/  UMOV UR4, 0xffffffff ;  /* 0xffffffff00047882 */ /* 0x000fe20000000000 */
[----:B--2---:R-:W-:Y:S02]  /*10260*/  IMAD R13, R4, R7, RZ ;  /* 0x00000007040d7224 */ /* 0x004fe400078e02ff */
[----:B------:R-:W-:Y:S05]  /*10270*/  BRA.DIV UR4, `(.L_x_495) ;  /* 0x0000003e04547947 */ /* 0x000fea000b800000 */
        /* <DEDUP_REMOVED lines=16> */
.L_x_614:
[----:B------:R-:W-:Y:S02]  /*10380*/  ULDC UR4, c[0x0][0xc38] ;  /* 0x00030e0000047ab9 */ /* 0x000fe40000000800 */
[----:B------:R-:W-:-:S04]  /*10390*/  IMAD.U32 R5, RZ, RZ, UR4 ;  /* 0x00000004ff057e24 */ /* 0x000fc8000f8e00ff */
[----:B---3--:R-:W-:-:S04]  /*103a0*/  IMAD R14, R14, R5, RZ ;  /* 0x000000050e0e7224 */ /* 0x008fc800078e02ff */
[----:B------:R-:W-:-:S05]  /*103b0*/  IMAD.IADD R9, R14, 0x1, R9 ;  /* 0x000000010e097824 */ /* 0x000fca00078e0209 */
[----:B------:R-:W-:-:S13]  /*103c0*/  ISETP.GT.AND P6, PT, R9, R0, PT ;  /* 0x000000000900720c */ /* 0x000fda0003fc4270 */
[----:B------:R-:W-:Y:S05]  /*103d0*/  @!P6 BRA `(.L_x_496) ;  /* 0xfffffffc005ce947 */ /* 0x000fea000383ffff */
.L_x_493:
[----:B------:R-:W-:Y:S01]  /*103e0*/  IMAD.IADD R9, R9, 0x1, -R14 ;  /* 0x0000000109097824 */ /* 0x000fe200078e0a0e */
[----:B------:R-:W-:-:S03]  /*103f0*/  UMOV UR4, 0xffffffff ;  /* 0xffffffff00047882 */ /* 0x000fc60000000000 */
[----:B------:R-:W-:-:S05]  /*10400*/  IMAD R3, R2, R5, R9 ;  /* 0x0000000502037224 */ /* 0x000fca00078e0209 */
[----:B------:R-:W-:Y:S01]  /*10410*/  ISETP.GT.AND P6, PT, R3, R0, PT ;  /* 0x000000000300720c */ /* 0x000fe20003fc4270 */
[----:B------:R-:W-:-:S12]  /*10420*/  BRA.DIV UR4, `(.L_x_497) ;  /* 0x0000003e04a07947 */ /* 0x000fd8000b800000 */
[----:B------:R-:W-:-:S04]  /*10430*/  VOTE.ANY R3, PT, !P6 ;  /* 0x0000000000037806 */ /* 0x000fc800070e0100 */
[----:B------:R-:W3:Y:S02]  /*10440*/  POPC R8, R3 ;  /* 0x0000000300087309 */ /* 0x000ee40000000000 */
[----:B---3--:R3:W4:Y:S04]  /*10450*/  SHFL.IDX PT, R7, R7, R8, 0x1f ;  /* 0x00001f0807077589 */ /* 0x00872800000e0000 */
[----:B------:R3:W0:Y:S02]  /*10460*/  SHFL.IDX PT, R4, R4, R8, 0x1f ;  /* 0x00001f0804047589 */ /* 0x00062400000e0000 */
.L_x_619:
[----:B------:R-:W-:-:S13]  /*10470*/  ISETP.NE.AND P0, PT, R3, RZ, PT ;  /* 0x000000ff0300720c */ /* 0x000fda0003f05270 */
[----:B------:R-:W-:Y:S05]  /*10480*/  @!P0 BRA `(.L_x_498) ;  /* 0x0000000000108947 */ /* 0x000fea0003800000 */
[----:B------:R-:W-:Y:S01]  /*10490*/  UMOV UR4, 0xffffffff ;  /* 0xffffffff00047882 */ /* 0x000fe20000000000 */
[----:B------:R-:W-:Y:S02]  /*104a0*/  VIADD R12, R8, 0xffffffff ;  /* 0xffffffff080c7836 */ /* 0x000fe40000000000 */
[----:B------:R-:W-:Y:S05]  /*104b0*/  BRA.DIV UR4, `(.L_x_499) ;  /* 0x0000003e04d87947 */ /* 0x000fea000b800000 */
[----:B------:R0:W0:Y:S02]  /*104c0*/  SHFL.IDX PT, R6, R2, R12, 0x1f ;  /* 0x00001f0c02067589 */ /* 0x00002400000e0000 */
.L_x_498:
[----:B01--4-:R-:W-:Y:S01]  /*104d0*/  IABS R10, R7 ;  /* 0x00000007000a7213 */ /* 0x013fe20000000000 */
[----:B------:R-:W-:Y:S01]  /*104e0*/  IMAD R16, R6, R5, R9 ;  /* 0x0000000506107224 */ /* 0x000fe200078e0209 */
[----:B------:R-:W-:Y:S01]  /*104f0*/  IABS R5, R4 ;  /* 0x0000000400057213 */ /* 0x000fe20000000000 */
[----:B------:R-:W-:Y:S01]  /*10500*/  IMAD.IADD R19, R8, 0x1, R19 ;  /* 0x0000000108137824 */ /* 0x000fe200078e0213 */
[----:B------:R-:W0:Y:S01]  /*10510*/  I2F.RP R11, R10 ;  /* 0x0000000a000b7306 */ /* 0x000e220000209400 */
[----:B------:R-:W-:-:S07]  /*10520*/  IMAD.IADD R0, R0, 0x1, -R16 ;  /* 0x0000000100007824 */ /* 0x000fce00078e0a10 */
[----:B------:R-:W1:Y:S08]  /*10530*/  I2F.RP R12, R5 ;  /* 0x00000005000c7306 */ /* 0x000e700000209400 */
[----:B0-----:R-:W2:Y:S08]  /*10540*/  MUFU.RCP R11, R11 ;  /* 0x0000000b000b7308 */ /* 0x001eb00000001000 */
[----:B-1----:R-:W-:Y:S01]  /*10550*/  MUFU.RCP R12, R12 ;  /* 0x0000000c000c7308 */ /* 0x002fe20000001000 */
[----:B--2---:R-:W-:-:S07]  /*10560*/  VIADD R2, R11, 0xffffffe ;  /* 0x0ffffffe0b027836 */ /* 0x004fce0000000000 */
[----:B------:R0:W1:Y:S02]  /*10570*/  F2I.FTZ.U32.TRUNC.NTZ R3, R2 ;  /* 0x0000000200037305 */ /* 0x000064000021f000 */
[----:B0-----:R-:W-:Y:S02]  /*10580*/  IMAD.MOV.U32 R2, RZ, RZ, RZ ;  /* 0x000000ffff027224 */ /* 0x001fe400078e00ff */
[----:B-1----:R-:W-:-:S04]  /*10590*/  IMAD.MOV R9, RZ, RZ, -R3 ;  /* 0x000000ffff097224 */ /* 0x002fc800078e0a03 */
[----:B------:R-:W-:-:S04]  /*105a0*/  IMAD R9, R9, R10, RZ ;  /* 0x0000000a09097224 */ /* 0x000fc800078e02ff */
[----:B------:R-:W-:Y:S01]  /*105b0*/  IMAD.HI.U32 R3, R3, R9, R2 ;  /* 0x0000000903037227 */ /* 0x000fe200078e0002 */
[----:B------:R-:W-:Y:S02]  /*105c0*/  IABS R2, R7 ;  /* 0x0000000700027213 */ /* 0x000fe40000000000 */
[----:B------:R-:W-:-:S03]  /*105d0*/  IABS R9, R0 ;  /* 0x0000000000097213 */ /* 0x000fc60000000000 */
[----:B------:R-:W-:Y:S02]  /*105e0*/  IMAD.MOV R2, RZ, RZ, -R2 ;  /* 0x000000ffff027224 */ /* 0x000fe400078e0a02 */
[----:B------:R-:W-:-:S04]  /*105f0*/  IMAD.HI.U32 R6, R3, R9, RZ ;  /* 0x0000000903067227 */ /* 0x000fc800078e00ff */
[----:B------:R-:W-:Y:S02]  /*10600*/  VIADD R3, R12, 0xffffffe ;  /* 0x0ffffffe0c037836 */ /* 0x000fe40000000000 */
[----:B------:R-:W-:-:S04]  /*10610*/  IMAD R9, R6, R2, R9 ;  /* 0x0000000206097224 */ /* 0x000fc800078e0209 */
[----:B------:R-:W0:Y:S01]  /*10620*/  F2I.FTZ.U32.TRUNC.NTZ R3, R3 ;  /* 0x0000000300037305 */ /* 0x000e22000021f000 */
[----:B------:R-:W-:-:S13]  /*10630*/  ISETP.GT.U32.AND P1, PT, R10, R9, PT ;  /* 0x000000090a00720c */ /* 0x000fda0003f24070 */
[----:B------:R-:W-:Y:S02]  /*10640*/  @!P1 IMAD.IADD R9, R9, 0x1, -R10 ;  /* 0x0000000109099824 */ /* 0x000fe400078e0a0a */
[----:B0-----:R-:W-:Y:S02]  /*10650*/  IMAD.MOV R2, RZ, RZ, -R3 ;  /* 0x000000ffff027224 */ /* 0x001fe400078e0a03 */
[----:B------:R-:W-:Y:S01]  /*10660*/  @!P1 VIADD R6, R6, 0x1 ;  /* 0x0000000106069836 */ /* 0x000fe20000000000 */
[----:B------:R-:W-:Y:S01]  /*10670*/  ISETP.GE.U32.AND P0, PT, R9, R10, PT ;  /* 0x0000000a0900720c */ /* 0x000fe20003f06070 */
[----:B------:R-:W-:Y:S01]  /*10680*/  IMAD R9, R2, R5, RZ ;  /* 0x0000000502097224 */ /* 0x000fe200078e02ff */
[----:B------:R-:W-:Y:S01]  /*10690*/  ISETP.NE.AND P1, PT, R7, RZ, PT ;  /* 0x000000ff0700720c */ /* 0x000fe20003f25270 */
[----:B------:R-:W-:-:S04]  /*106a0*/  IMAD.MOV.U32 R2, RZ, RZ, RZ ;  /* 0x000000ffff027224 */ /* 0x000fc800078e00ff */
[----:B------:R-:W-:Y:S01]  /*106b0*/  IMAD.HI.U32 R9, R3, R9, R2 ;  /* 0x0000000903097227 */ /* 0x000fe200078e0002 */
[----:B------:R-:W-:Y:S02]  /*106c0*/  LOP3.LUT R2, R0, R7, RZ, 0x3c, !PT ;  /* 0x0000000700027212 */ /* 0x000fe400078e3cff */
[----:B------:R-:W-:Y:S02]  /*106d0*/  IABS R3, R4 ;  /* 0x0000000400037213 */ /* 0x000fe40000000000 */
[----:B------:R-:W-:Y:S01]  /*106e0*/  ISETP.GE.AND P2, PT, R2, RZ, PT ;  /* 0x000000ff0200720c */ /* 0x000fe20003f46270 */
[----:B------:R-:W-:Y:S02]  /*106f0*/  @P0 VIADD R6, R6, 0x1 ;  /* 0x0000000106060836 */ /* 0x000fe40000000000 */
[----:B------:R-:W-:-:S10]  /*10700*/  IMAD.MOV R3, RZ, RZ, -R3 ;  /* 0x000000ffff037224 */ /* 0x000fd400078e0a03 */
[----:B------:R-:W-:Y:S01]  /*10710*/  @!P2 IMAD.MOV R6, RZ, RZ, -R6 ;  /* 0x000000ffff06a224 */ /* 0x000fe200078e0a06 */
[----:B------:R-:W-:-:S04]  /*10720*/  @!P1 LOP3.LUT R6, RZ, R7, RZ, 0x33, !PT ;  /* 0x00000007ff069212 */ /* 0x000fc800078e33ff */
[-C--:B------:R-:W-:Y:S01]  /*10730*/  IABS R2, R6.reuse ;  /* 0x0000000600027213 */ /* 0x080fe20000000000 */
[----:B------:R-:W-:-:S04]  /*10740*/  IMAD R7, R7, R6, RZ ;  /* 0x0000000607077224 */ /* 0x000fc800078e02ff */
        /* <DEDUP_REMOVED lines=13> */
[--C-:B------:R-:W-:Y:S02]  /*10820*/  IMAD.MOV R3, RZ, RZ, -R9.reuse ;  /* 0x000000ffff037224 */ /* 0x100fe400078e0a09 */
[C---:B------:R-:W-:Y:S02]  /*10830*/  IMAD R9, R4.reuse, 0x1000000, R9 ;  /* 0x0100000004097824 */ /* 0x040fe400078e0209 */
[----:B------:R-:W-:-:S04]  /*10840*/  IMAD R18, R4, R3, R6 ;  /* 0x0000000304127224 */ /* 0x000fc800078e0206 */
[----:B------:R-:W-:Y:S01]  /*10850*/  IMAD R18, R18, 0x10000, R9 ;  /* 0x0001000012127824 */ /* 0x000fe200078e0209 */
[----:B------:R-:W-:Y:S06]  /*10860*/  BRA `(.L_x_500) ;  /* 0x00000000001c7947 */ /* 0x000fec0003800000 */
.L_x_494:
[----:B------:R-:W-:Y:S01]  /*10870*/  UMOV UR4, URZ ;  /* 0x0000003f00047c82 */ /* 0x000fe20008000000 */
[----:B------:R-:W-:Y:S01]  /*10880*/  UMOV UR5, URZ ;  /* 0x0000003f00057c82 */ /* 0x000fe20008000000 */
[----:B------:R-:W-:Y:S01]  /*10890*/  ULDC UR6, c[0x0][0xc3c] ;  /* 0x00030f0000067ab9 */ /* 0x000fe20000000800 */
[----:B------:R-:W-:Y:S02]  /*108a0*/  IMAD.MOV.U32 R16, RZ, RZ, R0 ;  /* 0x000000ffff107224 */ /* 0x000fe400078e0000 */
[----:B------:R-:W-:Y:S02]  /*108b0*/  IMAD.U32 R17, RZ, RZ, UR4 ;  /* 0x00000004ff117e24 */ /* 0x000fe4000f8e00ff */
[----:B------:R-:W-:Y:S02]  /*108c0*/  IMAD.U32 R18, RZ, RZ, UR5 ;  /* 0x00000005ff127e24 */ /* 0x000fe4000f8e00ff */
[----:B------:R-:W-:-:S07]  /*108d0*/  IMAD.U32 R19, RZ, RZ, UR6 ;  /* 0x00000006ff137e24 */ /* 0x000fce000f8e00ff */
.L_x_500:
[----:B------:R-:W2:Y:S01]  /*108e0*/  S2R R0, SR_TID.X ;  /* 0x0000000000007919 */ /* 0x000ea20000002100 */
[----:B------:R-:W-:Y:S05]  /*108f0*/  WARPSYNC.ALL ;  /* 0x0000000000007948 */ /* 0x000fea0003800000 */
[----:B------:R-:W-:Y:S01]  /*10900*/  BAR.SYNC.DEFER_BLOCKING 0x4, 0x180 ;  /* 0x0106000000007b1d */ /* 0x000fe20000010000 */
[----:B--2---:R-:W-:-:S04]  /*10910*/  LOP3.LUT R0, R0, 0x1f, RZ, 0xc0, !PT ;  /* 0x0000001f00007812 */ /* 0x004fc800078ec0ff */
[----:B------:R-:W-:-:S13]  /*10920*/  ISETP.NE.AND P0, PT, R0, RZ, PT ;  /* 0x000000ff0000720c */ /* 0x000fda0003f05270 */
[----:B------:R-:W2:Y:S01]  /*10930*/  @!P0 S2R R3, SR_CgaCtaId ;  /* 0x0000000000038919 */ /* 0x000ea20000008800 */
[----:B------:R-:W-:-:S04]  /*10940*/  @!P0 MOV R0, 0x400 ;  /* 0x0000040000008802 */ /* 0x000fc80000000f00 */
[----:B--2---:R-:W-:-:S05]  /*10950*/  @!P0 LEA R22, R3, R0, 0x18 ;  /* 0x0000000003168211 */ /* 0x004fca00078ec0ff */
[----:B------:R2:W-:Y:S01]  /*10960*/  @!P0 STS.128 [R22+0x228d0], R16 ;  /* 0x0228d01016008388 */ /* 0x0005e20000000c00 */
[----:B------:R-:W-:Y:S06]  /*10970*/  BAR.ARV 0x5, 0x180 ;  /* 0x0146000000007b1d */ /* 0x000fec0000002000 */
.L_x_491:
[----:B------:R-:W-:Y:S02]  /*10980*/  ULDC UR4, c[0x0][0xc3c] ;  /* 0x00030f0000047ab9 */ /* 0x000fe40000000800 */
[----:B--2---:R-:W-:-:S13]  /*10990*/  ISETP.GE.AND P0, PT, R19, UR4, PT ;  /* 0x0000000413007c0c */ /* 0x004fda000bf06270 */
[----:B------:R-:W-:Y:S05]  /*109a0*/  @!P0 BRA `(.L_x_501) ;  /* 0xffffffb800108947 */ /* 0x000fea000383ffff */
[----:B------:R-:W-:Y:S05]  /*109b0*/  BSYNC B8 ;  /* 0x0000000000087941 */ /* 0x000fea0003800000 */
.L_x_440:
[----:B------:R-:W2:Y:S01]  /*109c0*/  LDL.LU R0, [R1+0x24] ;  /* 0x0000240001007983 */ /* 0x000ea20000300800 */
[----:B------:R-:W-:Y:S01]  /*109d0*/  BSSY B0, `(.L_x_502) ;  /* 0x000000b000007945 */ /* 0x000fe20003800000 */
[----:B------:R-:W5:Y:S01]  /*109e0*/  S2R R5, SR_CgaCtaId ;  /* 0x0000000000057919 */ /* 0x000f620000008800 */
[----:B--2---:R-:W-:-:S05]  /*109f0*/  VIADD R0, R0, 0x1 ;  /* 0x0000000100007836 */ /* 0x004fca0000000000 */
[----:B-1----:R-:W-:-:S04]  /*10a00*/  LEA.HI R2, R0, R0, RZ, 0x1 ;  /* 0x0000000000027211 */ /* 0x002fc800078f08ff */
[----:B------:R-:W-:Y:S02]  /*10a10*/  LOP3.LUT R3, R2, 0xfffffffe, RZ, 0xc0, !PT ;  /* 0xfffffffe02037812 */ /* 0x000fe400078ec0ff */
[----:B------:R-:W-:-:S03]  /*10a20*/  MOV R2, 0x400 ;  /* 0x0000040000027802 */ /* 0x000fc60000000f00 */
[----:B------:R-:W-:Y:S01]  /*10a30*/  IMAD.IADD R0, R0, 0x1, -R3 ;  /* 0x0000000100007824 */ /* 0x000fe200078e0a03 */
[----:B-----5:R-:W-:-:S04]  /*10a40*/  LEA R7, R5, R2, 0x18 ;  /* 0x0000000205077211 */ /* 0x020fc800078ec0ff */
[----:B------:R-:W-:-:S04]  /*10a50*/  SHF.L.U32 R0, R0, 0x1f, RZ ;  /* 0x0000001f00007819 */ /* 0x000fc800000006ff */
[----:B------:R-:W1:Y:S02]  /*10a60*/  SYNCS.PHASECHK.TRANS64.TRYWAIT P0, [R7+URZ+0x22820], R0 ;  /* 0x02282000070075a7 */ /* 0x000e64000800017f */
[----:B-1----:R-:W-:Y:S05]  /*10a70*/  @!P0 BRA `(.L_x_503) ;  /* 0x0000003800908947 */ /* 0x002fea0003800000 */
.L_x_622:
[----:B------:R-:W-:Y:S05]  /*10a80*/  BSYNC B0 ;  /* 0x0000000000007941 */ /* 0x000fea0003800000 */
.L_x_502:
[----:B------:R-:W-:-:S03]  /*10a90*/  UMOV UR4, 0xffffffff ;  /* 0xffffffff00047882 */ /* 0x000fc60000000000 */
[----:B------:R-:W-:Y:S05]  /*10aa0*/  BRA.DIV UR4, `(.L_x_504) ;  /* 0x0000003a04987947 */ /* 0x000fea000b800000 */
[----:B-1----:R-:W1:Y:S02]  /*10ab0*/  S2R R0, SR_TID.X ;  /* 0x0000000000007919 */ /* 0x002e640000002100 */
[----:B-1----:R-:W-:-:S04]  /*10ac0*/  SHF.R.U32.HI R0, RZ, 0x5, R0 ;  /* 0x00000005ff007819 */ /* 0x002fc80000011600 */
[----:B------:R-:W-:-:S05]  /*10ad0*/  LOP3.LUT R0, R0, 0x3, RZ, 0xc0, !PT ;  /* 0x0000000300007812 */ /* 0x000fca00078ec0ff */
[----:B------:R1:W2:Y:S02]  /*10ae0*/  SHFL.IDX PT, R14, R0, RZ, 0x1f ;  /* 0x00001fff000e7589 */ /* 0x0002a400000e0000 */
.L_x_625:
[----:B--2---:R-:W-:Y:S01]  /*10af0*/  ISETP.NE.AND P0, PT, R14, RZ, PT ;  /* 0x000000ff0e00720c */ /* 0x004fe20003f05270 */
[----:B------:R-:W-:-:S12]  /*10b00*/  BSSY B0, `(.L_x_505) ;  /* 0x0000024000007945 */ /* 0x000fd80003800000 */
[----:B------:R-:W-:Y:S05]  /*10b10*/  @P0 BRA `(.L_x_506) ;  /* 0x0000000000880947 */ /* 0x000fea0003800000 */
[----:B------:R-:W-:-:S03]  /*10b20*/  UMOV UR4, 0xffffffff ;  /* 0xffffffff00047882 */ /* 0x000fc60000000000 */
[----:B------:R-:W-:Y:S05]  /*10b30*/  BRA.DIV UR4, `(.L_x_507) ;  /* 0x0000003a04a87947 */ /* 0x000fea000b800000 */
[----:B------:R-:W-:-:S13]  /*10b40*/  ELECT P6, URZ, PT ;  /* 0x00000000003f782f */ /* 0x000fda00038c0000 */
.L_x_628:
[----:B------:R-:W-:Y:S05]  /*10b50*/  @!P6 BRA `(.L_x_506) ;  /* 0x000000000078e947 */ /* 0x000fea0003800000 */
[----:B------:R-:W-:-:S06]  /*10b60*/  ULOP3.LUT UR4, UR38, 0x2, URZ, 0xfc, !UPT ;  /* 0x0000000226047892 */ /* 0x000fcc000f8efc3f */
[----:B-1----:R-:W-:-:S05]  /*10b70*/  IMAD.U32 R0, RZ, RZ, UR4 ;  /* 0x00000004ff007e24 */ /* 0x002fca000f8e00ff */
[----:B------:R-:W-:-:S13]  /*10b80*/  ISETP.NE.AND P0, PT, R0, 0x3, PT ;  /* 0x000000030000780c */ /* 0x000fda0003f05270 */
[----:B------:R-:W-:Y:S05]  /*10b90*/  @!P0 BRA `(.L_x_508) ;  /* 0x0000000000048947 */ /* 0x000fea0003800000 */
[----:B------:R-:W-:Y:S01]  /*10ba0*/  BPT.TRAP 0x1 ;  /* 0x000000040000795c */ /* 0x000fe20000300000 */
.L_x_508:
[----:B------:R-:W-:Y:S01]  /*10bb0*/  IMAD R5, R24, 0x8, R7 ;  /* 0x0000000818057824 */ /* 0x000fe200078e0207 */
[----:B------:R-:W-:Y:S01]  /*10bc0*/  SHF.L.U32 R0, R26, 0x1f, RZ ;  /* 0x0000001f1a007819 */ /* 0x000fe200000006ff */
[----:B------:R-:W-:-:S03]  /*10bd0*/  VIADD R24, R24, 0x1 ;  /* 0x0000000118187836 */ /* 0x000fc60000000000 */
[----:B------:R-:W1:Y:S02]  /*10be0*/  SYNCS.PHASECHK.TRANS64.TRYWAIT P1, [R5+URZ+0x22840], R0 ;  /* 0x02284000050075a7 */ /* 0x000e64000802017f */
[----:B------:R-:W-:-:S04]  /*10bf0*/  ISETP.NE.AND P2, PT, R24, 0x2, PT ;  /* 0x000000021800780c */ /* 0x000fc80003f45270 */
[----:B------:R-:W-:Y:S01]  /*10c00*/  SEL R3, RZ, 0x1, P2 ;  /* 0x00000001ff037807 */ /* 0x000fe20001000000 */
[----:B-1----:R-:W-:Y:S08]  /*10c10*/  @!P1 BRA `(.L_x_509) ;  /* 0x0000003800909947 */ /* 0x002ff00003800000 */
.L_x_629:
[----:B------:R-:W-:Y:S02]  /*10c20*/  SEL R24, R24, RZ, P2 ;  /* 0x000000ff18187207 */ /* 0x000fe40001000000 */
[----:B------:R-:W-:Y:S01]  /*10c30*/  LOP3.LUT R2, R26, R3, RZ, 0x3c, !PT ;  /* 0x000000031a027212 */ /* 0x000fe200078e3cff */
[----:B------:R-:W-:Y:S06]  /*10c40*/  @!P0 BRA `(.L_x_510) ;  /* 0x0000000000048947 */ /* 0x000fec0003800000 */
[----:B------:R-:W-:Y:S01]  /*10c50*/  BPT.TRAP 0x1 ;  /* 0x000000040000795c */ /* 0x000fe20000300000 */
.L_x_510:
[----:B------:R-:W-:Y:S01]  /*10c60*/  IMAD R3, R24, 0x8, R7 ;  /* 0x0000000818037824 */ /* 0x000fe200078e0207 */
[----:B------:R-:W-:-:S04]  /*10c70*/  SHF.L.U32 R2, R2, 0x1f, RZ ;  /* 0x0000001f02027819 */ /* 0x000fc800000006ff */
[----:B------:R-:W2:Y:S02]  /*10c80*/  SYNCS.PHASECHK.TRANS64.TRYWAIT P1, [R3+URZ+0x22840], R2 ;  /* 0x02284002030075a7 */ /* 0x000ea4000802017f */
[----:B--2---:R-:W-:Y:S05]  /*10c90*/  @!P1 BRA `(.L_x_511) ;  /* 0x0000003800849947 */ /* 0x004fea0003800000 */
.L_x_630:
[----:B------:R-:W-:Y:S05]  /*10ca0*/  @!P0 BRA `(.L_x_512) ;  /* 0x0000000000048947 */ /* 0x000fea0003800000 */
[----:B------:R-:W-:Y:S01]  /*10cb0*/  BPT.TRAP 0x1 ;  /* 0x000000040000795c */ /* 0x000fe20000300000 */
.L_x_512:
[----:B------:R-:W5:Y:S02]  /*10cc0*/  SYNCS.PHASECHK.TRANS64.TRYWAIT P1, [R5+URZ+0x22860], R0 ;  /* 0x02286000050075a7 */ /* 0x000f64000802017f */
[----:B-----5:R-:W-:Y:S05]  /*10cd0*/  @!P1 BRA `(.L_x_513) ;  /* 0x0000003800889947 */ /* 0x020fea0003800000 */
.L_x_631:
[----:B------:R-:W-:Y:S05]  /*10ce0*/  @!P0 BRA `(.L_x_514) ;  /* 0x0000000000048947 */ /* 0x000fea0003800000 */
[----:B------:R-:W-:Y:S01]  /*10cf0*/  BPT.TRAP 0x1 ;  /* 0x000000040000795c */ /* 0x000fe20000300000 */
.L_x_514:
[----:B------:R0:W0:Y:S02]  /*10d00*/  SYNCS.PHASECHK.TRANS64.TRYWAIT P0, [R3+URZ+0x22860], R2 ;  /* 0x02286002030075a7 */ /* 0x000024000800017f */
[----:B0-----:R-:W-:Y:S05]  /*10d10*/  @!P0 NANOSLEEP.SYNCS 0x989680 ;  /* 0x009896800000895d */ /* 0x001fea0003900000 */
[----:B------:R-:W0:Y:S02]  /*10d20*/  @!P0 SYNCS.PHASECHK.TRANS64 P0, [R3+URZ+0x22860], R2 ;  /* 0x02286002030085a7 */ /* 0x000e24000800007f */
[----:B0-----:R-:W-:Y:S05]  /*10d30*/  @!P0 BRA `(.L_x_514) ;  /* 0xfffffffc00f08947 */ /* 0x001fea000383ffff */
.L_x_506:
[----:B------:R-:W-:Y:S05]  /*10d40*/  BSYNC B0 ;  /* 0x0000000000007941 */ /* 0x000fea0003800000 */
.L_x_505:
[----:B------:R-:W-:Y:S05]  /*10d50*/  EXIT ;  /* 0x000000000000794d */ /* 0x000fea0003800000 */
.L_x_387:
[----:B0-----:R0:W1:Y:S02]  /*10d60*/  SYNCS.PHASECHK.TRANS64.TRYWAIT P0, [R7+URZ+0x22800], R0 ;  /* 0x02280000070075a7 */ /* 0x001064000800017f */
[----:B-1----:R-:W-:Y:S05]  /*10d70*/  @!P0 NANOSLEEP.SYNCS 0x989680 ;  /* 0x009896800000895d */ /* 0x002fea0003900000 */
[----:B------:R-:W1:Y:S02]  /*10d80*/  @!P0 SYNCS.PHASECHK.TRANS64 P0, [R7+URZ+0x22800], R0 ;  /* 0x02280000070085a7 */ /* 0x000e64000800007f */
[----:B-1----:R-:W-:Y:S05]  /*10d90*/  @!P0 BRA `(.L_x_387) ;  /* 0xfffffffc00f08947 */ /* 0x002fea000383ffff */
[----:B------:R-:W-:Y:S05]  /*10da0*/  BRA `(.L_x_515) ;  /* 0xffffff10002c7947 */ /* 0x000fea000383ffff */
.L_x_391:
[----:B-1----:R-:W-:-:S04]  /*10db0*/  IMAD.U32 R0, RZ, RZ, UR22 ;  /* 0x00000016ff007e24 */ /* 0x002fc8000f8e00ff */
[----:B------:R1:W2:Y:S03]  /*10dc0*/  SYNCS.PHASECHK.TRANS64.TRYWAIT P1, [R0+URZ+0x22830], R9 ;  /* 0x02283009000075a7 */ /* 0x0002a6000802017f */
[----:B--2---:R-:W-:Y:S05]  /*10dd0*/  @!P1 NANOSLEEP.SYNCS 0x989680 ;  /* 0x009896800000995d */ /* 0x004fea0003900000 */
[----:B------:R-:W2:Y:S02]  /*10de0*/  @!P1 SYNCS.PHASECHK.TRANS64 P1, [R0+URZ+0x22830], R9 ;  /* 0x02283009000095a7 */ /* 0x000ea4000802007f */
[----:B--2---:R-:W-:Y:S05]  /*10df0*/  @!P1 BRA `(.L_x_391) ;  /* 0xfffffffc00ec9947 */ /* 0x004fea000383ffff */
[----:B------:R-:W-:Y:S05]  /*10e00*/  BRA `(.L_x_390) ;  /* 0xffffff1000547947 */ /* 0x000fea000383ffff */
.L_x_396:
[----:B--2---:R-:W-:-:S04]  /*10e10*/  IMAD.U32 R10, RZ, RZ, UR22 ;  /* 0x00000016ff0a7e24 */ /* 0x004fc8000f8e00ff */
[----:B------:R2:W3:Y:S03]  /*10e20*/  SYNCS.PHASECHK.TRANS64.TRYWAIT P1, [R10+URZ+0x22850], R9 ;  /* 0x022850090a0075a7 */ /* 0x0004e6000802017f */
[----:B---3--:R-:W-:Y:S05]  /*10e30*/  @!P1 NANOSLEEP.SYNCS 0x989680 ;  /* 0x009896800000995d */ /* 0x008fea0003900000 */
[----:B------:R-:W3:Y:S02]  /*10e40*/  @!P1 SYNCS.PHASECHK.TRANS64 P1, [R10+URZ+0x22850], R9 ;  /* 0x022850090a0095a7 */ /* 0x000ee4000802007f */
[----:B---3--:R-:W-:Y:S05]  /*10e50*/  @!P1 BRA `(.L_x_396) ;  /* 0xfffffffc00ec9947 */ /* 0x008fea000383ffff */
[----:B------:R-:W-:Y:S05]  /*10e60*/  BRA `(.L_x_395) ;  /* 0xffffff2c004c7947 */ /* 0x000fea000383ffff */
.L_x_402:
[----:B-1----:R-:W-:-:S04]  /*10e70*/  IMAD.U32 R0, RZ, RZ, UR25 ;  /* 0x00000019ff007e24 */ /* 0x002fc8000f8e00ff */
[----:B------:R1:W2:Y:S03]  /*10e80*/  SYNCS.PHASECHK.TRANS64.TRYWAIT P1, [R0+URZ+0x22830], R7 ;  /* 0x02283007000075a7 */ /* 0x0002a6000802017f */
[----:B--2---:R-:W-:Y:S05]  /*10e90*/  @!P1 NANOSLEEP.SYNCS 0x989680 ;  /* 0x009896800000995d */ /* 0x004fea0003900000 */
[----:B------:R-:W2:Y:S02]  /*10ea0*/  @!P1 SYNCS.PHASECHK.TRANS64 P1, [R0+URZ+0x22830], R7 ;  /* 0x02283007000095a7 */ /* 0x000ea4000802007f */
[----:B--2---:R-:W-:Y:S05]  /*10eb0*/  @!P1 BRA `(.L_x_402) ;  /* 0xfffffffc00ec9947 */ /* 0x004fea000383ffff */
[----:B------:R-:W-:Y:S05]  /*10ec0*/  BRA `(.L_x_401) ;  /* 0xffffff30006c7947 */ /* 0x000fea000383ffff */
.L_x_407:
[----:B-1----:R-:W-:-:S04]  /*10ed0*/  IMAD.U32 R8, RZ, RZ, UR25 ;  /* 0x00000019ff087e24 */ /* 0x002fc8000f8e00ff */
[----:B------:R1:W2:Y:S03]  /*10ee0*/  SYNCS.PHASECHK.TRANS64.TRYWAIT P1, [R8+URZ+0x22850], R7 ;  /* 0x02285007080075a7 */ /* 0x0002a6000802017f */
[----:B--2---:R-:W-:Y:S05]  /*10ef0*/  @!P1 NANOSLEEP.SYNCS 0x989680 ;  /* 0x009896800000995d */ /* 0x004fea0003900000 */
[----:B------:R-:W2:Y:S02]  /*10f00*/  @!P1 SYNCS.PHASECHK.TRANS64 P1, [R8+URZ+0x22850], R7 ;  /* 0x02285007080095a7 */ /* 0x000ea4000802007f */
[----:B--2---:R-:W-:Y:S05]  /*10f10*/  @!P1 BRA `(.L_x_407) ;  /* 0xfffffffc00ec9947 */ /* 0x004fea000383ffff */
[----:B------:R-:W-:Y:S05]  /*10f20*/  BRA `(.L_x_406) ;  /* 0xffffff50000c7947 */ /* 0x000fea000383ffff */
.L_x_454:
[----:B------:R-:W0:Y:S01]  /*10f30*/  S2R R8, SR_TID.X ;  /* 0x0000000000087919 */ /* 0x000e220000002100 */
[----:B------:R-:W-:Y:S01]  /*10f40*/  BSSY B0, `(.L_x_516) ;  /* 0x000000a000007945 */ /* 0x000fe20003800000 */
[----:B------:R-:W-:Y:S02]  /*10f50*/  IMAD.MOV.U32 R12, RZ, RZ, RZ ;  /* 0x000000ffff0c7224 */ /* 0x000fe400078e00ff */
[----:B------:R-:W-:Y:S02]  /*10f60*/  IMAD.MOV.U32 R11, RZ, RZ, 0x1f ;  /* 0x0000001fff0b7424 */ /* 0x000fe400078e00ff */
[----:B------:R-:W-:Y:S01]  /*10f70*/  IMAD.MOV.U32 R15, RZ, RZ, -0x1 ;  /* 0xffffffffff0f7424 */ /* 0x000fe200078e00ff */
[----:B0-----:R-:W-:-:S04]  /*10f80*/  SHF.R.U32.HI R8, RZ, 0x5, R8 ;  /* 0x00000005ff087819 */ /* 0x001fc80000011608 */
[----:B------:R-:W-:-:S05]  /*10f90*/  LOP3.LUT R8, R8, 0x3, RZ, 0xc0, !PT ;  /* 0x0000000308087812 */ /* 0x000fca00078ec0ff */
[----:B------:R-:W-:-:S07]  /*10fa0*/  IMAD.MOV.U32 R13, RZ, RZ, R8 ;  /* 0x000000ffff0d7224 */ /* 0x000fce00078e0008 */
[----:B-----5:R-:W-:Y:S05]  /*10fb0*/  WARPSYNC.COLLECTIVE R15, `(.L_x_517) ;  /* 0x000000000f087348 */ /* 0x020fea0003c00000 */
[----:B------:R0:W1:Y:S02]  /*10fc0*/  SHFL.IDX P6, R14, R13, R12, R11 ;  /* 0x0000000c0d0e7389 */ /* 0x00006400000c000b */
[----:B01---5:R-:W-:Y:S01]  /*10fd0*/  ENDCOLLECTIVE ;  /* 0x000000000000791b */ /* 0x023fe20003800000 */
.L_x_517:
[----:B------:R-:W-:Y:S05]  /*10fe0*/  BSYNC B0 ;  /* 0x0000000000007941 */ /* 0x000fea0003800000 */
.L_x_516:
[----:B------:R-:W-:Y:S05]  /*10ff0*/  BRA `(.L_x_518) ;  /* 0xffffffc000707947 */ /* 0x000fea000383ffff */
.L_x_457:
[----:B0-----:R0:W1:Y:S02]  /*11000*/  SYNCS.PHASECHK.TRANS64.TRYWAIT P0, [R33+URZ+0x22840], R0 ;  /* 0x02284000210075a7 */ /* 0x001064000800017f */
[----:B-1----:R-:W-:Y:S05]  /*11010*/  @!P0 NANOSLEEP.SYNCS 0x989680 ;  /* 0x009896800000895d */ /* 0x002fea0003900000 */
[----:B------:R-:W1:Y:S02]  /*11020*/  @!P0 SYNCS.PHASECHK.TRANS64 P0, [R33+URZ+0x22840], R0 ;  /* 0x02284000210085a7 */ /* 0x000e64000800007f */
[----:B-1----:R-:W-:Y:S05]  /*11030*/  @!P0 BRA `(.L_x_457) ;  /* 0xfffffffc00f08947 */ /* 0x002fea000383ffff */
[----:B------:R-:W-:Y:S05]  /*11040*/  BRA `(.L_x_519) ;  /* 0xffffffc000987947 */ /* 0x000fea000383ffff */
.L_x_458:
[----:B------:R-:W-:Y:S01]  /*11050*/  BSSY B0, `(.L_x_520) ;  /* 0x0000008000007945 */ /* 0x000fe20003800000 */
[----:B------:R-:W-:Y:S02]  /*11060*/  IMAD.MOV.U32 R13, RZ, RZ, R4 ;  /* 0x000000ffff0d7224 */ /* 0x000fe400078e0004 */
[----:B------:R-:W-:Y:S02]  /*11070*/  IMAD.MOV.U32 R12, RZ, RZ, RZ ;  /* 0x000000ffff0c7224 */ /* 0x000fe400078e00ff */
[----:B------:R-:W-:Y:S02]  /*11080*/  IMAD.MOV.U32 R11, RZ, RZ, 0x181f ;  /* 0x0000181fff0b7424 */ /* 0x000fe400078e00ff */
[----:B------:R-:W-:-:S07]  /*11090*/  IMAD.MOV.U32 R15, RZ, RZ, -0x1 ;  /* 0xffffffffff0f7424 */ /* 0x000fce00078e00ff */
[----:B------:R-:W-:Y:S05]  /*110a0*/  WARPSYNC.COLLECTIVE R15, `(.L_x_521) ;  /* 0x000000000f087348 */ /* 0x000fea0003c00000 */
[----:B------:R0:W1:Y:S02]  /*110b0*/  SHFL.IDX P6, R14, R13, R12, R11 ;  /* 0x0000000c0d0e7389 */ /* 0x00006400000c000b */
[----:B01----:R-:W-:Y:S01]  /*110c0*/  ENDCOLLECTIVE ;  /* 0x000000000000791b */ /* 0x003fe20003800000 */
.L_x_521:
[----:B------:R-:W-:Y:S05]  /*110d0*/  BSYNC B0 ;  /* 0x0000000000007941 */ /* 0x000fea0003800000 */
.L_x_520:
[----:B------:R-:W-:Y:S02]  /*110e0*/  IMAD.MOV.U32 R13, RZ, RZ, R0 ;  /* 0x000000ffff0d7224 */ /* 0x000fe400078e0000 */
[----:B------:R-:W-:Y:S02]  /*110f0*/  IMAD.MOV.U32 R12, RZ, RZ, RZ ;  /* 0x000000ffff0c7224 */ /* 0x000fe400078e00ff */
[----:B------:R-:W-:Y:S02]  /*11100*/  IMAD.MOV.U32 R11, RZ, RZ, 0x181f ;  /* 0x0000181fff0b7424 */ /* 0x000fe400078e00ff */
[----:B------:R-:W-:Y:S02]  /*11110*/  IMAD.MOV.U32 R15, RZ, RZ, -0x1 ;  /* 0xffffffffff0f7424 */ /* 0x000fe400078e00ff */
[----:B------:R-:W-:Y:S02]  /*11120*/  IMAD.MOV.U32 R2, RZ, RZ, R14 ;  /* 0x000000ffff027224 */ /* 0x000fe400078e000e */
[----:B------:R-:W-:-:S07]  /*11130*/  @P0 IMAD R7, R5, 0x2, R22 ;  /* 0x0000000205070824 */ /* 0x000fce00078e0216 */
[----:B------:R-:W-:Y:S05]  /*11140*/  WARPSYNC.COLLECTIVE R15, `(.L_x_522) ;  /* 0x000000000f087348 */ /* 0x000fea0003c00000 */
[----:B------:R0:W1:Y:S02]  /*11150*/  SHFL.IDX P6, R14, R13, R12, R11 ;  /* 0x0000000c0d0e7389 */ /* 0x00006400000c000b */
[----:B01----:R-:W-:Y:S01]  /*11160*/  ENDCOLLECTIVE ;  /* 0x000000000000791b */ /* 0x003fe20003800000 */
.L_x_522:
[----:B------:R-:W-:Y:S02]  /*11170*/  IMAD.MOV.U32 R13, RZ, RZ, R4 ;  /* 0x000000ffff0d7224 */ /* 0x000fe400078e0004 */
[----:B------:R-:W-:Y:S02]  /*11180*/  IMAD.MOV.U32 R12, RZ, RZ, 0x1 ;  /* 0x00000001ff0c7424 */ /* 0x000fe400078e00ff */
[----:B------:R-:W-:-:S07]  /*11190*/  IMAD.MOV.U32 R3, RZ, RZ, R14 ;  /* 0x000000ffff037224 */ /* 0x000fce00078e000e */
[----:B------:R-:W-:Y:S05]  /*111a0*/  WARPSYNC.COLLECTIVE R15, `(.L_x_523) ;  /* 0x000000000f087348 */ /* 0x000fea0003c00000 */
[----:B------:R0:W1:Y:S02]  /*111b0*/  SHFL.IDX P6, R14, R13, R12, R11 ;  /* 0x0000000c0d0e7389 */ /* 0x00006400000c000b */
[----:B01----:R-:W-:Y:S01]  /*111c0*/  ENDCOLLECTIVE ;  /* 0x000000000000791b */ /* 0x003fe20003800000 */
.L_x_523:
[----:B------:R-:W-:-:S05]  /*111d0*/  @P0 LEA R3, P1, R8, R3, 0x1 ;  /* 0x0000000308030211 */ /* 0x000fca00078208ff */
[----:B------:R-:W-:-:S05]  /*111e0*/  @P0 IMAD.X R2, RZ, RZ, R2, P1 ;  /* 0x000000ffff020224 */ /* 0x000fca00008e0602 */
[----:B------:R-:W-:Y:S01]  /*111f0*/  @P0 LOP3.LUT R3, R3, R2, RZ, 0x3c, !PT ;  /* 0x0000000203030212 */ /* 0x000fe200078e3cff */
[----:B------:R-:W-:-:S03]  /*11200*/  IMAD.MOV.U32 R13, RZ, RZ, R0 ;  /* 0x000000ffff0d7224 */ /* 0x000fc600078e0000 */
[----:B------:R-:W-:-:S04]  /*11210*/  @P0 LOP3.LUT R2, R3, R2, RZ, 0x3c, !PT ;  /* 0x0000000203020212 */ /* 0x000fc800078e3cff */
[----:B------:R-:W-:-:S05]  /*11220*/  @P0 LOP3.LUT R3, R3, R2, RZ, 0x3c, !PT ;  /* 0x0000000203030212 */ /* 0x000fca00078e3cff */
[----:B------:R-:W-:Y:S01]  /*11230*/  @!PT LDS RZ, [RZ] ;  /* 0x00000000fffff984 */ /* 0x000fe20000000800 */
[----:B------:R-:W-:Y:S01]  /*11240*/  @!PT LDS RZ, [RZ] ;  /* 0x00000000fffff984 */ /* 0x000fe20000000800 */
[----:B------:R-:W-:Y:S01]  /*11250*/  @!PT LDS RZ, [RZ] ;  /* 0x00000000fffff984 */ /* 0x000fe20000000800 */
[----:B------:R0:W-:Y:S01]  /*11260*/  @P0 LDGSTS.E.BYPASS.LTC128B.128 [R7+0x1c400], desc[UR50][R2.64], !P2 ;  /* 0x1c40000002070fae */ /* 0x0001e2000d101d72 */
[----:B------:R-:W-:Y:S01]  /*11270*/  ISETP.GE.AND P0, PT, R32, 0x11, PT ;  /* 0x000000112000780c */ /* 0x000fe20003f06270 */
[----:B0-----:R-:W-:-:S12]  /*11280*/  IMAD.MOV.U32 R2, RZ, RZ, R14 ;  /* 0x000000ffff027224 */ /* 0x001fd800078e000e */
[----:B------:R-:W-:Y:S05]  /*11290*/  WARPSYNC.COLLECTIVE R15, `(.L_x_524) ;  /* 0x000000000f087348 */ /* 0x000fea0003c00000 */
[----:B------:R0:W1:Y:S02]  /*112a0*/  SHFL.IDX P6, R14, R13, R12, R11 ;  /* 0x0000000c0d0e7389 */ /* 0x00006400000c000b */
[----:B01----:R-:W-:Y:S01]  /*112b0*/  ENDCOLLECTIVE ;  /* 0x000000000000791b */ /* 0x003fe20003800000 */
.L_x_524:
[----:B------:R-:W-:Y:S02]  /*112c0*/  @P0 IMAD R7, R5, 0x2, R22 ;  /* 0x0000000205070824 */ /* 0x000fe400078e0216 */
[----:B------:R-:W-:Y:S02]  /*112d0*/  IMAD.MOV.U32 R13, RZ, RZ, R4 ;  /* 0x000000ffff0d7224 */ /* 0x000fe400078e0004 */
[----:B------:R-:W-:Y:S02]  /*112e0*/  IMAD.MOV.U32 R12, RZ, RZ, 0x2 ;  /* 0x00000002ff0c7424 */ /* 0x000fe400078e00ff */
[----:B------:R-:W-:-:S07]  /*112f0*/  IMAD.MOV.U32 R3, RZ, RZ, R14 ;  /* 0x000000ffff037224 */ /* 0x000fce00078e000e */
[----:B------:R-:W-:Y:S05]  /*11300*/  WARPSYNC.COLLECTIVE R15, `(.L_x_525) ;  /* 0x000000000f087348 */ /* 0x000fea0003c00000 */
[----:B------:R0:W1:Y:S02]  /*11310*/  SHFL.IDX P6, R14, R13, R12, R11 ;  /* 0x0000000c0d0e7389 */ /* 0x00006400000c000b */
[----:B01----:R-:W-:Y:S01]  /*11320*/  ENDCOLLECTIVE ;  /* 0x000000000000791b */ /* 0x003fe20003800000 */
.L_x_525:
        /* <DEDUP_REMOVED lines=15> */
.L_x_526:
[----:B------:R-:W-:Y:S02]  /*11420*/  @P0 IMAD R7, R5, 0x2, R22 ;  /* 0x0000000205070824 */ /* 0x000fe400078e0216 */
[----:B------:R-:W-:Y:S02]  /*11430*/  IMAD.MOV.U32 R13, RZ, RZ, R4 ;  /* 0x000000ffff0d7224 */ /* 0x000fe400078e0004 */
[----:B------:R-:W-:Y:S02]  /*11440*/  IMAD.MOV.U32 R12, RZ, RZ, 0x3 ;  /* 0x00000003ff0c7424 */ /* 0x000fe400078e00ff */
[----:B------:R-:W-:-:S07]  /*11450*/  IMAD.MOV.U32 R3, RZ, RZ, R14 ;  /* 0x000000ffff037224 */ /* 0x000fce00078e000e */
[----:B------:R-:W-:Y:S05]  /*11460*/  WARPSYNC.COLLECTIVE R15, `(.L_x_527) ;  /* 0x000000000f087348 */ /* 0x000fea0003c00000 */
[----:B------:R0:W1:Y:S02]  /*11470*/  SHFL.IDX P6, R14, R13, R12, R11 ;  /* 0x0000000c0d0e7389 */ /* 0x00006400000c000b */
[----:B01----:R-:W-:Y:S01]  /*11480*/  ENDCOLLECTIVE ;  /* 0x000000000000791b */ /* 0x003fe20003800000 */
.L_x_527:
        /* <DEDUP_REMOVED lines=15> */
.L_x_528:
[----:B------:R-:W-:Y:S02]  /*11580*/  @P0 IMAD R7, R5, 0x2, R22 ;  /* 0x0000000205070824 */ /* 0x000fe400078e0216 */
[----:B------:R-:W-:Y:S02]  /*11590*/  IMAD.MOV.U32 R13, RZ, RZ, R4 ;  /* 0x000000ffff0d7224 */ /* 0x000fe400078e0004 */
[----:B------:R-:W-:Y:S02]  /*115a0*/  IMAD.MOV.U32 R12, RZ, RZ, 0x4 ;  /* 0x00000004ff0c7424 */ /* 0x000fe400078e00ff */
[----:B------:R-:W-:-:S07]  /*115b0*/  IMAD.MOV.U32 R3, RZ, RZ, R14 ;  /* 0x000000ffff037224 */ /* 0x000fce00078e000e */
[----:B------:R-:W-:Y:S05]  /*115c0*/  WARPSYNC.COLLECTIVE R15, `(.L_x_529) ;  /* 0x000000000f087348 */ /* 0x000fea0003c00000 */
[----:B------:R0:W1:Y:S02]  /*115d0*/  SHFL.IDX P6, R14, R13, R12, R11 ;  /* 0x0000000c0d0e7389 */ /* 0x00006400000c000b */
[----:B01----:R-:W-:Y:S01]  /*115e0*/  ENDCOLLECTIVE ;  /* 0x000000000000791b */ /* 0x003fe20003800000 */
.L_x_529:
        /* <DEDUP_REMOVED lines=15> */
.L_x_530:
[----:B------:R-:W-:Y:S02]  /*116e0*/  @P0 IMAD R7, R5, 0x2, R22 ;  /* 0x0000000205070824 */ /* 0x000fe400078e0216 */
[----:B------:R-:W-:Y:S02]  /*116f0*/  IMAD.MOV.U32 R13, RZ, RZ, R4 ;  /* 0x000000ffff0d7224 */ /* 0x000fe400078e0004 */
[----:B------:R-:W-:Y:S02]  /*11700*/  IMAD.MOV.U32 R12, RZ, RZ, 0x5 ;  /* 0x00000005ff0c7424 */ /* 0x000fe400078e00ff */
[----:B------:R-:W-:-:S07]  /*11710*/  IMAD.MOV.U32 R3, RZ, RZ, R14 ;  /* 0x000000ffff037224 */ /* 0x000fce00078e000e */
[----:B------:R-:W-:Y:S05]  /*11720*/  WARPSYNC.COLLECTIVE R15, `(.L_x_531) ;  /* 0x000000000f087348 */ /* 0x000fea0003c00000 */
[----:B------:R0:W1:Y:S02]  /*11730*/  SHFL.IDX P6, R14, R13, R12, R11 ;  /* 0x0000000c0d0e7389 */ /* 0x00006400000c000b */
[----:B01----:R-:W-:Y:S01]  /*11740*/  ENDCOLLECTIVE ;  /* 0x000000000000791b */ /* 0x003fe20003800000 */
.L_x_531:
[----:B------:R-:W-:-:S05]  /*11750*/  @P0 LEA R3, P1, R8, R3, 0x1 ;  /* 0x0000000308030211 */ /* 0x000fca00078208ff */
[----:B------:R-:W-:-:S05]  /*11760*/  @P0 IMAD.X R2, RZ, RZ, R2, P1 ;  /* 0x000000ffff020224 */ /* 0x000fca00008e0602 */
[----:B------:R-:W-:Y:S01]  /*11770*/  @P0 LOP3.LUT R3, R3, R2, RZ, 0x3c, !PT ;  /* 0x0000000203030212 */ /* 0x000fe200078e3cff */
[----:B------:R-:W-:-:S03]  /*11780*/  IMAD.MOV.U32 R13, RZ, RZ, R0 ;  /* 0x000000ffff0d7224 */ /* 0x000fc600078e0000 */
[----:B------:R-:W-:-:S04]  /*11790*/  @P0 LOP3.LUT R2, R3, R2, RZ, 0x3c, !PT ;  /* 0x0000000203020212 */ /* 0x000fc800078e3cff */
[----:B------:R-:W-:Y:S01]  /*117a0*/  @P0 LOP3.LUT R3, R3, R2, RZ, 0x3c, !PT ;  /* 0x0000000203030212 */ /* 0x000fe200078e3cff */
[----:B------:R-:W-:-:S07]  /*117b0*/  IMAD.MOV.U32 R4, RZ, RZ, R14 ;  /* 0x000000ffff047224 */ /* 0x000fce00078e000e */
[----:B------:R-:W-:Y:S05]  /*117c0*/  WARPSYNC.COLLECTIVE R15, `(.L_x_532) ;  /* 0x000000000f087348 */ /* 0x000fea0003c00000 */
[----:B------:R0:W1:Y:S02]  /*117d0*/  SHFL.IDX P6, R14, R13, R12, R11 ;  /* 0x0000000c0d0e7389 */ /* 0x00006400000c000b */
[----:B01----:R-:W-:Y:S01]  /*117e0*/  ENDCOLLECTIVE ;  /* 0x000000000000791b */ /* 0x003fe20003800000 */
.L_x_532:
[----:B------:R-:W-:Y:S01]  /*117f0*/  @!PT LDS RZ, [RZ] ;  /* 0x00000000fffff984 */ /* 0x000fe20000000800 */
[----:B------:R-:W-:Y:S01]  /*11800*/  @!PT LDS RZ, [RZ] ;  /* 0x00000000fffff984 */ /* 0x000fe20000000800 */
[----:B------:R-:W-:Y:S01]  /*11810*/  @!PT LDS RZ, [RZ] ;  /* 0x00000000fffff984 */ /* 0x000fe20000000800 */
[----:B------:R1:W-:Y:S01]  /*11820*/  @P0 LDGSTS.E.BYPASS.LTC128B.128 [R7+0x1e400], desc[UR50][R2.64], !P2 ;  /* 0x1e40000002070fae */ /* 0x0003e2000d101d72 */
[----:B------:R-:W-:Y:S01]  /*11830*/  IMAD.MOV.U32 R0, RZ, RZ, R14 ;  /* 0x000000ffff007224 */ /* 0x000fe200078e000e */
[----:B------:R-:W-:Y:S06]  /*11840*/  BRA `(.L_x_533) ;  /* 0xffffffbc00f87947 */ /* 0x000fec000383ffff */
.L_x_463:
[----:B------:R-:W-:Y:S02]  /*11850*/  IMAD.MOV.U32 R13, RZ, RZ, R4 ;  /* 0x000000ffff0d7224 */ /* 0x000fe400078e0004 */
[----:B------:R-:W-:Y:S02]  /*11860*/  IMAD.MOV.U32 R12, RZ, RZ, RZ ;  /* 0x000000ffff0c7224 */ /* 0x000fe400078e00ff */
[----:B------:R-:W-:Y:S02]  /*11870*/  IMAD.MOV.U32 R11, RZ, RZ, 0x181f ;  /* 0x0000181fff0b7424 */ /* 0x000fe400078e00ff */
[----:B------:R-:W-:Y:S02]  /*11880*/  IMAD.MOV.U32 R15, RZ, RZ, -0x1 ;  /* 0xffffffffff0f7424 */ /* 0x000fe400078e00ff */
[----:B-----5:R-:W-:Y:S02]  /*11890*/  IMAD R5, R10, R6, RZ ;  /* 0x000000060a057224 */ /* 0x020fe400078e02ff */
[----:B------:R-:W-:-:S07]  /*118a0*/  IMAD.IADD R17, R9, 0x1, R17 ;  /* 0x0000000109117824 */ /* 0x000fce00078e0211 */
[----:B------:R-:W-:Y:S05]  /*118b0*/  WARPSYNC.COLLECTIVE R15, `(.L_x_534) ;  /* 0x000000000f087348 */ /* 0x000fea0003c00000 */
[----:B------:R0:W1:Y:S02]  /*118c0*/  SHFL.IDX P6, R14, R13, R12, R11 ;  /* 0x0000000c0d0e7389 */ /* 0x00006400000c000b */
[----:B01----:R-:W-:Y:S01]  /*118d0*/  ENDCOLLECTIVE ;  /* 0x000000000000791b */ /* 0x003fe20003800000 */
.L_x_534:
[C---:B------:R-:W-:Y:S01]  /*118e0*/  VIADD R6, R17.reuse, 0x10 ;  /* 0x0000001011067836 */ /* 0x040fe20000000000 */
[----:B------:R-:W-:Y:S01]  /*118f0*/  ISETP.GE.AND P0, PT, R17, R5, PT ;  /* 0x000000051100720c */ /* 0x000fe20003f06270 */
[----:B------:R-:W-:Y:S02]  /*11900*/  IMAD.MOV.U32 R13, RZ, RZ, R0 ;  /* 0x000000ffff0d7224 */ /* 0x000fe400078e0000 */
[----:B------:R-:W-:-:S10]  /*11910*/  IMAD.MOV.U32 R2, RZ, RZ, R14 ;  /* 0x000000ffff027224 */ /* 0x000fd400078e000e */
[----:B------:R-:W-:Y:S05]  /*11920*/  WARPSYNC.COLLECTIVE R15, `(.L_x_535) ;  /* 0x000000000f087348 */ /* 0x000fea0003c00000 */
[----:B------:R0:W1:Y:S02]  /*11930*/  SHFL.IDX P6, R14, R13, R12, R11 ;  /* 0x0000000c0d0e7389 */ /* 0x00006400000c000b */
[----:B01----:R-:W-:Y:S01]  /*11940*/  ENDCOLLECTIVE ;  /* 0x000000000000791b */ /* 0x003fe20003800000 */
.L_x_535:
[----:B------:R-:W-:Y:S02]  /*11950*/  IMAD.MOV.U32 R13, RZ, RZ, R4 ;  /* 0x000000ffff0d7224 */ /* 0x000fe400078e0004 */
[----:B------:R-:W-:Y:S02]  /*11960*/  IMAD.MOV.U32 R12, RZ, RZ, 0x1 ;  /* 0x00000001ff0c7424 */ /* 0x000fe400078e00ff */
[----:B------:R-:W-:-:S07]  /*11970*/  IMAD.MOV.U32 R3, RZ, RZ, R14 ;  /* 0x000000ffff037224 */ /* 0x000fce00078e000e */
[----:B------:R-:W-:Y:S05]  /*11980*/  WARPSYNC.COLLECTIVE R15, `(.L_x_536) ;  /* 0x000000000f087348 */ /* 0x000fea0003c00000 */
[----:B------:R0:W1:Y:S02]  /*11990*/  SHFL.IDX P6, R14, R13, R12, R11 ;  /* 0x0000000c0d0e7389 */ /* 0x00006400000c000b */
[----:B01----:R-:W-:Y:S01]  /*119a0*/  ENDCOLLECTIVE ;  /* 0x000000000000791b */ /* 0x003fe20003800000 */
.L_x_536:
[----:B------:R-:W-:-:S05]  /*119b0*/  @!P0 LEA R3, P2, R8, R3, 0x1 ;  /* 0x0000000308038211 */ /* 0x000fca00078408ff */
[----:B------:R-:W-:-:S05]  /*119c0*/  @!P0 IMAD.X R2, RZ, RZ, R2, P2 ;  /* 0x000000ffff028224 */ /* 0x000fca00010e0602 */
[----:B------:R-:W-:Y:S01]  /*119d0*/  @!P0 LOP3.LUT R3, R3, R2, RZ, 0x3c, !PT ;  /* 0x0000000203038212 */ /* 0x000fe200078e3cff */
[----:B------:R-:W-:-:S03]  /*119e0*/  IMAD.MOV.U32 R13, RZ, RZ, R0 ;  /* 0x000000ffff0d7224 */ /* 0x000fc600078e0000 */
[----:B------:R-:W-:-:S04]  /*119f0*/  @!P0 LOP3.LUT R2, R3, R2, RZ, 0x3c, !PT ;  /* 0x0000000203028212 */ /* 0x000fc800078e3cff */
[----:B------:R-:W-:-:S05]  /*11a00*/  @!P0 LOP3.LUT R3, R3, R2, RZ, 0x3c, !PT ;  /* 0x0000000203038212 */ /* 0x000fca00078e3cff */
        /* <DEDUP_REMOVED lines=9> */
.L_x_537:
[----:B------:R-:W-:Y:S02]  /*11aa0*/  IMAD.MOV.U32 R13, RZ, RZ, R4 ;  /* 0x000000ffff0d7224 */ /* 0x000fe400078e0004 */
[----:B------:R-:W-:Y:S02]  /*11ab0*/  IMAD.MOV.U32 R12, RZ, RZ, 0x2 ;  /* 0x00000002ff0c7424 */ /* 0x000fe400078e00ff */
[----:B------:R-:W-:-:S07]  /*11ac0*/  IMAD.MOV.U32 R3, RZ, RZ, R14 ;  /* 0x000000ffff037224 */ /* 0x000fce00078e000e */
[----:B------:R-:W-:Y:S05]  /*11ad0*/  WARPSYNC.COLLECTIVE R15, `(.L_x_538) ;  /* 0x000000000f087348 */ /* 0x000fea0003c00000 */
[----:B------:R0:W1:Y:S02]  /*11ae0*/  SHFL.IDX P6, R14, R13, R12, R11 ;  /* 0x0000000c0d0e7389 */ /* 0x00006400000c000b */
[----:B01----:R-:W-:Y:S01]  /*11af0*/  ENDCOLLECTIVE ;  /* 0x000000000000791b */ /* 0x003fe20003800000 */
.L_x_538:
        /* <DEDUP_REMOVED lines=9> */
[----:B------:R0:W-:Y:S02]  /*11b90*/  @!P0 LDGSTS.E.BYPASS.LTC128B.128 [R36+0x18c00], desc[UR50][R2.64], !P1 ;  /* 0x18c0000002248fae */ /* 0x0001e4000c901d72 */
[----:B0-----:R-:W-:-:S05]  /*11ba0*/  VIADD R2, R17, 0x20 ;  /* 0x0000002011027836 */ /* 0x001fca0000000000 */
[----:B------:R-:W-:Y:S01]  /*11bb0*/  ISETP.GE.AND P0, PT, R2, R5, PT ;  /* 0x000000050200720c */ /* 0x000fe20003f06270 */
[----:B------:R-:W-:-:S12]  /*11bc0*/  IMAD.MOV.U32 R2, RZ, RZ, R14 ;  /* 0x000000ffff027224 */ /* 0x000fd800078e000e */
[----:B------:R-:W-:Y:S05]  /*11bd0*/  WARPSYNC.COLLECTIVE R15, `(.L_x_539) ;  /* 0x000000000f087348 */ /* 0x000fea0003c00000 */
[----:B------:R0:W1:Y:S02]  /*11be0*/  SHFL.IDX P6, R14, R13, R12, R11 ;  /* 0x0000000c0d0e7389 */ /* 0x00006400000c000b */
[----:B01----:R-:W-:Y:S01]  /*11bf0*/  ENDCOLLECTIVE ;  /* 0x000000000000791b */ /* 0x003fe20003800000 */
.L_x_539:
[----:B------:R-:W-:Y:S02]  /*11c00*/  IMAD.MOV.U32 R13, RZ, RZ, R4 ;  /* 0x000000ffff0d7224 */ /* 0x000fe400078e0004 */
[----:B------:R-:W-:Y:S02]  /*11c10*/  IMAD.MOV.U32 R12, RZ, RZ, 0x3 ;  /* 0x00000003ff0c7424 */ /* 0x000fe400078e00ff */
[----:B------:R-:W-:-:S07]  /*11c20*/  IMAD.MOV.U32 R3, RZ, RZ, R14 ;  /* 0x000000ffff037224 */ /* 0x000fce00078e000e */
[----:B------:R-:W-:Y:S05]  /*11c30*/  WARPSYNC.COLLECTIVE R15, `(.L_x_540) ;  /* 0x000000000f087348 */ /* 0x000fea0003c00000 */
[----:B------:R0:W1:Y:S02]  /*11c40*/  SHFL.IDX P6, R14, R13, R12, R11 ;  /* 0x0000000c0d0e7389 */ /* 0x00006400000c000b */
[----:B01----:R-:W-:Y:S01]  /*11c50*/  ENDCOLLECTIVE ;  /* 0x000000000000791b */ /* 0x003fe20003800000 */
.L_x_540:
        /* <DEDUP_REMOVED lines=16> */
.L_x_541:
[----:B------:R-:W-:Y:S02]  /*11d60*/  IMAD.MOV.U32 R13, RZ, RZ, R4 ;  /* 0x000000ffff0d7224 */ /* 0x000fe400078e0004 */
[----:B------:R-:W-:Y:S02]  /*11d70*/  IMAD.MOV.U32 R12, RZ, RZ, 0x4 ;  /* 0x00000004ff0c7424 */ /* 0x000fe400078e00ff */
[----:B------:R-:W-:-:S07]  /*11d80*/  IMAD.MOV.U32 R3, RZ, RZ, R14 ;  /* 0x000000ffff037224 */ /* 0x000fce00078e000e */
[----:B------:R-:W-:Y:S05]  /*11d90*/  WARPSYNC.COLLECTIVE R15, `(.L_x_542) ;  /* 0x000000000f087348 */ /* 0x000fea0003c00000 */
[----:B------:R0:W1:Y:S02]  /*11da0*/  SHFL.IDX P6, R14, R13, R12, R11 ;  /* 0x0000000c0d0e7389 */ /* 0x00006400000c000b */
[----:B01----:R-:W-:Y:S01]  /*11db0*/  ENDCOLLECTIVE ;  /* 0x000000000000791b */ /* 0x003fe20003800000 */
.L_x_542:
        /* <DEDUP_REMOVED lines=16> */
.L_x_543:
[----:B------:R-:W-:Y:S02]  /*11ec0*/  IMAD.MOV.U32 R13, RZ, RZ, R4 ;  /* 0x000000ffff0d7224 */ /* 0x000fe400078e0004 */
[----:B------:R-:W-:Y:S02]  /*11ed0*/  IMAD.MOV.U32 R12, RZ, RZ, 0x5 ;  /* 0x00000005ff0c7424 */ /* 0x000fe400078e00ff */
[----:B------:R-:W-:-:S07]  /*11ee0*/  IMAD.MOV.U32 R3, RZ, RZ, R14 ;  /* 0x000000ffff037224 */ /* 0x000fce00078e000e */
[----:B------:R-:W-:Y:S05]  /*11ef0*/  WARPSYNC.COLLECTIVE R15, `(.L_x_544) ;  /* 0x000000000f087348 */ /* 0x000fea0003c00000 */
[----:B------:R0:W1:Y:S02]  /*11f00*/  SHFL.IDX P6, R14, R13, R12, R11 ;  /* 0x0000000c0d0e7389 */ /* 0x00006400000c000b */
[----:B01----:R-:W-:Y:S01]  /*11f10*/  ENDCOLLECTIVE ;  /* 0x000000000000791b */ /* 0x003fe20003800000 */
.L_x_544:
        /* <DEDUP_REMOVED lines=16> */
.L_x_545:
[----:B------:R-:W-:Y:S02]  /*12020*/  IMAD.MOV.U32 R13, RZ, RZ, R4 ;  /* 0x000000ffff0d7224 */ /* 0x000fe400078e0004 */
[----:B------:R-:W-:Y:S02]  /*12030*/  IMAD.MOV.U32 R12, RZ, RZ, 0x6 ;  /* 0x00000006ff0c7424 */ /* 0x000fe400078e00ff */
[----:B------:R-:W-:-:S07]  /*12040*/  IMAD.MOV.U32 R3, RZ, RZ, R14 ;  /* 0x000000ffff037224 */ /* 0x000fce00078e000e */
[----:B------:R-:W-:Y:S05]  /*12050*/  WARPSYNC.COLLECTIVE R15, `(.L_x_546) ;  /* 0x000000000f087348 */ /* 0x000fea0003c00000 */
[----:B------:R0:W1:Y:S02]  /*12060*/  SHFL.IDX P6, R14, R13, R12, R11 ;  /* 0x0000000c0d0e7389 */ /* 0x00006400000c000b */
[----:B01----:R-:W-:Y:S01]  /*12070*/  ENDCOLLECTIVE ;  /* 0x000000000000791b */ /* 0x003fe20003800000 */
.L_x_546:
        /* <DEDUP_REMOVED lines=16> */
.L_x_547:
[----:B------:R-:W-:Y:S02]  /*12180*/  IMAD.MOV.U32 R13, RZ, RZ, R4 ;  /* 0x000000ffff0d7224 */ /* 0x000fe400078e0004 */
[----:B------:R-:W-:Y:S02]  /*12190*/  IMAD.MOV.U32 R12, RZ, RZ, 0x7 ;  /* 0x00000007ff0c7424 */ /* 0x000fe400078e00ff */
[----:B------:R-:W-:-:S07]  /*121a0*/  IMAD.MOV.U32 R3, RZ, RZ, R14 ;  /* 0x000000ffff037224 */ /* 0x000fce00078e000e */
[----:B------:R-:W-:Y:S05]  /*121b0*/  WARPSYNC.COLLECTIVE R15, `(.L_x_548) ;  /* 0x000000000f087348 */ /* 0x000fea0003c00000 */
[----:B------:R0:W1:Y:S02]  /*121c0*/  SHFL.IDX P6, R14, R13, R12, R11 ;  /* 0x0000000c0d0e7389 */ /* 0x00006400000c000b */
[----:B01----:R-:W-:Y:S01]  /*121d0*/  ENDCOLLECTIVE ;  /* 0x000000000000791b */ /* 0x003fe20003800000 */
.L_x_548:
[----:B------:R-:W-:-:S05]  /*121e0*/  @!P0 LEA R3, P2, R8, R3, 0x1 ;  /* 0x0000000308038211 */ /* 0x000fca00078408ff */
[----:B------:R-:W-:-:S05]  /*121f0*/  @!P0 IMAD.X R2, RZ, RZ, R2, P2 ;  /* 0x000000ffff028224 */ /* 0x000fca00010e0602 */
[----:B------:R-:W-:Y:S01]  /*12200*/  @!P0 LOP3.LUT R3, R3, R2, RZ, 0x3c, !PT ;  /* 0x0000000203038212 */ /* 0x000fe200078e3cff */
[----:B------:R-:W-:-:S03]  /*12210*/  IMAD.MOV.U32 R13, RZ, RZ, R0 ;  /* 0x000000ffff0d7224 */ /* 0x000fc600078e0000 */
[----:B------:R-:W-:-:S04]  /*12220*/  @!P0 LOP3.LUT R2, R3, R2, RZ, 0x3c, !PT ;  /* 0x0000000203028212 */ /* 0x000fc800078e3cff */
[----:B------:R-:W-:Y:S01]  /*12230*/  @!P0 LOP3.LUT R3, R3, R2, RZ, 0x3c, !PT ;  /* 0x0000000203038212 */ /* 0x000fe200078e3cff */
[----:B------:R-:W-:-:S04]  /*12240*/  IMAD.MOV.U32 R4, RZ, RZ, R14 ;  /* 0x000000ffff047224 */ /* 0x000fc800078e000e */
[----:B------:R-:W-:Y:S01]  /*12250*/  @!PT LDS RZ, [RZ] ;  /* 0x00000000fffff984 */ /* 0x000fe20000000800 */
[----:B------:R-:W-:Y:S01]  /*12260*/  @!PT LDS RZ, [RZ] ;  /* 0x00000000fffff984 */ /* 0x000fe20000000800 */
[----:B------:R-:W-:Y:S01]  /*12270*/  @!PT LDS RZ, [RZ] ;  /* 0x00000000fffff984 */ /* 0x000fe20000000800 */
[----:B------:R0:W-:Y:S03]  /*12280*/  @!P0 LDGSTS.E.BYPASS.LTC128B.128 [R36+0x1b400], desc[UR50][R2.64], !P1 ;  /* 0x1b40000002248fae */ /* 0x0001e6000c901d72 */
[----:B0-----:R-:W-:Y:S05]  /*12290*/  WARPSYNC.COLLECTIVE R15, `(.L_x_549) ;  /* 0x000000000f087348 */ /* 0x001fea0003c00000 */
[----:B------:R1:W2:Y:S02]  /*122a0*/  SHFL.IDX P6, R14, R13, R12, R11 ;  /* 0x0000000c0d0e7389 */ /* 0x0002a400000c000b */
[----:B012---:R-:W-:Y:S01]  /*122b0*/  ENDCOLLECTIVE ;  /* 0x000000000000791b */ /* 0x007fe20003800000 */
.L_x_549:
[----:B------:R-:W-:Y:S05]  /*122c0*/  BRA `(.L_x_550) ;  /* 0xffffffc000607947 */ /* 0x000fea000383ffff */
.L_x_466:
[----:B0-----:R0:W1:Y:S02]  /*122d0*/  SYNCS.PHASECHK.TRANS64.TRYWAIT P0, [R22+URZ+0x22820], R3 ;  /* 0x02282003160075a7 */ /* 0x001064000800017f */
[----:B-1----:R-:W-:Y:S05]  /*122e0*/  @!P0 NANOSLEEP.SYNCS 0x989680 ;  /* 0x009896800000895d */ /* 0x002fea0003900000 */
[----:B------:R-:W1:Y:S02]  /*122f0*/  @!P0 SYNCS.PHASECHK.TRANS64 P0, [R22+URZ+0x22820], R3 ;  /* 0x02282003160085a7 */ /* 0x000e64000800007f */
[----:B-1----:R-:W-:Y:S05]  /*12300*/  @!P0 BRA `(.L_x_466) ;  /* 0xfffffffc00f08947 */ /* 0x002fea000383ffff */
[----:B------:R-:W-:Y:S05]  /*12310*/  BRA `(.L_x_551) ;  /* 0xffffffc000bc7947 */ /* 0x000fea000383ffff */
.L_x_469:
[----:B-1----:R1:W2:Y:S02]  /*12320*/  SYNCS.PHASECHK.TRANS64.TRYWAIT P0, [R33+URZ+0x22860], R0 ;  /* 0x02286000210075a7 */ /* 0x0022a4000800017f */
[----:B--2---:R-:W-:Y:S05]  /*12330*/  @!P0 NANOSLEEP.SYNCS 0x989680 ;  /* 0x009896800000895d */ /* 0x004fea0003900000 */
[----:B------:R-:W2:Y:S02]  /*12340*/  @!P0 SYNCS.PHASECHK.TRANS64 P0, [R33+URZ+0x22860], R0 ;  /* 0x02286000210085a7 */ /* 0x000ea4000800007f */
[----:B--2---:R-:W-:Y:S05]  /*12350*/  @!P0 BRA `(.L_x_469) ;  /* 0xfffffffc00f08947 */ /* 0x004fea000383ffff */
[----:B------:R-:W-:Y:S05]  /*12360*/  BRA `(.L_x_552) ;  /* 0xffffffc000cc7947 */ /* 0x000fea000383ffff */
.L_x_470:
        /* <DEDUP_REMOVED lines=8> */
.L_x_554:
[----:B------:R-:W-:Y:S05]  /*123f0*/  BSYNC B0 ;  /* 0x0000000000007941 */ /* 0x000fea0003800000 */
.L_x_553:
[----:B------:R-:W0:Y:S01]  /*12400*/  S2R R7, SR_TID.X ;  /* 0x0000000000077919 */ /* 0x000e220000002100 */
[----:B------:R-:W-:Y:S01]  /*12410*/  IMAD.MOV.U32 R13, RZ, RZ, R5 ;  /* 0x000000ffff0d7224 */ /* 0x000fe200078e0005 */
[C---:B------:R-:W-:Y:S01]  /*12420*/  LOP3.LUT P2, RZ, R25.reuse, 0x2, RZ, 0xc0, !PT ;  /* 0x0000000219ff7812 */ /* 0x040fe2000784c0ff */
[----:B------:R-:W-:Y:S01]  /*12430*/  IMAD.MOV.U32 R12, RZ, RZ, RZ ;  /* 0x000000ffff0c7224 */ /* 0x000fe200078e00ff */
[----:B------:R-:W-:Y:S01]  /*12440*/  LOP3.LUT P1, RZ, R25, 0x4, RZ, 0xc0, !PT ;  /* 0x0000000419ff7812 */ /* 0x000fe2000782c0ff */
[----:B------:R-:W-:Y:S02]  /*12450*/  IMAD.MOV.U32 R11, RZ, RZ, 0x181f ;  /* 0x0000181fff0b7424 */ /* 0x000fe400078e00ff */
[----:B------:R-:W-:Y:S01]  /*12460*/  IMAD.MOV.U32 R15, RZ, RZ, -0x1 ;  /* 0xffffffffff0f7424 */ /* 0x000fe200078e00ff */
[----:B------:R-:W-:Y:S01]  /*12470*/  ISETP.LT.OR P4, PT, R32, 0x1, !P1 ;  /* 0x000000012000780c */ /* 0x000fe20004f81670 */
[----:B------:R-:W-:Y:S02]  /*12480*/  IMAD.MOV.U32 R3, RZ, RZ, R14 ;  /* 0x000000ffff037224 */ /* 0x000fe400078e000e */
[----:B------:R-:W-:-:S10]  /*12490*/  IMAD R4, R4, 0x2, R22 ;  /* 0x0000000204047824 */ /* 0x000fd400078e0216 */
[----:B0-----:R-:W-:Y:S05]  /*124a0*/  WARPSYNC.COLLECTIVE R15, `(.L_x_555) ;  /* 0x000000000f087348 */ /* 0x001fea0003c00000 */
[----:B------:R1:W2:Y:S02]  /*124b0*/  SHFL.IDX P6, R14, R13, R12, R11 ;  /* 0x0000000c0d0e7389 */ /* 0x0002a400000c000b */
[----:B012---:R-:W-:Y:S01]  /*124c0*/  ENDCOLLECTIVE ;  /* 0x000000000000791b */ /* 0x007fe20003800000 */
.L_x_555:
[----:B------:R-:W-:Y:S02]  /*124d0*/  IMAD.MOV.U32 R13, RZ, RZ, R6 ;  /* 0x000000ffff0d7224 */ /* 0x000fe400078e0006 */
[----:B------:R-:W-:Y:S02]  /*124e0*/  IMAD.MOV.U32 R12, RZ, RZ, 0x1 ;  /* 0x00000001ff0c7424 */ /* 0x000fe400078e00ff */
[----:B------:R-:W-:-:S05]  /*124f0*/  IMAD.SHL.U32 R7, R7, 0x8, RZ ;  /* 0x0000000807077824 */ /* 0x000fca00078e00ff */
[----:B------:R-:W-:-:S05]  /*12500*/  LOP3.LUT R7, R7, 0x38, RZ, 0xc0, !PT ;  /* 0x0000003807077812 */ /* 0x000fca00078ec0ff */
[----:B------:R-:W-:Y:S01]  /*12510*/  IMAD.SHL.U32 R0, R7, 0x2, RZ ;  /* 0x0000000207007824 */ /* 0x000fe200078e00ff */
[----:B------:R-:W-:-:S04]  /*12520*/  LOP3.LUT R7, R25, 0x1, RZ, 0xc0, !PT ;  /* 0x0000000119077812 */ /* 0x000fc800078ec0ff */
[----:B------:R-:W-:Y:S02]  /*12530*/  IADD3 R2, P0, R14, R0, RZ ;  /* 0x000000000e027210 */ /* 0x000fe40007f1e0ff */
[----:B------:R-:W-:-:S13]  /*12540*/  ISETP.NE.U32.AND P3, PT, R7, 0x1, PT ;  /* 0x000000010700780c */ /* 0x000fda0003f65070 */
[----:B------:R-:W-:Y:S05]  /*12550*/  WARPSYNC.COLLECTIVE R15, `(.L_x_556) ;  /* 0x000000000f087348 */ /* 0x000fea0003c00000 */
[----:B------:R0:W1:Y:S02]  /*12560*/  SHFL.IDX P6, R14, R13, R12, R11 ;  /* 0x0000000c0d0e7389 */ /* 0x00006400000c000b */
[----:B01----:R-:W-:Y:S01]  /*12570*/  ENDCOLLECTIVE ;  /* 0x000000000000791b */ /* 0x003fe20003800000 */
.L_x_556:
[----:B------:R-:W-:Y:S01]  /*12580*/  IMAD.X R3, RZ, RZ, R3, P0 ;  /* 0x000000ffff037224 */ /* 0x000fe200000e0603 */
[----:B------:R-:W-:Y:S01]  /*12590*/  ISETP.LT.OR P0, PT, R32, 0x1, P3 ;  /* 0x000000012000780c */ /* 0x000fe20001f01670 */
[----:B------:R-:W-:-:S12]  /*125a0*/  IMAD.MOV.U32 R13, RZ, RZ, R5 ;  /* 0x000000ffff0d7224 */ /* 0x000fd800078e0005 */
[----:B------:R-:W-:Y:S01]  /*125b0*/  @!PT LDS RZ, [RZ] ;  /* 0x00000000fffff984 */ /* 0x000fe20000000800 */
[----:B------:R-:W-:Y:S01]  /*125c0*/  @!PT LDS RZ, [RZ] ;  /* 0x00000000fffff984 */ /* 0x000fe20000000800 */
[----:B------:R-:W-:Y:S01]  /*125d0*/  @!PT LDS RZ, [RZ] ;  /* 0x00000000fffff984 */ /* 0x000fe20000000800 */
[----:B------:R-:W-:Y:S01]  /*125e0*/  LDGSTS.E.BYPASS.LTC128B.128 [R4+0x400], desc[UR50][R2.64], !P0 ;  /* 0x0040000002047fae */ /* 0x000fe2000c101d72 */
[----:B------:R-:W-:-:S13]  /*125f0*/  ISETP.LT.OR P0, PT, R32, 0x1, !P2 ;  /* 0x000000012000780c */ /* 0x000fda0005701670 */
[----:B------:R-:W-:Y:S01]  /*12600*/  LDGSTS.E.BYPASS.LTC128B.128 [R4+0x3400], desc[UR50][R2.64+0x80], !P0 ;  /* 0x0340008002047fae */ /* 0x000fe2000c101d72 */
[----:B------:R-:W-:-:S03]  /*12610*/  LOP3.LUT P0, RZ, R25, 0x8, RZ, 0xc0, !PT ;  /* 0x0000000819ff7812 */ /* 0x000fc6000780c0ff */
[----:B------:R-:W-:Y:S01]  /*12620*/  LDGSTS.E.BYPASS.LTC128B.128 [R4+0x6400], desc[UR50][R2.64+0x100], !P4 ;  /* 0x0640010002047fae */ /* 0x000fe2000e101d72 */
[----:B------:R-:W-:-:S13]  /*12630*/  ISETP.LT.OR P4, PT, R32, 0x1, !P0 ;  /* 0x000000012000780c */ /* 0x000fda0004781670 */
[----:B------:R0:W-:Y:S02]  /*12640*/  LDGSTS.E.BYPASS.LTC128B.128 [R4+0x9400], desc[UR50][R2.64+0x180], !P4 ;  /* 0x0940018002047fae */ /* 0x0001e4000e101d72 */
[----:B0-----:R-:W-:-:S07]  /*12650*/  IMAD.MOV.U32 R3, RZ, RZ, R14 ;  /* 0x000000ffff037224 */ /* 0x001fce00078e000e */
[----:B------:R-:W-:Y:S05]  /*12660*/  WARPSYNC.COLLECTIVE R15, `(.L_x_557) ;  /* 0x000000000f087348 */ /* 0x000fea0003c00000 */
[----:B------:R0:W1:Y:S02]  /*12670*/  SHFL.IDX P6, R14, R13, R12, R11 ;  /* 0x0000000c0d0e7389 */ /* 0x00006400000c000b */
[----:B01----:R-:W-:Y:S01]  /*12680*/  ENDCOLLECTIVE ;  /* 0x000000000000791b */ /* 0x003fe20003800000 */
.L_x_557:
[----:B------:R-:W-:Y:S02]  /*12690*/  IMAD.MOV.U32 R13, RZ, RZ, R6 ;  /* 0x000000ffff0d7224 */ /* 0x000fe400078e0006 */
[----:B------:R-:W-:Y:S01]  /*126a0*/  IMAD.MOV.U32 R12, RZ, RZ, 0x2 ;  /* 0x00000002ff0c7424 */ /* 0x000fe200078e00ff */
[----:B------:R-:W-:-:S13]  /*126b0*/  IADD3 R2, P4, R14, R0, RZ ;  /* 0x000000000e027210 */ /* 0x000fda0007f9e0ff */
[----:B------:R-:W-:Y:S05]  /*126c0*/  WARPSYNC.COLLECTIVE R15, `(.L_x_558) ;  /* 0x000000000f087348 */ /* 0x000fea0003c00000 */
[----:B------:R0:W1:Y:S02]  /*126d0*/  SHFL.IDX P6, R14, R13, R12, R11 ;  /* 0x0000000c0d0e7389 */ /* 0x00006400000c000b */
[----:B01----:R-:W-:Y:S01]  /*126e0*/  ENDCOLLECTIVE ;  /* 0x000000000000791b */ /* 0x003fe20003800000 */
.L_x_558:
        /* <DEDUP_REMOVED lines=9> */
[----:B------:R-:W-:-:S13]  /*12780*/  ISETP.LT.OR P4, PT, R32, 0x11, !P1 ;  /* 0x000000112000780c */ /* 0x000fda0004f81670 */
[----:B------:R-:W-:Y:S01]  /*12790*/  LDGSTS.E.BYPASS.LTC128B.128 [R4+0x6c00], desc[UR50][R2.64+0x100], !P4 ;  /* 0x06c0010002047fae */ /* 0x000fe2000e101d72 */
[----:B------:R-:W-:-:S13]  /*127a0*/  ISETP.LT.OR P4, PT, R32, 0x11, !P0 ;  /* 0x000000112000780c */ /* 0x000fda0004781670 */
[----:B------:R0:W-:Y:S02]  /*127b0*/  LDGSTS.E.BYPASS.LTC128B.128 [R4+0x9c00], desc[UR50][R2.64+0x180], !P4 ;  /* 0x09c0018002047fae */ /* 0x0001e4000e101d72 */
[----:B0-----:R-:W-:-:S07]  /*127c0*/  IMAD.MOV.U32 R3, RZ, RZ, R14 ;  /* 0x000000ffff037224 */ /* 0x001fce00078e000e */
[----:B------:R-:W-:Y:S05]  /*127d0*/  WARPSYNC.COLLECTIVE R15, `(.L_x_559) ;  /* 0x000000000f087348 */ /* 0x000fea0003c00000 */
[----:B------:R0:W1:Y:S02]  /*127e0*/  SHFL.IDX P6, R14, R13, R12, R11 ;  /* 0x0000000c0d0e7389 */ /* 0x00006400000c000b */
[----:B01----:R-:W-:Y:S01]  /*127f0*/  ENDCOLLECTIVE ;  /* 0x000000000000791b */ /* 0x003fe20003800000 */
.L_x_559:
[----:B------:R-:W-:Y:S02]  /*12800*/  IMAD.MOV.U32 R13, RZ, RZ, R6 ;  /* 0x000000ffff0d7224 */ /* 0x000fe400078e0006 */
[----:B------:R-:W-:Y:S01]  /*12810*/  IMAD.MOV.U32 R12, RZ, RZ, 0x3 ;  /* 0x00000003ff0c7424 */ /* 0x000fe200078e00ff */
[----:B------:R-:W-:-:S13]  /*12820*/  IADD3 R2, P4, R14, R0, RZ ;  /* 0x000000000e027210 */ /* 0x000fda0007f9e0ff */
[----:B------:R-:W-:Y:S05]  /*12830*/  WARPSYNC.COLLECTIVE R15, `(.L_x_560) ;  /* 0x000000000f087348 */ /* 0x000fea0003c00000 */
[----:B------:R0:W1:Y:S02]  /*12840*/  SHFL.IDX P6, R14, R13, R12, R11 ;  /* 0x0000000c0d0e7389 */ /* 0x00006400000c000b */
[----:B01----:R-:W-:Y:S01]  /*12850*/  ENDCOLLECTIVE ;  /* 0x000000000000791b */ /* 0x003fe20003800000 */
.L_x_560:
        /* <DEDUP_REMOVED lines=17> */
.L_x_561:
[----:B------:R-:W-:Y:S02]  /*12970*/  IMAD.MOV.U32 R13, RZ, RZ, R6 ;  /* 0x000000ffff0d7224 */ /* 0x000fe400078e0006 */
[----:B------:R-:W-:Y:S01]  /*12980*/  IMAD.MOV.U32 R12, RZ, RZ, 0x4 ;  /* 0x00000004ff0c7424 */ /* 0x000fe200078e00ff */
[----:B------:R-:W-:-:S13]  /*12990*/  IADD3 R2, P4, R14, R0, RZ ;  /* 0x000000000e027210 */ /* 0x000fda0007f9e0ff */
[----:B------:R-:W-:Y:S05]  /*129a0*/  WARPSYNC.COLLECTIVE R15, `(.L_x_562) ;  /* 0x000000000f087348 */ /* 0x000fea0003c00000 */
[----:B------:R0:W1:Y:S02]  /*129b0*/  SHFL.IDX P6, R14, R13, R12, R11 ;  /* 0x0000000c0d0e7389 */ /* 0x00006400000c000b */
[----:B01----:R-:W-:Y:S01]  /*129c0*/  ENDCOLLECTIVE ;  /* 0x000000000000791b */ /* 0x003fe20003800000 */
.L_x_562:
        /* <DEDUP_REMOVED lines=17> */
.L_x_563:
[----:B------:R-:W-:Y:S02]  /*12ae0*/  IMAD.MOV.U32 R13, RZ, RZ, R6 ;  /* 0x000000ffff0d7224 */ /* 0x000fe400078e0006 */
[----:B------:R-:W-:Y:S01]  /*12af0*/  IMAD.MOV.U32 R12, RZ, RZ, 0x5 ;  /* 0x00000005ff0c7424 */ /* 0x000fe200078e00ff */
[----:B------:R-:W-:-:S13]  /*12b00*/  IADD3 R2, P4, R14, R0, RZ ;  /* 0x000000000e027210 */ /* 0x000fda0007f9e0ff */
[----:B------:R-:W-:Y:S05]  /*12b10*/  WARPSYNC.COLLECTIVE R15, `(.L_x_564) ;  /* 0x000000000f087348 */ /* 0x000fea0003c00000 */
[----:B------:R0:W1:Y:S02]  /*12b20*/  SHFL.IDX P6, R14, R13, R12, R11 ;  /* 0x0000000c0d0e7389 */ /* 0x00006400000c000b */
[----:B01----:R-:W-:Y:S01]  /*12b30*/  ENDCOLLECTIVE ;  /* 0x000000000000791b */ /* 0x003fe20003800000 */
.L_x_564:
        /* <DEDUP_REMOVED lines=12> */
.L_x_565:
        /* <DEDUP_REMOVED lines=9> */
.L_x_477:
[----:B0-----:R0:W1:Y:S02]  /*12c90*/  SYNCS.PHASECHK.TRANS64.TRYWAIT P0, [R10+URZ+0x22840], R20 ;  /* 0x022840140a0075a7 */ /* 0x001064000800017f */
[----:B-1----:R-:W-:Y:S05]  /*12ca0*/  @!P0 NANOSLEEP.SYNCS 0x989680 ;  /* 0x009896800000895d */ /* 0x002fea0003900000 */
[----:B------:R-:W1:Y:S02]  /*12cb0*/  @!P0 SYNCS.PHASECHK.TRANS64 P0, [R10+URZ+0x22840], R20 ;  /* 0x022840140a0085a7 */ /* 0x000e64000800007f */
[----:B-1----:R-:W-:Y:S05]  /*12cc0*/  @!P0 BRA `(.L_x_477) ;  /* 0xfffffffc00f08947 */ /* 0x002fea000383ffff */
[----:B------:R-:W-:Y:S05]  /*12cd0*/  BRA `(.L_x_567) ;  /* 0xffffffc400307947 */ /* 0x000fea000383ffff */
.L_x_478:
[----:B------:R-:W-:Y:S01]  /*12ce0*/  BSSY B1, `(.L_x_568) ;  /* 0x0000008000017945 */ /* 0x000fe20003800000 */
[----:B------:R-:W-:Y:S02]  /*12cf0*/  IMAD.MOV.U32 R13, RZ, RZ, R8 ;  /* 0x000000ffff0d7224 */ /* 0x000fe400078e0008 */
[----:B------:R-:W-:Y:S02]  /*12d00*/  IMAD.MOV.U32 R12, RZ, RZ, RZ ;  /* 0x000000ffff0c7224 */ /* 0x000fe400078e00ff */
[----:B------:R-:W-:Y:S02]  /*12d10*/  IMAD.MOV.U32 R11, RZ, RZ, 0x181f ;  /* 0x0000181fff0b7424 */ /* 0x000fe400078e00ff */
[----:B------:R-:W-:-:S07]  /*12d20*/  IMAD.MOV.U32 R15, RZ, RZ, -0x1 ;  /* 0xffffffffff0f7424 */ /* 0x000fce00078e00ff */
[----:B0-----:R-:W-:Y:S05]  /*12d30*/  WARPSYNC.COLLECTIVE R15, `(.L_x_569) ;  /* 0x000000000f087348 */ /* 0x001fea0003c00000 */
[----:B------:R1:W2:Y:S02]  /*12d40*/  SHFL.IDX P6, R14, R13, R12, R11 ;  /* 0x0000000c0d0e7389 */ /* 0x0002a400000c000b */
[----:B012---:R-:W-:Y:S01]  /*12d50*/  ENDCOLLECTIVE ;  /* 0x000000000000791b */ /* 0x007fe20003800000 */
.L_x_569:
[----:B------:R-:W-:Y:S05]  /*12d60*/  BSYNC B1 ;  /* 0x0000000000017941 */ /* 0x000fea0003800000 */
.L_x_568:
[----:B------:R-:W-:Y:S02]  /*12d70*/  IMAD.MOV.U32 R13, RZ, RZ, R6 ;  /* 0x000000ffff0d7224 */ /* 0x000fe400078e0006 */
        /* <DEDUP_REMOVED lines=8> */
.L_x_570:
[----:B------:R-:W-:Y:S02]  /*12e00*/  IMAD.MOV.U32 R13, RZ, RZ, R8 ;  /* 0x000000ffff0d7224 */ /* 0x000fe400078e0008 */
[----:B------:R-:W-:Y:S02]  /*12e10*/  IMAD.MOV.U32 R12, RZ, RZ, 0x1 ;  /* 0x00000001ff0c7424 */ /* 0x000fe400078e00ff */
[----:B------:R-:W-:-:S07]  /*12e20*/  IMAD.MOV.U32 R2, RZ, RZ, R14 ;  /* 0x000000ffff027224 */ /* 0x000fce00078e000e */
[----:B------:R-:W-:Y:S05]  /*12e30*/  WARPSYNC.COLLECTIVE R15, `(.L_x_571) ;  /* 0x000000000f087348 */ /* 0x000fea0003c00000 */
[----:B------:R0:W1:Y:S02]  /*12e40*/  SHFL.IDX P6, R14, R13, R12, R11 ;  /* 0x0000000c0d0e7389 */ /* 0x00006400000c000b */
[----:B01----:R-:W-:Y:S01]  /*12e50*/  ENDCOLLECTIVE ;  /* 0x000000000000791b */ /* 0x003fe20003800000 */
.L_x_571:
[----:B------:R-:W-:-:S05]  /*12e60*/  IADD3 R2, P0, R2, R0, RZ ;  /* 0x0000000002027210 */ /* 0x000fca0007f1e0ff */
        /* <DEDUP_REMOVED lines=10> */
.L_x_572:
[----:B------:R-:W-:Y:S02]  /*12f10*/  IMAD.MOV.U32 R13, RZ, RZ, R8 ;  /* 0x000000ffff0d7224 */ /* 0x000fe400078e0008 */
[----:B------:R-:W-:Y:S02]  /*12f20*/  IMAD.MOV.U32 R12, RZ, RZ, 0x2 ;  /* 0x00000002ff0c7424 */ /* 0x000fe400078e00ff */
[----:B------:R-:W-:-:S07]  /*12f30*/  IMAD.MOV.U32 R2, RZ, RZ, R14 ;  /* 0x000000ffff027224 */ /* 0x000fce00078e000e */
[----:B------:R-:W-:Y:S05]  /*12f40*/  WARPSYNC.COLLECTIVE R15, `(.L_x_573) ;  /* 0x000000000f087348 */ /* 0x000fea0003c00000 */
[----:B------:R0:W1:Y:S02]  /*12f50*/  SHFL.IDX P6, R14, R13, R12, R11 ;  /* 0x0000000c0d0e7389 */ /* 0x00006400000c000b */
[----:B01----:R-:W-:Y:S01]  /*12f60*/  ENDCOLLECTIVE ;  /* 0x000000000000791b */ /* 0x003fe20003800000 */
.L_x_573:
        /* <DEDUP_REMOVED lines=11> */
.L_x_574:
[----:B------:R-:W-:Y:S02]  /*13020*/  IMAD.MOV.U32 R13, RZ, RZ, R8 ;  /* 0x000000ffff0d7224 */ /* 0x000fe400078e0008 */
[----:B------:R-:W-:Y:S02]  /*13030*/  IMAD.MOV.U32 R12, RZ, RZ, 0x3 ;  /* 0x00000003ff0c7424 */ /* 0x000fe400078e00ff */
[----:B------:R-:W-:-:S07]  /*13040*/  IMAD.MOV.U32 R2, RZ, RZ, R14 ;  /* 0x000000ffff027224 */ /* 0x000fce00078e000e */
[----:B------:R-:W-:Y:S05]  /*13050*/  WARPSYNC.COLLECTIVE R15, `(.L_x_575) ;  /* 0x000000000f087348 */ /* 0x000fea0003c00000 */
[----:B------:R0:W1:Y:S02]  /*13060*/  SHFL.IDX P6, R14, R13, R12, R11 ;  /* 0x0000000c0d0e7389 */ /* 0x00006400000c000b */
[----:B01----:R-:W-:Y:S01]  /*13070*/  ENDCOLLECTIVE ;  /* 0x000000000000791b */ /* 0x003fe20003800000 */
.L_x_575:
        /* <DEDUP_REMOVED lines=11> */
.L_x_576:
[----:B------:R-:W-:Y:S02]  /*13130*/  IMAD.MOV.U32 R13, RZ, RZ, R8 ;  /* 0x000000ffff0d7224 */ /* 0x000fe400078e0008 */
[----:B------:R-:W-:Y:S02]  /*13140*/  IMAD.MOV.U32 R12, RZ, RZ, 0x4 ;  /* 0x00000004ff0c7424 */ /* 0x000fe400078e00ff */
[----:B------:R-:W-:-:S07]  /*13150*/  IMAD.MOV.U32 R2, RZ, RZ, R14 ;  /* 0x000000ffff027224 */ /* 0x000fce00078e000e */
[----:B------:R-:W-:Y:S05]  /*13160*/  WARPSYNC.COLLECTIVE R15, `(.L_x_577) ;  /* 0x000000000f087348 */ /* 0x000fea0003c00000 */
[----:B------:R0:W1:Y:S02]  /*13170*/  SHFL.IDX P6, R14, R13, R12, R11 ;  /* 0x0000000c0d0e7389 */ /* 0x00006400000c000b */
[----:B01----:R-:W-:Y:S01]  /*13180*/  ENDCOLLECTIVE ;  /* 0x000000000000791b */ /* 0x003fe20003800000 */
.L_x_577:
        /* <DEDUP_REMOVED lines=11> */
.L_x_578:
[----:B------:R-:W-:Y:S02]  /*13240*/  IMAD.MOV.U32 R13, RZ, RZ, R8 ;  /* 0x000000ffff0d7224 */ /* 0x000fe400078e0008 */
[----:B------:R-:W-:Y:S02]  /*13250*/  IMAD.MOV.U32 R12, RZ, RZ, 0x5 ;  /* 0x00000005ff0c7424 */ /* 0x000fe400078e00ff */
[----:B------:R-:W-:-:S07]  /*13260*/  IMAD.MOV.U32 R2, RZ, RZ, R14 ;  /* 0x000000ffff027224 */ /* 0x000fce00078e000e */
[----:B------:R-:W-:Y:S05]  /*13270*/  WARPSYNC.COLLECTIVE R15, `(.L_x_579) ;  /* 0x000000000f087348 */ /* 0x000fea0003c00000 */
[----:B------:R0:W1:Y:S02]  /*13280*/  SHFL.IDX P6, R14, R13, R12, R11 ;  /* 0x0000000c0d0e7389 */ /* 0x00006400000c000b */
[----:B01----:R-:W-:Y:S01]  /*13290*/  ENDCOLLECTIVE ;  /* 0x000000000000791b */ /* 0x003fe20003800000 */
.L_x_579:
[----:B------:R-:W-:-:S05]  /*132a0*/  IADD3 R2, P0, R2, R0, RZ ;  /* 0x0000000002027210 */ /* 0x000fca0007f1e0ff */
        /* <DEDUP_REMOVED lines=10> */
.L_x_580:
[----:B------:R-:W-:Y:S05]  /*13350*/  BRA `(.L_x_581) ;  /* 0xffffffc000587947 */ /* 0x000fea000383ffff */
.L_x_483:
[----:B--2---:R2:W3:Y:S02]  /*13360*/  SYNCS.PHASECHK.TRANS64.TRYWAIT P0, [R10+URZ+0x22860], R20 ;  /* 0x022860140a0075a7 */ /* 0x0044e4000800017f */
[----:B---3--:R-:W-:Y:S05]  /*13370*/  @!P0 NANOSLEEP.SYNCS 0x989680 ;  /* 0x009896800000895d */ /* 0x008fea0003900000 */
[----:B------:R-:W3:Y:S02]  /*13380*/  @!P0 SYNCS.PHASECHK.TRANS64 P0, [R10+URZ+0x22860], R20 ;  /* 0x022860140a0085a7 */ /* 0x000ee4000800007f */
[----:B---3--:R-:W-:Y:S05]  /*13390*/  @!P0 BRA `(.L_x_483) ;  /* 0xfffffffc00f08947 */ /* 0x008fea000383ffff */
[----:B------:R-:W-:Y:S05]  /*133a0*/  BRA `(.L_x_582) ;  /* 0xffffffc000a87947 */ /* 0x000fea000383ffff */
.L_x_484:
[----:B------:R-:W-:Y:S01]  /*133b0*/  BSSY B1, `(.L_x_583) ;  /* 0x0000008000017945 */ /* 0x000fe20003800000 */
[----:B------:R-:W-:Y:S02]  /*133c0*/  IMAD.MOV.U32 R13, RZ, RZ, R25 ;  /* 0x000000ffff0d7224 */ /* 0x000fe400078e0019 */
[----:B------:R-:W-:Y:S02]  /*133d0*/  IMAD.MOV.U32 R12, RZ, RZ, RZ ;  /* 0x000000ffff0c7224 */ /* 0x000fe400078e00ff */
[----:B------:R-:W-:Y:S02]  /*133e0*/  IMAD.MOV.U32 R11, RZ, RZ, 0x181f ;  /* 0x0000181fff0b7424 */ /* 0x000fe400078e00ff */
[----:B------:R-:W-:-:S07]  /*133f0*/  IMAD.MOV.U32 R15, RZ, RZ, -0x1 ;  /* 0xffffffffff0f7424 */ /* 0x000fce00078e00ff */
[----:B-1----:R-:W-:Y:S05]  /*13400*/  WARPSYNC.COLLECTIVE R15, `(.L_x_584) ;  /* 0x000000000f087348 */ /* 0x002fea0003c00000 */
[----:B------:R0:W2:Y:S02]  /*13410*/  SHFL.IDX P6, R14, R13, R12, R11 ;  /* 0x0000000c0d0e7389 */ /* 0x0000a400000c000b */
[----:B012---:R-:W-:Y:S01]  /*13420*/  ENDCOLLECTIVE ;  /* 0x000000000000791b */ /* 0x007fe20003800000 */
.L_x_584:
[----:B------:R-:W-:Y:S05]  /*13430*/  BSYNC B1 ;  /* 0x0000000000017941 */ /* 0x000fea0003800000 */
.L_x_583:
        /* <DEDUP_REMOVED lines=9> */
.L_x_585:
[----:B------:R-:W-:Y:S02]  /*134d0*/  IMAD.MOV.U32 R13, RZ, RZ, R25 ;  /* 0x000000ffff0d7224 */ /* 0x000fe400078e0019 */
[----:B------:R-:W-:Y:S01]  /*134e0*/  IMAD.MOV.U32 R12, RZ, RZ, 0x1 ;  /* 0x00000001ff0c7424 */ /* 0x000fe200078e00ff */
[----:B------:R-:W-:-:S13]  /*134f0*/  IADD3 R2, P0, R14, R0, RZ ;  /* 0x000000000e027210 */ /* 0x000fda0007f1e0ff */
[----:B------:R-:W-:Y:S05]  /*13500*/  WARPSYNC.COLLECTIVE R15, `(.L_x_586) ;  /* 0x000000000f087348 */ /* 0x000fea0003c00000 */
[----:B------:R0:W1:Y:S02]  /*13510*/  SHFL.IDX P6, R14, R13, R12, R11 ;  /* 0x0000000c0d0e7389 */ /* 0x00006400000c000b */
[----:B01----:R-:W-:Y:S01]  /*13520*/  ENDCOLLECTIVE ;  /* 0x000000000000791b */ /* 0x003fe20003800000 */
.L_x_586:
        /* <DEDUP_REMOVED lines=13> */
.L_x_587:
[----:B------:R-:W-:Y:S02]  /*13600*/  IMAD.MOV.U32 R13, RZ, RZ, R25 ;  /* 0x000000ffff0d7224 */ /* 0x000fe400078e0019 */
[----:B------:R-:W-:Y:S01]  /*13610*/  IMAD.MOV.U32 R12, RZ, RZ, 0x2 ;  /* 0x00000002ff0c7424 */ /* 0x000fe200078e00ff */
[----:B------:R-:W-:-:S13]  /*13620*/  IADD3 R2, P0, R14, R0, RZ ;  /* 0x000000000e027210 */ /* 0x000fda0007f1e0ff */
[----:B------:R-:W-:Y:S05]  /*13630*/  WARPSYNC.COLLECTIVE R15, `(.L_x_588) ;  /* 0x000000000f087348 */ /* 0x000fea0003c00000 */
[----:B------:R0:W1:Y:S02]  /*13640*/  SHFL.IDX P6, R14, R13, R12, R11 ;  /* 0x0000000c0d0e7389 */ /* 0x00006400000c000b */
[----:B01----:R-:W-:Y:S01]  /*13650*/  ENDCOLLECTIVE ;  /* 0x000000000000791b */ /* 0x003fe20003800000 */
.L_x_588:
        /* <DEDUP_REMOVED lines=13> */
.L_x_589:
[----:B------:R-:W-:Y:S02]  /*13730*/  IMAD.MOV.U32 R13, RZ, RZ, R25 ;  /* 0x000000ffff0d7224 */ /* 0x000fe400078e0019 */
[----:B------:R-:W-:Y:S02]  /*13740*/  IMAD.MOV.U32 R12, RZ, RZ, 0x3 ;  /* 0x00000003ff0c7424 */ /* 0x000fe400078e00ff */
[----:B------:R-:W-:-:S07]  /*13750*/  IMAD.MOV.U32 R8, RZ, RZ, R14 ;  /* 0x000000ffff087224 */ /* 0x000fce00078e000e */
[----:B------:R-:W-:Y:S05]  /*13760*/  WARPSYNC.COLLECTIVE R15, `(.L_x_590) ;  /* 0x000000000f087348 */ /* 0x000fea0003c00000 */
[----:B------:R0:W1:Y:S02]  /*13770*/  SHFL.IDX P6, R14, R13, R12, R11 ;  /* 0x0000000c0d0e7389 */ /* 0x00006400000c000b */
[----:B01----:R-:W-:Y:S01]  /*13780*/  ENDCOLLECTIVE ;  /* 0x000000000000791b */ /* 0x003fe20003800000 */
.L_x_590:
[----:B------:R-:W-:-:S05]  /*13790*/  IADD3 R2, P0, R8, R0, RZ ;  /* 0x0000000008027210 */ /* 0x000fca0007f1e0ff */
[----:B------:R-:W-:-:S05]  /*137a0*/  IMAD.X R3, RZ, RZ, R4, P0 ;  /* 0x000000ffff037224 */ /* 0x000fca00000e0604 */
[----:B------:R-:W-:Y:S01]  /*137b0*/  @!PT LDS RZ, [RZ] ;  /* 0x00000000fffff984 */ /* 0x000fe20000000800 */
[----:B------:R-:W-:Y:S01]  /*137c0*/  @!PT LDS RZ, [RZ] ;  /* 0x00000000fffff984 */ /* 0x000fe20000000800 */
[----:B------:R-:W-:Y:S01]  /*137d0*/  @!PT LDS RZ, [RZ] ;  /* 0x00000000fffff984 */ /* 0x000fe20000000800 */
[----:B------:R0:W-:Y:S01]  /*137e0*/  LDGSTS.E.BYPASS.LTC128B.128 [R20+0x1400], desc[UR50][R2.64], !P5 ;  /* 0x0140000002147fae */ /* 0x0001e2000e901d72 */
[----:B------:R-:W-:-:S03]  /*137f0*/  IMAD.MOV.U32 R13, RZ, RZ, R17 ;  /* 0x000000ffff0d7224 */ /* 0x000fc600078e0011 */
[----:B------:R0:W-:Y:S04]  /*13800*/  LDGSTS.E.BYPASS.LTC128B.128 [R20+0x4400], desc[UR50][R2.64+0x80], !P4 ;  /* 0x0440008002147fae */ /* 0x0001e8000e101d72 */
[----:B------:R0:W-:Y:S01]  /*13810*/  LDGSTS.E.BYPASS.LTC128B.128 [R20+0x7400], desc[UR50][R2.64+0x100], !P3 ;  /* 0x0740010002147fae */ /* 0x0001e2000d901d72 */
[----:B------:R-:W-:-:S03]  /*13820*/  IMAD.MOV.U32 R5, RZ, RZ, R14 ;  /* 0x000000ffff057224 */ /* 0x000fc600078e000e */
[----:B------:R0:W-:Y:S04]  /*13830*/  LDGSTS.E.BYPASS.LTC128B.128 [R20+0xa400], desc[UR50][R2.64+0x180], !P1 ;  /* 0x0a40018002147fae */ /* 0x0001e8000c901d72 */
[----:B0-----:R-:W-:Y:S05]  /*13840*/  WARPSYNC.COLLECTIVE R15, `(.L_x_591) ;  /* 0x000000000f087348 */ /* 0x001fea0003c00000 */
[----:B------:R1:W2:Y:S02]  /*13850*/  SHFL.IDX P6, R14, R13, R12, R11 ;  /* 0x0000000c0d0e7389 */ /* 0x0002a400000c000b */
[----:B012---:R-:W-:Y:S01]  /*13860*/  ENDCOLLECTIVE ;  /* 0x000000000000791b */ /* 0x007fe20003800000 */
.L_x_591:
[----:B------:R-:W-:Y:S02]  /*13870*/  IMAD.MOV.U32 R13, RZ, RZ, R25 ;  /* 0x000000ffff0d7224 */ /* 0x000fe400078e0019 */
[----:B------:R-:W-:Y:S01]  /*13880*/  IMAD.MOV.U32 R12, RZ, RZ, 0x4 ;  /* 0x00000004ff0c7424 */ /* 0x000fe200078e00ff */
[----:B------:R-:W-:-:S13]  /*13890*/  IADD3 R2, P0, R14, R0, RZ ;  /* 0x000000000e027210 */ /* 0x000fda0007f1e0ff */
[----:B------:R-:W-:Y:S05]  /*138a0*/  WARPSYNC.COLLECTIVE R15, `(.L_x_592) ;  /* 0x000000000f087348 */ /* 0x000fea0003c00000 */
[----:B------:R0:W1:Y:S02]  /*138b0*/  SHFL.IDX P6, R14, R13, R12, R11 ;  /* 0x0000000c0d0e7389 */ /* 0x00006400000c000b */
[----:B01----:R-:W-:Y:S01]  /*138c0*/  ENDCOLLECTIVE ;  /* 0x000000000000791b */ /* 0x003fe20003800000 */
.L_x_592:
[----:B------:R-:W-:-:S05]  /*138d0*/  IMAD.X R3, RZ, RZ, R5, P0 ;  /* 0x000000ffff037224 */ /* 0x000fca00000e0605 */
[----:B------:R-:W-:Y:S01]  /*138e0*/  @!PT LDS RZ, [RZ] ;  /* 0x00000000fffff984 */ /* 0x000fe20000000800 */
[----:B------:R-:W-:Y:S01]  /*138f0*/  @!PT LDS RZ, [RZ] ;  /* 0x00000000fffff984 */ /* 0x000fe20000000800 */
[----:B------:R-:W-:Y:S01]  /*13900*/  @!PT LDS RZ, [RZ] ;  /* 0x00000000fffff984 */ /* 0x000fe20000000800 */
[----:B------:R-:W-:Y:S04]  /*13910*/  LDGSTS.E.BYPASS.LTC128B.128 [R20+0x1c00], desc[UR50][R2.64], !P5 ;  /* 0x01c0000002147fae */ /* 0x000fe8000e901d72 */
[----:B------:R-:W-:Y:S01]  /*13920*/  LDGSTS.E.BYPASS.LTC128B.128 [R20+0x4c00], desc[UR50][R2.64+0x80], !P4 ;  /* 0x04c0008002147fae */ /* 0x000fe2000e101d72 */
[----:B------:R-:W-:-:S03]  /*13930*/  IMAD.MOV.U32 R13, RZ, RZ, R17 ;  /* 0x000000ffff0d7224 */ /* 0x000fc600078e0011 */
[----:B------:R-:W-:Y:S04]  /*13940*/  LDGSTS.E.BYPASS.LTC128B.128 [R20+0x7c00], desc[UR50][R2.64+0x100], !P3 ;  /* 0x07c0010002147fae */ /* 0x000fe8000d901d72 */
[----:B------:R0:W-:Y:S02]  /*13950*/  LDGSTS.E.BYPASS.LTC128B.128 [R20+0xac00], desc[UR50][R2.64+0x180], !P1 ;  /* 0x0ac0018002147fae */ /* 0x0001e4000c901d72 */
[----:B0-----:R-:W-:-:S07]  /*13960*/  IMAD.MOV.U32 R3, RZ, RZ, R14 ;  /* 0x000000ffff037224 */ /* 0x001fce00078e000e */
[----:B------:R-:W-:Y:S05]  /*13970*/  WARPSYNC.COLLECTIVE R15, `(.L_x_593) ;  /* 0x000000000f087348 */ /* 0x000fea0003c00000 */
[----:B------:R0:W1:Y:S02]  /*13980*/  SHFL.IDX P6, R14, R13, R12, R11 ;  /* 0x0000000c0d0e7389 */ /* 0x00006400000c000b */
[----:B01----:R-:W-:Y:S01]  /*13990*/  ENDCOLLECTIVE ;  /* 0x000000000000791b */ /* 0x003fe20003800000 */
.L_x_593:
[----:B------:R-:W-:Y:S02]  /*139a0*/  IMAD.MOV.U32 R13, RZ, RZ, R25 ;  /* 0x000000ffff0d7224 */ /* 0x000fe400078e0019 */
[----:B------:R-:W-:Y:S01]  /*139b0*/  IMAD.MOV.U32 R12, RZ, RZ, 0x5 ;  /* 0x00000005ff0c7424 */ /* 0x000fe200078e00ff */
[----:B------:R-:W-:-:S13]  /*139c0*/  IADD3 R2, P0, R14, R0, RZ ;  /* 0x000000000e027210 */ /* 0x000fda0007f1e0ff */
[----:B------:R-:W-:Y:S05]  /*139d0*/  WARPSYNC.COLLECTIVE R15, `(.L_x_594) ;  /* 0x000000000f087348 */ /* 0x000fea0003c00000 */
[----:B------:R0:W1:Y:S02]  /*139e0*/  SHFL.IDX P6, R14, R13, R12, R11 ;  /* 0x0000000c0d0e7389 */ /* 0x00006400000c000b */
[----:B01----:R-:W-:Y:S01]  /*139f0*/  ENDCOLLECTIVE ;  /* 0x000000000000791b */ /* 0x003fe20003800000 */
.L_x_594:
        /* <DEDUP_REMOVED lines=13> */
.L_x_595:
[----:B------:R-:W-:Y:S05]  /*13ad0*/  BRA `(.L_x_596) ;  /* 0xffffffbc00e87947 */ /* 0x000fea000383ffff */
.L_x_492:
[----:B------:R-:W-:Y:S01]  /*13ae0*/  BSSY B0, `(.L_x_597) ;  /* 0x0000008000007945 */ /* 0x000fe20003800000 */
[----:B------:R-:W-:Y:S02]  /*13af0*/  IMAD.MOV.U32 R13, RZ, RZ, R16 ;  /* 0x000000ffff0d7224 */ /* 0x000fe400078e0010 */
[----:B------:R-:W-:Y:S02]  /*13b00*/  IMAD.MOV.U32 R12, RZ, RZ, RZ ;  /* 0x000000ffff0c7224 */ /* 0x000fe400078e00ff */
[----:B------:R-:W-:Y:S02]  /*13b10*/  IMAD.MOV.U32 R11, RZ, RZ, 0x1f ;  /* 0x0000001fff0b7424 */ /* 0x000fe400078e00ff */
[----:B------:R-:W-:-:S07]  /*13b20*/  IMAD.MOV.U32 R15, RZ, RZ, -0x1 ;  /* 0xffffffffff0f7424 */ /* 0x000fce00078e00ff */
[----:B01----:R-:W-:Y:S05]  /*13b30*/  WARPSYNC.COLLECTIVE R15, `(.L_x_598) ;  /* 0x000000000f087348 */ /* 0x003fea0003c00000 */
[----:B------:R2:W3:Y:S02]  /*13b40*/  SHFL.IDX P6, R14, R13, R12, R11 ;  /* 0x0000000c0d0e7389 */ /* 0x0004e400000c000b */
[----:B0123--:R-:W-:Y:S01]  /*13b50*/  ENDCOLLECTIVE ;  /* 0x000000000000791b */ /* 0x00ffe20003800000 */
.L_x_598:
[----:B------:R-:W-:Y:S05]  /*13b60*/  BSYNC B0 ;  /* 0x0000000000007941 */ /* 0x000fea0003800000 */
.L_x_597:
[----:B------:R-:W-:Y:S02]  /*13b70*/  IMAD.MOV.U32 R13, RZ, RZ, R16 ;  /* 0x000000ffff0d7224 */ /* 0x000fe400078e0010 */
[----:B------:R-:W-:Y:S02]  /*13b80*/  IMAD.MOV.U32 R12, RZ, RZ, 0x1 ;  /* 0x00000001ff0c7424 */ /* 0x000fe400078e00ff */
[----:B------:R-:W-:Y:S02]  /*13b90*/  IMAD.MOV.U32 R11, RZ, RZ, 0x1f ;  /* 0x0000001fff0b7424 */ /* 0x000fe400078e00ff */
[----:B------:R-:W-:Y:S02]  /*13ba0*/  IMAD.MOV.U32 R15, RZ, RZ, -0x1 ;  /* 0xffffffffff0f7424 */ /* 0x000fe400078e00ff */
[----:B------:R-:W-:Y:S02]  /*13bb0*/  IMAD.IADD R7, R19, 0x1, R9 ;  /* 0x0000000113077824 */ /* 0x000fe400078e0209 */
[----:B------:R-:W-:-:S07]  /*13bc0*/  IMAD.MOV.U32 R0, RZ, RZ, R14 ;  /* 0x000000ffff007224 */ /* 0x000fce00078e000e */
[----:B------:R-:W-:Y:S05]  /*13bd0*/  WARPSYNC.COLLECTIVE R15, `(.L_x_599) ;  /* 0x000000000f087348 */ /* 0x000fea0003c00000 */
[----:B------:R0:W1:Y:S02]  /*13be0*/  SHFL.IDX P6, R14, R13, R12, R11 ;  /* 0x0000000c0d0e7389 */ /* 0x00006400000c000b */
[----:B01----:R-:W-:Y:S01]  /*13bf0*/  ENDCOLLECTIVE ;  /* 0x000000000000791b */ /* 0x003fe20003800000 */
.L_x_599:
[----:B------:R-:W-:Y:S02]  /*13c00*/  ULDC UR4, c[0x0][0xc3c] ;  /* 0x00030f0000047ab9 */ /* 0x000fe40000000800 */
[----:B------:R-:W-:-:S13]  /*13c10*/  ISETP.GE.OR P1, PT, R7, UR4, !P0 ;  /* 0x0000000407007c0c */ /* 0x000fda000c726670 */
[----:B------:R-:W0:Y:S08]  /*13c20*/  @!P1 LDC.64 R2, c[0x0][0xc80] ;  /* 0x00032000ff029b82 */ /* 0x000e300000000a00 */
[----:B------:R-:W1:Y:S01]  /*13c30*/  @!P1 LDC.64 R4, c[0x0][0xc78] ;  /* 0x00031e00ff049b82 */ /* 0x000e620000000a00 */
[----:B------:R-:W-:Y:S02]  /*13c40*/  IMAD.MOV.U32 R11, RZ, RZ, RZ ;  /* 0x000000ffff0b7224 */ /* 0x000fe400078e00ff */
[----:B------:R-:W-:-:S02]  /*13c50*/  IMAD.MOV.U32 R8, RZ, RZ, R14 ;  /* 0x000000ffff087224 */ /* 0x000fc400078e000e */
[----:B0-----:R-:W-:-:S05]  /*13c60*/  @!P1 IMAD.WIDE R2, R7, 0x4, R2 ;  /* 0x0000000407029825 */ /* 0x001fca00078e0202 */
[----:B------:R1:W2:Y:S02]  /*13c70*/  @!P1 LDG.E R6, desc[UR50][R2.64] ;  /* 0x0000003202069981 */ /* 0x0002a4000c1e1900 */
[----:B-1----:R-:W-:-:S05]  /*13c80*/  @!P1 IMAD.WIDE R2, R7, 0x4, R4 ;  /* 0x0000000407029825 */ /* 0x002fca00078e0204 */
[----:B------:R-:W3:Y:S01]  /*13c90*/  @!P1 LDG.E R5, desc[UR50][R2.64] ;  /* 0x0000003202059981 */ /* 0x000ee2000c1e1900 */
[----:B------:R-:W-:Y:S01]  /*13ca0*/  IMAD.MOV.U32 R7, RZ, RZ, RZ ;  /* 0x000000ffff077224 */ /* 0x000fe200078e00ff */
[C---:B------:R-:W-:Y:S01]  /*13cb0*/  ISETP.GE.U32.AND P2, PT, R9.reuse, 0x2, PT ;  /* 0x000000020900780c */ /* 0x040fe20003f46070 */
[----:B------:R-:W-:Y:S01]  /*13cc0*/  IMAD.MOV.U32 R4, RZ, RZ, RZ ;  /* 0x000000ffff047224 */ /* 0x000fe200078e00ff */
[C---:B------:R-:W-:Y:S02]  /*13cd0*/  ISETP.GE.U32.AND P3, PT, R9.reuse, 0x4, PT ;  /* 0x000000040900780c */ /* 0x040fe40003f66070 */
[C---:B------:R-:W-:Y:S02]  /*13ce0*/  ISETP.GE.U32.AND P4, PT, R9.reuse, 0x8, PT ;  /* 0x000000080900780c */ /* 0x040fe40003f86070 */
[----:B------:R-:W-:Y:S01]  /*13cf0*/  ISETP.GE.U32.AND P5, PT, R9, 0x10, PT ;  /* 0x000000100900780c */ /* 0x000fe20003fa6070 */
[----:B--2---:R-:W-:Y:S02]  /*13d00*/  @!P1 IMAD.MOV.U32 R7, RZ, RZ, R6 ;  /* 0x000000ffff079224 */ /* 0x004fe400078e0006 */
[----:B------:R-:W-:-:S02]  /*13d10*/  IMAD.MOV.U32 R6, RZ, RZ, RZ ;  /* 0x000000ffff067224 */ /* 0x000fc400078e00ff */
[----:B---3--:R-:W-:Y:S01]  /*13d20*/  @!P1 IMAD.MOV.U32 R4, RZ, RZ, R5 ;  /* 0x000000ffff049224 */ /* 0x008fe200078e0005 */
[----:B------:R-:W-:-:S03]  /*13d30*/  ISETP.NE.AND P1, PT, R9, RZ, PT ;  /* 0x000000ff0900720c */ /* 0x000fc60003f25270 */
[----:B------:R-:W-:-:S10]  /*13d40*/  IMAD R13, R4, R7, RZ ;  /* 0x00000007040d7224 */ /* 0x000fd400078e02ff */
[----:B------:R-:W-:Y:S05]  /*13d50*/  WARPSYNC.COLLECTIVE R15, `(.L_x_600) ;  /* 0x000000000f087348 */ /* 0x000fea0003c00000 */
[----:B------:R0:W1:Y:S02]  /*13d60*/  SHFL.UP P6, R14, R13, R12, R11 ;  /* 0x0400000c0d0e7389 */ /* 0x00006400000c000b */
[----:B01----:R-:W-:Y:S01]  /*13d70*/  ENDCOLLECTIVE ;  /* 0x000000000000791b */ /* 0x003fe20003800000 */
.L_x_600:
[----:B------:R-:W-:Y:S01]  /*13d80*/  IMAD.MOV.U32 R12, RZ, RZ, 0x2 ;  /* 0x00000002ff0c7424 */ /* 0x000fe200078e00ff */
[----:B------:R-:W-:-:S05]  /*13d90*/  SEL R14, R14, RZ, P1 ;  /* 0x000000ff0e0e7207 */ /* 0x000fca0000800000 */
[----:B------:R-:W-:-:S04]  /*13da0*/  IMAD.IADD R5, R13, 0x1, R14 ;  /* 0x000000010d057824 */ /* 0x000fc800078e020e */
[----:B------:R-:W-:-:S07]  /*13db0*/  IMAD.MOV.U32 R13, RZ, RZ, R5 ;  /* 0x000000ffff0d7224 */ /* 0x000fce00078e0005 */
[----:B------:R-:W-:Y:S05]  /*13dc0*/  WARPSYNC.COLLECTIVE R15, `(.L_x_601) ;  /* 0x000000000f087348 */ /* 0x000fea0003c00000 */
[----:B------:R0:W1:Y:S02]  /*13dd0*/  SHFL.UP P6, R14, R13, R12, R11 ;  /* 0x0400000c0d0e7389 */ /* 0x00006400000c000b */
[----:B01----:R-:W-:Y:S01]  /*13de0*/  ENDCOLLECTIVE ;  /* 0x000000000000791b */ /* 0x003fe20003800000 */
.L_x_601:
[----:B------:R-:W-:Y:S01]  /*13df0*/  IMAD.MOV.U32 R12, RZ, RZ, 0x4 ;  /* 0x00000004ff0c7424 */ /* 0x000fe200078e00ff */
[----:B------:R-:W-:-:S05]  /*13e00*/  SEL R2, R14, RZ, P2 ;  /* 0x000000ff0e027207 */ /* 0x000fca0001000000 */
[----:B------:R-:W-:-:S04]  /*13e10*/  IMAD.IADD R2, R5, 0x1, R2 ;  /* 0x0000000105027824 */ /* 0x000fc800078e0202 */
[----:B------:R-:W-:-:S07]  /*13e20*/  IMAD.MOV.U32 R13, RZ, RZ, R2 ;  /* 0x000000ffff0d7224 */ /* 0x000fce00078e0002 */
[----:B------:R-:W-:Y:S05]  /*13e30*/  WARPSYNC.COLLECTIVE R15, `(.L_x_602) ;  /* 0x000000000f087348 */ /* 0x000fea0003c00000 */
[----:B------:R0:W1:Y:S02]  /*13e40*/  SHFL.UP P6, R14, R13, R12, R11 ;  /* 0x0400000c0d0e7389 */ /* 0x00006400000c000b */
[----:B01----:R-:W-:Y:S01]  /*13e50*/  ENDCOLLECTIVE ;  /* 0x000000000000791b */ /* 0x003fe20003800000 */
.L_x_602:
[----:B------:R-:W-:Y:S01]  /*13e60*/  IMAD.MOV.U32 R12, RZ, RZ, 0x8 ;  /* 0x00000008ff0c7424 */ /* 0x000fe200078e00ff */
[----:B------:R-:W-:-:S05]  /*13e70*/  SEL R3, R14, RZ, P3 ;  /* 0x000000ff0e037207 */ /* 0x000fca0001800000 */
[----:B------:R-:W-:-:S04]  /*13e80*/  IMAD.IADD R3, R2, 0x1, R3 ;  /* 0x0000000102037824 */ /* 0x000fc800078e0203 */
[----:B------:R-:W-:-:S07]  /*13e90*/  IMAD.MOV.U32 R13, RZ, RZ, R3 ;  /* 0x000000ffff0d7224 */ /* 0x000fce00078e0003 */
[----:B------:R-:W-:Y:S05]  /*13ea0*/  WARPSYNC.COLLECTIVE R15, `(.L_x_603) ;  /* 0x000000000f087348 */ /* 0x000fea0003c00000 */
[----:B------:R0:W1:Y:S02]  /*13eb0*/  SHFL.UP P6, R14, R13, R12, R11 ;  /* 0x0400000c0d0e7389 */ /* 0x00006400000c000b */
[----:B01----:R-:W-:Y:S01]  /*13ec0*/  ENDCOLLECTIVE ;  /* 0x000000000000791b */ /* 0x003fe20003800000 */
.L_x_603:
[----:B------:R-:W-:Y:S01]  /*13ed0*/  IMAD.MOV.U32 R12, RZ, RZ, 0x10 ;  /* 0x00000010ff0c7424 */ /* 0x000fe200078e00ff */
[----:B------:R-:W-:-:S05]  /*13ee0*/  SEL R14, R14, RZ, P4 ;  /* 0x000000ff0e0e7207 */ /* 0x000fca0002000000 */
[----:B------:R-:W-:-:S04]  /*13ef0*/  IMAD.IADD R5, R3, 0x1, R14 ;  /* 0x0000000103057824 */ /* 0x000fc800078e020e */
[----:B------:R-:W-:-:S07]  /*13f00*/  IMAD.MOV.U32 R13, RZ, RZ, R5 ;  /* 0x000000ffff0d7224 */ /* 0x000fce00078e0005 */
[----:B------:R-:W-:Y:S05]  /*13f10*/  WARPSYNC.COLLECTIVE R15, `(.L_x_604) ;  /* 0x000000000f087348 */ /* 0x000fea0003c00000 */
[----:B------:R0:W1:Y:S02]  /*13f20*/  SHFL.UP P6, R14, R13, R12, R11 ;  /* 0x0400000c0d0e7389 */ /* 0x00006400000c000b */
[----:B01----:R-:W-:Y:S01]  /*13f30*/  ENDCOLLECTIVE ;  /* 0x000000000000791b */ /* 0x003fe20003800000 */
.L_x_604:
[----:B------:R-:W-:Y:S02]  /*13f40*/  IMAD.MOV.U32 R12, RZ, RZ, 0x1f ;  /* 0x0000001fff0c7424 */ /* 0x000fe400078e00ff */
[----:B------:R-:W-:Y:S01]  /*13f50*/  IMAD.MOV.U32 R11, RZ, RZ, 0x1f ;  /* 0x0000001fff0b7424 */ /* 0x000fe200078e00ff */
[----:B------:R-:W-:-:S05]  /*13f60*/  SEL R2, R14, RZ, P5 ;  /* 0x000000ff0e027207 */ /* 0x000fca0002800000 */
[----:B------:R-:W-:-:S04]  /*13f70*/  IMAD.IADD R2, R5, 0x1, R2 ;  /* 0x0000000105027824 */ /* 0x000fc800078e0202 */
[----:B------:R-:W-:-:S07]  /*13f80*/  IMAD.MOV.U32 R13, RZ, RZ, R2 ;  /* 0x000000ffff0d7224 */ /* 0x000fce00078e0002 */
[----:B------:R-:W-:Y:S05]  /*13f90*/  WARPSYNC.COLLECTIVE R15, `(.L_x_605) ;  /* 0x000000000f087348 */ /* 0x000fea0003c00000 */
[----:B------:R0:W1:Y:S02]  /*13fa0*/  SHFL.IDX P6, R14, R13, R12, R11 ;  /* 0x0000000c0d0e7389 */ /* 0x00006400000c000b */
[----:B01----:R-:W-:Y:S01]  /*13fb0*/  ENDCOLLECTIVE ;  /* 0x000000000000791b */ /* 0x003fe20003800000 */
.L_x_605:
[----:B------:R-:W-:Y:S05]  /*13fc0*/  BRA `(.L_x_606) ;  /* 0xffffffc000487947 */ /* 0x000fea000383ffff */
.L_x_495:
[----:B------:R-:W-:Y:S01]  /*13fd0*/  BSSY B0, `(.L_x_607) ;  /* 0x0000007000007945 */ /* 0x000fe20003800000 */
[----:B------:R-:W-:Y:S02]  /*13fe0*/  IMAD.MOV.U32 R12, RZ, RZ, 0x1 ;  /* 0x00000001ff0c7424 */ /* 0x000fe400078e00ff */
[----:B------:R-:W-:Y:S02]  /*13ff0*/  IMAD.MOV.U32 R11, RZ, RZ, RZ ;  /* 0x000000ffff0b7224 */ /* 0x000fe400078e00ff */
[----:B------:R-:W-:-:S07]  /*14000*/  IMAD.MOV.U32 R15, RZ, RZ, -0x1 ;  /* 0xffffffffff0f7424 */ /* 0x000fce00078e00ff */
[----:B01----:R-:W-:Y:S05]  /*14010*/  WARPSYNC.COLLECTIVE R15, `(.L_x_608) ;  /* 0x000000000f087348 */ /* 0x003fea0003c00000 */
[----:B------:R2:W3:Y:S02]  /*14020*/  SHFL.UP P6, R14, R13, R12, R11 ;  /* 0x0400000c0d0e7389 */ /* 0x0004e400000c000b */
[----:B0123--:R-:W-:Y:S01]  /*14030*/  ENDCOLLECTIVE ;  /* 0x000000000000791b */ /* 0x00ffe20003800000 */
.L_x_608:
[----:B------:R-:W-:Y:S05]  /*14040*/  BSYNC B0 ;  /* 0x0000000000007941 */ /* 0x000fea0003800000 */
.L_x_607:
[----:B------:R-:W-:Y:S01]  /*14050*/  SEL R14, R14, RZ, P1 ;  /* 0x000000ff0e0e7207 */ /* 0x000fe20000800000 */
[----:B------:R-:W-:Y:S02]  /*14060*/  IMAD.MOV.U32 R12, RZ, RZ, 0x2 ;  /* 0x00000002ff0c7424 */ /* 0x000fe400078e00ff */
[----:B------:R-:W-:Y:S02]  /*14070*/  IMAD.MOV.U32 R11, RZ, RZ, RZ ;  /* 0x000000ffff0b7224 */ /* 0x000fe400078e00ff */
[----:B------:R-:W-:Y:S02]  /*14080*/  IMAD.IADD R13, R13, 0x1, R14 ;  /* 0x000000010d0d7824 */ /* 0x000fe400078e020e */
[----:B------:R-:W-:-:S07]  /*14090*/  IMAD.MOV.U32 R15, RZ, RZ, -0x1 ;  /* 0xffffffffff0f7424 */ /* 0x000fce00078e00ff */
[----:B------:R-:W-:Y:S05]  /*140a0*/  WARPSYNC.COLLECTIVE R15, `(.L_x_609) ;  /* 0x000000000f087348 */ /* 0x000fea0003c00000 */
[----:B------:R0:W1:Y:S02]  /*140b0*/  SHFL.UP P6, R14, R13, R12, R11 ;  /* 0x0400000c0d0e7389 */ /* 0x00006400000c000b */
[----:B01----:R-:W-:Y:S01]  /*140c0*/  ENDCOLLECTIVE ;  /* 0x000000000000791b */ /* 0x003fe20003800000 */
.L_x_609:
[----:B------:R-:W-:Y:S01]  /*140d0*/  IMAD.MOV.U32 R12, RZ, RZ, 0x4 ;  /* 0x00000004ff0c7424 */ /* 0x000fe200078e00ff */
[----:B------:R-:W-:-:S05]  /*140e0*/  SEL R2, R14, RZ, P2 ;  /* 0x000000ff0e027207 */ /* 0x000fca0001000000 */
[----:B------:R-:W-:-:S04]  /*140f0*/  IMAD.IADD R2, R13, 0x1, R2 ;  /* 0x000000010d027824 */ /* 0x000fc800078e0202 */
[----:B------:R-:W-:-:S07]  /*14100*/  IMAD.MOV.U32 R13, RZ, RZ, R2 ;  /* 0x000000ffff0d7224 */ /* 0x000fce00078e0002 */
[----:B------:R-:W-:Y:S05]  /*14110*/  WARPSYNC.COLLECTIVE R15, `(.L_x_610) ;  /* 0x000000000f087348 */ /* 0x000fea0003c00000 */
[----:B------:R0:W1:Y:S02]  /*14120*/  SHFL.UP P6, R14, R13, R12, R11 ;  /* 0x0400000c0d0e7389 */ /* 0x00006400000c000b */
[----:B01----:R-:W-:Y:S01]  /*14130*/  ENDCOLLECTIVE ;  /* 0x000000000000791b */ /* 0x003fe20003800000 */
.L_x_610:
[----:B------:R-:W-:Y:S01]  /*14140*/  IMAD.MOV.U32 R12, RZ, RZ, 0x8 ;  /* 0x00000008ff0c7424 */ /* 0x000fe200078e00ff */
[----:B------:R-:W-:-:S05]  /*14150*/  SEL R3, R14, RZ, P3 ;  /* 0x000000ff0e037207 */ /* 0x000fca0001800000 */
[----:B------:R-:W-:-:S04]  /*14160*/  IMAD.IADD R3, R2, 0x1, R3 ;  /* 0x0000000102037824 */ /* 0x000fc800078e0203 */
[----:B------:R-:W-:-:S07]  /*14170*/  IMAD.MOV.U32 R13, RZ, RZ, R3 ;  /* 0x000000ffff0d7224 */ /* 0x000fce00078e0003 */
[----:B------:R-:W-:Y:S05]  /*14180*/  WARPSYNC.COLLECTIVE R15, `(.L_x_611) ;  /* 0x000000000f087348 */ /* 0x000fea0003c00000 */
[----:B------:R0:W1:Y:S02]  /*14190*/  SHFL.UP P6, R14, R13, R12, R11 ;  /* 0x0400000c0d0e7389 */ /* 0x00006400000c000b */
[----:B01----:R-:W-:Y:S01]  /*141a0*/  ENDCOLLECTIVE ;  /* 0x000000000000791b */ /* 0x003fe20003800000 */
.L_x_611:
[----:B------:R-:W-:Y:S01]  /*141b0*/  IMAD.MOV.U32 R12, RZ, RZ, 0x10 ;  /* 0x00000010ff0c7424 */ /* 0x000fe200078e00ff */
[----:B------:R-:W-:-:S05]  /*141c0*/  SEL R14, R14, RZ, P4 ;  /* 0x000000ff0e0e7207 */ /* 0x000fca0002000000 */
[----:B------:R-:W-:-:S04]  /*141d0*/  IMAD.IADD R5, R3, 0x1, R14 ;  /* 0x0000000103057824 */ /* 0x000fc800078e020e */
[----:B------:R-:W-:-:S07]  /*141e0*/  IMAD.MOV.U32 R13, RZ, RZ, R5 ;  /* 0x000000ffff0d7224 */ /* 0x000fce00078e0005 */
[----:B------:R-:W-:Y:S05]  /*141f0*/  WARPSYNC.COLLECTIVE R15, `(.L_x_612) ;  /* 0x000000000f087348 */ /* 0x000fea0003c00000 */
[----:B------:R0:W1:Y:S02]  /*14200*/  SHFL.UP P6, R14, R13, R12, R11 ;  /* 0x0400000c0d0e7389 */ /* 0x00006400000c000b */
[----:B01----:R-:W-:Y:S01]  /*14210*/  ENDCOLLECTIVE ;  /* 0x000000000000791b */ /* 0x003fe20003800000 */
.L_x_612:
        /* <DEDUP_REMOVED lines=8> */
.L_x_613:
[----:B------:R-:W-:Y:S05]  /*142a0*/  BRA `(.L_x_614) ;  /* 0xffffffc000347947 */ /* 0x000fea000383ffff */
.L_x_497:
[----:B------:R-:W-:Y:S01]  /*142b0*/  BSSY B0, `(.L_x_615) ;  /* 0x0000006000007945 */ /* 0x000fe20003800000 */
[----:B------:R-:W-:Y:S01]  /*142c0*/  PLOP3.LUT P6, PT, P6, PT, PT, 0x8, 0x0 ;  /* 0x000000000000781c */ /* 0x000fe200037ce170 */
[----:B------:R-:W-:-:S12]  /*142d0*/  IMAD.MOV.U32 R15, RZ, RZ, -0x1 ;  /* 0xffffffffff0f7424 */ /* 0x000fd800078e00ff */
[----:B012---:R-:W-:Y:S05]  /*142e0*/  WARPSYNC.COLLECTIVE R15, `(.L_x_616) ;  /* 0x000000000f087348 */ /* 0x007fea0003c00000 */
[----:B------:R-:W-:Y:S01]  /*142f0*/  VOTE.ANY R14, PT, P6 ;  /* 0x00000000000e7806 */ /* 0x000fe200030e0100 */
[----:B012---:R-:W-:Y:S06]  /*14300*/  ENDCOLLECTIVE ;  /* 0x000000000000791b */ /* 0x007fec0003800000 */
.L_x_616:
[----:B------:R-:W-:Y:S05]  /*14310*/  BSYNC B0 ;  /* 0x0000000000007941 */ /* 0x000fea0003800000 */
.L_x_615:
[----:B------:R-:W-:Y:S02]  /*14320*/  IMAD.MOV.U32 R3, RZ, RZ, R14 ;  /* 0x000000ffff037224 */ /* 0x000fe400078e000e */
[----:B------:R-:W-:Y:S02]  /*14330*/  IMAD.MOV.U32 R13, RZ, RZ, R7 ;  /* 0x000000ffff0d7224 */ /* 0x000fe400078e0007 */
[----:B------:R-:W0:Y:S01]  /*14340*/  POPC R8, R3 ;  /* 0x0000000300087309 */ /* 0x000e220000000000 */
[----:B------:R-:W-:Y:S02]  /*14350*/  IMAD.MOV.U32 R11, RZ, RZ, 0x1f ;  /* 0x0000001fff0b7424 */ /* 0x000fe400078e00ff */
[----:B------:R-:W-:Y:S02]  /*14360*/  IMAD.MOV.U32 R15, RZ, RZ, -0x1 ;  /* 0xffffffffff0f7424 */ /* 0x000fe400078e00ff */
[----:B0-----:R-:W-:-:S07]  /*14370*/  IMAD.MOV.U32 R12, RZ, RZ, R8 ;  /* 0x000000ffff0c7224 */ /* 0x001fce00078e0008 */
[----:B------:R-:W-:Y:S05]  /*14380*/  WARPSYNC.COLLECTIVE R15, `(.L_x_617) ;  /* 0x000000000f087348 */ /* 0x000fea0003c00000 */
[----:B------:R0:W1:Y:S02]  /*14390*/  SHFL.IDX P6, R14, R13, R12, R11 ;  /* 0x0000000c0d0e7389 */ /* 0x00006400000c000b */
[----:B01----:R-:W-:Y:S01]  /*143a0*/  ENDCOLLECTIVE ;  /* 0x000000000000791b */ /* 0x003fe20003800000 */
.L_x_617:
[----:B------:R-:W-:Y:S02]  /*143b0*/  IMAD.MOV.U32 R13, RZ, RZ, R4 ;  /* 0x000000ffff0d7224 */ /* 0x000fe400078e0004 */
[----:B------:R-:W-:-:S07]  /*143c0*/  IMAD.MOV.U32 R7, RZ, RZ, R14 ;  /* 0x000000ffff077224 */ /* 0x000fce00078e000e */
[----:B------:R-:W-:Y:S05]  /*143d0*/  WARPSYNC.COLLECTIVE R15, `(.L_x_618) ;  /* 0x000000000f087348 */ /* 0x000fea0003c00000 */
[----:B------:R0:W1:Y:S02]  /*143e0*/  SHFL.IDX P6, R14, R13, R12, R11 ;  /* 0x0000000c0d0e7389 */ /* 0x00006400000c000b */
[----:B01----:R-:W-:Y:S01]  /*143f0*/  ENDCOLLECTIVE ;  /* 0x000000000000791b */ /* 0x003fe20003800000 */
.L_x_618:
[----:B------:R-:W-:Y:S01]  /*14400*/  IMAD.MOV.U32 R4, RZ, RZ, R14 ;  /* 0x000000ffff047224 */ /* 0x000fe200078e000e */
[----:B------:R-:W-:Y:S06]  /*14410*/  BRA `(.L_x_619) ;  /* 0xffffffc000147947 */ /* 0x000fec000383ffff */
.L_x_499:
[----:B------:R-:W-:Y:S01]  /*14420*/  BSSY B0, `(.L_x_620) ;  /* 0x0000007000007945 */ /* 0x000fe20003800000 */
[----:B------:R-:W-:Y:S02]  /*14430*/  IMAD.MOV.U32 R13, RZ, RZ, R2 ;  /* 0x000000ffff0d7224 */ /* 0x000fe400078e0002 */
[----:B------:R-:W-:Y:S02]  /*14440*/  IMAD.MOV.U32 R11, RZ, RZ, 0x1f ;  /* 0x0000001fff0b7424 */ /* 0x000fe400078e00ff */
[----:B------:R-:W-:-:S07]  /*14450*/  IMAD.MOV.U32 R15, RZ, RZ, -0x1 ;  /* 0xffffffffff0f7424 */ /* 0x000fce00078e00ff */
[----:B01234-:R-:W-:Y:S05]  /*14460*/  WARPSYNC.COLLECTIVE R15, `(.L_x_621) ;  /* 0x000000000f087348 */ /* 0x01ffea0003c00000 */
[----:B------:R0:W0:Y:S02]  /*14470*/  SHFL.IDX P6, R14, R13, R12, R11 ;  /* 0x0000000c0d0e7389 */ /* 0x00002400000c000b */
[----:B01234-:R-:W-:Y:S01]  /*14480*/  ENDCOLLECTIVE ;  /* 0x000000000000791b */ /* 0x01ffe20003800000 */
.L_x_621:
[----:B------:R-:W-:Y:S05]  /*14490*/  BSYNC B0 ;  /* 0x0000000000007941 */ /* 0x000fea0003800000 */
.L_x_620:
[----:B------:R-:W-:Y:S01]  /*144a0*/  IMAD.MOV.U32 R6, RZ, RZ, R14 ;  /* 0x000000ffff067224 */ /* 0x000fe200078e000e */
[----:B------:R-:W-:Y:S06]  /*144b0*/  BRA `(.L_x_498) ;  /* 0xffffffc000047947 */ /* 0x000fec000383ffff */
.L_x_503:
[----:B-1----:R1:W2:Y:S02]  /*144c0*/  SYNCS.PHASECHK.TRANS64.TRYWAIT P0, [R7+URZ+0x22820], R0 ;  /* 0x02282000070075a7 */ /* 0x0022a4000800017f */
[----:B--2---:R-:W-:Y:S05]  /*144d0*/  @!P0 NANOSLEEP.SYNCS 0x989680 ;  /* 0x009896800000895d */ /* 0x004fea0003900000 */
[----:B------:R-:W2:Y:S02]  /*144e0*/  @!P0 SYNCS.PHASECHK.TRANS64 P0, [R7+URZ+0x22820], R0 ;  /* 0x02282000070085a7 */ /* 0x000ea4000800007f */
[----:B--2---:R-:W-:Y:S05]  /*144f0*/  @!P0 BRA `(.L_x_503) ;  /* 0xfffffffc00f08947 */ /* 0x004fea000383ffff */
[----:B------:R-:W-:Y:S05]  /*14500*/  BRA `(.L_x_622) ;  /* 0xffffffc4005c7947 */ /* 0x000fea000383ffff */
.L_x_504:
[----:B------:R-:W2:Y:S01]  /*14510*/  S2R R2, SR_TID.X ;  /* 0x0000000000027919 */ /* 0x000ea20000002100 */
[----:B------:R-:W-:Y:S01]  /*14520*/  BSSY B0, `(.L_x_623) ;  /* 0x000000a000007945 */ /* 0x000fe20003800000 */
[----:B------:R-:W-:Y:S02]  /*14530*/  IMAD.MOV.U32 R12, RZ, RZ, RZ ;  /* 0x000000ffff0c7224 */ /* 0x000fe400078e00ff */
[----:B------:R-:W-:Y:S02]  /*14540*/  IMAD.MOV.U32 R11, RZ, RZ, 0x1f ;  /* 0x0000001fff0b7424 */ /* 0x000fe400078e00ff */
[----:B------:R-:W-:Y:S01]  /*14550*/  IMAD.MOV.U32 R15, RZ, RZ, -0x1 ;  /* 0xffffffffff0f7424 */ /* 0x000fe200078e00ff */
[----:B--2---:R-:W-:-:S04]  /*14560*/  SHF.R.U32.HI R2, RZ, 0x5, R2 ;  /* 0x00000005ff027819 */ /* 0x004fc80000011602 */
[----:B------:R-:W-:-:S05]  /*14570*/  LOP3.LUT R2, R2, 0x3, RZ, 0xc0, !PT ;  /* 0x0000000302027812 */ /* 0x000fca00078ec0ff */
[----:B------:R-:W-:-:S07]  /*14580*/  IMAD.MOV.U32 R13, RZ, RZ, R2 ;  /* 0x000000ffff0d7224 */ /* 0x000fce00078e0002 */
[----:B01-34-:R-:W-:Y:S05]  /*14590*/  WARPSYNC.COLLECTIVE R15, `(.L_x_624) ;  /* 0x000000000f087348 */ /* 0x01bfea0003c00000 */
[----:B------:R2:W0:Y:S02]  /*145a0*/  SHFL.IDX P6, R14, R13, R12, R11 ;  /* 0x0000000c0d0e7389 */ /* 0x00042400000c000b */
[----:B01234-:R-:W-:Y:S01]  /*145b0*/  ENDCOLLECTIVE ;  /* 0x000000000000791b */ /* 0x01ffe20003800000 */
.L_x_624:
[----:B------:R-:W-:Y:S05]  /*145c0*/  BSYNC B0 ;  /* 0x0000000000007941 */ /* 0x000fea0003800000 */
.L_x_623:
[----:B------:R-:W-:Y:S05]  /*145d0*/  BRA `(.L_x_625) ;  /* 0xffffffc400447947 */ /* 0x000fea000383ffff */
.L_x_507:
[----:B------:R-:W-:Y:S01]  /*145e0*/  BSSY B1, `(.L_x_626) ;  /* 0x0000006000017945 */ /* 0x000fe20003800000 */
[----:B------:R-:W-:-:S07]  /*145f0*/  IMAD.MOV.U32 R15, RZ, RZ, -0x1 ;  /* 0xffffffffff0f7424 */ /* 0x000fce00078e00ff */
[----:B01-34-:R-:W-:Y:S05]  /*14600*/  WARPSYNC.COLLECTIVE R15, `(.L_x_627) ;  /* 0x000000000f0c7348 */ /* 0x01bfea0003c00000 */
[----:B------:R-:W-:Y:S02]  /*14610*/  ELECT P6, UR62, PT ;  /* 0x00000000003e782f */ /* 0x000fe400038c0000 */
[----:B------:R-:W-:Y:S01]  /*14620*/  MOV R14, UR62 ;  /* 0x0000003e000e7c02 */ /* 0x000fe20008000f00 */
[----:B01-34-:R-:W-:Y:S10]  /*14630*/  ENDCOLLECTIVE ;  /* 0x000000000000791b */ /* 0x01bff40003800000 */
.L_x_627:
[----:B------:R-:W-:Y:S05]  /*14640*/  BSYNC B1 ;  /* 0x0000000000017941 */ /* 0x000fea0003800000 */
.L_x_626:
[----:B------:R-:W-:Y:S05]  /*14650*/  BRA `(.L_x_628) ;  /* 0xffffffc4003c7947 */ /* 0x000fea000383ffff */
.L_x_509:
[----:B-1----:R1:W2:Y:S02]  /*14660*/  SYNCS.PHASECHK.TRANS64.TRYWAIT P1, [R5+URZ+0x22840], R0 ;  /* 0x02284000050075a7 */ /* 0x0022a4000802017f */
[----:B--2---:R-:W-:Y:S05]  /*14670*/  @!P1 NANOSLEEP.SYNCS 0x989680 ;  /* 0x009896800000995d */ /* 0x004fea0003900000 */
[----:B------:R-:W2:Y:S02]  /*14680*/  @!P1 SYNCS.PHASECHK.TRANS64 P1, [R5+URZ+0x22840], R0 ;  /* 0x02284000050095a7 */ /* 0x000ea4000802007f */
[----:B--2---:R-:W-:Y:S05]  /*14690*/  @!P1 BRA `(.L_x_509) ;  /* 0xfffffffc00f09947 */ /* 0x004fea000383ffff */
[----:B------:R-:W-:Y:S05]  /*146a0*/  BRA `(.L_x_629) ;  /* 0xffffffc4005c7947 */ /* 0x000fea000383ffff */
.L_x_511:
[----:B--2---:R2:W0:Y:S02]  /*146b0*/  SYNCS.PHASECHK.TRANS64.TRYWAIT P1, [R3+URZ+0x22840], R2 ;  /* 0x02284002030075a7 */ /* 0x004424000802017f */
[----:B0-----:R-:W-:Y:S05]  /*146c0*/  @!P1 NANOSLEEP.SYNCS 0x989680 ;  /* 0x009896800000995d */ /* 0x001fea0003900000 */
[----:B------:R-:W0:Y:S02]  /*146d0*/  @!P1 SYNCS.PHASECHK.TRANS64 P1, [R3+URZ+0x22840], R2 ;  /* 0x02284002030095a7 */ /* 0x000e24000802007f */
[----:B0-----:R-:W-:Y:S05]  /*146e0*/  @!P1 BRA `(.L_x_511) ;  /* 0xfffffffc00f09947 */ /* 0x001fea000383ffff */
[----:B------:R-:W-:Y:S05]  /*146f0*/  BRA `(.L_x_630) ;  /* 0xffffffc400687947 */ /* 0x000fea000383ffff */
.L_x_513:
[----:B------:R0:W0:Y:S02]  /*14700*/  SYNCS.PHASECHK.TRANS64.TRYWAIT P1, [R5+URZ+0x22860], R0 ;  /* 0x02286000050075a7 */ /* 0x000024000802017f */
[----:B0-----:R-:W-:Y:S05]  /*14710*/  @!P1 NANOSLEEP.SYNCS 0x989680 ;  /* 0x009896800000995d */ /* 0x001fea0003900000 */
[----:B------:R-:W0:Y:S02]  /*14720*/  @!P1 SYNCS.PHASECHK.TRANS64 P1, [R5+URZ+0x22860], R0 ;  /* 0x02286000050095a7 */ /* 0x000e24000802007f */
[----:B0-----:R-:W-:Y:S05]  /*14730*/  @!P1 BRA `(.L_x_513) ;  /* 0xfffffffc00f09947 */ /* 0x001fea000383ffff */
[----:B------:R-:W-:Y:S05]  /*14740*/  BRA `(.L_x_631) ;  /* 0xffffffc400647947 */ /* 0x000fea000383ffff */
.L_x_632:
        /* <DEDUP_REMOVED lines=11> */
.L_x_6558:


//--------------------- .text._ZN7cutlass13device_kernelIN5flash11enable_sm90INS1_16FlashAttnFwdSm90INS1_25CollectiveMainloopFwdSm90ILi2EN4cute5tupleIJNS5_1CILi1EEES8_S8_EEENS6_IJNS7_ILi128EEENS7_ILi96EEENS7_ILi64EEEEEELi256ENS_6half_tEfNS_4arch4Sm90ELb0ELb0ELb1ELb1ELb1ELb1ELb0ELb1ELb0ELb1ELb1ELb0EEENS1_21CollectiveEpilogueFwdINS6_IJSA_NS7_ILi256EEESB_EEES9_SE_SG_Li256ELb1ELb1ELb1ELb0EEENS1_36VarlenDynamicPersistentTileSchedulerILi128ELi96ELi256ELi128ELb1ELb1ELb1ELb0ELb1ELb1EEEEEEEEEvNT_6ParamsE --------------------------
	.section	.text._ZN7cutlass13device_kernelIN5flash11enable_sm90INS1_16FlashAttnFwdSm90INS1_25CollectiveMainloopFwdSm90ILi2EN4cute5tupleIJNS5_1CILi1EEES8_S8_EEENS6_IJNS7_ILi128EEENS7_ILi96EEENS7_ILi64EEEEEELi256ENS_6half_tEfNS_4arch4Sm90ELb0ELb0ELb1ELb1ELb1ELb1ELb0ELb1ELb0ELb1ELb1ELb0EEENS1_21CollectiveEpilogueFwdINS6_IJSA_NS7_ILi256EEESB_EEES9_SE_SG_Li256ELb1ELb1ELb1ELb0EEENS1_36VarlenDynamicPersistentTileSchedulerILi128ELi96ELi256ELi128ELb1ELb1ELb1ELb0ELb1ELb1EEEEEEEEEvNT_6ParamsE,"ax",@progbits
	.align	128
.text._ZN7cutlass13device_kernelIN5flash11enable_sm90INS1_16FlashAttnFwdSm90INS1_25CollectiveMainloopFwdSm90ILi2EN4cute5tupleIJNS5_1CILi1EEES8_S8_EEENS6_IJNS7_ILi128EEENS7_ILi96EEENS7_ILi64EEEEEELi256ENS_6half_tEfNS_4arch4Sm90ELb0ELb0ELb1ELb1ELb1ELb1ELb0ELb1ELb0ELb1ELb1ELb0EEENS1_21CollectiveEpilogueFwdINS6_IJSA_NS7_ILi256EEESB_EEES9_SE_SG_Li256ELb1ELb1ELb1ELb0EEENS1_36VarlenDynamicPersistentTileSchedulerILi128ELi96ELi256ELi128ELb1ELb1ELb1ELb0ELb1ELb1EEEEEEEEEvNT_6ParamsE:
        .type           _ZN7cutlass13device_kernelIN5flash11enable_sm90INS1_16FlashAttnFwdSm90INS1_25CollectiveMainloopFwdSm90ILi2EN4cute5tupleIJNS5_1CILi1EEES8_S8_EEENS6_IJNS7_ILi128EEENS7_ILi96EEENS7_ILi64EEEEEELi256ENS_6half_tEfNS_4arch4Sm90ELb0ELb0ELb1ELb1ELb1ELb1ELb0ELb1ELb0ELb1ELb1ELb0EEENS1_21CollectiveEpilogueFwdINS6_IJSA_NS7_ILi256EEESB_EEES9_SE_SG_Li256ELb1ELb1ELb1ELb0EEENS1_36VarlenDynamicPersistentTileSchedulerILi128ELi96ELi256ELi128ELb1ELb1ELb1ELb0ELb1ELb1EEEEEEEEEvNT_6ParamsE,@function
        .size           _ZN7cutlass13device_kernelIN5flash11enable_sm90INS1_16FlashAttnFwdSm90INS1_25CollectiveMainloopFwdSm90ILi2EN4cute5tupleIJNS5_1CILi1EEES8_S8_EEENS6_IJNS7_ILi128EEENS7_ILi96EEENS7_ILi64EEEEEELi256ENS_6half_tEfNS_4arch4Sm90ELb0ELb0ELb1ELb1ELb1ELb1ELb0ELb1ELb0ELb1ELb1ELb0EEENS1_21CollectiveEpilogueFwdINS6_IJSA_NS7_ILi256EEESB_EEES9_SE_SG_Li256ELb1ELb1ELb1ELb0EEENS1_36VarlenDynamicPersistentTileSchedulerILi128ELi96ELi256ELi128ELb1ELb1ELb1ELb0ELb1ELb1EEEEEEEEEvNT_6ParamsE,(.L_x_6559 - _ZN7cutlass13device_kernelIN5flash11enable_sm90INS1_16FlashAttnFwdSm90INS1_25CollectiveMainloopFwdSm90ILi2EN4cute5tupleIJNS5_1CILi1EEES8_S8_EEENS6_IJNS7_ILi128EEENS7_ILi96EEENS7_ILi64EEEEEELi256ENS_6half_tEfNS_4arch4Sm90ELb0ELb0ELb1ELb1ELb1ELb1ELb0ELb1ELb0ELb1ELb1ELb0EEENS1_21CollectiveEpilogueFwdINS6_IJSA_NS7_ILi256EEESB_EEES9_SE_SG_Li256ELb1ELb1ELb1ELb0EEENS1_36VarlenDynamicPersistentTileSchedulerILi128ELi96ELi256ELi128ELb1ELb1ELb1ELb0ELb1ELb1EEEEEEEEEvNT_6ParamsE)
        .other          _ZN7cutlass13device_kernelIN5flash11enable_sm90INS1_16FlashAttnFwdSm90INS1_25CollectiveMainloopFwdSm90ILi2EN4cute5tupleIJNS5_1CILi1EEES8_S8_EEENS6_IJNS7_ILi128EEENS7_ILi96EEENS7_ILi64EEEEEELi256ENS_6half_tEfNS_4arch4Sm90ELb0ELb0ELb1ELb1ELb1ELb1ELb0ELb1ELb0ELb1ELb1ELb0EEENS1_21CollectiveEpilogueFwdINS6_IJSA_NS7_ILi256EEESB_EEES9_SE_SG_Li256ELb1ELb1ELb1ELb0EEENS1_36VarlenDynamicPersistentTileSchedulerILi128ELi96ELi256ELi128ELb1ELb1ELb1ELb0ELb1ELb1EEEEEEEEEvNT_6ParamsE,@"STO_CUDA_ENTRY STV_DEFAULT"
_ZN7cutlass13device_kernelIN5flash11enable_sm90INS1_16FlashAttnFwdSm90INS1_25CollectiveMainloopFwdSm90ILi2EN4cute5tupleIJNS5_1CILi1EEES8_S8_EEENS6_IJNS7_ILi128EEENS7_ILi96EEENS7_ILi64EEEEEELi256ENS_6half_tEfNS_4arch4Sm90ELb0ELb0ELb1ELb1ELb1ELb1ELb0ELb1ELb0ELb1ELb1ELb0EEENS1_21CollectiveEpilogueFwdINS6_IJSA_NS7_ILi256EEESB_EEES9_SE_SG_Li256ELb1ELb1ELb1ELb0EEENS1_36VarlenDynamicPersistentTileSchedulerILi128ELi96ELi256ELi128ELb1ELb1ELb1ELb0ELb1ELb1EEEEEEEEEvNT_6ParamsE:
[----:B------:R-:W0:Y:S02]  /*0000*/  LDC R1, c[0x0][0x28] ;  /* 0x00000a00ff017b82 */ /* 0x000e240000000800 */
[----:B0-----:R-:W-:Y:S01]  /*0010*/  VIADD R1, R1, 0xfffffea0 ;  /* 0xfffffea001017836 */ /* 0x001fe20000000000 */
[----:B------:R-:W0:Y:S01]  /*0020*/  S2R R0, SR_TID.X ;  /* 0x0000000000007919 */ /* 0x000e220000002100 */
[----:B------:R-:W-:Y:S01]  /*0030*/  ELECT P0, URZ, PT ;  /* 0x00000000003f782f */ /* 0x000fe20003800000 */
[----:B------:R-:W-:Y:S01]  /*0040*/  BSSY B0, `(.L_x_633) ;  /* 0x000000d000007945 */ /* 0x000fe20003800000 */
[----:B0-----:R-:W-:-:S05]  /*0050*/  SHF.R.U32.HI R2, RZ, 0x5, R0 ;  /* 0x00000005ff027819 */ /* 0x001fca0000011600 */
[----:B------:R-:W0:Y:S02]  /*0060*/  SHFL.IDX PT, R3, R2, RZ, 0x1f ;  /* 0x00001fff02037589 */ /* 0x000e2400000e0000 */
[----:B0-----:R-:W-:-:S13]  /*0070*/  ISETP.EQ.AND P0, PT, R3, RZ, P0 ;  /* 0x000000ff0300720c */ /* 0x001fda0000702270 */
[----:B------:R-:W-:Y:S05]  /*0080*/  @!P0 BRA `(.L_x_634) ;  /* 0x0000000000208947 */ /* 0x000fea0003800000 */
[----:B------:R-:W-:Y:S02]  /*0090*/  ULDC.64 UR4, c[0x0][0x198] ;  /* 0x0000660000047ab9 */ /* 0x000fe40000000a00 */
[----:B------:R-:W-:Y:S02]  /*00a0*/  UIADD3 UR6, UP0, UR4, 0x570, URZ ;  /* 0x0000057004067890 */ /* 0x000fe4000ff1e03f */
[----:B------:R-:W-:Y:S02]  /*00b0*/  UIADD3 UR4, UP1, UR4, 0x670, URZ ;  /* 0x0000067004047890 */ /* 0x000fe4000ff3e03f */
[----:B------:R-:W-:Y:S02]  /*00c0*/  UIADD3.X UR7, URZ, UR5, URZ, UP0, !UPT ;  /* 0x000000053f077290 */ /* 0x000fe400087fe43f */
[----:B------:R-:W-:-:S07]  /*00d0*/  UIADD3.X UR5, URZ, UR5, URZ, UP1, !UPT ;  /* 0x000000053f057290 */ /* 0x000fce0008ffe43f */
[----:B------:R0:W-:Y:S02]  /*00e0*/  UTMACCTL.PF [UR6] ;  /* 0x00000000060079b9 */ /* 0x0001e40008040000 */
[----:B------:R0:W-:Y:S02]  /*00f0*/  UTMACCTL.PF [UR4] ;  /* 0x00000000040079b9 */ /* 0x0001e40008040000 */
[----:B0-----:R-:W-:Y:S01]  /*0100*/  NOP ;  /* 0x0000000000007918 */ /* 0x001fe20000000000 */
.L_x_634:
[----:B------:R-:W-:Y:S05]  /*0110*/  BSYNC B0 ;  /* 0x0000000000007941 */ /* 0x000fea0003800000 */
.L_x_633:
[----:B------:R-:W-:Y:S01]  /*0120*/  VOTEU.ANY UP0, P0 ;  /* 0x00000000003f7886 */ /* 0x000fe20000000100 */
[----:B------:R-:W0:Y:S01]  /*0130*/  SHFL.IDX PT, R3, R2, RZ, 0x1f ;  /* 0x00001fff02037589 */ /* 0x000e2200000e0000 */
[----:B------:R-:W-:Y:S01]  /*0140*/  UMOV UR4, 0x80 ;  /* 0x0000008000047882 */ /* 0x000fe20000000000 */
[----:B------:R-:W-:Y:S01]  /*0150*/  UMOV UR7, 0x100 ;  /* 0x0000010000077882 */ /* 0x000fe20000000000 */
[----:B------:R-:W-:Y:S01]  /*0160*/  SHF.R.U32.HI R4, RZ, 0x7, R0 ;  /* 0x00000007ff047819 */ /* 0x000fe20000011600 */
[----:B------:R-:W1:Y:S01]  /*0170*/  @UP0 S2UR UR8, SR_CgaCtaId ;  /* 0x00000000000809c3 */ /* 0x000e620000008800 */
[----:B------:R-:W-:Y:S01]  /*0180*/  @UP0 UMOV UR6, 0x400 ;  /* 0x0000040000060882 */ /* 0x000fe20000000000 */
[----:B------:R-:W-:-:S04]  /*0190*/  @UP0 UIADD3 UR4, -UR4, 0x100000, URZ ;  /* 0x0010000004040890 */ /* 0x000fc8000fffe13f */
[----:B------:R-:W-:Y:S02]  /*01a0*/  @UP0 USHF.L.U32 UR5, UR4, 0xb, URZ ;  /* 0x0000000b04050899 */ /* 0x000fe4000800063f */
[----:B------:R-:W-:Y:S01]  /*01b0*/  @UP0 USHF.L.U32 UR4, UR4, 0x1, URZ ;  /* 0x0000000104040899 */ /* 0x000fe2000800063f */
[----:B------:R-:W-:Y:S01]  /*01c0*/  VOTEU.ANY UP1, P0 ;  /* 0x00000000003f7886 */ /* 0x000fe20000020100 */
[----:B0-----:R-:W-:Y:S02]  /*01d0*/  ISETP.NE.AND P1, PT, R3, RZ, PT ;  /* 0x000000ff0300720c */ /* 0x001fe40003f25270 */
[----:B------:R0:W2:Y:S01]  /*01e0*/  SHFL.IDX PT, R3, R4, RZ, 0x1f ;  /* 0x00001fff04037589 */ /* 0x0000a200000e0000 */
[----:B-1----:R-:W-:Y:S02]  /*01f0*/  @UP0 ULEA UR8, UR8, UR6, 0x18 ;  /* 0x0000000608080291 */ /* 0x002fe4000f8ec03f */
[----:B------:R-:W-:-:S04]  /*0200*/  @UP0 UIADD3 UR6, -UR7, 0x100000, URZ ;  /* 0x0010000007060890 */ /* 0x000fc8000fffe13f */
[----:B------:R-:W-:Y:S02]  /*0210*/  @UP0 USHF.L.U32 UR7, UR6, 0xb, URZ ;  /* 0x0000000b06070899 */ /* 0x000fe4000800063f */
[----:B------:R-:W-:Y:S01]  /*0220*/  @UP0 USHF.L.U32 UR6, UR6, 0x1, URZ ;  /* 0x0000000106060899 */ /* 0x000fe2000800063f */
[----:B------:R-:W-:Y:S01]  /*0230*/  VOTEU.ANY UP0, P0 ;  /* 0x00000000003f7886 */ /* 0x000fe20000000100 */
[----:B------:R-:W1:Y:S04]  /*0240*/  FENCE.VIEW.ASYNC.S ;  /* 0x00000000000073c6 */ /* 0x000e680000000000 */
[----:B-1----:R0:W1:Y:S06]  /*0250*/  @UP0 SYNCS.EXCH.64 URZ, [UR8+0x22800], UR4 ;  /* 0x02280004083f05b2 */ /* 0x00206c0008000100 */
[----:B------:R0:W3:Y:S02]  /*0260*/  @UP1 SYNCS.EXCH.64 URZ, [UR8+0x22820], UR6 ;  /* 0x02282006083f15b2 */ /* 0x0000e40008000100 */
[----:B0-----:R-:W-:Y:S05]  /*0270*/  @P1 BRA `(.L_x_635) ;  /* 0x0000000000481947 */ /* 0x001fea0003800000 */
        /* <DEDUP_REMOVED lines=13> */
[----:B0-----:R0:W4:Y:S08]  /*0350*/  SYNCS.EXCH.64 URZ, [UR8+0x22830], UR4 ;  /* 0x02283004083f75b2 */ /* 0x0011300008000100 */
[----:B------:R0:W0:Y:S01]  /*0360*/  SYNCS.EXCH.64 URZ, [UR8+0x22840], UR6 ;  /* 0x02284006083f75b2 */ /* 0x0000220008000100 */
[----:B------:R0:W0:Y:S01]  /*0370*/  SYNCS.EXCH.64 URZ, [UR8+0x22838], UR4 ;  /* 0x02283804083f75b2 */ /* 0x0000220008000100 */
[----:B------:R0:W0:Y:S01]  /*0380*/  SYNCS.EXCH.64 URZ, [UR8+0x22848], UR6 ;  /* 0x02284806083f75b2 */ /* 0x0000220008000100 */
[----:B------:R-:W-:Y:S01]  /*0390*/  NOP ;  /* 0x0000000000007918 */ /* 0x000fe20000000000 */
.L_x_635:
        /* <DEDUP_REMOVED lines=22> */
.L_x_636:
        /* <DEDUP_REMOVED lines=18> */
.L_x_637:
        /* <DEDUP_REMOVED lines=22> */
.L_x_638:
        /* <DEDUP_REMOVED lines=22> */
.L_x_639:
[----:B--2---:R-:W-:Y:S01]  /*08e0*/  ISETP.NE.AND P0, PT, R3, RZ, PT ;  /* 0x000000ff0300720c */ /* 0x004fe20003f05270 */
[----:B------:R-:W-:Y:S01]  /*08f0*/  IMAD.MOV.U32 R37, RZ, RZ, 0x1 ;  /* 0x00000001ff257424 */ /* 0x000fe200078e00ff */
[----:B------:R-:W-:Y:S01]  /*0900*/  NOP ;  /* 0x0000000000007918 */ /* 0x000fe20000000000 */
[----:B------:R-:W-:Y:S01]  /*0910*/  ULDC.64 UR40, c[0x0][0x208] ;  /* 0x0000820000287ab9 */ /* 0x000fe20000000a00 */
[----:B------:R-:W-:Y:S02]  /*0920*/  BSSY B9, `(.L_x_640) ;  /* 0x0001a18000097945 */ /* 0x000fe40003800000 */
[----:B------:R-:W-:Y:S01]  /*0930*/  SEL R37, R37, 0x2, !P0 ;  /* 0x0000000225257807 */ /* 0x000fe20004000000 */
[----:B01-34-:R-:W-:Y:S06]  /*0940*/  BAR.SYNC.DEFER_BLOCKING 0x0 ;  /* 0x0000000000007b1d */ /* 0x01bfec0000010000 */
[----:B------:R-:W-:Y:S05]  /*0950*/  @!P0 BRA `(.L_x_641) ;  /* 0x0000013000508947 */ /* 0x000fea0003800000 */
.L_x_642:
[----:B------:R-:W-:-:S08]  /*0960*/  NOP ;  /* 0x0000000000007918 */ /* 0x000fd00000000000 */
[----:B------:R-:W0:Y:S02]  /*0970*/  USETMAXREG.TRY_ALLOC.CTAPOOL UP0, 0xe8 ;  /* 0x000000e8000079c8 */ /* 0x000e240008000600 */
[----:B0-----:R-:W-:-:S13]  /*0980*/  PLOP3.LUT P0, PT, PT, PT, UP0, 0x80, 0x0 ;  /* 0x000000000000781c */ /* 0x001fda0003f0f008 */
[----:B------:R-:W-:Y:S05]  /*0990*/  @!P0 BRA `(.L_x_642) ;  /* 0xfffffffc00f08947 */ /* 0x000fea000383ffff */
[----:B------:R-:W2:Y:S01]  /*09a0*/  LDL.LU R2, [R1] ;  /* 0x0000000001027983 */ /* 0x000ea20000300800 */
[----:B------:R-:W-:Y:S01]  /*09b0*/  SHF.R.U32.HI R4, RZ, 0x7, R0 ;  /* 0x00000007ff047819 */ /* 0x000fe20000011600 */
[----:B------:R-:W-:Y:S01]  /*09c0*/  ULDC UR4, c[0x0][0xc3c] ;  /* 0x00030f0000047ab9 */ /* 0x000fe20000000800 */
[----:B------:R-:W0:Y:S01]  /*09d0*/  S2R R3, SR_CgaCtaId ;  /* 0x0000000000037919 */ /* 0x000e220000008800 */
[----:B------:R-:W-:Y:S06]  /*09e0*/  BAR.ARV 0x8, 0x180 ;  /* 0x0206000000007b1d */ /* 0x000fec0000002000 */
[----:B------:R-:W-:-:S13]  /*09f0*/  ISETP.NE.AND P0, PT, R4, 0x1, PT ;  /* 0x000000010400780c */ /* 0x000fda0003f05270 */
[----:B------:R-:W-:Y:S08]  /*0a00*/  @!P0 BAR.ARV 0x9, 0x100 ;  /* 0x0244000000008b1d */ /* 0x000ff00000002000 */
[----:B------:R-:W-:Y:S01]  /*0a10*/  BAR.SYNC.DEFER_BLOCKING 0x5, 0x180 ;  /* 0x0146000000007b1d */ /* 0x000fe20000010000 */
[----:B------:R-:W-:-:S04]  /*0a20*/  MOV R19, 0x400 ;  /* 0x0000040000137802 */ /* 0x000fc80000000f00 */
[----:B0-----:R-:W-:-:S05]  /*0a30*/  LEA R19, R3, R19, 0x18 ;  /* 0x0000001303137211 */ /* 0x001fca00078ec0ff */
[----:B------:R-:W0:Y:S01]  /*0a40*/  LDS.128 R48, [R19+0x228d0] ;  /* 0x0228d00013307984 */ /* 0x000e220000000c00 */
[----:B------:R-:W-:Y:S06]  /*0a50*/  BAR.ARV 0x4, 0x180 ;  /* 0x0106000000007b1d */ /* 0x000fec0000002000 */
[----:B--2---:R-:W-:-:S04]  /*0a60*/  LOP3.LUT R2, R2, 0xfffffffb, RZ, 0xc0, !PT ;  /* 0xfffffffb02027812 */ /* 0x004fc800078ec0ff */
[----:B------:R-:W-:-:S05]  /*0a70*/  @P0 LOP3.LUT R2, R2, 0x4, RZ, 0xfc, !PT ;  /* 0x0000000402020812 */ /* 0x000fca00078efcff */
[----:B------:R1:W-:Y:S01]  /*0a80*/  STL [R1], R2 ;  /* 0x0000000201007387 */ /* 0x0003e20000100800 */
[----:B0-----:R-:W-:-:S13]  /*0a90*/  ISETP.GE.AND P0, PT, R51, UR4, PT ;  /* 0x0000000433007c0c */ /* 0x001fda000bf06270 */
[----:B-1----:R-:W-:Y:S05]  /*0aa0*/  @P0 BRA `(.L_x_643) ;  /* 0x0000019c00fc0947 */ /* 0x002fea0003800000 */
[----:B------:R-:W-:Y:S01]  /*0ab0*/  VIADD R0, R0, 0xffffff80 ;  /* 0xffffff8000007836 */ /* 0x000fe20000000000 */
[----:B------:R-:W-:Y:S01]  /*0ac0*/  LOP3.LUT R206, R37, 0x1, RZ, 0xfc, !PT ;  /* 0x0000000125ce7812 */ /* 0x000fe200078efcff */
[----:B------:R-:W-:Y:S01]  /*0ad0*/  IMAD.MOV.U32 R18, RZ, RZ, RZ ;  /* 0x000000ffff127224 */ /* 0x000fe200078e00ff */
[----:B------:R-:W-:Y:S01]  /*0ae0*/  MOV R203, RZ ;  /* 0x000000ff00cb7202 */ /* 0x000fe20000000f00 */
[----:B------:R-:W-:Y:S01]  /*0af0*/  IMAD.MOV.U32 R204, RZ, RZ, RZ ;  /* 0x000000ffffcc7224 */ /* 0x000fe200078e00ff */
[----:B------:R-:W-:Y:S01]  /*0b00*/  SHF.R.S32.HI R3, RZ, 0x1f, R0 ;  /* 0x0000001fff037819 */ /* 0x000fe20000011400 */
[----:B------:R-:W-:-:S03]  /*0b10*/  IMAD.MOV.U32 R214, RZ, RZ, RZ ;  /* 0x000000ffffd67224 */ /* 0x000fc600078e00ff */
[CC--:B------:R-:W-:Y:S02]  /*0b20*/  LEA.HI R2, R3.reuse, R0.reuse, RZ, 0x7 ;  /* 0x0000000003027211 */ /* 0x0c0fe400078f38ff */
[CC--:B------:R-:W-:Y:S02]  /*0b30*/  LEA.HI R4, R3.reuse, R0.reuse, RZ, 0x4 ;  /* 0x0000000003047211 */ /* 0x0c0fe400078f20ff */
[----:B------:R-:W-:Y:S02]  /*0b40*/  LOP3.LUT R5, R2, 0xffffff80, RZ, 0xc0, !PT ;  /* 0xffffff8002057812 */ /* 0x000fe400078ec0ff */
[----:B------:R-:W-:Y:S02]  /*0b50*/  SHF.R.S32.HI R7, RZ, 0x4, R4 ;  /* 0x00000004ff077819 */ /* 0x000fe40000011404 */
[----:B------:R-:W-:Y:S01]  /*0b60*/  LEA.HI R200, R3, R0, RZ, 0x2 ;  /* 0x0000000003c87211 */ /* 0x000fe200078f10ff */
[----:B------:R-:W-:Y:S01]  /*0b70*/  IMAD.IADD R13, R0, 0x1, -R5 ;  /* 0x00000001000d7824 */ /* 0x000fe200078e0a05 */
[----:B------:R-:W-:-:S02]  /*0b80*/  SHF.R.S32.HI R5, RZ, 0x7, R2 ;  /* 0x00000007ff057819 */ /* 0x000fc40000011402 */
[----:B------:R-:W-:Y:S02]  /*0b90*/  LEA.HI R6, R4, R7, RZ, 0x1 ;  /* 0x0000000704067211 */ /* 0x000fe400078f08ff */
[----:B------:R-:W-:Y:S01]  /*0ba0*/  SHF.R.S32.HI R9, RZ, 0x1f, R13 ;  /* 0x0000001fff097819 */ /* 0x000fe2000001140d */
[----:B------:R-:W-:Y:S01]  /*0bb0*/  STL [R1+0xd0], R13 ;  /* 0x0000d00d01007387 */ /* 0x000fe20000100800 */
[----:B------:R-:W-:Y:S02]  /*0bc0*/  LEA.HI R2, R2, R5, RZ, 0x1 ;  /* 0x0000000502027211 */ /* 0x000fe400078f08ff */
[----:B------:R-:W-:Y:S02]  /*0bd0*/  LEA.HI R10, R9, R13, RZ, 0x2 ;  /* 0x0000000d090a7211 */ /* 0x000fe400078f10ff */
[----:B------:R-:W-:Y:S02]  /*0be0*/  LOP3.LUT R2, R2, 0x3fffffe, RZ, 0xc0, !PT ;  /* 0x03fffffe02027812 */ /* 0x000fe400078ec0ff */
[----:B------:R-:W-:-:S02]  /*0bf0*/  SHF.R.S32.HI R11, RZ, 0x2, R10 ;  /* 0x00000002ff0b7819 */ /* 0x000fc4000001140a */
[----:B------:R-:W-:Y:S02]  /*0c00*/  SHF.R.S32.HI R8, RZ, 0x1f, R10 ;  /* 0x0000001fff087819 */ /* 0x000fe4000001140a */
[----:B------:R-:W-:Y:S02]  /*0c10*/  LOP3.LUT R6, R6, 0x1ffffffe, RZ, 0xc0, !PT ;  /* 0x1ffffffe06067812 */ /* 0x000fe400078ec0ff */
[----:B------:R-:W-:Y:S02]  /*0c20*/  LEA.HI R8, R8, R11, RZ, 0x3 ;  /* 0x0000000b08087211 */ /* 0x000fe400078f18ff */
[----:B------:R-:W-:Y:S01]  /*0c30*/  LEA.HI R9, R9, R13, RZ, 0x5 ;  /* 0x0000000d09097211 */ /* 0x000fe200078f28ff */
[----:B------:R-:W-:Y:S01]  /*0c40*/  IMAD.IADD R6, R7, 0x1, -R6 ;  /* 0x0000000107067824 */ /* 0x000fe200078e0a06 */
[----:B------:R-:W-:Y:S01]  /*0c50*/  LOP3.LUT R12, R8, 0xfffffff8, RZ, 0xc0, !PT ;  /* 0xfffffff8080c7812 */ /* 0x000fe200078ec0ff */
[----:B------:R-:W-:Y:S01]  /*0c60*/  IMAD.IADD R8, R5, 0x1, -R2 ;  /* 0x0000000105087824 */ /* 0x000fe200078e0a02 */
[----:B------:R-:W-:-:S02]  /*0c70*/  LOP3.LUT R5, R4, 0x3fffff0, RZ, 0xc0, !PT ;  /* 0x03fffff004057812 */ /* 0x000fc400078ec0ff */
[-C--:B------:R-:W-:Y:S01]  /*0c80*/  LEA.HI R2, R3, R0.reuse, RZ, 0x5 ;  /* 0x0000000003027211 */ /* 0x080fe200078f28ff */
[----:B------:R-:W-:Y:S01]  /*0c90*/  IMAD.IADD R12, R11, 0x1, -R12 ;  /* 0x000000010b0c7824 */ /* 0x000fe200078e0a0c */
[----:B------:R-:W-:Y:S01]  /*0ca0*/  LEA.HI R3, R3, R0, RZ, 0x3 ;  /* 0x0000000003037211 */ /* 0x000fe200078f18ff */
[----:B------:R-:W-:Y:S01]  /*0cb0*/  IMAD.IADD R5, R0, 0x1, -R5 ;  /* 0x0000000100057824 */ /* 0x000fe200078e0a05 */
[----:B------:R-:W-:Y:S02]  /*0cc0*/  SHF.R.S32.HI R14, RZ, 0x5, R2 ;  /* 0x00000005ff0e7819 */ /* 0x000fe40000011402 */
[----:B------:R-:W-:Y:S02]  /*0cd0*/  LOP3.LUT R7, R3, 0xfffffff8, RZ, 0xc0, !PT ;  /* 0xfffffff803077812 */ /* 0x000fe400078ec0ff */
[----:B------:R-:W-:Y:S01]  /*0ce0*/  LOP3.LUT R3, R200, 0xfffffffc, RZ, 0xc0, !PT ;  /* 0xfffffffcc8037812 */ /* 0x000fe200078ec0ff */
[----:B------:R-:W-:Y:S01]  /*0cf0*/  STL [R1+0x1c], R14 ;  /* 0x00001c0e01007387 */ /* 0x000fe20000100800 */
[----:B------:R-:W-:Y:S01]  /*0d00*/  LEA R5, R14, R5, 0x4 ;  /* 0x000000050e057211 */ /* 0x000fe200078e20ff */
[C---:B------:R-:W-:Y:S01]  /*0d10*/  IMAD.IADD R7, R0.reuse, 0x1, -R7 ;  /* 0x0000000100077824 */ /* 0x040fe200078e0a07 */
[----:B------:R-:W-:Y:S01]  /*0d20*/  SHF.R.S32.HI R200, RZ, 0x2, R200 ;  /* 0x00000002ffc87819 */ /* 0x000fe200000114c8 */
[----:B------:R-:W-:Y:S01]  /*0d30*/  IMAD.IADD R3, R0, 0x1, -R3 ;  /* 0x0000000100037824 */ /* 0x000fe200078e0a03 */
[----:B------:R-:W-:Y:S01]  /*0d40*/  SHF.R.S32.HI R9, RZ, 0x5, R9 ;  /* 0x00000005ff097819 */ /* 0x000fe20000011409 */
[----:B------:R-:W-:Y:S01]  /*0d50*/  IMAD R5, R5, 0x8, R6 ;  /* 0x0000000805057824 */ /* 0x000fe200078e0206 */
[----:B------:R-:W-:Y:S01]  /*0d60*/  LOP3.LUT R10, R10, 0x7ffffffc, RZ, 0xc0, !PT ;  /* 0x7ffffffc0a0a7812 */ /* 0x000fe200078ec0ff */
[----:B------:R-:W-:Y:S01]  /*0d70*/  VIADD R6, R200, 0x40 ;  /* 0x00000040c8067836 */ /* 0x000fe20000000000 */
[----:B------:R-:W-:Y:S01]  /*0d80*/  LEA.HI R0, R3, R3, RZ, 0x1 ;  /* 0x0000000303007211 */ /* 0x000fe200078f08ff */
[----:B------:R-:W-:-:S02]  /*0d90*/  IMAD R9, R9, 0x10, R12 ;  /* 0x0000001009097824 */ /* 0x000fc400078e020c */
[----:B------:R-:W-:Y:S01]  /*0da0*/  IMAD.SHL.U32 R2, R6, 0x40, RZ ;  /* 0x0000004006027824 */ /* 0x000fe200078e00ff */
[----:B------:R-:W-:Y:S01]  /*0db0*/  SHF.R.S32.HI R4, RZ, 0x1f, R6 ;  /* 0x0000001fff047819 */ /* 0x000fe20000011406 */
[C---:B------:R-:W-:Y:S01]  /*0dc0*/  IMAD.SHL.U32 R16, R3.reuse, 0x8, RZ ;  /* 0x0000000803107824 */ /* 0x040fe200078e00ff */
[----:B------:R-:W-:Y:S01]  /*0dd0*/  LOP3.LUT R0, R0, 0x1ffffffe, RZ, 0xc0, !PT ;  /* 0x1ffffffe00007812 */ /* 0x000fe200078ec0ff */
[C---:B------:R-:W-:Y:S01]  /*0de0*/  IMAD.SHL.U32 R22, R3.reuse, 0x4, RZ ;  /* 0x0000000403167824 */ /* 0x040fe200078e00ff */
[----:B------:R-:W-:Y:S01]  /*0df0*/  LEA.HI R4, R4, R6, RZ, 0x3 ;  /* 0x0000000604047211 */ /* 0x000fe200078f18ff */
[----:B------:R-:W-:Y:S01]  /*0e00*/  IMAD R8, R8, 0x40, R9 ;  /* 0x0000004008087824 */ /* 0x000fe200078e0209 */
[----:B------:R-:W-:Y:S01]  /*0e10*/  IADD3 R210, R16, 0x60, RZ ;  /* 0x0000006010d27810 */ /* 0x000fe20007ffe0ff */
[----:B------:R-:W-:Y:S01]  /*0e20*/  IMAD.IADD R0, R3, 0x1, -R0 ;  /* 0x0000000103007824 */ /* 0x000fe200078e0a00 */
[----:B------:R-:W-:Y:S01]  /*0e30*/  SHF.L.U32 R4, R4, 0x6, RZ ;  /* 0x0000000604047819 */ /* 0x000fe200000006ff */
[----:B------:R-:W-:Y:S01]  /*0e40*/  IMAD.SHL.U32 R207, R7, 0x8, RZ ;  /* 0x0000000807cf7824 */ /* 0x000fe200078e00ff */
[----:B------:R-:W-:Y:S01]  /*0e50*/  LOP3.LUT R3, R2, 0x1c0, RZ, 0xc0, !PT ;  /* 0x000001c002037812 */ /* 0x000fe200078ec0ff */
[----:B------:R-:W-:Y:S01]  /*0e60*/  STL [R1+0x154], R8 ;  /* 0x0001540801007387 */ /* 0x000fe20000100800 */
[----:B------:R-:W-:Y:S01]  /*0e70*/  LOP3.LUT R4, R4, 0xfffffe00, RZ, 0xc0, !PT ;  /* 0xfffffe0004047812 */ /* 0x000fe200078ec0ff */
[----:B------:R-:W-:Y:S01]  /*0e80*/  IMAD.IADD R10, R13, 0x1, -R10 ;  /* 0x000000010d0a7824 */ /* 0x000fe200078e0a0a */
[----:B------:R-:W-:Y:S01]  /*0e90*/  SHF.R.U32.HI R7, RZ, 0x3, R3 ;  /* 0x00000003ff077819 */ /* 0x000fe20000011603 */
[----:B------:R-:W-:Y:S01]  /*0ea0*/  STL [R1+0x40], RZ ;  /* 0x000040ff01007387 */ /* 0x000fe20000100800 */
[--C-:B------:R-:W-:Y:S01]  /*0eb0*/  LOP3.LUT R3, R3, 0x38, R16.reuse, 0xf8, !PT ;  /* 0x0000003803037812 */ /* 0x100fe200078ef810 */
[----:B------:R-:W-:Y:S01]  /*0ec0*/  IMAD.SHL.U32 R42, R10, 0x2, RZ ;  /* 0x000000020a2a7824 */ /* 0x000fe200078e00ff */
[----:B------:R-:W-:Y:S01]  /*0ed0*/  SHF.R.S32.HI R6, RZ, 0x1f, R207 ;  /* 0x0000001fff067819 */ /* 0x000fe200000114cf */
[----:B------:R0:W-:Y:S01]  /*0ee0*/  STL [R1+0x20], R4 ;  /* 0x0000200401007387 */ /* 0x0001e20000100800 */
[----:B------:R-:W-:Y:S01]  /*0ef0*/  IMAD.SHL.U32 R5, R5, 0x8, RZ ;  /* 0x0000000805057824 */ /* 0x000fe200078e00ff */
[----:B------:R-:W-:Y:S01]  /*0f00*/  LEA R0, R0, R8, 0x3 ;  /* 0x0000000800007211 */ /* 0x000fe200078e18ff */
[C---:B------:R-:W-:Y:S01]  /*0f10*/  VIADD R41, R42.reuse, 0x8 ;  /* 0x000000082a297836 */ /* 0x040fe20000000000 */
[----:B------:R-:W-:Y:S01]  /*0f20*/  STL [R1+0x4c], R42 ;  /* 0x00004c2a01007387 */ /* 0x000fe20000100800 */
[C---:B------:R-:W-:Y:S01]  /*0f30*/  VIADD R40, R42.reuse, 0x10 ;  /* 0x000000102a287836 */ /* 0x040fe20000000000 */
[C---:B------:R-:W-:Y:S01]  /*0f40*/  IADD3 R37, R42.reuse, 0x28, RZ ;  /* 0x000000282a257810 */ /* 0x040fe20007ffe0ff */
[C---:B------:R-:W-:Y:S01]  /*0f50*/  VIADD R39, R42.reuse, 0x18 ;  /* 0x000000182a277836 */ /* 0x040fe20000000000 */
[----:B------:R-:W-:Y:S01]  /*0f60*/  STL [R1+0x15c], R5 ;  /* 0x00015c0501007387 */ /* 0x000fe20000100800 */
[----:B------:R-:W-:Y:S01]  /*0f70*/  VIADD R38, R42, 0x20 ;  /* 0x000000202a267836 */ /* 0x000fe20000000000 */
[----:B0-----:R-:W-:Y:S01]  /*0f80*/  LOP3.LUT R4, R4, R3, R7, 0xf6, !PT ;  /* 0x0000000304047212 */ /* 0x001fe200078ef607 */
[C---:B------:R-:W-:Y:S01]  /*0f90*/  VIADD R36, R42.reuse, 0x30 ;  /* 0x000000302a247836 */ /* 0x040fe20000000000 */
[C---:B------:R-:W-:Y:S01]  /*0fa0*/  IADD3 R28, R42.reuse, 0x70, RZ ;  /* 0x000000702a1c7810 */ /* 0x040fe20007ffe0ff */
[C---:B------:R-:W-:Y:S01]  /*0fb0*/  VIADD R35, R42.reuse, 0x38 ;  /* 0x000000382a237836 */ /* 0x040fe20000000000 */
[----:B------:R-:W-:Y:S01]  /*0fc0*/  IADD3 R13, R42, 0xb8, RZ ;  /* 0x000000b82a0d7810 */ /* 0x000fe20007ffe0ff */
[----:B------:R-:W-:Y:S01]  /*0fd0*/  IMAD R3, R4, 0x2, R19 ;  /* 0x0000000204037824 */ /* 0x000fe200078e0213 */
[----:B------:R-:W-:Y:S01]  /*0fe0*/  SHF.R.S32.HI R4, RZ, 0x1f, R41 ;  /* 0x0000001fff047819 */ /* 0x000fe20000011429 */
[C---:B------:R-:W-:Y:S01]  /*0ff0*/  VIADD R34, R42.reuse, 0x40 ;  /* 0x000000402a227836 */ /* 0x040fe20000000000 */
[----:B------:R-:W-:Y:S01]  /*1000*/  SHF.R.S32.HI R17, RZ, 0x1f, R16 ;  /* 0x0000001fff117819 */ /* 0x000fe20000011410 */
[C---:B------:R-:W-:Y:S01]  /*1010*/  VIADD R33, R42.reuse, 0x48 ;  /* 0x000000482a217836 */ /* 0x040fe20000000000 */
[----:B------:R-:W-:Y:S01]  /*1020*/  STL [R1+0x150], R3 ;  /* 0x0001500301007387 */ /* 0x000fe20000100800 */
[C---:B------:R-:W-:Y:S01]  /*1030*/  VIADD R32, R42.reuse, 0x50 ;  /* 0x000000502a207836 */ /* 0x040fe20000000000 */
[----:B------:R-:W-:Y:S01]  /*1040*/  SHF.R.S32.HI R219, RZ, 0x1f, R210 ;  /* 0x0000001fffdb7819 */ /* 0x000fe200000114d2 */
[C---:B------:R-:W-:Y:S01]  /*1050*/  VIADD R31, R42.reuse, 0x58 ;  /* 0x000000582a1f7836 */ /* 0x040fe20000000000 */
[----:B------:R-:W-:Y:S01]  /*1060*/  STL [R1+0xc8], R41 ;  /* 0x0000c82901007387 */ /* 0x000fe20000100800 */
[----:B------:R-:W-:-:S02]  /*1070*/  VIADD R30, R42, 0x60 ;  /* 0x000000602a1e7836 */ /* 0x000fc40000000000 */
[C---:B------:R-:W-:Y:S01]  /*1080*/  VIADD R29, R42.reuse, 0x68 ;  /* 0x000000682a1d7836 */ /* 0x040fe20000000000 */
[----:B------:R0:W-:Y:S01]  /*1090*/  STL [R1+0xc4], R40 ;  /* 0x0000c42801007387 */ /* 0x0001e20000100800 */
[C---:B------:R-:W-:Y:S02]  /*10a0*/  VIADD R27, R42.reuse, 0x78 ;  /* 0x000000782a1b7836 */ /* 0x040fe40000000000 */
[C---:B------:R-:W-:Y:S01]  /*10b0*/  VIADD R26, R42.reuse, 0x80 ;  /* 0x000000802a1a7836 */ /* 0x040fe20000000000 */
[----:B------:R-:W-:Y:S01]  /*10c0*/  STL [R1+0xc0], R39 ;  /* 0x0000c02701007387 */ /* 0x000fe20000100800 */
[C---:B------:R-:W-:Y:S02]  /*10d0*/  VIADD R25, R42.reuse, 0x88 ;  /* 0x000000882a197836 */ /* 0x040fe40000000000 */
[C---:B------:R-:W-:Y:S01]  /*10e0*/  VIADD R24, R42.reuse, 0x90 ;  /* 0x000000902a187836 */ /* 0x040fe20000000000 */
[----:B------:R1:W-:Y:S01]  /*10f0*/  STL [R1+0xbc], R38 ;  /* 0x0000bc2601007387 */ /* 0x0003e20000100800 */
[C---:B------:R-:W-:Y:S01]  /*1100*/  VIADD R11, R207.reuse, 0x40 ;  /* 0x00000040cf0b7836 */ /* 0x040fe20000000000 */
[----:B0-----:R-:W-:Y:S01]  /*1110*/  SHF.R.S32.HI R40, RZ, 0x1f, R40 ;  /* 0x0000001fff287819 */ /* 0x001fe20000011428 */
[C---:B------:R-:W-:Y:S01]  /*1120*/  VIADD R21, R42.reuse, 0x98 ;  /* 0x000000982a157836 */ /* 0x040fe20000000000 */
[----:B------:R0:W-:Y:S01]  /*1130*/  STL [R1+0xb8], R37 ;  /* 0x0000b82501007387 */ /* 0x0001e20000100800 */
[C---:B------:R-:W-:Y:S01]  /*1140*/  VIADD R20, R42.reuse, 0xa0 ;  /* 0x000000a02a147836 */ /* 0x040fe20000000000 */
[----:B------:R-:W-:Y:S01]  /*1150*/  SHF.R.S32.HI R11, RZ, 0x1f, R11 ;  /* 0x0000001fff0b7819 */ /* 0x000fe2000001140b */
[C---:B------:R-:W-:Y:S01]  /*1160*/  VIADD R9, R207.reuse, 0x80 ;  /* 0x00000080cf097836 */ /* 0x040fe20000000000 */
[----:B------:R-:W-:Y:S01]  /*1170*/  STL [R1+0xb4], R36 ;  /* 0x0000b42401007387 */ /* 0x000fe20000100800 */
[C---:B------:R-:W-:Y:S01]  /*1180*/  VIADD R15, R42.reuse, 0xa8 ;  /* 0x000000a82a0f7836 */ /* 0x040fe20000000000 */
[----:B-1----:R-:W-:Y:S01]  /*1190*/  SHF.R.S32.HI R38, RZ, 0x1f, R38 ;  /* 0x0000001fff267819 */ /* 0x002fe20000011426 */
[C---:B------:R-:W-:Y:S01]  /*11a0*/  VIADD R14, R42.reuse, 0xb0 ;  /* 0x000000b02a0e7836 */ /* 0x040fe20000000000 */
[----:B------:R1:W-:Y:S01]  /*11b0*/  STL [R1+0xb0], R35 ;  /* 0x0000b02301007387 */ /* 0x0003e20000100800 */
[----:B------:R-:W-:Y:S01]  /*11c0*/  VIADD R6, R207, 0xc0 ;  /* 0x000000c0cf067836 */ /* 0x000fe20000000000 */
[----:B------:R-:W-:Y:S01]  /*11d0*/  SHF.R.S32.HI R9, RZ, 0x1f, R9 ;  /* 0x0000001fff097819 */ /* 0x000fe20000011409 */
[C---:B------:R-:W-:Y:S01]  /*11e0*/  VIADD R12, R42.reuse, 0xc0 ;  /* 0x000000c02a0c7836 */ /* 0x040fe20000000000 */
[----:B------:R2:W-:Y:S01]  /*11f0*/  STL [R1+0xac], R34 ;  /* 0x0000ac2201007387 */ /* 0x0005e20000100800 */
[C---:B------:R-:W-:Y:S01]  /*1200*/  VIADD R11, R42.reuse, 0xc8 ;  /* 0x000000c82a0b7836 */ /* 0x040fe20000000000 */
[----:B------:R-:W-:Y:S01]  /*1210*/  SHF.R.S32.HI R6, RZ, 0x1f, R6 ;  /* 0x0000001fff067819 */ /* 0x000fe20000011406 */
[C---:B------:R-:W-:Y:S01]  /*1220*/  VIADD R10, R42.reuse, 0xd0 ;  /* 0x000000d02a0a7836 */ /* 0x040fe20000000000 */
[----:B------:R-:W-:Y:S01]  /*1230*/  STL [R1+0xa8], R33 ;  /* 0x0000a82101007387 */ /* 0x000fe20000100800 */
[C---:B------:R-:W-:Y:S01]  /*1240*/  VIADD R9, R42.reuse, 0xd8 ;  /* 0x000000d82a097836 */ /* 0x040fe20000000000 */
[----:B0-----:R-:W-:Y:S01]  /*1250*/  SHF.R.S32.HI R37, RZ, 0x1f, R37 ;  /* 0x0000001fff257819 */ /* 0x001fe20000011425 */
[C---:B------:R-:W-:Y:S01]  /*1260*/  VIADD R7, R42.reuse, 0xe0 ;  /* 0x000000e02a077836 */ /* 0x040fe20000000000 */
[----:B------:R0:W-:Y:S01]  /*1270*/  STL [R1+0xa4], R32 ;  /* 0x0000a42001007387 */ /* 0x0001e20000100800 */
[C---:B------:R-:W-:Y:S01]  /*1280*/  VIADD R6, R42.reuse, 0xe8 ;  /* 0x000000e82a067836 */ /* 0x040fe20000000000 */
[----:B-1----:R-:W-:Y:S01]  /*1290*/  SHF.R.S32.HI R35, RZ, 0x1f, R35 ;  /* 0x0000001fff237819 */ /* 0x002fe20000011423 */
[C---:B------:R-:W-:Y:S01]  /*12a0*/  VIADD R5, R42.reuse, 0xf0 ;  /* 0x000000f02a057836 */ /* 0x040fe20000000000 */
[----:B------:R1:W-:Y:S01]  /*12b0*/  STL [R1+0xa0], R31 ;  /* 0x0000a01f01007387 */ /* 0x0003e20000100800 */
[----:B------:R-:W-:Y:S01]  /*12c0*/  VIADD R3, R42, 0xf8 ;  /* 0x000000f82a037836 */ /* 0x000fe20000000000 */
[----:B--2---:R-:W-:Y:S01]  /*12d0*/  SHF.R.S32.HI R34, RZ, 0x1f, R34 ;  /* 0x0000001fff227819 */ /* 0x004fe20000011422 */
        /* <DEDUP_REMOVED lines=11> */
[----:B------:R-:W-:Y:S01]  /*1390*/  SHF.R.S32.HI R202, RZ, 0x1f, R2 ;  /* 0x0000001fffca7819 */ /* 0x000fe20000011402 */
[----:B------:R-:W-:Y:S01]  /*13a0*/  VIADD R205, R22, 0x10 ;  /* 0x0000001016cd7836 */ /* 0x000fe20000000000 */
[----:B------:R-:W-:Y:S01]  /*13b0*/  STL [R1+0x90], R27 ;  /* 0x0000901b01007387 */ /* 0x000fe20000100800 */
[----:B------:R-:W-:-:S02]  /*13c0*/  SHF.R.S32.HI R220, RZ, 0x1f, R211 ;  /* 0x0000001fffdc7819 */ /* 0x000fc400000114d3 */
[----:B0-----:R-:W-:Y:S01]  /*13d0*/  SHF.R.S32.HI R29, RZ, 0x1f, R29 ;  /* 0x0000001fff1d7819 */ /* 0x001fe2000001141d */
[----:B------:R0:W-:Y:S01]  /*13e0*/  STL [R1+0x8c], R26 ;  /* 0x00008c1a01007387 */ /* 0x0001e20000100800 */
[----:B------:R-:W-:Y:S02]  /*13f0*/  SHF.R.S32.HI R218, RZ, 0x1f, R209 ;  /* 0x0000001fffda7819 */ /* 0x000fe400000114d1 */
[----:B-1----:R-:W-:Y:S01]  /*1400*/  SHF.R.S32.HI R28, RZ, 0x1f, R28 ;  /* 0x0000001fff1c7819 */ /* 0x002fe2000001141c */
[----:B------:R1:W-:Y:S01]  /*1410*/  STL [R1+0x88], R25 ;  /* 0x0000881901007387 */ /* 0x0003e20000100800 */
[----:B------:R-:W-:Y:S02]  /*1420*/  SHF.R.S32.HI R217, RZ, 0x1f, R208 ;  /* 0x0000001fffd97819 */ /* 0x000fe400000114d0 */
[----:B------:R-:W-:Y:S01]  /*1430*/  SHF.R.S32.HI R216, RZ, 0x1f, R213 ;  /* 0x0000001fffd87819 */ /* 0x000fe200000114d5 */
[----:B------:R-:W-:Y:S01]  /*1440*/  STL [R1+0x84], R24 ;  /* 0x0000841801007387 */ /* 0x000fe20000100800 */
[----:B------:R-:W-:-:S02]  /*1450*/  SHF.R.S32.HI R215, RZ, 0x1f, R212 ;  /* 0x0000001fffd77819 */ /* 0x000fc400000114d4 */
[----:B0-----:R-:W-:Y:S01]  /*1460*/  SHF.R.S32.HI R26, RZ, 0x1f, R26 ;  /* 0x0000001fff1a7819 */ /* 0x001fe2000001141a */
[----:B------:R0:W-:Y:S01]  /*1470*/  STL [R1+0x80], R21 ;  /* 0x0000801501007387 */ /* 0x0001e20000100800 */
[----:B-1----:R-:W-:-:S03]  /*1480*/  SHF.R.S32.HI R25, RZ, 0x1f, R25 ;  /* 0x0000001fff197819 */ /* 0x002fc60000011419 */
[----:B------:R1:W-:Y:S04]  /*1490*/  STL [R1+0x7c], R20 ;  /* 0x00007c1401007387 */ /* 0x0003e80000100800 */
[----:B------:R-:W-:Y:S01]  /*14a0*/  STL [R1+0x78], R15 ;  /* 0x0000780f01007387 */ /* 0x000fe20000100800 */
[----:B0-----:R-:W-:-:S03]  /*14b0*/  SHF.R.S32.HI R21, RZ, 0x1f, R21 ;  /* 0x0000001fff157819 */ /* 0x001fc60000011415 */
        /* <DEDUP_REMOVED lines=13> */
[----:B------:R2:W-:Y:S01]  /*1590*/  STL [R1+0x14c], R4 ;  /* 0x00014c0401007387 */ /* 0x0005e20000100800 */
[----:B0-----:R-:W-:-:S03]  /*15a0*/  SHF.R.S32.HI R7, RZ, 0x1f, R7 ;  /* 0x0000001fff077819 */ /* 0x001fc60000011407 */
[----:B------:R-:W-:Y:S01]  /*15b0*/  STL [R1+0x54], R5 ;  /* 0x0000540501007387 */ /* 0x000fe20000100800 */
[----:B-1----:R-:W-:-:S03]  /*15c0*/  SHF.R.S32.HI R6, RZ, 0x1f, R6 ;  /* 0x0000001fff067819 */ /* 0x002fc60000011406 */
[----:B------:R-:W-:Y:S01]  /*15d0*/  STL [R1+0x148], R40 ;  /* 0x0001482801007387 */ /* 0x000fe20000100800 */
[----:B--2---:R-:W-:-:S03]  /*15e0*/  SHF.R.S32.HI R4, RZ, 0x1f, R39 ;  /* 0x0000001fff047819 */ /* 0x004fc60000011427 */
[----:B------:R0:W-:Y:S04]  /*15f0*/  STL [R1+0x50], R3 ;  /* 0x0000500301007387 */ /* 0x0001e80000100800 */
[----:B------:R1:W-:Y:S04]  /*1600*/  STL [R1+0x144], R4 ;  /* 0x0001440401007387 */ /* 0x0003e80000100800 */
[----:B------:R-:W-:Y:S01]  /*1610*/  STL [R1+0x140], R38 ;  /* 0x0001402601007387 */ /* 0x000fe20000100800 */
[----:B0-----:R-:W-:-:S03]  /*1620*/  SHF.R.S32.HI R3, RZ, 0x1f, R3 ;  /* 0x0000001fff037819 */ /* 0x001fc60000011403 */
[----:B------:R-:W-:Y:S01]  /*1630*/  STL [R1+0x13c], R37 ;  /* 0x00013c2501007387 */ /* 0x000fe20000100800 */
[----:B-1----:R-:W-:-:S05]  /*1640*/  SHF.R.S32.HI R4, RZ, 0x1f, R36 ;  /* 0x0000001fff047819 */ /* 0x002fca0000011424 */
[----:B------:R0:W-:Y:S04]  /*1650*/  STL [R1+0x138], R4 ;  /* 0x0001380401007387 */ /* 0x0001e80000100800 */
[----:B------:R-:W-:Y:S04]  /*1660*/  STL [R1+0x134], R35 ;  /* 0x0001342301007387 */ /* 0x000fe80000100800 */
[----:B------:R-:W-:Y:S01]  /*1670*/  STL [R1+0x130], R34 ;  /* 0x0001302201007387 */ /* 0x000fe20000100800 */
[----:B0-----:R-:W-:-:S05]  /*1680*/  SHF.R.S32.HI R4, RZ, 0x1f, R33 ;  /* 0x0000001fff047819 */ /* 0x001fca0000011421 */
        /* <DEDUP_REMOVED lines=25> */
[----:B------:R1:W-:Y:S04]  /*1820*/  STL [R1+0xe0], R7 ;  /* 0x0000e00701007387 */ /* 0x0003e80000100800 */
[----:B------:R1:W-:Y:S01]  /*1830*/  STL [R1+0xdc], R6 ;  /* 0x0000dc0601007387 */ /* 0x0003e20000100800 */
[----:B0-----:R-:W-:-:S05]  /*1840*/  SHF.R.S32.HI R4, RZ, 0x1f, R5 ;  /* 0x0000001fff047819 */ /* 0x001fca0000011405 */
[----:B------:R1:W-:Y:S04]  /*1850*/  STL [R1+0xd8], R4 ;  /* 0x0000d80401007387 */ /* 0x0003e80000100800 */
[----:B------:R1:W-:Y:S04]  /*1860*/  STL [R1+0x158], R0 ;  /* 0x0001580001007387 */ /* 0x0003e80000100800 */
[----:B------:R1:W-:Y:S02]  /*1870*/  STL [R1+0xd4], R3 ;  /* 0x0000d40301007387 */ /* 0x0003e40000100800 */
.L_x_799:
[----:B01--4-:R-:W0:Y:S02]  /*1880*/  LDC.64 R4, c[0x0][0xc88] ;  /* 0x00032200ff047b82 */ /* 0x013e240000000a00 */
[----:B0-----:R-:W-:-:S05]  /*1890*/  IMAD.WIDE R4, R51, 0x4, R4 ;  /* 0x0000000433047825 */ /* 0x001fca00078e0204 */
[----:B--2---:R-:W2:Y:S01]  /*18a0*/  LDG.E R31, desc[UR40][R4.64] ;  /* 0x00000028041f7981 */ /* 0x004ea2000c1e1900 */
[----:B------:R-:W-:Y:S05]  /*18b0*/  YIELD ;  /* 0x0000000000007946 */ /* 0x000fea0003800000 */
[----:B------:R-:W-:Y:S01]  /*18c0*/  ULDC.64 UR4, c[0x0][0xa28] ;  /* 0x00028a0000047ab9 */ /* 0x000fe20000000a00 */
[----:B------:R-:W-:Y:S01]  /*18d0*/  ULDC.64 UR8, c[0x0][0xa18] ;  /* 0x0002860000087ab9 */ /* 0x000fe20000000a00 */
[----:B------:R-:W-:Y:S01]  /*18e0*/  ISETP.NE.U32.AND P1, PT, RZ, UR4, PT ;  /* 0x00000004ff007c0c */ /* 0x000fe2000bf25070 */
[----:B------:R-:W-:Y:S01]  /*18f0*/  ULDC.64 UR6, c[0x0][0xa08] ;  /* 0x0002820000067ab9 */ /* 0x000fe20000000a00 */
[----:B---3--:R-:W-:Y:S01]  /*1900*/  IMAD.MOV.U32 R8, RZ, RZ, RZ ;  /* 0x000000ffff087224 */ /* 0x008fe200078e00ff */
[----:B------:R-:W-:Y:S01]  /*1910*/  ISETP.NE.U32.AND P0, PT, RZ, UR6, PT ;  /* 0x00000006ff007c0c */ /* 0x000fe2000bf05070 */
[----:B------:R-:W-:Y:S01]  /*1920*/  IMAD.MOV.U32 R32, RZ, RZ, RZ ;  /* 0x000000ffff207224 */ /* 0x000fe200078e00ff */
[----:B------:R-:W-:-:S02]  /*1930*/  ISETP.NE.AND.EX P1, PT, RZ, UR5, PT, P1 ;  /* 0x00000005ff007c0c */ /* 0x000fc4000bf25310 */
[----:B------:R-:W-:Y:S02]  /*1940*/  ISETP.NE.AND.EX P0, PT, RZ, UR7, PT, P0 ;  /* 0x00000007ff007c0c */ /* 0x000fe4000bf05300 */
[----:B--2---:R-:W-:Y:S01]  /*1950*/  SHF.R.S32.HI R0, RZ, 0x1f, R31 ;  /* 0x0000001fff007819 */ /* 0x004fe2000001141f */
[----:B------:R-:W-:-:S08]  /*1960*/  IMAD.SHL.U32 R35, R31, 0x4, RZ ;  /* 0x000000041f237824 */ /* 0x000fd000078e00ff */
[C---:B------:R-:W-:Y:S01]  /*1970*/  @P1 LEA R6, P2, R31.reuse, UR4, 0x2 ;  /* 0x000000041f061c11 */ /* 0x040fe2000f8410ff */
[----:B------:R0:W-:Y:S01]  /*1980*/  STL [R1+0x34], R31 ;  /* 0x0000341f01007387 */ /* 0x0001e20000100800 */
[C-C-:B------:R-:W-:Y:S02]  /*1990*/  SHF.L.U64.HI R34, R31.reuse, 0x2, R0.reuse ;  /* 0x000000021f227819 */ /* 0x140fe40000010200 */
[----:B------:R-:W-:Y:S01]  /*19a0*/  @P1 LEA.HI.X R7, R31, UR5, R0, 0x2, P2 ;  /* 0x000000051f071c11 */ /* 0x000fe200090f1400 */
[----:B------:R-:W-:Y:S01]  /*19b0*/  ULDC UR4, c[0x0][0x288] ;  /* 0x0000a20000047ab9 */ /* 0x000fe20000000800 */
[----:B------:R-:W-:Y:S01]  /*19c0*/  ISETP.NE.U32.AND P2, PT, RZ, UR8, PT ;  /* 0x00000008ff007c0c */ /* 0x000fe2000bf45070 */
[----:B------:R0:W-:Y:S01]  /*19d0*/  STL [R1+0xcc], R0 ;  /* 0x0000cc0001007387 */ /* 0x0001e20000100800 */
[C---:B------:R-:W-:Y:S02]  /*19e0*/  IADD3 R4, P3, R35.reuse, UR6, RZ ;  /* 0x0000000623047c10 */ /* 0x040fe4000ff7e0ff */
[----:B------:R-:W-:Y:S01]  /*19f0*/  ISETP.NE.AND.EX P2, PT, RZ, UR9, PT, P2 ;  /* 0x00000009ff007c0c */ /* 0x000fe2000bf45320 */
[----:B------:R1:W5:Y:S01]  /*1a00*/  @P1 LDG.E R8, desc[UR40][R6.64] ;  /* 0x0000002806081981 */ /* 0x000362000c1e1900 */
[----:B------:R-:W-:Y:S01]  /*1a10*/  IMAD.U32 R48, RZ, RZ, UR4 ;  /* 0x00000004ff307e24 */ /* 0x000fe2000f8e00ff */
[C---:B------:R-:W-:Y:S01]  /*1a20*/  IADD3.X R5, R34.reuse, UR7, RZ, P3, !PT ;  /* 0x0000000722057c10 */ /* 0x040fe20009ffe4ff */
[----:B------:R-:W-:Y:S01]  /*1a30*/  ULDC.64 UR4, c[0x0][0x418] ;  /* 0x0001060000047ab9 */ /* 0x000fe20000000a00 */
[----:B------:R0:W-:Y:S04]  /*1a40*/  STL [R1+0x38], R35 ;  /* 0x0000382301007387 */ /* 0x0001e80000100800 */
[----:B------:R0:W5:Y:S04]  /*1a50*/  @P0 LDG.E R32, desc[UR40][R4.64] ;  /* 0x0000002804200981 */ /* 0x000168000c1e1900 */
[----:B-1----:R-:W-:Y:S01]  /*1a60*/  @P2 IADD3 R6, P1, R35, UR8, RZ ;  /* 0x0000000823062c10 */ /* 0x002fe2000ff3e0ff */
[----:B------:R-:W-:Y:S01]  /*1a70*/  UISETP.NE.U32.AND UP0, UPT, UR4, URZ, UPT ;  /* 0x0000003f0400728c */ /* 0x000fe2000bf05070 */
[----:B------:R0:W-:Y:S02]  /*1a80*/  STL [R1+0x3c], R34 ;  /* 0x00003c2201007387 */ /* 0x0001e40000100800 */
[----:B------:R-:W-:Y:S01]  /*1a90*/  @P2 IADD3.X R7, R34, UR9, RZ, P1, !PT ;  /* 0x0000000922072c10 */ /* 0x000fe20008ffe4ff */
[----:B------:R-:W-:-:S04]  /*1aa0*/  ULDC UR4, c[0x0][0x424] ;  /* 0x0001090000047ab9 */ /* 0x000fc80000000800 */
[----:B------:R0:W5:Y:S01]  /*1ab0*/  @P2 LDG.E R48, desc[UR40][R6.64] ;  /* 0x0000002806302981 */ /* 0x000162000c1e1900 */
[----:B------:R-:W-:-:S03]  /*1ac0*/  UISETP.NE.AND.EX UP0, UPT, UR5, URZ, UPT, UP0 ;  /* 0x0000003f0500728c */ /* 0x000fc6000bf05300 */
[----:B------:R-:W-:Y:S01]  /*1ad0*/  ULDC UR5, c[0x0][0x2f0] ;  /* 0x0000bc0000057ab9 */ /* 0x000fe20000000800 */
[----:B------:R-:W-:-:S04]  /*1ae0*/  USEL UR4, UR4, 0x1, UP0 ;  /* 0x0000000104047887 */ /* 0x000fc80008000000 */
[----:B------:R-:W-:-:S03]  /*1af0*/  UIMAD UR4, UR4, UR5, URZ ;  /* 0x00000005040472a4 */ /* 0x000fc6000f8e023f */
[----:B------:R-:W-:Y:S02]  /*1b00*/  ULDC UR5, c[0x0][0x348] ;  /* 0x0000d20000057ab9 */ /* 0x000fe40000000800 */
[----:B------:R-:W-:Y:S02]  /*1b10*/  IMAD.U32 R24, RZ, RZ, UR5 ;  /* 0x00000005ff187e24 */ /* 0x000fe4000f8e00ff */
[----:B------:R-:W-:Y:S01]  /*1b20*/  IMAD.U32 R33, RZ, RZ, UR4 ;  /* 0x00000004ff217e24 */ /* 0x000fe2000f8e00ff */
[----:B0-----:R-:W-:Y:S06]  /*1b30*/  @P2 BRA `(.L_x_644) ;  /* 0x0000000000242947 */ /* 0x001fec0003800000 */
[----:B------:R-:W-:Y:S02]  /*1b40*/  ULDC.64 UR4, c[0x0][0xa00] ;  /* 0x0002800000047ab9 */ /* 0x000fe40000000a00 */
[----:B------:R-:W-:-:S04]  /*1b50*/  ISETP.NE.U32.AND P1, PT, RZ, UR4, PT ;  /* 0x00000004ff007c0c */ /* 0x000fc8000bf25070 */
[----:B------:R-:W-:-:S13]  /*1b60*/  ISETP.NE.AND.EX P1, PT, RZ, UR5, PT, P1 ;  /* 0x00000005ff007c0c */ /* 0x000fda000bf25310 */
[----:B------:R-:W-:Y:S05]  /*1b70*/  @!P1 BRA `(.L_x_644) ;  /* 0x0000000000149947 */ /* 0x000fea0003800000 */
[----:B------:R-:W0:Y:S02]  /*1b80*/  LDC.64 R6, c[0x0][0xa00] ;  /* 0x00028000ff067b82 */ /* 0x000e240000000a00 */
[----:B0-----:R-:W-:-:S05]  /*1b90*/  IMAD.WIDE R6, R31, 0x4, R6 ;  /* 0x000000041f067825 */ /* 0x001fca00078e0206 */
[----:B-----5:R-:W2:Y:S04]  /*1ba0*/  LDG.E R48, desc[UR40][R6.64] ;  /* 0x0000002806307981 */ /* 0x020ea8000c1e1900 */
[----:B------:R-:W2:Y:S02]  /*1bb0*/  LDG.E R3, desc[UR40][R6.64+0x4] ;  /* 0x0000042806037981 */ /* 0x000ea4000c1e1900 */
[----:B--2---:R-:W-:-:S07]  /*1bc0*/  IMAD.IADD R48, R3, 0x1, -R48 ;  /* 0x0000000103307824 */ /* 0x004fce00078e0a30 */
.L_x_644:
[----:B------:R-:W-:Y:S01]  /*1bd0*/  ULDC.64 UR4, c[0x0][0xa20] ;  /* 0x0002880000047ab9 */ /* 0x000fe20000000a00 */
[----:B------:R0:W-:Y:S01]  /*1be0*/  STL [R1+0x44], R49 ;  /* 0x0000443101007387 */ /* 0x0001e20000100800 */
[----:B------:R-:W-:Y:S02]  /*1bf0*/  ISETP.NE.U32.AND P1, PT, RZ, UR4, PT ;  /* 0x00000004ff007c0c */ /* 0x000fe4000bf25070 */
[C---:B------:R-:W-:Y:S02]  /*1c00*/  LOP3.LUT R3, R50.reuse, 0xff000000, RZ, 0xc0, !PT ;  /* 0xff00000032037812 */ /* 0x040fe400078ec0ff */
[----:B------:R-:W-:Y:S02]  /*1c10*/  ISETP.NE.AND.EX P1, PT, RZ, UR5, PT, P1 ;  /* 0x00000005ff007c0c */ /* 0x000fe4000bf25310 */
[----:B------:R-:W-:Y:S02]  /*1c20*/  LOP3.LUT R0, R50, 0xff0000, RZ, 0xc0, !PT ;  /* 0x00ff000032007812 */ /* 0x000fe400078ec0ff */
[----:B------:R-:W-:-:S02]  /*1c30*/  SHF.R.U32.HI R3, RZ, 0x8, R3 ;  /* 0x00000008ff037819 */ /* 0x000fc40000011603 */
[----:B------:R-:W-:Y:S02]  /*1c40*/  LOP3.LUT R201, R50, 0xffff, RZ, 0xc0, !PT ;  /* 0x0000ffff32c97812 */ /* 0x000fe400078ec0ff */
[----:B------:R-:W-:-:S05]  /*1c50*/  LEA.HI R6, R0, R3, RZ, 0x10 ;  /* 0x0000000300067211 */ /* 0x000fca00078f80ff */
[----:B0-----:R-:W-:Y:S05]  /*1c60*/  @!P1 BRA `(.L_x_645) ;  /* 0x0000000000109947 */ /* 0x001fea0003800000 */
[----:B------:R-:W-:-:S04]  /*1c70*/  IADD3 R4, P0, R35, UR4, RZ ;  /* 0x0000000423047c10 */ /* 0x000fc8000ff1e0ff */
[----:B------:R-:W-:-:S05]  /*1c80*/  IADD3.X R5, R34, UR5, RZ, P0, !PT ;  /* 0x0000000522057c10 */ /* 0x000fca00087fe4ff */
[----:B------:R0:W5:Y:S01]  /*1c90*/  LDG.E R33, desc[UR40][R4.64] ;  /* 0x0000002804217981 */ /* 0x000162000c1e1900 */
[----:B------:R-:W-:Y:S05]  /*1ca0*/  BRA `(.L_x_646) ;  /* 0x0000000000107947 */ /* 0x000fea0003800000 */
.L_x_645:
[----:B------:R-:W-:Y:S05]  /*1cb0*/  @!P0 BRA `(.L_x_646) ;  /* 0x00000000000c8947 */ /* 0x000fea0003800000 */
[----:B------:R-:W2:Y:S04]  /*1cc0*/  LDG.E R0, desc[UR40][R4.64] ;  /* 0x0000002804007981 */ /* 0x000ea8000c1e1900 */
[----:B------:R-:W2:Y:S02]  /*1cd0*/  LDG.E R33, desc[UR40][R4.64+0x4] ;  /* 0x0000042804217981 */ /* 0x000ea4000c1e1900 */
[----:B--2---:R-:W-:-:S07]  /*1ce0*/  IMAD.IADD R33, R33, 0x1, -R0 ;  /* 0x0000000121217824 */ /* 0x004fce00078e0a00 */
.L_x_646:
[----:B------:R-:W-:Y:S01]  /*1cf0*/  ULDC.64 UR4, c[0x0][0xa10] ;  /* 0x0002840000047ab9 */ /* 0x000fe20000000a00 */
[----:B------:R-:W2:Y:S01]  /*1d00*/  LDL.LU R30, [R1] ;  /* 0x00000000011e7983 */ /* 0x000ea20000300800 */
[----:B------:R-:W-:-:S04]  /*1d10*/  ISETP.NE.U32.AND P0, PT, RZ, UR4, PT ;  /* 0x00000004ff007c0c */ /* 0x000fc8000bf05070 */
[----:B------:R-:W-:Y:S01]  /*1d20*/  ISETP.NE.AND.EX P0, PT, RZ, UR5, PT, P0 ;  /* 0x00000005ff007c0c */ /* 0x000fe2000bf05300 */
[----:B------:R-:W-:-:S12]  /*1d30*/  ULDC.64 UR4, c[0x0][0xa30] ;  /* 0x00028c0000047ab9 */ /* 0x000fd80000000a00 */
[----:B0-----:R-:W0:Y:S02]  /*1d40*/  @P0 LDC.64 R4, c[0x0][0xa10] ;  /* 0x00028400ff040b82 */ /* 0x001e240000000a00 */
[----:B0-----:R-:W-:-:S05]  /*1d50*/  @P0 IMAD.WIDE R4, R31, 0x4, R4 ;  /* 0x000000041f040825 */ /* 0x001fca00078e0204 */
[----:B------:R-:W3:Y:S04]  /*1d60*/  @P0 LDG.E R0, desc[UR40][R4.64] ;  /* 0x0000002804000981 */ /* 0x000ee8000c1e1900 */
[----:B------:R0:W3:Y:S01]  /*1d70*/  @P0 LDG.E R3, desc[UR40][R4.64+0x4] ;  /* 0x0000042804030981 */ /* 0x0000e2000c1e1900 */
[----:B------:R-:W-:Y:S02]  /*1d80*/  ISETP.NE.U32.AND P1, PT, RZ, UR4, PT ;  /* 0x00000004ff007c0c */ /* 0x000fe4000bf25070 */
[----:B-----5:R-:W-:Y:S02]  /*1d90*/  MOV R50, R33 ;  /* 0x0000002100327202 */ /* 0x020fe40000000f00 */
[----:B------:R-:W-:-:S13]  /*1da0*/  ISETP.NE.AND.EX P1, PT, RZ, UR5, PT, P1 ;  /* 0x00000005ff007c0c */ /* 0x000fda000bf25310 */
[----:B0-----:R-:W-:-:S04]  /*1db0*/  @P1 IADD3 R4, P2, R35, UR4, RZ ;  /* 0x0000000423041c10 */ /* 0x001fc8000ff5e0ff */
[----:B------:R-:W-:-:S05]  /*1dc0*/  @P1 IADD3.X R5, R34, UR5, RZ, P2, !PT ;  /* 0x0000000522051c10 */ /* 0x000fca00097fe4ff */
[----:B------:R0:W5:Y:S01]  /*1dd0*/  @P1 LDG.E R50, desc[UR40][R4.64] ;  /* 0x0000002804321981 */ /* 0x000162000c1e1900 */
[----:B------:R-:W-:Y:S01]  /*1de0*/  IMAD.IADD R9, R33, 0x1, -R8 ;  /* 0x0000000121097824 */ /* 0x000fe200078e0a08 */
[----:B------:R-:W-:Y:S01]  /*1df0*/  LOP3.LUT R12, R6, 0xff, RZ, 0xc0, !PT ;  /* 0x000000ff060c7812 */ /* 0x000fe200078ec0ff */
[----:B------:R-:W-:Y:S01]  /*1e00*/  BSSY B0, `(.L_x_647) ;  /* 0x000002d000007945 */ /* 0x000fe20003800000 */
[----:B------:R-:W-:-:S03]  /*1e10*/  SHF.R.U32.HI R7, RZ, 0x10, R6 ;  /* 0x00000010ff077819 */ /* 0x000fc60000011606 */
[----:B------:R0:W-:Y:S01]  /*1e20*/  STL [R1+0x48], R12 ;  /* 0x0000480c01007387 */ /* 0x0001e20000100800 */
[----:B--2---:R-:W-:Y:S01]  /*1e30*/  LOP3.LUT R30, R30, 0xfffffff7, RZ, 0xc0, !PT ;  /* 0xfffffff71e1e7812 */ /* 0x004fe200078ec0ff */
[----:B---3--:R-:W-:-:S04]  /*1e40*/  @P0 IMAD.IADD R24, R3, 0x1, -R0 ;  /* 0x0000000103180824 */ /* 0x008fc800078e0a00 */
[----:B------:R-:W-:-:S04]  /*1e50*/  IMAD.IADD R154, R9, 0x1, R24 ;  /* 0x00000001099a7824 */ /* 0x000fc800078e0218 */
[C---:B------:R-:W-:Y:S01]  /*1e60*/  VIADD R0, R154.reuse, 0x5f ;  /* 0x0000005f9a007836 */ /* 0x040fe20000000000 */
[----:B------:R-:W-:-:S03]  /*1e70*/  ISETP.GE.AND P3, PT, R154, 0x1, PT ;  /* 0x000000019a00780c */ /* 0x000fc60003f66270 */
[----:B------:R-:W-:-:S05]  /*1e80*/  IMAD.HI R0, R0, 0x2aaaaaab, RZ ;  /* 0x2aaaaaab00007827 */ /* 0x000fca00078e02ff */
[----:B------:R-:W-:-:S04]  /*1e90*/  SHF.R.U32.HI R177, RZ, 0x1f, R0 ;  /* 0x0000001fffb17819 */ /* 0x000fc80000011600 */
[----:B------:R-:W-:Y:S01]  /*1ea0*/  LEA.HI.SX32 R177, R0, R177, 0x1c ;  /* 0x000000b100b17211 */ /* 0x000fe200078fe2ff */
[----:B------:R-:W-:Y:S01]  /*1eb0*/  IMAD.MOV.U32 R0, RZ, RZ, RZ ;  /* 0x000000ffff007224 */ /* 0x000fe200078e00ff */
[----:B------:R-:W-:-:S05]  /*1ec0*/  @P3 LOP3.LUT R30, R30, 0x8, RZ, 0xfc, !PT ;  /* 0x000000081e1e3812 */ /* 0x000fca00078efcff */
[----:B------:R0:W-:Y:S04]  /*1ed0*/  STL [R1], R30 ;  /* 0x0000001e01007387 */ /* 0x0001e80000100800 */
[----:B------:R0:W-:Y:S01]  /*1ee0*/  STL [R1+0x30], R7 ;  /* 0x0000300701007387 */ /* 0x0001e20000100800 */
[----:B------:R-:W-:Y:S05]  /*1ef0*/  @!P3 BRA `(.L_x_648) ;  /* 0x000000000074b947 */ /* 0x000fea0003800000 */
[----:B------:R-:W-:Y:S01]  /*1f00*/  ISETP.NE.AND P0, PT, R7, RZ, PT ;  /* 0x000000ff0700720c */ /* 0x000fe20003f05270 */
[----:B------:R-:W-:-:S03]  /*1f10*/  ULDC UR4, c[0x0][0x9f0] ;  /* 0x00027c0000047ab9 */ /* 0x000fc60000000800 */
[----:B------:R-:W-:-:S04]  /*1f20*/  SEL R10, R7, UR4, P0 ;  /* 0x00000004070a7c07 */ /* 0x000fc80008000000 */
[-C--:B------:R-:W-:Y:S02]  /*1f30*/  IABS R6, R10.reuse ;  /* 0x0000000a00067213 */ /* 0x080fe40000000000 */
[----:B------:R-:W-:Y:S02]  /*1f40*/  IADD3 R0, R177, -0x1, R10 ;  /* 0xffffffffb1007810 */ /* 0x000fe40007ffe00a */
[----:B------:R-:W1:Y:S01]  /*1f50*/  I2F.RP R3, R6 ;  /* 0x0000000600037306 */ /* 0x000e620000209400 */
[----:B------:R-:W-:Y:S02]  /*1f60*/  IABS R11, R10 ;  /* 0x0000000a000b7213 */ /* 0x000fe40000000000 */
[----:B------:R-:W-:Y:S02]  /*1f70*/  IABS R8, R0 ;  /* 0x0000000000087213 */ /* 0x000fe40000000000 */
[----:B------:R-:W-:-:S04]  /*1f80*/  LOP3.LUT R0, R0, R10, RZ, 0x3c, !PT ;  /* 0x0000000a00007212 */ /* 0x000fc800078e3cff */
[----:B------:R-:W-:Y:S01]  /*1f90*/  ISETP.GE.AND P2, PT, R0, RZ, PT ;  /* 0x000000ff0000720c */ /* 0x000fe20003f46270 */
[----:B-1----:R-:W0:Y:S02]  /*1fa0*/  MUFU.RCP R3, R3 ;  /* 0x0000000300037308 */ /* 0x002e240000001000 */
[----:B0-----:R-:W-:Y:S02]  /*1fb0*/  VIADD R4, R3, 0xffffffe ;  /* 0x0ffffffe03047836 */ /* 0x001fe40000000000 */
[----:B------:R-:W-:-:S04]  /*1fc0*/  IMAD.MOV R3, RZ, RZ, -R11 ;  /* 0x000000ffff037224 */ /* 0x000fc800078e0a0b */
[----:B------:R0:W1:Y:S02]  /*1fd0*/  F2I.FTZ.U32.TRUNC.NTZ R5, R4 ;  /* 0x0000000400057305 */ /* 0x000064000021f000 */
[----:B0-----:R-:W-:Y:S01]  /*1fe0*/  MOV R4, RZ ;  /* 0x000000ff00047202 */ /* 0x001fe20000000f00 */
[----:B-1----:R-:W-:-:S04]  /*1ff0*/  IMAD.MOV R7, RZ, RZ, -R5 ;  /* 0x000000ffff077224 */ /* 0x002fc800078e0a05 */
[----:B------:R-:W-:-:S04]  /*2000*/  IMAD R7, R7, R6, RZ ;  /* 0x0000000607077224 */ /* 0x000fc800078e02ff */
[----:B------:R-:W-:-:S06]  /*2010*/  IMAD.HI.U32 R5, R5, R7, R4 ;  /* 0x0000000705057227 */ /* 0x000fcc00078e0004 */
[----:B------:R-:W-:-:S04]  /*2020*/  IMAD.HI.U32 R5, R5, R8, RZ ;  /* 0x0000000805057227 */ /* 0x000fc800078e00ff */
[----:B------:R-:W-:-:S05]  /*2030*/  IMAD R3, R5, R3, R8 ;  /* 0x0000000305037224 */ /* 0x000fca00078e0208 */
[----:B------:R-:W-:-:S13]  /*2040*/  ISETP.GT.U32.AND P1, PT, R6, R3, PT ;  /* 0x000000030600720c */ /* 0x000fda0003f24070 */
[----:B------:R-:W-:Y:S02]  /*2050*/  @!P1 IMAD.IADD R3, R3, 0x1, -R6 ;  /* 0x0000000103039824 */ /* 0x000fe400078e0a06 */
[----:B------:R-:W-:Y:S01]  /*2060*/  @!P1 VIADD R5, R5, 0x1 ;  /* 0x0000000105059836 */ /* 0x000fe20000000000 */
[----:B------:R-:W-:Y:S02]  /*2070*/  ISETP.NE.AND P1, PT, R10, RZ, PT ;  /* 0x000000ff0a00720c */ /* 0x000fe40003f25270 */
[----:B------:R-:W-:-:S13]  /*2080*/  ISETP.GE.U32.AND P0, PT, R3, R6, PT ;  /* 0x000000060300720c */ /* 0x000fda0003f06070 */
[----:B------:R-:W-:-:S04]  /*2090*/  @P0 VIADD R5, R5, 0x1 ;  /* 0x0000000105050836 */ /* 0x000fc80000000000 */
[----:B------:R-:W-:-:S04]  /*20a0*/  IMAD.MOV.U32 R0, RZ, RZ, R5 ;  /* 0x000000ffff007224 */ /* 0x000fc800078e0005 */
[----:B------:R-:W-:Y:S01]  /*20b0*/  @!P2 IMAD.MOV R0, RZ, RZ, -R0 ;  /* 0x000000ffff00a224 */ /* 0x000fe200078e0a00 */
[----:B------:R-:W-:-:S07]  /*20c0*/  @!P1 LOP3.LUT R0, RZ, R10, RZ, 0x33, !PT ;  /* 0x0000000aff009212 */ /* 0x000fce00078e33ff */
.L_x_648:
[----:B------:R-:W-:Y:S05]  /*20d0*/  BSYNC B0 ;  /* 0x0000000000007941 */ /* 0x000fea0003800000 */
.L_x_647:
[----:B------:R-:W-:-:S05]  /*20e0*/  IMAD R3, R12, R0, RZ ;  /* 0x000000000c037224 */ /* 0x000fca00078e02ff */
[C---:B------:R-:W-:Y:S01]  /*20f0*/  VIADDMNMX R0, R3.reuse, R0, R177, PT ;  /* 0x0000000003007246 */ /* 0x040fe200038001b1 */
[----:B------:R-:W-:-:S04]  /*2100*/  IMAD R3, R3, 0x60, -R9 ;  /* 0x0000006003037824 */ /* 0x000fc800078e0a09 */
[----:B0-----:R-:W-:Y:S01]  /*2110*/  IMAD R5, R0, 0x60, -R9 ;  /* 0x0000006000057824 */ /* 0x001fe200078e0a09 */
[----:B------:R-:W-:-:S04]  /*2120*/  VIMNMX R3, RZ, R3, !PT ;  /* 0x00000003ff037248 */ /* 0x000fc80007fe0100 */
[----:B------:R-:W-:Y:S01]  /*2130*/  VIMNMX R0, R5, R24, PT ;  /* 0x0000001805007248 */ /* 0x000fe20003fe0100 */
[----:B------:R-:W-:-:S03]  /*2140*/  IMAD.WIDE.U32 R28, R3, -0x55555555, RZ ;  /* 0xaaaaaaab031c7825 */ /* 0x000fc600078e00ff */
[----:B------:R-:W-:Y:S02]  /*2150*/  ISETP.GT.AND P0, PT, R0, R3, PT ;  /* 0x000000030000720c */ /* 0x000fe40003f04270 */
[----:B------:R-:W-:-:S05]  /*2160*/  SHF.R.U32.HI R28, RZ, 0x6, R29 ;  /* 0x00000006ff1c7819 */ /* 0x000fca000001161d */
[----:B------:R-:W-:-:S06]  /*2170*/  IMAD.MOV.U32 R27, RZ, RZ, R28 ;  /* 0x000000ffff1b7224 */ /* 0x000fcc00078e001c */
[----:B------:R-:W-:-:S04]  /*2180*/  @P0 VIADD R0, R0, 0x5f ;  /* 0x0000005f00000836 */ /* 0x000fc80000000000 */
[----:B------:R-:W-:-:S05]  /*2190*/  @P0 IMAD.HI R0, R0, 0x2aaaaaab, RZ ;  /* 0x2aaaaaab00000827 */ /* 0x000fca00078e02ff */
[----:B------:R-:W-:-:S04]  /*21a0*/  @P0 SHF.R.U32.HI R3, RZ, 0x1f, R0 ;  /* 0x0000001fff030819 */ /* 0x000fc80000011600 */
[----:B------:R-:W-:Y:S02]  /*21b0*/  @P0 LEA.HI.SX32 R27, R0, R3, 0x1c ;  /* 0x00000003001b0211 */ /* 0x000fe400078fe2ff */
[----:B------:R-:W-:Y:S02]  /*21c0*/  PLOP3.LUT P0, PT, PT, PT, PT, 0x80, 0x0 ;  /* 0x000000000000781c */ /* 0x000fe40003f0f070 */
[----:B------:R-:W-:-:S13]  /*21d0*/  ISETP.GT.AND P1, PT, R27, R28, PT ;  /* 0x0000001c1b00720c */ /* 0x000fda0003f24270 */
[----:B------:R-:W-:Y:S05]  /*21e0*/  @!P1 BRA `(.L_x_649) ;  /* 0x0000004400749947 */ /* 0x000fea0003800000 */
[----:B------:R-:W-:Y:S01]  /*21f0*/  VIADD R26, R19, 0x1c400 ;  /* 0x0001c400131a7836 */ /* 0x000fe20000000000 */
[----:B------:R-:W-:Y:S04]  /*2200*/  BSSY B6, `(.L_x_650) ;  /* 0x0000013000067945 */ /* 0x000fe80003800000 */
[----:B------:R-:W-:-:S13]  /*2210*/  LOP3.LUT P0, RZ, R26, 0x3ff, RZ, 0xc0, !PT ;  /* 0x000003ff1aff7812 */ /* 0x000fda000780c0ff */
        /* <DEDUP_REMOVED lines=8> */
[----:B------:R-:W-:Y:S02]  /*22a0*/  IMAD.U32 R6, RZ, RZ, UR4 ;  /* 0x00000004ff067e24 */ /* 0x000fe4000f8e00ff */
[----:B------:R-:W-:Y:S02]  /*22b0*/  IMAD.U32 R7, RZ, RZ, UR5 ;  /* 0x00000005ff077e24 */ /* 0x000fe4000f8e00ff */
[----:B------:R-:W-:-:S02]  /*22c0*/  IMAD.U32 R10, RZ, RZ, UR6 ;  /* 0x00000006ff0a7e24 */ /* 0x000fc4000f8e00ff */
[----:B------:R-:W-:Y:S02]  /*22d0*/  IMAD.U32 R11, RZ, RZ, UR7 ;  /* 0x00000007ff0b7e24 */ /* 0x000fe4000f8e00ff */
[----:B------:R-:W-:Y:S02]  /*22e0*/  IMAD.MOV.U32 R8, RZ, RZ, 0x70 ;  /* 0x00000070ff087424 */ /* 0x000fe400078e00ff */
[----:B------:R-:W-:Y:S02]  /*22f0*/  IMAD.MOV.U32 R12, RZ, RZ, 0x1 ;  /* 0x00000001ff0c7424 */ /* 0x000fe400078e00ff */
[----:B------:R-:W-:-:S07]  /*2300*/  IMAD.MOV.U32 R13, RZ, RZ, RZ ;  /* 0x000000ffff0d7224 */ /* 0x000fce00078e00ff */
[----:B------:R-:W-:-:S07]  /*2310*/  LEPC R20, `(.L_x_651) ;  /* 0x000000001014794e */ /* 0x000fce0000000000 */
[----:B0----5:R-:W-:Y:S05]  /*2320*/  CALL.ABS.NOINC R14 ;  /* 0x000000000e007343 */ /* 0x021fea0003c00000 */
.L_x_651:
[----:B------:R-:W-:Y:S05]  /*2330*/  BSYNC B6 ;  /* 0x0000000000067941 */ /* 0x000fea0003800000 */
.L_x_650:
[----:B------:R-:W-:Y:S01]  /*2340*/  IADD3 R25, R19, 0x400, RZ ;  /* 0x0000040013197810 */ /* 0x000fe20007ffe0ff */
[----:B------:R-:W-:Y:S03]  /*2350*/  BSSY B6, `(.L_x_652) ;  /* 0x0000013000067945 */ /* 0x000fe60003800000 */
[----:B------:R-:W-:-:S13]  /*2360*/  LOP3.LUT P0, RZ, R25, 0x3ff, RZ, 0xc0, !PT ;  /* 0x000003ff19ff7812 */ /* 0x000fda000780c0ff */
[----:B------:R-:W-:Y:S05]  /*2370*/  @!P0 BRA `(.L_x_653) ;  /* 0x0000000000408947 */ /* 0x000fea0003800000 */
[----:B------:R-:W-:Y:S01]  /*2380*/  MOV R14, 0x0 ;  /* 0x00000000000e7802 */ /* 0x000fe20000000f00 */
[----:B------:R-:W-:Y:S01]  /*2390*/  ULDC.64 UR4, c[0x4][0x98] ;  /* 0x0100260000047ab9 */ /* 0x000fe20000000a00 */
[----:B------:R-:W-:Y:S01]  /*23a0*/  ULDC.64 UR6, c[0x4][0xa0] ;  /* 0x0100280000067ab9 */ /* 0x000fe20000000a00 */
[----:B------:R-:W-:Y:S01]  /*23b0*/  IMAD.U32 R4, RZ, RZ, UR4 ;  /* 0x00000004ff047e24 */ /* 0x000fe2000f8e00ff */
[----:B------:R-:W-:Y:S01]  /*23c0*/  MOV R13, RZ ;  /* 0x000000ff000d7202 */ /* 0x000fe20000000f00 */
[----:B------:R-:W-:Y:S01]  /*23d0*/  IMAD.U32 R5, RZ, RZ, UR5 ;  /* 0x00000005ff057e24 */ /* 0x000fe2000f8e00ff */
[----:B------:R-:W0:Y:S01]  /*23e0*/  LDC.64 R14, c[0x4][R14] ;  /* 0x010000000e0e7b82 */ /* 0x000e220000000a00 */
[----:B------:R-:W-:Y:S01]  /*23f0*/  ULDC.64 UR4, c[0x4][0x18] ;  /* 0x0100060000047ab9 */ /* 0x000fe20000000a00 */
[----:B------:R-:W-:Y:S02]  /*2400*/  IMAD.U32 R6, RZ, RZ, UR6 ;  /* 0x00000006ff067e24 */ /* 0x000fe4000f8e00ff */
[----:B------:R-:W-:-:S02]  /*2410*/  IMAD.U32 R7, RZ, RZ, UR7 ;  /* 0x00000007ff077e24 */ /* 0x000fc4000f8e00ff */
[----:B------:R-:W-:Y:S02]  /*2420*/  IMAD.U32 R10, RZ, RZ, UR4 ;  /* 0x00000004ff0a7e24 */ /* 0x000fe4000f8e00ff */
[----:B------:R-:W-:Y:S02]  /*2430*/  IMAD.U32 R11, RZ, RZ, UR5 ;  /* 0x00000005ff0b7e24 */ /* 0x000fe4000f8e00ff */
[----:B------:R-:W-:Y:S02]  /*2440*/  IMAD.MOV.U32 R8, RZ, RZ, 0x70 ;  /* 0x00000070ff087424 */ /* 0x000fe400078e00ff */
[----:B------:R-:W-:-:S07]  /*2450*/  IMAD.MOV.U32 R12, RZ, RZ, 0x1 ;  /* 0x00000001ff0c7424 */ /* 0x000fce00078e00ff */
[----:B------:R-:W-:-:S07]  /*2460*/  LEPC R20, `(.L_x_653) ;  /* 0x000000001014794e */ /* 0x000fce0000000000 */
[----:B0----5:R-:W-:Y:S05]  /*2470*/  CALL.ABS.NOINC R14 ;  /* 0x000000000e007343 */ /* 0x021fea0003c00000 */
.L_x_653:
[----:B------:R-:W-:Y:S05]  /*2480*/  BSYNC B6 ;  /* 0x0000000000067941 */ /* 0x000fea0003800000 */
.L_x_652:
[----:B------:R-:W-:Y:S01]  /*2490*/  ULDC.64 UR4, c[0x0][0x9f8] ;  /* 0x00027e0000047ab9 */ /* 0x000fe20000000a00 */
[----:B------:R-:W0:Y:S01]  /*24a0*/  S2R R7, SR_TID.X ;  /* 0x0000000000077919 */ /* 0x000e220000002100 */
[----:B------:R-:W-:Y:S01]  /*24b0*/  ISETP.NE.U32.AND P0, PT, RZ, UR4, PT ;  /* 0x00000004ff007c0c */ /* 0x000fe2000bf05070 */
[----:B------:R-:W-:Y:S01]  /*24c0*/  IMAD.MOV.U32 R0, RZ, RZ, R31 ;  /* 0x000000ffff007224 */ /* 0x000fe200078e001f */
[----:B------:R-:W1:Y:S02]  /*24d0*/  LDC.64 R56, c[0x0][0x408] ;  /* 0x00010200ff387b82 */ /* 0x000e640000000a00 */
[----:B------:R-:W-:-:S06]  /*24e0*/  ISETP.NE.AND.EX P0, PT, RZ, UR5, PT, P0 ;  /* 0x00000005ff007c0c */ /* 0x000fcc000bf05300 */
[----:B------:R-:W2:Y:S07]  /*24f0*/  LDC R61, c[0x0][0x3f4] ;  /* 0x0000fd00ff3d7b82 */ /* 0x000eae0000000800 */
[----:B------:R-:W-:Y:S01]  /*2500*/  @P0 IADD3 R4, P1, R35, UR4, RZ ;  /* 0x0000000423040c10 */ /* 0x000fe2000ff3e0ff */
[----:B------:R-:W-:Y:S01]  /*2510*/  ULDC UR4, c[0x0][0x320] ;  /* 0x0000c80000047ab9 */ /* 0x000fe20000000800 */
[----:B------:R-:W-:Y:S02]  /*2520*/  IMAD.MOV.U32 R35, RZ, RZ, R30 ;  /* 0x000000ffff237224 */ /* 0x000fe400078e001e */
[----:B------:R-:W-:Y:S01]  /*2530*/  @P0 IADD3.X R5, R34, UR5, RZ, P1, !PT ;  /* 0x0000000522050c10 */ /* 0x000fe20008ffe4ff */
[----:B------:R-:W3:Y:S01]  /*2540*/  LDC.64 R30, c[0x0][0x3f8] ;  /* 0x0000fe00ff1e7b82 */ /* 0x000ee20000000a00 */
[----:B------:R-:W-:Y:S01]  /*2550*/  ISETP.GE.AND P1, PT, R2, UR4, PT ;  /* 0x0000000402007c0c */ /* 0x000fe2000bf26270 */
[----:B------:R-:W4:Y:S03]  /*2560*/  LDL R34, [R1+0x20] ;  /* 0x0000200001227983 */ /* 0x000f260000100800 */
[----:B------:R-:W-:Y:S01]  /*2570*/  SEL R6, RZ, 0xffffffff, P1 ;  /* 0xffffffffff067807 */ /* 0x000fe20000800000 */
[----:B------:R0:W4:Y:S01]  /*2580*/  @P0 LDG.E R0, desc[UR40][R4.64] ;  /* 0x0000002804000981 */ /* 0x000122000c1e1900 */
[----:B------:R-:W-:Y:S01]  /*2590*/  ISETP.GE.AND P0, PT, R16, UR4, PT ;  /* 0x0000000410007c0c */ /* 0x000fe2000bf06270 */
[----:B-1----:R-:W-:Y:S01]  /*25a0*/  IMAD.WIDE.U32 R54, R200, R56, R16 ;  /* 0x00000038c8367225 */ /* 0x002fe200078e0010 */
[----:B------:R-:W-:Y:S01]  /*25b0*/  ISETP.GE.AND P1, PT, R210, UR4, PT ;  /* 0x00000004d2007c0c */ /* 0x000fe2000bf26270 */
[----:B------:R-:W1:Y:S01]  /*25c0*/  S2R R36, SR_TID.X ;  /* 0x0000000000247919 */ /* 0x000e620000002100 */
[----:B------:R-:W-:Y:S01]  /*25d0*/  SEL R3, RZ, 0x1, P0 ;  /* 0x00000001ff037807 */ /* 0x000fe20000000000 */
[----:B------:R-:W-:Y:S01]  /*25e0*/  IMAD.SHL.U32 R6, R6, 0x2, RZ ;  /* 0x0000000206067824 */ /* 0x000fe200078e00ff */
[----:B------:R-:W-:Y:S01]  /*25f0*/  ISETP.GE.AND P0, PT, R211, UR4, PT ;  /* 0x00000004d3007c0c */ /* 0x000fe2000bf06270 */
[----:B0-----:R-:W-:Y:S01]  /*2600*/  VIADD R12, R7, 0xffffff80 ;  /* 0xffffff80070c7836 */ /* 0x001fe20000000000 */
[----:B------:R-:W-:Y:S01]  /*2610*/  SHF.R.S32.HI R7, RZ, 0x1f, R200 ;  /* 0x0000001fff077819 */ /* 0x000fe200000114c8 */
[----:B------:R-:W-:Y:S01]  /*2620*/  IMAD.MOV.U32 R75, RZ, RZ, 0x20 ;  /* 0x00000020ff4b7424 */ /* 0x000fe200078e00ff */
[----:B------:R-:W-:Y:S01]  /*2630*/  LOP3.LUT R3, R6, 0x2, R3, 0xe2, !PT ;  /* 0x0000000206037812 */ /* 0x000fe200078ee203 */
[----:B------:R-:W-:Y:S01]  /*2640*/  IMAD R63, R57, 0x60, RZ ;  /* 0x00000060393f7824 */ /* 0x000fe200078e02ff */
[----:B------:R-:W-:Y:S01]  /*2650*/  SEL R4, RZ, 0x4, P0 ;  /* 0x00000004ff047807 */ /* 0x000fe20000000000 */
[----:B------:R-:W-:Y:S01]  /*2660*/  IMAD.SHL.U32 R59, R56, 0x40, RZ ;  /* 0x00000040383b7824 */ /* 0x000fe200078e00ff */
[----:B------:R-:W-:-:S02]  /*2670*/  SEL R5, RZ, 0x8, P1 ;  /* 0x00000008ff057807 */ /* 0x000fc40000800000 */
[----:B------:R-:W-:Y:S01]  /*2680*/  ISETP.GE.AND P0, PT, R209, UR4, PT ;  /* 0x00000004d1007c0c */ /* 0x000fe2000bf06270 */
[----:B---3--:R-:W-:Y:S01]  /*2690*/  IMAD.WIDE.U32 R20, R200, R30, R16 ;  /* 0x0000001ec8147225 */ /* 0x008fe200078e0010 */
[----:B------:R-:W-:Y:S02]  /*26a0*/  ISETP.GE.AND P1, PT, R208, UR4, PT ;  /* 0x00000004d0007c0c */ /* 0x000fe4000bf26270 */
[----:B------:R-:W-:Y:S01]  /*26b0*/  LOP3.LUT R4, R5, R3, R4, 0xfe, !PT ;  /* 0x0000000305047212 */ /* 0x000fe200078efe04 */
[----:B------:R-:W-:Y:S01]  /*26c0*/  IMAD.SHL.U32 R51, R30, 0x40, RZ ;  /* 0x000000401e337824 */ /* 0x000fe200078e00ff */
[----:B------:R-:W-:Y:S01]  /*26d0*/  SEL R5, RZ, 0x10, P0 ;  /* 0x00000010ff057807 */ /* 0x000fe20000000000 */
[----:B------:R-:W-:Y:S01]  /*26e0*/  IMAD.IADD R3, R32, 0x1, R33 ;  /* 0x0000000120037824 */ /* 0x000fe200078e0221 */
[----:B------:R-:W-:Y:S02]  /*26f0*/  SEL R6, RZ, 0x20, P1 ;  /* 0x00000020ff067807 */ /* 0x000fe40000800000 */
[----:B------:R-:W-:-:S02]  /*2700*/  SHF.R.S32.HI R23, RZ, 0x1f, R22 ;  /* 0x0000001fff177819 */ /* 0x000fc40000011416 */
[----:B------:R-:W-:Y:S01]  /*2710*/  LOP3.LUT R4, R6, R4, R5, 0xfe, !PT ;  /* 0x0000000406047212 */ /* 0x000fe200078efe05 */
[C---:B------:R-:W-:Y:S01]  /*2720*/  IMAD R6, R7.reuse, R30, RZ ;  /* 0x0000001e07067224 */ /* 0x040fe200078e02ff */
[----:B------:R-:W-:Y:S01]  /*2730*/  SHF.R.S32.HI R5, RZ, 0x1f, R12 ;  /* 0x0000001fff057819 */ /* 0x000fe2000001140c */
[----:B------:R-:W-:Y:S01]  /*2740*/  IMAD R7, R7, R56, RZ ;  /* 0x0000003807077224 */ /* 0x000fe200078e02ff */
[----:B------:R-:W-:Y:S01]  /*2750*/  ISETP.GE.AND P0, PT, R213, UR4, PT ;  /* 0x00000004d5007c0c */ /* 0x000fe2000bf06270 */
[C---:B------:R-:W-:Y:S01]  /*2760*/  IMAD R11, R200.reuse, R31, R6 ;  /* 0x0000001fc80b7224 */ /* 0x040fe200078e0206 */
[----:B------:R-:W-:Y:S01]  /*2770*/  LEA.HI R14, R5, R12, RZ, 0x2 ;  /* 0x0000000c050e7211 */ /* 0x000fe200078f10ff */
[----:B------:R-:W-:Y:S01]  /*2780*/  IMAD.WIDE.U32 R8, R200, R30, R22 ;  /* 0x0000001ec8087225 */ /* 0x000fe200078e0016 */
[----:B-1----:R-:W-:Y:S02]  /*2790*/  SHF.R.U32.HI R36, RZ, 0x7, R36 ;  /* 0x00000007ff247819 */ /* 0x002fe40000011624 */
[----:B------:R-:W-:Y:S01]  /*27a0*/  LOP3.LUT R13, R14, 0xfffffffc, RZ, 0xc0, !PT ;  /* 0xfffffffc0e0d7812 */ /* 0x000fe200078ec0ff */
[----:B------:R-:W-:Y:S01]  /*27b0*/  IMAD.IADD R9, R9, 0x1, R11 ;  /* 0x0000000109097824 */ /* 0x000fe200078e020b */
[----:B------:R-:W-:Y:S01]  /*27c0*/  ISETP.NE.AND P6, PT, R36, 0x1, PT ;  /* 0x000000012400780c */ /* 0x000fe20003fc5270 */
[----:B------:R-:W-:Y:S01]  /*27d0*/  IMAD.IADD R21, R11, 0x1, R21 ;  /* 0x000000010b157824 */ /* 0x000fe200078e0215 */
[----:B------:R-:W-:Y:S01]  /*27e0*/  ISETP.GE.AND P1, PT, R212, UR4, PT ;  /* 0x00000004d4007c0c */ /* 0x000fe2000bf26270 */
[----:B------:R-:W-:Y:S01]  /*27f0*/  IMAD.IADD R15, R12, 0x1, -R13 ;  /* 0x000000010c0f7824 */ /* 0x000fe200078e0a0d */
[----:B------:R-:W-:Y:S01]  /*2800*/  SEL R5, RZ, 0x40, P0 ;  /* 0x00000040ff057807 */ /* 0x000fe20000000000 */
[C---:B------:R-:W-:Y:S01]  /*2810*/  IMAD R13, R200.reuse, R57, R7 ;  /* 0x00000039c80d7224 */ /* 0x040fe200078e0207 */
[----:B-----5:R-:W-:Y:S01]  /*2820*/  SHF.R.S32.HI R7, RZ, 0x1f, R50 ;  /* 0x0000001fff077819 */ /* 0x020fe20000011432 */
[----:B------:R-:W-:Y:S01]  /*2830*/  IMAD.WIDE.U32 R52, R200, R56, R22 ;  /* 0x00000038c8347225 */ /* 0x000fe200078e0016 */
[----:B------:R-:W-:-:S02]  /*2840*/  SEL R10, RZ, 0x7fff80, P1 ;  /* 0x007fff80ff0a7807 */ /* 0x000fc40000800000 */
[----:B--2---:R-:W-:Y:S01]  /*2850*/  ISETP.GE.AND P0, PT, R16, R61, PT ;  /* 0x0000003d1000720c */ /* 0x004fe20003f06270 */
[----:B------:R-:W-:Y:S01]  /*2860*/  IMAD R6, R7, R30, RZ ;  /* 0x0000001e07067224 */ /* 0x000fe200078e02ff */
[----:B------:R-:W-:Y:S01]  /*2870*/  LOP3.LUT R35, R35, 0xfffffffe, RZ, 0xc0, !PT ;  /* 0xfffffffe23237812 */ /* 0x000fe200078ec0ff */
[----:B------:R-:W-:Y:S05]  /*2880*/  @!P6 WARPSYNC.ALL ;  /* 0x000000000000e948 */ /* 0x000fea0003800000 */
[----:B------:R-:W-:Y:S01]  /*2890*/  IMAD R11, R50, R31, R6 ;  /* 0x0000001f320b7224 */ /* 0x000fe200078e0206 */
[----:B------:R-:W-:Y:S01]  /*28a0*/  ULDC UR4, c[0x0][0x2f4] ;  /* 0x0000bd0000047ab9 */ /* 0x000fe20000000800 */
[----:B------:R-:W2:Y:S01]  /*28b0*/  LDL R6, [R1+0x1c] ;  /* 0x00001c0001067983 */ /* 0x000ea20000100800 */
[----:B------:R-:W-:Y:S01]  /*28c0*/  ISETP.GE.AND P2, PT, R2, UR4, PT ;  /* 0x0000000402007c0c */ /* 0x000fe2000bf46270 */
[----:B------:R-:W-:Y:S01]  /*28d0*/  IMAD.IADD R55, R13, 0x1, R55 ;  /* 0x000000010d377824 */ /* 0x000fe200078e0237 */
[----:B------:R-:W-:Y:S01]  /*28e0*/  LOP3.LUT R10, R10, R4, R5, 0xfe, !PT ;  /* 0x000000040a0a7212 */ /* 0x000fe200078efe05 */
[----:B------:R-:W-:Y:S01]  /*28f0*/  VIADD R60, R36, 0x8 ;  /* 0x00000008243c7836 */ /* 0x000fe20000000000 */
[----:B------:R-:W-:Y:S01]  /*2900*/  SEL R5, R61, RZ, P0 ;  /* 0x000000ff3d057207 */ /* 0x000fe20000000000 */
[----:B------:R-:W-:Y:S01]  /*2910*/  IMAD.WIDE.U32 R8, R50, R30, R8 ;  /* 0x0000001e32087225 */ /* 0x000fe200078e0008 */
[----:B------:R-:W-:-:S02]  /*2920*/  IADD3 R53, R53, R13, RZ ;  /* 0x0000000d35357210 */ /* 0x000fc40007ffe0ff */
[----:B------:R-:W-:Y:S01]  /*2930*/  SHF.R.S32.HI R13, RZ, 0x1f, R14 ;  /* 0x0000001fff0d7819 */ /* 0x000fe2000001140e */
[----:B------:R-:W-:Y:S01]  /*2940*/  IMAD.IADD R5, R16, 0x1, R5 ;  /* 0x0000000110057824 */ /* 0x000fe200078e0205 */
[----:B------:R-:W-:Y:S01]  /*2950*/  SHF.L.U64.HI R29, R30, 0x6, R31 ;  /* 0x000000061e1d7819 */ /* 0x000fe2000001021f */
[----:B------:R-:W-:Y:S01]  /*2960*/  IMAD.WIDE.U32 R20, R50, R30, R20 ;  /* 0x0000001e32147225 */ /* 0x000fe200078e0014 */
[----:B------:R-:W-:Y:S02]  /*2970*/  SHF.L.U64.HI R58, R56, 0x6, R57 ;  /* 0x00000006383a7819 */ /* 0x000fe40000010239 */
[----:B------:R-:W-:Y:S01]  /*2980*/  @P2 LOP3.LUT R35, R35, 0x1, RZ, 0xfc, !PT ;  /* 0x0000000123232812 */ /* 0x000fe200078efcff */
[----:B------:R-:W-:Y:S01]  /*2990*/  VIADD R36, R200, 0x40 ;  /* 0x00000040c8247836 */ /* 0x000fe20000000000 */
[----:B------:R-:W-:Y:S01]  /*29a0*/  LEA.HI R13, R13, R200, RZ, 0x3 ;  /* 0x000000c80d0d7211 */ /* 0x000fe200078f18ff */
[----:B------:R-:W-:Y:S01]  /*29b0*/  IMAD R7, R7, R56, RZ ;  /* 0x0000003807077224 */ /* 0x000fe200078e02ff */
[----:B------:R-:W-:Y:S01]  /*29c0*/  SHF.R.S32.HI R4, RZ, 0x1f, R5 ;  /* 0x0000001fff047819 */ /* 0x000fe20000011405 */
[----:B------:R0:W-:Y:S01]  /*29d0*/  STL [R1], R35 ;  /* 0x0000002301007387 */ /* 0x0001e20000100800 */
[----:B------:R-:W-:Y:S01]  /*29e0*/  LOP3.LUT R13, R13, 0xfffffff8, RZ, 0xc0, !PT ;  /* 0xfffffff80d0d7812 */ /* 0x000fe200078ec0ff */
[----:B------:R-:W-:Y:S01]  /*29f0*/  IMAD.SHL.U32 R36, R36, 0x40, RZ ;  /* 0x0000004024247824 */ /* 0x000fe200078e00ff */
[----:B------:R-:W-:Y:S01]  /*2a00*/  LEA.HI R4, R4, R5, RZ, 0x3 ;  /* 0x0000000504047211 */ /* 0x000fe200078f18ff */
[----:B------:R-:W-:-:S02]  /*2a10*/  IMAD R5, R31, 0x60, RZ ;  /* 0x000000601f057824 */ /* 0x000fc400078e02ff */
[C---:B------:R-:W-:Y:S02]  /*2a20*/  IMAD R7, R50.reuse, R57, R7 ;  /* 0x0000003932077224 */ /* 0x040fe400078e0207 */
[----:B------:R-:W-:Y:S01]  /*2a30*/  IMAD.WIDE.U32 R52, R50, R56, R52 ;  /* 0x0000003832347225 */ /* 0x000fe200078e0034 */
[----:B0-----:R-:W-:-:S03]  /*2a40*/  IADD3 R35, R200, 0x40, RZ ;  /* 0x00000040c8237810 */ /* 0x001fc60007ffe0ff */
[----:B------:R-:W-:Y:S01]  /*2a50*/  IMAD.IADD R13, R200, 0x1, -R13 ;  /* 0x00000001c80d7824 */ /* 0x000fe200078e0a0d */
[----:B------:R-:W-:Y:S01]  /*2a60*/  LOP3.LUT R36, R36, 0x1c0, RZ, 0xc0, !PT ;  /* 0x000001c024247812 */ /* 0x000fe200078ec0ff */
[----:B------:R-:W-:-:S04]  /*2a70*/  IMAD.WIDE.U32 R30, R30, 0x60, RZ ;  /* 0x000000601e1e7825 */ /* 0x000fc800078e00ff */
[----:B------:R-:W-:Y:S02]  /*2a80*/  IMAD.SHL.U32 R35, R35, 0x40, RZ ;  /* 0x0000004023237824 */ /* 0x000fe400078e00ff */
[----:B------:R-:W-:Y:S02]  /*2a90*/  IMAD.SHL.U32 R73, R13, 0x40, RZ ;  /* 0x000000400d497824 */ /* 0x000fe400078e00ff */
[----:B------:R-:W-:Y:S01]  /*2aa0*/  IMAD.WIDE.U32 R54, R50, R56, R54 ;  /* 0x0000003832367225 */ /* 0x000fe200078e0036 */
[----:B------:R-:W-:-:S03]  /*2ab0*/  LOP3.LUT R35, R35, 0x1c0, RZ, 0xc0, !PT ;  /* 0x000001c023237812 */ /* 0x000fc600078ec0ff */
[----:B------:R-:W-:Y:S01]  /*2ac0*/  IMAD.IADD R62, R31, 0x1, R5 ;  /* 0x000000011f3e7824 */ /* 0x000fe200078e0205 */
[----:B------:R-:W-:Y:S01]  /*2ad0*/  LOP3.LUT R5, R36, 0x38, R4, 0xf8, !PT ;  /* 0x0000003824057812 */ /* 0x000fe200078ef804 */
[----:B------:R-:W-:Y:S01]  /*2ae0*/  IMAD.IADD R67, R53, 0x1, R7 ;  /* 0x0000000135437824 */ /* 0x000fe200078e0207 */
[----:B------:R-:W-:Y:S01]  /*2af0*/  SHF.R.U32.HI R35, RZ, 0x3, R35 ;  /* 0x00000003ff237819 */ /* 0x000fe20000011623 */
[----:B------:R-:W-:Y:S01]  /*2b00*/  IMAD.SHL.U32 R61, R61, 0x2, RZ ;  /* 0x000000023d3d7824 */ /* 0x000fe200078e00ff */
[----:B------:R-:W-:Y:S01]  /*2b10*/  LOP3.LUT R73, R73, 0x1c0, RZ, 0xc0, !PT ;  /* 0x000001c049497812 */ /* 0x000fe200078ec0ff */
[----:B------:R-:W-:Y:S01]  /*2b20*/  IMAD.IADD R68, R7, 0x1, R55 ;  /* 0x0000000107447824 */ /* 0x000fe200078e0237 */
[----:B------:R-:W-:Y:S01]  /*2b30*/  LOP3.LUT R5, R5, R35, RZ, 0x3c, !PT ;  /* 0x0000002305057212 */ /* 0x000fe200078e3cff */
[----:B------:R-:W-:Y:S01]  /*2b40*/  IMAD.WIDE.U32 R56, R56, 0x60, RZ ;  /* 0x0000006038387825 */ /* 0x000fe200078e00ff */
[----:B------:R-:W-:Y:S02]  /*2b50*/  SHF.R.U32.HI R76, RZ, 0x3, R73 ;  /* 0x00000003ff4c7819 */ /* 0x000fe40000011649 */
[----:B------:R-:W-:-:S02]  /*2b60*/  LOP3.LUT R7, R73, 0x18, R16, 0xf8, !PT ;  /* 0x0000001849077812 */ /* 0x000fc400078ef810 */
[----:B------:R-:W-:Y:S02]  /*2b70*/  LOP3.LUT P2, RZ, R13, 0x4, RZ, 0xc0, !PT ;  /* 0x000000040dff7812 */ /* 0x000fe4000784c0ff */
[----:B------:R-:W-:Y:S02]  /*2b80*/  PRMT R84, R10, 0x8880, RZ ;  /* 0x000088800a547816 */ /* 0x000fe400000000ff */
[----:B------:R-:W-:Y:S02]  /*2b90*/  LOP3.LUT R7, R7, R76, RZ, 0x3c, !PT ;  /* 0x0000004c07077212 */ /* 0x000fe400078e3cff */
[----:B------:R-:W-:Y:S02]  /*2ba0*/  PRMT R84, R84, 0x7710, RZ ;  /* 0x0000771054547816 */ /* 0x000fe400000000ff */
[----:B------:R-:W-:Y:S02]  /*2bb0*/  SEL R75, R75, 0xffffffe0, !P2 ;  /* 0xffffffe04b4b7807 */ /* 0x000fe40005000000 */
[----:B------:R-:W-:Y:S01]  /*2bc0*/  LOP3.LUT R70, R4, 0xfffffff8, RZ, 0xc0, !PT ;  /* 0xfffffff804467812 */ /* 0x000fe200078ec0ff */
[----:B------:R-:W-:Y:S01]  /*2bd0*/  IMAD R64, R15, 0x40, R200 ;  /* 0x000000400f407824 */ /* 0x000fe200078e02c8 */
[C---:B------:R-:W-:Y:S01]  /*2be0*/  LOP3.LUT R77, R84.reuse, 0x1, RZ, 0xc0, !PT ;  /* 0x00000001544d7812 */ /* 0x040fe200078ec0ff */
[----:B------:R-:W-:Y:S01]  /*2bf0*/  IMAD.IADD R65, R9, 0x1, R11 ;  /* 0x0000000109417824 */ /* 0x000fe200078e020b */
[C---:B------:R-:W-:Y:S01]  /*2c00*/  LOP3.LUT R78, R84.reuse, 0x2, RZ, 0xc0, !PT ;  /* 0x00000002544e7812 */ /* 0x040fe200078ec0ff */
[----:B------:R-:W-:Y:S01]  /*2c10*/  IMAD.IADD R66, R11, 0x1, R21 ;  /* 0x000000010b427824 */ /* 0x000fe200078e0215 */
[----:B------:R-:W-:-:S02]  /*2c20*/  LOP3.LUT R79, R84, 0x4, RZ, 0xc0, !PT ;  /* 0x00000004544f7812 */ /* 0x000fc400078ec0ff */
[C---:B------:R-:W-:Y:S02]  /*2c30*/  LOP3.LUT R80, R84.reuse, 0x8, RZ, 0xc0, !PT ;  /* 0x0000000854507812 */ /* 0x040fe400078ec0ff */
[C---:B------:R-:W-:Y:S02]  /*2c40*/  LOP3.LUT R81, R84.reuse, 0x10, RZ, 0xc0, !PT ;  /* 0x0000001054517812 */ /* 0x040fe400078ec0ff */
[----:B------:R-:W-:Y:S02]  /*2c50*/  LOP3.LUT R83, R84, 0x20, RZ, 0xc0, !PT ;  /* 0x0000002054537812 */ /* 0x000fe400078ec0ff */
[----:B------:R-:W-:Y:S02]  /*2c60*/  IADD3 R63, R57, R63, RZ ;  /* 0x0000003f393f7210 */ /* 0x000fe40007ffe0ff */
[----:B------:R-:W-:Y:S01]  /*2c70*/  SHF.R.S32.HI R69, RZ, 0x3, R4 ;  /* 0x00000003ff457819 */ /* 0x000fe20000011404 */
[----:B------:R-:W-:Y:S01]  /*2c80*/  @!P6 BAR.SYNC.DEFER_BLOCKING 0x9, 0x100 ;  /* 0x024400000000eb1d */ /* 0x000fe20000010000 */
[----:B------:R-:W-:-:S02]  /*2c90*/  ISETP.GE.AND P1, PT, R16, UR4, PT ;  /* 0x0000000410007c0c */ /* 0x000fc4000bf26270 */
[----:B------:R-:W-:Y:S02]  /*2ca0*/  SHF.R.S32.HI R72, RZ, 0x1f, R70 ;  /* 0x0000001fff487819 */ /* 0x000fe40000011446 */
[----:B------:R-:W-:Y:S01]  /*2cb0*/  LOP3.LUT R84, R84, 0x40, RZ, 0xc0, !PT ;  /* 0x0000004054547812 */ /* 0x000fe200078ec0ff */
[----:B----4-:R-:W-:Y:S01]  /*2cc0*/  IMAD.IADD R74, R34, 0x1, R5 ;  /* 0x00000001224a7824 */ /* 0x010fe200078e0205 */
[----:B------:R-:W-:-:S04]  /*2cd0*/  LOP3.LUT R5, R73, 0x38, R4, 0xf8, !PT ;  /* 0x0000003849057812 */ /* 0x000fc800078ef804 */
[----:B------:R-:W-:Y:S02]  /*2ce0*/  LOP3.LUT R5, R5, R76, RZ, 0x3c, !PT ;  /* 0x0000004c05057212 */ /* 0x000fe400078e3cff */
[----:B------:R-:W-:Y:S01]  /*2cf0*/  SHF.R.S32.HI R71, RZ, 0x1f, R0 ;  /* 0x0000001fff477819 */ /* 0x000fe20000011400 */
[C---:B--2---:R-:W-:Y:S02]  /*2d00*/  IMAD R82, R6.reuse, 0x200, R7 ;  /* 0x0000020006527824 */ /* 0x044fe400078e0207 */
[----:B------:R-:W-:Y:S02]  /*2d10*/  IMAD R85, R6, 0x200, R5 ;  /* 0x0000020006557824 */ /* 0x000fe400078e0205 */
[----:B------:R-:W-:-:S07]  /*2d20*/  IMAD.IADD R86, R75, 0x1, R82 ;  /* 0x000000014b567824 */ /* 0x000fce00078e0252 */
.L_x_707:
[----:B--2---:R-:W2:Y:S01]  /*2d30*/  LDL.LU R15, [R1] ;  /* 0x00000000010f7983 */ /* 0x004ea20000300800 */
[----:B------:R-:W0:Y:S01]  /*2d40*/  LDC R89, c[0x0][0x430] ;  /* 0x00010c00ff597b82 */ /* 0x000e220000000800 */
[----:B------:R-:W-:Y:S02]  /*2d50*/  VIADD R27, R27, 0xffffffff ;  /* 0xffffffff1b1b7836 */ /* 0x000fe40000000000 */
[----:B------:R-:W-:Y:S02]  /*2d60*/  IMAD.MOV.U32 R88, RZ, RZ, RZ ;  /* 0x000000ffff587224 */ /* 0x000fe400078e00ff */
[----:B------:R-:W-:-:S03]  /*2d70*/  IMAD R4, R27, 0x60, R64 ;  /* 0x000000601b047824 */ /* 0x000fc600078e0240 */
[----:B------:R-:W1:Y:S01]  /*2d80*/  LDC R94, c[0x0][0x3f4] ;  /* 0x0000fd00ff5e7b82 */ /* 0x000e620000000800 */
[----:B------:R-:W-:Y:S01]  /*2d90*/  IMAD.IADD R32, R3, 0x1, R4 ;  /* 0x0000000103207824 */ /* 0x000fe200078e0204 */
[----:B------:R-:W-:-:S04]  /*2da0*/  ISETP.GE.AND P2, PT, R4, R24, PT ;  /* 0x000000180400720c */ /* 0x000fc80003f46270 */
[----:B------:R-:W-:Y:S02]  /*2db0*/  ISETP.GT.OR P2, PT, R64, 0x5f, P2 ;  /* 0x0000005f4000780c */ /* 0x000fe40001744670 */
[----:B------:R-:W-:Y:S02]  /*2dc0*/  MOV R12, R32 ;  /* 0x00000020000c7202 */ /* 0x000fe40000000f00 */
[----:B0-----:R-:W-:-:S09]  /*2dd0*/  ISETP.NE.AND P3, PT, R89, 0x1, PT ;  /* 0x000000015900780c */ /* 0x001fd20003f65270 */
[----:B------:R-:W0:Y:S08]  /*2de0*/  @!P2 LDC.64 R6, c[0x0][0x428] ;  /* 0x00010a00ff06ab82 */ /* 0x000e300000000a00 */
[----:B------:R-:W3:Y:S08]  /*2df0*/  @!P2 LDC.64 R4, c[0x0][0x418] ;  /* 0x00010600ff04ab82 */ /* 0x000ef00000000a00 */
[----:B----4-:R-:W4:Y:S08]  /*2e00*/  @P3 LDC R11, c[0x0][0x434] ;  /* 0x00010d00ff0b3b82 */ /* 0x010f300000000800 */
[----:B------:R-:W1:Y:S01]  /*2e10*/  @P3 LDC R14, c[0x0][0x438] ;  /* 0x00010e00ff0e3b82 */ /* 0x000e620000000800 */
[----:B----4-:R-:W-:-:S05]  /*2e20*/  @P3 IMAD.HI.U32 R11, R32, R11, RZ ;  /* 0x0000000b200b3227 */ /* 0x010fca00078e00ff */
[----:B-1----:R-:W-:Y:S01]  /*2e30*/  @P3 SHF.R.U32.HI R12, RZ, R14, R11 ;  /* 0x0000000eff0c3219 */ /* 0x002fe2000001160b */
[----:B0-----:R-:W-:-:S03]  /*2e40*/  @!P2 IMAD R11, R71, R6, RZ ;  /* 0x00000006470ba224 */ /* 0x001fc600078e02ff */
[--C-:B------:R-:W-:Y:S01]  /*2e50*/  @!P2 SHF.R.S32.HI R13, RZ, 0x1f, R12.reuse ;  /* 0x0000001fff0da819 */ /* 0x100fe2000001140c */
[C---:B------:R-:W-:Y:S02]  /*2e60*/  @!P2 IMAD R11, R0.reuse, R7, R11 ;  /* 0x00000007000ba224 */ /* 0x040fe400078e020b */
[----:B------:R-:W-:-:S04]  /*2e70*/  @!P2 IMAD.WIDE.U32 R6, R0, R6, R12 ;  /* 0x000000060006a225 */ /* 0x000fc800078e000c */
[----:B------:R-:W-:Y:S01]  /*2e80*/  @!P2 IMAD.IADD R7, R7, 0x1, R11 ;  /* 0x000000010707a824 */ /* 0x000fe200078e020b */
[----:B---3--:R-:W-:-:S04]  /*2e90*/  @!P2 LEA R4, P3, R6, R4, 0x2 ;  /* 0x000000040604a211 */ /* 0x008fc800078610ff */
[----:B------:R-:W-:Y:S02]  /*2ea0*/  @!P2 LEA.HI.X R5, R6, R5, R7, 0x2, P3 ;  /* 0x000000050605a211 */ /* 0x000fe400018f1407 */
[----:B------:R-:W-:-:S03]  /*2eb0*/  ISETP.GT.AND P3, PT, R27, R28, PT ;  /* 0x0000001c1b00720c */ /* 0x000fc60003f64270 */
[----:B------:R0:W5:Y:S01]  /*2ec0*/  @!P2 LDG.E R88, desc[UR40][R4.64] ;  /* 0x000000280458a981 */ /* 0x000162000c1e1900 */
[----:B------:R-:W-:Y:S01]  /*2ed0*/  ISETP.GE.AND P2, PT, R94, 0x1, PT ;  /* 0x000000015e00780c */ /* 0x000fe20003f46270 */
[----:B------:R-:W-:Y:S01]  /*2ee0*/  IMAD.MOV R6, RZ, RZ, -R12 ;  /* 0x000000ffff067224 */ /* 0x000fe200078e0a0c */
[----:B------:R-:W-:Y:S05]  /*2ef0*/  YIELD ;  /* 0x0000000000007946 */ /* 0x000fea0003800000 */
[C---:B------:R-:W-:Y:S01]  /*2f00*/  IMAD R7, R18.reuse, 0x1800, R82 ;  /* 0x0000180012077824 */ /* 0x040fe200078e0252 */
[----:B------:R-:W-:Y:S01]  /*2f10*/  BSSY B0, `(.L_x_654) ;  /* 0x00002e9000007945 */ /* 0x000fe20003800000 */
[----:B------:R-:W-:-:S02]  /*2f20*/  IMAD R11, R18, 0x1800, R86 ;  /* 0x00001800120b7824 */ /* 0x000fc400078e0256 */
[----:B------:R-:W-:Y:S02]  /*2f30*/  IMAD R89, R89, R6, R32 ;  /* 0x0000000659597224 */ /* 0x000fe400078e0220 */
[--C-:B------:R-:W-:Y:S02]  /*2f40*/  IMAD R98, R7, 0x2, R26.reuse ;  /* 0x0000000207627824 */ /* 0x100fe400078e021a */
[----:B------:R-:W-:Y:S01]  /*2f50*/  IMAD R96, R11, 0x2, R26 ;  /* 0x000000020b607824 */ /* 0x000fe200078e021a */
[----:B--2---:R-:W-:-:S04]  /*2f60*/  LOP3.LUT R15, R15, 0xfffffffd, RZ, 0xc0, !PT ;  /* 0xfffffffd0f0f7812 */ /* 0x004fc800078ec0ff */
[----:B------:R-:W-:-:S05]  /*2f70*/  @P3 LOP3.LUT R15, R15, 0x2, RZ, 0xfc, !PT ;  /* 0x000000020f0f3812 */ /* 0x000fca00078efcff */
[----:B------:R0:W-:Y:S01]  /*2f80*/  STL [R1], R15 ;  /* 0x0000000f01007387 */ /* 0x0001e20000100800 */
[----:B------:R-:W-:Y:S05]  /*2f90*/  @!P2 BRA `(.L_x_655) ;  /* 0x000000280078a947 */ /* 0x000fea0003800000 */
[----:B------:R-:W-:Y:S01]  /*2fa0*/  SHF.R.S32.HI R90, RZ, 0x1f, R89 ;  /* 0x0000001fff5a7819 */ /* 0x000fe20000011459 */
[----:B------:R-:W-:Y:S01]  /*2fb0*/  ULDC.64 UR4, c[0x0][0x300] ;  /* 0x0000c00000047ab9 */ /* 0x000fe20000000a00 */
[----:B-----5:R-:W-:Y:S01]  /*2fc0*/  SHF.R.S32.HI R91, RZ, 0x1f, R88 ;  /* 0x0000001fff5b7819 */ /* 0x020fe20000011458 */
[----:B0-----:R-:W-:-:S04]  /*2fd0*/  IMAD.WIDE.U32 R4, R89, UR4, RZ ;  /* 0x0000000459047c25 */ /* 0x001fc8000f8e00ff */
[----:B------:R-:W-:Y:S02]  /*2fe0*/  IMAD R6, R90, UR4, RZ ;  /* 0x000000045a067c24 */ /* 0x000fe4000f8e02ff */
[----:B------:R-:W-:Y:S02]  /*2ff0*/  IMAD R92, R27, -0x60, R24 ;  /* 0xffffffa01b5c7824 */ /* 0x000fe400078e0218 */
[----:B------:R-:W-:Y:S01]  /*3000*/  IMAD R7, R89, UR5, R6 ;  /* 0x0000000559077c24 */ /* 0x000fe2000f8e0206 */
[----:B------:R-:W-:Y:S01]  /*3010*/  ULDC.64 UR4, c[0x0][0x310] ;  /* 0x0000c40000047ab9 */ /* 0x000fe20000000a00 */
[----:B------:R-:W-:Y:S01]  /*3020*/  IMAD R6, R62, R27, RZ ;  /* 0x0000001b3e067224 */ /* 0x000fe200078e02ff */
[----:B------:R-:W-:Y:S01]  /*3030*/  VIMNMX R92, R92, 0x60, PT ;  /* 0x000000605c5c7848 */ /* 0x000fe20003fe0100 */
[----:B------:R-:W-:Y:S02]  /*3040*/  IMAD R11, R91, UR4, RZ ;  /* 0x000000045b0b7c24 */ /* 0x000fe4000f8e02ff */
[----:B------:R-:W-:Y:S01]  /*3050*/  IMAD.IADD R5, R5, 0x1, R7 ;  /* 0x0000000105057824 */ /* 0x000fe200078e0207 */
[----:B------:R-:W-:Y:S01]  /*3060*/  SHF.R.S32.HI R7, RZ, 0x1f, R27 ;  /* 0x0000001fff077819 */ /* 0x000fe2000001141b */
[----:B------:R-:W-:-:S02]  /*3070*/  IMAD R11, R88, UR5, R11 ;  /* 0x00000005580b7c24 */ /* 0x000fc4000f8e020b */
[----:B------:R-:W-:Y:S01]  /*3080*/  IMAD.WIDE.U32 R4, R88, UR4, R4 ;  /* 0x0000000458047c25 */ /* 0x000fe2000f8e0004 */
[----:B------:R-:W-:-:S03]  /*3090*/  ULDC.64 UR4, c[0x0][0x308] ;  /* 0x0000c20000047ab9 */ /* 0x000fc60000000a00 */
[----:B------:R-:W-:Y:S02]  /*30a0*/  IMAD.IADD R5, R5, 0x1, R11 ;  /* 0x0000000105057824 */ /* 0x000fe400078e020b */
[----:B------:R-:W-:Y:S02]  /*30b0*/  IMAD R11, R7, R30, R6 ;  /* 0x0000001e070b7224 */ /* 0x000fe400078e0206 */
[----:B------:R-:W-:-:S04]  /*30c0*/  IMAD.WIDE.U32 R4, R201, UR4, R4 ;  /* 0x00000004c9047c25 */ /* 0x000fc8000f8e0004 */
[----:B------:R-:W-:Y:S01]  /*30d0*/  IMAD R97, R201, UR5, R5 ;  /* 0x00000005c9617c24 */ /* 0x000fe2000f8e0205 */
[----:B------:R-:W-:Y:S01]  /*30e0*/  ULDC.64 UR4, c[0x0][0x2e8] ;  /* 0x0000ba0000047ab9 */ /* 0x000fe20000000a00 */
[-C--:B------:R-:W-:Y:S01]  /*30f0*/  IMAD R5, R63, R27.reuse, RZ ;  /* 0x0000001b3f057224 */ /* 0x080fe200078e02ff */
[C---:B------:R-:W-:Y:S01]  /*3100*/  LEA R95, P2, R4.reuse, UR4, 0x1 ;  /* 0x00000004045f7c11 */ /* 0x040fe2000f8408ff */
[----:B------:R-:W-:Y:S02]  /*3110*/  ULDC.U8 UR4, c[0x0][0x410] ;  /* 0x0001040000047ab9 */ /* 0x000fe40000000000 */
[----:B------:R-:W-:Y:S01]  /*3120*/  IMAD R13, R7, R56, R5 ;  /* 0x00000038070d7224 */ /* 0x000fe200078e0205 */
[----:B------:R-:W-:Y:S01]  /*3130*/  LEA.HI.X R97, R4, UR5, R97, 0x1, P2 ;  /* 0x0000000504617c11 */ /* 0x000fe200090f0c61 */
[----:B------:R-:W-:Y:S01]  /*3140*/  IMAD.WIDE.U32 R4, R30, R27, RZ ;  /* 0x0000001b1e047225 */ /* 0x000fe200078e00ff */
[----:B------:R-:W-:-:S03]  /*3150*/  ISETP.NE.AND P2, PT, RZ, UR4, PT ;  /* 0x00000004ff007c0c */ /* 0x000fc6000bf45270 */
[----:B------:R-:W-:-:S04]  /*3160*/  IMAD.WIDE.U32 R6, R56, R27, RZ ;  /* 0x0000001b38067225 */ /* 0x000fc800078e00ff */
[----:B------:R-:W-:Y:S01]  /*3170*/  IMAD.IADD R100, R5, 0x1, R11 ;  /* 0x0000000105647824 */ /* 0x000fe200078e020b */
[----:B------:R-:W-:-:S05]  /*3180*/  IADD3 R11, R7, R13, RZ ;  /* 0x0000000d070b7210 */ /* 0x000fca0007ffe0ff */
[----:B------:R-:W-:Y:S05]  /*3190*/  @!P2 BRA `(.L_x_656) ;  /* 0x0000001000f4a947 */ /* 0x000fea0003800000 */
[----:B------:R-:W-:Y:S01]  /*31a0*/  ISETP.GE.AND P2, PT, R200, R92, PT ;  /* 0x0000005cc800720c */ /* 0x000fe20003f46270 */
[----:B------:R-:W-:Y:S01]  /*31b0*/  BSSY B1, `(.L_x_657) ;  /* 0x000001e000017945 */ /* 0x000fe20003800000 */
        /* <DEDUP_REMOVED lines=8> */
[----:B------:R-:W-:Y:S06]  /*3240*/  @P2 BRA `(.L_x_658) ;  /* 0x0000000000502947 */ /* 0x000fec0003800000 */
[----:B------:R-:W-:Y:S01]  /*3250*/  IADD3 R13, P3, R8, R4, RZ ;  /* 0x00000004080d7210 */ /* 0x000fe20007f7e0ff */
[----:B------:R-:W-:Y:S01]  /*3260*/  ULDC.64 UR4, c[0x0][0x3e8] ;  /* 0x0000fa0000047ab9 */ /* 0x000fe20000000a00 */
[----:B------:R-:W-:Y:S02]  /*3270*/  CS2R R44, SRZ ;  /* 0x00000000002c7805 */ /* 0x000fe4000001ff00 */
[----:B------:R-:W-:Y:S01]  /*3280*/  CS2R R46, SRZ ;  /* 0x00000000002e7805 */ /* 0x000fe2000001ff00 */
[----:B------:R-:W-:Y:S01]  /*3290*/  IMAD.X R14, R100, 0x1, R65, P3 ;  /* 0x00000001640e7824 */ /* 0x000fe200018e0641 */
[----:B------:R-:W-:-:S05]  /*32a0*/  IADD3 R15, P3, R52, R6, RZ ;  /* 0x00000006340f7210 */ /* 0x000fca0007f7e0ff */
[----:B------:R-:W-:Y:S01]  /*32b0*/  IMAD.X R40, R11, 0x1, R67, P3 ;  /* 0x000000010b287824 */ /* 0x000fe200018e0643 */
[----:B------:R-:W-:-:S04]  /*32c0*/  LEA R12, P3, R13, UR4, 0x1 ;  /* 0x000000040d0c7c11 */ /* 0x000fc8000f8608ff */
[----:B------:R-:W-:Y:S01]  /*32d0*/  LEA.HI.X R13, R13, UR5, R14, 0x1, P3 ;  /* 0x000000050d0d7c11 */ /* 0x000fe200098f0c0e */
[----:B------:R-:W-:Y:S02]  /*32e0*/  ULDC.64 UR4, c[0x0][0x400] ;  /* 0x0001000000047ab9 */ /* 0x000fe40000000a00 */
[----:B------:R-:W-:-:S04]  /*32f0*/  LEA R14, P3, R15, UR4, 0x1 ;  /* 0x000000040f0e7c11 */ /* 0x000fc8000f8608ff */
[----:B------:R-:W-:Y:S02]  /*3300*/  LEA.HI.X R15, R15, UR5, R40, 0x1, P3 ;  /* 0x000000050f0f7c11 */ /* 0x000fe400098f0c28 */
[----:B------:R-:W-:Y:S02]  /*3310*/  ISETP.GE.AND P3, PT, R22, R94, PT ;  /* 0x0000005e1600720c */ /* 0x000fe40003f66270 */
[----:B------:R-:W-:Y:S02]  /*3320*/  CS2R R40, SRZ ;  /* 0x0000000000287805 */ /* 0x000fe4000001ff00 */
[----:B------:R-:W-:-:S09]  /*3330*/  CS2R R42, SRZ ;  /* 0x00000000002a7805 */ /* 0x000fd2000001ff00 */
[----:B------:R0:W5:Y:S04]  /*3340*/  @!P3 LDG.E.64 R44, desc[UR40][R12.64] ;  /* 0x000000280c2cb981 */ /* 0x000168000c1e1b00 */
[----:B------:R0:W5:Y:S01]  /*3350*/  @!P3 LDG.E.64 R46, desc[UR40][R14.64] ;  /* 0x000000280e2eb981 */ /* 0x000162000c1e1b00 */
[----:B------:R-:W-:-:S13]  /*3360*/  ISETP.GE.AND P3, PT, R205, R94, PT ;  /* 0x0000005ecd00720c */ /* 0x000fda0003f66270 */
[----:B------:R0:W5:Y:S04]  /*3370*/  @!P3 LDG.E.64 R40, desc[UR40][R12.64+0x20] ;  /* 0x000020280c28b981 */ /* 0x000168000c1e1b00 */
[----:B------:R0:W5:Y:S02]  /*3380*/  @!P3 LDG.E.64 R42, desc[UR40][R14.64+0x20] ;  /* 0x000020280e2ab981 */ /* 0x000164000c1e1b00 */
.L_x_658:
[----:B------:R-:W-:Y:S05]  /*3390*/  BSYNC B1 ;  /* 0x0000000000017941 */ /* 0x000fea0003800000 */
.L_x_657:
[----:B0-----:R-:W-:Y:S01]  /*33a0*/  VIADD R12, R200, 0x40 ;  /* 0x00000040c80c7836 */ /* 0x001fe20000000000 */
[----:B------:R-:W-:Y:S01]  /*33b0*/  BSSY B1, `(.L_x_659) ;  /* 0x0000019000017945 */ /* 0x000fe20003800000 */
[----:B-----5:R-:W-:Y:S02]  /*33c0*/  IMAD.MOV.U32 R13, RZ, RZ, R40 ;  /* 0x000000ffff0d7224 */ /* 0x020fe400078e0028 */
[----:B------:R-:W-:Y:S01]  /*33d0*/  IMAD.MOV.U32 R15, RZ, RZ, R41 ;  /* 0x000000ffff0f7224 */ /* 0x000fe200078e0029 */
[----:B------:R-:W-:-:S13]  /*33e0*/  ISETP.GE.AND P4, PT, R12, R92, PT ;  /* 0x0000005c0c00720c */ /* 0x000fda0003f86270 */
[----:B------:R-:W-:Y:S05]  /*33f0*/  @P4 BRA `(.L_x_660) ;  /* 0x0000000000504947 */ /* 0x000fea0003800000 */
[----:B------:R-:W-:Y:S01]  /*3400*/  IADD3 R5, P3, P5, R8, R4, R51 ;  /* 0x0000000408057210 */ /* 0x000fe20007d7e033 */
[----:B------:R-:W-:Y:S01]  /*3410*/  ULDC.64 UR4, c[0x0][0x3e8] ;  /* 0x0000fa0000047ab9 */ /* 0x000fe20000000a00 */
[----:B------:R-:W-:Y:S02]  /*3420*/  CS2R R36, SRZ ;  /* 0x0000000000247805 */ /* 0x000fe4000001ff00 */
[----:B------:R-:W-:Y:S02]  /*3430*/  CS2R R38, SRZ ;  /* 0x0000000000267805 */ /* 0x000fe4000001ff00 */
[----:B------:R-:W-:Y:S02]  /*3440*/  IADD3.X R14, R65, R100, R29, P3, P5 ;  /* 0x00000064410e7210 */ /* 0x000fe40001fea41d */
[----:B------:R-:W-:-:S04]  /*3450*/  IADD3 R7, P3, P5, R52, R6, R59 ;  /* 0x0000000634077210 */ /* 0x000fc80007d7e03b */
[----:B------:R-:W-:Y:S02]  /*3460*/  IADD3.X R12, R67, R11, R58, P3, P5 ;  /* 0x0000000b430c7210 */ /* 0x000fe40001fea43a */
        /* <DEDUP_REMOVED lines=13> */
.L_x_660:
[----:B------:R-:W-:Y:S05]  /*3540*/  BSYNC B1 ;  /* 0x0000000000017941 */ /* 0x000fea0003800000 */
.L_x_659:
[----:B0-----:R-:W-:Y:S01]  /*3550*/  IMAD.MOV.U32 R4, RZ, RZ, R44 ;  /* 0x000000ffff047224 */ /* 0x001fe200078e002c */
[----:B------:R-:W-:Y:S01]  /*3560*/  ISETP.NE.AND P3, PT, R206, 0x3, PT ;  /* 0x00000003ce00780c */ /* 0x000fe20003f65270 */
[----:B------:R-:W-:Y:S01]  /*3570*/  IMAD.MOV.U32 R5, RZ, RZ, R45 ;  /* 0x000000ffff057224 */ /* 0x000fe200078e002d */
[----:B------:R-:W-:Y:S01]  /*3580*/  PRMT R107, R15, 0x5410, R13 ;  /* 0x000054100f6b7816 */ /* 0x000fe2000000000d */
[----:B------:R-:W-:Y:S01]  /*3590*/  IMAD.MOV.U32 R6, RZ, RZ, R46 ;  /* 0x000000ffff067224 */ /* 0x000fe200078e002e */
[----:B------:R-:W-:Y:S01]  /*35a0*/  PRMT R108, R108, 0x5410, R4 ;  /* 0x000054106c6c7816 */ /* 0x000fe20000000004 */
[----:B------:R-:W-:Y:S01]  /*35b0*/  IMAD.MOV.U32 R4, RZ, RZ, R42 ;  /* 0x000000ffff047224 */ /* 0x000fe200078e002a */
[----:B------:R-:W-:Y:S01]  /*35c0*/  PRMT R109, R5, 0x7610, R109 ;  /* 0x00007610056d7816 */ /* 0x000fe2000000006d */
[----:B------:R-:W-:Y:S01]  /*35d0*/  IMAD.MOV.U32 R7, RZ, RZ, R47 ;  /* 0x000000ffff077224 */ /* 0x000fe200078e002f */
[----:B------:R-:W-:Y:S02]  /*35e0*/  MOV R5, R43 ;  /* 0x0000002b00057202 */ /* 0x000fe40000000f00 */
[----:B------:R-:W-:Y:S01]  /*35f0*/  PRMT R109, R109, 0x5410, R4 ;  /* 0x000054106d6d7816 */ /* 0x000fe20000000004 */
[----:B-----5:R-:W-:Y:S01]  /*3600*/  IMAD.MOV.U32 R4, RZ, RZ, R32 ;  /* 0x000000ffff047224 */ /* 0x020fe200078e0020 */
[----:B------:R-:W-:Y:S01]  /*3610*/  PRMT R108, R5, 0x7610, R108 ;  /* 0x00007610056c7816 */ /* 0x000fe2000000006c */
[----:B------:R-:W-:Y:S01]  /*3620*/  IMAD.MOV.U32 R5, RZ, RZ, R33 ;  /* 0x000000ffff057224 */ /* 0x000fe200078e0021 */
[----:B------:R-:W-:Y:S01]  /*3630*/  PRMT R110, R6, 0x5410, R7 ;  /* 0x00005410066e7816 */ /* 0x000fe20000000007 */
[----:B------:R-:W-:-:S02]  /*3640*/  IMAD.MOV.U32 R6, RZ, RZ, R36 ;  /* 0x000000ffff067224 */ /* 0x000fc400078e0024 */
[----:B------:R-:W-:Y:S01]  /*3650*/  IMAD.MOV.U32 R7, RZ, RZ, R37 ;  /* 0x000000ffff077224 */ /* 0x000fe200078e0025 */
[----:B------:R-:W-:Y:S01]  /*3660*/  PRMT R100, R4, 0x5410, R5 ;  /* 0x0000541004647816 */ /* 0x000fe20000000005 */
[----:B------:R-:W-:Y:S02]  /*3670*/  IMAD.MOV.U32 R4, RZ, RZ, R34 ;  /* 0x000000ffff047224 */ /* 0x000fe400078e0022 */
[----:B------:R-:W-:Y:S01]  /*3680*/  IMAD.MOV.U32 R5, RZ, RZ, R35 ;  /* 0x000000ffff057224 */ /* 0x000fe200078e0023 */
[----:B------:R-:W-:Y:S01]  /*3690*/  PRMT R102, R6, 0x5410, R7 ;  /* 0x0000541006667816 */ /* 0x000fe20000000007 */
[----:B------:R-:W-:Y:S01]  /*36a0*/  IMAD.MOV.U32 R7, RZ, RZ, R39 ;  /* 0x000000ffff077224 */ /* 0x000fe200078e0027 */
[----:B------:R-:W-:Y:S02]  /*36b0*/  MOV R6, R38 ;  /* 0x0000002600067202 */ /* 0x000fe40000000f00 */
[----:B------:R-:W-:Y:S02]  /*36c0*/  PRMT R101, R4, 0x5410, R5 ;  /* 0x0000541004657816 */ /* 0x000fe40000000005 */
[----:B------:R-:W-:Y:S01]  /*36d0*/  PRMT R103, R6, 0x5410, R7 ;  /* 0x0000541006677816 */ /* 0x000fe20000000007 */
[----:B------:R-:W-:Y:S06]  /*36e0*/  @!P3 BRA `(.L_x_661) ;  /* 0x000000000004b947 */ /* 0x000fec0003800000 */
[----:B------:R-:W-:Y:S01]  /*36f0*/  BPT.TRAP 0x1 ;  /* 0x000000040000795c */ /* 0x000fe20000300000 */
.L_x_661:
[----:B------:R-:W-:Y:S01]  /*3700*/  IMAD R87, R18, 0x8, R19 ;  /* 0x0000000812577824 */ /* 0x000fe200078e0213 */
[----:B------:R-:W-:Y:S01]  /*3710*/  SHF.L.U32 R93, R204, 0x1f, RZ ;  /* 0x0000001fcc5d7819 */ /* 0x000fe200000006ff */
[----:B------:R-:W-:Y:S03]  /*3720*/  BSSY B1, `(.L_x_662) ;  /* 0x0000003000017945 */ /* 0x000fe60003800000 */
[----:B------:R-:W0:Y:S02]  /*3730*/  SYNCS.PHASECHK.TRANS64.TRYWAIT P5, [R87+URZ+0x22890], R93 ;  /* 0x0228905d570075a7 */ /* 0x000e2400080a017f */
[----:B0-----:R-:W-:Y:S05]  /*3740*/  @!P5 BRA `(.L_x_663) ;  /* 0x0000017000dcd947 */ /* 0x001fea0003800000 */
.L_x_920:
[----:B------:R-:W-:Y:S05]  /*3750*/  BSYNC B1 ;  /* 0x0000000000017941 */ /* 0x000fea0003800000 */
.L_x_662:
[----:B------:R-:W-:-:S03]  /*3760*/  UMOV UR4, 0xffffffff ;  /* 0xffffffff00047882 */ /* 0x000fc60000000000 */
[----:B------:R-:W-:Y:S05]  /*3770*/  BRA.DIV UR4, `(.L_x_664) ;  /* 0x0000017204e47947 */ /* 0x000fea000b800000 */
[----:B------:R1:W2:Y:S04]  /*3780*/  SHFL.IDX PT, R99, R97, RZ, 0x1c1f ;  /* 0x001c1fff61637589 */ /* 0x0002a800000e0000 */
[----:B------:R1:W3:Y:S02]  /*3790*/  SHFL.IDX PT, R14, R95, RZ, 0x1c1f ;  /* 0x001c1fff5f0e7589 */ /* 0x0002e400000e0000 */
.L_x_924:
[----:B------:R-:W-:Y:S04]  /*37a0*/  BSSY B1, `(.L_x_665) ;  /* 0x000006c000017945 */ /* 0x000fe80003800000 */
[----:B------:R-:W-:Y:S05]  /*37b0*/  @P2 BRA `(.L_x_666) ;  /* 0x0000000400a82947 */ /* 0x000fea0003800000 */
[----:B------:R-:W-:Y:S04]  /*37c0*/  BSSY B2, `(.L_x_667) ;  /* 0x0000035000027945 */ /* 0x000fe80003800000 */
[----:B------:R-:W-:Y:S05]  /*37d0*/  @P1 BRA `(.L_x_668) ;  /* 0x0000000000cc1947 */ /* 0x000fea0003800000 */
[----:B------:R4:W0:Y:S01]  /*37e0*/  LDS.128 R4, [R98] ;  /* 0x0000000062047984 */ /* 0x0008220000000c00 */
[C---:B---3--:R-:W-:Y:S01]  /*37f0*/  LEA R12, P2, R16.reuse, R14, 0x1 ;  /* 0x0000000e100c7211 */ /* 0x048fe200078408ff */
[----:B------:R-:W-:Y:S03]  /*3800*/  BSSY B3, `(.L_x_669) ;  /* 0x000002f000037945 */ /* 0x000fe60003800000 */
[----:B--2---:R-:W-:Y:S02]  /*3810*/  LEA.HI.X R13, R16, R99, R17, 0x1, P2 ;  /* 0x00000063100d7211 */ /* 0x004fe400010f0c11 */
[----:B------:R-:W-:-:S13]  /*3820*/  ISETP.GE.AND P2, PT, R22, R94, PT ;  /* 0x0000005e1600720c */ /* 0x000fda0003f46270 */
[----:B----4-:R-:W-:Y:S05]  /*3830*/  @P2 BRA `(.L_x_670) ;  /* 0x0000000000ac2947 */ /* 0x010fea0003800000 */
[----:B------:R-:W-:Y:S01]  /*3840*/  SHF.R.U64 R15, R46, 0x10, R47 ;  /* 0x000000102e0f7819 */ /* 0x000fe2000000122f */
[----:B0-----:R-:W-:-:S04]  /*3850*/  IMAD.MOV.U32 R11, RZ, RZ, R5 ;  /* 0x000000ffff0b7224 */ /* 0x001fc800078e0005 */
[----:B------:R-:W-:Y:S01]  /*3860*/  HADD2.F32 R5, -RZ, R15.H0_H0 ;  /* 0x2000000fff057230 */ /* 0x000fe20000004100 */
[--C-:B------:R-:W-:Y:S01]  /*3870*/  SHF.R.U64 R15, R44, 0x10, R45.reuse ;  /* 0x000000102c0f7819 */ /* 0x100fe2000000122d */
[--C-:B------:R-:W-:Y:S01]  /*3880*/  HADD2.F32 R44, -RZ, R11.reuse.H1_H1 ;  /* 0x3000000bff2c7230 */ /* 0x100fe20000004100 */
[----:B------:R-:W-:Y:S01]  /*3890*/  SHF.R.U32.HI R45, RZ, 0x10, R45 ;  /* 0x00000010ff2d7819 */ /* 0x000fe2000001162d */
[----:B------:R-:W-:Y:S02]  /*38a0*/  HADD2.F32 R46, -RZ, R11.H0_H0 ;  /* 0x2000000bff2e7230 */ /* 0x000fe40000004100 */
[----:B------:R-:W-:Y:S02]  /*38b0*/  HADD2.F32 R11, -RZ, R15.H0_H0 ;  /* 0x2000000fff0b7230 */ /* 0x000fe40000004100 */
[-C--:B------:R-:W-:Y:S01]  /*38c0*/  FMUL.FTZ R15, R44, R5.reuse ;  /* 0x000000052c0f7220 */ /* 0x080fe20000410000 */
[----:B------:R-:W-:-:S03]  /*38d0*/  FMUL.FTZ R105, R46, R5 ;  /* 0x000000052e697220 */ /* 0x000fc60000410000 */
[-C--:B------:R-:W-:Y:S01]  /*38e0*/  FFMA.FTZ R5, R46, R11.reuse, -R15 ;  /* 0x0000000b2e057223 */ /* 0x080fe2000001080f */
[----:B------:R-:W-:Y:S01]  /*38f0*/  IMAD.MOV.U32 R15, RZ, RZ, R7 ;  /* 0x000000ffff0f7224 */ /* 0x000fe200078e0007 */
[----:B------:R-:W-:Y:S01]  /*3900*/  SHF.R.U32.HI R46, RZ, 0x10, R47 ;  /* 0x00000010ff2e7819 */ /* 0x000fe2000001162f */
[----:B------:R-:W-:Y:S01]  /*3910*/  FFMA.FTZ R44, R44, R11, R105 ;  /* 0x0000000b2c2c7223 */ /* 0x000fe20000010069 */
[----:B------:R-:W-:Y:S02]  /*3920*/  IMAD.MOV.U32 R11, RZ, RZ, R4 ;  /* 0x000000ffff0b7224 */ /* 0x000fe400078e0004 */
[--C-:B------:R-:W-:Y:S02]  /*3930*/  HADD2.F32 R7, -RZ, R15.reuse.H1_H1 ;  /* 0x3000000fff077230 */ /* 0x100fe40000004100 */
[----:B------:R-:W-:Y:S01]  /*3940*/  HADD2.F32 R4, -RZ, R46.H0_H0 ;  /* 0x2000002eff047230 */ /* 0x000fe20000004100 */
[----:B------:R-:W-:Y:S01]  /*3950*/  F2FP.F16.F32.PACK_AB R5, R44, R5 ;  /* 0x000000052c05723e */ /* 0x000fe200000000ff */
[----:B------:R-:W-:-:S02]  /*3960*/  HADD2.F32 R15, -RZ, R15.H0_H0 ;  /* 0x2000000fff0f7230 */ /* 0x000fc40000004100 */
[----:B------:R-:W-:Y:S02]  /*3970*/  HADD2.F32 R46, -RZ, R45.H0_H0 ;  /* 0x2000002dff2e7230 */ /* 0x000fe40000004100 */
[-C--:B------:R-:W-:Y:S01]  /*3980*/  FMUL.FTZ R104, R7, R4.reuse ;  /* 0x0000000407687220 */ /* 0x080fe20000410000 */
[----:B------:R-:W-:Y:S02]  /*3990*/  HADD2.F32 R45, -RZ, R108.H1_H1 ;  /* 0x3000006cff2d7230 */ /* 0x000fe40000004100 */
[C---:B------:R-:W-:Y:S01]  /*39a0*/  FMUL.FTZ R106, R15.reuse, R4 ;  /* 0x000000040f6a7220 */ /* 0x040fe20000410000 */
[-C--:B------:R-:W-:Y:S01]  /*39b0*/  FFMA.FTZ R4, R15, R46.reuse, -R104 ;  /* 0x0000002e0f047223 */ /* 0x080fe20000010868 */
[--C-:B------:R-:W-:Y:S02]  /*39c0*/  HADD2.F32 R15, -RZ, R11.reuse.H0_H0 ;  /* 0x2000000bff0f7230 */ /* 0x100fe40000004100 */
[----:B------:R-:W-:Y:S01]  /*39d0*/  FFMA.FTZ R7, R7, R46, R106 ;  /* 0x0000002e07077223 */ /* 0x000fe2000001006a */
[----:B------:R-:W-:-:S02]  /*39e0*/  HADD2.F32 R46, -RZ, R11.H1_H1 ;  /* 0x3000000bff2e7230 */ /* 0x000fc40000004100 */
[----:B------:R-:W-:Y:S02]  /*39f0*/  HADD2.F32 R11, -RZ, R110.H0_H0 ;  /* 0x2000006eff0b7230 */ /* 0x000fe40000004100 */
[----:B------:R-:W-:-:S03]  /*3a00*/  F2FP.F16.F32.PACK_AB R7, R7, R4 ;  /* 0x000000040707723e */ /* 0x000fc600000000ff */
[-C--:B------:R-:W-:Y:S01]  /*3a10*/  FMUL.FTZ R104, R46, R11.reuse ;  /* 0x0000000b2e687220 */ /* 0x080fe20000410000 */
[----:B------:R-:W-:-:S03]  /*3a20*/  FMUL.FTZ R47, R15, R11 ;  /* 0x0000000b0f2f7220 */ /* 0x000fc60000410000 */
[-C--:B------:R-:W-:Y:S01]  /*3a30*/  FFMA.FTZ R11, R15, R45.reuse, -R104 ;  /* 0x0000002d0f0b7223 */ /* 0x080fe20000010868 */
[----:B------:R-:W-:Y:S01]  /*3a40*/  FFMA.FTZ R46, R46, R45, R47 ;  /* 0x0000002d2e2e7223 */ /* 0x000fe2000001002f */
[--C-:B------:R-:W-:Y:S02]  /*3a50*/  HADD2.F32 R15, -RZ, R6.reuse.H0_H0 ;  /* 0x20000006ff0f7230 */ /* 0x100fe40000004100 */
[----:B------:R-:W-:Y:S02]  /*3a60*/  HADD2.F32 R6, -RZ, R6.H1_H1 ;  /* 0x30000006ff067230 */ /* 0x000fe40000004100 */
[----:B------:R-:W-:Y:S01]  /*3a70*/  HADD2.F32 R47, -RZ, R110.H1_H1 ;  /* 0x3000006eff2f7230 */ /* 0x000fe20000004100 */
[----:B------:R-:W-:Y:S01]  /*3a80*/  F2FP.F16.F32.PACK_AB R4, R46, R11 ;  /* 0x0000000b2e04723e */ /* 0x000fe200000000ff */
[----:B------:R-:W-:-:S03]  /*3a90*/  HADD2.F32 R45, -RZ, R109.H0_H0 ;  /* 0x2000006dff2d7230 */ /* 0x000fc60000004100 */
[-C--:B------:R-:W-:Y:S01]  /*3aa0*/  FMUL.FTZ R104, R6, R47.reuse ;  /* 0x0000002f06687220 */ /* 0x080fe20000410000 */
[----:B------:R-:W-:-:S03]  /*3ab0*/  FMUL.FTZ R47, R15, R47 ;  /* 0x0000002f0f2f7220 */ /* 0x000fc60000410000 */
[-C--:B------:R-:W-:Y:S01]  /*3ac0*/  FFMA.FTZ R15, R15, R45.reuse, -R104 ;  /* 0x0000002d0f0f7223 */ /* 0x080fe20000010868 */
[----:B------:R-:W-:-:S05]  /*3ad0*/  FFMA.FTZ R6, R6, R45, R47 ;  /* 0x0000002d06067223 */ /* 0x000fca000001002f */
[----:B------:R-:W-:-:S07]  /*3ae0*/  F2FP.F16.F32.PACK_AB R6, R6, R15 ;  /* 0x0000000f0606723e */ /* 0x000fce00000000ff */
.L_x_670:
[----:B------:R-:W-:Y:S05]  /*3af0*/  BSYNC B3 ;  /* 0x0000000000037941 */ /* 0x000fea0003800000 */
.L_x_669:
[----:B0-----:R4:W-:Y:S02]  /*3b00*/  ST.E.128 desc[UR40][R12.64], R4 ;  /* 0x000000040c007985 */ /* 0x0019e4000c101d28 */
.L_x_668:
[----:B------:R-:W-:Y:S05]  /*3b10*/  BSYNC B2 ;  /* 0x0000000000027941 */ /* 0x000fea0003800000 */
.L_x_667:
[----:B----4-:R-:W4:Y:S02]  /*3b20*/  LDL R4, [R1] ;  /* 0x0000000001047983 */ /* 0x010f240000100800 */
[----:B----4-:R-:W-:-:S13]  /*3b30*/  LOP3.LUT P2, RZ, R4, 0x1, RZ, 0xc0, !PT ;  /* 0x0000000104ff7812 */ /* 0x010fda000784c0ff */
        /* <DEDUP_REMOVED lines=8> */
[--C-:B0-----:R-:W-:Y:S01]  /*3bc0*/  HADD2.F32 R14, -RZ, R5.reuse.H1_H1 ;  /* 0x30000005ff0e7230 */ /* 0x101fe20000004100 */
[----:B------:R-:W-:Y:S01]  /*3bd0*/  SHF.R.U64 R11, R40, 0x10, R41 ;  /* 0x00000010280b7819 */ /* 0x000fe20000001229 */
[----:B------:R-:W-:Y:S01]  /*3be0*/  HADD2.F32 R5, -RZ, R5.H0_H0 ;  /* 0x20000005ff057230 */ /* 0x000fe20000004100 */
[----:B------:R-:W-:Y:S01]  /*3bf0*/  SHF.R.U32.HI R42, RZ, 0x10, R43 ;  /* 0x00000010ff2a7819 */ /* 0x000fe2000001162b */
[----:B------:R-:W-:Y:S02]  /*3c00*/  HADD2.F32 R15, -RZ, R15.H0_H0 ;  /* 0x2000000fff0f7230 */ /* 0x000fe40000004100 */
[----:B------:R-:W-:Y:S02]  /*3c10*/  HADD2.F32 R11, -RZ, R11.H0_H0 ;  /* 0x2000000bff0b7230 */ /* 0x000fe40000004100 */
[----:B------:R-:W-:Y:S02]  /*3c20*/  HADD2.F32 R42, -RZ, R42.H0_H0 ;  /* 0x2000002aff2a7230 */ /* 0x000fe40000004100 */
[-C--:B------:R-:W-:Y:S01]  /*3c30*/  FMUL.FTZ R40, R14, R15.reuse ;  /* 0x0000000f0e287220 */ /* 0x080fe20000410000 */
[----:B------:R-:W-:Y:S01]  /*3c40*/  FMUL.FTZ R15, R5, R15 ;  /* 0x0000000f050f7220 */ /* 0x000fe20000410000 */
[----:B------:R-:W-:-:S02]  /*3c50*/  HADD2.F32 R108, -RZ, R108.H0_H0 ;  /* 0x2000006cff6c7230 */ /* 0x000fc40000004100 */
[-C--:B------:R-:W-:Y:S01]  /*3c60*/  FFMA.FTZ R5, R5, R11.reuse, -R40 ;  /* 0x0000000b05057223 */ /* 0x080fe20000010828 */
[----:B------:R-:W-:Y:S01]  /*3c70*/  FFMA.FTZ R14, R14, R11, R15 ;  /* 0x0000000b0e0e7223 */ /* 0x000fe2000001000f */
[----:B------:R-:W-:Y:S01]  /*3c80*/  SHF.R.U32.HI R40, RZ, 0x10, R41 ;  /* 0x00000010ff287819 */ /* 0x000fe20000011629 */
[--C-:B------:R-:W-:Y:S02]  /*3c90*/  HADD2.F32 R15, -RZ, R7.reuse.H1_H1 ;  /* 0x30000007ff0f7230 */ /* 0x100fe40000004100 */
[----:B------:R-:W-:Y:S01]  /*3ca0*/  HADD2.F32 R7, -RZ, R7.H0_H0 ;  /* 0x20000007ff077230 */ /* 0x000fe20000004100 */
[----:B------:R-:W-:Y:S01]  /*3cb0*/  F2FP.F16.F32.PACK_AB R5, R14, R5 ;  /* 0x000000050e05723e */ /* 0x000fe200000000ff */
[----:B------:R-:W-:Y:S02]  /*3cc0*/  IMAD.MOV.U32 R11, RZ, RZ, R4 ;  /* 0x000000ffff0b7224 */ /* 0x000fe400078e0004 */
[----:B------:R-:W-:Y:S01]  /*3cd0*/  FMUL.FTZ R4, R15, R42 ;  /* 0x0000002a0f047220 */ /* 0x000fe20000410000 */
[----:B------:R-:W-:-:S02]  /*3ce0*/  HADD2.F32 R40, -RZ, R40.H0_H0 ;  /* 0x20000028ff287230 */ /* 0x000fc40000004100 */
[----:B------:R-:W-:-:S03]  /*3cf0*/  FMUL.FTZ R42, R7, R42 ;  /* 0x0000002a072a7220 */ /* 0x000fc60000410000 */
[-C--:B------:R-:W-:Y:S01]  /*3d00*/  FFMA.FTZ R4, R7, R40.reuse, -R4 ;  /* 0x0000002807047223 */ /* 0x080fe20000010804 */
[----:B------:R-:W-:Y:S01]  /*3d10*/  FFMA.FTZ R7, R15, R40, R42 ;  /* 0x000000280f077223 */ /* 0x000fe2000001002a */
[----:B------:R-:W-:Y:S02]  /*3d20*/  HADD2.F32 R42, -RZ, R109.H1_H1 ;  /* 0x3000006dff2a7230 */ /* 0x000fe40000004100 */
[--C-:B------:R-:W-:Y:S02]  /*3d30*/  HADD2.F32 R15, -RZ, R11.reuse.H1_H1 ;  /* 0x3000000bff0f7230 */ /* 0x100fe40000004100 */
[----:B------:R-:W-:Y:S01]  /*3d40*/  HADD2.F32 R11, -RZ, R11.H0_H0 ;  /* 0x2000000bff0b7230 */ /* 0x000fe20000004100 */
[----:B------:R-:W-:Y:S01]  /*3d50*/  F2FP.F16.F32.PACK_AB R7, R7, R4 ;  /* 0x000000040707723e */ /* 0x000fe200000000ff */
[--C-:B------:R-:W-:Y:S02]  /*3d60*/  HADD2.F32 R40, -RZ, R107.reuse.H1_H1 ;  /* 0x3000006bff287230 */ /* 0x100fe40000004100 */
[----:B------:R-:W-:Y:S01]  /*3d70*/  FMUL.FTZ R44, R15, R42 ;  /* 0x0000002a0f2c7220 */ /* 0x000fe20000410000 */
[----:B------:R-:W-:-:S02]  /*3d80*/  HADD2.F32 R107, -RZ, R107.H0_H0 ;  /* 0x2000006bff6b7230 */ /* 0x000fc40000004100 */
[C---:B------:R-:W-:Y:S01]  /*3d90*/  FMUL.FTZ R42, R11.reuse, R42 ;  /* 0x0000002a0b2a7220 */ /* 0x040fe20000410000 */
[-C--:B------:R-:W-:Y:S01]  /*3da0*/  FFMA.FTZ R44, R11, R40.reuse, -R44 ;  /* 0x000000280b2c7223 */ /* 0x080fe2000001082c */
[--C-:B------:R-:W-:Y:S02]  /*3db0*/  HADD2.F32 R11, -RZ, R6.reuse.H1_H1 ;  /* 0x30000006ff0b7230 */ /* 0x100fe40000004100 */
[----:B------:R-:W-:Y:S01]  /*3dc0*/  FFMA.FTZ R15, R15, R40, R42 ;  /* 0x000000280f0f7223 */ /* 0x000fe2000001002a */
[----:B------:R-:W-:Y:S02]  /*3dd0*/  HADD2.F32 R6, -RZ, R6.H0_H0 ;  /* 0x20000006ff067230 */ /* 0x000fe40000004100 */
[----:B------:R-:W-:Y:S02]  /*3de0*/  FMUL.FTZ R41, R11, R108 ;  /* 0x0000006c0b297220 */ /* 0x000fe40000410000 */
[----:B------:R-:W-:Y:S01]  /*3df0*/  F2FP.F16.F32.PACK_AB R4, R15, R44 ;  /* 0x0000002c0f04723e */ /* 0x000fe200000000ff */
[C---:B------:R-:W-:Y:S01]  /*3e00*/  FMUL.FTZ R108, R6.reuse, R108 ;  /* 0x0000006c066c7220 */ /* 0x040fe20000410000 */
[----:B------:R-:W-:-:S03]  /*3e10*/  FFMA.FTZ R41, R6, R107, -R41 ;  /* 0x0000006b06297223 */ /* 0x000fc60000010829 */
[----:B------:R-:W-:-:S05]  /*3e20*/  FFMA.FTZ R108, R11, R107, R108 ;  /* 0x0000006b0b6c7223 */ /* 0x000fca000001006c */
[----:B------:R-:W-:-:S07]  /*3e30*/  F2FP.F16.F32.PACK_AB R6, R108, R41 ;  /* 0x000000296c06723e */ /* 0x000fce00000000ff */
.L_x_672:
[----:B------:R-:W-:Y:S05]  /*3e40*/  BSYNC B2 ;  /* 0x0000000000027941 */ /* 0x000fea0003800000 */
.L_x_671:
[----:B0-----:R4:W-:Y:S02]  /*3e50*/  ST.E.128 desc[UR40][R12.64], R4 ;  /* 0x000000040c007985 */ /* 0x0019e4000c101d28 */
.L_x_666:
[----:B------:R-:W-:Y:S05]  /*3e60*/  BSYNC B1 ;  /* 0x0000000000017941 */ /* 0x000fea0003800000 */
.L_x_665:
[----:B------:R-:W-:-:S03]  /*3e70*/  UMOV UR4, 0xffffffff ;  /* 0xffffffff00047882 */ /* 0x000fc60000000000 */
[----:B------:R-:W-:Y:S05]  /*3e80*/  BRA.DIV UR4, `(.L_x_673) ;  /* 0x0000016e04687947 */ /* 0x000fea000b800000 */
[----:B-1----:R-:W1:Y:S04]  /*3e90*/  SHFL.IDX PT, R97, R97, 0x1, 0x1c1f ;  /* 0x003c1f0061617f89 */ /* 0x002e6800000e0000 */
[----:B---3--:R3:W0:Y:S02]  /*3ea0*/  SHFL.IDX PT, R14, R95, 0x1, 0x1c1f ;  /* 0x003c1f005f0e7f89 */ /* 0x00862400000e0000 */
.L_x_928:
[----:B------:R-:W-:Y:S05]  /*3eb0*/  @P4 BRA `(.L_x_674) ;  /* 0x0000001c00b84947 */ /* 0x000fea0003800000 */
[----:B------:R-:W-:Y:S04]  /*3ec0*/  BSSY B1, `(.L_x_675) ;  /* 0x0000035000017945 */ /* 0x000fe80003800000 */
[----:B------:R-:W-:Y:S05]  /*3ed0*/  @P1 BRA `(.L_x_676) ;  /* 0x0000000000cc1947 */ /* 0x000fea0003800000 */
[----:B----4-:R4:W2:Y:S01]  /*3ee0*/  LDS.128 R4, [R98+0x2000] ;  /* 0x0020000062047984 */ /* 0x0108a20000000c00 */
[C---:B0-----:R-:W-:Y:S01]  /*3ef0*/  LEA R12, P2, R16.reuse, R14, 0x1 ;  /* 0x0000000e100c7211 */ /* 0x041fe200078408ff */
[----:B------:R-:W-:Y:S03]  /*3f00*/  BSSY B2, `(.L_x_677) ;  /* 0x000002f000027945 */ /* 0x000fe60003800000 */
[----:B-1----:R-:W-:Y:S02]  /*3f10*/  LEA.HI.X R13, R16, R97, R17, 0x1, P2 ;  /* 0x00000061100d7211 */ /* 0x002fe400010f0c11 */
[----:B------:R-:W-:-:S13]  /*3f20*/  ISETP.GE.AND P2, PT, R22, R94, PT ;  /* 0x0000005e1600720c */ /* 0x000fda0003f46270 */
[----:B----4-:R-:W-:Y:S05]  /*3f30*/  @P2 BRA `(.L_x_678) ;  /* 0x0000000000ac2947 */ /* 0x010fea0003800000 */
[----:B------:R-:W-:Y:S01]  /*3f40*/  SHF.R.U64 R36, R36, 0x10, R37 ;  /* 0x0000001024247819 */ /* 0x000fe20000001225 */
[----:B--2---:R-:W-:Y:S01]  /*3f50*/  IMAD.MOV.U32 R15, RZ, RZ, R7 ;  /* 0x000000ffff0f7224 */ /* 0x004fe200078e0007 */
[----:B------:R-:W-:Y:S01]  /*3f60*/  SHF.R.U32.HI R41, RZ, 0x10, R37 ;  /* 0x00000010ff297819 */ /* 0x000fe20000011625 */
[----:B------:R-:W-:Y:S01]  /*3f70*/  IMAD.MOV.U32 R11, RZ, RZ, R4 ;  /* 0x000000ffff0b7224 */ /* 0x000fe200078e0004 */
[--C-:B------:R-:W-:Y:S01]  /*3f80*/  SHF.R.U64 R37, R38, 0x10, R39.reuse ;  /* 0x0000001026257819 */ /* 0x100fe20000001227 */
[--C-:B------:R-:W-:Y:S01]  /*3f90*/  HADD2.F32 R7, -RZ, R5.reuse.H1_H1 ;  /* 0x30000005ff077230 */ /* 0x100fe20000004100 */
[----:B------:R-:W-:Y:S01]  /*3fa0*/  SHF.R.U32.HI R40, RZ, 0x10, R39 ;  /* 0x00000010ff287819 */ /* 0x000fe20000011627 */
[----:B------:R-:W-:Y:S02]  /*3fb0*/  HADD2.F32 R4, -RZ, R5.H0_H0 ;  /* 0x20000005ff047230 */ /* 0x000fe40000004100 */
[----:B------:R-:W-:Y:S02]  /*3fc0*/  HADD2.F32 R37, -RZ, R37.H0_H0 ;  /* 0x20000025ff257230 */ /* 0x000fe40000004100 */
[----:B------:R-:W-:-:S02]  /*3fd0*/  HADD2.F32 R40, -RZ, R40.H0_H0 ;  /* 0x20000028ff287230 */ /* 0x000fc40000004100 */
[--C-:B------:R-:W-:Y:S02]  /*3fe0*/  HADD2.F32 R5, -RZ, R15.reuse.H1_H1 ;  /* 0x3000000fff057230 */ /* 0x100fe40000004100 */
[-C--:B------:R-:W-:Y:S01]  /*3ff0*/  FMUL.FTZ R39, R7, R37.reuse ;  /* 0x0000002507277220 */ /* 0x080fe20000410000 */
[----:B------:R-:W-:Y:S02]  /*4000*/  HADD2.F32 R15, -RZ, R15.H0_H0 ;  /* 0x2000000fff0f7230 */ /* 0x000fe40000004100 */
[C---:B------:R-:W-:Y:S01]  /*4010*/  FMUL.FTZ R42, R4.reuse, R37 ;  /* 0x00000025042a7220 */ /* 0x040fe20000410000 */
[----:B------:R-:W-:Y:S02]  /*4020*/  HADD2.F32 R36, -RZ, R36.H0_H0 ;  /* 0x20000024ff247230 */ /* 0x000fe40000004100 */
[-C--:B------:R-:W-:Y:S01]  /*4030*/  FMUL.FTZ R44, R5, R40.reuse ;  /* 0x00000028052c7220 */ /* 0x080fe20000410000 */
[----:B------:R-:W-:Y:S02]  /*4040*/  HADD2.F32 R38, -RZ, R41.H0_H0 ;  /* 0x20000029ff267230 */ /* 0x000fe40000004100 */
[----:B------:R-:W-:Y:S01]  /*4050*/  FMUL.FTZ R40, R15, R40 ;  /* 0x000000280f287220 */ /* 0x000fe20000410000 */
[-C--:B------:R-:W-:Y:S01]  /*4060*/  FFMA.FTZ R4, R4, R36.reuse, -R39 ;  /* 0x0000002404047223 */ /* 0x080fe20000010827 */
[----:B------:R-:W-:Y:S01]  /*4070*/  FFMA.FTZ R37, R7, R36, R42 ;  /* 0x0000002407257223 */ /* 0x000fe2000001002a */
[-C--:B------:R-:W-:Y:S01]  /*4080*/  FFMA.FTZ R44, R15, R38.reuse, -R44 ;  /* 0x000000260f2c7223 */ /* 0x080fe2000001082c */
[----:B------:R-:W-:Y:S01]  /*4090*/  FFMA.FTZ R39, R5, R38, R40 ;  /* 0x0000002605277223 */ /* 0x000fe20000010028 */
[----:B------:R-:W-:-:S02]  /*40a0*/  HADD2.F32 R38, -RZ, R103.H0_H0 ;  /* 0x20000067ff267230 */ /* 0x000fc40000004100 */
[--C-:B------:R-:W-:Y:S01]  /*40b0*/  HADD2.F32 R5, -RZ, R11.reuse.H1_H1 ;  /* 0x3000000bff057230 */ /* 0x100fe20000004100 */
[----:B------:R-:W-:Y:S01]  /*40c0*/  F2FP.F16.F32.PACK_AB R37, R37, R4 ;  /* 0x000000042525723e */ /* 0x000fe200000000ff */
[----:B------:R-:W-:Y:S02]  /*40d0*/  HADD2.F32 R11, -RZ, R11.H0_H0 ;  /* 0x2000000bff0b7230 */ /* 0x000fe40000004100 */
[--C-:B------:R-:W-:Y:S02]  /*40e0*/  HADD2.F32 R7, -RZ, R6.reuse.H1_H1 ;  /* 0x30000006ff077230 */ /* 0x100fe40000004100 */
[-C--:B------:R-:W-:Y:S01]  /*40f0*/  FMUL.FTZ R40, R5, R38.reuse ;  /* 0x0000002605287220 */ /* 0x080fe20000410000 */
[----:B------:R-:W-:Y:S02]  /*4100*/  HADD2.F32 R103, -RZ, R103.H1_H1 ;  /* 0x30000067ff677230 */ /* 0x000fe40000004100 */
[----:B------:R-:W-:Y:S01]  /*4110*/  FMUL.FTZ R38, R11, R38 ;  /* 0x000000260b267220 */ /* 0x000fe20000410000 */
[----:B------:R-:W-:-:S02]  /*4120*/  HADD2.F32 R6, -RZ, R6.H0_H0 ;  /* 0x20000006ff067230 */ /* 0x000fc40000004100 */
[--C-:B------:R-:W-:Y:S02]  /*4130*/  HADD2.F32 R36, -RZ, R102.reuse.H0_H0 ;  /* 0x20000066ff247230 */ /* 0x100fe40000004100 */
[-C--:B------:R-:W-:Y:S01]  /*4140*/  FMUL.FTZ R15, R7, R103.reuse ;  /* 0x00000067070f7220 */ /* 0x080fe20000410000 */
[----:B------:R-:W-:Y:S02]  /*4150*/  HADD2.F32 R102, -RZ, R102.H1_H1 ;  /* 0x30000066ff667230 */ /* 0x000fe40000004100 */
[C---:B------:R-:W-:Y:S01]  /*4160*/  FMUL.FTZ R42, R6.reuse, R103 ;  /* 0x00000067062a7220 */ /* 0x040fe20000410000 */
[-C--:B------:R-:W-:Y:S01]  /*4170*/  FFMA.FTZ R40, R11, R36.reuse, -R40 ;  /* 0x000000240b287223 */ /* 0x080fe20000010828 */
[----:B------:R-:W-:Y:S01]  /*4180*/  FFMA.FTZ R5, R5, R36, R38 ;  /* 0x0000002405057223 */ /* 0x000fe20000010026 */
[-C--:B------:R-:W-:Y:S01]  /*4190*/  FFMA.FTZ R15, R6, R102.reuse, -R15 ;  /* 0x00000066060f7223 */ /* 0x080fe2000001080f */
[----:B------:R-:W-:Y:S01]  /*41a0*/  FFMA.FTZ R42, R7, R102, R42 ;  /* 0x00000066072a7223 */ /* 0x000fe2000001002a */
[----:B------:R-:W-:-:S02]  /*41b0*/  F2FP.F16.F32.PACK_AB R7, R39, R44 ;  /* 0x0000002c2707723e */ /* 0x000fc400000000ff */
[----:B------:R-:W-:Y:S02]  /*41c0*/  F2FP.F16.F32.PACK_AB R4, R5, R40 ;  /* 0x000000280504723e */ /* 0x000fe400000000ff */
[----:B------:R-:W-:Y:S02]  /*41d0*/  F2FP.F16.F32.PACK_AB R6, R42, R15 ;  /* 0x0000000f2a06723e */ /* 0x000fe400000000ff */
[----:B------:R-:W-:-:S07]  /*41e0*/  MOV R5, R37 ;  /* 0x0000002500057202 */ /* 0x000fce0000000f00 */
.L_x_678:
[----:B------:R-:W-:Y:S05]  /*41f0*/  BSYNC B2 ;  /* 0x0000000000027941 */ /* 0x000fea0003800000 */
.L_x_677:
[----:B--2---:R0:W-:Y:S02]  /*4200*/  ST.E.128 desc[UR40][R12.64], R4 ;  /* 0x000000040c007985 */ /* 0x0041e4000c101d28 */
.L_x_676:
[----:B------:R-:W-:Y:S05]  /*4210*/  BSYNC B1 ;  /* 0x0000000000017941 */ /* 0x000fea0003800000 */
.L_x_675:
[----:B0---4-:R-:W4:Y:S02]  /*4220*/  LDL R4, [R1] ;  /* 0x0000000001047983 */ /* 0x011f240000100800 */
[----:B----4-:R-:W-:-:S13]  /*4230*/  LOP3.LUT P2, RZ, R4, 0x1, RZ, 0xc0, !PT ;  /* 0x0000000104ff7812 */ /* 0x010fda000784c0ff */
[----:B------:R-:W-:Y:S05]  /*4240*/  @P2 BRA `(.L_x_674) ;  /* 0x0000001800d42947 */ /* 0x000fea0003800000 */
[----:B------:R0:W4:Y:S01]  /*4250*/  LDS.128 R4, [R96+0x2000] ;  /* 0x0020000060047984 */ /* 0x0001220000000c00 */
[C---:B------:R-:W-:Y:S01]  /*4260*/  LEA R12, P2, R2.reuse, R14, 0x1 ;  /* 0x0000000e020c7211 */ /* 0x040fe200078408ff */
[----:B------:R-:W-:Y:S03]  /*4270*/  BSSY B1, `(.L_x_679) ;  /* 0x000002d000017945 */ /* 0x000fe60003800000 */
[----:B-1----:R-:W-:Y:S02]  /*4280*/  LEA.HI.X R13, R2, R97, R202, 0x1, P2 ;  /* 0x00000061020d7211 */ /* 0x002fe400010f0cca */
[----:B------:R-:W-:-:S13]  /*4290*/  ISETP.GE.AND P2, PT, R205, R94, PT ;  /* 0x0000005ecd00720c */ /* 0x000fda0003f46270 */
[----:B0-----:R-:W-:Y:S05]  /*42a0*/  @P2 BRA `(.L_x_680) ;  /* 0x0000000000a42947 */ /* 0x001fea0003800000 */
[--C-:B------:R-:W-:Y:S01]  /*42b0*/  SHF.R.U64 R15, R32, 0x10, R33.reuse ;  /* 0x00000010200f7819 */ /* 0x100fe20000001221 */
[----:B----4-:R-:W-:Y:S01]  /*42c0*/  IMAD.MOV.U32 R11, RZ, RZ, R6 ;  /* 0x000000ffff0b7224 */ /* 0x010fe200078e0006 */
[----:B------:R-:W-:Y:S01]  /*42d0*/  SHF.R.U32.HI R32, RZ, 0x10, R33 ;  /* 0x00000010ff207819 */ /* 0x000fe20000011621 */
[----:B------:R-:W-:Y:S01]  /*42e0*/  HADD2.F32 R14, -RZ, R7.H1_H1 ;  /* 0x30000007ff0e7230 */ /* 0x000fe20000004100 */
[--C-:B------:R-:W-:Y:S01]  /*42f0*/  SHF.R.U64 R33, R34, 0x10, R35.reuse ;  /* 0x0000001022217819 */ /* 0x100fe20000001223 */
[----:B------:R-:W-:Y:S01]  /*4300*/  HADD2.F32 R6, -RZ, R5.H1_H1 ;  /* 0x30000005ff067230 */ /* 0x000fe20000004100 */
[----:B------:R-:W-:Y:S01]  /*4310*/  SHF.R.U32.HI R34, RZ, 0x10, R35 ;  /* 0x00000010ff227819 */ /* 0x000fe20000011623 */
[----:B------:R-:W-:Y:S02]  /*4320*/  HADD2.F32 R7, -RZ, R7.H0_H0 ;  /* 0x20000007ff077230 */ /* 0x000fe40000004100 */
[----:B------:R-:W-:Y:S02]  /*4330*/  HADD2.F32 R33, -RZ, R33.H0_H0 ;  /* 0x20000021ff217230 */ /* 0x000fe40000004100 */
[----:B------:R-:W-:-:S02]  /*4340*/  HADD2.F32 R34, -RZ, R34.H0_H0 ;  /* 0x20000022ff227230 */ /* 0x000fc40000004100 */
[----:B------:R-:W-:Y:S02]  /*4350*/  HADD2.F32 R5, -RZ, R5.H0_H0 ;  /* 0x20000005ff057230 */ /* 0x000fe40000004100 */
[-C--:B------:R-:W-:Y:S01]  /*4360*/  FMUL.FTZ R36, R6, R33.reuse ;  /* 0x0000002106247220 */ /* 0x080fe20000410000 */
[----:B------:R-:W-:Y:S02]  /*4370*/  HADD2.F32 R32, -RZ, R32.H0_H0 ;  /* 0x20000020ff207230 */ /* 0x000fe40000004100 */
[-C--:B------:R-:W-:Y:S01]  /*4380*/  FMUL.FTZ R35, R7, R34.reuse ;  /* 0x0000002207237220 */ /* 0x080fe20000410000 */
[----:B------:R-:W-:Y:S02]  /*4390*/  HADD2.F32 R15, -RZ, R15.H0_H0 ;  /* 0x2000000fff0f7230 */ /* 0x000fe40000004100 */
[----:B------:R-:W-:Y:S01]  /*43a0*/  FMUL.FTZ R33, R5, R33 ;  /* 0x0000002105217220 */ /* 0x000fe20000410000 */
[C---:B------:R-:W-:Y:S01]  /*43b0*/  FMUL.FTZ R38, R14.reuse, R34 ;  /* 0x000000220e267220 */ /* 0x040fe20000410000 */
[----:B------:R-:W-:Y:S01]  /*43c0*/  FFMA.FTZ R35, R14, R32, R35 ;  /* 0x000000200e237223 */ /* 0x000fe20000010023 */
[----:B------:R-:W-:-:S02]  /*43d0*/  HADD2.F32 R14, -RZ, R101.H0_H0 ;  /* 0x20000065ff0e7230 */ /* 0x000fc40000004100 */
[-C--:B------:R-:W-:Y:S01]  /*43e0*/  FFMA.FTZ R36, R5, R15.reuse, -R36 ;  /* 0x0000000f05247223 */ /* 0x080fe20000010824 */
[----:B------:R-:W-:Y:S01]  /*43f0*/  FFMA.FTZ R33, R6, R15, R33 ;  /* 0x0000000f06217223 */ /* 0x000fe20000010021 */
[----:B------:R-:W-:Y:S02]  /*4400*/  HADD2.F32 R101, -RZ, R101.H1_H1 ;  /* 0x30000065ff657230 */ /* 0x000fe40000004100 */
[----:B------:R-:W-:Y:S01]  /*4410*/  FFMA.FTZ R38, R7, R32, -R38 ;  /* 0x0000002007267223 */ /* 0x000fe20000010826 */
[--C-:B------:R-:W-:Y:S02]  /*4420*/  HADD2.F32 R5, -RZ, R4.reuse.H1_H1 ;  /* 0x30000004ff057230 */ /* 0x100fe40000004100 */
[--C-:B------:R-:W-:Y:S02]  /*4430*/  HADD2.F32 R6, -RZ, R11.reuse.H1_H1 ;  /* 0x3000000bff067230 */ /* 0x100fe40000004100 */
[----:B------:R-:W-:Y:S02]  /*4440*/  HADD2.F32 R4, -RZ, R4.H0_H0 ;  /* 0x20000004ff047230 */ /* 0x000fe40000004100 */
[----:B------:R-:W-:Y:S01]  /*4450*/  FMUL.FTZ R15, R5, R14 ;  /* 0x0000000e050f7220 */ /* 0x000fe20000410000 */
[----:B------:R-:W-:-:S02]  /*4460*/  HADD2.F32 R11, -RZ, R11.H0_H0 ;  /* 0x2000000bff0b7230 */ /* 0x000fc40000004100 */
[-C--:B------:R-:W-:Y:S01]  /*4470*/  FMUL.FTZ R32, R6, R101.reuse ;  /* 0x0000006506207220 */ /* 0x080fe20000410000 */
[--C-:B------:R-:W-:Y:S02]  /*4480*/  HADD2.F32 R7, -RZ, R100.reuse.H0_H0 ;  /* 0x20000064ff077230 */ /* 0x100fe40000004100 */
[C---:B------:R-:W-:Y:S01]  /*4490*/  FMUL.FTZ R14, R4.reuse, R14 ;  /* 0x0000000e040e7220 */ /* 0x040fe20000410000 */
[----:B------:R-:W-:Y:S02]  /*44a0*/  HADD2.F32 R100, -RZ, R100.H1_H1 ;  /* 0x30000064ff647230 */ /* 0x000fe40000004100 */
[----:B------:R-:W-:Y:S01]  /*44b0*/  FMUL.FTZ R101, R11, R101 ;  /* 0x000000650b657220 */ /* 0x000fe20000410000 */
[-C--:B------:R-:W-:Y:S01]  /*44c0*/  FFMA.FTZ R15, R4, R7.reuse, -R15 ;  /* 0x00000007040f7223 */ /* 0x080fe2000001080f */
[----:B------:R-:W-:Y:S01]  /*44d0*/  FFMA.FTZ R14, R5, R7, R14 ;  /* 0x00000007050e7223 */ /* 0x000fe2000001000e */
[-C--:B------:R-:W-:Y:S01]  /*44e0*/  FFMA.FTZ R32, R11, R100.reuse, -R32 ;  /* 0x000000640b207223 */ /* 0x080fe20000010820 */
[----:B------:R-:W-:Y:S01]  /*44f0*/  FFMA.FTZ R101, R6, R100, R101 ;  /* 0x0000006406657223 */ /* 0x000fe20000010065 */
[----:B------:R-:W-:-:S02]  /*4500*/  F2FP.F16.F32.PACK_AB R5, R33, R36 ;  /* 0x000000242105723e */ /* 0x000fc400000000ff */
[----:B------:R-:W-:Y:S02]  /*4510*/  F2FP.F16.F32.PACK_AB R7, R35, R38 ;  /* 0x000000262307723e */ /* 0x000fe400000000ff */
[----:B------:R-:W-:Y:S02]  /*4520*/  F2FP.F16.F32.PACK_AB R4, R14, R15 ;  /* 0x0000000f0e04723e */ /* 0x000fe400000000ff */
[----:B------:R-:W-:-:S07]  /*4530*/  F2FP.F16.F32.PACK_AB R6, R101, R32 ;  /* 0x000000206506723e */ /* 0x000fce00000000ff */
.L_x_680:
[----:B------:R-:W-:Y:S05]  /*4540*/  BSYNC B1 ;  /* 0x0000000000017941 */ /* 0x000fea0003800000 */
.L_x_679:
[----:B----4-:R0:W-:Y:S01]  /*4550*/  ST.E.128 desc[UR40][R12.64], R4 ;  /* 0x000000040c007985 */ /* 0x0101e2000c101d28 */
[----:B------:R-:W-:Y:S05]  /*4560*/  BRA `(.L_x_674) ;  /* 0x00000018000c7947 */ /* 0x000fea0003800000 */
.L_x_656:
[----:B------:R-:W-:Y:S01]  /*4570*/  VIADD R12, R200, 0x40 ;  /* 0x00000040c80c7836 */ /* 0x000fe20000000000 */
[----:B------:R-:W-:-:S04]  /*4580*/  CS2R R34, SRZ ;  /* 0x0000000000227805 */ /* 0x000fc8000001ff00 */
[----:B------:R-:W-:-:S04]  /*4590*/  ISETP.GE.AND P2, PT, R12, R92, PT ;  /* 0x0000005c0c00720c */ /* 0x000fc80003f46270 */
[----:B------:R-:W-:-:S13]  /*45a0*/  ISETP.GE.OR P2, PT, R16, R94, P2 ;  /* 0x0000005e1000720c */ /* 0x000fda0001746670 */
[----:B------:R-:W-:Y:S01]  /*45b0*/  @!P2 IADD3 R5, P3, P4, R20, R4, R51 ;  /* 0x000000041405a210 */ /* 0x000fe20007c7e033 */
[----:B------:R-:W0:Y:S03]  /*45c0*/  @!P2 LDC.64 R14, c[0x0][0x3e8] ;  /* 0x0000fa00ff0eab82 */ /* 0x000e260000000a00 */
[----:B------:R-:W-:Y:S02]  /*45d0*/  @!P2 IADD3.X R32, R66, R100, R29, P3, P4 ;  /* 0x000000644220a210 */ /* 0x000fe40001fe841d */
[----:B------:R-:W-:-:S04]  /*45e0*/  @!P2 IADD3 R38, P3, P4, R54, R6, R59 ;  /* 0x000000063626a210 */ /* 0x000fc80007c7e03b */
[----:B------:R-:W-:Y:S02]  /*45f0*/  @!P2 IADD3.X R39, R68, R11, R58, P3, P4 ;  /* 0x0000000b4427a210 */ /* 0x000fe40001fe843a */
[----:B------:R-:W-:-:S04]  /*4600*/  ISETP.GE.AND P3, PT, R200, R92, PT ;  /* 0x0000005cc800720c */ /* 0x000fc80003f66270 */
[----:B------:R-:W-:-:S13]  /*4610*/  ISETP.GE.OR P3, PT, R16, R94, P3 ;  /* 0x0000005e1000720c */ /* 0x000fda0001f66670 */
[----:B------:R-:W1:Y:S01]  /*4620*/  @!P3 LDC.64 R12, c[0x0][0x3e8] ;  /* 0x0000fa00ff0cbb82 */ /* 0x000e620000000a00 */
[----:B------:R-:W-:-:S05]  /*4630*/  @!P3 IADD3 R4, P4, R20, R4, RZ ;  /* 0x000000041404b210 */ /* 0x000fca0007f9e0ff */
[----:B------:R-:W-:Y:S02]  /*4640*/  @!P3 IMAD.X R7, R100, 0x1, R66, P4 ;  /* 0x000000016407b824 */ /* 0x000fe400020e0642 */
[----:B------:R-:W2:Y:S01]  /*4650*/  @!P3 LDC.64 R36, c[0x0][0x400] ;  /* 0x00010000ff24bb82 */ /* 0x000ea20000000a00 */
[----:B-1----:R-:W-:-:S04]  /*4660*/  @!P3 LEA R12, P4, R4, R12, 0x1 ;  /* 0x0000000c040cb211 */ /* 0x002fc800078808ff */
[----:B------:R-:W-:Y:S02]  /*4670*/  @!P3 LEA.HI.X R13, R4, R13, R7, 0x1, P4 ;  /* 0x0000000d040db211 */ /* 0x000fe400020f0c07 */
[----:B------:R-:W-:-:S05]  /*4680*/  @!P3 IADD3 R6, P4, R54, R6, RZ ;  /* 0x000000063606b210 */ /* 0x000fca0007f9e0ff */
[----:B------:R-:W-:Y:S01]  /*4690*/  @!P3 IMAD.X R11, R11, 0x1, R68, P4 ;  /* 0x000000010b0bb824 */ /* 0x000fe200020e0644 */
[----:B--2---:R-:W-:-:S04]  /*46a0*/  @!P3 LEA R36, P4, R6, R36, 0x1 ;  /* 0x000000240624b211 */ /* 0x004fc800078808ff */
[----:B------:R-:W-:Y:S02]  /*46b0*/  @!P3 LEA.HI.X R37, R6, R37, R11, 0x1, P4 ;  /* 0x000000250625b211 */ /* 0x000fe400020f0c0b */
[----:B------:R-:W-:Y:S02]  /*46c0*/  CS2R R6, SRZ ;  /* 0x0000000000067805 */ /* 0x000fe4000001ff00 */
[----:B0-----:R-:W-:-:S04]  /*46d0*/  @!P2 LEA R14, P4, R5, R14, 0x1 ;  /* 0x0000000e050ea211 */ /* 0x001fc800078808ff */
[----:B------:R-:W-:Y:S02]  /*46e0*/  @!P2 LEA.HI.X R15, R5, R15, R32, 0x1, P4 ;  /* 0x0000000f050fa211 */ /* 0x000fe400020f0c20 */
[----:B------:R-:W-:Y:S02]  /*46f0*/  CS2R R4, SRZ ;  /* 0x0000000000047805 */ /* 0x000fe4000001ff00 */
[----:B------:R-:W-:-:S04]  /*4700*/  CS2R R32, SRZ ;  /* 0x0000000000207805 */ /* 0x000fc8000001ff00 */
[----:B------:R0:W2:Y:S04]  /*4710*/  @!P3 LDG.E.128 R4, desc[UR40][R12.64] ;  /* 0x000000280c04b981 */ /* 0x0000a8000c1e1d00 */
[----:B------:R1:W3:Y:S01]  /*4720*/  @!P3 LDG.E.128 R32, desc[UR40][R36.64] ;  /* 0x000000282420b981 */ /* 0x0002e2000c1e1d00 */
[----:B0-----:R-:W0:Y:S01]  /*4730*/  @!P2 LDC.64 R12, c[0x0][0x400] ;  /* 0x00010000ff0cab82 */ /* 0x001e220000000a00 */
[----:B-1----:R-:W-:Y:S02]  /*4740*/  CS2R R36, SRZ ;  /* 0x0000000000247805 */ /* 0x002fe4000001ff00 */
[----:B------:R-:W-:Y:S02]  /*4750*/  CS2R R42, SRZ ;  /* 0x00000000002a7805 */ /* 0x000fe4000001ff00 */
[----:B------:R-:W-:-:S02]  /*4760*/  CS2R R40, SRZ ;  /* 0x0000000000287805 */ /* 0x000fc4000001ff00 */
[----:B0-----:R-:W-:-:S04]  /*4770*/  @!P2 LEA R12, P3, R38, R12, 0x1 ;  /* 0x0000000c260ca211 */ /* 0x001fc800078608ff */
[----:B------:R-:W-:Y:S02]  /*4780*/  @!P2 LEA.HI.X R13, R38, R13, R39, 0x1, P3 ;  /* 0x0000000d260da211 */ /* 0x000fe400018f0c27 */
[----:B------:R-:W-:-:S03]  /*4790*/  CS2R R38, SRZ ;  /* 0x0000000000267805 */ /* 0x000fc6000001ff00 */
[----:B------:R3:W4:Y:S04]  /*47a0*/  @!P2 LDG.E.128 R40, desc[UR40][R12.64] ;  /* 0x000000280c28a981 */ /* 0x000728000c1e1d00 */
[----:B------:R0:W5:Y:S01]  /*47b0*/  @!P2 LDG.E.128 R36, desc[UR40][R14.64] ;  /* 0x000000280e24a981 */ /* 0x000162000c1e1d00 */
[----:B------:R-:W-:Y:S02]  /*47c0*/  ISETP.NE.AND P3, PT, R206, 0x3, PT ;  /* 0x00000003ce00780c */ /* 0x000fe40003f65270 */
[----:B------:R-:W-:Y:S01]  /*47d0*/  ISETP.GE.AND P2, PT, R16, R94, PT ;  /* 0x0000005e1000720c */ /* 0x000fe20003f46270 */
[----:B--2---:R-:W-:Y:S02]  /*47e0*/  IMAD.MOV.U32 R11, RZ, RZ, R6 ;  /* 0x000000ffff0b7224 */ /* 0x004fe400078e0006 */
[----:B---3--:R-:W-:-:S03]  /*47f0*/  IMAD.MOV.U32 R12, RZ, RZ, R35 ;  /* 0x000000ffff0c7224 */ /* 0x008fc600078e0023 */
[----:B------:R-:W-:Y:S01]  /*4800*/  PRMT R114, R11, 0x7610, R114 ;  /* 0x000076100b727816 */ /* 0x000fe20000000072 */
[----:B------:R-:W-:Y:S01]  /*4810*/  IMAD.MOV.U32 R13, RZ, RZ, R32 ;  /* 0x000000ffff0d7224 */ /* 0x000fe200078e0020 */
[----:B------:R-:W-:Y:S01]  /*4820*/  MOV R11, R34 ;  /* 0x00000022000b7202 */ /* 0x000fe20000000f00 */
[----:B0-----:R-:W-:-:S03]  /*4830*/  IMAD.MOV.U32 R14, RZ, RZ, R33 ;  /* 0x000000ffff0e7224 */ /* 0x001fc600078e0021 */
[----:B------:R-:W-:Y:S02]  /*4840*/  PRMT R114, R114, 0x5410, R11 ;  /* 0x0000541072727816 */ /* 0x000fe4000000000b */
[----:B------:R-:W-:Y:S02]  /*4850*/  PRMT R112, R12, 0x5410, R13 ;  /* 0x000054100c707816 */ /* 0x000fe4000000000d */
[----:B------:R-:W-:Y:S01]  /*4860*/  PRMT R103, R14, 0x7610, R103 ;  /* 0x000076100e677816 */ /* 0x000fe20000000067 */
[----:B------:R-:W-:Y:S02]  /*4870*/  IMAD.MOV.U32 R44, RZ, RZ, R7 ;  /* 0x000000ffff2c7224 */ /* 0x000fe400078e0007 */
[----:B------:R-:W-:Y:S02]  /*4880*/  IMAD.MOV.U32 R45, RZ, RZ, R4 ;  /* 0x000000ffff2d7224 */ /* 0x000fe400078e0004 */
[----:B------:R-:W-:-:S03]  /*4890*/  IMAD.MOV.U32 R46, RZ, RZ, R5 ;  /* 0x000000ffff2e7224 */ /* 0x000fc600078e0005 */
[----:B------:R-:W-:Y:S02]  /*48a0*/  PRMT R110, R44, 0x5410, R45 ;  /* 0x000054102c6e7816 */ /* 0x000fe4000000002d */
[----:B------:R-:W-:Y:S01]  /*48b0*/  PRMT R101, R46, 0x7610, R101 ;  /* 0x000076102e657816 */ /* 0x000fe20000000065 */
[----:B-----5:R-:W-:Y:S02]  /*48c0*/  IMAD.MOV.U32 R11, RZ, RZ, R38 ;  /* 0x000000ffff0b7224 */ /* 0x020fe400078e0026 */
[----:B------:R-:W-:Y:S02]  /*48d0*/  IMAD.MOV.U32 R12, RZ, RZ, R39 ;  /* 0x000000ffff0c7224 */ /* 0x000fe400078e0027 */
[----:B------:R-:W-:Y:S02]  /*48e0*/  IMAD.MOV.U32 R13, RZ, RZ, R36 ;  /* 0x000000ffff0d7224 */ /* 0x000fe400078e0024 */
[----:B------:R-:W-:-:S03]  /*48f0*/  IMAD.MOV.U32 R14, RZ, RZ, R37 ;  /* 0x000000ffff0e7224 */ /* 0x000fc600078e0025 */
[----:B------:R-:W-:Y:S01]  /*4900*/  PRMT R107, R13, 0x5410, R12 ;  /* 0x000054100d6b7816 */ /* 0x000fe2000000000c */
[----:B----4-:R-:W-:Y:S01]  /*4910*/  IMAD.MOV.U32 R13, RZ, RZ, R40 ;  /* 0x000000ffff0d7224 */ /* 0x010fe200078e0028 */
[----:B------:R-:W-:Y:S01]  /*4920*/  PRMT R109, R11, 0x5410, R14 ;  /* 0x000054100b6d7816 */ /* 0x000fe2000000000e */
[----:B------:R-:W-:Y:S01]  /*4930*/  IMAD.MOV.U32 R11, RZ, RZ, R42 ;  /* 0x000000ffff0b7224 */ /* 0x000fe200078e002a */
[----:B------:R-:W-:Y:S01]  /*4940*/  MOV R12, R43 ;  /* 0x0000002b000c7202 */ /* 0x000fe20000000f00 */
[----:B------:R-:W-:-:S03]  /*4950*/  IMAD.MOV.U32 R14, RZ, RZ, R41 ;  /* 0x000000ffff0e7224 */ /* 0x000fc600078e0029 */
[----:B------:R-:W-:Y:S02]  /*4960*/  PRMT R113, R13, 0x5410, R12 ;  /* 0x000054100d717816 */ /* 0x000fe4000000000c */
[----:B------:R-:W-:Y:S01]  /*4970*/  PRMT R111, R14, 0x5410, R11 ;  /* 0x000054100e6f7816 */ /* 0x000fe2000000000b */
[----:B------:R-:W-:Y:S06]  /*4980*/  @!P3 BRA `(.L_x_681) ;  /* 0x000000000004b947 */ /* 0x000fec0003800000 */
[----:B------:R-:W-:Y:S01]  /*4990*/  BPT.TRAP 0x1 ;  /* 0x000000040000795c */ /* 0x000fe20000300000 */
.L_x_681:
[----:B------:R-:W-:Y:S01]  /*49a0*/  IMAD R87, R18, 0x8, R19 ;  /* 0x0000000812577824 */ /* 0x000fe200078e0213 */
[----:B------:R-:W-:Y:S01]  /*49b0*/  SHF.L.U32 R93, R204, 0x1f, RZ ;  /* 0x0000001fcc5d7819 */ /* 0x000fe200000006ff */
[----:B------:R-:W0:Y:S01]  /*49c0*/  LDC R94, c[0x0][0x2f4] ;  /* 0x0000bd00ff5e7b82 */ /* 0x000e220000000800 */
[----:B------:R-:W-:Y:S02]  /*49d0*/  BSSY B1, `(.L_x_682) ;  /* 0x0000003000017945 */ /* 0x000fe40003800000 */
[----:B------:R-:W1:Y:S02]  /*49e0*/  SYNCS.PHASECHK.TRANS64.TRYWAIT P4, [R87+URZ+0x22890], R93 ;  /* 0x0228905d570075a7 */ /* 0x000e64000808017f */
[----:B-1----:R-:W-:Y:S05]  /*49f0*/  @!P4 BRA `(.L_x_683) ;  /* 0x0000016000d4c947 */ /* 0x002fea0003800000 */
.L_x_929:
[----:B------:R-:W-:Y:S05]  /*4a00*/  BSYNC B1 ;  /* 0x0000000000017941 */ /* 0x000fea0003800000 */
.L_x_682:
[----:B------:R-:W-:Y:S01]  /*4a10*/  UMOV UR4, 0xffffffff ;  /* 0xffffffff00047882 */ /* 0x000fe20000000000 */
[----:B0-----:R-:W-:Y:S02]  /*4a20*/  IMAD.IADD R100, R94, 0x1, -R61 ;  /* 0x000000015e647824 */ /* 0x001fe400078e0a3d */
[----:B------:R-:W-:Y:S05]  /*4a30*/  BRA.DIV UR4, `(.L_x_684) ;  /* 0x0000016204d87947 */ /* 0x000fea000b800000 */
[----:B------:R0:W2:Y:S04]  /*4a40*/  SHFL.IDX PT, R99, R97, RZ, 0x1c1f ;  /* 0x001c1fff61637589 */ /* 0x0000a800000e0000 */
[----:B------:R0:W3:Y:S02]  /*4a50*/  SHFL.IDX PT, R98, R95, RZ, 0x1c1f ;  /* 0x001c1fff5f627589 */ /* 0x0000e400000e0000 */
.L_x_933:
[----:B------:R-:W-:Y:S01]  /*4a60*/  ISETP.GE.OR P4, PT, R200, R92, P1 ;  /* 0x0000005cc800720c */ /* 0x000fe20000f86670 */
[----:B------:R-:W-:-:S12]  /*4a70*/  BSSY B1, `(.L_x_685) ;  /* 0x0000073000017945 */ /* 0x000fd80003800000 */
[----:B------:R-:W-:Y:S05]  /*4a80*/  @P4 BRA `(.L_x_686) ;  /* 0x0000000400c44947 */ /* 0x000fea0003800000 */
[----:B------:R-:W4:Y:S01]  /*4a90*/  LDL R14, [R1+0x1c] ;  /* 0x00001c00010e7983 */ /* 0x000f220000100800 */
[----:B------:R-:W-:Y:S01]  /*4aa0*/  SEL R11, R61, R100, !P0 ;  /* 0x000000643d0b7207 */ /* 0x000fe20004000000 */
[----:B------:R-:W-:Y:S03]  /*4ab0*/  BSSY B2, `(.L_x_687) ;  /* 0x0000066000027945 */ /* 0x000fe60003800000 */
[----:B------:R-:W-:-:S04]  /*4ac0*/  SHF.R.S32.HI R12, RZ, 0x1f, R11 ;  /* 0x0000001fff0c7819 */ /* 0x000fc8000001140b */
[----:B------:R-:W-:-:S04]  /*4ad0*/  LEA.HI R12, R12, R11, RZ, 0x4 ;  /* 0x0000000b0c0c7211 */ /* 0x000fc800078f20ff */
[----:B------:R-:W-:Y:S01]  /*4ae0*/  LEA.HI.SX32 R11, R12, R69, 0x1c ;  /* 0x000000450c0b7211 */ /* 0x000fe200078fe2ff */
[----:B------:R-:W-:-:S04]  /*4af0*/  IMAD R12, R18, 0x1800, R85 ;  /* 0x00001800120c7824 */ /* 0x000fc800078e0255 */
[----:B------:R-:W-:Y:S02]  /*4b00*/  IMAD.SHL.U32 R11, R11, 0x8, RZ ;  /* 0x000000080b0b7824 */ /* 0x000fe400078e00ff */
[----:B------:R-:W-:-:S03]  /*4b10*/  IMAD R12, R12, 0x2, R19 ;  /* 0x000000020c0c7824 */ /* 0x000fc600078e0213 */
[----:B------:R-:W-:-:S04]  /*4b20*/  LOP3.LUT R13, R73, 0x38, R11, 0xf8, !PT ;  /* 0x00000038490d7812 */ /* 0x000fc800078ef80b */
[----:B------:R-:W-:-:S05]  /*4b30*/  LOP3.LUT R13, R13, R76, RZ, 0x3c, !PT ;  /* 0x0000004c0d0d7212 */ /* 0x000fca00078e3cff */
[----:B----4-:R-:W-:-:S04]  /*4b40*/  IMAD R13, R14, 0x200, R13 ;  /* 0x000002000e0d7824 */ /* 0x010fc800078e020d */
[----:B------:R-:W-:-:S04]  /*4b50*/  IMAD R14, R18, 0x1800, R13 ;  /* 0x00001800120e7824 */ /* 0x000fc800078e020d */
[----:B------:R-:W-:Y:S02]  /*4b60*/  IMAD R44, R14, 0x2, R19 ;  /* 0x000000020e2c7824 */ /* 0x000fe400078e0213 */
[----:B------:R-:W4:Y:S04]  /*4b70*/  LDS.128 R12, [R12+0x1c400] ;  /* 0x01c400000c0c7984 */ /* 0x000f280000000c00 */
[----:B------:R-:W0:Y:S01]  /*4b80*/  LDS.128 R44, [R44+0x1c400] ;  /* 0x01c400002c2c7984 */ /* 0x000e220000000c00 */
[----:B------:R-:W-:Y:S05]  /*4b90*/  @P2 BRA `(.L_x_688) ;  /* 0x00000004005c2947 */ /* 0x000fea0003800000 */
[----:B------:R-:W-:Y:S01]  /*4ba0*/  HADD2.F32 R103, -RZ, R103.H0_H0 ;  /* 0x20000067ff677230 */ /* 0x000fe20000004100 */
[----:B------:R-:W-:Y:S01]  /*4bb0*/  SHF.R.U32.HI R106, RZ, 0x10, R33 ;  /* 0x00000010ff6a7819 */ /* 0x000fe20000011621 */
[----:B0-----:R-:W-:Y:S01]  /*4bc0*/  HADD2.F32 R96, -RZ, R45.H0_H0 ;  /* 0x2000002dff607230 */ /* 0x001fe20000004100 */
[----:B------:R-:W-:Y:S01]  /*4bd0*/  SHF.R.U32.HI R104, RZ, 0x10, R5 ;  /* 0x00000010ff687819 */ /* 0x000fe20000011605 */
[----:B----4-:R-:W-:Y:S01]  /*4be0*/  HADD2.F32 R102, -RZ, R13.H0_H0 ;  /* 0x2000000dff667230 */ /* 0x010fe20000004100 */
[----:B------:R-:W-:Y:S01]  /*4bf0*/  SHF.R.U64 R32, R32, 0x10, R33 ;  /* 0x0000001020207819 */ /* 0x000fe20000001221 */
[----:B------:R-:W-:Y:S02]  /*4c00*/  HADD2.F32 R101, -RZ, R101.H0_H0 ;  /* 0x20000065ff657230 */ /* 0x000fe40000004100 */
[-C--:B------:R-:W-:Y:S01]  /*4c10*/  FMUL.FTZ R105, R96, R103.reuse ;  /* 0x0000006760697220 */ /* 0x080fe20000410000 */
[----:B------:R-:W-:Y:S02]  /*4c20*/  HADD2.F32 R106, -RZ, R106.H0_H0 ;  /* 0x2000006aff6a7230 */ /* 0x000fe40000004100 */
[----:B------:R-:W-:Y:S01]  /*4c30*/  FMUL.FTZ R103, R102, R103 ;  /* 0x0000006766677220 */ /* 0x000fe20000410000 */
[----:B------:R-:W-:-:S02]  /*4c40*/  HADD2.F32 R104, -RZ, R104.H0_H0 ;  /* 0x20000068ff687230 */ /* 0x000fc40000004100 */
[----:B------:R-:W-:Y:S01]  /*4c50*/  FFMA.FTZ R102, R102, R101, -R105 ;  /* 0x0000006566667223 */ /* 0x000fe20000010869 */
[----:B------:R-:W-:Y:S01]  /*4c60*/  MOV R33, R15 ;  /* 0x0000000f00217202 */ /* 0x000fe20000000f00 */
[----:B------:R-:W-:Y:S01]  /*4c70*/  FFMA.FTZ R96, R96, R101, R103 ;  /* 0x0000006560607223 */ /* 0x000fe20000010067 */
[----:B------:R-:W-:Y:S01]  /*4c80*/  HADD2.F32 R101, -RZ, R45.H1_H1 ;  /* 0x3000002dff657230 */ /* 0x000fe20000004100 */
[----:B------:R-:W-:Y:S01]  /*4c90*/  SHF.R.U64 R4, R4, 0x10, R5 ;  /* 0x0000001004047819 */ /* 0x000fe20000001205 */
[----:B------:R-:W-:Y:S01]  /*4ca0*/  HADD2.F32 R45, -RZ, R13.H1_H1 ;  /* 0x3000000dff2d7230 */ /* 0x000fe20000004100 */
[----:B------:R-:W-:Y:S01]  /*4cb0*/  SHF.R.U64 R34, R34, 0x10, R35 ;  /* 0x0000001022227819 */ /* 0x000fe20000001223 */
[----:B------:R-:W-:Y:S02]  /*4cc0*/  HADD2.F32 R15, -RZ, R47.H0_H0 ;  /* 0x2000002fff0f7230 */ /* 0x000fe40000004100 */
[----:B------:R-:W-:Y:S01]  /*4cd0*/  FMUL.FTZ R108, R101, R106 ;  /* 0x0000006a656c7220 */ /* 0x000fe20000410000 */
[----:B------:R-:W-:-:S02]  /*4ce0*/  HADD2.F32 R32, -RZ, R32.H0_H0 ;  /* 0x20000020ff207230 */ /* 0x000fc40000004100 */
[C---:B------:R-:W-:Y:S01]  /*4cf0*/  FMUL.FTZ R106, R45.reuse, R106 ;  /* 0x0000006a2d6a7220 */ /* 0x040fe20000410000 */
[----:B------:R-:W-:Y:S01]  /*4d00*/  SHF.R.U64 R6, R6, 0x10, R7 ;  /* 0x0000001006067819 */ /* 0x000fe20000001207 */
[-C--:B------:R-:W-:Y:S01]  /*4d10*/  FFMA.FTZ R45, R45, R104.reuse, -R108 ;  /* 0x000000682d2d7223 */ /* 0x080fe2000001086c */
[----:B------:R-:W-:Y:S02]  /*4d20*/  HADD2.F32 R34, -RZ, R34.H0_H0 ;  /* 0x20000022ff227230 */ /* 0x000fe40000004100 */
[----:B------:R-:W-:Y:S01]  /*4d30*/  FFMA.FTZ R13, R101, R104, R106 ;  /* 0x00000068650d7223 */ /* 0x000fe2000001006a */
[----:B------:R-:W-:Y:S02]  /*4d40*/  HADD2.F32 R106, -RZ, R112.H0_H0 ;  /* 0x20000070ff6a7230 */ /* 0x000fe40000004100 */
[----:B------:R-:W-:Y:S01]  /*4d50*/  HADD2.F32 R104, -RZ, R110.H0_H0 ;  /* 0x2000006eff687230 */ /* 0x000fe20000004100 */
[----:B------:R-:W-:Y:S01]  /*4d60*/  F2FP.F16.F32.PACK_AB R45, R45, R102 ;  /* 0x000000662d2d723e */ /* 0x000fe200000000ff */
[----:B------:R-:W-:-:S02]  /*4d70*/  HADD2.F32 R101, -RZ, R33.H0_H0 ;  /* 0x20000021ff657230 */ /* 0x000fc40000004100 */
[----:B------:R-:W-:Y:S01]  /*4d80*/  FMUL.FTZ R108, R15, R106 ;  /* 0x0000006a0f6c7220 */ /* 0x000fe20000410000 */
[----:B------:R-:W-:Y:S01]  /*4d90*/  HADD2.F32 R112, -RZ, R112.H1_H1 ;  /* 0x30000070ff707230 */ /* 0x000fe20000004100 */
[----:B------:R-:W-:Y:S01]  /*4da0*/  F2FP.F16.F32.PACK_AB R96, R13, R96 ;  /* 0x000000600d60723e */ /* 0x000fe200000000ff */
[----:B------:R-:W-:Y:S02]  /*4db0*/  HADD2.F32 R6, -RZ, R6.H0_H0 ;  /* 0x20000006ff067230 */ /* 0x000fe40000004100 */
[C---:B------:R-:W-:Y:S01]  /*4dc0*/  FFMA.FTZ R5, R101.reuse, R104, -R108 ;  /* 0x0000006865057223 */ /* 0x040fe2000001086c */
[----:B------:R-:W-:Y:S01]  /*4dd0*/  FMUL.FTZ R106, R101, R106 ;  /* 0x0000006a656a7220 */ /* 0x000fe20000410000 */
[----:B------:R-:W-:Y:S01]  /*4de0*/  SHF.R.U32.HI R101, RZ, 0x10, R35 ;  /* 0x00000010ff657819 */ /* 0x000fe20000011623 */
[----:B------:R-:W-:Y:S01]  /*4df0*/  HADD2.F32 R108, -RZ, R110.H1_H1 ;  /* 0x3000006eff6c7230 */ /* 0x000fe20000004100 */
[----:B------:R-:W-:Y:S01]  /*4e00*/  SHF.R.U32.HI R35, RZ, 0x10, R7 ;  /* 0x00000010ff237819 */ /* 0x000fe20000011607 */
[----:B------:R-:W-:Y:S01]  /*4e10*/  FFMA.FTZ R15, R15, R104, R106 ;  /* 0x000000680f0f7223 */ /* 0x000fe2000001006a */
[----:B------:R-:W-:-:S02]  /*4e20*/  HADD2.F32 R106, -RZ, R47.H1_H1 ;  /* 0x3000002fff6a7230 */ /* 0x000fc40000004100 */
[----:B------:R-:W-:Y:S02]  /*4e30*/  HADD2.F32 R101, -RZ, R101.H0_H0 ;  /* 0x20000065ff657230 */ /* 0x000fe40000004100 */
[----:B------:R-:W-:Y:S02]  /*4e40*/  HADD2.F32 R104, -RZ, R33.H1_H1 ;  /* 0x30000021ff687230 */ /* 0x000fe40000004100 */
[----:B------:R-:W-:Y:S02]  /*4e50*/  HADD2.F32 R33, -RZ, R35.H0_H0 ;  /* 0x20000023ff217230 */ /* 0x000fe40000004100 */
[-C--:B------:R-:W-:Y:S01]  /*4e60*/  FMUL.FTZ R35, R106, R101.reuse ;  /* 0x000000656a237220 */ /* 0x080fe20000410000 */
[----:B------:R-:W-:Y:S02]  /*4e70*/  HADD2.F32 R47, -RZ, R12.H1_H1 ;  /* 0x3000000cff2f7230 */ /* 0x000fe40000004100 */
[----:B------:R-:W-:Y:S01]  /*4e80*/  FMUL.FTZ R101, R104, R101 ;  /* 0x0000006568657220 */ /* 0x000fe20000410000 */
[----:B------:R-:W-:-:S02]  /*4e90*/  HADD2.F32 R7, -RZ, R14.H1_H1 ;  /* 0x3000000eff077230 */ /* 0x000fc40000004100 */
[-C--:B------:R-:W-:Y:S01]  /*4ea0*/  FFMA.FTZ R104, R104, R33.reuse, -R35 ;  /* 0x0000002168687223 */ /* 0x080fe20000010823 */
[----:B------:R-:W-:Y:S02]  /*4eb0*/  HADD2.F32 R35, -RZ, R44.H0_H0 ;  /* 0x2000002cff237230 */ /* 0x000fe40000004100 */
[----:B------:R-:W-:Y:S01]  /*4ec0*/  FFMA.FTZ R106, R106, R33, R101 ;  /* 0x000000216a6a7223 */ /* 0x000fe20000010065 */
[----:B------:R-:W-:Y:S02]  /*4ed0*/  HADD2.F32 R33, -RZ, R12.H0_H0 ;  /* 0x2000000cff217230 */ /* 0x000fe40000004100 */
[----:B------:R-:W-:Y:S02]  /*4ee0*/  HADD2.F32 R12, -RZ, R4.H0_H0 ;  /* 0x20000004ff0c7230 */ /* 0x000fe40000004100 */
[-C--:B------:R-:W-:Y:S01]  /*4ef0*/  FMUL.FTZ R110, R35, R112.reuse ;  /* 0x00000070236e7220 */ /* 0x080fe20000410000 */
[----:B------:R-:W-:Y:S02]  /*4f00*/  HADD2.F32 R101, -RZ, R114.H1_H1 ;  /* 0x30000072ff657230 */ /* 0x000fe40000004100 */
[C---:B------:R-:W-:Y:S01]  /*4f10*/  FMUL.FTZ R112, R33.reuse, R112 ;  /* 0x0000007021707220 */ /* 0x040fe20000410000 */
[----:B------:R-:W-:Y:S01]  /*4f20*/  F2FP.F16.F32.PACK_AB R5, R104, R5 ;  /* 0x000000056805723e */ /* 0x000fe200000000ff */
[-C--:B------:R-:W-:Y:S01]  /*4f30*/  FFMA.FTZ R33, R33, R108.reuse, -R110 ;  /* 0x0000006c21217223 */ /* 0x080fe2000001086e */
[----:B------:R-:W-:Y:S01]  /*4f40*/  F2FP.F16.F32.PACK_AB R106, R106, R15 ;  /* 0x0000000f6a6a723e */ /* 0x000fe200000000ff */
[----:B------:R-:W-:Y:S01]  /*4f50*/  FFMA.FTZ R112, R35, R108, R112 ;  /* 0x0000006c23707223 */ /* 0x000fe20000010070 */
[----:B------:R-:W-:-:S02]  /*4f60*/  HADD2.F32 R35, -RZ, R44.H1_H1 ;  /* 0x3000002cff237230 */ /* 0x000fc40000004100 */
[----:B------:R-:W-:Y:S02]  /*4f70*/  IMAD.MOV.U32 R13, RZ, RZ, R45 ;  /* 0x000000ffff0d7224 */ /* 0x000fe400078e002d */
[----:B------:R-:W-:Y:S02]  /*4f80*/  IMAD.MOV.U32 R45, RZ, RZ, R96 ;  /* 0x000000ffff2d7224 */ /* 0x000fe400078e0060 */
[-C--:B------:R-:W-:Y:S01]  /*4f90*/  FMUL.FTZ R4, R35, R32.reuse ;  /* 0x0000002023047220 */ /* 0x080fe20000410000 */
[C---:B------:R-:W-:Y:S01]  /*4fa0*/  FMUL.FTZ R32, R47.reuse, R32 ;  /* 0x000000202f207220 */ /* 0x040fe20000410000 */
[----:B------:R-:W-:Y:S02]  /*4fb0*/  IMAD.MOV.U32 R15, RZ, RZ, R5 ;  /* 0x000000ffff0f7224 */ /* 0x000fe400078e0005 */
[-C--:B------:R-:W-:Y:S01]  /*4fc0*/  FFMA.FTZ R4, R47, R12.reuse, -R4 ;  /* 0x0000000c2f047223 */ /* 0x080fe20000010804 */
[----:B------:R-:W-:Y:S01]  /*4fd0*/  FFMA.FTZ R35, R35, R12, R32 ;  /* 0x0000000c23237223 */ /* 0x000fe20000010020 */
[----:B------:R-:W-:-:S02]  /*4fe0*/  HADD2.F32 R32, -RZ, R46.H0_H0 ;  /* 0x2000002eff207230 */ /* 0x000fc40000004100 */
[----:B------:R-:W-:Y:S01]  /*4ff0*/  HADD2.F32 R12, -RZ, R14.H0_H0 ;  /* 0x2000000eff0c7230 */ /* 0x000fe20000004100 */
[----:B------:R-:W-:Y:S01]  /*5000*/  F2FP.F16.F32.PACK_AB R44, R4, R33 ;  /* 0x00000021042c723e */ /* 0x000fe200000000ff */
[----:B------:R-:W-:Y:S02]  /*5010*/  HADD2.F32 R47, -RZ, R114.H0_H0 ;  /* 0x20000072ff2f7230 */ /* 0x000fe40000004100 */
[-C--:B------:R-:W-:Y:S01]  /*5020*/  FMUL.FTZ R103, R32, R101.reuse ;  /* 0x0000006520677220 */ /* 0x080fe20000410000 */
[----:B------:R-:W-:Y:S02]  /*5030*/  HADD2.F32 R46, -RZ, R46.H1_H1 ;  /* 0x3000002eff2e7230 */ /* 0x000fe40000004100 */
[C---:B------:R-:W-:Y:S01]  /*5040*/  FMUL.FTZ R101, R12.reuse, R101 ;  /* 0x000000650c657220 */ /* 0x040fe20000410000 */
[----:B------:R-:W-:Y:S01]  /*5050*/  F2FP.F16.F32.PACK_AB R35, R35, R112 ;  /* 0x000000702323723e */ /* 0x000fe200000000ff */
[-C--:B------:R-:W-:Y:S02]  /*5060*/  FFMA.FTZ R12, R12, R47.reuse, -R103 ;  /* 0x0000002f0c0c7223 */ /* 0x080fe40000010867 */
[----:B------:R-:W-:Y:S01]  /*5070*/  FFMA.FTZ R32, R32, R47, R101 ;  /* 0x0000002f20207223 */ /* 0x000fe20000010065 */
[-C--:B------:R-:W-:Y:S01]  /*5080*/  FMUL.FTZ R14, R46, R34.reuse ;  /* 0x000000222e0e7220 */ /* 0x080fe20000410000 */
[----:B------:R-:W-:-:S03]  /*5090*/  FMUL.FTZ R47, R7, R34 ;  /* 0x00000022072f7220 */ /* 0x000fc60000410000 */
[-C--:B------:R-:W-:Y:S01]  /*50a0*/  FFMA.FTZ R7, R7, R6.reuse, -R14 ;  /* 0x0000000607077223 */ /* 0x080fe2000001080e */
[----:B------:R-:W-:-:S04]  /*50b0*/  FFMA.FTZ R47, R46, R6, R47 ;  /* 0x000000062e2f7223 */ /* 0x000fc8000001002f */
[----:B------:R-:W-:Y:S01]  /*50c0*/  F2FP.F16.F32.PACK_AB R14, R7, R12 ;  /* 0x0000000c070e723e */ /* 0x000fe200000000ff */
[----:B------:R-:W-:Y:S01]  /*50d0*/  IMAD.MOV.U32 R12, RZ, RZ, R44 ;  /* 0x000000ffff0c7224 */ /* 0x000fe200078e002c */
[----:B------:R-:W-:Y:S01]  /*50e0*/  F2FP.F16.F32.PACK_AB R46, R47, R32 ;  /* 0x000000202f2e723e */ /* 0x000fe200000000ff */
[----:B------:R-:W-:Y:S02]  /*50f0*/  IMAD.MOV.U32 R44, RZ, RZ, R35 ;  /* 0x000000ffff2c7224 */ /* 0x000fe400078e0023 */
[----:B------:R-:W-:-:S07]  /*5100*/  IMAD.MOV.U32 R47, RZ, RZ, R106 ;  /* 0x000000ffff2f7224 */ /* 0x000fce00078e006a */
.L_x_688:
[----:B------:R-:W-:Y:S05]  /*5110*/  BSYNC B2 ;  /* 0x0000000000027941 */ /* 0x000fea0003800000 */
.L_x_687:
[C---:B---3--:R-:W-:Y:S01]  /*5120*/  LEA R4, P4, R70.reuse, R98, 0x1 ;  /* 0x0000006246047211 */ /* 0x048fe200078808ff */
[----:B------:R-:W-:Y:S02]  /*5130*/  IMAD.MOV.U32 R6, RZ, RZ, R98 ;  /* 0x000000ffff067224 */ /* 0x000fe400078e0062 */
[----:B--2---:R-:W-:Y:S01]  /*5140*/  IMAD.MOV.U32 R7, RZ, RZ, R99 ;  /* 0x000000ffff077224 */ /* 0x004fe200078e0063 */
[----:B------:R-:W-:Y:S02]  /*5150*/  LEA.HI.X R5, R70, R99, R72, 0x1, P4 ;  /* 0x0000006346057211 */ /* 0x000fe400020f0c48 */
[----:B------:R-:W-:-:S03]  /*5160*/  ISETP.GE.AND P4, PT, R11, R94, PT ;  /* 0x0000005e0b00720c */ /* 0x000fc60003f86270 */
[----:B----4-:R4:W-:Y:S10]  /*5170*/  ST.E.128 desc[UR40][R4.64], R12 ;  /* 0x0000000c04007985 */ /* 0x0109f4000c101d28 */
[----:B------:R-:W-:-:S05]  /*5180*/  @!P4 IMAD.WIDE R6, R11, 0x2, R6 ;  /* 0x000000020b06c825 */ /* 0x000fca00078e0206 */
[----:B0-----:R4:W-:Y:S02]  /*5190*/  @!P4 ST.E.128 desc[UR40][R6.64], R44 ;  /* 0x0000002c0600c985 */ /* 0x0019e4000c101d28 */
.L_x_686:
[----:B------:R-:W-:Y:S05]  /*51a0*/  BSYNC B1 ;  /* 0x0000000000017941 */ /* 0x000fea0003800000 */
.L_x_685:
[----:B------:R-:W-:-:S03]  /*51b0*/  UMOV UR4, 0xffffffff ;  /* 0xffffffff00047882 */ /* 0x000fc60000000000 */
[----:B------:R-:W-:Y:S05]  /*51c0*/  BRA.DIV UR4, `(.L_x_689) ;  /* 0x0000015e04407947 */ /* 0x000fea000b800000 */
[----:B0-----:R-:W0:Y:S04]  /*51d0*/  SHFL.IDX PT, R97, R97, 0x1, 0x1c1f ;  /* 0x003c1f0061617f89 */ /* 0x001e2800000e0000 */
[----:B------:R0:W0:Y:S02]  /*51e0*/  SHFL.IDX PT, R96, R95, 0x1, 0x1c1f ;  /* 0x003c1f005f607f89 */ /* 0x00002400000e0000 */
.L_x_937:
[----:B----4-:R-:W-:-:S04]  /*51f0*/  IADD3 R4, R200, 0x40, RZ ;  /* 0x00000040c8047810 */ /* 0x010fc80007ffe0ff */
[----:B------:R-:W-:-:S13]  /*5200*/  ISETP.GE.OR P4, PT, R4, R92, P1 ;  /* 0x0000005c0400720c */ /* 0x000fda0000f86670 */
[----:B------:R-:W-:Y:S05]  /*5210*/  @P4 BRA `(.L_x_674) ;  /* 0x0000000800e04947 */ /* 0x000fea0003800000 */
[----:B------:R-:W4:Y:S01]  /*5220*/  LDL R6, [R1+0x20] ;  /* 0x0000200001067983 */ /* 0x000f220000100800 */
[----:B------:R-:W-:Y:S01]  /*5230*/  SEL R100, R61, R100, !P0 ;  /* 0x000000643d647207 */ /* 0x000fe20004000000 */
[----:B------:R-:W-:Y:S01]  /*5240*/  VIADD R7, R200, 0x40 ;  /* 0x00000040c8077836 */ /* 0x000fe20000000000 */
[----:B0-----:R-:W-:Y:S01]  /*5250*/  LEA R32, P4, R70, R96, 0x1 ;  /* 0x0000006046207211 */ /* 0x001fe200078808ff */
[----:B------:R-:W-:Y:S01]  /*5260*/  VIADD R4, R200, 0x40 ;  /* 0x00000040c8047836 */ /* 0x000fe20000000000 */
[----:B------:R-:W-:Y:S01]  /*5270*/  SHF.R.S32.HI R5, RZ, 0x1f, R100 ;  /* 0x0000001fff057819 */ /* 0x000fe20000011464 */
[----:B------:R-:W-:Y:S01]  /*5280*/  IMAD.SHL.U32 R7, R7, 0x40, RZ ;  /* 0x0000004007077824 */ /* 0x000fe200078e00ff */
[----:B------:R-:W-:Y:S01]  /*5290*/  BSSY B1, `(.L_x_690) ;  /* 0x0000066000017945 */ /* 0x000fe20003800000 */
[----:B------:R-:W-:Y:S01]  /*52a0*/  IMAD.SHL.U32 R4, R4, 0x40, RZ ;  /* 0x0000004004047824 */ /* 0x000fe200078e00ff */
[----:B------:R-:W-:Y:S02]  /*52b0*/  LEA.HI R100, R5, R100, RZ, 0x4 ;  /* 0x0000006405647211 */ /* 0x000fe400078f20ff */
[----:B------:R-:W-:-:S02]  /*52c0*/  LOP3.LUT R7, R7, 0x1c0, RZ, 0xc0, !PT ;  /* 0x000001c007077812 */ /* 0x000fc400078ec0ff */
[----:B------:R-:W-:Y:S02]  /*52d0*/  LEA.HI.SX32 R11, R100, R69, 0x1c ;  /* 0x00000045640b7211 */ /* 0x000fe400078fe2ff */
[----:B------:R-:W-:Y:S02]  /*52e0*/  LOP3.LUT R4, R4, 0x1c0, RZ, 0xc0, !PT ;  /* 0x000001c004047812 */ /* 0x000fe400078ec0ff */
[----:B------:R-:W-:Y:S01]  /*52f0*/  SHF.R.U32.HI R7, RZ, 0x3, R7 ;  /* 0x00000003ff077819 */ /* 0x000fe20000011607 */
[----:B------:R-:W-:Y:S01]  /*5300*/  IMAD.SHL.U32 R11, R11, 0x8, RZ ;  /* 0x000000080b0b7824 */ /* 0x000fe200078e00ff */
[----:B------:R-:W-:-:S04]  /*5310*/  LEA.HI.X R33, R70, R97, R72, 0x1, P4 ;  /* 0x0000006146217211 */ /* 0x000fc800020f0c48 */
[----:B------:R-:W-:-:S04]  /*5320*/  LOP3.LUT R4, R4, 0x38, R11, 0xf8, !PT ;  /* 0x0000003804047812 */ /* 0x000fc800078ef80b */
[----:B------:R-:W-:-:S05]  /*5330*/  LOP3.LUT R4, R4, R7, RZ, 0x3c, !PT ;  /* 0x0000000704047212 */ /* 0x000fca00078e3cff */
[----:B----4-:R-:W-:Y:S02]  /*5340*/  IMAD.IADD R5, R6, 0x1, R4 ;  /* 0x0000000106057824 */ /* 0x010fe400078e0204 */
[C---:B------:R-:W-:Y:S02]  /*5350*/  IMAD R4, R18.reuse, 0x1800, R74 ;  /* 0x0000180012047824 */ /* 0x040fe400078e024a */
[----:B------:R-:W-:Y:S02]  /*5360*/  IMAD R6, R18, 0x1800, R5 ;  /* 0x0000180012067824 */ /* 0x000fe400078e0205 */
[--C-:B------:R-:W-:Y:S02]  /*5370*/  IMAD R4, R4, 0x2, R19.reuse ;  /* 0x0000000204047824 */ /* 0x100fe400078e0213 */
[----:B------:R-:W-:-:S04]  /*5380*/  IMAD R12, R6, 0x2, R19 ;  /* 0x00000002060c7824 */ /* 0x000fc800078e0213 */
[----:B------:R-:W0:Y:S04]  /*5390*/  LDS.128 R4, [R4+0x1c400] ;  /* 0x01c4000004047984 */ /* 0x000e280000000c00 */
[----:B------:R-:W4:Y:S01]  /*53a0*/  LDS.128 R12, [R12+0x1c400] ;  /* 0x01c400000c0c7984 */ /* 0x000f220000000c00 */
[----:B------:R-:W-:Y:S05]  /*53b0*/  @P2 BRA `(.L_x_691) ;  /* 0x00000004004c2947 */ /* 0x000fea0003800000 */
[----:B------:R-:W-:Y:S01]  /*53c0*/  SHF.R.U64 R34, R36, 0x10, R37 ;  /* 0x0000001024227819 */ /* 0x000fe20000001225 */
[----:B---3--:R-:W-:Y:S01]  /*53d0*/  HADD2.F32 R98, -RZ, R111.H0_H0 ;  /* 0x2000006fff627230 */ /* 0x008fe20000004100 */
[--C-:B------:R-:W-:Y:S01]  /*53e0*/  SHF.R.U64 R36, R38, 0x10, R39.reuse ;  /* 0x0000001026247819 */ /* 0x100fe20000001227 */
[----:B------:R-:W-:Y:S01]  /*53f0*/  HADD2.F32 R46, -RZ, R109.H1_H1 ;  /* 0x3000006dff2e7230 */ /* 0x000fe20000004100 */
[----:B------:R-:W-:Y:S01]  /*5400*/  SHF.R.U32.HI R38, RZ, 0x10, R39 ;  /* 0x00000010ff267819 */ /* 0x000fe20000011627 */
[----:B------:R-:W-:Y:S01]  /*5410*/  HADD2.F32 R34, -RZ, R34.H0_H0 ;  /* 0x20000022ff227230 */ /* 0x000fe20000004100 */
[----:B----4-:R-:W-:Y:S01]  /*5420*/  MOV R39, R13 ;  /* 0x0000000d00277202 */ /* 0x010fe20000000f00 */
[----:B0-----:R-:W-:Y:S01]  /*5430*/  IMAD.MOV.U32 R13, RZ, RZ, R7 ;  /* 0x000000ffff0d7224 */ /* 0x001fe200078e0007 */
[--C-:B------:R-:W-:Y:S01]  /*5440*/  SHF.R.U64 R35, R40, 0x10, R41.reuse ;  /* 0x0000001028237819 */ /* 0x100fe20000001229 */
[----:B------:R-:W-:Y:S01]  /*5450*/  HADD2.F32 R7, -RZ, R5.H0_H0 ;  /* 0x20000005ff077230 */ /* 0x000fe20000004100 */
[----:B------:R-:W-:Y:S01]  /*5460*/  SHF.R.U32.HI R40, RZ, 0x10, R41 ;  /* 0x00000010ff287819 */ /* 0x000fe20000011629 */
[--C-:B------:R-:W-:Y:S01]  /*5470*/  HADD2.F32 R41, -RZ, R39.reuse.H0_H0 ;  /* 0x20000027ff297230 */ /* 0x100fe20000004100 */
[----:B------:R-:W-:Y:S01]  /*5480*/  SHF.R.U32.HI R44, RZ, 0x10, R37 ;  /* 0x00000010ff2c7819 */ /* 0x000fe20000011625 */
[----:B------:R-:W-:Y:S01]  /*5490*/  HADD2.F32 R39, -RZ, R39.H1_H1 ;  /* 0x30000027ff277230 */ /* 0x000fe20000004100 */
[--C-:B------:R-:W-:Y:S01]  /*54a0*/  SHF.R.U64 R37, R42, 0x10, R43.reuse ;  /* 0x000000102a257819 */ /* 0x100fe2000000122b */
[----:B------:R-:W-:Y:S01]  /*54b0*/  HADD2.F32 R111, -RZ, R111.H1_H1 ;  /* 0x3000006fff6f7230 */ /* 0x000fe20000004100 */
[----:B------:R-:W-:Y:S01]  /*54c0*/  SHF.R.U32.HI R42, RZ, 0x10, R43 ;  /* 0x00000010ff2a7819 */ /* 0x000fe2000001162b */
[----:B------:R-:W-:-:S02]  /*54d0*/  HADD2.F32 R43, -RZ, R40.H0_H0 ;  /* 0x20000028ff2b7230 */ /* 0x000fc40000004100 */
[-C--:B------:R-:W-:Y:S01]  /*54e0*/  FMUL.FTZ R100, R41, R98.reuse ;  /* 0x0000006229647220 */ /* 0x080fe20000410000 */
[----:B------:R-:W-:Y:S02]  /*54f0*/  HADD2.F32 R40, -RZ, R5.H1_H1 ;  /* 0x30000005ff287230 */ /* 0x000fe40000004100 */
[C---:B------:R-:W-:Y:S01]  /*5500*/  FMUL.FTZ R98, R7.reuse, R98 ;  /* 0x0000006207627220 */ /* 0x040fe20000410000 */
[----:B------:R-:W-:Y:S02]  /*5510*/  HADD2.F32 R44, -RZ, R44.H0_H0 ;  /* 0x2000002cff2c7230 */ /* 0x000fe40000004100 */
[-C--:B------:R-:W-:Y:S01]  /*5520*/  FFMA.FTZ R5, R7, R46.reuse, -R100 ;  /* 0x0000002e07057223 */ /* 0x080fe20000010864 */
[-C--:B------:R-:W-:Y:S01]  /*5530*/  FMUL.FTZ R45, R39, R43.reuse ;  /* 0x0000002b272d7220 */ /* 0x080fe20000410000 */
[----:B------:R-:W-:Y:S01]  /*5540*/  FMUL.FTZ R100, R40, R43 ;  /* 0x0000002b28647220 */ /* 0x000fe20000410000 */
[----:B------:R-:W-:Y:S01]  /*5550*/  FFMA.FTZ R7, R41, R46, R98 ;  /* 0x0000002e29077223 */ /* 0x000fe20000010062 */
[----:B------:R-:W-:-:S02]  /*5560*/  HADD2.F32 R98, -RZ, R113.H1_H1 ;  /* 0x30000071ff627230 */ /* 0x000fc40000004100 */
[-C--:B------:R-:W-:Y:S01]  /*5570*/  FFMA.FTZ R40, R40, R44.reuse, -R45 ;  /* 0x0000002c28287223 */ /* 0x080fe2000001082d */
[----:B------:R-:W-:Y:S01]  /*5580*/  FFMA.FTZ R44, R39, R44, R100 ;  /* 0x0000002c272c7223 */ /* 0x000fe20000010064 */
[--C-:B------:R-:W-:Y:S02]  /*5590*/  HADD2.F32 R41, -RZ, R15.reuse.H0_H0 ;  /* 0x2000000fff297230 */ /* 0x100fe40000004100 */
[----:B------:R-:W-:Y:S01]  /*55a0*/  HADD2.F32 R43, -RZ, R15.H1_H1 ;  /* 0x3000000fff2b7230 */ /* 0x000fe20000004100 */
[----:B------:R-:W-:Y:S01]  /*55b0*/  F2FP.F16.F32.PACK_AB R5, R40, R5 ;  /* 0x000000052805723e */ /* 0x000fe200000000ff */
[----:B------:R-:W-:Y:S02]  /*55c0*/  HADD2.F32 R100, -RZ, R42.H0_H0 ;  /* 0x2000002aff647230 */ /* 0x000fe40000004100 */
[--C-:B------:R-:W-:Y:S02]  /*55d0*/  HADD2.F32 R39, -RZ, R13.reuse.H1_H1 ;  /* 0x3000000dff277230 */ /* 0x100fe40000004100 */
[----:B------:R-:W-:-:S02]  /*55e0*/  HADD2.F32 R15, -RZ, R13.H0_H0 ;  /* 0x2000000dff0f7230 */ /* 0x000fc40000004100 */
[-C--:B------:R-:W-:Y:S01]  /*55f0*/  FMUL.FTZ R102, R43, R100.reuse ;  /* 0x000000642b667220 */ /* 0x080fe20000410000 */
[----:B------:R-:W-:Y:S02]  /*5600*/  HADD2.F32 R46, -RZ, R107.H1_H1 ;  /* 0x3000006bff2e7230 */ /* 0x000fe40000004100 */
[----:B------:R-:W-:Y:S01]  /*5610*/  FMUL.FTZ R100, R39, R100 ;  /* 0x0000006427647220 */ /* 0x000fe20000410000 */
[----:B------:R-:W-:Y:S02]  /*5620*/  HADD2.F32 R42, -RZ, R38.H0_H0 ;  /* 0x20000026ff2a7230 */ /* 0x000fe40000004100 */
[-C--:B------:R-:W-:Y:S01]  /*5630*/  FMUL.FTZ R38, R41, R98.reuse ;  /* 0x0000006229267220 */ /* 0x080fe20000410000 */
[C---:B------:R-:W-:Y:S01]  /*5640*/  FMUL.FTZ R98, R15.reuse, R98 ;  /* 0x000000620f627220 */ /* 0x040fe20000410000 */
[----:B------:R-:W-:Y:S02]  /*5650*/  HADD2.F32 R109, -RZ, R109.H0_H0 ;  /* 0x2000006dff6d7230 */ /* 0x000fe40000004100 */
[----:B------:R-:W-:Y:S01]  /*5660*/  FFMA.FTZ R13, R15, R46, -R38 ;  /* 0x0000002e0f0d7223 */ /* 0x000fe20000010826 */
[-C--:B------:R-:W-:Y:S01]  /*5670*/  FFMA.FTZ R38, R39, R42.reuse, -R102 ;  /* 0x0000002a27267223 */ /* 0x080fe20000010866 */
[----:B------:R-:W-:Y:S01]  /*5680*/  FFMA.FTZ R42, R43, R42, R100 ;  /* 0x0000002a2b2a7223 */ /* 0x000fe20000010064 */
[----:B------:R-:W-:Y:S01]  /*5690*/  FFMA.FTZ R15, R41, R46, R98 ;  /* 0x0000002e290f7223 */ /* 0x000fe20000010062 */
[----:B------:R-:W-:-:S02]  /*56a0*/  HADD2.F32 R100, -RZ, R35.H0_H0 ;  /* 0x20000023ff647230 */ /* 0x000fc40000004100 */
[----:B------:R-:W-:Y:S01]  /*56b0*/  HADD2.F32 R98, -RZ, R113.H0_H0 ;  /* 0x20000071ff627230 */ /* 0x000fe20000004100 */
[----:B------:R-:W-:Y:S01]  /*56c0*/  F2FP.F16.F32.PACK_AB R38, R38, R13 ;  /* 0x0000000d2626723e */ /* 0x000fe200000000ff */
[----:B------:R-:W-:Y:S01]  /*56d0*/  HADD2.F32 R41, -RZ, R12.H0_H0 ;  /* 0x2000000cff297230 */ /* 0x000fe20000004100 */
[----:B------:R-:W-:Y:S01]  /*56e0*/  F2FP.F16.F32.PACK_AB R13, R44, R7 ;  /* 0x000000072c0d723e */ /* 0x000fe200000000ff */
[----:B------:R-:W-:Y:S01]  /*56f0*/  HADD2.F32 R35, -RZ, R4.H0_H0 ;  /* 0x20000004ff237230 */ /* 0x000fe20000004100 */
[----:B------:R-:W-:Y:S01]  /*5700*/  F2FP.F16.F32.PACK_AB R15, R42, R15 ;  /* 0x0000000f2a0f723e */ /* 0x000fe200000000ff */
[----:B------:R-:W-:Y:S02]  /*5710*/  HADD2.F32 R43, -RZ, R12.H1_H1 ;  /* 0x3000000cff2b7230 */ /* 0x000fe40000004100 */
[----:B------:R-:W-:Y:S02]  /*5720*/  HADD2.F32 R39, -RZ, R4.H1_H1 ;  /* 0x30000004ff277230 */ /* 0x000fe40000004100 */
[----:B------:R-:W-:Y:S01]  /*5730*/  FMUL.FTZ R4, R41, R98 ;  /* 0x0000006229047220 */ /* 0x000fe20000410000 */
[----:B------:R-:W-:-:S02]  /*5740*/  HADD2.F32 R46, -RZ, R107.H0_H0 ;  /* 0x2000006bff2e7230 */ /* 0x000fc40000004100 */
[----:B------:R-:W-:Y:S01]  /*5750*/  FMUL.FTZ R12, R35, R98 ;  /* 0x00000062230c7220 */ /* 0x000fe20000410000 */
[-C--:B------:R-:W-:Y:S01]  /*5760*/  FMUL.FTZ R98, R43, R100.reuse ;  /* 0x000000642b627220 */ /* 0x080fe20000410000 */
[----:B------:R-:W-:Y:S01]  /*5770*/  FMUL.FTZ R100, R39, R100 ;  /* 0x0000006427647220 */ /* 0x000fe20000410000 */
[----:B------:R-:W-:Y:S02]  /*5780*/  IMAD.MOV.U32 R7, RZ, RZ, R38 ;  /* 0x000000ffff077224 */ /* 0x000fe400078e0026 */
[-C--:B------:R-:W-:Y:S01]  /*5790*/  FFMA.FTZ R12, R41, R46.reuse, R12 ;  /* 0x0000002e290c7223 */ /* 0x080fe2000001000c */
[----:B------:R-:W-:Y:S01]  /*57a0*/  FFMA.FTZ R4, R35, R46, -R4 ;  /* 0x0000002e23047223 */ /* 0x000fe20000010804 */
[----:B------:R-:W-:Y:S02]  /*57b0*/  HADD2.F32 R41, -RZ, R37.H0_H0 ;  /* 0x20000025ff297230 */ /* 0x000fe40000004100 */
[-C--:B------:R-:W-:Y:S01]  /*57c0*/  FFMA.FTZ R35, R39, R34.reuse, -R98 ;  /* 0x0000002227237223 */ /* 0x080fe20000010862 */
[----:B------:R-:W-:Y:S01]  /*57d0*/  FFMA.FTZ R43, R43, R34, R100 ;  /* 0x000000222b2b7223 */ /* 0x000fe20000010064 */
[----:B------:R-:W-:-:S02]  /*57e0*/  HADD2.F32 R37, -RZ, R14.H0_H0 ;  /* 0x2000000eff257230 */ /* 0x000fc40000004100 */
[----:B------:R-:W-:Y:S01]  /*57f0*/  HADD2.F32 R34, -RZ, R6.H0_H0 ;  /* 0x20000006ff227230 */ /* 0x000fe20000004100 */
[----:B------:R-:W-:Y:S01]  /*5800*/  F2FP.F16.F32.PACK_AB R4, R35, R4 ;  /* 0x000000042304723e */ /* 0x000fe200000000ff */
[----:B------:R-:W-:Y:S02]  /*5810*/  HADD2.F32 R14, -RZ, R14.H1_H1 ;  /* 0x3000000eff0e7230 */ /* 0x000fe40000004100 */
[----:B------:R-:W-:Y:S01]  /*5820*/  FMUL.FTZ R45, R37, R111 ;  /* 0x0000006f252d7220 */ /* 0x000fe20000410000 */
[----:B------:R-:W-:Y:S01]  /*5830*/  HADD2.F32 R6, -RZ, R6.H1_H1 ;  /* 0x30000006ff067230 */ /* 0x000fe20000004100 */
[----:B------:R-:W-:Y:S01]  /*5840*/  F2FP.F16.F32.PACK_AB R12, R43, R12 ;  /* 0x0000000c2b0c723e */ /* 0x000fe200000000ff */
[----:B------:R-:W-:Y:S02]  /*5850*/  HADD2.F32 R39, -RZ, R36.H0_H0 ;  /* 0x20000024ff277230 */ /* 0x000fe40000004100 */
[----:B------:R-:W-:Y:S01]  /*5860*/  FMUL.FTZ R47, R14, R41 ;  /* 0x000000290e2f7220 */ /* 0x000fe20000410000 */
[----:B------:R-:W-:Y:S01]  /*5870*/  FMUL.FTZ R36, R34, R111 ;  /* 0x0000006f22247220 */ /* 0x000fe20000410000 */
[----:B------:R-:W-:Y:S01]  /*5880*/  FMUL.FTZ R41, R6, R41 ;  /* 0x0000002906297220 */ /* 0x000fe20000410000 */
[----:B------:R-:W-:Y:S01]  /*5890*/  FFMA.FTZ R45, R34, R109, -R45 ;  /* 0x0000006d222d7223 */ /* 0x000fe2000001082d */
[----:B------:R-:W-:Y:S01]  /*58a0*/  FFMA.FTZ R6, R6, R39, -R47 ;  /* 0x0000002706067223 */ /* 0x000fe2000001082f */
[----:B------:R-:W-:Y:S01]  /*58b0*/  FFMA.FTZ R36, R37, R109, R36 ;  /* 0x0000006d25247223 */ /* 0x000fe20000010024 */
[----:B------:R-:W-:-:S03]  /*58c0*/  FFMA.FTZ R41, R14, R39, R41 ;  /* 0x000000270e297223 */ /* 0x000fc60000010029 */
[----:B------:R-:W-:Y:S02]  /*58d0*/  F2FP.F16.F32.PACK_AB R6, R6, R45 ;  /* 0x0000002d0606723e */ /* 0x000fe400000000ff */
[----:B------:R-:W-:-:S07]  /*58e0*/  F2FP.F16.F32.PACK_AB R14, R41, R36 ;  /* 0x00000024290e723e */ /* 0x000fce00000000ff */
.L_x_691:
[----:B------:R-:W-:Y:S05]  /*58f0*/  BSYNC B1 ;  /* 0x0000000000017941 */ /* 0x000fea0003800000 */
.L_x_690:
[----:B------:R-:W-:Y:S01]  /*5900*/  ISETP.GE.AND P2, PT, R11, R94, PT ;  /* 0x0000005e0b00720c */ /* 0x000fe20003f46270 */
[----:B0-----:R0:W-:Y:S02]  /*5910*/  ST.E.128 desc[UR40][R32.64], R4 ;  /* 0x0000000420007985 */ /* 0x0011e4000c101d28 */
[----:B0-----:R-:W-:Y:S02]  /*5920*/  IMAD.MOV.U32 R4, RZ, RZ, R96 ;  /* 0x000000ffff047224 */ /* 0x001fe400078e0060 */
[----:B------:R-:W-:-:S08]  /*5930*/  IMAD.MOV.U32 R5, RZ, RZ, R97 ;  /* 0x000000ffff057224 */ /* 0x000fd000078e0061 */
[----:B------:R-:W-:Y:S05]  /*5940*/  @P2 BRA `(.L_x_674) ;  /* 0x0000000400142947 */ /* 0x000fea0003800000 */
[----:B------:R-:W-:-:S05]  /*5950*/  IMAD.WIDE R4, R11, 0x2, R4 ;  /* 0x000000020b047825 */ /* 0x000fca00078e0204 */
[----:B----4-:R0:W-:Y:S01]  /*5960*/  ST.E.128 desc[UR40][R4.64], R12 ;  /* 0x0000000c04007985 */ /* 0x0101e2000c101d28 */
[----:B------:R-:W-:Y:S05]  /*5970*/  BRA `(.L_x_674) ;  /* 0x0000000400087947 */ /* 0x000fea0003800000 */
.L_x_655:
[----:B------:R-:W-:-:S13]  /*5980*/  ISETP.NE.AND P3, PT, R206, 0x3, PT ;  /* 0x00000003ce00780c */ /* 0x000fda0003f65270 */
[----:B------:R-:W-:Y:S05]  /*5990*/  @!P3 BRA `(.L_x_692) ;  /* 0x000000000004b947 */ /* 0x000fea0003800000 */
[----:B------:R-:W-:Y:S01]  /*59a0*/  BPT.TRAP 0x1 ;  /* 0x000000040000795c */ /* 0x000fe20000300000 */
.L_x_692:
[----:B------:R-:W-:Y:S01]  /*59b0*/  IMAD R87, R18, 0x8, R19 ;  /* 0x0000000812577824 */ /* 0x000fe200078e0213 */
[----:B------:R-:W-:Y:S01]  /*59c0*/  SHF.L.U32 R93, R204, 0x1f, RZ ;  /* 0x0000001fcc5d7819 */ /* 0x000fe200000006ff */
[----:B------:R-:W-:Y:S01]  /*59d0*/  BSSY B1, `(.L_x_693) ;  /* 0x0000004000017945 */ /* 0x000fe20003800000 */
[----:B------:R-:W-:Y:S02]  /*59e0*/  SHF.R.S32.HI R90, RZ, 0x1f, R89 ;  /* 0x0000001fff5a7819 */ /* 0x000fe40000011459 */
[----:B------:R-:W1:Y:S02]  /*59f0*/  SYNCS.PHASECHK.TRANS64.TRYWAIT P2, [R87+URZ+0x22890], R93 ;  /* 0x0228905d570075a7 */ /* 0x000e64000804017f */
[----:B-1----:R-:W-:Y:S05]  /*5a00*/  @!P2 BRA `(.L_x_694) ;  /* 0x00000154007ca947 */ /* 0x002fea0003800000 */
.L_x_938:
[----:B------:R-:W-:Y:S05]  /*5a10*/  BSYNC B1 ;  /* 0x0000000000017941 */ /* 0x000fea0003800000 */
.L_x_693:
[----:B------:R-:W-:Y:S01]  /*5a20*/  ULDC.64 UR4, c[0x0][0x300] ;  /* 0x0000c00000047ab9 */ /* 0x000fe20000000a00 */
[----:B-----5:R-:W-:Y:S01]  /*5a30*/  SHF.R.S32.HI R91, RZ, 0x1f, R88 ;  /* 0x0000001fff5b7819 */ /* 0x020fe20000011458 */
[----:B------:R-:W-:Y:S01]  /*5a40*/  IMAD R6, R90, UR4, RZ ;  /* 0x000000045a067c24 */ /* 0x000fe2000f8e02ff */
[----:B------:R-:W-:Y:S01]  /*5a50*/  ULDC.64 UR6, c[0x0][0x2e8] ;  /* 0x0000ba0000067ab9 */ /* 0x000fe20000000a00 */
[----:B0-----:R-:W-:-:S04]  /*5a60*/  IMAD.WIDE.U32 R4, R89, UR4, RZ ;  /* 0x0000000459047c25 */ /* 0x001fc8000f8e00ff */
[----:B------:R-:W-:Y:S01]  /*5a70*/  IMAD R7, R89, UR5, R6 ;  /* 0x0000000559077c24 */ /* 0x000fe2000f8e0206 */
[----:B------:R-:W-:Y:S01]  /*5a80*/  ULDC.64 UR4, c[0x0][0x310] ;  /* 0x0000c40000047ab9 */ /* 0x000fe20000000a00 */
[----:B------:R-:W-:Y:S02]  /*5a90*/  IMAD R92, R27, -0x60, R24 ;  /* 0xffffffa01b5c7824 */ /* 0x000fe400078e0218 */
[----:B------:R-:W-:Y:S02]  /*5aa0*/  IMAD R11, R91, UR4, RZ ;  /* 0x000000045b0b7c24 */ /* 0x000fe4000f8e02ff */
[----:B------:R-:W-:Y:S01]  /*5ab0*/  IMAD.IADD R5, R5, 0x1, R7 ;  /* 0x0000000105057824 */ /* 0x000fe200078e0207 */
[----:B------:R-:W-:Y:S01]  /*5ac0*/  VIMNMX R92, R92, 0x60, PT ;  /* 0x000000605c5c7848 */ /* 0x000fe20003fe0100 */
[C---:B------:R-:W-:Y:S02]  /*5ad0*/  IMAD R11, R88.reuse, UR5, R11 ;  /* 0x00000005580b7c24 */ /* 0x040fe4000f8e020b */
[----:B------:R-:W-:Y:S01]  /*5ae0*/  IMAD.WIDE.U32 R4, R88, UR4, R4 ;  /* 0x0000000458047c25 */ /* 0x000fe2000f8e0004 */
[----:B------:R-:W-:-:S03]  /*5af0*/  ULDC.64 UR4, c[0x0][0x308] ;  /* 0x0000c20000047ab9 */ /* 0x000fc60000000a00 */
[----:B------:R-:W-:Y:S02]  /*5b00*/  IMAD.IADD R5, R5, 0x1, R11 ;  /* 0x0000000105057824 */ /* 0x000fe400078e020b */
[----:B------:R-:W-:Y:S02]  /*5b10*/  IMAD.IADD R34, R92, 0x1, -R200 ;  /* 0x000000015c227824 */ /* 0x000fe400078e0ac8 */
[----:B------:R-:W-:Y:S01]  /*5b20*/  IMAD.WIDE.U32 R4, R201, UR4, R4 ;  /* 0x00000004c9047c25 */ /* 0x000fe2000f8e0004 */
[----:B------:R-:W-:-:S03]  /*5b30*/  UMOV UR4, 0xffffffff ;  /* 0xffffffff00047882 */ /* 0x000fc60000000000 */
[----:B------:R-:W-:Y:S01]  /*5b40*/  IMAD R33, R201, UR5, R5 ;  /* 0x00000005c9217c24 */ /* 0x000fe2000f8e0205 */
[----:B------:R-:W-:-:S04]  /*5b50*/  LEA R32, P2, R4, UR6, 0x1 ;  /* 0x0000000604207c11 */ /* 0x000fc8000f8408ff */
[----:B------:R-:W-:Y:S02]  /*5b60*/  LEA.HI.X R33, R4, UR7, R33, 0x1, P2 ;  /* 0x0000000704217c11 */ /* 0x000fe400090f0c21 */
[----:B------:R-:W-:Y:S01]  /*5b70*/  ISETP.GE.AND P2, PT, R34, 0x1, PT ;  /* 0x000000012200780c */ /* 0x000fe20003f46270 */
[----:B------:R-:W-:-:S12]  /*5b80*/  BRA.DIV UR4, `(.L_x_695) ;  /* 0x0000015604307947 */ /* 0x000fd8000b800000 */
[----:B------:R0:W2:Y:S04]  /*5b90*/  SHFL.IDX PT, R5, R33, RZ, 0x1c1f ;  /* 0x001c1fff21057589 */ /* 0x0000a800000e0000 */
[----:B------:R0:W3:Y:S02]  /*5ba0*/  SHFL.IDX PT, R7, R32, RZ, 0x1c1f ;  /* 0x001c1fff20077589 */ /* 0x0000e400000e0000 */
.L_x_942:
[----:B------:R-:W-:Y:S04]  /*5bb0*/  BSSY B1, `(.L_x_696) ;  /* 0x000000d000017945 */ /* 0x000fe80003800000 */
[----:B------:R-:W-:Y:S05]  /*5bc0*/  @!P2 BRA `(.L_x_697) ;  /* 0x00000000002ca947 */ /* 0x000fea0003800000 */
[----:B------:R-:W-:Y:S02]  /*5bd0*/  ULDC UR4, c[0x0][0x2f4] ;  /* 0x0000bd0000047ab9 */ /* 0x000fe40000000800 */
[----:B------:R-:W-:-:S13]  /*5be0*/  ISETP.GE.AND P2, PT, R16, UR4, PT ;  /* 0x0000000410007c0c */ /* 0x000fda000bf46270 */
[----:B---3--:R-:W-:-:S04]  /*5bf0*/  @!P2 LEA R14, P4, R16, R7, 0x1 ;  /* 0x00000007100ea211 */ /* 0x008fc800078808ff */
[----:B--2---:R-:W-:Y:S02]  /*5c00*/  @!P2 LEA.HI.X R15, R16, R5, R17, 0x1, P4 ;  /* 0x00000005100fa211 */ /* 0x004fe400020f0c11 */
[----:B------:R-:W-:-:S13]  /*5c10*/  ISETP.GE.AND P4, PT, R2, UR4, PT ;  /* 0x0000000402007c0c */ /* 0x000fda000bf86270 */
[----:B------:R-:W-:-:S04]  /*5c20*/  @!P4 LEA R12, P5, R2, R7, 0x1 ;  /* 0x00000007020cc211 */ /* 0x000fc800078a08ff */
[----:B------:R-:W-:Y:S02]  /*5c30*/  @!P4 LEA.HI.X R13, R2, R5, R202, 0x1, P5 ;  /* 0x00000005020dc211 */ /* 0x000fe400028f0cca */
[----:B------:R-:W2:Y:S04]  /*5c40*/  @!P2 LDS.128 R4, [R98] ;  /* 0x000000006204a984 */ /* 0x000ea80000000c00 */
[----:B--2---:R-:W-:Y:S04]  /*5c50*/  @!P2 ST.E.128 desc[UR40][R14.64], R4 ;  /* 0x000000040e00a985 */ /* 0x004fe8000c101d28 */
[----:B------:R-:W2:Y:S04]  /*5c60*/  @!P4 LDS.128 R4, [R96] ;  /* 0x000000006004c984 */ /* 0x000ea80000000c00 */
[----:B--2---:R4:W-:Y:S02]  /*5c70*/  @!P4 ST.E.128 desc[UR40][R12.64], R4 ;  /* 0x000000040c00c985 */ /* 0x0049e4000c101d28 */
.L_x_697:
[----:B------:R-:W-:Y:S05]  /*5c80*/  BSYNC B1 ;  /* 0x0000000000017941 */ /* 0x000fea0003800000 */
.L_x_696:
[----:B------:R-:W-:-:S03]  /*5c90*/  UMOV UR4, 0xffffffff ;  /* 0xffffffff00047882 */ /* 0x000fc60000000000 */
[----:B------:R-:W-:Y:S05]  /*5ca0*/  BRA.DIV UR4, `(.L_x_698) ;  /* 0x0000015604347947 */ /* 0x000fea000b800000 */
[----:B--2-4-:R2:W4:Y:S04]  /*5cb0*/  SHFL.IDX PT, R5, R33, 0x1, 0x1c1f ;  /* 0x003c1f0021057f89 */ /* 0x01452800000e0000 */
[----:B---3--:R2:W3:Y:S02]  /*5cc0*/  SHFL.IDX PT, R7, R32, 0x1, 0x1c1f ;  /* 0x003c1f0020077f89 */ /* 0x0084e400000e0000 */
.L_x_946:
[----:B------:R-:W-:-:S13]  /*5cd0*/  ISETP.GE.AND P2, PT, R34, 0x41, PT ;  /* 0x000000412200780c */ /* 0x000fda0003f46270 */
[----:B------:R-:W-:Y:S05]  /*5ce0*/  @!P2 BRA `(.L_x_674) ;  /* 0x00000000002ca947 */ /* 0x000fea0003800000 */
[----:B------:R-:W-:Y:S02]  /*5cf0*/  ULDC UR4, c[0x0][0x2f4] ;  /* 0x0000bd0000047ab9 */ /* 0x000fe40000000800 */
[----:B------:R-:W-:-:S13]  /*5d00*/  ISETP.GE.AND P2, PT, R16, UR4, PT ;  /* 0x0000000410007c0c */ /* 0x000fda000bf46270 */
[----:B---3--:R-:W-:-:S04]  /*5d10*/  @!P2 LEA R14, P4, R16, R7, 0x1 ;  /* 0x00000007100ea211 */ /* 0x008fc800078808ff */
[----:B----4-:R-:W-:Y:S02]  /*5d20*/  @!P2 LEA.HI.X R15, R16, R5, R17, 0x1, P4 ;  /* 0x00000005100fa211 */ /* 0x010fe400020f0c11 */
[----:B------:R-:W-:-:S13]  /*5d30*/  ISETP.GE.AND P4, PT, R2, UR4, PT ;  /* 0x0000000402007c0c */ /* 0x000fda000bf86270 */
[----:B------:R-:W-:-:S04]  /*5d40*/  @!P4 LEA R12, P5, R2, R7, 0x1 ;  /* 0x00000007020cc211 */ /* 0x000fc800078a08ff */
[----:B------:R-:W-:Y:S02]  /*5d50*/  @!P4 LEA.HI.X R13, R2, R5, R202, 0x1, P5 ;  /* 0x00000005020dc211 */ /* 0x000fe400028f0cca */
[----:B------:R-:W3:Y:S04]  /*5d60*/  @!P2 LDS.128 R4, [R98+0x2000] ;  /* 0x002000006204a984 */ /* 0x000ee80000000c00 */
[----:B---3--:R-:W-:Y:S04]  /*5d70*/  @!P2 ST.E.128 desc[UR40][R14.64], R4 ;  /* 0x000000040e00a985 */ /* 0x008fe8000c101d28 */
[----:B------:R-:W3:Y:S04]  /*5d80*/  @!P4 LDS.128 R4, [R96+0x2000] ;  /* 0x002000006004c984 */ /* 0x000ee80000000c00 */
[----:B---3--:R3:W-:Y:S02]  /*5d90*/  @!P4 ST.E.128 desc[UR40][R12.64], R4 ;  /* 0x000000040c00c985 */ /* 0x0087e4000c101d28 */
.L_x_674:
[----:B------:R-:W-:Y:S05]  /*5da0*/  BSYNC B0 ;  /* 0x0000000000007941 */ /* 0x000fea0003800000 */
.L_x_654:
[----:B0--34-:R-:W0:Y:S01]  /*5db0*/  S2R R4, SR_TID.X ;  /* 0x0000000000047919 */ /* 0x019e220000002100 */
[----:B------:R-:W-:Y:S01]  /*5dc0*/  @!PT LDS RZ, [RZ] ;  /* 0x00000000fffff984 */ /* 0x000fe20000000800 */
[----:B------:R-:W-:Y:S01]  /*5dd0*/  @!PT LDS RZ, [RZ] ;  /* 0x00000000fffff984 */ /* 0x000fe20000000800 */
[----:B------:R-:W-:Y:S01]  /*5de0*/  @!PT LDS RZ, [RZ] ;  /* 0x00000000fffff984 */ /* 0x000fe20000000800 */
[----:B------:R-:W-:Y:S01]  /*5df0*/  @!PT LDS RZ, [RZ] ;  /* 0x00000000fffff984 */ /* 0x000fe20000000800 */
[----:B------:R3:W-:Y:S06]  /*5e00*/  MEMBAR.ALL.CTA ;  /* 0x0000000000007992 */ /* 0x0007ec0000008000 */
[----:B---3--:R-:W3:Y:S01]  /*5e10*/  FENCE.VIEW.ASYNC.S ;  /* 0x00000000000073c6 */ /* 0x008ee20000000000 */
[----:B------:R-:W-:Y:S05]  /*5e20*/  WARPSYNC.ALL ;  /* 0x0000000000007948 */ /* 0x000fea0003800000 */
[----:B------:R-:W-:Y:S01]  /*5e30*/  BSSY B0, `(.L_x_699) ;  /* 0x0000009000007945 */ /* 0x000fe20003800000 */
[----:B0-----:R-:W-:Y:S01]  /*5e40*/  LOP3.LUT R4, R4, 0x7f, RZ, 0xc0, !PT ;  /* 0x0000007f04047812 */ /* 0x001fe200078ec0ff */
[----:B---3--:R0:W-:Y:S03]  /*5e50*/  BAR.SYNC.DEFER_BLOCKING R60, 0x80 ;  /* 0x0002003c0000751d */ /* 0x0081e60000010000 */
[----:B------:R-:W-:-:S13]  /*5e60*/  ISETP.NE.AND P2, PT, R4, RZ, PT ;  /* 0x000000ff0400720c */ /* 0x000fda0003f45270 */
[----:B------:R-:W-:-:S04]  /*5e70*/  @!P2 IADD3 R4, R87, 0x228a0, RZ ;  /* 0x000228a05704a810 */ /* 0x000fc80007ffe0ff */
[----:B------:R-:W-:-:S04]  /*5e80*/  @!P2 PRMT R4, RZ, 0x654, R4 ;  /* 0x00000654ff04a816 */ /* 0x000fc80000000004 */
[----:B------:R0:W-:Y:S01]  /*5e90*/  @!P2 SYNCS.ARRIVE.TRANS64.RED.A1T0 RZ, [R4+URZ], RZ ;  /* 0x000000ff04ffa9a7 */ /* 0x0001e2000810043f */
[----:B------:R-:W-:Y:S05]  /*5ea0*/  @!P3 BRA `(.L_x_700) ;  /* 0x000000000004b947 */ /* 0x000fea0003800000 */
[----:B------:R-:W-:Y:S01]  /*5eb0*/  BPT.TRAP 0x1 ;  /* 0x000000040000795c */ /* 0x000fe20000300000 */
.L_x_700:
[----:B------:R-:W-:Y:S05]  /*5ec0*/  BSYNC B0 ;  /* 0x0000000000007941 */ /* 0x000fea0003800000 */
.L_x_699:
[----:B------:R-:W3:Y:S01]  /*5ed0*/  SYNCS.PHASECHK.TRANS64.TRYWAIT P3, [R87+URZ+0x228b0], R93 ;  /* 0x0228b05d570075a7 */ /* 0x000ee2000806017f */
[----:B------:R-:W-:Y:S04]  /*5ee0*/  BSSY B0, `(.L_x_701) ;  /* 0x0000002000007945 */ /* 0x000fe80003800000 */
[----:B---3--:R-:W-:Y:S05]  /*5ef0*/  @!P3 BRA `(.L_x_702) ;  /* 0x0000015000ecb947 */ /* 0x008fea0003800000 */
.L_x_947:
[----:B------:R-:W-:Y:S05]  /*5f00*/  BSYNC B0 ;  /* 0x0000000000007941 */ /* 0x000fea0003800000 */
.L_x_701:
[----:B------:R-:W-:Y:S01]  /*5f10*/  ULDC.64 UR4, c[0x0][0x328] ;  /* 0x0000ca0000047ab9 */ /* 0x000fe20000000a00 */
[----:B------:R-:W-:Y:S01]  /*5f20*/  ULDC.64 UR6, c[0x0][0x318] ;  /* 0x0000c60000067ab9 */ /* 0x000fe20000000a00 */
[----:B------:R-:W-:Y:S01]  /*5f30*/  IMAD R90, R90, UR4, RZ ;  /* 0x000000045a5a7c24 */ /* 0x000fe2000f8e02ff */
[----:B------:R-:W-:Y:S01]  /*5f40*/  BSSY B0, `(.L_x_703) ;  /* 0x0000040000007945 */ /* 0x000fe20003800000 */
[----:B0-----:R-:W-:-:S04]  /*5f50*/  IMAD.WIDE.U32 R4, R89, UR4, RZ ;  /* 0x0000000459047c25 */ /* 0x001fc8000f8e00ff */
[----:B------:R-:W-:Y:S01]  /*5f60*/  IMAD R89, R89, UR5, R90 ;  /* 0x0000000559597c24 */ /* 0x000fe2000f8e025a */
[----:B------:R-:W-:Y:S01]  /*5f70*/  ULDC.64 UR4, c[0x0][0x338] ;  /* 0x0000ce0000047ab9 */ /* 0x000fe20000000a00 */
[----:B------:R-:W-:Y:S02]  /*5f80*/  IMAD.IADD R92, R92, 0x1, -R200 ;  /* 0x000000015c5c7824 */ /* 0x000fe400078e0ac8 */
[----:B------:R-:W-:Y:S02]  /*5f90*/  IMAD R91, R91, UR4, RZ ;  /* 0x000000045b5b7c24 */ /* 0x000fe4000f8e02ff */
[----:B------:R-:W-:Y:S02]  /*5fa0*/  IMAD.IADD R5, R5, 0x1, R89 ;  /* 0x0000000105057824 */ /* 0x000fe400078e0259 */
[C---:B------:R-:W-:Y:S02]  /*5fb0*/  IMAD R91, R88.reuse, UR5, R91 ;  /* 0x00000005585b7c24 */ /* 0x040fe4000f8e025b */
[----:B------:R-:W-:Y:S01]  /*5fc0*/  IMAD.WIDE.U32 R4, R88, UR4, R4 ;  /* 0x0000000458047c25 */ /* 0x000fe2000f8e0004 */
[----:B------:R-:W-:-:S03]  /*5fd0*/  ULDC.64 UR4, c[0x0][0x330] ;  /* 0x0000cc0000047ab9 */ /* 0x000fc60000000a00 */
[----:B------:R-:W-:Y:S02]  /*5fe0*/  IMAD.IADD R5, R5, 0x1, R91 ;  /* 0x0000000105057824 */ /* 0x000fe400078e025b */
[----:B------:R-:W-:Y:S02]  /*5ff0*/  IMAD R34, R18, 0x6000, R82 ;  /* 0x0000600012227824 */ /* 0x000fe400078e0252 */
[----:B------:R-:W-:-:S04]  /*6000*/  IMAD.WIDE.U32 R4, R201, UR4, R4 ;  /* 0x00000004c9047c25 */ /* 0x000fc8000f8e0004 */
[----:B------:R-:W-:Y:S01]  /*6010*/  IMAD R5, R201, UR5, R5 ;  /* 0x00000005c9057c24 */ /* 0x000fe2000f8e0205 */
[----:B------:R-:W-:-:S04]  /*6020*/  LEA R35, P3, R4, UR6, 0x1 ;  /* 0x0000000604237c11 */ /* 0x000fc8000f8608ff */
[----:B------:R-:W-:Y:S01]  /*6030*/  LEA.HI.X R36, R4, UR7, R5, 0x1, P3 ;  /* 0x0000000704247c11 */ /* 0x000fe200098f0c05 */
[----:B------:R-:W-:Y:S01]  /*6040*/  IMAD.IADD R4, R75, 0x1, R34 ;  /* 0x000000014b047824 */ /* 0x000fe200078e0222 */
[----:B------:R-:W-:Y:S01]  /*6050*/  ISETP.GE.AND P3, PT, R92, 0x1, PT ;  /* 0x000000015c00780c */ /* 0x000fe20003f66270 */
[----:B------:R0:W4:Y:S01]  /*6060*/  SHFL.IDX PT, R41, R35, RZ, 0x1c1f ;  /* 0x001c1fff23297589 */ /* 0x00012200000e0000 */
[--C-:B------:R-:W-:Y:S02]  /*6070*/  IMAD R34, R34, 0x2, R25.reuse ;  /* 0x0000000222227824 */ /* 0x100fe400078e0219 */
[----:B------:R-:W-:Y:S01]  /*6080*/  IMAD R11, R4, 0x2, R25 ;  /* 0x00000002040b7824 */ /* 0x000fe200078e0219 */
[----:B------:R0:W0:Y:S08]  /*6090*/  SHFL.IDX PT, R39, R36, RZ, 0x1c1f ;  /* 0x001c1fff24277589 */ /* 0x00003000000e0000 */
[----:B------:R-:W-:Y:S05]  /*60a0*/  @!P3 BRA `(.L_x_704) ;  /* 0x0000000000a4b947 */ /* 0x000fea0003800000 */
[----:B------:R-:W-:Y:S02]  /*60b0*/  ISETP.NE.AND P5, PT, R77, RZ, PT ;  /* 0x000000ff4d00720c */ /* 0x000fe40003fa5270 */
[----:B------:R-:W-:Y:S02]  /*60c0*/  ISETP.NE.AND P4, PT, R78, RZ, PT ;  /* 0x000000ff4e00720c */ /* 0x000fe40003f85270 */
[----:B------:R-:W-:-:S09]  /*60d0*/  PRMT R37, R10, 0x8880, RZ ;  /* 0x000088800a257816 */ /* 0x000fd200000000ff */
[----:B------:R-:W5:Y:S01]  /*60e0*/  @P5 LDS.128 R4, [R34] ;  /* 0x0000000022045984 */ /* 0x000f620000000c00 */
[----:B--2-4-:R-:W-:-:S04]  /*60f0*/  @P5 LEA R32, P3, R16, R41, 0x1 ;  /* 0x0000002910205211 */ /* 0x014fc800078608ff */
[----:B0-----:R-:W-:Y:S02]  /*6100*/  @P5 LEA.HI.X R33, R16, R39, R17, 0x1, P3 ;  /* 0x0000002710215211 */ /* 0x001fe400018f0c11 */
[----:B------:R-:W-:-:S04]  /*6110*/  @P4 LEA R14, P3, R2, R41, 0x1 ;  /* 0x00000029020e4211 */ /* 0x000fc800078608ff */
[----:B------:R-:W-:Y:S02]  /*6120*/  @P4 LEA.HI.X R15, R2, R39, R202, 0x1, P3 ;  /* 0x00000027020f4211 */ /* 0x000fe400018f0cca */
[----:B------:R-:W-:-:S13]  /*6130*/  ISETP.NE.AND P3, PT, R79, RZ, PT ;  /* 0x000000ff4f00720c */ /* 0x000fda0003f65270 */
[----:B------:R-:W-:-:S04]  /*6140*/  @P3 LEA R12, P6, R211, R41, 0x1 ;  /* 0x00000029d30c3211 */ /* 0x000fc800078c08ff */
[----:B------:R-:W-:Y:S01]  /*6150*/  @P3 LEA.HI.X R13, R211, R39, R220, 0x1, P6 ;  /* 0x00000027d30d3211 */ /* 0x000fe200030f0cdc */
[----:B-----5:R0:W-:Y:S01]  /*6160*/  @P5 ST.E.128 desc[UR40][R32.64], R4 ;  /* 0x0000000420005985 */ /* 0x0201e2000c101d28 */
[----:B------:R-:W-:-:S03]  /*6170*/  ISETP.NE.AND P5, PT, R80, RZ, PT ;  /* 0x000000ff5000720c */ /* 0x000fc60003fa5270 */
[----:B------:R-:W2:Y:S10]  /*6180*/  @P4 LDS.128 R4, [R11] ;  /* 0x000000000b044984 */ /* 0x000eb40000000c00 */
[----:B0-----:R-:W-:-:S04]  /*6190*/  @P5 LEA R32, P6, R210, R41, 0x1 ;  /* 0x00000029d2205211 */ /* 0x001fc800078c08ff */
[----:B------:R-:W-:Y:S01]  /*61a0*/  @P5 LEA.HI.X R33, R210, R39, R219, 0x1, P6 ;  /* 0x00000027d2215211 */ /* 0x000fe200030f0cdb */
[----:B--2---:R0:W-:Y:S01]  /*61b0*/  @P4 ST.E.128 desc[UR40][R14.64], R4 ;  /* 0x000000040e004985 */ /* 0x0041e2000c101d28 */
[----:B------:R-:W-:-:S03]  /*61c0*/  ISETP.NE.AND P4, PT, R81, RZ, PT ;  /* 0x000000ff5100720c */ /* 0x000fc60003f85270 */
[----:B------:R-:W2:Y:S10]  /*61d0*/  @P3 LDS.128 R4, [R34+0x3000] ;  /* 0x0030000022043984 */ /* 0x000eb40000000c00 */
        /* <DEDUP_REMOVED lines=13> */
[----:B------:R-:W-:-:S03]  /*62b0*/  ISETP.GT.AND P4, PT, R37, -0x1, PT ;  /* 0xffffffff2500780c */ /* 0x000fc60003f84270 */
[----:B------:R-:W2:Y:S10]  /*62c0*/  @P3 LDS.128 R4, [R11+0x6000] ;  /* 0x006000000b043984 */ /* 0x000eb40000000c00 */
[----:B0-----:R-:W-:-:S04]  /*62d0*/  @!P4 LEA R14, P6, R212, R41, 0x1 ;  /* 0x00000029d40ec211 */ /* 0x001fc800078c08ff */
[----:B------:R-:W-:Y:S01]  /*62e0*/  @!P4 LEA.HI.X R15, R212, R39, R215, 0x1, P6 ;  /* 0x00000027d40fc211 */ /* 0x000fe200030f0cd7 */
[----:B--2---:R-:W-:Y:S04]  /*62f0*/  @P3 ST.E.128 desc[UR40][R12.64], R4 ;  /* 0x000000040c003985 */ /* 0x004fe8000c101d28 */
[----:B------:R-:W0:Y:S04]  /*6300*/  @P5 LDS.128 R4, [R34+0x9000] ;  /* 0x0090000022045984 */ /* 0x000e280000000c00 */
[----:B0-----:R-:W-:Y:S04]  /*6310*/  @P5 ST.E.128 desc[UR40][R32.64], R4 ;  /* 0x0000000420005985 */ /* 0x001fe8000c101d28 */
[----:B------:R-:W0:Y:S04]  /*6320*/  @!P4 LDS.128 R4, [R11+0x9000] ;  /* 0x009000000b04c984 */ /* 0x000e280000000c00 */
[----:B0-----:R0:W-:Y:S02]  /*6330*/  @!P4 ST.E.128 desc[UR40][R14.64], R4 ;  /* 0x000000040e00c985 */ /* 0x0011e4000c101d28 */
.L_x_704:
[----:B------:R-:W-:Y:S05]  /*6340*/  BSYNC B0 ;  /* 0x0000000000007941 */ /* 0x000fea0003800000 */
.L_x_703:
[----:B------:R-:W-:Y:S01]  /*6350*/  ISETP.GE.AND P3, PT, R92, 0x41, PT ;  /* 0x000000415c00780c */ /* 0x000fe20003f66270 */
[----:B------:R1:W1:Y:S01]  /*6360*/  SHFL.IDX PT, R37, R36, 0x1, 0x1c1f ;  /* 0x003c1f0024257f89 */ /* 0x00026200000e0000 */
[----:B------:R-:W-:Y:S03]  /*6370*/  BSSY B0, `(.L_x_705) ;  /* 0x000002c000007945 */ /* 0x000fe60003800000 */
[----:B0-----:R-:W0:Y:S08]  /*6380*/  SHFL.IDX PT, R35, R35, 0x1, 0x1c1f ;  /* 0x003c1f0023237f89 */ /* 0x001e3000000e0000 */
[----:B------:R-:W-:Y:S05]  /*6390*/  @!P3 BRA `(.L_x_706) ;  /* 0x0000000000a4b947 */ /* 0x000fea0003800000 */
[----:B------:R-:W-:Y:S02]  /*63a0*/  ISETP.NE.AND P5, PT, R77, RZ, PT ;  /* 0x000000ff4d00720c */ /* 0x000fe40003fa5270 */
[----:B------:R-:W-:Y:S02]  /*63b0*/  ISETP.NE.AND P4, PT, R78, RZ, PT ;  /* 0x000000ff4e00720c */ /* 0x000fe40003f85270 */
[----:B-1----:R-:W-:-:S09]  /*63c0*/  PRMT R36, R10, 0x8880, RZ ;  /* 0x000088800a247816 */ /* 0x002fd200000000ff */
[----:B------:R-:W1:Y:S01]  /*63d0*/  @P5 LDS.128 R4, [R34+0x2000] ;  /* 0x0020000022045984 */ /* 0x000e620000000c00 */
[----:B0-2---:R-:W-:-:S04]  /*63e0*/  @P5 LEA R32, P3, R16, R35, 0x1 ;  /* 0x0000002310205211 */ /* 0x005fc800078608ff */
[----:B------:R-:W-:Y:S02]  /*63f0*/  @P5 LEA.HI.X R33, R16, R37, R17, 0x1, P3 ;  /* 0x0000002510215211 */ /* 0x000fe400018f0c11 */
[----:B------:R-:W-:-:S04]  /*6400*/  @P4 LEA R14, P3, R2, R35, 0x1 ;  /* 0x00000023020e4211 */ /* 0x000fc800078608ff */
[----:B------:R-:W-:Y:S02]  /*6410*/  @P4 LEA.HI.X R15, R2, R37, R202, 0x1, P3 ;  /* 0x00000025020f4211 */ /* 0x000fe400018f0cca */
[----:B------:R-:W-:-:S13]  /*6420*/  ISETP.NE.AND P3, PT, R79, RZ, PT ;  /* 0x000000ff4f00720c */ /* 0x000fda0003f65270 */
[----:B------:R-:W-:-:S04]  /*6430*/  @P3 LEA R12, P6, R211, R35, 0x1 ;  /* 0x00000023d30c3211 */ /* 0x000fc800078c08ff */
[----:B------:R-:W-:Y:S01]  /*6440*/  @P3 LEA.HI.X R13, R211, R37, R220, 0x1, P6 ;  /* 0x00000025d30d3211 */ /* 0x000fe200030f0cdc */
[----:B-1----:R0:W-:Y:S01]  /*6450*/  @P5 ST.E.128 desc[UR40][R32.64], R4 ;  /* 0x0000000420005985 */ /* 0x0021e2000c101d28 */
[----:B------:R-:W-:-:S03]  /*6460*/  ISETP.NE.AND P5, PT, R80, RZ, PT ;  /* 0x000000ff5000720c */ /* 0x000fc60003fa5270 */
[----:B------:R-:W1:Y:S10]  /*6470*/  @P4 LDS.128 R4, [R11+0x2000] ;  /* 0x002000000b044984 */ /* 0x000e740000000c00 */
[----:B0-----:R-:W-:-:S04]  /*6480*/  @P5 LEA R32, P6, R210, R35, 0x1 ;  /* 0x00000023d2205211 */ /* 0x001fc800078c08ff */
        /* <DEDUP_REMOVED lines=17> */
[----:B------:R-:W-:-:S03]  /*65a0*/  ISETP.GT.AND P4, PT, R36, -0x1, PT ;  /* 0xffffffff2400780c */ /* 0x000fc60003f84270 */
[----:B------:R-:W1:Y:S10]  /*65b0*/  @P3 LDS.128 R4, [R11+0x8000] ;  /* 0x008000000b043984 */ /* 0x000e740000000c00 */
[----:B0-----:R-:W-:-:S04]  /*65c0*/  @!P4 LEA R14, P6, R212, R35, 0x1 ;  /* 0x00000023d40ec211 */ /* 0x001fc800078c08ff */
[----:B------:R-:W-:Y:S01]  /*65d0*/  @!P4 LEA.HI.X R15, R212, R37, R215, 0x1, P6 ;  /* 0x00000025d40fc211 */ /* 0x000fe200030f0cd7 */
[----:B-1----:R-:W-:Y:S04]  /*65e0*/  @P3 ST.E.128 desc[UR40][R12.64], R4 ;  /* 0x000000040c003985 */ /* 0x002fe8000c101d28 */
[----:B------:R-:W0:Y:S04]  /*65f0*/  @P5 LDS.128 R4, [R34+0xb000] ;  /* 0x00b0000022045984 */ /* 0x000e280000000c00 */
[----:B0-----:R-:W-:Y:S04]  /*6600*/  @P5 ST.E.128 desc[UR40][R32.64], R4 ;  /* 0x0000000420005985 */ /* 0x001fe8000c101d28 */
[----:B------:R-:W0:Y:S04]  /*6610*/  @!P4 LDS.128 R4, [R11+0xb000] ;  /* 0x00b000000b04c984 */ /* 0x000e280000000c00 */
[----:B0-----:R0:W-:Y:S02]  /*6620*/  @!P4 ST.E.128 desc[UR40][R14.64], R4 ;  /* 0x000000040e00c985 */ /* 0x0011e4000c101d28 */
.L_x_706:
[----:B------:R-:W-:Y:S05]  /*6630*/  BSYNC B0 ;  /* 0x0000000000007941 */ /* 0x000fea0003800000 */
.L_x_705:
[----:B0-----:R-:W5:Y:S01]  /*6640*/  LDL R4, [R1] ;  /* 0x0000000001047983 */ /* 0x001f620000100800 */
[----:B-1-3--:R-:W-:Y:S02]  /*6650*/  @!P2 VIADD R87, R87, 0x228c0 ;  /* 0x000228c05757a836 */ /* 0x00afe40000000000 */
[----:B------:R-:W-:Y:S01]  /*6660*/  VIADD R18, R18, 0x1 ;  /* 0x0000000112127836 */ /* 0x000fe20000000000 */
[----:B------:R-:W-:Y:S01]  /*6670*/  @!PT LDS RZ, [RZ] ;  /* 0x00000000fffff984 */ /* 0x000fe20000000800 */
[----:B------:R-:W-:Y:S01]  /*6680*/  @!PT LDS RZ, [RZ] ;  /* 0x00000000fffff984 */ /* 0x000fe20000000800 */
[----:B------:R-:W-:Y:S01]  /*6690*/  @!PT LDS RZ, [RZ] ;  /* 0x00000000fffff984 */ /* 0x000fe20000000800 */
[----:B------:R-:W-:Y:S01]  /*66a0*/  @!PT LDS RZ, [RZ] ;  /* 0x00000000fffff984 */ /* 0x000fe20000000800 */
[----:B------:R0:W-:Y:S06]  /*66b0*/  MEMBAR.ALL.CTA ;  /* 0x0000000000007992 */ /* 0x0001ec0000008000 */
[----:B0-----:R-:W0:Y:S01]  /*66c0*/  FENCE.VIEW.ASYNC.S ;  /* 0x00000000000073c6 */ /* 0x001e220000000000 */
[----:B------:R-:W-:Y:S01]  /*66d0*/  @!P2 PRMT R87, RZ, 0x654, R87 ;  /* 0x00000654ff57a816 */ /* 0x000fe20000000057 */
[----:B0-----:R0:W-:Y:S06]  /*66e0*/  BAR.SYNC.DEFER_BLOCKING R60, 0x80 ;  /* 0x0002003c0000751d */ /* 0x0011ec0000010000 */
[----:B------:R0:W-:Y:S01]  /*66f0*/  @!P2 SYNCS.ARRIVE.TRANS64.RED.A1T0 RZ, [R87+URZ], RZ ;  /* 0x000000ff57ffa9a7 */ /* 0x0001e2000810043f */
[----:B------:R-:W-:-:S04]  /*6700*/  ISETP.NE.AND P2, PT, R18, 0x2, PT ;  /* 0x000000021200780c */ /* 0x000fc80003f45270 */
[----:B------:R-:W-:Y:S02]  /*6710*/  SEL R5, RZ, 0x1, P2 ;  /* 0x00000001ff057807 */ /* 0x000fe40001000000 */
[----:B------:R-:W-:Y:S02]  /*6720*/  SEL R18, R18, RZ, P2 ;  /* 0x000000ff12127207 */ /* 0x000fe40001000000 */
[----:B------:R-:W-:Y:S02]  /*6730*/  LOP3.LUT R204, R204, R5, RZ, 0x3c, !PT ;  /* 0x00000005cccc7212 */ /* 0x000fe400078e3cff */
[----:B-----5:R-:W-:-:S13]  /*6740*/  LOP3.LUT P3, RZ, R4, 0x2, RZ, 0xc0, !PT ;  /* 0x0000000204ff7812 */ /* 0x020fda000786c0ff */
[----:B0-----:R-:W-:Y:S05]  /*6750*/  @P3 BRA `(.L_x_707) ;  /* 0xffffffc400743947 */ /* 0x001fea000383ffff */
[----:B------:R-:W0:Y:S01]  /*6760*/  S2R R4, SR_TID.X ;  /* 0x0000000000047919 */ /* 0x000e220000002100 */
[----:B------:R-:W-:Y:S02]  /*6770*/  PLOP3.LUT P0, PT, PT, PT, PT, 0x8, 0x0 ;  /* 0x000000000000781c */ /* 0x000fe40003f0e170 */
[----:B0-----:R-:W-:-:S04]  /*6780*/  SHF.R.U32.HI R4, RZ, 0x7, R4 ;  /* 0x00000007ff047819 */ /* 0x001fc80000011604 */
[----:B------:R-:W-:-:S13]  /*6790*/  ISETP.NE.AND P3, PT, R4, 0x1, PT ;  /* 0x000000010400780c */ /* 0x000fda0003f65270 */
[----:B------:R-:W-:Y:S05]  /*67a0*/  @!P3 WARPSYNC.ALL ;  /* 0x000000000000b948 */ /* 0x000fea0003800000 */
[----:B------:R-:W-:Y:S06]  /*67b0*/  @!P3 BAR.ARV 0x9, 0x100 ;  /* 0x024400000000bb1d */ /* 0x000fec0000002000 */
.L_x_649:
[----:B------:R-:W-:Y:S01]  /*67c0*/  MOV R0, RZ ;  /* 0x000000ff00007202 */ /* 0x000fe20000000f00 */
[----:B------:R-:W-:Y:S06]  /*67d0*/  @P0 BRA `(.L_x_708) ;  /* 0x00000000000c0947 */ /* 0x000fec0003800000 */
[----:B------:R-:W0:Y:S01]  /*67e0*/  FENCE.VIEW.ASYNC.G ;  /* 0x00000000000073c6 */ /* 0x000e220000000100 */
[----:B------:R-:W-:Y:S05]  /*67f0*/  WARPSYNC.ALL ;  /* 0x0000000000007948 */ /* 0x000fea0003800000 */
[----:B0-----:R-:W-:Y:S06]  /*6800*/  BAR.ARV 0xc, 0x180 ;  /* 0x0306000000007b1d */ /* 0x001fec0000002000 */
.L_x_708:
[----:B------:R-:W3:Y:S01]  /*6810*/  LDL R3, [R1] ;  /* 0x0000000001037983 */ /* 0x000ee20000100800 */
[----:B------:R-:W-:Y:S01]  /*6820*/  BSSY B0, `(.L_x_709) ;  /* 0x0000021000007945 */ /* 0x000fe20003800000 */
[----:B---3--:R-:W-:-:S13]  /*6830*/  LOP3.LUT P0, RZ, R3, 0x8, RZ, 0xc0, !PT ;  /* 0x0000000803ff7812 */ /* 0x008fda000780c0ff */
[----:B------:R-:W-:Y:S05]  /*6840*/  @!P0 BRA `(.L_x_710) ;  /* 0x0000000000788947 */ /* 0x000fea0003800000 */
[----:B------:R-:W3:Y:S01]  /*6850*/  LDL R3, [R1+0x30] ;  /* 0x0000300001037983 */ /* 0x000ee20000100800 */
[----:B------:R-:W-:Y:S01]  /*6860*/  ULDC UR4, c[0x0][0x9f0] ;  /* 0x00027c0000047ab9 */ /* 0x000fe20000000800 */
[----:B---3--:R-:W-:-:S04]  /*6870*/  ISETP.NE.AND P0, PT, R3, RZ, PT ;  /* 0x000000ff0300720c */ /* 0x008fc80003f05270 */
[----:B------:R-:W-:-:S04]  /*6880*/  SEL R9, R3, UR4, P0 ;  /* 0x0000000403097c07 */ /* 0x000fc80008000000 */
[-C--:B------:R-:W-:Y:S02]  /*6890*/  IABS R6, R9.reuse ;  /* 0x0000000900067213 */ /* 0x080fe40000000000 */
[----:B------:R-:W-:Y:S02]  /*68a0*/  IADD3 R0, R177, -0x1, R9 ;  /* 0xffffffffb1007810 */ /* 0x000fe40007ffe009 */
[----:B------:R-:W0:Y:S01]  /*68b0*/  I2F.RP R3, R6 ;  /* 0x0000000600037306 */ /* 0x000e220000209400 */
[-C--:B------:R-:W-:Y:S02]  /*68c0*/  IABS R10, R9.reuse ;  /* 0x00000009000a7213 */ /* 0x080fe40000000000 */
[----:B------:R-:W-:Y:S02]  /*68d0*/  IABS R8, R0 ;  /* 0x0000000000087213 */ /* 0x000fe40000000000 */
[----:B------:R-:W-:-:S04]  /*68e0*/  LOP3.LUT R0, R0, R9, RZ, 0x3c, !PT ;  /* 0x0000000900007212 */ /* 0x000fc800078e3cff */
[----:B------:R-:W-:Y:S01]  /*68f0*/  ISETP.GE.AND P2, PT, R0, RZ, PT ;  /* 0x000000ff0000720c */ /* 0x000fe20003f46270 */
[----:B0-----:R-:W0:Y:S02]  /*6900*/  MUFU.RCP R3, R3 ;  /* 0x0000000300037308 */ /* 0x001e240000001000 */
[----:B0-----:R-:W-:Y:S02]  /*6910*/  VIADD R4, R3, 0xffffffe ;  /* 0x0ffffffe03047836 */ /* 0x001fe40000000000 */
[----:B------:R-:W-:-:S04]  /*6920*/  IMAD.MOV R3, RZ, RZ, -R10 ;  /* 0x000000ffff037224 */ /* 0x000fc800078e0a0a */
[----:B------:R0:W1:Y:S02]  /*6930*/  F2I.FTZ.U32.TRUNC.NTZ R5, R4 ;  /* 0x0000000400057305 */ /* 0x000064000021f000 */
[----:B0-----:R-:W-:Y:S02]  /*6940*/  IMAD.MOV.U32 R4, RZ, RZ, RZ ;  /* 0x000000ffff047224 */ /* 0x001fe400078e00ff */
        /* <DEDUP_REMOVED lines=11> */
[----:B------:R-:W-:-:S05]  /*6a00*/  IMAD.MOV.U32 R0, RZ, RZ, R5 ;  /* 0x000000ffff007224 */ /* 0x000fca00078e0005 */
[----:B------:R-:W-:Y:S02]  /*6a10*/  @!P2 IADD3 R0, -R0, RZ, RZ ;  /* 0x000000ff0000a210 */ /* 0x000fe40007ffe1ff */
[----:B------:R-:W-:-:S07]  /*6a20*/  @!P1 LOP3.LUT R0, RZ, R9, RZ, 0x33, !PT ;  /* 0x00000009ff009212 */ /* 0x000fce00078e33ff */
.L_x_710:
[----:B------:R-:W-:Y:S05]  /*6a30*/  BSYNC B0 ;  /* 0x0000000000007941 */ /* 0x000fea0003800000 */
.L_x_709:
[----:B------:R-:W3:Y:S01]  /*6a40*/  LDL R3, [R1+0x48] ;  /* 0x0000480001037983 */ /* 0x000ee20000100800 */
[----:B------:R-:W-:Y:S01]  /*6a50*/  PLOP3.LUT P0, PT, PT, PT, PT, 0x80, 0x0 ;  /* 0x000000000000781c */ /* 0x000fe20003f0f070 */
[----:B------:R-:W-:Y:S01]  /*6a60*/  IMAD.MOV.U32 R155, RZ, RZ, RZ ;  /* 0x000000ffff9b7224 */ /* 0x000fe200078e00ff */
[----:B------:R-:W-:Y:S01]  /*6a70*/  CS2R R150, SRZ ;  /* 0x0000000000967805 */ /* 0x000fe2000001ff00 */
[----:B------:R-:W-:Y:S01]  /*6a80*/  IMAD.MOV.U32 R156, RZ, RZ, RZ ;  /* 0x000000ffff9c7224 */ /* 0x000fe200078e00ff */
        /* <DEDUP_REMOVED lines=25> */
[----:B--2---:R-:W-:Y:S02]  /*6c20*/  CS2R R98, SRZ ;  /* 0x0000000000627805 */ /* 0x004fe4000001ff00 */
        /* <DEDUP_REMOVED lines=28> */
[----:B----4-:R-:W-:Y:S02]  /*6df0*/  CS2R R40, SRZ ;  /* 0x0000000000287805 */ /* 0x010fe4000001ff00 */
[----:B------:R-:W-:Y:S02]  /*6e00*/  CS2R R38, SRZ ;  /* 0x0000000000267805 */ /* 0x000fe4000001ff00 */
[----:B------:R-:W-:Y:S02]  /*6e10*/  CS2R R36, SRZ ;  /* 0x0000000000247805 */ /* 0x000fe4000001ff00 */
[----:B------:R-:W-:-:S02]  /*6e20*/  CS2R R34, SRZ ;  /* 0x0000000000227805 */ /* 0x000fc4000001ff00 */
[----:B------:R-:W-:Y:S02]  /*6e30*/  CS2R R32, SRZ ;  /* 0x0000000000207805 */ /* 0x000fe4000001ff00 */
[----:B------:R-:W-:Y:S02]  /*6e40*/  CS2R R30, SRZ ;  /* 0x00000000001e7805 */ /* 0x000fe4000001ff00 */
[----:B------:R-:W-:Y:S02]  /*6e50*/  CS2R R28, SRZ ;  /* 0x00000000001c7805 */ /* 0x000fe4000001ff00 */
[----:B------:R-:W-:Y:S02]  /*6e60*/  CS2R R26, SRZ ;  /* 0x00000000001a7805 */ /* 0x000fe4000001ff00 */
[----:B------:R-:W-:Y:S01]  /*6e70*/  CS2R R152, SRZ ;  /* 0x0000000000987805 */ /* 0x000fe2000001ff00 */
[----:B---3--:R-:W-:-:S05]  /*6e80*/  IMAD R3, R3, R0, RZ ;  /* 0x0000000003037224 */ /* 0x008fca00078e02ff */
[----:B------:R0:W-:Y:S01]  /*6e90*/  STL [R1+0x18], R3 ;  /* 0x0000180301007387 */ /* 0x0001e20000100800 */
[----:B------:R-:W-:-:S04]  /*6ea0*/  VIADDMNMX R177, R3, R0, R177, PT ;  /* 0x0000000003b17246 */ /* 0x000fc800038001b1 */
[----:B------:R-:W-:-:S13]  /*6eb0*/  ISETP.GT.AND P1, PT, R177, R3, PT ;  /* 0x00000003b100720c */ /* 0x000fda0003f24270 */
[----:B0-----:R-:W-:Y:S05]  /*6ec0*/  @!P1 BRA `(.L_x_711) ;  /* 0x0000007800509947 */ /* 0x001fea0003800000 */
[----:B------:R-:W0:Y:S01]  /*6ed0*/  S2R R30, SR_TID.X ;  /* 0x00000000001e7919 */ /* 0x000e220000002100 */
[----:B------:R-:W-:Y:S01]  /*6ee0*/  UMOV UR4, 0xffffffff ;  /* 0xffffffff00047882 */ /* 0x000fe20000000000 */
[----:B0-----:R-:W-:-:S05]  /*6ef0*/  VIADD R30, R30, 0xffffff80 ;  /* 0xffffff801e1e7836 */ /* 0x001fca0000000000 */
[----:B------:R-:W-:-:S04]  /*6f00*/  SHF.R.S32.HI R29, RZ, 0x1f, R30 ;  /* 0x0000001fff1d7819 */ /* 0x000fc8000001141e */
[----:B------:R-:W-:-:S04]  /*6f10*/  LEA.HI R13, R29, R30, RZ, 0x7 ;  /* 0x0000001e1d0d7211 */ /* 0x000fc800078f38ff */
[----:B------:R-:W-:Y:S01]  /*6f20*/  SHF.R.S32.HI R13, RZ, 0x7, R13 ;  /* 0x00000007ff0d7819 */ /* 0x000fe2000001140d */
[----:B------:R-:W-:Y:S06]  /*6f30*/  BRA.DIV UR4, `(.L_x_712) ;  /* 0x0000014204f07947 */ /* 0x000fec000b800000 */
[----:B------:R0:W1:Y:S02]  /*6f40*/  SHFL.IDX PT, R14, R13, RZ, 0x1f ;  /* 0x00001fff0d0e7589 */ /* 0x00006400000e0000 */
.L_x_950:
[----:B-1----:R-:W-:Y:S01]  /*6f50*/  LEA.HI R0, R14, R14, RZ, 0x1 ;  /* 0x0000000e0e007211 */ /* 0x002fe200078f08ff */
[----:B------:R-:W-:Y:S01]  /*6f60*/  VIADD R26, R19, 0x18400 ;  /* 0x00018400131a7836 */ /* 0x000fe20000000000 */
[----:B------:R-:W-:Y:S02]  /*6f70*/  BSSY B6, `(.L_x_713) ;  /* 0x0000018000067945 */ /* 0x000fe40003800000 */
[----:B------:R-:W-:Y:S02]  /*6f80*/  LOP3.LUT R3, R0, 0x1e, RZ, 0xc0, !PT ;  /* 0x0000001e00037812 */ /* 0x000fe400078ec0ff */
[----:B------:R-:W-:-:S03]  /*6f90*/  LOP3.LUT P0, RZ, R26, 0x1bf, RZ, 0xc0, !PT ;  /* 0x000001bf1aff7812 */ /* 0x000fc6000780c0ff */
[----:B------:R-:W-:-:S04]  /*6fa0*/  IMAD.IADD R3, R14, 0x1, -R3 ;  /* 0x000000010e037824 */ /* 0x000fc800078e0a03 */
[----:B------:R-:W-:-:S05]  /*6fb0*/  IMAD R3, R3, 0x2000, R26 ;  /* 0x0000200003037824 */ /* 0x000fca00078e021a */
[----:B------:R-:W-:-:S04]  /*6fc0*/  SHF.R.U32.HI R3, RZ, 0x4, R3 ;  /* 0x00000004ff037819 */ /* 0x000fc80000011603 */
[----:B------:R-:W-:Y:S01]  /*6fd0*/  LOP3.LUT R24, R3, 0x3fff, RZ, 0xc0, !PT ;  /* 0x00003fff03187812 */ /* 0x000fe200078ec0ff */
[----:B------:R-:W-:Y:S06]  /*6fe0*/  @!P0 BRA `(.L_x_714) ;  /* 0x0000000000408947 */ /* 0x000fec0003800000 */
[----:B------:R-:W-:Y:S01]  /*6ff0*/  MOV R14, 0x0 ;  /* 0x00000000000e7802 */ /* 0x000fe20000000f00 */
[----:B------:R-:W-:Y:S01]  /*7000*/  ULDC.64 UR4, c[0x4][0x98] ;  /* 0x0100260000047ab9 */ /* 0x000fe20000000a00 */
[----:B------:R-:W-:Y:S01]  /*7010*/  ULDC.64 UR6, c[0x4][0xa0] ;  /* 0x0100280000067ab9 */ /* 0x000fe20000000a00 */
[----:B------:R-:W-:Y:S01]  /*7020*/  IMAD.U32 R4, RZ, RZ, UR4 ;  /* 0x00000004ff047e24 */ /* 0x000fe2000f8e00ff */
[----:B------:R-:W-:Y:S01]  /*7030*/  MOV R6, UR6 ;  /* 0x0000000600067c02 */ /* 0x000fe20008000f00 */
[----:B------:R-:W-:Y:S01]  /*7040*/  IMAD.U32 R5, RZ, RZ, UR5 ;  /* 0x00000005ff057e24 */ /* 0x000fe2000f8e00ff */
[----:B------:R-:W1:Y:S01]  /*7050*/  LDC.64 R14, c[0x4][R14] ;  /* 0x010000000e0e7b82 */ /* 0x000e620000000a00 */
[----:B------:R-:W-:Y:S01]  /*7060*/  ULDC.64 UR4, c[0x4][0x38] ;  /* 0x01000e0000047ab9 */ /* 0x000fe20000000a00 */
[----:B------:R-:W-:Y:S02]  /*7070*/  IMAD.U32 R7, RZ, RZ, UR7 ;  /* 0x00000007ff077e24 */ /* 0x000fe4000f8e00ff */
[----:B------:R-:W-:-:S02]  /*7080*/  IMAD.U32 R10, RZ, RZ, UR4 ;  /* 0x00000004ff0a7e24 */ /* 0x000fc4000f8e00ff */
[----:B------:R-:W-:Y:S02]  /*7090*/  IMAD.U32 R11, RZ, RZ, UR5 ;  /* 0x00000005ff0b7e24 */ /* 0x000fe4000f8e00ff */
[----:B------:R-:W-:Y:S02]  /*70a0*/  IMAD.MOV.U32 R8, RZ, RZ, 0x70 ;  /* 0x00000070ff087424 */ /* 0x000fe400078e00ff */
[----:B------:R-:W-:Y:S02]  /*70b0*/  IMAD.MOV.U32 R12, RZ, RZ, 0x1 ;  /* 0x00000001ff0c7424 */ /* 0x000fe400078e00ff */
[----:B0-----:R-:W-:-:S07]  /*70c0*/  IMAD.MOV.U32 R13, RZ, RZ, RZ ;  /* 0x000000ffff0d7224 */ /* 0x001fce00078e00ff */
[----:B------:R-:W-:-:S07]  /*70d0*/  LEPC R20, `(.L_x_714) ;  /* 0x000000001014794e */ /* 0x000fce0000000000 */
[----:B-1---5:R-:W-:Y:S05]  /*70e0*/  CALL.ABS.NOINC R14 ;  /* 0x000000000e007343 */ /* 0x022fea0003c00000 */
.L_x_714:
[----:B------:R-:W-:Y:S05]  /*70f0*/  BSYNC B6 ;  /* 0x0000000000067941 */ /* 0x000fea0003800000 */
.L_x_713:
[----:B------:R-:W-:Y:S02]  /*7100*/  ULDC UR4, c[0x0][0x3f4] ;  /* 0x0000fd0000047ab9 */ /* 0x000fe40000000800 */
[----:B------:R-:W-:-:S13]  /*7110*/  ISETP.LT.AND P0, PT, RZ, UR4, PT ;  /* 0x00000004ff007c0c */ /* 0x000fda000bf01270 */
[----:B------:R-:W-:Y:S05]  /*7120*/  @P0 BRA `(.L_x_715) ;  /* 0x0000000000400947 */ /* 0x000fea0003800000 */
[----:B------:R-:W2:Y:S02]  /*7130*/  LDL R20, [R1+0x40] ;  /* 0x0000400001147983 */ /* 0x000ea40000100800 */
[----:B--2---:R-:W-:-:S04]  /*7140*/  LEA.HI R0, R20, R20, RZ, 0x1 ;  /* 0x0000001414007211 */ /* 0x004fc800078f08ff */
[----:B------:R-:W-:-:S05]  /*7150*/  LOP3.LUT R0, R0, 0xfffffffe, RZ, 0xc0, !PT ;  /* 0xfffffffe00007812 */ /* 0x000fca00078ec0ff */
[----:B------:R-:W-:-:S05]  /*7160*/  IMAD.IADD R0, R20, 0x1, -R0 ;  /* 0x0000000114007824 */ /* 0x000fca00078e0a00 */
[----:B------:R-:W-:-:S04]  /*7170*/  SHF.L.U32 R0, R0, 0x1f, RZ ;  /* 0x0000001f00007819 */ /* 0x000fc800000006ff */
[----:B------:R1:W2:Y:S03]  /*7180*/  SYNCS.PHASECHK.TRANS64.TRYWAIT P0, [R19+URZ+0x22800], R0 ;  /* 0x02280000130075a7 */ /* 0x0002a6000800017f */
[----:B--2---:R-:W-:Y:S05]  /*7190*/  @!P0 NANOSLEEP.SYNCS 0x989680 ;  /* 0x009896800000895d */ /* 0x004fea0003900000 */
[----:B------:R-:W2:Y:S01]  /*71a0*/  @!P0 SYNCS.PHASECHK.TRANS64 P0, [R19+URZ+0x22800], R0 ;  /* 0x02280000130085a7 */ /* 0x000ea2000800007f */
[----:B------:R-:W-:Y:S04]  /*71b0*/  BSSY B0, `(.L_x_716) ;  /* 0x0000006000007945 */ /* 0x000fe80003800000 */
[----:B--2---:R-:W-:Y:S05]  /*71c0*/  @P0 BRA `(.L_x_717) ;  /* 0x0000000000100947 */ /* 0x004fea0003800000 */
.L_x_718:
[----:B--2---:R2:W3:Y:S02]  /*71d0*/  SYNCS.PHASECHK.TRANS64.TRYWAIT P0, [R19+URZ+0x22800], R0 ;  /* 0x02280000130075a7 */ /* 0x0044e4000800017f */
[----:B---3--:R-:W-:Y:S05]  /*71e0*/  @!P0 NANOSLEEP.SYNCS 0x989680 ;  /* 0x009896800000895d */ /* 0x008fea0003900000 */
[----:B------:R-:W3:Y:S02]  /*71f0*/  @!P0 SYNCS.PHASECHK.TRANS64 P0, [R19+URZ+0x22800], R0 ;  /* 0x02280000130085a7 */ /* 0x000ee4000800007f */
[----:B---3--:R-:W-:Y:S05]  /*7200*/  @!P0 BRA `(.L_x_718) ;  /* 0xfffffffc00f08947 */ /* 0x008fea000383ffff */
.L_x_717:
[----:B------:R-:W-:Y:S05]  /*7210*/  BSYNC B0 ;  /* 0x0000000000007941 */ /* 0x000fea0003800000 */
.L_x_716:
[----:B------:R-:W-:Y:S05]  /*7220*/  BRA `(.L_x_719) ;  /* 0x0000002000ec7947 */ /* 0x000fea0003800000 */
.L_x_715:
[----:B-----5:R-:W-:Y:S01]  /*7230*/  SHF.R.S32.HI R0, RZ, 0x1f, R50 ;  /* 0x0000001fff007819 */ /* 0x020fe20000011432 */
[----:B------:R-:W-:Y:S01]  /*7240*/  ULDC.64 UR4, c[0x0][0x3f8] ;  /* 0x0000fe0000047ab9 */ /* 0x000fe20000000a00 */
[----:B------:R-:W-:Y:S01]  /*7250*/  ULDC.64 UR6, c[0x0][0x408] ;  /* 0x0001020000067ab9 */ /* 0x000fe20000000a00 */
[----:B------:R-:W-:Y:S01]  /*7260*/  LOP3.LUT P0, RZ, R26, 0x3ff, RZ, 0xc0, !PT ;  /* 0x000003ff1aff7812 */ /* 0x000fe2000780c0ff */
[----:B------:R-:W-:Y:S01]  /*7270*/  IMAD.WIDE.U32 R4, R50, UR4, RZ ;  /* 0x0000000432047c25 */ /* 0x000fe2000f8e00ff */
[----:B------:R-:W-:Y:S03]  /*7280*/  BSSY B6, `(.L_x_720) ;  /* 0x000001f000067945 */ /* 0x000fe60003800000 */
[C---:B------:R-:W-:Y:S02]  /*7290*/  IMAD R3, R0.reuse, UR4, RZ ;  /* 0x0000000400037c24 */ /* 0x040fe4000f8e02ff */
[----:B------:R-:W-:-:S02]  /*72a0*/  IMAD R9, R0, UR6, RZ ;  /* 0x0000000600097c24 */ /* 0x000fc4000f8e02ff */
[C---:B------:R-:W-:Y:S01]  /*72b0*/  IMAD R3, R50.reuse, UR5, R3 ;  /* 0x0000000532037c24 */ /* 0x040fe2000f8e0203 */
[----:B------:R-:W-:Y:S01]  /*72c0*/  ULDC.64 UR4, c[0x0][0x3e8] ;  /* 0x0000fa0000047ab9 */ /* 0x000fe20000000a00 */
[----:B------:R-:W-:Y:S01]  /*72d0*/  IMAD.WIDE.U32 R6, R50, UR6, RZ ;  /* 0x0000000632067c25 */ /* 0x000fe2000f8e00ff */
[----:B------:R-:W-:-:S03]  /*72e0*/  LEA R26, P1, R4, UR4, 0x1 ;  /* 0x00000004041a7c11 */ /* 0x000fc6000f8208ff */
[----:B------:R-:W-:Y:S01]  /*72f0*/  IMAD R9, R50, UR7, R9 ;  /* 0x0000000732097c24 */ /* 0x000fe2000f8e0209 */
[----:B------:R-:W-:Y:S01]  /*7300*/  ULDC.64 UR6, c[0x0][0x400] ;  /* 0x0001000000067ab9 */ /* 0x000fe20000000a00 */
[----:B------:R-:W-:Y:S01]  /*7310*/  IMAD.IADD R27, R3, 0x1, R5 ;  /* 0x00000001031b7824 */ /* 0x000fe200078e0205 */
[----:B------:R-:W-:Y:S02]  /*7320*/  LEA R28, P2, R6, UR6, 0x1 ;  /* 0x00000006061c7c11 */ /* 0x000fe4000f8408ff */
[----:B------:R-:W-:Y:S02]  /*7330*/  IADD3 R25, R9, R7, RZ ;  /* 0x0000000709197210 */ /* 0x000fe40007ffe0ff */
[----:B------:R-:W-:Y:S02]  /*7340*/  LEA.HI.X R27, R4, UR5, R27, 0x1, P1 ;  /* 0x00000005041b7c11 */ /* 0x000fe400088f0c1b */
[----:B------:R-:W-:Y:S01]  /*7350*/  LEA.HI.X R25, R6, UR7, R25, 0x1, P2 ;  /* 0x0000000706197c11 */ /* 0x000fe200090f0c19 */
[----:B------:R-:W-:Y:S06]  /*7360*/  @!P0 BRA `(.L_x_721) ;  /* 0x0000000000408947 */ /* 0x000fec0003800000 */
[----:B------:R-:W-:Y:S01]  /*7370*/  MOV R14, 0x0 ;  /* 0x00000000000e7802 */ /* 0x000fe20000000f00 */
[----:B------:R-:W-:Y:S01]  /*7380*/  ULDC.64 UR4, c[0x4][0x98] ;  /* 0x0100260000047ab9 */ /* 0x000fe20000000a00 */
[----:B------:R-:W-:Y:S01]  /*7390*/  ULDC.64 UR6, c[0x4][0xa0] ;  /* 0x0100280000067ab9 */ /* 0x000fe20000000a00 */
[----:B------:R-:W-:Y:S01]  /*73a0*/  IMAD.U32 R4, RZ, RZ, UR4 ;  /* 0x00000004ff047e24 */ /* 0x000fe2000f8e00ff */
[----:B0-----:R-:W-:Y:S01]  /*73b0*/  MOV R13, RZ ;  /* 0x000000ff000d7202 */ /* 0x001fe20000000f00 */
        /* <DEDUP_REMOVED lines=10> */
[----:B0-----:R-:W-:Y:S05]  /*7460*/  CALL.ABS.NOINC R14 ;  /* 0x000000000e007343 */ /* 0x001fea0003c00000 */
.L_x_721:
[----:B------:R-:W-:Y:S05]  /*7470*/  BSYNC B6 ;  /* 0x0000000000067941 */ /* 0x000fea0003800000 */
.L_x_720:
[----:B------:R-:W-:Y:S01]  /*7480*/  ULDC.U8 UR4, c[0x0][0x410] ;  /* 0x0001040000047ab9 */ /* 0x000fe20000000000 */
[----:B------:R-:W-:Y:S01]  /*7490*/  BSSY B0, `(.L_x_722) ;  /* 0x000020c000007945 */ /* 0x000fe20003800000 */
[----:B------:R-:W-:Y:S01]  /*74a0*/  ISETP.NE.AND P0, PT, RZ, UR4, PT ;  /* 0x00000004ff007c0c */ /* 0x000fe2000bf05270 */
[----:B------:R-:W-:-:S12]  /*74b0*/  IMAD R4, R49, 0x80, R200 ;  /* 0x0000008031047824 */ /* 0x000fd800078e02c8 */
[----:B------:R-:W-:Y:S05]  /*74c0*/  @!P0 BRA `(.L_x_723) ;  /* 0x0000001000288947 */ /* 0x000fea0003800000 */
[----:B------:R-:W-:-:S03]  /*74d0*/  UMOV UR4, 0xffffffff ;  /* 0xffffffff00047882 */ /* 0x000fc60000000000 */
[----:B------:R-:W-:Y:S05]  /*74e0*/  BRA.DIV UR4, `(.L_x_724) ;  /* 0x0000013e04a87947 */ /* 0x000fea000b800000 */
[----:B------:R1:W2:Y:S04]  /*74f0*/  SHFL.IDX PT, R0, R27, RZ, 0x1c1f ;  /* 0x001c1fff1b007589 */ /* 0x0002a800000e0000 */
[----:B------:R1:W3:Y:S04]  /*7500*/  SHFL.IDX PT, R3, R26, RZ, 0x1c1f ;  /* 0x001c1fff1a037589 */ /* 0x0002e800000e0000 */
[----:B------:R-:W4:Y:S04]  /*7510*/  SHFL.IDX PT, R25, R25, RZ, 0x1c1f ;  /* 0x001c1fff19197589 */ /* 0x000f2800000e0000 */
[----:B------:R1:W0:Y:S02]  /*7520*/  SHFL.IDX PT, R20, R28, RZ, 0x1c1f ;  /* 0x001c1fff1c147589 */ /* 0x00022400000e0000 */
.L_x_956:
[----:B-1----:R-:W5:Y:S01]  /*7530*/  LDL R28, [R1+0x40] ;  /* 0x00004000011c7983 */ /* 0x002f620000100800 */
[----:B------:R-:W-:Y:S01]  /*7540*/  ULDC UR4, c[0x0][0x448] ;  /* 0x0001120000047ab9 */ /* 0x000fe20000000800 */
[----:B------:R-:W-:Y:S01]  /*7550*/  LEA.HI R29, R29, R30, RZ, 0x2 ;  /* 0x0000001e1d1d7211 */ /* 0x000fe200078f10ff */
[----:B------:R-:W-:Y:S01]  /*7560*/  IMAD R26, R48, UR4, RZ ;  /* 0x00000004301a7c24 */ /* 0x000fe2000f8e02ff */
[----:B------:R-:W-:Y:S01]  /*7570*/  BSSY B1, `(.L_x_725) ;  /* 0x0000023000017945 */ /* 0x000fe20003800000 */
[----:B------:R-:W-:Y:S02]  /*7580*/  CS2R R6, SRZ ;  /* 0x0000000000067805 */ /* 0x000fe4000001ff00 */
[----:B------:R-:W-:Y:S02]  /*7590*/  CS2R R8, SRZ ;  /* 0x0000000000087805 */ /* 0x000fe4000001ff00 */
[----:B------:R-:W-:Y:S02]  /*75a0*/  SHF.R.S32.HI R29, RZ, 0x1f, R29 ;  /* 0x0000001fff1d7819 */ /* 0x000fe4000001141d */
[----:B------:R-:W-:Y:S01]  /*75b0*/  ISETP.GE.AND P0, PT, R4, R26, PT ;  /* 0x0000001a0400720c */ /* 0x000fe20003f06270 */
[----:B------:R-:W-:Y:S01]  /*75c0*/  IMAD R26, R49, -0x80, R26 ;  /* 0xffffff80311a7824 */ /* 0x000fe200078e021a */
[----:B------:R-:W-:-:S02]  /*75d0*/  CS2R R4, SRZ ;  /* 0x0000000000047805 */ /* 0x000fc4000001ff00 */
[----:B-----5:R-:W-:-:S04]  /*75e0*/  LEA.HI R10, R28, R28, RZ, 0x1 ;  /* 0x0000001c1c0a7211 */ /* 0x020fc800078f08ff */
[----:B------:R-:W-:Y:S02]  /*75f0*/  LOP3.LUT R27, R10, 0xfffffffe, RZ, 0xc0, !PT ;  /* 0xfffffffe0a1b7812 */ /* 0x000fe400078ec0ff */
[----:B------:R-:W-:-:S03]  /*7600*/  CS2R R10, SRZ ;  /* 0x00000000000a7805 */ /* 0x000fc6000001ff00 */
[----:B------:R-:W-:Y:S05]  /*7610*/  @P0 BRA `(.L_x_726) ;  /* 0x0000000000600947 */ /* 0x000fea0003800000 */
[----:B------:R-:W-:Y:S01]  /*7620*/  ULDC UR4, c[0x0][0x3f4] ;  /* 0x0000fd0000047ab9 */ /* 0x000fe20000000800 */
[C---:B------:R-:W-:Y:S01]  /*7630*/  IMAD.SHL.U32 R14, R205.reuse, 0x2, RZ ;  /* 0x00000002cd0e7824 */ /* 0x040fe200078e00ff */
[----:B------:R-:W-:Y:S01]  /*7640*/  ISETP.GE.AND P2, PT, R22, UR4, PT ;  /* 0x0000000416007c0c */ /* 0x000fe2000bf46270 */
[----:B---3--:R-:W-:Y:S01]  /*7650*/  IMAD.MOV.U32 R4, RZ, RZ, R3 ;  /* 0x000000ffff047224 */ /* 0x008fe200078e0003 */
[C---:B------:R-:W-:Y:S01]  /*7660*/  ISETP.GE.AND P3, PT, R205.reuse, UR4, PT ;  /* 0x00000004cd007c0c */ /* 0x040fe2000bf66270 */
[----:B--2---:R-:W-:Y:S01]  /*7670*/  IMAD.MOV.U32 R5, RZ, RZ, R0 ;  /* 0x000000ffff057224 */ /* 0x004fe200078e0000 */
[----:B------:R-:W-:Y:S02]  /*7680*/  SHF.R.S32.HI R6, RZ, 0x1f, R205 ;  /* 0x0000001fff067819 */ /* 0x000fe400000114cd */
[----:B------:R-:W-:Y:S01]  /*7690*/  CS2R R8, SRZ ;  /* 0x0000000000087805 */ /* 0x000fe2000001ff00 */
[----:B----4-:R-:W-:Y:S01]  /*76a0*/  IMAD.MOV.U32 R7, RZ, RZ, R25 ;  /* 0x000000ffff077224 */ /* 0x010fe200078e0019 */
[----:B------:R-:W-:Y:S01]  /*76b0*/  SHF.L.U64.HI R15, R205, 0x1, R6 ;  /* 0x00000001cd0f7819 */ /* 0x000fe20000010206 */
[----:B0-----:R-:W-:-:S04]  /*76c0*/  IMAD.MOV.U32 R6, RZ, RZ, R20 ;  /* 0x000000ffff067224 */ /* 0x001fc800078e0014 */
[----:B------:R-:W-:Y:S02]  /*76d0*/  @!P2 IMAD.WIDE R4, R22, 0x2, R4 ;  /* 0x000000021604a825 */ /* 0x000fe400078e0204 */
[-C--:B------:R-:W-:Y:S02]  /*76e0*/  @!P3 IADD3 R12, P0, R3, R14.reuse, RZ ;  /* 0x0000000e030cb210 */ /* 0x080fe40007f1e0ff */
[----:B------:R-:W-:Y:S01]  /*76f0*/  @!P3 IADD3 R14, P1, R20, R14, RZ ;  /* 0x0000000e140eb210 */ /* 0x000fe20007f3e0ff */
[----:B------:R0:W5:Y:S01]  /*7700*/  @!P2 LD.E.64 R8, desc[UR40][R4.64] ;  /* 0x000000280408a980 */ /* 0x000162000c101b00 */
[----:B------:R-:W-:Y:S01]  /*7710*/  @!P2 IMAD.WIDE R20, R22, 0x2, R6 ;  /* 0x000000021614a825 */ /* 0x000fe200078e0206 */
[----:B------:R-:W-:Y:S02]  /*7720*/  CS2R R10, SRZ ;  /* 0x00000000000a7805 */ /* 0x000fe4000001ff00 */
[----:B------:R-:W-:Y:S01]  /*7730*/  CS2R R6, SRZ ;  /* 0x0000000000067805 */ /* 0x000fe2000001ff00 */
[----:B------:R-:W-:-:S02]  /*7740*/  @!P3 IMAD.X R13, R0, 0x1, R15, P0 ;  /* 0x00000001000db824 */ /* 0x000fc400000e060f */
[----:B------:R-:W-:Y:S01]  /*7750*/  @!P3 IMAD.X R15, R25, 0x1, R15, P1 ;  /* 0x00000001190fb824 */ /* 0x000fe200008e060f */
[----:B0-----:R-:W-:Y:S02]  /*7760*/  CS2R R4, SRZ ;  /* 0x0000000000047805 */ /* 0x001fe4000001ff00 */
[----:B------:R1:W5:Y:S04]  /*7770*/  @!P3 LD.E.64 R10, desc[UR40][R12.64] ;  /* 0x000000280c0ab980 */ /* 0x000368000c101b00 */
[----:B------:R1:W5:Y:S04]  /*7780*/  @!P3 LD.E.64 R6, desc[UR40][R14.64] ;  /* 0x000000280e06b980 */ /* 0x000368000c101b00 */
[----:B------:R1:W5:Y:S02]  /*7790*/  @!P2 LD.E.64 R4, desc[UR40][R20.64] ;  /* 0x000000281404a980 */ /* 0x000364000c101b00 */
.L_x_726:
[----:B------:R-:W-:Y:S05]  /*77a0*/  BSYNC B1 ;  /* 0x0000000000017941 */ /* 0x000fea0003800000 */
.L_x_725:
[----:B-1----:R-:W4:Y:S01]  /*77b0*/  LDL R14, [R1+0x1c] ;  /* 0x00001c00010e7983 */ /* 0x002f220000100800 */
[----:B------:R-:W-:Y:S01]  /*77c0*/  IADD3 R27, R28, -R27, RZ ;  /* 0x8000001b1c1b7210 */ /* 0x000fe20007ffe0ff */
[----:B-----5:R-:W-:Y:S01]  /*77d0*/  IMAD.MOV.U32 R30, RZ, RZ, R8 ;  /* 0x000000ffff1e7224 */ /* 0x020fe200078e0008 */
[--C-:B------:R-:W-:Y:S02]  /*77e0*/  SHF.R.U64 R32, R8, 0x10, R9.reuse ;  /* 0x0000001008207819 */ /* 0x100fe40000001209 */
[----:B------:R-:W-:Y:S02]  /*77f0*/  SHF.L.U32 R8, R27, 0x1f, RZ ;  /* 0x0000001f1b087819 */ /* 0x000fe400000006ff */
[----:B------:R-:W-:Y:S02]  /*7800*/  LEA.HI R29, R29, R200, RZ, 0x3 ;  /* 0x000000c81d1d7211 */ /* 0x000fe400078f18ff */
[----:B------:R-:W1:Y:S02]  /*7810*/  SYNCS.PHASECHK.TRANS64.TRYWAIT P0, [R19+URZ+0x22800], R8 ;  /* 0x02280008130075a7 */ /* 0x000e64000800017f */
[----:B------:R-:W-:Y:S01]  /*7820*/  LOP3.LUT R29, R29, 0xfffffff8, RZ, 0xc0, !PT ;  /* 0xfffffff81d1d7812 */ /* 0x000fe200078ec0ff */
[----:B---3--:R-:W-:-:S04]  /*7830*/  IMAD.MOV.U32 R3, RZ, RZ, R9 ;  /* 0x000000ffff037224 */ /* 0x008fc800078e0009 */
[----:B------:R-:W-:-:S04]  /*7840*/  IMAD.IADD R29, R200, 0x1, -R29 ;  /* 0x00000001c81d7824 */ /* 0x000fc800078e0a1d */
[----:B--2---:R-:W-:Y:S01]  /*7850*/  IMAD.SHL.U32 R0, R29, 0x40, RZ ;  /* 0x000000401d007824 */ /* 0x004fe200078e00ff */
[----:B------:R-:W-:-:S04]  /*7860*/  PRMT R30, R30, 0x5410, R3 ;  /* 0x000054101e1e7816 */ /* 0x000fc80000000003 */
[----:B------:R-:W-:-:S04]  /*7870*/  LOP3.LUT R3, R0, 0x1c0, RZ, 0xc0, !PT ;  /* 0x000001c000037812 */ /* 0x000fc800078ec0ff */
[----:B------:R-:W-:Y:S02]  /*7880*/  LOP3.LUT R0, R3, 0x18, R16, 0xf8, !PT ;  /* 0x0000001803007812 */ /* 0x000fe400078ef810 */
[----:B------:R-:W-:Y:S01]  /*7890*/  SHF.R.U32.HI R3, RZ, 0x3, R3 ;  /* 0x00000003ff037819 */ /* 0x000fe20000011603 */
[----:B------:R-:W-:Y:S01]  /*78a0*/  IMAD.MOV.U32 R28, RZ, RZ, R4 ;  /* 0x000000ffff1c7224 */ /* 0x000fe200078e0004 */
[----:B0-----:R-:W-:Y:S02]  /*78b0*/  SHF.R.U32.HI R13, RZ, 0x10, R9 ;  /* 0x00000010ff0d7819 */ /* 0x001fe40000011609 */
[----:B------:R-:W-:Y:S01]  /*78c0*/  LOP3.LUT R0, R0, R3, RZ, 0x3c, !PT ;  /* 0x0000000300007212 */ /* 0x000fe200078e3cff */
[--C-:B------:R-:W-:Y:S01]  /*78d0*/  IMAD.MOV.U32 R9, RZ, RZ, R5.reuse ;  /* 0x000000ffff097224 */ /* 0x100fe200078e0005 */
[----:B------:R-:W-:Y:S01]  /*78e0*/  SHF.R.U64 R34, R4, 0x10, R5 ;  /* 0x0000001004227819 */ /* 0x000fe20000001205 */
[----:B------:R-:W-:Y:S01]  /*78f0*/  IMAD.MOV.U32 R4, RZ, RZ, R7 ;  /* 0x000000ffff047224 */ /* 0x000fe200078e0007 */
[----:B------:R-:W-:Y:S01]  /*7900*/  LOP3.LUT P2, RZ, R29, 0x4, RZ, 0xc0, !PT ;  /* 0x000000041dff7812 */ /* 0x000fe2000784c0ff */
[----:B------:R-:W-:Y:S01]  /*7910*/  IMAD.MOV.U32 R31, RZ, RZ, R10 ;  /* 0x000000ffff1f7224 */ /* 0x000fe200078e000a */
[--C-:B------:R-:W-:Y:S01]  /*7920*/  SHF.R.U64 R33, R10, 0x10, R11.reuse ;  /* 0x000000100a217819 */ /* 0x100fe2000000120b */
[----:B------:R-:W-:Y:S01]  /*7930*/  IMAD.MOV.U32 R12, RZ, RZ, R11 ;  /* 0x000000ffff0c7224 */ /* 0x000fe200078e000b */
[----:B------:R-:W-:-:S02]  /*7940*/  MOV R29, R6 ;  /* 0x00000006001d7202 */ /* 0x000fc40000000f00 */
[----:B------:R-:W-:Y:S01]  /*7950*/  PRMT R28, R28, 0x5410, R9 ;  /* 0x000054101c1c7816 */ /* 0x000fe20000000009 */
[----:B------:R-:W-:Y:S01]  /*7960*/  BSSY B1, `(.L_x_727) ;  /* 0x0000011000017945 */ /* 0x000fe20003800000 */
[----:B------:R-:W-:Y:S02]  /*7970*/  SHF.R.U32.HI R10, RZ, 0x10, R11 ;  /* 0x00000010ff0a7819 */ /* 0x000fe4000001160b */
[----:B------:R-:W-:Y:S02]  /*7980*/  SHF.R.U32.HI R5, RZ, 0x10, R5 ;  /* 0x00000010ff057819 */ /* 0x000fe40000011605 */
[----:B------:R-:W-:Y:S02]  /*7990*/  VIMNMX R9, R26, 0x80, PT ;  /* 0x000000801a097848 */ /* 0x000fe40003fe0100 */
[----:B------:R-:W-:Y:S02]  /*79a0*/  SHF.R.U64 R35, R6, 0x10, R7 ;  /* 0x0000001006237819 */ /* 0x000fe40000001207 */
[----:B------:R-:W-:-:S02]  /*79b0*/  PRMT R29, R29, 0x5410, R4 ;  /* 0x000054101d1d7816 */ /* 0x000fc40000000004 */
[----:B------:R-:W-:Y:S02]  /*79c0*/  SHF.R.U32.HI R6, RZ, 0x10, R7 ;  /* 0x00000010ff067819 */ /* 0x000fe40000011607 */
[----:B------:R-:W-:Y:S02]  /*79d0*/  PRMT R32, R32, 0x5410, R13 ;  /* 0x0000541020207816 */ /* 0x000fe4000000000d */
[----:B------:R-:W-:Y:S02]  /*79e0*/  PRMT R31, R31, 0x5410, R12 ;  /* 0x000054101f1f7816 */ /* 0x000fe4000000000c */
[----:B------:R-:W-:Y:S02]  /*79f0*/  PRMT R33, R33, 0x5410, R10 ;  /* 0x0000541021217816 */ /* 0x000fe4000000000a */
[----:B------:R-:W-:Y:S02]  /*7a00*/  PRMT R34, R34, 0x5410, R5 ;  /* 0x0000541022227816 */ /* 0x000fe40000000005 */
[----:B------:R-:W-:Y:S01]  /*7a10*/  ISETP.GE.AND P1, PT, R200, R9, PT ;  /* 0x00000009c800720c */ /* 0x000fe20003f26270 */
[----:B----4-:R-:W-:-:S04]  /*7a20*/  IMAD R0, R14, 0x200, R0 ;  /* 0x000002000e007824 */ /* 0x010fc800078e0200 */
[----:B------:R-:W-:-:S04]  /*7a30*/  IMAD R3, R0, 0x2, R19 ;  /* 0x0000000200037824 */ /* 0x000fc800078e0213 */
[C---:B------:R-:W-:Y:S02]  /*7a40*/  VIADD R4, R3.reuse, 0x18400 ;  /* 0x0001840003047836 */ /* 0x040fe40000000000 */
[----:B------:R-:W-:Y:S01]  /*7a50*/  VIADD R0, R3, 0x18440 ;  /* 0x0001844003007836 */ /* 0x000fe20000000000 */
[----:B-1----:R-:W-:Y:S06]  /*7a60*/  @!P0 BRA `(.L_x_728) ;  /* 0x0000013800bc8947 */ /* 0x002fec0003800000 */
.L_x_957:
[----:B------:R-:W-:Y:S05]  /*7a70*/  BSYNC B1 ;  /* 0x0000000000017941 */ /* 0x000fea0003800000 */
.L_x_727:
[----:B------:R-:W-:Y:S01]  /*7a80*/  BSSY B1, `(.L_x_729) ;  /* 0x0000057000017945 */ /* 0x000fe20003800000 */
[----:B------:R-:W-:Y:S01]  /*7a90*/  PRMT R35, R35, 0x5410, R6 ;  /* 0x0000541023237816 */ /* 0x000fe20000000006 */
[----:B------:R-:W-:Y:S02]  /*7aa0*/  @P2 VIADD R0, R4, 0xffffffc0 ;  /* 0xffffffc004002836 */ /* 0x000fe40000000000 */
[----:B------:R-:W-:Y:S05]  /*7ab0*/  @P1 BRA `(.L_x_730) ;  /* 0x00000004004c1947 */ /* 0x000fea0003800000 */
[----:B------:R-:W1:Y:S01]  /*7ac0*/  LDC R4, c[0x0][0x3f4] ;  /* 0x0000fd00ff047b82 */ /* 0x000e620000000800 */
[----:B------:R-:W-:Y:S01]  /*7ad0*/  BSSY B2, `(.L_x_731) ;  /* 0x000002a000027945 */ /* 0x000fe20003800000 */
[-C--:B-1----:R-:W-:Y:S02]  /*7ae0*/  ISETP.GE.AND P0, PT, R22, R4.reuse, PT ;  /* 0x000000041600720c */ /* 0x082fe40003f06270 */
[----:B------:R-:W-:-:S11]  /*7af0*/  ISETP.GE.AND P1, PT, R205, R4, PT ;  /* 0x00000004cd00720c */ /* 0x000fd60003f26270 */
[----:B------:R-:W-:Y:S05]  /*7b00*/  @P0 BRA `(.L_x_732) ;  /* 0x0000000000980947 */ /* 0x000fea0003800000 */
[----:B------:R-:W0:Y:S01]  /*7b10*/  LDS.128 R4, [R3+0x18400] ;  /* 0x0184000003047984 */ /* 0x000e220000000c00 */
[----:B------:R-:W-:Y:S02]  /*7b20*/  HADD2.F32 R15, -RZ, R28.H0_H0 ;  /* 0x2000001cff0f7230 */ /* 0x000fe40000004100 */
[----:B------:R-:W-:Y:S02]  /*7b30*/  HADD2.F32 R13, -RZ, R30.H0_H0 ;  /* 0x2000001eff0d7230 */ /* 0x000fe40000004100 */
[----:B------:R-:W-:Y:S02]  /*7b40*/  HADD2.F32 R14, -RZ, R32.H0_H0 ;  /* 0x20000020ff0e7230 */ /* 0x000fe40000004100 */
[----:B------:R-:W-:Y:S02]  /*7b50*/  HADD2.F32 R20, -RZ, R34.H0_H0 ;  /* 0x20000022ff147230 */ /* 0x000fe40000004100 */
[--C-:B0-----:R-:W-:Y:S02]  /*7b60*/  HADD2.F32 R8, -RZ, R4.reuse.H0_H0 ;  /* 0x20000004ff087230 */ /* 0x101fe40000004100 */
[----:B------:R-:W-:-:S02]  /*7b70*/  HADD2.F32 R4, -RZ, R4.H1_H1 ;  /* 0x30000004ff047230 */ /* 0x000fc40000004100 */
[--C-:B------:R-:W-:Y:S02]  /*7b80*/  HADD2.F32 R10, -RZ, R5.reuse.H0_H0 ;  /* 0x20000005ff0a7230 */ /* 0x100fe40000004100 */
[----:B------:R-:W-:Y:S02]  /*7b90*/  HADD2.F32 R5, -RZ, R5.H1_H1 ;  /* 0x30000005ff057230 */ /* 0x000fe40000004100 */
[C---:B------:R-:W-:Y:S01]  /*7ba0*/  FMUL.FTZ R21, R4.reuse, R15 ;  /* 0x0000000f04157220 */ /* 0x040fe20000410000 */
[----:B------:R-:W-:Y:S01]  /*7bb0*/  FMUL.FTZ R4, R4, R13 ;  /* 0x0000000d04047220 */ /* 0x000fe20000410000 */
[--C-:B------:R-:W-:Y:S02]  /*7bc0*/  HADD2.F32 R11, -RZ, R6.reuse.H0_H0 ;  /* 0x20000006ff0b7230 */ /* 0x100fe40000004100 */
[----:B------:R-:W-:Y:S02]  /*7bd0*/  HADD2.F32 R12, -RZ, R7.H0_H0 ;  /* 0x20000007ff0c7230 */ /* 0x000fe40000004100 */
[C---:B------:R-:W-:Y:S01]  /*7be0*/  FFMA.FTZ R26, R8.reuse, R15, R4 ;  /* 0x0000000f081a7223 */ /* 0x040fe20000010004 */
[C---:B------:R-:W-:Y:S01]  /*7bf0*/  FMUL.FTZ R25, R5.reuse, R20 ;  /* 0x0000001405197220 */ /* 0x040fe20000410000 */
[----:B------:R-:W-:Y:S01]  /*7c00*/  FFMA.FTZ R21, R8, R13, -R21 ;  /* 0x0000000d08157223 */ /* 0x000fe20000010815 */
[----:B------:R-:W-:Y:S01]  /*7c10*/  FMUL.FTZ R15, R5, R14 ;  /* 0x0000000e050f7220 */ /* 0x000fe20000410000 */
[----:B------:R-:W-:-:S02]  /*7c20*/  HADD2.F32 R6, -RZ, R6.H1_H1 ;  /* 0x30000006ff067230 */ /* 0x000fc40000004100 */
[C---:B------:R-:W-:Y:S01]  /*7c30*/  FFMA.FTZ R25, R10.reuse, R14, -R25 ;  /* 0x0000000e0a197223 */ /* 0x040fe20000010819 */
[----:B------:R-:W-:Y:S02]  /*7c40*/  HADD2.F32 R7, -RZ, R7.H1_H1 ;  /* 0x30000007ff077230 */ /* 0x000fe40000004100 */
[----:B------:R-:W-:Y:S01]  /*7c50*/  FFMA.FTZ R10, R10, R20, R15 ;  /* 0x000000140a0a7223 */ /* 0x000fe2000001000f */
[----:B------:R-:W-:Y:S02]  /*7c60*/  HADD2.F32 R8, -RZ, R28.H1_H1 ;  /* 0x3000001cff087230 */ /* 0x000fe40000004100 */
[----:B------:R-:W-:Y:S02]  /*7c70*/  HADD2.F32 R4, -RZ, R30.H1_H1 ;  /* 0x3000001eff047230 */ /* 0x000fe40000004100 */
[----:B------:R-:W-:Y:S02]  /*7c80*/  HADD2.F32 R13, -RZ, R34.H1_H1 ;  /* 0x30000022ff0d7230 */ /* 0x000fe40000004100 */
[----:B------:R-:W-:Y:S01]  /*7c90*/  FMUL.FTZ R14, R6, R8 ;  /* 0x00000008060e7220 */ /* 0x000fe20000410000 */
[----:B------:R-:W-:-:S02]  /*7ca0*/  HADD2.F32 R5, -RZ, R32.H1_H1 ;  /* 0x30000020ff057230 */ /* 0x000fc40000004100 */
[-C--:B------:R-:W-:Y:S01]  /*7cb0*/  FMUL.FTZ R15, R6, R4.reuse ;  /* 0x00000004060f7220 */ /* 0x080fe20000410000 */
[----:B------:R-:W-:Y:S01]  /*7cc0*/  FMUL.FTZ R27, R7, R13 ;  /* 0x0000000d071b7220 */ /* 0x000fe20000410000 */
[----:B------:R-:W-:Y:S01]  /*7cd0*/  FFMA.FTZ R6, R11, R4, -R14 ;  /* 0x000000040b067223 */ /* 0x000fe2000001080e */
[-C--:B------:R-:W-:Y:S01]  /*7ce0*/  FMUL.FTZ R20, R7, R5.reuse ;  /* 0x0000000507147220 */ /* 0x080fe20000410000 */
[----:B------:R-:W-:Y:S01]  /*7cf0*/  FFMA.FTZ R15, R11, R8, R15 ;  /* 0x000000080b0f7223 */ /* 0x000fe2000001000f */
[----:B------:R-:W-:Y:S01]  /*7d00*/  FFMA.FTZ R7, R12, R5, -R27 ;  /* 0x000000050c077223 */ /* 0x000fe2000001081b */
[----:B------:R-:W-:Y:S01]  /*7d10*/  F2FP.F16.F32.PACK_AB R4, R26, R21 ;  /* 0x000000151a04723e */ /* 0x000fe200000000ff */
[----:B------:R-:W-:Y:S01]  /*7d20*/  FFMA.FTZ R20, R12, R13, R20 ;  /* 0x0000000d0c147223 */ /* 0x000fe20000010014 */
[----:B------:R-:W-:Y:S02]  /*7d30*/  F2FP.F16.F32.PACK_AB R5, R10, R25 ;  /* 0x000000190a05723e */ /* 0x000fe400000000ff */
[----:B------:R-:W-:-:S02]  /*7d40*/  F2FP.F16.F32.PACK_AB R6, R15, R6 ;  /* 0x000000060f06723e */ /* 0x000fc400000000ff */
[----:B------:R-:W-:-:S05]  /*7d50*/  F2FP.F16.F32.PACK_AB R7, R20, R7 ;  /* 0x000000071407723e */ /* 0x000fca00000000ff */
[----:B------:R1:W-:Y:S02]  /*7d60*/  STS.128 [R3+0x18400], R4 ;  /* 0x0184000403007388 */ /* 0x0003e40000000c00 */
.L_x_732:
[----:B------:R-:W-:Y:S05]  /*7d70*/  BSYNC B2 ;  /* 0x0000000000027941 */ /* 0x000fea0003800000 */
.L_x_731:
[----:B------:R-:W-:Y:S05]  /*7d80*/  @P1 BRA `(.L_x_730) ;  /* 0x0000000000981947 */ /* 0x000fea0003800000 */
[----:B-1----:R-:W0:Y:S01]  /*7d90*/  LDS.128 R4, [R0] ;  /* 0x0000000000047984 */ /* 0x002e220000000c00 */
        /* <DEDUP_REMOVED lines=36> */
[----:B------:R2:W-:Y:S02]  /*7fe0*/  STS.128 [R0], R4 ;  /* 0x0000000400007388 */ /* 0x0005e40000000c00 */
.L_x_730:
[----:B------:R-:W-:Y:S05]  /*7ff0*/  BSYNC B1 ;  /* 0x0000000000017941 */ /* 0x000fea0003800000 */
.L_x_729:
[----:B-12---:R-:W-:-:S05]  /*8000*/  VIADD R4, R200, 0x40 ;  /* 0x00000040c8047836 */ /* 0x006fca0000000000 */
[----:B------:R-:W-:-:S13]  /*8010*/  ISETP.GE.AND P0, PT, R4, R9, PT ;  /* 0x000000090400720c */ /* 0x000fda0003f06270 */
        /* <DEDUP_REMOVED lines=11> */
[----:B------:R-:W-:Y:S02]  /*80d0*/  HADD2.F32 R26, -RZ, R28.H1_H1 ;  /* 0x3000001cff1a7230 */ /* 0x000fe40000004100 */
[----:B------:R-:W-:-:S02]  /*80e0*/  HADD2.F32 R27, -RZ, R34.H1_H1 ;  /* 0x30000022ff1b7230 */ /* 0x000fc40000004100 */
[--C-:B0-----:R-:W-:Y:S02]  /*80f0*/  HADD2.F32 R8, -RZ, R4.reuse.H0_H0 ;  /* 0x20000004ff087230 */ /* 0x101fe40000004100 */
[----:B------:R-:W-:Y:S02]  /*8100*/  HADD2.F32 R4, -RZ, R4.H1_H1 ;  /* 0x30000004ff047230 */ /* 0x000fe40000004100 */
[--C-:B------:R-:W-:Y:S02]  /*8110*/  HADD2.F32 R9, -RZ, R5.reuse.H0_H0 ;  /* 0x20000005ff097230 */ /* 0x100fe40000004100 */
[----:B------:R-:W-:Y:S02]  /*8120*/  HADD2.F32 R5, -RZ, R5.H1_H1 ;  /* 0x30000005ff057230 */ /* 0x000fe40000004100 */
[-C--:B------:R-:W-:Y:S01]  /*8130*/  FMUL.FTZ R13, R20, R4.reuse ;  /* 0x00000004140d7220 */ /* 0x080fe20000410000 */
[----:B------:R-:W-:Y:S01]  /*8140*/  FMUL.FTZ R15, R14, R4 ;  /* 0x000000040e0f7220 */ /* 0x000fe20000410000 */
[----:B------:R-:W-:-:S02]  /*8150*/  HADD2.F32 R10, -RZ, R6.H0_H0 ;  /* 0x20000006ff0a7230 */ /* 0x000fc40000004100 */
[-C--:B------:R-:W-:Y:S01]  /*8160*/  FMUL.FTZ R12, R25, R5.reuse ;  /* 0x00000005190c7220 */ /* 0x080fe20000410000 */
[-C--:B------:R-:W-:Y:S01]  /*8170*/  FFMA.FTZ R4, R14, R8.reuse, -R13 ;  /* 0x000000080e047223 */ /* 0x080fe2000001080d */
[----:B------:R-:W-:Y:S01]  /*8180*/  FFMA.FTZ R15, R20, R8, R15 ;  /* 0x00000008140f7223 */ /* 0x000fe2000001000f */
[C---:B------:R-:W-:Y:S01]  /*8190*/  FMUL.FTZ R8, R21.reuse, R5 ;  /* 0x0000000515087220 */ /* 0x040fe20000410000 */
[--C-:B------:R-:W-:Y:S02]  /*81a0*/  HADD2.F32 R11, -RZ, R7.reuse.H0_H0 ;  /* 0x20000007ff0b7230 */ /* 0x100fe40000004100 */
[-C--:B------:R-:W-:Y:S01]  /*81b0*/  FFMA.FTZ R5, R21, R9.reuse, -R12 ;  /* 0x0000000915057223 */ /* 0x080fe2000001080c */
[----:B------:R-:W-:Y:S02]  /*81c0*/  HADD2.F32 R6, -RZ, R6.H1_H1 ;  /* 0x30000006ff067230 */ /* 0x000fe40000004100 */
[----:B------:R-:W-:Y:S01]  /*81d0*/  FFMA.FTZ R8, R25, R9, R8 ;  /* 0x0000000919087223 */ /* 0x000fe20000010008 */
[----:B------:R-:W-:Y:S01]  /*81e0*/  HADD2.F32 R7, -RZ, R7.H1_H1 ;  /* 0x30000007ff077230 */ /* 0x000fe20000004100 */
[----:B------:R-:W-:Y:S01]  /*81f0*/  F2FP.F16.F32.PACK_AB R4, R15, R4 ;  /* 0x000000040f04723e */ /* 0x000fe200000000ff */
[----:B------:R-:W-:-:S02]  /*8200*/  HADD2.F32 R20, -RZ, R30.H1_H1 ;  /* 0x3000001eff147230 */ /* 0x000fc40000004100 */
[-C--:B------:R-:W-:Y:S01]  /*8210*/  FMUL.FTZ R9, R26, R6.reuse ;  /* 0x000000061a097220 */ /* 0x080fe20000410000 */
[----:B------:R-:W-:Y:S02]  /*8220*/  HADD2.F32 R21, -RZ, R32.H1_H1 ;  /* 0x30000020ff157230 */ /* 0x000fe40000004100 */
[----:B------:R-:W-:Y:S01]  /*8230*/  FMUL.FTZ R12, R27, R7 ;  /* 0x000000071b0c7220 */ /* 0x000fe20000410000 */
[----:B------:R-:W-:Y:S01]  /*8240*/  F2FP.F16.F32.PACK_AB R5, R8, R5 ;  /* 0x000000050805723e */ /* 0x000fe200000000ff */
[C---:B------:R-:W-:Y:S01]  /*8250*/  FMUL.FTZ R13, R20.reuse, R6 ;  /* 0x00000006140d7220 */ /* 0x040fe20000410000 */
[-C--:B------:R-:W-:Y:S01]  /*8260*/  FFMA.FTZ R6, R20, R10.reuse, -R9 ;  /* 0x0000000a14067223 */ /* 0x080fe20000010809 */
[C---:B------:R-:W-:Y:S01]  /*8270*/  FMUL.FTZ R14, R21.reuse, R7 ;  /* 0x00000007150e7220 */ /* 0x040fe20000410000 */
[-C--:B------:R-:W-:Y:S01]  /*8280*/  FFMA.FTZ R7, R21, R11.reuse, -R12 ;  /* 0x0000000b15077223 */ /* 0x080fe2000001080c */
[----:B------:R-:W-:Y:S02]  /*8290*/  FFMA.FTZ R13, R26, R10, R13 ;  /* 0x0000000a1a0d7223 */ /* 0x000fe4000001000d */
[----:B------:R-:W-:-:S03]  /*82a0*/  FFMA.FTZ R14, R27, R11, R14 ;  /* 0x0000000b1b0e7223 */ /* 0x000fc6000001000e */
[----:B------:R-:W-:Y:S02]  /*82b0*/  F2FP.F16.F32.PACK_AB R6, R13, R6 ;  /* 0x000000060d06723e */ /* 0x000fe400000000ff */
[----:B------:R-:W-:-:S05]  /*82c0*/  F2FP.F16.F32.PACK_AB R7, R14, R7 ;  /* 0x000000070e07723e */ /* 0x000fca00000000ff */
[----:B------:R1:W-:Y:S02]  /*82d0*/  STS.128 [R3+0x1a400], R4 ;  /* 0x01a4000403007388 */ /* 0x0003e40000000c00 */
.L_x_735:
[----:B------:R-:W-:Y:S05]  /*82e0*/  BSYNC B1 ;  /* 0x0000000000017941 */ /* 0x000fea0003800000 */
.L_x_734:
[----:B------:R-:W-:Y:S05]  /*82f0*/  @P1 BRA `(.L_x_733) ;  /* 0x0000001000941947 */ /* 0x000fea0003800000 */
[----:B-1----:R-:W1:Y:S01]  /*8300*/  LDS.128 R4, [R0+0x2000] ;  /* 0x0020000000047984 */ /* 0x002e620000000c00 */
[----:B------:R-:W-:Y:S02]  /*8310*/  HADD2.F32 R15, -RZ, R29.H0_H0 ;  /* 0x2000001dff0f7230 */ /* 0x000fe40000004100 */
[----:B------:R-:W-:Y:S02]  /*8320*/  HADD2.F32 R13, -RZ, R31.H0_H0 ;  /* 0x2000001fff0d7230 */ /* 0x000fe40000004100 */
[----:B------:R-:W-:Y:S02]  /*8330*/  HADD2.F32 R26, -RZ, R35.H0_H0 ;  /* 0x20000023ff1a7230 */ /* 0x000fe40000004100 */
[----:B------:R-:W-:Y:S02]  /*8340*/  HADD2.F32 R20, -RZ, R33.H0_H0 ;  /* 0x20000021ff147230 */ /* 0x000fe40000004100 */
[----:B------:R-:W-:Y:S02]  /*8350*/  HADD2.F32 R21, -RZ, R29.H1_H1 ;  /* 0x3000001dff157230 */ /* 0x000fe40000004100 */
[----:B------:R-:W-:-:S02]  /*8360*/  HADD2.F32 R28, -RZ, R35.H1_H1 ;  /* 0x30000023ff1c7230 */ /* 0x000fc40000004100 */
[--C-:B-1----:R-:W-:Y:S02]  /*8370*/  HADD2.F32 R3, -RZ, R4.reuse.H0_H0 ;  /* 0x20000004ff037230 */ /* 0x102fe40000004100 */
[----:B------:R-:W-:Y:S02]  /*8380*/  HADD2.F32 R4, -RZ, R4.H1_H1 ;  /* 0x30000004ff047230 */ /* 0x000fe40000004100 */
[--C-:B0-----:R-:W-:Y:S02]  /*8390*/  HADD2.F32 R8, -RZ, R5.reuse.H0_H0 ;  /* 0x20000005ff087230 */ /* 0x101fe40000004100 */
[----:B------:R-:W-:Y:S02]  /*83a0*/  HADD2.F32 R5, -RZ, R5.H1_H1 ;  /* 0x30000005ff057230 */ /* 0x000fe40000004100 */
[-C--:B------:R-:W-:Y:S01]  /*83b0*/  FMUL.FTZ R12, R15, R4.reuse ;  /* 0x000000040f0c7220 */ /* 0x080fe20000410000 */
[----:B------:R-:W-:Y:S01]  /*83c0*/  FMUL.FTZ R14, R13, R4 ;  /* 0x000000040d0e7220 */ /* 0x000fe20000410000 */
[----:B------:R-:W-:-:S02]  /*83d0*/  HADD2.F32 R9, -RZ, R6.H0_H0 ;  /* 0x20000006ff097230 */ /* 0x000fc40000004100 */
[----:B------:R-:W-:Y:S01]  /*83e0*/  FMUL.FTZ R11, R26, R5 ;  /* 0x000000051a0b7220 */ /* 0x000fe20000410000 */
[----:B------:R-:W-:Y:S01]  /*83f0*/  FFMA.FTZ R4, R13, R3, -R12 ;  /* 0x000000030d047223 */ /* 0x000fe2000001080c */
[--C-:B------:R-:W-:Y:S02]  /*8400*/  HADD2.F32 R10, -RZ, R7.reuse.H0_H0 ;  /* 0x20000007ff0a7230 */ /* 0x100fe40000004100 */
[C---:B------:R-:W-:Y:S01]  /*8410*/  FMUL.FTZ R13, R20.reuse, R5 ;  /* 0x00000005140d7220 */ /* 0x040fe20000410000 */
[----:B------:R-:W-:Y:S02]  /*8420*/  HADD2.F32 R6, -RZ, R6.H1_H1 ;  /* 0x30000006ff067230 */ /* 0x000fe40000004100 */
[----:B------:R-:W-:Y:S01]  /*8430*/  FFMA.FTZ R3, R15, R3, R14 ;  /* 0x000000030f037223 */ /* 0x000fe2000001000e */
[----:B------:R-:W-:Y:S02]  /*8440*/  HADD2.F32 R7, -RZ, R7.H1_H1 ;  /* 0x30000007ff077230 */ /* 0x000fe40000004100 */
[----:B------:R-:W-:Y:S01]  /*8450*/  FFMA.FTZ R5, R20, R8, -R11 ;  /* 0x0000000814057223 */ /* 0x000fe2000001080b */
[----:B------:R-:W-:-:S02]  /*8460*/  HADD2.F32 R15, -RZ, R31.H1_H1 ;  /* 0x3000001fff0f7230 */ /* 0x000fc40000004100 */
[----:B------:R-:W-:Y:S01]  /*8470*/  FFMA.FTZ R8, R26, R8, R13 ;  /* 0x000000081a087223 */ /* 0x000fe2000001000d */
[----:B------:R-:W-:Y:S02]  /*8480*/  HADD2.F32 R20, -RZ, R33.H1_H1 ;  /* 0x30000021ff147230 */ /* 0x000fe40000004100 */
[-C--:B------:R-:W-:Y:S01]  /*8490*/  FMUL.FTZ R12, R21, R6.reuse ;  /* 0x00000006150c7220 */ /* 0x080fe20000410000 */
[-C--:B------:R-:W-:Y:S01]  /*84a0*/  FMUL.FTZ R11, R28, R7.reuse ;  /* 0x000000071c0b7220 */ /* 0x080fe20000410000 */
[----:B------:R-:W-:Y:S01]  /*84b0*/  FMUL.FTZ R14, R15, R6 ;  /* 0x000000060f0e7220 */ /* 0x000fe20000410000 */
[----:B------:R-:W-:Y:S01]  /*84c0*/  F2FP.F16.F32.PACK_AB R4, R3, R4 ;  /* 0x000000040304723e */ /* 0x000fe200000000ff */
[C---:B------:R-:W-:Y:S01]  /*84d0*/  FMUL.FTZ R13, R20.reuse, R7 ;  /* 0x00000007140d7220 */ /* 0x040fe20000410000 */
[-C--:B------:R-:W-:Y:S01]  /*84e0*/  FFMA.FTZ R6, R15, R9.reuse, -R12 ;  /* 0x000000090f067223 */ /* 0x080fe2000001080c */
[-C--:B------:R-:W-:Y:S01]  /*84f0*/  FFMA.FTZ R7, R20, R10.reuse, -R11 ;  /* 0x0000000a14077223 */ /* 0x080fe2000001080b */
[----:B------:R-:W-:Y:S01]  /*8500*/  FFMA.FTZ R9, R21, R9, R14 ;  /* 0x0000000915097223 */ /* 0x000fe2000001000e */
[----:B------:R-:W-:Y:S01]  /*8510*/  FFMA.FTZ R10, R28, R10, R13 ;  /* 0x0000000a1c0a7223 */ /* 0x000fe2000001000d */
[----:B------:R-:W-:-:S03]  /*8520*/  F2FP.F16.F32.PACK_AB R5, R8, R5 ;  /* 0x000000050805723e */ /* 0x000fc600000000ff */
[----:B------:R-:W-:Y:S02]  /*8530*/  F2FP.F16.F32.PACK_AB R6, R9, R6 ;  /* 0x000000060906723e */ /* 0x000fe400000000ff */
[----:B------:R-:W-:-:S05]  /*8540*/  F2FP.F16.F32.PACK_AB R7, R10, R7 ;  /* 0x000000070a07723e */ /* 0x000fca00000000ff */
[----:B------:R2:W-:Y:S01]  /*8550*/  STS.128 [R0+0x2000], R4 ;  /* 0x0020000400007388 */ /* 0x0005e20000000c00 */
[----:B------:R-:W-:Y:S05]  /*8560*/  BRA `(.L_x_733) ;  /* 0x0000000c00f87947 */ /* 0x000fea0003800000 */
.L_x_723:
[----:B------:R-:W-:-:S03]  /*8570*/  UMOV UR4, 0xffffffff ;  /* 0xffffffff00047882 */ /* 0x000fc60000000000 */
[----:B------:R-:W-:Y:S05]  /*8580*/  BRA.DIV UR4, `(.L_x_736) ;  /* 0x0000013204087947 */ /* 0x000fea000b800000 */
[----:B------:R1:W2:Y:S04]  /*8590*/  SHFL.IDX PT, R0, R27, RZ, 0x1c1f ;  /* 0x001c1fff1b007589 */ /* 0x0002a800000e0000 */
[----:B------:R1:W3:Y:S04]  /*85a0*/  SHFL.IDX PT, R3, R26, RZ, 0x1c1f ;  /* 0x001c1fff1a037589 */ /* 0x0002e800000e0000 */
[----:B------:R1:W4:Y:S04]  /*85b0*/  SHFL.IDX PT, R20, R25, RZ, 0x1c1f ;  /* 0x001c1fff19147589 */ /* 0x00032800000e0000 */
[----:B------:R1:W0:Y:S02]  /*85c0*/  SHFL.IDX PT, R14, R28, RZ, 0x1c1f ;  /* 0x001c1fff1c0e7589 */ /* 0x00022400000e0000 */
.L_x_963:
[----:B------:R-:W5:Y:S01]  /*85d0*/  LDL R6, [R1+0x40] ;  /* 0x0000400001067983 */ /* 0x000f620000100800 */
[----:B------:R-:W-:Y:S01]  /*85e0*/  ULDC UR4, c[0x0][0x448] ;  /* 0x0001120000047ab9 */ /* 0x000fe20000000800 */
[----:B------:R-:W-:Y:S01]  /*85f0*/  BSSY B1, `(.L_x_737) ;  /* 0x0000019000017945 */ /* 0x000fe20003800000 */
[----:B------:R-:W-:Y:S01]  /*8600*/  IMAD R21, R48, UR4, RZ ;  /* 0x0000000430157c24 */ /* 0x000fe2000f8e02ff */
[----:B------:R-:W-:Y:S02]  /*8610*/  CS2R R10, SRZ ;  /* 0x00000000000a7805 */ /* 0x000fe4000001ff00 */
[----:B------:R-:W-:Y:S02]  /*8620*/  CS2R R8, SRZ ;  /* 0x0000000000087805 */ /* 0x000fe4000001ff00 */
[----:B------:R-:W-:Y:S01]  /*8630*/  ISETP.GE.AND P0, PT, R4, R21, PT ;  /* 0x000000150400720c */ /* 0x000fe20003f06270 */
[----:B------:R-:W-:Y:S01]  /*8640*/  IMAD R21, R49, -0x80, R21 ;  /* 0xffffff8031157824 */ /* 0x000fe200078e0215 */
[----:B-----5:R-:W-:-:S04]  /*8650*/  LEA.HI R5, R6, R6, RZ, 0x1 ;  /* 0x0000000606057211 */ /* 0x020fc800078f08ff */
[----:B------:R-:W-:-:S05]  /*8660*/  LOP3.LUT R5, R5, 0xfffffffe, RZ, 0xc0, !PT ;  /* 0xfffffffe05057812 */ /* 0x000fca00078ec0ff */
[----:B-1----:R-:W-:Y:S01]  /*8670*/  IMAD.IADD R26, R6, 0x1, -R5 ;  /* 0x00000001061a7824 */ /* 0x002fe200078e0a05 */
[----:B------:R-:W-:Y:S02]  /*8680*/  CS2R R6, SRZ ;  /* 0x0000000000067805 */ /* 0x000fe4000001ff00 */
[----:B------:R-:W-:Y:S02]  /*8690*/  CS2R R4, SRZ ;  /* 0x0000000000047805 */ /* 0x000fe4000001ff00 */
[----:B------:R-:W-:Y:S01]  /*86a0*/  SHF.L.U32 R26, R26, 0x1f, RZ ;  /* 0x0000001f1a1a7819 */ /* 0x000fe200000006ff */
[----:B------:R-:W-:Y:S06]  /*86b0*/  @P0 BRA `(.L_x_738) ;  /* 0x0000000000300947 */ /* 0x000fec0003800000 */
[----:B------:R-:W-:Y:S01]  /*86c0*/  ULDC UR4, c[0x0][0x3f4] ;  /* 0x0000fd0000047ab9 */ /* 0x000fe20000000800 */
[C---:B------:R-:W-:Y:S02]  /*86d0*/  SHF.L.U32 R15, R16.reuse, 0x1, RZ ;  /* 0x00000001100f7819 */ /* 0x040fe400000006ff */
[C---:B------:R-:W-:Y:S02]  /*86e0*/  ISETP.GE.AND P2, PT, R16.reuse, UR4, PT ;  /* 0x0000000410007c0c */ /* 0x040fe4000bf46270 */
[----:B------:R-:W-:Y:S02]  /*86f0*/  SHF.L.U64.HI R7, R16, 0x1, R17 ;  /* 0x0000000110077819 */ /* 0x000fe40000010211 */
[-C--:B---3--:R-:W-:Y:S02]  /*8700*/  IADD3 R12, P0, R3, R15.reuse, RZ ;  /* 0x0000000f030c7210 */ /* 0x088fe40007f1e0ff */
[----:B0-----:R-:W-:-:S03]  /*8710*/  IADD3 R14, P1, R14, R15, RZ ;  /* 0x0000000f0e0e7210 */ /* 0x001fc60007f3e0ff */
[--C-:B--2---:R-:W-:Y:S02]  /*8720*/  IMAD.X R13, R0, 0x1, R7.reuse, P0 ;  /* 0x00000001000d7824 */ /* 0x104fe400000e0607 */
[----:B----4-:R-:W-:Y:S01]  /*8730*/  IMAD.X R15, R20, 0x1, R7, P1 ;  /* 0x00000001140f7824 */ /* 0x010fe200008e0607 */
[----:B------:R-:W-:Y:S01]  /*8740*/  CS2R R6, SRZ ;  /* 0x0000000000067805 */ /* 0x000fe2000001ff00 */
[----:B------:R-:W-:Y:S06]  /*8750*/  @P2 BRA `(.L_x_738) ;  /* 0x0000000000082947 */ /* 0x000fec0003800000 */
[----:B------:R1:W5:Y:S04]  /*8760*/  LD.E.128 R8, desc[UR40][R12.64] ;  /* 0x000000280c087980 */ /* 0x000368000c101d00 */
[----:B------:R1:W5:Y:S02]  /*8770*/  LD.E.128 R4, desc[UR40][R14.64] ;  /* 0x000000280e047980 */ /* 0x000364000c101d00 */
.L_x_738:
[----:B------:R-:W-:Y:S05]  /*8780*/  BSYNC B1 ;  /* 0x0000000000017941 */ /* 0x000fea0003800000 */
.L_x_737:
[----:B------:R-:W4:Y:S01]  /*8790*/  SYNCS.PHASECHK.TRANS64.TRYWAIT P1, [R19+URZ+0x22800], R26 ;  /* 0x0228001a130075a7 */ /* 0x000f22000802017f */
[----:B-----5:R-:W-:Y:S01]  /*87a0*/  IMAD.MOV.U32 R40, RZ, RZ, R8 ;  /* 0x000000ffff287224 */ /* 0x020fe200078e0008 */
[--C-:B------:R-:W-:Y:S01]  /*87b0*/  SHF.R.U64 R41, R8, 0x10, R9.reuse ;  /* 0x0000001008297819 */ /* 0x100fe20000001209 */
[--C-:B-1----:R-:W-:Y:S01]  /*87c0*/  IMAD.MOV.U32 R12, RZ, RZ, R9.reuse ;  /* 0x000000ffff0c7224 */ /* 0x102fe200078e0009 */
[----:B0-----:R-:W-:Y:S01]  /*87d0*/  SHF.R.U32.HI R13, RZ, 0x10, R9 ;  /* 0x00000010ff0d7819 */ /* 0x001fe20000011609 */
[----:B--2---:R-:W-:Y:S01]  /*87e0*/  IMAD.MOV.U32 R0, RZ, RZ, R4 ;  /* 0x000000ffff007224 */ /* 0x004fe200078e0004 */
[----:B------:R-:W-:Y:S01]  /*87f0*/  SHF.R.U64 R43, R4, 0x10, R5 ;  /* 0x00000010042b7819 */ /* 0x000fe20000001205 */
[----:B------:R-:W-:Y:S01]  /*8800*/  IMAD.MOV.U32 R39, RZ, RZ, R10 ;  /* 0x000000ffff277224 */ /* 0x000fe200078e000a */
[--C-:B------:R-:W-:Y:S01]  /*8810*/  SHF.R.U64 R42, R10, 0x10, R11.reuse ;  /* 0x000000100a2a7819 */ /* 0x100fe2000000120b */
[----:B------:R-:W-:Y:S01]  /*8820*/  IMAD.MOV.U32 R9, RZ, RZ, R11 ;  /* 0x000000ffff097224 */ /* 0x000fe200078e000b */
[--C-:B------:R-:W-:Y:S01]  /*8830*/  SHF.R.U32.HI R4, RZ, 0x10, R5.reuse ;  /* 0x00000010ff047819 */ /* 0x100fe20000011605 */
[----:B------:R-:W-:Y:S01]  /*8840*/  IMAD.MOV.U32 R8, RZ, RZ, R5 ;  /* 0x000000ffff087224 */ /* 0x000fe200078e0005 */
[----:B------:R-:W-:Y:S01]  /*8850*/  MOV R37, R6 ;  /* 0x0000000600257202 */ /* 0x000fe20000000f00 */
[----:B------:R-:W-:Y:S01]  /*8860*/  IMAD.MOV.U32 R38, RZ, RZ, R7 ;  /* 0x000000ffff267224 */ /* 0x000fe200078e0007 */
[----:B------:R-:W-:Y:S01]  /*8870*/  VIMNMX R21, R21, 0x80, PT ;  /* 0x0000008015157848 */ /* 0x000fe20003fe0100 */
[----:B------:R-:W-:Y:S01]  /*8880*/  VIADD R14, R200, 0x40 ;  /* 0x00000040c80e7836 */ /* 0x000fe20000000000 */
[----:B---3--:R-:W0:Y:S01]  /*8890*/  LDC R3, c[0x0][0x3f4] ;  /* 0x0000fd00ff037b82 */ /* 0x008e220000000800 */
[----:B------:R-:W-:Y:S01]  /*88a0*/  SHF.R.U32.HI R10, RZ, 0x10, R11 ;  /* 0x00000010ff0a7819 */ /* 0x000fe2000001160b */
[----:B------:R-:W-:Y:S01]  /*88b0*/  BSSY B1, `(.L_x_739) ;  /* 0x0000010000017945 */ /* 0x000fe20003800000 */
[----:B------:R-:W-:-:S02]  /*88c0*/  SHF.R.U64 R44, R6, 0x10, R7 ;  /* 0x00000010062c7819 */ /* 0x000fc40000001207 */
[----:B------:R-:W-:Y:S02]  /*88d0*/  SHF.R.U32.HI R5, RZ, 0x10, R7 ;  /* 0x00000010ff057819 */ /* 0x000fe40000011607 */
[----:B------:R-:W-:Y:S02]  /*88e0*/  PRMT R37, R37, 0x5410, R0 ;  /* 0x0000541025257816 */ /* 0x000fe40000000000 */
[----:B------:R-:W-:Y:S02]  /*88f0*/  PRMT R40, R40, 0x5410, R12 ;  /* 0x0000541028287816 */ /* 0x000fe4000000000c */
[----:B------:R-:W-:Y:S02]  /*8900*/  PRMT R41, R41, 0x5410, R13 ;  /* 0x0000541029297816 */ /* 0x000fe4000000000d */
[----:B------:R-:W-:Y:S02]  /*8910*/  PRMT R39, R39, 0x5410, R9 ;  /* 0x0000541027277816 */ /* 0x000fe40000000009 */
[----:B------:R-:W-:-:S02]  /*8920*/  PRMT R42, R42, 0x5410, R10 ;  /* 0x000054102a2a7816 */ /* 0x000fc4000000000a */
[----:B------:R-:W-:Y:S02]  /*8930*/  PRMT R38, R38, 0x5410, R8 ;  /* 0x0000541026267816 */ /* 0x000fe40000000008 */
[----:B------:R-:W-:Y:S02]  /*8940*/  PRMT R43, R43, 0x5410, R4 ;  /* 0x000054102b2b7816 */ /* 0x000fe40000000004 */
[----:B------:R-:W-:Y:S02]  /*8950*/  PRMT R44, R44, 0x5410, R5 ;  /* 0x000054102c2c7816 */ /* 0x000fe40000000005 */
[C---:B0-----:R-:W-:Y:S01]  /*8960*/  ISETP.GE.AND P0, PT, R16.reuse, R3, PT ;  /* 0x000000031000720c */ /* 0x041fe20003f06270 */
[----:B------:R-:W-:-:S03]  /*8970*/  IMAD.IADD R0, R16, 0x1, R3 ;  /* 0x0000000110007824 */ /* 0x000fc600078e0203 */
[-C--:B------:R-:W-:Y:S02]  /*8980*/  ISETP.GE.OR P2, PT, R200, R21.reuse, P0 ;  /* 0x00000015c800720c */ /* 0x080fe40000746670 */
[----:B------:R-:W-:Y:S01]  /*8990*/  ISETP.GE.OR P0, PT, R14, R21, P0 ;  /* 0x000000150e00720c */ /* 0x000fe20000706670 */
[----:B----4-:R-:W-:-:S12]  /*89a0*/  @!P1 BRA `(.L_x_740) ;  /* 0x0000012c00709947 */ /* 0x010fd80003800000 */
.L_x_964:
[----:B------:R-:W-:Y:S05]  /*89b0*/  BSYNC B1 ;  /* 0x0000000000017941 */ /* 0x000fea0003800000 */
.L_x_739:
[----:B------:R-:W-:Y:S01]  /*89c0*/  BSSY B1, `(.L_x_741) ;  /* 0x000005f000017945 */ /* 0x000fe20003800000 */
[----:B------:R-:W-:-:S03]  /*89d0*/  LOP3.LUT R0, R0, 0x38, RZ, 0xc0, !PT ;  /* 0x0000003800007812 */ /* 0x000fc600078ec0ff */
[----:B------:R-:W-:Y:S05]  /*89e0*/  @P2 BRA `(.L_x_742) ;  /* 0x0000000400702947 */ /* 0x000fea0003800000 */
[----:B------:R-:W2:Y:S01]  /*89f0*/  LDL R8, [R1+0x1c] ;  /* 0x00001c0001087983 */ /* 0x000ea20000100800 */
[----:B------:R-:W-:Y:S01]  /*8a00*/  LEA.HI R29, R29, R30, RZ, 0x2 ;  /* 0x0000001e1d1d7211 */ /* 0x000fe200078f10ff */
[----:B0-----:R-:W-:Y:S02]  /*8a10*/  HADD2.F32 R26, -RZ, R40.H0_H0 ;  /* 0x20000028ff1a7230 */ /* 0x001fe40000004100 */
[----:B------:R-:W-:Y:S01]  /*8a20*/  HADD2.F32 R28, -RZ, R37.H1_H1 ;  /* 0x30000025ff1c7230 */ /* 0x000fe20000004100 */
[----:B------:R-:W-:Y:S01]  /*8a30*/  SHF.R.S32.HI R29, RZ, 0x1f, R29 ;  /* 0x0000001fff1d7819 */ /* 0x000fe2000001141d */
[----:B------:R-:W-:-:S03]  /*8a40*/  HADD2.F32 R27, -RZ, R43.H0_H0 ;  /* 0x2000002bff1b7230 */ /* 0x000fc60000004100 */
[----:B------:R-:W-:-:S04]  /*8a50*/  LEA.HI R29, R29, R200, RZ, 0x3 ;  /* 0x000000c81d1d7211 */ /* 0x000fc800078f18ff */
[----:B------:R-:W-:-:S05]  /*8a60*/  LOP3.LUT R29, R29, 0xfffffff8, RZ, 0xc0, !PT ;  /* 0xfffffff81d1d7812 */ /* 0x000fca00078ec0ff */
[----:B------:R-:W-:Y:S02]  /*8a70*/  IMAD.IADD R3, R200, 0x1, -R29 ;  /* 0x00000001c8037824 */ /* 0x000fe400078e0a1d */
[----:B------:R-:W-:Y:S02]  /*8a80*/  HADD2.F32 R29, -RZ, R38.H1_H1 ;  /* 0x30000026ff1d7230 */ /* 0x000fe40000004100 */
[----:B------:R-:W-:-:S05]  /*8a90*/  IMAD.SHL.U32 R3, R3, 0x40, RZ ;  /* 0x0000004003037824 */ /* 0x000fca00078e00ff */
[----:B------:R-:W-:-:S04]  /*8aa0*/  LOP3.LUT R5, R3, 0x1c0, RZ, 0xc0, !PT ;  /* 0x000001c003057812 */ /* 0x000fc800078ec0ff */
[----:B------:R-:W-:Y:S02]  /*8ab0*/  LOP3.LUT R3, R5, 0x38, R16, 0xf8, !PT ;  /* 0x0000003805037812 */ /* 0x000fe400078ef810 */
[----:B------:R-:W-:-:S04]  /*8ac0*/  SHF.R.U32.HI R6, RZ, 0x3, R5 ;  /* 0x00000003ff067819 */ /* 0x000fc80000011605 */
[----:B------:R-:W-:-:S05]  /*8ad0*/  LOP3.LUT R3, R3, R6, RZ, 0x3c, !PT ;  /* 0x0000000603037212 */ /* 0x000fca00078e3cff */
[----:B--2---:R-:W-:Y:S01]  /*8ae0*/  IMAD R4, R8, 0x200, R3 ;  /* 0x0000020008047824 */ /* 0x004fe200078e0203 */
[----:B------:R-:W-:-:S03]  /*8af0*/  LOP3.LUT R3, R6, R0, R5, 0x1e, !PT ;  /* 0x0000000006037212 */ /* 0x000fc600078e1e05 */
[----:B------:R-:W-:Y:S02]  /*8b00*/  IMAD R35, R4, 0x2, R19 ;  /* 0x0000000204237824 */ /* 0x000fe400078e0213 */
[----:B------:R-:W-:-:S03]  /*8b10*/  IMAD R8, R8, 0x200, R3 ;  /* 0x0000020008087824 */ /* 0x000fc600078e0203 */
[----:B------:R-:W0:Y:S02]  /*8b20*/  LDS.128 R4, [R35+0x18400] ;  /* 0x0184000023047984 */ /* 0x000e240000000c00 */
[----:B------:R-:W-:-:S05]  /*8b30*/  LEA R36, R8, R19, 0x1 ;  /* 0x0000001308247211 */ /* 0x000fca00078e08ff */
[----:B------:R-:W1:Y:S01]  /*8b40*/  LDS.128 R8, [R36+0x18400] ;  /* 0x0184000024087984 */ /* 0x000e620000000c00 */
[--C-:B0-----:R-:W-:Y:S02]  /*8b50*/  HADD2.F32 R3, -RZ, R4.reuse.H0_H0 ;  /* 0x20000004ff037230 */ /* 0x101fe40000004100 */
[----:B------:R-:W-:Y:S02]  /*8b60*/  HADD2.F32 R4, -RZ, R4.H1_H1 ;  /* 0x30000004ff047230 */ /* 0x000fe40000004100 */
[--C-:B------:R-:W-:Y:S02]  /*8b70*/  HADD2.F32 R12, -RZ, R5.reuse.H0_H0 ;  /* 0x20000005ff0c7230 */ /* 0x100fe40000004100 */
[----:B------:R-:W-:Y:S02]  /*8b80*/  HADD2.F32 R5, -RZ, R5.H1_H1 ;  /* 0x30000005ff057230 */ /* 0x000fe40000004100 */
[--C-:B-1----:R-:W-:Y:S02]  /*8b90*/  HADD2.F32 R15, -RZ, R8.reuse.H0_H0 ;  /* 0x20000008ff0f7230 */ /* 0x102fe40000004100 */
[----:B------:R-:W-:-:S02]  /*8ba0*/  HADD2.F32 R8, -RZ, R8.H1_H1 ;  /* 0x30000008ff087230 */ /* 0x000fc40000004100 */
[----:B------:R-:W-:Y:S02]  /*8bb0*/  HADD2.F32 R20, -RZ, R9.H0_H0 ;  /* 0x20000009ff147230 */ /* 0x000fe40000004100 */
[C---:B------:R-:W-:Y:S01]  /*8bc0*/  FMUL.FTZ R30, R15.reuse, R28 ;  /* 0x0000001c0f1e7220 */ /* 0x040fe20000410000 */
[-C--:B------:R-:W-:Y:S01]  /*8bd0*/  FMUL.FTZ R32, R15, R26.reuse ;  /* 0x0000001a0f207220 */ /* 0x080fe20000410000 */
[----:B------:R-:W-:Y:S02]  /*8be0*/  HADD2.F32 R15, -RZ, R41.H0_H0 ;  /* 0x20000029ff0f7230 */ /* 0x000fe40000004100 */
[C---:B------:R-:W-:Y:S01]  /*8bf0*/  FMUL.FTZ R31, R8.reuse, R27 ;  /* 0x0000001b081f7220 */ /* 0x040fe20000410000 */
[C---:B------:R-:W-:Y:S01]  /*8c00*/  FFMA.FTZ R30, R3.reuse, R26, -R30 ;  /* 0x0000001a031e7223 */ /* 0x040fe2000001081e */
[----:B------:R-:W-:Y:S01]  /*8c10*/  FFMA.FTZ R32, R3, R28, R32 ;  /* 0x0000001c03207223 */ /* 0x000fe20000010020 */
[----:B------:R-:W-:Y:S02]  /*8c20*/  HADD2.F32 R3, -RZ, R40.H1_H1 ;  /* 0x30000028ff037230 */ /* 0x000fe40000004100 */
[-C--:B------:R-:W-:Y:S01]  /*8c30*/  FMUL.FTZ R33, R8, R15.reuse ;  /* 0x0000000f08217220 */ /* 0x080fe20000410000 */
[----:B------:R-:W-:Y:S01]  /*8c40*/  FFMA.FTZ R31, R4, R15, -R31 ;  /* 0x0000000f041f7223 */ /* 0x000fe2000001081f */
[----:B------:R-:W-:Y:S01]  /*8c50*/  FMUL.FTZ R15, R20, R29 ;  /* 0x0000001d140f7220 */ /* 0x000fe20000410000 */
[----:B------:R-:W-:-:S02]  /*8c60*/  HADD2.F32 R9, -RZ, R9.H1_H1 ;  /* 0x30000009ff097230 */ /* 0x000fc40000004100 */
[----:B------:R-:W-:Y:S01]  /*8c70*/  FMUL.FTZ R20, R20, R3 ;  /* 0x0000000314147220 */ /* 0x000fe20000410000 */
[----:B------:R-:W-:Y:S02]  /*8c80*/  HADD2.F32 R26, -RZ, R43.H1_H1 ;  /* 0x3000002bff1a7230 */ /* 0x000fe40000004100 */
[----:B------:R-:W-:Y:S01]  /*8c90*/  FFMA.FTZ R33, R4, R27, R33 ;  /* 0x0000001b04217223 */ /* 0x000fe20000010021 */
[----:B------:R-:W-:Y:S02]  /*8ca0*/  HADD2.F32 R4, -RZ, R41.H1_H1 ;  /* 0x30000029ff047230 */ /* 0x000fe40000004100 */
[C---:B------:R-:W-:Y:S01]  /*8cb0*/  FFMA.FTZ R15, R12.reuse, R3, -R15 ;  /* 0x000000030c0f7223 */ /* 0x040fe2000001080f */
[----:B------:R-:W-:Y:S01]  /*8cc0*/  FFMA.FTZ R20, R12, R29, R20 ;  /* 0x0000001d0c147223 */ /* 0x000fe20000010014 */
[----:B------:R-:W-:Y:S02]  /*8cd0*/  HADD2.F32 R21, -RZ, R10.H0_H0 ;  /* 0x2000000aff157230 */ /* 0x000fe40000004100 */
[----:B------:R-:W-:Y:S01]  /*8ce0*/  FMUL.FTZ R28, R9, R26 ;  /* 0x0000001a091c7220 */ /* 0x000fe20000410000 */
[----:B------:R-:W-:-:S02]  /*8cf0*/  HADD2.F32 R8, -RZ, R39.H0_H0 ;  /* 0x20000027ff087230 */ /* 0x000fc40000004100 */
[-C--:B------:R-:W-:Y:S01]  /*8d00*/  FMUL.FTZ R34, R9, R4.reuse ;  /* 0x0000000409227220 */ /* 0x080fe20000410000 */
[----:B------:R-:W-:Y:S02]  /*8d10*/  HADD2.F32 R12, -RZ, R37.H0_H0 ;  /* 0x20000025ff0c7230 */ /* 0x000fe40000004100 */
[----:B------:R-:W-:Y:S01]  /*8d20*/  FFMA.FTZ R28, R5, R4, -R28 ;  /* 0x00000004051c7223 */ /* 0x000fe2000001081c */
[----:B------:R-:W-:Y:S02]  /*8d30*/  HADD2.F32 R10, -RZ, R10.H1_H1 ;  /* 0x3000000aff0a7230 */ /* 0x000fe40000004100 */
[C---:B------:R-:W-:Y:S01]  /*8d40*/  FMUL.FTZ R27, R21.reuse, R8 ;  /* 0x00000008151b7220 */ /* 0x040fe20000410000 */
[----:B------:R-:W-:Y:S02]  /*8d50*/  HADD2.F32 R9, -RZ, R44.H0_H0 ;  /* 0x2000002cff097230 */ /* 0x000fe40000004100 */
[----:B------:R-:W-:Y:S01]  /*8d60*/  FMUL.FTZ R4, R21, R12 ;  /* 0x0000000c15047220 */ /* 0x000fe20000410000 */
[----:B------:R-:W-:-:S02]  /*8d70*/  HADD2.F32 R13, -RZ, R6.H0_H0 ;  /* 0x20000006ff0d7230 */ /* 0x000fc40000004100 */
[----:B------:R-:W-:Y:S01]  /*8d80*/  FFMA.FTZ R21, R5, R26, R34 ;  /* 0x0000001a05157223 */ /* 0x000fe20000010022 */
[----:B------:R-:W-:Y:S02]  /*8d90*/  HADD2.F32 R6, -RZ, R6.H1_H1 ;  /* 0x30000006ff067230 */ /* 0x000fe40000004100 */
[C---:B------:R-:W-:Y:S01]  /*8da0*/  FMUL.FTZ R5, R10.reuse, R9 ;  /* 0x000000090a057220 */ /* 0x040fe20000410000 */
[----:B------:R-:W-:Y:S02]  /*8db0*/  HADD2.F32 R3, -RZ, R42.H0_H0 ;  /* 0x2000002aff037230 */ /* 0x000fe40000004100 */
[C---:B------:R-:W-:Y:S01]  /*8dc0*/  FFMA.FTZ R26, R13.reuse, R8, -R4 ;  /* 0x000000080d1a7223 */ /* 0x040fe20000010804 */
[----:B------:R-:W-:Y:S01]  /*8dd0*/  FFMA.FTZ R27, R13, R12, R27 ;  /* 0x0000000c0d1b7223 */ /* 0x000fe2000001001b */
[--C-:B------:R-:W-:Y:S02]  /*8de0*/  HADD2.F32 R25, -RZ, R11.reuse.H0_H0 ;  /* 0x2000000bff197230 */ /* 0x100fe40000004100 */
[-C--:B------:R-:W-:Y:S01]  /*8df0*/  FMUL.FTZ R29, R10, R3.reuse ;  /* 0x000000030a1d7220 */ /* 0x080fe20000410000 */
[----:B------:R-:W-:Y:S01]  /*8e00*/  FFMA.FTZ R13, R6, R3, -R5 ;  /* 0x00000003060d7223 */ /* 0x000fe20000010805 */
[----:B------:R-:W-:-:S02]  /*8e10*/  HADD2.F32 R11, -RZ, R11.H1_H1 ;  /* 0x3000000bff0b7230 */ /* 0x000fc40000004100 */
[----:B------:R-:W-:Y:S02]  /*8e20*/  HADD2.F32 R5, -RZ, R38.H0_H0 ;  /* 0x20000026ff057230 */ /* 0x000fe40000004100 */
[----:B------:R-:W-:Y:S01]  /*8e30*/  FFMA.FTZ R10, R6, R9, R29 ;  /* 0x00000009060a7223 */ /* 0x000fe2000001001d */
[----:B------:R-:W-:Y:S02]  /*8e40*/  HADD2.F32 R3, -RZ, R39.H1_H1 ;  /* 0x30000027ff037230 */ /* 0x000fe40000004100 */
[----:B------:R-:W-:Y:S02]  /*8e50*/  HADD2.F32 R8, -RZ, R44.H1_H1 ;  /* 0x3000002cff087230 */ /* 0x000fe40000004100 */
[C---:B------:R-:W-:Y:S01]  /*8e60*/  FMUL.FTZ R9, R25.reuse, R5 ;  /* 0x0000000519097220 */ /* 0x040fe20000410000 */
[----:B------:R-:W-:Y:S02]  /*8e70*/  HADD2.F32 R4, -RZ, R42.H1_H1 ;  /* 0x3000002aff047230 */ /* 0x000fe40000004100 */
[----:B------:R-:W-:Y:S01]  /*8e80*/  FMUL.FTZ R6, R25, R3 ;  /* 0x0000000319067220 */ /* 0x000fe20000410000 */
[----:B------:R-:W-:-:S02]  /*8e90*/  HADD2.F32 R14, -RZ, R7.H0_H0 ;  /* 0x20000007ff0e7230 */ /* 0x000fc40000004100 */
[C---:B------:R-:W-:Y:S01]  /*8ea0*/  FMUL.FTZ R12, R11.reuse, R8 ;  /* 0x000000080b0c7220 */ /* 0x040fe20000410000 */
[----:B------:R-:W-:Y:S02]  /*8eb0*/  HADD2.F32 R7, -RZ, R7.H1_H1 ;  /* 0x30000007ff077230 */ /* 0x000fe40000004100 */
[-C--:B------:R-:W-:Y:S01]  /*8ec0*/  FMUL.FTZ R25, R11, R4.reuse ;  /* 0x000000040b197220 */ /* 0x080fe20000410000 */
[----:B------:R-:W-:Y:S01]  /*8ed0*/  F2FP.F16.F32.PACK_AB R10, R10, R27 ;  /* 0x0000001b0a0a723e */ /* 0x000fe200000000ff */
[C---:B------:R-:W-:Y:S01]  /*8ee0*/  FFMA.FTZ R3, R14.reuse, R3, -R9 ;  /* 0x000000030e037223 */ /* 0x040fe20000010809 */
[----:B------:R-:W-:Y:S01]  /*8ef0*/  FFMA.FTZ R11, R14, R5, R6 ;  /* 0x000000050e0b7223 */ /* 0x000fe20000010006 */
[C---:B------:R-:W-:Y:S01]  /*8f00*/  FFMA.FTZ R12, R7.reuse, R4, -R12 ;  /* 0x00000004070c7223 */ /* 0x040fe2000001080c */
[----:B------:R-:W-:Y:S01]  /*8f10*/  FFMA.FTZ R14, R7, R8, R25 ;  /* 0x00000008070e7223 */ /* 0x000fe20000010019 */
[----:B------:R-:W-:Y:S02]  /*8f20*/  F2FP.F16.F32.PACK_AB R4, R31, R30 ;  /* 0x0000001e1f04723e */ /* 0x000fe400000000ff */
[----:B------:R-:W-:-:S02]  /*8f30*/  F2FP.F16.F32.PACK_AB R5, R28, R15 ;  /* 0x0000000f1c05723e */ /* 0x000fc400000000ff */
[----:B------:R-:W-:Y:S02]  /*8f40*/  F2FP.F16.F32.PACK_AB R6, R13, R26 ;  /* 0x0000001a0d06723e */ /* 0x000fe400000000ff */
[----:B------:R-:W-:Y:S02]  /*8f50*/  F2FP.F16.F32.PACK_AB R7, R12, R3 ;  /* 0x000000030c07723e */ /* 0x000fe400000000ff */
[----:B------:R-:W-:Y:S02]  /*8f60*/  F2FP.F16.F32.PACK_AB R8, R33, R32 ;  /* 0x000000202108723e */ /* 0x000fe400000000ff */
[----:B------:R-:W-:Y:S01]  /*8f70*/  F2FP.F16.F32.PACK_AB R9, R21, R20 ;  /* 0x000000141509723e */ /* 0x000fe200000000ff */
[----:B------:R1:W-:Y:S01]  /*8f80*/  STS.128 [R35+0x18400], R4 ;  /* 0x0184000423007388 */ /* 0x0003e20000000c00 */
[----:B------:R-:W-:-:S05]  /*8f90*/  F2FP.F16.F32.PACK_AB R11, R14, R11 ;  /* 0x0000000b0e0b723e */ /* 0x000fca00000000ff */
[----:B------:R1:W-:Y:S02]  /*8fa0*/  STS.128 [R36+0x18400], R8 ;  /* 0x0184000824007388 */ /* 0x0003e40000000c00 */
.L_x_742:
[----:B------:R-:W-:Y:S05]  /*8fb0*/  BSYNC B1 ;  /* 0x0000000000017941 */ /* 0x000fea0003800000 */
.L_x_741:
[----:B------:R-:W-:Y:S05]  /*8fc0*/  @P0 BRA `(.L_x_733) ;  /* 0x0000000400600947 */ /* 0x000fea0003800000 */
[----:B------:R-:W2:Y:S01]  /*8fd0*/  LDL R3, [R1+0x20] ;  /* 0x0000200001037983 */ /* 0x000ea20000100800 */
[C---:B-1----:R-:W-:Y:S02]  /*8fe0*/  VIADD R4, R200.reuse, 0x40 ;  /* 0x00000040c8047836 */ /* 0x042fe40000000000 */
[----:B------:R-:W-:Y:S01]  /*8ff0*/  VIADD R5, R200, 0x40 ;  /* 0x00000040c8057836 */ /* 0x000fe20000000000 */
[----:B------:R-:W3:Y:S01]  /*9000*/  LDL R45, [R1+0x150] ;  /* 0x00015000012d7983 */ /* 0x000ee20000100800 */
[----:B------:R-:W-:Y:S02]  /*9010*/  IMAD.SHL.U32 R4, R4, 0x40, RZ ;  /* 0x0000004004047824 */ /* 0x000fe400078e00ff */
[----:B------:R-:W-:-:S03]  /*9020*/  IMAD.SHL.U32 R5, R5, 0x40, RZ ;  /* 0x0000004005057824 */ /* 0x000fc600078e00ff */
[----:B------:R-:W-:Y:S02]  /*9030*/  LOP3.LUT R4, R4, 0x1c0, RZ, 0xc0, !PT ;  /* 0x000001c004047812 */ /* 0x000fe400078ec0ff */
[----:B------:R-:W-:Y:S02]  /*9040*/  LOP3.LUT R5, R5, 0x1c0, RZ, 0xc0, !PT ;  /* 0x000001c005057812 */ /* 0x000fe400078ec0ff */
[----:B------:R-:W-:-:S04]  /*9050*/  SHF.R.U32.HI R4, RZ, 0x3, R4 ;  /* 0x00000003ff047819 */ /* 0x000fc80000011604 */
[----:B------:R-:W-:Y:S01]  /*9060*/  LOP3.LUT R0, R4, R0, R5, 0x1e, !PT ;  /* 0x0000000004007212 */ /* 0x000fe200078e1e05 */
[----:B------:R-:W-:Y:S02]  /*9070*/  HADD2.F32 R27, -RZ, R40.H0_H0 ;  /* 0x20000028ff1b7230 */ /* 0x000fe40000004100 */
[----:B------:R-:W-:Y:S02]  /*9080*/  HADD2.F32 R29, -RZ, R37.H1_H1 ;  /* 0x30000025ff1d7230 */ /* 0x000fe40000004100 */
[----:B------:R-:W-:Y:S02]  /*9090*/  HADD2.F32 R34, -RZ, R43.H0_H0 ;  /* 0x2000002bff227230 */ /* 0x000fe40000004100 */
[----:B------:R-:W-:Y:S02]  /*90a0*/  HADD2.F32 R30, -RZ, R41.H0_H0 ;  /* 0x20000029ff1e7230 */ /* 0x000fe40000004100 */
[----:B------:R-:W-:Y:S02]  /*90b0*/  HADD2.F32 R36, -RZ, R38.H1_H1 ;  /* 0x30000026ff247230 */ /* 0x000fe40000004100 */
[----:B------:R-:W-:-:S02]  /*90c0*/  HADD2.F32 R32, -RZ, R40.H1_H1 ;  /* 0x30000028ff207230 */ /* 0x000fc40000004100 */
[----:B------:R-:W-:Y:S02]  /*90d0*/  HADD2.F32 R35, -RZ, R43.H1_H1 ;  /* 0x3000002bff237230 */ /* 0x000fe40000004100 */
[----:B------:R-:W-:Y:S02]  /*90e0*/  HADD2.F32 R31, -RZ, R41.H1_H1 ;  /* 0x30000029ff1f7230 */ /* 0x000fe40000004100 */
[----:B------:R-:W-:Y:S02]  /*90f0*/  HADD2.F32 R37, -RZ, R37.H0_H0 ;  /* 0x20000025ff257230 */ /* 0x000fe40000004100 */
[----:B------:R-:W-:Y:S02]  /*9100*/  HADD2.F32 R33, -RZ, R39.H0_H0 ;  /* 0x20000027ff217230 */ /* 0x000fe40000004100 */
[----:B--2---:R-:W-:-:S04]  /*9110*/  IMAD.IADD R0, R3, 0x1, R0 ;  /* 0x0000000103007824 */ /* 0x004fc800078e0200 */
[----:B------:R-:W-:Y:S01]  /*9120*/  IMAD R0, R0, 0x2, R19 ;  /* 0x0000000200007824 */ /* 0x000fe200078e0213 */
[----:B---3--:R-:W1:Y:S04]  /*9130*/  LDS.128 R4, [R45+0x18400] ;  /* 0x018400002d047984 */ /* 0x008e680000000c00 */
[----:B------:R-:W2:Y:S01]  /*9140*/  LDS.128 R8, [R0+0x18400] ;  /* 0x0184000000087984 */ /* 0x000ea20000000c00 */
[----:B-1----:R-:W-:Y:S02]  /*9150*/  HADD2.F32 R3, -RZ, R4.H0_H0 ;  /* 0x20000004ff037230 */ /* 0x002fe40000004100 */
[--C-:B--2---:R-:W-:Y:S02]  /*9160*/  HADD2.F32 R15, -RZ, R8.reuse.H0_H0 ;  /* 0x20000008ff0f7230 */ /* 0x104fe40000004100 */
[----:B------:R-:W-:-:S03]  /*9170*/  HADD2.F32 R8, -RZ, R8.H1_H1 ;  /* 0x30000008ff087230 */ /* 0x000fc60000004100 */
[-C--:B0-----:R-:W-:Y:S01]  /*9180*/  FMUL.FTZ R26, R29, R15.reuse ;  /* 0x0000000f1d1a7220 */ /* 0x081fe20000410000 */
[C---:B------:R-:W-:Y:S01]  /*9190*/  FMUL.FTZ R28, R27.reuse, R15 ;  /* 0x0000000f1b1c7220 */ /* 0x040fe20000410000 */
[--C-:B------:R-:W-:Y:S02]  /*91a0*/  HADD2.F32 R20, -RZ, R9.reuse.H0_H0 ;  /* 0x20000009ff147230 */ /* 0x100fe40000004100 */
[-C--:B------:R-:W-:Y:S01]  /*91b0*/  FMUL.FTZ R15, R34, R8.reuse ;  /* 0x00000008220f7220 */ /* 0x080fe20000410000 */
[----:B------:R-:W-:Y:S02]  /*91c0*/  HADD2.F32 R4, -RZ, R4.H1_H1 ;  /* 0x30000004ff047230 */ /* 0x000fe40000004100 */
[-C--:B------:R-:W-:Y:S01]  /*91d0*/  FFMA.FTZ R26, R27, R3.reuse, -R26 ;  /* 0x000000031b1a7223 */ /* 0x080fe2000001081a */
[----:B------:R-:W-:Y:S01]  /*91e0*/  FFMA.FTZ R28, R29, R3, R28 ;  /* 0x000000031d1c7223 */ /* 0x000fe2000001001c */
[----:B------:R-:W-:Y:S02]  /*91f0*/  HADD2.F32 R9, -RZ, R9.H1_H1 ;  /* 0x30000009ff097230 */ /* 0x000fe40000004100 */
[----:B------:R-:W-:Y:S01]  /*9200*/  FMUL.FTZ R3, R30, R8 ;  /* 0x000000081e037220 */ /* 0x000fe20000410000 */
[----:B------:R-:W-:-:S02]  /*9210*/  HADD2.F32 R12, -RZ, R5.H0_H0 ;  /* 0x20000005ff0c7230 */ /* 0x000fc40000004100 */
[----:B------:R-:W-:Y:S01]  /*9220*/  FMUL.FTZ R27, R36, R20 ;  /* 0x00000014241b7220 */ /* 0x000fe20000410000 */
[----:B------:R-:W-:Y:S02]  /*9230*/  HADD2.F32 R5, -RZ, R5.H1_H1 ;  /* 0x30000005ff057230 */ /* 0x000fe40000004100 */
[----:B------:R-:W-:Y:S01]  /*9240*/  FFMA.FTZ R15, R30, R4, -R15 ;  /* 0x000000041e0f7223 */ /* 0x000fe2000001080f */
[--C-:B------:R-:W-:Y:S02]  /*9250*/  HADD2.F32 R21, -RZ, R10.reuse.H0_H0 ;  /* 0x2000000aff157230 */ /* 0x100fe40000004100 */
[----:B------:R-:W-:Y:S01]  /*9260*/  FMUL.FTZ R29, R32, R20 ;  /* 0x00000014201d7220 */ /* 0x000fe20000410000 */
[----:B------:R-:W-:Y:S01]  /*9270*/  FFMA.FTZ R3, R34, R4, R3 ;  /* 0x0000000422037223 */ /* 0x000fe20000010003 */
[----:B------:R-:W-:Y:S02]  /*9280*/  HADD2.F32 R10, -RZ, R10.H1_H1 ;  /* 0x3000000aff0a7230 */ /* 0x000fe40000004100 */
[-C--:B------:R-:W-:Y:S01]  /*9290*/  FMUL.FTZ R4, R35, R9.reuse ;  /* 0x0000000923047220 */ /* 0x080fe20000410000 */
[----:B------:R-:W-:Y:S01]  /*92a0*/  FMUL.FTZ R8, R31, R9 ;  /* 0x000000091f087220 */ /* 0x000fe20000410000 */
[----:B------:R-:W-:-:S02]  /*92b0*/  HADD2.F32 R34, -RZ, R44.H0_H0 ;  /* 0x2000002cff227230 */ /* 0x000fc40000004100 */
[-C--:B------:R-:W-:Y:S01]  /*92c0*/  FFMA.FTZ R27, R32, R12.reuse, -R27 ;  /* 0x0000000c201b7223 */ /* 0x080fe2000001081b */
[----:B------:R-:W-:Y:S02]  /*92d0*/  HADD2.F32 R13, -RZ, R6.H0_H0 ;  /* 0x20000006ff0d7230 */ /* 0x000fe40000004100 */
[----:B------:R-:W-:Y:S01]  /*92e0*/  FFMA.FTZ R29, R36, R12, R29 ;  /* 0x0000000c241d7223 */ /* 0x000fe2000001001d */
[----:B------:R-:W-:Y:S02]  /*92f0*/  HADD2.F32 R32, -RZ, R42.H0_H0 ;  /* 0x2000002aff207230 */ /* 0x000fe40000004100 */
[-C--:B------:R-:W-:Y:S01]  /*9300*/  FFMA.FTZ R12, R31, R5.reuse, -R4 ;  /* 0x000000051f0c7223 */ /* 0x080fe20000010804 */
[----:B------:R-:W-:Y:S02]  /*9310*/  HADD2.F32 R6, -RZ, R6.H1_H1 ;  /* 0x30000006ff067230 */ /* 0x000fe40000004100 */
[----:B------:R-:W-:Y:S01]  /*9320*/  FFMA.FTZ R20, R35, R5, R8 ;  /* 0x0000000523147223 */ /* 0x000fe20000010008 */
[-C--:B------:R-:W-:Y:S01]  /*9330*/  FMUL.FTZ R5, R34, R10.reuse ;  /* 0x0000000a22057220 */ /* 0x080fe20000410000 */
[----:B------:R-:W-:Y:S01]  /*9340*/  FMUL.FTZ R4, R37, R21 ;  /* 0x0000001525047220 */ /* 0x000fe20000410000 */
[----:B------:R-:W-:Y:S01]  /*9350*/  FMUL.FTZ R9, R32, R10 ;  /* 0x0000000a20097220 */ /* 0x000fe20000410000 */
[----:B------:R-:W-:-:S02]  /*9360*/  HADD2.F32 R25, -RZ, R11.H0_H0 ;  /* 0x2000000bff197230 */ /* 0x000fc40000004100 */
[----:B------:R-:W-:Y:S01]  /*9370*/  FFMA.FTZ R10, R32, R6, -R5 ;  /* 0x00000006200a7223 */ /* 0x000fe20000010805 */
[C---:B------:R-:W-:Y:S01]  /*9380*/  FMUL.FTZ R30, R33.reuse, R21 ;  /* 0x00000015211e7220 */ /* 0x040fe20000410000 */
[----:B------:R-:W-:Y:S02]  /*9390*/  HADD2.F32 R32, -RZ, R38.H0_H0 ;  /* 0x20000026ff207230 */ /* 0x000fe40000004100 */
[----:B------:R-:W-:Y:S01]  /*93a0*/  FFMA.FTZ R21, R33, R13, -R4 ;  /* 0x0000000d21157223 */ /* 0x000fe20000010804 */
[----:B------:R-:W-:Y:S02]  /*93b0*/  HADD2.F32 R8, -RZ, R39.H1_H1 ;  /* 0x30000027ff087230 */ /* 0x000fe40000004100 */
[----:B------:R-:W-:Y:S02]  /*93c0*/  HADD2.F32 R11, -RZ, R11.H1_H1 ;  /* 0x3000000bff0b7230 */ /* 0x000fe40000004100 */
[----:B------:R-:W-:Y:S02]  /*93d0*/  HADD2.F32 R33, -RZ, R44.H1_H1 ;  /* 0x3000002cff217230 */ /* 0x000fe40000004100 */
[----:B------:R-:W-:-:S02]  /*93e0*/  HADD2.F32 R31, -RZ, R42.H1_H1 ;  /* 0x3000002aff1f7230 */ /* 0x000fc40000004100 */
[----:B------:R-:W-:Y:S01]  /*93f0*/  FMUL.FTZ R5, R32, R25 ;  /* 0x0000001920057220 */ /* 0x000fe20000410000 */
[--C-:B------:R-:W-:Y:S02]  /*9400*/  HADD2.F32 R14, -RZ, R7.reuse.H0_H0 ;  /* 0x20000007ff0e7230 */ /* 0x100fe40000004100 */
[----:B------:R-:W-:Y:S01]  /*9410*/  FFMA.FTZ R30, R37, R13, R30 ;  /* 0x0000000d251e7223 */ /* 0x000fe2000001001e */
[----:B------:R-:W-:Y:S02]  /*9420*/  HADD2.F32 R7, -RZ, R7.H1_H1 ;  /* 0x30000007ff077230 */ /* 0x000fe40000004100 */
[----:B------:R-:W-:Y:S01]  /*9430*/  FMUL.FTZ R25, R8, R25 ;  /* 0x0000001908197220 */ /* 0x000fe20000410000 */
[----:B------:R-:W-:Y:S01]  /*9440*/  FFMA.FTZ R13, R34, R6, R9 ;  /* 0x00000006220d7223 */ /* 0x000fe20000010009 */
[-C--:B------:R-:W-:Y:S01]  /*9450*/  FMUL.FTZ R4, R33, R11.reuse ;  /* 0x0000000b21047220 */ /* 0x080fe20000410000 */
        /* <DEDUP_REMOVED lines=8> */
[----:B------:R-:W-:Y:S02]  /*94e0*/  F2FP.F16.F32.PACK_AB R7, R14, R11 ;  /* 0x0000000b0e07723e */ /* 0x000fe400000000ff */
[----:B------:R-:W-:Y:S02]  /*94f0*/  F2FP.F16.F32.PACK_AB R8, R3, R28 ;  /* 0x0000001c0308723e */ /* 0x000fe400000000ff */
[----:B------:R-:W-:Y:S02]  /*9500*/  F2FP.F16.F32.PACK_AB R9, R20, R29 ;  /* 0x0000001d1409723e */ /* 0x000fe400000000ff */
[----:B------:R-:W-:-:S02]  /*9510*/  F2FP.F16.F32.PACK_AB R10, R13, R30 ;  /* 0x0000001e0d0a723e */ /* 0x000fc400000000ff */
[----:B------:R-:W-:Y:S01]  /*9520*/  F2FP.F16.F32.PACK_AB R11, R32, R25 ;  /* 0x00000019200b723e */ /* 0x000fe200000000ff */
[----:B------:R3:W-:Y:S04]  /*9530*/  STS.128 [R45+0x18400], R4 ;  /* 0x018400042d007388 */ /* 0x0007e80000000c00 */
[----:B------:R3:W-:Y:S02]  /*9540*/  STS.128 [R0+0x18400], R8 ;  /* 0x0184000800007388 */ /* 0x0007e40000000c00 */
.L_x_733:
[----:B------:R-:W-:Y:S05]  /*9550*/  BSYNC B0 ;  /* 0x0000000000007941 */ /* 0x000fea0003800000 */
.L_x_722:
[----:B------:R-:W-:Y:S01]  /*9560*/  @!PT LDS RZ, [RZ] ;  /* 0x00000000fffff984 */ /* 0x000fe20000000800 */
[----:B------:R-:W-:Y:S01]  /*9570*/  @!PT LDS RZ, [RZ] ;  /* 0x00000000fffff984 */ /* 0x000fe20000000800 */
[----:B------:R-:W-:Y:S01]  /*9580*/  @!PT LDS RZ, [RZ] ;  /* 0x00000000fffff984 */ /* 0x000fe20000000800 */
[----:B------:R-:W-:Y:S01]  /*9590*/  @!PT LDS RZ, [RZ] ;  /* 0x00000000fffff984 */ /* 0x000fe20000000800 */
[----:B------:R4:W-:Y:S06]  /*95a0*/  MEMBAR.ALL.CTA ;  /* 0x0000000000007992 */ /* 0x0009ec0000008000 */
[----:B----4-:R-:W4:Y:S01]  /*95b0*/  FENCE.VIEW.ASYNC.S ;  /* 0x00000000000073c6 */ /* 0x010f220000000000 */
[----:B------:R-:W-:Y:S05]  /*95c0*/  WARPSYNC.ALL ;  /* 0x0000000000007948 */ /* 0x000fea0003800000 */
[----:B----4-:R-:W-:Y:S06]  /*95d0*/  BAR.SYNC.DEFER_BLOCKING 0xd, 0x100 ;  /* 0x0344000000007b1d */ /* 0x010fec0000010000 */
.L_x_719:
[----:B-123--:R-:W1:Y:S01]  /*95e0*/  S2R R0, SR_TID.X ;  /* 0x0000000000007919 */ /* 0x00ee620000002100 */
[----:B------:R-:W-:Y:S01]  /*95f0*/  ISETP.NE.AND P0, PT, R206, 0x3, PT ;  /* 0x00000003ce00780c */ /* 0x000fe20003f05270 */
[----:B------:R-:W-:Y:S05]  /*9600*/  WARPSYNC.ALL ;  /* 0x0000000000007948 */ /* 0x000fea0003800000 */
[----:B-1----:R-:W-:-:S05]  /*9610*/  SHF.R.U32.HI R0, RZ, 0x7, R0 ;  /* 0x00000007ff007819 */ /* 0x002fca0000011600 */
[----:B------:R-:W-:-:S05]  /*9620*/  VIADD R12, R0, 0x8 ;  /* 0x00000008000c7836 */ /* 0x000fca0000000000 */
[----:B------:R1:W-:Y:S06]  /*9630*/  BAR.SYNC.DEFER_BLOCKING R12, 0x100 ;  /* 0x0004000c0000751d */ /* 0x0003ec0000010000 */
[----:B------:R-:W-:Y:S05]  /*9640*/  @!P0 BRA `(.L_x_743) ;  /* 0x0000000000048947 */ /* 0x000fea0003800000 */
[----:B------:R-:W-:Y:S01]  /*9650*/  BPT.TRAP 0x1 ;  /* 0x000000040000795c */ /* 0x000fe20000300000 */
.L_x_743:
[----:B------:R-:W-:Y:S01]  /*9660*/  IMAD R3, R203, 0x8, R19 ;  /* 0x00000008cb037824 */ /* 0x000fe200078e0213 */
[----:B------:R-:W-:-:S04]  /*9670*/  SHF.L.U32 R20, R214, 0x1f, RZ ;  /* 0x0000001fd6147819 */ /* 0x000fc800000006ff */
[----:B------:R2:W3:Y:S01]  /*9680*/  SYNCS.PHASECHK.TRANS64.TRYWAIT P1, [R3+URZ+0x22830], R20 ;  /* 0x02283014030075a7 */ /* 0x0004e2000802017f */
[----:B------:R-:W-:Y:S05]  /*9690*/  @!P0 BRA `(.L_x_744) ;  /* 0x0000000000048947 */ /* 0x000fea0003800000 */
[----:B------:R-:W-:Y:S01]  /*96a0*/  BPT.TRAP 0x1 ;  /* 0x000000040000795c */ /* 0x000fe20000300000 */
.L_x_744:
[----:B------:R-:W-:Y:S01]  /*96b0*/  IADD3 R0, R19, 0x1c400, RZ ;  /* 0x0001c40013007810 */ /* 0x000fe20007ffe0ff */
[----:B------:R-:W-:Y:S01]  /*96c0*/  IMAD.MOV.U32 R5, RZ, RZ, 0x40000040 ;  /* 0x40000040ff057424 */ /* 0x000fe200078e00ff */
[----:B------:R-:W-:Y:S02]  /*96d0*/  LOP3.LUT R4, R24, 0x10000, RZ, 0xfc, !PT ;  /* 0x0001000018047812 */ /* 0x000fe400078efcff */
[----:B------:R-:W-:-:S04]  /*96e0*/  SHF.R.U32.HI R0, RZ, 0x4, R0 ;  /* 0x00000004ff007819 */ /* 0x000fc80000011600 */
[----:B------:R-:W-:-:S04]  /*96f0*/  LOP3.LUT R0, R0, 0x3fff, RZ, 0xc0, !PT ;  /* 0x00003fff00007812 */ /* 0x000fc800078ec0ff */
[----:B------:R-:W-:-:S05]  /*9700*/  LOP3.LUT R0, R0, 0x10000, RZ, 0xfc, !PT ;  /* 0x0001000000007812 */ /* 0x000fca00078efcff */
[----:B------:R4:W-:Y:S01]  /*9710*/  STL [R1+0x14], R0 ;  /* 0x0000140001007387 */ /* 0x0009e20000100800 */
[----:B---3--:R-:W-:Y:S05]  /*9720*/  @P1 BRA `(.L_x_745) ;  /* 0x0000000000081947 */ /* 0x008fea0003800000 */
[----:B------:R-:W3:Y:S02]  /*9730*/  SYNCS.PHASECHK.TRANS64.TRYWAIT P1, [R3+URZ+0x22830], R20 ;  /* 0x02283014030075a7 */ /* 0x000ee4000802017f */
[----:B---3--:R-:W-:Y:S05]  /*9740*/  @!P1 BRA `(.L_x_746) ;  /* 0x00000120001c9947 */ /* 0x008fea0003800000 */
.L_x_745:
[----:B----4-:R-:W4:Y:S01]  /*9750*/  LDL R0, [R1+0x14] ;  /* 0x0000140001007983 */ /* 0x010f220000100800 */
[----:B------:R-:W-:Y:S01]  /*9760*/  IMAD.MOV.U32 R7, RZ, RZ, 0x40000040 ;  /* 0x40000040ff077424 */ /* 0x000fe200078e00ff */
[----:B------:R-:W-:Y:S05]  /*9770*/  WARPSYNC.ALL ;  /* 0x0000000000007948 */ /* 0x000fea0003800000 */
[C---:B------:R-:W-:Y:S01]  /*9780*/  R2UR UR4, R4.reuse ;  /* 0x00000000040472ca */ /* 0x040fe200000e0000 */
[----:B0----5:R-:W-:Y:S01]  /*9790*/  WARPGROUP.ARRIVE ;  /* 0x00000000000079c5 */ /* 0x021fe20000000000 */
[----:B------:R-:W-:Y:S01]  /*97a0*/  R2UR UR5, R5 ;  /* 0x00000000050572ca */ /* 0x000fe200000e0000 */
[----:B------:R-:W-:Y:S01]  /*97b0*/  VIADD R224, R4, 0x2 ;  /* 0x0000000204e07836 */ /* 0x000fe20000000000 */
[----:B------:R-:W-:Y:S01]  /*97c0*/  R2UR UR7, R7 ;  /* 0x00000000070772ca */ /* 0x000fe200000e0000 */
[----:B------:R-:W-:Y:S01]  /*97d0*/  IMAD.MOV.U32 R225, RZ, RZ, 0x40000040 ;  /* 0x40000040ffe17424 */ /* 0x000fe200078e00ff */
[----:B------:R-:W-:Y:S01]  /*97e0*/  MOV R223, 0x40000040 ;  /* 0x4000004000df7802 */ /* 0x000fe20000000f00 */
[----:B------:R-:W-:-:S02]  /*97f0*/  IMAD.MOV.U32 R9, RZ, RZ, 0x40000040 ;  /* 0x40000040ff097424 */ /* 0x000fc400078e00ff */
[C---:B------:R-:W-:Y:S02]  /*9800*/  VIADD R222, R4.reuse, 0x4 ;  /* 0x0000000404de7836 */ /* 0x040fe40000000000 */
[----:B------:R-:W-:Y:S02]  /*9810*/  VIADD R10, R4, 0x6 ;  /* 0x00000006040a7836 */ /* 0x000fe40000000000 */
[----:B------:R-:W-:Y:S02]  /*9820*/  IMAD.MOV.U32 R11, RZ, RZ, 0x40000040 ;  /* 0x40000040ff0b7424 */ /* 0x000fe400078e00ff */
[----:B------:R-:W-:Y:S02]  /*9830*/  IMAD.MOV.U32 R7, RZ, RZ, 0x40000040 ;  /* 0x40000040ff077424 */ /* 0x000fe400078e00ff */
[----:B----4-:R-:W-:Y:S02]  /*9840*/  IMAD R6, R203, 0x300, R0 ;  /* 0x00000300cb067824 */ /* 0x010fe400078e0200 */
[----:B------:R-:W0:Y:S02]  /*9850*/  S2R R0, SR_TID.X ;  /* 0x0000000000007919 */ /* 0x000e240000002100 */
[C---:B------:R-:W-:Y:S01]  /*9860*/  VIADD R8, R6.reuse, 0x2 ;  /* 0x0000000206087836 */ /* 0x040fe20000000000 */
[----:B------:R-:W-:-:S13]  /*9870*/  R2UR UR6, R6 ;  /* 0x00000000060672ca */ /* 0x000fda00000e0000 */
[----:B------:R-:W-:Y:S01]  /*9880*/  HGMMA.64x96x16.F32 R24, gdesc[UR4], RZ, !UPT, gsb0 ;  /* 0x01600000041879f0 */ /* 0x000fe2000c0008ff */
[----:B------:R-:W-:Y:S02]  /*9890*/  R2UR UR4, R224 ;  /* 0x00000000e00472ca */ /* 0x000fe400000e0000 */
[----:B------:R-:W-:Y:S02]  /*98a0*/  R2UR UR5, R225 ;  /* 0x00000000e10572ca */ /* 0x000fe400000e0000 */
[----:B------:R-:W-:Y:S01]  /*98b0*/  R2UR UR6, R8 ;  /* 0x00000000080672ca */ /* 0x000fe200000e0000 */
[C---:B------:R-:W-:Y:S01]  /*98c0*/  VIADD R8, R6.reuse, 0x4 ;  /* 0x0000000406087836 */ /* 0x040fe20000000000 */
[----:B------:R-:W-:Y:S01]  /*98d0*/  R2UR UR7, R9 ;  /* 0x00000000090772ca */ /* 0x000fe200000e0000 */
[----:B------:R-:W-:Y:S02]  /*98e0*/  IMAD.MOV.U32 R9, RZ, RZ, 0x40000040 ;  /* 0x40000040ff097424 */ /* 0x000fe400078e00ff */
[----:B------:R-:W-:Y:S01]  /*98f0*/  VIADD R6, R6, 0x6 ;  /* 0x0000000606067836 */ /* 0x000fe20000000000 */
[----:B0-----:R-:W-:Y:S01]  /*9900*/  SHF.R.U32.HI R0, RZ, 0x7, R0 ;  /* 0x00000007ff007819 */ /* 0x001fe20000011600 */
[----:B------:R-:W-:-:S02]  /*9910*/  WARPGROUP.DEPBAR.LE gsb0, 0x0 ;  /* 0x00008000000079c5 */ /* 0x000fc40000010000 */
[----:B------:R-:W-:-:S06]  /*9920*/  WARPGROUP.ARRIVE ;  /* 0x00000000000079c5 */ /* 0x000fcc0000000000 */
[----:B------:R-:W-:Y:S01]  /*9930*/  HGMMA.64x96x16.F32 R24, gdesc[UR4], R24, gsb0 ;  /* 0x01600000041879f0 */ /* 0x000fe20008000818 */
[----:B------:R-:W-:Y:S02]  /*9940*/  R2UR UR4, R222 ;  /* 0x00000000de0472ca */ /* 0x000fe400000e0000 */
[----:B------:R-:W-:Y:S02]  /*9950*/  R2UR UR5, R223 ;  /* 0x00000000df0572ca */ /* 0x000fe400000e0000 */
[----:B------:R-:W-:Y:S02]  /*9960*/  R2UR UR6, R8 ;  /* 0x00000000080672ca */ /* 0x000fe400000e0000 */
[----:B------:R-:W-:Y:S02]  /*9970*/  R2UR UR7, R9 ;  /* 0x00000000090772ca */ /* 0x000fe400000e0000 */
[----:B------:R-:W-:Y:S01]  /*9980*/  IADD3 R9, -R0, 0xb, RZ ;  /* 0x0000000b00097810 */ /* 0x000fe20007ffe1ff */
[----:B------:R-:W-:-:S02]  /*9990*/  WARPGROUP.DEPBAR.LE gsb0, 0x0 ;  /* 0x00008000000079c5 */ /* 0x000fc40000010000 */
[----:B------:R-:W-:-:S08]  /*99a0*/  WARPGROUP.ARRIVE ;  /* 0x00000000000079c5 */ /* 0x000fd00000000000 */
[----:B------:R-:W-:Y:S01]  /*99b0*/  HGMMA.64x96x16.F32 R24, gdesc[UR4], R24, gsb0 ;  /* 0x01600000041879f0 */ /* 0x000fe20008000818 */
[----:B------:R-:W-:Y:S02]  /*99c0*/  R2UR UR4, R10 ;  /* 0x000000000a0472ca */ /* 0x000fe400000e0000 */
[----:B------:R-:W-:Y:S02]  /*99d0*/  R2UR UR5, R11 ;  /* 0x000000000b0572ca */ /* 0x000fe400000e0000 */
[----:B------:R-:W-:Y:S02]  /*99e0*/  R2UR UR6, R6 ;  /* 0x00000000060672ca */ /* 0x000fe400000e0000 */
[----:B------:R-:W-:Y:S01]  /*99f0*/  R2UR UR7, R7 ;  /* 0x00000000070772ca */ /* 0x000fe200000e0000 */
[----:B------:R-:W-:Y:S02]  /*9a00*/  WARPGROUP.DEPBAR.LE gsb0, 0x0 ;  /* 0x00008000000079c5 */ /* 0x000fe40000010000 */
[----:B------:R-:W-:-:S10]  /*9a10*/  WARPGROUP.ARRIVE ;  /* 0x00000000000079c5 */ /* 0x000fd40000000000 */
[----:B------:R-:W-:Y:S03]  /*9a20*/  HGMMA.64x96x16.F32 R24, gdesc[UR4], R24, gsb0 ;  /* 0x01600000041879f0 */ /* 0x000fe60008000818 */
[----:B------:R-:W-:Y:S02]  /*9a30*/  WARPGROUP.DEPBAR.LE gsb0, 0x0 ;  /* 0x00008000000079c5 */ /* 0x000fe40000010000 */
[----:B------:R0:W-:Y:S06]  /*9a40*/  BAR.ARV R9, 0x100 ;  /* 0x000400090000751d */ /* 0x0001ec0000002000 */
[----:B------:R-:W-:Y:S05]  /*9a50*/  @!P0 BRA `(.L_x_747) ;  /* 0x0000000000048947 */ /* 0x000fea0003800000 */
[----:B------:R-:W-:Y:S01]  /*9a60*/  BPT.TRAP 0x1 ;  /* 0x000000040000795c */ /* 0x000fe20000300000 */
.L_x_747:
[----:B------:R-:W4:Y:S01]  /*9a70*/  LDL R73, [R1+0x4c] ;  /* 0x00004c0001497983 */ /* 0x000f220000100800 */
[----:B------:R-:W-:Y:S01]  /*9a80*/  ULDC UR4, c[0x0][0x9d8] ;  /* 0x0002760000047ab9 */ /* 0x000fe20000000800 */
[----:B------:R-:W-:Y:S01]  /*9a90*/  ULDC UR5, c[0x0][0x988] ;  /* 0x0002620000057ab9 */ /* 0x000fe20000000800 */
[----:B------:R-:W-:Y:S01]  /*9aa0*/  FMUL.FTZ R15, R24, UR4 ;  /* 0x00000004180f7c20 */ /* 0x000fe20008410000 */
[----:B------:R-:W-:Y:S01]  /*9ab0*/  FMUL.FTZ R24, R25, UR4 ;  /* 0x0000000419187c20 */ /* 0x000fe20008410000 */
[----:B------:R-:W-:Y:S01]  /*9ac0*/  FMUL.FTZ R72, R28, UR4 ;  /* 0x000000041c487c20 */ /* 0x000fe20008410000 */
[----:B------:R-:W-:Y:S01]  /*9ad0*/  FMUL.FTZ R29, R29, UR4 ;  /* 0x000000041d1d7c20 */ /* 0x000fe20008410000 */
[----:B------:R-:W-:Y:S01]  /*9ae0*/  FMUL.FTZ R25, R55, UR4 ;  /* 0x0000000437197c20 */ /* 0x000fe20008410000 */
[----:B------:R-:W-:Y:S01]  /*9af0*/  IMAD R55, R177, -0x60, R154 ;  /* 0xffffffa0b1377824 */ /* 0x000fe200078e029a */
[----:B------:R-:W5:Y:S01]  /*9b00*/  MUFU.TANH R15, R15 ;  /* 0x0000000f000f7308 */ /* 0x000f620000002400 */
[----:B------:R-:W-:Y:S01]  /*9b10*/  FMUL.FTZ R0, R26, UR4 ;  /* 0x000000041a007c20 */ /* 0x000fe20008410000 */
        /* <DEDUP_REMOVED lines=30> */
[----:B------:R-:W0:Y:S01]  /*9d00*/  MUFU.TANH R0, R0 ;  /* 0x0000000000007308 */ /* 0x000e220000002400 */
        /* <DEDUP_REMOVED lines=15> */
[----:B------:R-:W0:Y:S08]  /*9e00*/  MUFU.TANH R6, R6 ;  /* 0x0000000600067308 */ /* 0x000e300000002400 */
        /* <DEDUP_REMOVED lines=29> */
[----:B------:R-:W0:Y:S01]  /*9fe0*/  MUFU.TANH R56, R56 ;  /* 0x0000003800387308 */ /* 0x000e220000002400 */
[----:B----4-:R-:W-:-:S02]  /*9ff0*/  IADD3 R55, -R73, 0x60, R55 ;  /* 0x0000006049377810 */ /* 0x010fc40007ffe137 */
[----:B------:R-:W4:Y:S02]  /*a000*/  S2R R73, SR_CgaCtaId ;  /* 0x0000000000497919 */ /* 0x000f240000008800 */
[----:B------:R-:W-:-:S03]  /*a010*/  ISETP.GT.AND P2, PT, R55, RZ, PT ;  /* 0x000000ff3700720c */ /* 0x000fc60003f44270 */
[----:B------:R-:W4:Y:S01]  /*a020*/  MUFU.TANH R57, R57 ;  /* 0x0000003900397308 */ /* 0x000f220000002400 */
[C---:B------:R-:W-:Y:S02]  /*a030*/  ISETP.GT.AND P3, PT, R55.reuse, 0x1, PT ;  /* 0x000000013700780c */ /* 0x040fe40003f64270 */
[----:B------:R-:W-:Y:S02]  /*a040*/  ISETP.GT.AND P4, PT, R55, 0x8, PT ;  /* 0x000000083700780c */ /* 0x000fe40003f84270 */
[----:B-----5:R-:W-:Y:S02]  /*a050*/  FSEL R15, R15, -INF , P2 ;  /* 0xff8000000f0f7808 */ /* 0x020fe40001000000 */
[----:B-1----:R-:W-:Y:S01]  /*a060*/  FSEL R24, R24, -INF , P3 ;  /* 0xff80000018187808 */ /* 0x002fe20001800000 */
[----:B------:R-:W1:Y:S01]  /*a070*/  MUFU.TANH R21, R21 ;  /* 0x0000001500157308 */ /* 0x000e620000002400 */
[----:B------:R-:W-:Y:S02]  /*a080*/  ISETP.GT.AND P5, PT, R55, 0x9, PT ;  /* 0x000000093700780c */ /* 0x000fe40003fa4270 */
[----:B--2---:R-:W-:-:S02]  /*a090*/  FSEL R42, R72, -INF , P4 ;  /* 0xff800000482a7808 */ /* 0x004fc40002000000 */
[----:B------:R-:W-:Y:S02]  /*a0a0*/  FMNMX.FTZ R65, R15, R24, !PT ;  /* 0x000000180f417209 */ /* 0x000fe40007810000 */
[----:B------:R-:W-:Y:S01]  /*a0b0*/  ISETP.GT.AND P1, PT, R55, 0x10, PT ;  /* 0x000000103700780c */ /* 0x000fe20003f24270 */
[----:B------:R-:W2:Y:S01]  /*a0c0*/  MUFU.TANH R59, R59 ;  /* 0x0000003b003b7308 */ /* 0x000ea20000002400 */
[----:B---3--:R-:W-:Y:S01]  /*a0d0*/  FSEL R40, R29, -INF , P5 ;  /* 0xff8000001d287808 */ /* 0x008fe20002800000 */
[----:B------:R-:W-:Y:S01]  /*a0e0*/  FMUL.FTZ R29, R71, UR4 ;  /* 0x00000004471d7c20 */ /* 0x000fe20008410000 */
[----:B------:R-:W-:Y:S02]  /*a0f0*/  FMNMX.FTZ R65, R42, R65, !PT ;  /* 0x000000412a417209 */ /* 0x000fe40007810000 */
[----:B0-----:R-:W-:Y:S02]  /*a100*/  FSEL R0, R0, -INF , P2 ;  /* 0xff80000000007808 */ /* 0x001fe40001000000 */
[----:B------:R-:W-:Y:S01]  /*a110*/  ISETP.GT.AND P2, PT, R55, 0x11, PT ;  /* 0x000000113700780c */ /* 0x000fe20003f44270 */
[----:B------:R-:W0:Y:S01]  /*a120*/  MUFU.TANH R60, R60 ;  /* 0x0000003c003c7308 */ /* 0x000e220000002400 */
[----:B------:R-:W-:-:S02]  /*a130*/  FSEL R62, R30, -INF , P1 ;  /* 0xff8000001e3e7808 */ /* 0x000fc40000800000 */
[----:B------:R-:W-:Y:S02]  /*a140*/  FMNMX.FTZ R65, R40, R65, !PT ;  /* 0x0000004128417209 */ /* 0x000fe40007810000 */
[----:B------:R-:W-:Y:S02]  /*a150*/  FSEL R6, R6, -INF , P3 ;  /* 0xff80000006067808 */ /* 0x000fe40001800000 */
[----:B------:R-:W-:Y:S01]  /*a160*/  ISETP.GT.AND P3, PT, R55, 0x18, PT ;  /* 0x000000183700780c */ /* 0x000fe20003f64270 */
[----:B------:R-:W3:Y:S01]  /*a170*/  MUFU.TANH R61, R61 ;  /* 0x0000003d003d7308 */ /* 0x000ee20000002400 */
[----:B------:R-:W-:Y:S02]  /*a180*/  FSEL R72, R31, -INF , P2 ;  /* 0xff8000001f487808 */ /* 0x000fe40001000000 */
[----:B------:R-:W-:Y:S02]  /*a190*/  FMNMX.FTZ R65, R62, R65, !PT ;  /* 0x000000413e417209 */ /* 0x000fe40007810000 */
[----:B------:R-:W-:-:S02]  /*a1a0*/  FSEL R8, R8, -INF , P4 ;  /* 0xff80000008087808 */ /* 0x000fc40002000000 */
[----:B------:R-:W-:Y:S01]  /*a1b0*/  ISETP.GT.AND P4, PT, R55, 0x19, PT ;  /* 0x000000193700780c */ /* 0x000fe20003f84270 */
[----:B------:R-:W5:Y:S01]  /*a1c0*/  MUFU.TANH R104, R104 ;  /* 0x0000006800687308 */ /* 0x000f620000002400 */
[----:B------:R-:W-:Y:S02]  /*a1d0*/  FSEL R78, R33, -INF , P3 ;  /* 0xff800000214e7808 */ /* 0x000fe40001800000 */
[----:B------:R-:W-:Y:S02]  /*a1e0*/  FMNMX.FTZ R65, R72, R65, !PT ;  /* 0x0000004148417209 */ /* 0x000fe40007810000 */
[----:B------:R-:W-:Y:S02]  /*a1f0*/  FSEL R30, R14, -INF , P5 ;  /* 0xff8000000e1e7808 */ /* 0x000fe40002800000 */
[----:B------:R-:W-:Y:S01]  /*a200*/  ISETP.GT.AND P5, PT, R55, 0x20, PT ;  /* 0x000000203700780c */ /* 0x000fe20003fa4270 */
[----:B------:R-:W-:Y:S01]  /*a210*/  MUFU.TANH R63, R63 ;  /* 0x0000003f003f7308 */ /* 0x000fe20000002400 */
[----:B------:R-:W-:-:S02]  /*a220*/  FSEL R80, R34, -INF , P4 ;  /* 0xff80000022507808 */ /* 0x000fc40002000000 */
[----:B------:R-:W-:Y:S02]  /*a230*/  FMNMX.FTZ R65, R78, R65, !PT ;  /* 0x000000414e417209 */ /* 0x000fe40007810000 */
[----:B------:R-:W-:Y:S02]  /*a240*/  FSEL R32, R32, -INF , P1 ;  /* 0xff80000020207808 */ /* 0x000fe40000800000 */
[----:B------:R-:W-:Y:S01]  /*a250*/  ISETP.GT.AND P1, PT, R55, 0x21, PT ;  /* 0x000000213700780c */ /* 0x000fe20003f24270 */
[----:B------:R-:W-:Y:S01]  /*a260*/  MUFU.TANH R66, R66 ;  /* 0x0000004200427308 */ /* 0x000fe20000002400 */
[----:B------:R-:W-:Y:S02]  /*a270*/  FSEL R74, R35, -INF , P5 ;  /* 0xff800000234a7808 */ /* 0x000fe40002800000 */
[----:B------:R-:W-:Y:S02]  /*a280*/  FMNMX.FTZ R65, R80, R65, !PT ;  /* 0x0000004150417209 */ /* 0x000fe40007810000 */
[----:B------:R-:W-:Y:S01]  /*a290*/  FSEL R34, R13, -INF , P2 ;  /* 0xff8000000d227808 */ /* 0x000fe20001000000 */
[----:B------:R-:W-:Y:S01]  /*a2a0*/  IMAD.U32 R13, RZ, RZ, UR5 ;  /* 0x00000005ff0d7e24 */ /* 0x000fe2000f8e00ff */
[----:B------:R-:W-:Y:S01]  /*a2b0*/  ISETP.GT.AND P2, PT, R55, 0x28, PT ;  /* 0x000000283700780c */ /* 0x000fe20003f44270 */
[----:B------:R-:W5:Y:S01]  /*a2c0*/  MUFU.TANH R67, R67 ;  /* 0x0000004300437308 */ /* 0x000f620000002400 */
[----:B------:R-:W-:-:S02]  /*a2d0*/  FSEL R64, R37, -INF , P1 ;  /* 0xff80000025407808 */ /* 0x000fc40000800000 */
[----:B------:R-:W-:Y:S02]  /*a2e0*/  FMNMX.FTZ R65, R74, R65, !PT ;  /* 0x000000414a417209 */ /* 0x000fe40007810000 */
[----:B------:R-:W-:Y:S02]  /*a2f0*/  FSEL R36, R36, -INF , P3 ;  /* 0xff80000024247808 */ /* 0x000fe40001800000 */
[----:B------:R-:W-:Y:S01]  /*a300*/  ISETP.GT.AND P3, PT, R55, 0x29, PT ;  /* 0x000000293700780c */ /* 0x000fe20003f64270 */
[----:B------:R-:W5:Y:S01]  /*a310*/  MUFU.TANH R70, R70 ;  /* 0x0000004600467308 */ /* 0x000f620000002400 */
        /* <DEDUP_REMOVED lines=8> */
[----:B------:R-:W-:Y:S02]  /*a3a0*/  ISETP.GT.AND P5, PT, R55, 0x31, PT ;  /* 0x000000313700780c */ /* 0x000fe40003fa4270 */
[----:B------:R-:W-:-:S02]  /*a3b0*/  FSEL R82, R43, -INF , P4 ;  /* 0xff8000002b527808 */ /* 0x000fc40002000000 */
[----:B------:R-:W-:Y:S02]  /*a3c0*/  FMNMX.FTZ R65, R76, R65, !PT ;  /* 0x000000414c417209 */ /* 0x000fe40007810000 */
[----:B------:R-:W-:Y:S02]  /*a3d0*/  FSEL R44, R27, -INF , P1 ;  /* 0xff8000001b2c7808 */ /* 0x000fe40000800000 */
[----:B------:R-:W-:Y:S02]  /*a3e0*/  ISETP.GT.AND P1, PT, R55, 0x38, PT ;  /* 0x000000383700780c */ /* 0x000fe40003f24270 */
[----:B------:R-:W-:Y:S02]  /*a3f0*/  FSEL R84, R45, -INF , P5 ;  /* 0xff8000002d547808 */ /* 0x000fe40002800000 */
[----:B------:R-:W-:Y:S02]  /*a400*/  FMNMX.FTZ R65, R82, R65, !PT ;  /* 0x0000004152417209 */ /* 0x000fe40007810000 */
[----:B------:R-:W-:-:S02]  /*a410*/  FSEL R46, R46, -INF , P2 ;  /* 0xff8000002e2e7808 */ /* 0x000fc40001000000 */
[----:B------:R-:W-:Y:S02]  /*a420*/  ISETP.GT.AND P2, PT, R55, 0x39, PT ;  /* 0x000000393700780c */ /* 0x000fe40003f44270 */
        /* <DEDUP_REMOVED lines=24> */
[----:B----4-:R-:W-:Y:S02]  /*a5b0*/  FSEL R98, R57, -INF , P2 ;  /* 0xff80000039627808 */ /* 0x010fe40001000000 */
[----:B------:R-:W-:Y:S02]  /*a5c0*/  FMNMX.FTZ R65, R96, R65, !PT ;  /* 0x0000004160417209 */ /* 0x000fe40007810000 */
[----:B-1----:R-:W-:Y:S02]  /*a5d0*/  FSEL R58, R21, -INF , P4 ;  /* 0xff800000153a7808 */ /* 0x002fe40002000000 */
[----:B------:R-:W-:Y:S02]  /*a5e0*/  ISETP.GT.AND P4, PT, R55, 0x58, PT ;  /* 0x000000583700780c */ /* 0x000fe40003f84270 */
[----:B--2---:R-:W-:-:S02]  /*a5f0*/  FSEL R100, R59, -INF , P3 ;  /* 0xff8000003b647808 */ /* 0x004fc40001800000 */
[----:B------:R-:W-:Y:S02]  /*a600*/  FMNMX.FTZ R65, R98, R65, !PT ;  /* 0x0000004162417209 */ /* 0x000fe40007810000 */
[----:B0-----:R-:W-:Y:S02]  /*a610*/  FSEL R60, R60, -INF , P5 ;  /* 0xff8000003c3c7808 */ /* 0x001fe40002800000 */
[----:B------:R-:W-:Y:S02]  /*a620*/  ISETP.GT.AND P5, PT, R55, 0x59, PT ;  /* 0x000000593700780c */ /* 0x000fe40003fa4270 */
[----:B---3--:R-:W-:Y:S02]  /*a630*/  FSEL R102, R61, -INF , P4 ;  /* 0xff8000003d667808 */ /* 0x008fe40002000000 */
[----:B------:R-:W-:Y:S02]  /*a640*/  FMNMX.FTZ R65, R100, R65, !PT ;  /* 0x0000004164417209 */ /* 0x000fe40007810000 */
[----:B-----5:R-:W-:-:S02]  /*a650*/  FSEL R104, R104, -INF , P5 ;  /* 0xff80000068687808 */ /* 0x020fc40002800000 */
[----:B------:R-:W-:-:S04]  /*a660*/  FMNMX.FTZ R65, R102, R65, !PT ;  /* 0x0000004166417209 */ /* 0x000fc80007810000 */
[----:B------:R-:W-:-:S05]  /*a670*/  FMNMX.FTZ R65, R104, R65, !PT ;  /* 0x0000004168417209 */ /* 0x000fca0007810000 */
[----:B------:R-:W0:Y:S02]  /*a680*/  SHFL.BFLY PT, R14, R65, 0x2, 0x1f ;  /* 0x0c401f00410e7f89 */ /* 0x000e2400000e0000 */
[----:B0-----:R-:W-:-:S05]  /*a690*/  FMNMX.FTZ R7, R65, R14, !PT ;  /* 0x0000000e41077209 */ /* 0x001fca0007810000 */
[----:B------:R-:W0:Y:S02]  /*a6a0*/  SHFL.BFLY PT, R14, R7, 0x1, 0x1f ;  /* 0x0c201f00070e7f89 */ /* 0x000e2400000e0000 */
[----:B0-----:R-:W-:Y:S02]  /*a6b0*/  FMNMX.FTZ R14, R7, R14, !PT ;  /* 0x0000000e070e7209 */ /* 0x001fe40007810000 */
[----:B------:R-:W-:Y:S02]  /*a6c0*/  FMNMX.FTZ R7, R0, R6, !PT ;  /* 0x0000000600077209 */ /* 0x000fe40007810000 */
[C---:B------:R-:W-:Y:S01]  /*a6d0*/  FSETP.NEU.FTZ.AND P6, PT, R14.reuse, -INF , PT ;  /* 0xff8000000e00780b */ /* 0x040fe20003fdd000 */
[----:B------:R-:W-:Y:S01]  /*a6e0*/  FMUL.FTZ R27, R14, R13 ;  /* 0x0000000d0e1b7220 */ /* 0x000fe20000410000 */
[----:B------:R-:W-:-:S04]  /*a6f0*/  FMNMX.FTZ R7, R8, R7, !PT ;  /* 0x0000000708077209 */ /* 0x000fc80007810000 */
[----:B------:R-:W-:Y:S02]  /*a700*/  FMNMX.FTZ R7, R30, R7, !PT ;  /* 0x000000071e077209 */ /* 0x000fe40007810000 */
[----:B------:R-:W-:Y:S02]  /*a710*/  FSEL R27, R27, RZ, P6 ;  /* 0x000000ff1b1b7208 */ /* 0x000fe40003000000 */
[----:B------:R-:W-:-:S03]  /*a720*/  FMNMX.FTZ R7, R32, R7, !PT ;  /* 0x0000000720077209 */ /* 0x000fc60007810000 */
[--C-:B------:R-:W-:Y:S01]  /*a730*/  FFMA.FTZ R152, R15, R13, -R27.reuse ;  /* 0x0000000d0f987223 */ /* 0x100fe2000001081b */
[----:B------:R-:W-:Y:S01]  /*a740*/  FMNMX.FTZ R15, R34, R7, !PT ;  /* 0x00000007220f7209 */ /* 0x000fe20007810000 */
[-CC-:B------:R-:W-:Y:S01]  /*a750*/  FFMA.FTZ R24, R24, R13.reuse, -R27.reuse ;  /* 0x0000000d18187223 */ /* 0x180fe2000001081b */
[-CC-:B------:R-:W-:Y:S01]  /*a760*/  FFMA.FTZ R40, R40, R13.reuse, -R27.reuse ;  /* 0x0000000d28287223 */ /* 0x180fe2000001081b */
[--C-:B------:R-:W-:Y:S01]  /*a770*/  FFMA.FTZ R154, R42, R13, -R27.reuse ;  /* 0x0000000d2a9a7223 */ /* 0x100fe2000001081b */
[----:B------:R-:W-:Y:S01]  /*a780*/  FMNMX.FTZ R15, R36, R15, !PT ;  /* 0x0000000f240f7209 */ /* 0x000fe20007810000 */
[----:B------:R0:W-:Y:S01]  /*a790*/  MUFU.EX2 R7, R24 ;  /* 0x0000001800077308 */ /* 0x0001e20000000800 */
[----:B------:R-:W-:Y:S01]  /*a7a0*/  FSEL R42, R67, -INF , P3 ;  /* 0xff800000432a7808 */ /* 0x000fe20001800000 */
[--C-:B------:R-:W-:Y:S01]  /*a7b0*/  FFMA.FTZ R156, R62, R13, -R27.reuse ;  /* 0x0000000d3e9c7223 */ /* 0x100fe2000001081b */
[----:B------:R-:W-:Y:S01]  /*a7c0*/  FMNMX.FTZ R15, R28, R15, !PT ;  /* 0x0000000f1c0f7209 */ /* 0x000fe20007810000 */
[-CC-:B------:R-:W-:Y:S01]  /*a7d0*/  FFMA.FTZ R33, R64, R13.reuse, -R27.reuse ;  /* 0x0000000d40217223 */ /* 0x180fe2000001081b */
[----:B------:R-:W-:Y:S01]  /*a7e0*/  FSEL R62, R70, -INF , P4 ;  /* 0xff800000463e7808 */ /* 0x000fe20002000000 */
[--C-:B------:R-:W-:Y:S01]  /*a7f0*/  FFMA.FTZ R72, R72, R13, -R27.reuse ;  /* 0x0000000d48487223 */ /* 0x100fe2000001081b */
[----:B------:R-:W-:Y:S01]  /*a800*/  FMNMX.FTZ R15, R38, R15, !PT ;  /* 0x0000000f260f7209 */ /* 0x000fe20007810000 */
[----:B------:R-:W1:Y:S01]  /*a810*/  MUFU.EX2 R152, R152 ;  /* 0x0000009800987308 */ /* 0x000e620000000800 */
[----:B0-----:R-:W-:Y:S01]  /*a820*/  FSEL R24, R63, -INF , P1 ;  /* 0xff8000003f187808 */ /* 0x001fe20000800000 */
[--C-:B------:R-:W-:Y:S01]  /*a830*/  FFMA.FTZ R158, R78, R13, -R27.reuse ;  /* 0x0000000d4e9e7223 */ /* 0x100fe2000001081b */
[----:B------:R-:W-:Y:S01]  /*a840*/  FMNMX.FTZ R21, R44, R15, !PT ;  /* 0x0000000f2c157209 */ /* 0x000fe20007810000 */
[-CC-:B------:R-:W-:Y:S01]  /*a850*/  FFMA.FTZ R80, R80, R13.reuse, -R27.reuse ;  /* 0x0000000d50507223 */ /* 0x180fe2000001081b */
[----:B------:R-:W-:Y:S01]  /*a860*/  FSEL R64, R29, -INF , P5 ;  /* 0xff8000001d407808 */ /* 0x000fe20002800000 */
[--C-:B------:R-:W-:Y:S01]  /*a870*/  FFMA.FTZ R160, R74, R13, -R27.reuse ;  /* 0x0000000d4aa07223 */ /* 0x100fe2000001081b */
[----:B------:R-:W-:Y:S01]  /*a880*/  FMNMX.FTZ R21, R46, R21, !PT ;  /* 0x000000152e157209 */ /* 0x000fe20007810000 */
[----:B------:R0:W-:Y:S01]  /*a890*/  MUFU.EX2 R15, R40 ;  /* 0x00000028000f7308 */ /* 0x0001e20000000800 */
[-CC-:B------:R-:W-:Y:S01]  /*a8a0*/  FFMA.FTZ R162, R68, R13.reuse, -R27.reuse ;  /* 0x0000000d44a27223 */ /* 0x180fe2000001081b */
[--C-:B------:R-:W-:Y:S01]  /*a8b0*/  FFMA.FTZ R164, R82, R13, -R27.reuse ;  /* 0x0000000d52a47223 */ /* 0x100fe2000001081b */
[----:B------:R-:W-:Y:S01]  /*a8c0*/  FMNMX.FTZ R21, R26, R21, !PT ;  /* 0x000000151a157209 */ /* 0x000fe20007810000 */
[-CC-:B------:R-:W-:Y:S01]  /*a8d0*/  FFMA.FTZ R84, R84, R13.reuse, -R27.reuse ;  /* 0x0000000d54547223 */ /* 0x180fe2000001081b */
[-CC-:B------:R-:W-:Y:S01]  /*a8e0*/  FFMA.FTZ R166, R86, R13.reuse, -R27.reuse ;  /* 0x0000000d56a67223 */ /* 0x180fe2000001081b */
[----:B------:R-:W-:Y:S01]  /*a8f0*/  FFMA.FTZ R35, R88, R13, -R27 ;  /* 0x0000000d58237223 */ /* 0x000fe2000001081b */
[----:B------:R-:W-:Y:S01]  /*a900*/  FMNMX.FTZ R21, R48, R21, !PT ;  /* 0x0000001530157209 */ /* 0x000fe20007810000 */
[----:B------:R-:W2:Y:S01]  /*a910*/  MUFU.EX2 R154, R154 ;  /* 0x0000009a009a7308 */ /* 0x000ea20000000800 */
[----:B0-----:R-:W-:Y:S01]  /*a920*/  FSEL R40, R66, -INF , P2 ;  /* 0xff80000042287808 */ /* 0x001fe20001000000 */
[----:B-1----:R-:W-:Y:S01]  /*a930*/  FADD.FTZ R45, R152, R7 ;  /* 0x00000007982d7221 */ /* 0x002fe20000010000 */
[----:B------:R-:W-:Y:S01]  /*a940*/  FMNMX.FTZ R25, R50, R21, !PT ;  /* 0x0000001532197209 */ /* 0x000fe20007810000 */
[-CC-:B------:R-:W-:Y:S01]  /*a950*/  FFMA.FTZ R168, R90, R13.reuse, -R27.reuse ;  /* 0x0000000d5aa87223 */ /* 0x180fe2000001081b */
[----:B------:R-:W-:Y:S01]  /*a960*/  F2FP.F16.F32.PACK_AB R152, R7, R152 ;  /* 0x000000980798723e */ /* 0x000fe200000000ff */
[--C-:B------:R-:W-:Y:S01]  /*a970*/  FFMA.FTZ R170, R94, R13, -R27.reuse ;  /* 0x0000000d5eaa7223 */ /* 0x100fe2000001081b */
[----:B------:R-:W-:Y:S01]  /*a980*/  FMNMX.FTZ R25, R52, R25, !PT ;  /* 0x0000001934197209 */ /* 0x000fe20007810000 */
[----:B------:R-:W0:Y:S01]  /*a990*/  MUFU.EX2 R156, R156 ;  /* 0x0000009c009c7308 */ /* 0x000e220000000800 */
[-CC-:B------:R-:W-:Y:S01]  /*a9a0*/  FFMA.FTZ R39, R96, R13.reuse, -R27.reuse ;  /* 0x0000000d60277223 */ /* 0x180fe2000001081b */
[--C-:B------:R-:W-:Y:S01]  /*a9b0*/  FFMA.FTZ R172, R98, R13, -R27.reuse ;  /* 0x0000000d62ac7223 */ /* 0x100fe2000001081b */
[----:B------:R-:W-:Y:S01]  /*a9c0*/  FMNMX.FTZ R25, R54, R25, !PT ;  /* 0x0000001936197209 */ /* 0x000fe20007810000 */
[-CC-:B------:R-:W-:Y:S01]  /*a9d0*/  FFMA.FTZ R100, R100, R13.reuse, -R27.reuse ;  /* 0x0000000d64647223 */ /* 0x180fe2000001081b */
[----:B------:R-:W-:-:S02]  /*a9e0*/  FFMA.FTZ R174, R102, R13, -R27 ;  /* 0x0000000d66ae7223 */ /* 0x000fc4000001081b */
[----:B------:R-:W-:Y:S01]  /*a9f0*/  FMNMX.FTZ R25, R56, R25, !PT ;  /* 0x0000001938197209 */ /* 0x000fe20007810000 */
[----:B------:R-:W1:Y:S03]  /*aa00*/  MUFU.EX2 R21, R72 ;  /* 0x0000004800157308 */ /* 0x000e660000000800 */
[----:B------:R-:W-:-:S04]  /*aa10*/  FMNMX.FTZ R31, R58, R25, !PT ;  /* 0x000000193a1f7209 */ /* 0x000fc80007810000 */
[----:B------:R-:W-:Y:S01]  /*aa20*/  FMNMX.FTZ R31, R60, R31, !PT ;  /* 0x0000001f3c1f7209 */ /* 0x000fe20007810000 */
[----:B------:R-:W3:Y:S03]  /*aa30*/  MUFU.EX2 R158, R158 ;  /* 0x0000009e009e7308 */ /* 0x000ee60000000800 */
[----:B------:R-:W-:-:S04]  /*aa40*/  FMNMX.FTZ R31, R24, R31, !PT ;  /* 0x0000001f181f7209 */ /* 0x000fc80007810000 */
[----:B------:R-:W-:Y:S01]  /*aa50*/  FMNMX.FTZ R31, R40, R31, !PT ;  /* 0x0000001f281f7209 */ /* 0x000fe20007810000 */
[----:B------:R-:W4:Y:S03]  /*aa60*/  MUFU.EX2 R25, R80 ;  /* 0x0000005000197308 */ /* 0x000f260000000800 */
[----:B------:R-:W-:-:S04]  /*aa70*/  FMNMX.FTZ R31, R42, R31, !PT ;  /* 0x0000001f2a1f7209 */ /* 0x000fc80007810000 */
[----:B------:R-:W-:Y:S01]  /*aa80*/  FMNMX.FTZ R31, R62, R31, !PT ;  /* 0x0000001f3e1f7209 */ /* 0x000fe20007810000 */
[----:B------:R-:W-:Y:S03]  /*aa90*/  MUFU.EX2 R160, R160 ;  /* 0x000000a000a07308 */ /* 0x000fe60000000800 */
[----:B------:R-:W-:Y:S01]  /*aaa0*/  FMNMX.FTZ R37, R64, R31, !PT ;  /* 0x0000001f40257209 */ /* 0x000fe20007810000 */
[----:B------:R-:W-:-:S04]  /*aab0*/  FFMA.FTZ R31, R76, R13, -R27 ;  /* 0x0000000d4c1f7223 */ /* 0x000fc8000001081b */
[----:B------:R-:W5:Y:S01]  /*aac0*/  SHFL.BFLY PT, R66, R37, 0x2, 0x1f ;  /* 0x0c401f0025427f89 */ /* 0x000f6200000e0000 */
[----:B------:R-:W-:Y:S08]  /*aad0*/  MUFU.EX2 R29, R33 ;  /* 0x00000021001d7308 */ /* 0x000ff00000000800 */
[----:B------:R-:W-:Y:S08]  /*aae0*/  MUFU.EX2 R162, R162 ;  /* 0x000000a200a27308 */ /* 0x000ff00000000800 */
[----:B------:R-:W-:Y:S01]  /*aaf0*/  MUFU.EX2 R31, R31 ;  /* 0x0000001f001f7308 */ /* 0x000fe20000000800 */
[----:B-----5:R-:W-:-:S07]  /*ab00*/  FMNMX.FTZ R66, R37, R66, !PT ;  /* 0x0000004225427209 */ /* 0x020fce0007810000 */
[----:B------:R-:W-:Y:S01]  /*ab10*/  MUFU.EX2 R164, R164 ;  /* 0x000000a400a47308 */ /* 0x000fe20000000800 */
[-CC-:B------:R-:W-:Y:S01]  /*ab20*/  FFMA.FTZ R37, R92, R13.reuse, -R27.reuse ;  /* 0x0000000d5c257223 */ /* 0x180fe2000001081b */
[----:B------:R-:W-:Y:S01]  /*ab30*/  FFMA.FTZ R27, R104, R13, -R27 ;  /* 0x0000000d681b7223 */ /* 0x000fe2000001081b */
[----:B------:R-:W5:Y:S05]  /*ab40*/  SHFL.BFLY PT, R41, R66, 0x1, 0x1f ;  /* 0x0c201f0042297f89 */ /* 0x000f6a00000e0000 */
[----:B------:R-:W-:Y:S08]  /*ab50*/  MUFU.EX2 R33, R84 ;  /* 0x0000005400217308 */ /* 0x000ff00000000800 */
[----:B------:R-:W-:Y:S08]  /*ab60*/  MUFU.EX2 R166, R166 ;  /* 0x000000a600a67308 */ /* 0x000ff00000000800 */
[----:B------:R-:W-:Y:S01]  /*ab70*/  MUFU.EX2 R35, R35 ;  /* 0x0000002300237308 */ /* 0x000fe20000000800 */
[----:B-----5:R-:W-:-:S04]  /*ab80*/  FMNMX.FTZ R176, R66, R41, !PT ;  /* 0x0000002942b07209 */ /* 0x020fc80007810000 */
[C---:B------:R-:W-:Y:S01]  /*ab90*/  FSETP.NEU.FTZ.AND P1, PT, R176.reuse, -INF , PT ;  /* 0xff800000b000780b */ /* 0x040fe20003f3d000 */
[----:B------:R-:W-:Y:S02]  /*aba0*/  FMUL.FTZ R43, R176, R13 ;  /* 0x0000000db02b7220 */ /* 0x000fe40000410000 */
[----:B------:R-:W-:Y:S03]  /*abb0*/  MUFU.EX2 R168, R168 ;  /* 0x000000a800a87308 */ /* 0x000fe60000000800 */
[----:B------:R-:W-:-:S05]  /*abc0*/  FSEL R43, R43, RZ, P1 ;  /* 0x000000ff2b2b7208 */ /* 0x000fca0000800000 */
[----:B------:R-:W-:Y:S01]  /*abd0*/  MUFU.EX2 R37, R37 ;  /* 0x0000002500257308 */ /* 0x000fe20000000800 */
[-CC-:B------:R-:W-:Y:S01]  /*abe0*/  FFMA.FTZ R153, R0, R13.reuse, -R43.reuse ;  /* 0x0000000d00997223 */ /* 0x180fe2000001082b */
[-CC-:B------:R-:W-:Y:S01]  /*abf0*/  FFMA.FTZ R0, R6, R13.reuse, -R43.reuse ;  /* 0x0000000d06007223 */ /* 0x180fe2000001082b */
[-CC-:B------:R-:W-:Y:S01]  /*ac00*/  FFMA.FTZ R155, R8, R13.reuse, -R43.reuse ;  /* 0x0000000d089b7223 */ /* 0x180fe2000001082b */
[-CC-:B------:R-:W-:Y:S01]  /*ac10*/  FFMA.FTZ R6, R30, R13.reuse, -R43.reuse ;  /* 0x0000000d1e067223 */ /* 0x180fe2000001082b */
[-CC-:B------:R-:W-:Y:S01]  /*ac20*/  FFMA.FTZ R157, R32, R13.reuse, -R43.reuse ;  /* 0x0000000d209d7223 */ /* 0x180fe2000001082b */
[-C--:B------:R-:W-:Y:S01]  /*ac30*/  FFMA.FTZ R30, R34, R13.reuse, -R43 ;  /* 0x0000000d221e7223 */ /* 0x080fe2000001082b */
[----:B--2---:R-:W-:Y:S01]  /*ac40*/  FADD.FTZ R8, R154, R45 ;  /* 0x0000002d9a087221 */ /* 0x004fe20000010000 */
[----:B------:R-:W-:Y:S01]  /*ac50*/  MUFU.EX2 R153, R153 ;  /* 0x0000009900997308 */ /* 0x000fe20000000800 */
[-CC-:B------:R-:W-:Y:S01]  /*ac60*/  FFMA.FTZ R159, R36, R13.reuse, -R43.reuse ;  /* 0x0000000d249f7223 */ /* 0x180fe2000001082b */
[-CC-:B------:R-:W-:Y:S01]  /*ac70*/  FFMA.FTZ R28, R28, R13.reuse, -R43.reuse ;  /* 0x0000000d1c1c7223 */ /* 0x180fe2000001082b */
[----:B------:R-:W-:Y:S01]  /*ac80*/  FADD.FTZ R45, R15, R8 ;  /* 0x000000080f2d7221 */ /* 0x000fe20000010000 */
[-CC-:B------:R-:W-:Y:S01]  /*ac90*/  FFMA.FTZ R161, R38, R13.reuse, -R43.reuse ;  /* 0x0000000d26a17223 */ /* 0x180fe2000001082b */
[-CC-:B------:R-:W-:Y:S01]  /*aca0*/  FFMA.FTZ R32, R44, R13.reuse, -R43.reuse ;  /* 0x0000000d2c207223 */ /* 0x180fe2000001082b */
[-C--:B------:R-:W-:Y:S01]  /*acb0*/  FFMA.FTZ R163, R46, R13.reuse, -R43 ;  /* 0x0000000d2ea37223 */ /* 0x080fe2000001082b */
[----:B0-----:R-:W-:Y:S01]  /*acc0*/  FADD.FTZ R36, R156, R45 ;  /* 0x0000002d9c247221 */ /* 0x001fe20000010000 */
[----:B------:R-:W0:Y:S01]  /*acd0*/  MUFU.EX2 R0, R0 ;  /* 0x0000000000007308 */ /* 0x000e220000000800 */
[-CC-:B------:R-:W-:Y:S01]  /*ace0*/  FFMA.FTZ R26, R26, R13.reuse, -R43.reuse ;  /* 0x0000000d1a1a7223 */ /* 0x180fe2000001082b */
[-CC-:B------:R-:W-:Y:S01]  /*acf0*/  FFMA.FTZ R165, R48, R13.reuse, -R43.reuse ;  /* 0x0000000d30a57223 */ /* 0x180fe2000001082b */
[----:B-1----:R-:W-:Y:S01]  /*ad00*/  FADD.FTZ R47, R21, R36 ;  /* 0x00000024152f7221 */ /* 0x002fe20000010000 */
[-CC-:B------:R-:W-:Y:S01]  /*ad10*/  FFMA.FTZ R34, R50, R13.reuse, -R43.reuse ;  /* 0x0000000d32227223 */ /* 0x180fe2000001082b */
[-CC-:B------:R-:W-:Y:S01]  /*ad20*/  FFMA.FTZ R167, R52, R13.reuse, -R43.reuse ;  /* 0x0000000d34a77223 */ /* 0x180fe2000001082b */
[-C--:B------:R-:W-:Y:S01]  /*ad30*/  FFMA.FTZ R36, R54, R13.reuse, -R43 ;  /* 0x0000000d36247223 */ /* 0x080fe2000001082b */
[----:B---3--:R-:W-:Y:S01]  /*ad40*/  FADD.FTZ R38, R158, R47 ;  /* 0x0000002f9e267221 */ /* 0x008fe20000010000 */
[----:B------:R-:W1:Y:S01]  /*ad50*/  MUFU.EX2 R155, R155 ;  /* 0x0000009b009b7308 */ /* 0x000e620000000800 */
[-CC-:B------:R-:W-:Y:S01]  /*ad60*/  FFMA.FTZ R169, R56, R13.reuse, -R43.reuse ;  /* 0x0000000d38a97223 */ /* 0x180fe2000001082b */
[-CC-:B------:R-:W-:Y:S01]  /*ad70*/  FFMA.FTZ R171, R60, R13.reuse, -R43.reuse ;  /* 0x0000000d3cab7223 */ /* 0x180fe2000001082b */
[----:B----4-:R-:W-:Y:S01]  /*ad80*/  FADD.FTZ R47, R25, R38 ;  /* 0x00000026192f7221 */ /* 0x010fe20000010000 */
[-CC-:B------:R-:W-:Y:S01]  /*ad90*/  FFMA.FTZ R38, R58, R13.reuse, -R43.reuse ;  /* 0x0000000d3a267223 */ /* 0x180fe2000001082b */
[-CC-:B------:R-:W-:Y:S01]  /*ada0*/  FFMA.FTZ R24, R24, R13.reuse, -R43.reuse ;  /* 0x0000000d18187223 */ /* 0x180fe2000001082b */
[-CC-:B------:R-:W-:Y:S01]  /*adb0*/  FFMA.FTZ R40, R40, R13.reuse, -R43.reuse ;  /* 0x0000000d28287223 */ /* 0x180fe2000001082b */
[-CC-:B------:R-:W-:Y:S01]  /*adc0*/  FFMA.FTZ R42, R42, R13.reuse, -R43.reuse ;  /* 0x0000000d2a2a7223 */ /* 0x180fe2000001082b */
[----:B------:R-:W2:Y:S01]  /*add0*/  MUFU.EX2 R6, R6 ;  /* 0x0000000600067308 */ /* 0x000ea20000000800 */
[----:B0-----:R-:W-:Y:S01]  /*ade0*/  FADD.FTZ R8, R153, R0 ;  /* 0x0000000099087221 */ /* 0x001fe20000010000 */
[-CC-:B------:R-:W-:Y:S01]  /*adf0*/  FFMA.FTZ R62, R62, R13.reuse, -R43.reuse ;  /* 0x0000000d3e3e7223 */ /* 0x180fe2000001082b */
[----:B------:R-:W-:Y:S01]  /*ae00*/  F2FP.F16.F32.PACK_AB R154, R15, R154 ;  /* 0x0000009a0f9a723e */ /* 0x000fe200000000ff */
[----:B------:R-:W-:Y:S01]  /*ae10*/  FFMA.FTZ R43, R64, R13, -R43 ;  /* 0x0000000d402b7223 */ /* 0x000fe2000001082b */
[----:B------:R-:W-:-:S02]  /*ae20*/  F2FP.F16.F32.PACK_AB R153, R0, R153 ;  /* 0x000000990099723e */ /* 0x000fc400000000ff */
[----:B------:R-:W-:Y:S01]  /*ae30*/  F2FP.F16.F32.PACK_AB R156, R21, R156 ;  /* 0x0000009c159c723e */ /* 0x000fe200000000ff */
[----:B------:R-:W0:Y:S01]  /*ae40*/  MUFU.EX2 R157, R157 ;  /* 0x0000009d009d7308 */ /* 0x000e220000000800 */
[----:B-1----:R-:W-:Y:S01]  /*ae50*/  FADD.FTZ R45, R155, R8 ;  /* 0x000000089b2d7221 */ /* 0x002fe20000010000 */
[----:B------:R-:W-:-:S06]  /*ae60*/  F2FP.F16.F32.PACK_AB R158, R25, R158 ;  /* 0x0000009e199e723e */ /* 0x000fcc00000000ff */
[----:B------:R-:W1:Y:S01]  /*ae70*/  MUFU.EX2 R30, R30 ;  /* 0x0000001e001e7308 */ /* 0x000e620000000800 */
[C---:B--2---:R-:W-:Y:S01]  /*ae80*/  FADD.FTZ R8, R6.reuse, R45 ;  /* 0x0000002d06087221 */ /* 0x044fe20000010000 */
[----:B------:R-:W-:-:S06]  /*ae90*/  F2FP.F16.F32.PACK_AB R155, R6, R155 ;  /* 0x0000009b069b723e */ /* 0x000fcc00000000ff */
[----:B------:R-:W2:Y:S01]  /*aea0*/  MUFU.EX2 R159, R159 ;  /* 0x0000009f009f7308 */ /* 0x000ea20000000800 */
[----:B0-----:R-:W-:Y:S01]  /*aeb0*/  FADD.FTZ R45, R157, R8 ;  /* 0x000000089d2d7221 */ /* 0x001fe20000010000 */
[----:B------:R-:W-:Y:S01]  /*aec0*/  FADD.FTZ R8, R160, R47 ;  /* 0x0000002fa0087221 */ /* 0x000fe20000010000 */
[----:B------:R-:W-:-:S03]  /*aed0*/  F2FP.F16.F32.PACK_AB R160, R29, R160 ;  /* 0x000000a01da0723e */ /* 0x000fc600000000ff */
[----:B------:R-:W-:Y:S01]  /*aee0*/  FADD.FTZ R47, R29, R8 ;  /* 0x000000081d2f7221 */ /* 0x000fe20000010000 */
[----:B------:R-:W-:Y:S01]  /*aef0*/  VIADD R8, R3, 0x22840 ;  /* 0x0002284003087836 */ /* 0x000fe20000000000 */
[----:B------:R-:W0:Y:S01]  /*af00*/  MUFU.EX2 R28, R28 ;  /* 0x0000001c001c7308 */ /* 0x000e220000000800 */
[----:B-1----:R-:W-:Y:S01]  /*af10*/  FADD.FTZ R44, R30, R45 ;  /* 0x0000002d1e2c7221 */ /* 0x002fe20000010000 */
[----:B------:R-:W-:Y:S01]  /*af20*/  FADD.FTZ R46, R162, R47 ;  /* 0x0000002fa22e7221 */ /* 0x000fe20000010000 */
[----:B------:R-:W-:Y:S02]  /*af30*/  F2FP.F16.F32.PACK_AB R162, R31, R162 ;  /* 0x000000a21fa2723e */ /* 0x000fe400000000ff */
[----:B------:R-:W-:Y:S01]  /*af40*/  PRMT R8, R73, 0x654, R8 ;  /* 0x0000065449087816 */ /* 0x000fe20000000008 */
[----:B------:R-:W-:Y:S01]  /*af50*/  FADD.FTZ R47, R31, R46 ;  /* 0x0000002e1f2f7221 */ /* 0x000fe20000010000 */
[----:B------:R-:W-:Y:S01]  /*af60*/  F2FP.F16.F32.PACK_AB R157, R30, R157 ;  /* 0x0000009d1e9d723e */ /* 0x000fe200000000ff */
[----:B------:R-:W1:Y:S01]  /*af70*/  MUFU.EX2 R161, R161 ;  /* 0x000000a100a17308 */ /* 0x000e620000000800 */
[----:B--2---:R-:W-:Y:S01]  /*af80*/  FADD.FTZ R45, R159, R44 ;  /* 0x0000002c9f2d7221 */ /* 0x004fe20000010000 */
[----:B------:R2:W-:Y:S06]  /*af90*/  SYNCS.ARRIVE.TRANS64.RED.A1T0 RZ, [R8+URZ], RZ ;  /* 0x000000ff08ff79a7 */ /* 0x0005ec000810043f */
[----:B------:R-:W2:Y:S01]  /*afa0*/  MUFU.EX2 R32, R32 ;  /* 0x0000002000207308 */ /* 0x000ea20000000800 */
[C---:B0-----:R-:W-:Y:S01]  /*afb0*/  FADD.FTZ R44, R28.reuse, R45 ;  /* 0x0000002d1c2c7221 */ /* 0x041fe20000010000 */
[----:B------:R-:W-:-:S06]  /*afc0*/  F2FP.F16.F32.PACK_AB R159, R28, R159 ;  /* 0x0000009f1c9f723e */ /* 0x000fcc00000000ff */
[----:B------:R-:W0:Y:S01]  /*afd0*/  MUFU.EX2 R163, R163 ;  /* 0x000000a300a37308 */ /* 0x000e220000000800 */
[----:B-1----:R-:W-:Y:S01]  /*afe0*/  FADD.FTZ R45, R161, R44 ;  /* 0x0000002ca12d7221 */ /* 0x002fe20000010000 */
[----:B------:R-:W-:Y:S01]  /*aff0*/  FADD.FTZ R44, R164, R47 ;  /* 0x0000002fa42c7221 */ /* 0x000fe20000010000 */
[----:B------:R-:W-:-:S03]  /*b000*/  F2FP.F16.F32.PACK_AB R164, R33, R164 ;  /* 0x000000a421a4723e */ /* 0x000fc600000000ff */
[----:B------:R-:W-:Y:S02]  /*b010*/  FADD.FTZ R47, R33, R44 ;  /* 0x0000002c212f7221 */ /* 0x000fe40000010000 */
[----:B------:R-:W1:Y:S01]  /*b020*/  MUFU.EX2 R26, R26 ;  /* 0x0000001a001a7308 */ /* 0x000e620000000800 */
[----:B--2---:R-:W-:Y:S01]  /*b030*/  FADD.FTZ R8, R32, R45 ;  /* 0x0000002d20087221 */ /* 0x004fe20000010000 */
[----:B------:R-:W-:Y:S01]  /*b040*/  FADD.FTZ R44, R166, R47 ;  /* 0x0000002fa62c7221 */ /* 0x000fe20000010000 */
[----:B------:R-:W-:Y:S02]  /*b050*/  F2FP.F16.F32.PACK_AB R166, R35, R166 ;  /* 0x000000a623a6723e */ /* 0x000fe400000000ff */
[----:B------:R-:W-:-:S03]  /*b060*/  F2FP.F16.F32.PACK_AB R161, R32, R161 ;  /* 0x000000a120a1723e */ /* 0x000fc600000000ff */
[----:B------:R-:W2:Y:S01]  /*b070*/  MUFU.EX2 R165, R165 ;  /* 0x000000a500a57308 */ /* 0x000ea20000000800 */
[----:B0-----:R-:W-:-:S07]  /*b080*/  FADD.FTZ R45, R163, R8 ;  /* 0x00000008a32d7221 */ /* 0x001fce0000010000 */
[----:B------:R-:W0:Y:S01]  /*b090*/  MUFU.EX2 R34, R34 ;  /* 0x0000002200227308 */ /* 0x000e220000000800 */
[C---:B-1----:R-:W-:Y:S01]  /*b0a0*/  FADD.FTZ R8, R26.reuse, R45 ;  /* 0x0000002d1a087221 */ /* 0x042fe20000010000 */
[----:B------:R-:W-:Y:S01]  /*b0b0*/  FADD.FTZ R45, R35, R44 ;  /* 0x0000002c232d7221 */ /* 0x000fe20000010000 */
[----:B------:R-:W-:-:S03]  /*b0c0*/  F2FP.F16.F32.PACK_AB R163, R26, R163 ;  /* 0x000000a31aa3723e */ /* 0x000fc600000000ff */
[----:B------:R-:W-:Y:S01]  /*b0d0*/  FADD.FTZ R44, R168, R45 ;  /* 0x0000002da82c7221 */ /* 0x000fe20000010000 */
[----:B------:R-:W-:Y:S01]  /*b0e0*/  F2FP.F16.F32.PACK_AB R168, R37, R168 ;  /* 0x000000a825a8723e */ /* 0x000fe200000000ff */
[----:B------:R-:W1:Y:S01]  /*b0f0*/  MUFU.EX2 R167, R167 ;  /* 0x000000a700a77308 */ /* 0x000e620000000800 */
[----:B--2---:R-:W-:Y:S01]  /*b100*/  FADD.FTZ R7, R165, R8 ;  /* 0x00000008a5077221 */ /* 0x004fe20000010000 */
[----:B------:R-:W-:-:S06]  /*b110*/  FADD.FTZ R15, R37, R44 ;  /* 0x0000002c250f7221 */ /* 0x000fcc0000010000 */
[----:B------:R-:W2:Y:S01]  /*b120*/  MUFU.EX2 R36, R36 ;  /* 0x0000002400247308 */ /* 0x000ea20000000800 */
[C---:B0-----:R-:W-:Y:S01]  /*b130*/  FADD.FTZ R8, R34.reuse, R7 ;  /* 0x0000000722087221 */ /* 0x041fe20000010000 */
[----:B------:R-:W-:-:S06]  /*b140*/  F2FP.F16.F32.PACK_AB R165, R34, R165 ;  /* 0x000000a522a5723e */ /* 0x000fcc00000000ff */
[----:B------:R-:W0:Y:S01]  /*b150*/  MUFU.EX2 R169, R169 ;  /* 0x000000a900a97308 */ /* 0x000e220000000800 */
[----:B-1----:R-:W-:-:S07]  /*b160*/  FADD.FTZ R7, R167, R8 ;  /* 0x00000008a7077221 */ /* 0x002fce0000010000 */
[----:B------:R-:W1:Y:S01]  /*b170*/  MUFU.EX2 R38, R38 ;  /* 0x0000002600267308 */ /* 0x000e620000000800 */
[C---:B--2---:R-:W-:Y:S01]  /*b180*/  FADD.FTZ R8, R36.reuse, R7 ;  /* 0x0000000724087221 */ /* 0x044fe20000010000 */
[----:B------:R-:W-:-:S06]  /*b190*/  F2FP.F16.F32.PACK_AB R167, R36, R167 ;  /* 0x000000a724a7723e */ /* 0x000fcc00000000ff */
[----:B------:R-:W2:Y:S01]  /*b1a0*/  MUFU.EX2 R170, R170 ;  /* 0x000000aa00aa7308 */ /* 0x000ea20000000800 */
[----:B0-----:R-:W-:-:S07]  /*b1b0*/  FADD.FTZ R7, R169, R8 ;  /* 0x00000008a9077221 */ /* 0x001fce0000010000 */
[----:B------:R-:W0:Y:S01]  /*b1c0*/  MUFU.EX2 R171, R171 ;  /* 0x000000ab00ab7308 */ /* 0x000e220000000800 */
[C---:B-1----:R-:W-:Y:S01]  /*b1d0*/  FADD.FTZ R8, R38.reuse, R7 ;  /* 0x0000000726087221 */ /* 0x042fe20000010000 */
[----:B------:R-:W-:-:S06]  /*b1e0*/  F2FP.F16.F32.PACK_AB R169, R38, R169 ;  /* 0x000000a926a9723e */ /* 0x000fcc00000000ff */
[----:B------:R-:W1:Y:S01]  /*b1f0*/  MUFU.EX2 R39, R39 ;  /* 0x0000002700277308 */ /* 0x000e620000000800 */
[----:B--2---:R-:W-:-:S07]  /*b200*/  FADD.FTZ R44, R170, R15 ;  /* 0x0000000faa2c7221 */ /* 0x004fce0000010000 */
[----:B------:R-:W2:Y:S01]  /*b210*/  MUFU.EX2 R24, R24 ;  /* 0x0000001800187308 */ /* 0x000ea20000000800 */
[----:B0-----:R-:W-:-:S07]  /*b220*/  FADD.FTZ R7, R171, R8 ;  /* 0x00000008ab077221 */ /* 0x001fce0000010000 */
[----:B------:R-:W0:Y:S01]  /*b230*/  MUFU.EX2 R172, R172 ;  /* 0x000000ac00ac7308 */ /* 0x000e220000000800 */
[C---:B-1----:R-:W-:Y:S01]  /*b240*/  FADD.FTZ R15, R39.reuse, R44 ;  /* 0x0000002c270f7221 */ /* 0x042fe20000010000 */
[----:B------:R-:W-:-:S06]  /*b250*/  F2FP.F16.F32.PACK_AB R170, R39, R170 ;  /* 0x000000aa27aa723e */ /* 0x000fcc00000000ff */
[----:B------:R-:W1:Y:S01]  /*b260*/  MUFU.EX2 R40, R40 ;  /* 0x0000002800287308 */ /* 0x000e620000000800 */
[C---:B--2---:R-:W-:Y:S01]  /*b270*/  FADD.FTZ R7, R24.reuse, R7 ;  /* 0x0000000718077221 */ /* 0x044fe20000010000 */
[----:B------:R-:W-:-:S06]  /*b280*/  F2FP.F16.F32.PACK_AB R171, R24, R171 ;  /* 0x000000ab18ab723e */ /* 0x000fcc00000000ff */
[----:B------:R-:W2:Y:S01]  /*b290*/  MUFU.EX2 R41, R100 ;  /* 0x0000006400297308 */ /* 0x000ea20000000800 */
[----:B0-----:R-:W-:-:S07]  /*b2a0*/  FADD.FTZ R44, R172, R15 ;  /* 0x0000000fac2c7221 */ /* 0x001fce0000010000 */
[----:B------:R-:W0:Y:S01]  /*b2b0*/  MUFU.EX2 R173, R42 ;  /* 0x0000002a00ad7308 */ /* 0x000e220000000800 */
[----:B-1----:R-:W-:-:S07]  /*b2c0*/  FADD.FTZ R0, R40, R7 ;  /* 0x0000000728007221 */ /* 0x002fce0000010000 */
[----:B------:R-:W1:Y:S01]  /*b2d0*/  MUFU.EX2 R174, R174 ;  /* 0x000000ae00ae7308 */ /* 0x000e620000000800 */
[C---:B--2---:R-:W-:Y:S01]  /*b2e0*/  FADD.FTZ R15, R41.reuse, R44 ;  /* 0x0000002c290f7221 */ /* 0x044fe20000010000 */
[----:B------:R-:W-:-:S06]  /*b2f0*/  F2FP.F16.F32.PACK_AB R172, R41, R172 ;  /* 0x000000ac29ac723e */ /* 0x000fcc00000000ff */
[----:B------:R-:W2:Y:S01]  /*b300*/  MUFU.EX2 R62, R62 ;  /* 0x0000003e003e7308 */ /* 0x000ea20000000800 */
[C---:B0-----:R-:W-:Y:S01]  /*b310*/  FADD.FTZ R7, R173.reuse, R0 ;  /* 0x00000000ad077221 */ /* 0x041fe20000010000 */
[----:B------:R-:W-:-:S06]  /*b320*/  F2FP.F16.F32.PACK_AB R173, R173, R40 ;  /* 0x00000028adad723e */ /* 0x000fcc00000000ff */
[----:B------:R-:W0:Y:S01]  /*b330*/  MUFU.EX2 R27, R27 ;  /* 0x0000001b001b7308 */ /* 0x000e220000000800 */
[----:B-1----:R-:W-:-:S07]  /*b340*/  FADD.FTZ R8, R174, R15 ;  /* 0x0000000fae087221 */ /* 0x002fce0000010000 */
[----:B------:R-:W1:Y:S01]  /*b350*/  MUFU.EX2 R43, R43 ;  /* 0x0000002b002b7308 */ /* 0x000e620000000800 */
[----:B--2---:R-:W-:Y:S01]  /*b360*/  FADD.FTZ R0, R62, R7 ;  /* 0x000000073e007221 */ /* 0x004fe20000010000 */
[C---:B0-----:R-:W-:Y:S01]  /*b370*/  FADD.FTZ R8, R27.reuse, R8 ;  /* 0x000000081b087221 */ /* 0x041fe20000010000 */
[----:B------:R-:W-:Y:S02]  /*b380*/  F2FP.F16.F32.PACK_AB R174, R27, R174 ;  /* 0x000000ae1bae723e */ /* 0x000fe400000000ff */
[C---:B-1----:R-:W-:Y:S01]  /*b390*/  FADD.FTZ R0, R43.reuse, R0 ;  /* 0x000000002b007221 */ /* 0x042fe20000010000 */
[----:B------:R-:W-:Y:S01]  /*b3a0*/  F2FP.F16.F32.PACK_AB R175, R43, R62 ;  /* 0x0000003e2baf723e */ /* 0x000fe200000000ff */
[----:B------:R-:W-:Y:S06]  /*b3b0*/  @!P0 BRA `(.L_x_748) ;  /* 0x0000000000048947 */ /* 0x000fec0003800000 */
[----:B------:R-:W-:Y:S01]  /*b3c0*/  BPT.TRAP 0x1 ;  /* 0x000000040000795c */ /* 0x000fe20000300000 */
.L_x_748:
[----:B------:R0:W1:Y:S01]  /*b3d0*/  SYNCS.PHASECHK.TRANS64.TRYWAIT P1, [R3+URZ+0x22850], R20 ;  /* 0x02285014030075a7 */ /* 0x000062000802017f */
[----:B------:R-:W-:Y:S05]  /*b3e0*/  @!P0 BRA `(.L_x_749) ;  /* 0x0000000000048947 */ /* 0x000fea0003800000 */
[----:B------:R-:W-:Y:S01]  /*b3f0*/  BPT.TRAP 0x1 ;  /* 0x000000040000795c */ /* 0x000fe20000300000 */
.L_x_749:
[----:B------:R-:W-:Y:S04]  /*b400*/  BSSY B0, `(.L_x_750) ;  /* 0x0000004000007945 */ /* 0x000fe80003800000 */
[----:B-1----:R-:W-:Y:S05]  /*b410*/  @P1 BRA `(.L_x_751) ;  /* 0x0000000000081947 */ /* 0x002fea0003800000 */
[----:B------:R-:W1:Y:S02]  /*b420*/  SYNCS.PHASECHK.TRANS64.TRYWAIT P1, [R3+URZ+0x22850], R20 ;  /* 0x02285014030075a7 */ /* 0x000e64000802017f */
[----:B-1----:R-:W-:Y:S05]  /*b430*/  @!P1 BRA `(.L_x_752) ;  /* 0x0000010000f49947 */ /* 0x002fea0003800000 */
.L_x_751:
[----:B------:R-:W-:Y:S05]  /*b440*/  BSYNC B0 ;  /* 0x0000000000007941 */ /* 0x000fea0003800000 */
.L_x_750:
[----:B------:R-:W-:Y:S05]  /*b450*/  WARPSYNC.ALL ;  /* 0x0000000000007948 */ /* 0x000fea0003800000 */
[----:B------:R-:W-:Y:S01]  /*b460*/  VIADD R6, R19, 0x400 ;  /* 0x0000040013067836 */ /* 0x000fe20000000000 */
[----:B------:R2:W-:Y:S01]  /*b470*/  BAR.SYNC.DEFER_BLOCKING R12, 0x100 ;  /* 0x0004000c0000751d */ /* 0x0005e20000010000 */
[----:B------:R-:W-:Y:S02]  /*b480*/  IMAD.MOV.U32 R7, RZ, RZ, 0x40000040 ;  /* 0x40000040ff077424 */ /* 0x000fe400078e00ff */
[----:B------:R-:W-:Y:S01]  /*b490*/  IMAD.MOV.U32 R25, RZ, RZ, 0x40000040 ;  /* 0x40000040ff197424 */ /* 0x000fe200078e00ff */
[----:B------:R-:W-:Y:S01]  /*b4a0*/  SHF.R.U32.HI R6, RZ, 0x4, R6 ;  /* 0x00000004ff067819 */ /* 0x000fe20000011606 */
[----:B------:R-:W-:Y:S01]  /*b4b0*/  IMAD.MOV.U32 R27, RZ, RZ, 0x40000040 ;  /* 0x40000040ff1b7424 */ /* 0x000fe200078e00ff */
[----:B------:R-:W-:Y:S01]  /*b4c0*/  R2UR UR7, R7 ;  /* 0x00000000070772ca */ /* 0x000fe200000e0000 */
[----:B------:R-:W-:Y:S01]  /*b4d0*/  IMAD.MOV.U32 R21, RZ, RZ, 0x40000040 ;  /* 0x40000040ff157424 */ /* 0x000fe200078e00ff */
[----:B------:R-:W-:-:S02]  /*b4e0*/  LOP3.LUT R6, R6, 0x3fff, RZ, 0xc0, !PT ;  /* 0x00003fff06067812 */ /* 0x000fc400078ec0ff */
[C---:B------:R-:W-:Y:S02]  /*b4f0*/  R2UR UR11, R25.reuse ;  /* 0x00000000190b72ca */ /* 0x040fe400000e0000 */
[----:B------:R-:W-:Y:S02]  /*b500*/  LOP3.LUT R15, R6, 0x3000000, RZ, 0xfc, !PT ;  /* 0x03000000060f7812 */ /* 0x000fe400078efcff */
[----:B------:R-:W-:Y:S02]  /*b510*/  R2UR UR19, R25 ;  /* 0x00000000191372ca */ /* 0x000fe400000e0000 */
[----:B------:R-:W-:Y:S01]  /*b520*/  R2UR UR23, R27 ;  /* 0x000000001b1772ca */ /* 0x000fe200000e0000 */
[----:B------:R-:W-:Y:S01]  /*b530*/  IMAD R6, R203, 0xc00, R15 ;  /* 0x00000c00cb067824 */ /* 0x000fe200078e020f */
[----:B------:R-:W-:Y:S01]  /*b540*/  R2UR UR15, R21 ;  /* 0x00000000150f72ca */ /* 0x000fe200000e0000 */
[----:B------:R2:W-:Y:S01]  /*b550*/  STL [R1+0x10], R15 ;  /* 0x0000100f01007387 */ /* 0x0005e20000100800 */
[----:B------:R-:W-:Y:S01]  /*b560*/  R2UR UR27, R7 ;  /* 0x00000000071b72ca */ /* 0x000fe200000e0000 */
[C---:B------:R-:W-:Y:S01]  /*b570*/  VIADD R26, R6.reuse, 0x200 ;  /* 0x00000200061a7836 */ /* 0x040fe20000000000 */
[C---:B------:R-:W-:Y:S01]  /*b580*/  IADD3 R24, R6.reuse, 0x80, RZ ;  /* 0x0000008006187810 */ /* 0x040fe20007ffe0ff */
[C---:B01----:R-:W-:Y:S01]  /*b590*/  VIADD R20, R6.reuse, 0x100 ;  /* 0x0000010006147836 */ /* 0x043fe20000000000 */
[----:B------:R-:W-:-:S02]  /*b5a0*/  R2UR UR6, R6 ;  /* 0x00000000060672ca */ /* 0x000fc400000e0000 */
[----:B------:R-:W-:Y:S01]  /*b5b0*/  R2UR UR10, R24 ;  /* 0x00000000180a72ca */ /* 0x000fe200000e0000 */
[----:B------:R-:W-:Y:S01]  /*b5c0*/  VIADD R24, R6, 0x180 ;  /* 0x0000018006187836 */ /* 0x000fe20000000000 */
[----:B------:R-:W-:Y:S01]  /*b5d0*/  R2UR UR22, R26 ;  /* 0x000000001a1672ca */ /* 0x000fe200000e0000 */
[----:B------:R-:W-:Y:S01]  /*b5e0*/  VIADD R6, R6, 0x280 ;  /* 0x0000028006067836 */ /* 0x000fe20000000000 */
[----:B------:R-:W-:Y:S02]  /*b5f0*/  R2UR UR14, R20 ;  /* 0x00000000140e72ca */ /* 0x000fe400000e0000 */
[----:B------:R-:W-:Y:S02]  /*b600*/  R2UR UR18, R24 ;  /* 0x00000000181272ca */ /* 0x000fe400000e0000 */
[----:B------:R-:W-:Y:S01]  /*b610*/  WARPGROUP.ARRIVE ;  /* 0x00000000000079c5 */ /* 0x000fe20000000000 */
[----:B------:R-:W-:-:S05]  /*b620*/  R2UR UR26, R6 ;  /* 0x00000000061a72ca */ /* 0x000fca00000e0000 */
[----:B------:R-:W-:Y:S03]  /*b630*/  HGMMA.64x256x16.F32 R24, R152, gdesc[UR4].tnspB, RZ, !UPT, gsb0 ;  /* 0x43e0000498187df0 */ /* 0x000fe6000c0008ff */
[----:B------:R-:W-:Y:S02]  /*b640*/  WARPGROUP.DEPBAR.LE gsb0, 0x0 ;  /* 0x00008000000079c5 */ /* 0x000fe40000010000 */
[----:B------:R-:W-:-:S15]  /*b650*/  WARPGROUP.ARRIVE ;  /* 0x00000000000079c5 */ /* 0x000fde0000000000 */
[----:B------:R-:W-:-:S08]  /*b660*/  NOP ;  /* 0x0000000000007918 */ /* 0x000fd00000000000 */
[----:B------:R-:W-:Y:S03]  /*b670*/  HGMMA.64x256x16.F32 R24, R156, gdesc[UR8].tnspB, R24, gsb0 ;  /* 0x43e000089c187df0 */ /* 0x000fe60008000818 */
        /* <DEDUP_REMOVED lines=17> */
[----:B--2---:R-:W-:Y:S05]  /*b790*/  @!P0 BRA `(.L_x_753) ;  /* 0x0000000000048947 */ /* 0x004fea0003800000 */
[----:B------:R-:W-:Y:S01]  /*b7a0*/  BPT.TRAP 0x1 ;  /* 0x000000040000795c */ /* 0x000fe20000300000 */
.L_x_753:
[----:B------:R-:W2:Y:S01]  /*b7b0*/  LDL R6, [R1+0x18] ;  /* 0x0000180001067983 */ /* 0x000ea20000100800 */
[----:B------:R-:W0:Y:S01]  /*b7c0*/  S2R R7, SR_CgaCtaId ;  /* 0x0000000000077919 */ /* 0x000e220000008800 */
[----:B------:R-:W-:Y:S01]  /*b7d0*/  IADD3 R3, R3, 0x22860, RZ ;  /* 0x0002286003037810 */ /* 0x000fe20007ffe0ff */
[----:B------:R-:W-:-:S03]  /*b7e0*/  ULDC UR36, c[0x0][0x9d8] ;  /* 0x0002760000247ab9 */ /* 0x000fc60000000800 */
[----:B0-----:R-:W-:-:S04]  /*b7f0*/  PRMT R3, R7, 0x654, R3 ;  /* 0x0000065407037816 */ /* 0x001fc80000000003 */
[----:B------:R0:W-:Y:S02]  /*b800*/  SYNCS.ARRIVE.TRANS64.RED.A1T0 RZ, [R3+URZ], RZ ;  /* 0x000000ff03ff79a7 */ /* 0x0001e4000810043f */
[----:B0-----:R-:W-:-:S05]  /*b810*/  VIADD R3, R177, 0xfffffffe ;  /* 0xfffffffeb1037836 */ /* 0x001fca0000000000 */
[----:B--2---:R-:W-:-:S13]  /*b820*/  ISETP.GE.AND P1, PT, R3, R6, PT ;  /* 0x000000060300720c */ /* 0x004fda0003f26270 */
[----:B------:R-:W-:Y:S05]  /*b830*/  @!P1 BRA `(.L_x_754) ;  /* 0x0000002400649947 */ /* 0x000fea0003800000 */
[----:B------:R-:W-:Y:S02]  /*b840*/  IMAD.MOV.U32 R12, RZ, RZ, R176 ;  /* 0x000000ffff0c7224 */ /* 0x000fe400078e00b0 */
[----:B------:R-:W-:-:S07]  /*b850*/  IMAD.MOV.U32 R15, RZ, RZ, R14 ;  /* 0x000000ffff0f7224 */ /* 0x000fce00078e000e */
.L_x_766:
[----:B0-----:R-:W2:Y:S01]  /*b860*/  LDL R6, [R1+0x18] ;  /* 0x0000180001067983 */ /* 0x001ea20000100800 */
[----:B------:R-:W-:Y:S01]  /*b870*/  VIADD R203, R203, 0x1 ;  /* 0x00000001cbcb7836 */ /* 0x000fe20000000000 */
[----:B------:R-:W-:Y:S05]  /*b880*/  YIELD ;  /* 0x0000000000007946 */ /* 0x000fea0003800000 */
[----:B------:R-:W-:-:S04]  /*b890*/  ISETP.NE.AND P2, PT, R203, 0x2, PT ;  /* 0x00000002cb00780c */ /* 0x000fc80003f45270 */
[----:B------:R-:W-:Y:S02]  /*b8a0*/  SEL R203, R203, RZ, P2 ;  /* 0x000000ffcbcb7207 */ /* 0x000fe40001000000 */
[C---:B--2---:R-:W-:Y:S01]  /*b8b0*/  ISETP.GT.AND P1, PT, R3.reuse, R6, PT ;  /* 0x000000060300720c */ /* 0x044fe20003f24270 */
[----:B------:R-:W-:Y:S01]  /*b8c0*/  VIADD R3, R3, 0xffffffff ;  /* 0xffffffff03037836 */ /* 0x000fe20000000000 */
[----:B------:R-:W-:-:S04]  /*b8d0*/  SEL R6, RZ, 0x1, P2 ;  /* 0x00000001ff067807 */ /* 0x000fc80001000000 */
[----:B------:R-:W-:Y:S01]  /*b8e0*/  LOP3.LUT R214, R214, R6, RZ, 0x3c, !PT ;  /* 0x00000006d6d67212 */ /* 0x000fe200078e3cff */
[----:B------:R-:W-:Y:S06]  /*b8f0*/  @!P0 BRA `(.L_x_755) ;  /* 0x0000000000048947 */ /* 0x000fec0003800000 */
[----:B------:R-:W-:Y:S01]  /*b900*/  BPT.TRAP 0x1 ;  /* 0x000000040000795c */ /* 0x000fe20000300000 */
.L_x_755:
[----:B------:R-:W-:Y:S01]  /*b910*/  IMAD R6, R203, 0x8, R19 ;  /* 0x00000008cb067824 */ /* 0x000fe200078e0213 */
[----:B------:R-:W-:-:S04]  /*b920*/  SHF.L.U32 R7, R214, 0x1f, RZ ;  /* 0x0000001fd6077819 */ /* 0x000fc800000006ff */
[----:B------:R0:W1:Y:S01]  /*b930*/  SYNCS.PHASECHK.TRANS64.TRYWAIT P2, [R6+URZ+0x22830], R7 ;  /* 0x02283007060075a7 */ /* 0x000062000804017f */
[----:B------:R-:W-:Y:S05]  /*b940*/  @!P0 BRA `(.L_x_756) ;  /* 0x0000000000048947 */ /* 0x000fea0003800000 */
[----:B------:R-:W-:Y:S01]  /*b950*/  BPT.TRAP 0x1 ;  /* 0x000000040000795c */ /* 0x000fe20000300000 */
.L_x_756:
[----:B------:R-:W2:Y:S01]  /*b960*/  LDL R9, [R1+0x14] ;  /* 0x0000140001097983 */ /* 0x000ea20000100800 */
[----:B------:R-:W-:Y:S02]  /*b970*/  IMAD.MOV.U32 R155, RZ, RZ, 0x40000040 ;  /* 0x40000040ff9b7424 */ /* 0x000fe400078e00ff */
[----:B--2---:R-:W-:Y:S01]  /*b980*/  IMAD R154, R203, 0x300, R9 ;  /* 0x00000300cb9a7824 */ /* 0x004fe200078e0209 */
[----:B-1----:R-:W-:Y:S06]  /*b990*/  @P2 BRA `(.L_x_757) ;  /* 0x0000000000082947 */ /* 0x002fec0003800000 */
[----:B------:R-:W1:Y:S02]  /*b9a0*/  SYNCS.PHASECHK.TRANS64.TRYWAIT P2, [R6+URZ+0x22830], R7 ;  /* 0x02283007060075a7 */ /* 0x000e64000804017f */
[----:B-1----:R-:W-:Y:S05]  /*b9b0*/  @!P2 BRA `(.L_x_758) ;  /* 0x000000fc00a8a947 */ /* 0x002fea0003800000 */
.L_x_757:
[----:B------:R-:W-:Y:S05]  /*b9c0*/  WARPSYNC.ALL ;  /* 0x0000000000007948 */ /* 0x000fea0003800000 */
[C---:B------:R-:W-:Y:S01]  /*b9d0*/  R2UR UR6, R154.reuse ;  /* 0x000000009a0672ca */ /* 0x040fe200000e0000 */
[----:B------:R-:W-:Y:S01]  /*b9e0*/  VIADD R152, R154, 0x2 ;  /* 0x000000029a987836 */ /* 0x000fe20000000000 */
[----:B------:R-:W-:Y:S01]  /*b9f0*/  R2UR UR7, R155 ;  /* 0x000000009b0772ca */ /* 0x000fe200000e0000 */
[----:B------:R-:W-:Y:S01]  /*ba00*/  IMAD.MOV.U32 R153, RZ, RZ, 0x40000040 ;  /* 0x40000040ff997424 */ /* 0x000fe200078e00ff */
[----:B------:R-:W-:Y:S01]  /*ba10*/  R2UR UR4, R4 ;  /* 0x00000000040472ca */ /* 0x000fe200000e0000 */
[----:B------:R-:W-:Y:S01]  /*ba20*/  IMAD.MOV.U32 R155, RZ, RZ, 0x40000040 ;  /* 0x40000040ff9b7424 */ /* 0x000fe200078e00ff */
[----:B------:R-:W-:Y:S01]  /*ba30*/  R2UR UR5, R5 ;  /* 0x00000000050572ca */ /* 0x000fe200000e0000 */
[----:B------:R-:W-:Y:S01]  /*ba40*/  IMAD.MOV.U32 R21, RZ, RZ, 0x40000040 ;  /* 0x40000040ff157424 */ /* 0x000fe200078e00ff */
[C---:B------:R-:W-:Y:S01]  /*ba50*/  IADD3 R20, R154.reuse, 0x4, RZ ;  /* 0x000000049a147810 */ /* 0x040fe20007ffe0ff */
[----:B------:R-:W-:Y:S01]  /*ba60*/  VIADD R154, R154, 0x6 ;  /* 0x000000069a9a7836 */ /* 0x000fe20000000000 */
[----:B------:R-:W-:Y:S01]  /*ba70*/  R2UR UR10, R152 ;  /* 0x00000000980a72ca */ /* 0x000fe200000e0000 */
[----:B------:R-:W2:Y:S01]  /*ba80*/  S2R R9, SR_TID.X ;  /* 0x0000000000097919 */ /* 0x000ea20000002100 */
[----:B------:R-:W-:-:S02]  /*ba90*/  R2UR UR11, R153 ;  /* 0x00000000990b72ca */ /* 0x000fc400000e0000 */
[----:B------:R-:W-:Y:S02]  /*baa0*/  R2UR UR18, R154 ;  /* 0x000000009a1272ca */ /* 0x000fe400000e0000 */
[----:B------:R-:W-:Y:S02]  /*bab0*/  R2UR UR19, R155 ;  /* 0x000000009b1372ca */ /* 0x000fe400000e0000 */
[----:B------:R-:W-:Y:S01]  /*bac0*/  WARPGROUP.ARRIVE ;  /* 0x00000000000079c5 */ /* 0x000fe20000000000 */
[----:B------:R-:W-:Y:S02]  /*bad0*/  R2UR UR8, R224 ;  /* 0x00000000e00872ca */ /* 0x000fe400000e0000 */
[----:B------:R-:W-:Y:S02]  /*bae0*/  R2UR UR9, R225 ;  /* 0x00000000e10972ca */ /* 0x000fe400000e0000 */
[----:B------:R-:W-:Y:S01]  /*baf0*/  R2UR UR14, R20 ;  /* 0x00000000140e72ca */ /* 0x000fe200000e0000 */
[----:B------:R-:W-:Y:S01]  /*bb00*/  HGMMA.64x96x16.F32 R152, gdesc[UR4], RZ, !UPT, gsb0 ;  /* 0x01600000049879f0 */ /* 0x000fe2000c0008ff */
[----:B------:R-:W-:-:S02]  /*bb10*/  R2UR UR15, R21 ;  /* 0x00000000150f72ca */ /* 0x000fc400000e0000 */
[----:B------:R-:W-:Y:S02]  /*bb20*/  R2UR UR12, R222 ;  /* 0x00000000de0c72ca */ /* 0x000fe400000e0000 */
[----:B------:R-:W-:Y:S02]  /*bb30*/  R2UR UR13, R223 ;  /* 0x00000000df0d72ca */ /* 0x000fe400000e0000 */
[----:B------:R-:W-:Y:S02]  /*bb40*/  R2UR UR16, R10 ;  /* 0x000000000a1072ca */ /* 0x000fe400000e0000 */
[----:B------:R-:W-:Y:S02]  /*bb50*/  R2UR UR17, R11 ;  /* 0x000000000b1172ca */ /* 0x000fe400000e0000 */
[----:B--2---:R-:W-:-:S04]  /*bb60*/  SHF.R.U32.HI R9, RZ, 0x7, R9 ;  /* 0x00000007ff097819 */ /* 0x004fc80000011609 */
        /* <DEDUP_REMOVED lines=14> */
.L_x_759:
        /* <DEDUP_REMOVED lines=17> */
[----:B------:R-:W-:Y:S01]  /*bd60*/  FMUL.FTZ R177, R181, UR36 ;  /* 0x00000024b5b17c20 */ /* 0x000fe20008410000 */
[----:B------:R-:W-:Y:S01]  /*bd70*/  FMUL.FTZ R180, R184, UR36 ;  /* 0x00000024b8b47c20 */ /* 0x000fe20008410000 */
[----:B------:R-:W-:Y:S01]  /*bd80*/  FMUL.FTZ R181, R185, UR36 ;  /* 0x00000024b9b57c20 */ /* 0x000fe20008410000 */
[----:B------:R-:W-:Y:S01]  /*bd90*/  FMUL.FTZ R184, R188, UR36 ;  /* 0x00000024bcb87c20 */ /* 0x000fe20008410000 */
[----:B------:R-:W-:Y:S01]  /*bda0*/  FMUL.FTZ R185, R189, UR36 ;  /* 0x00000024bdb97c20 */ /* 0x000fe20008410000 */
[----:B------:R-:W5:Y:S01]  /*bdb0*/  MUFU.TANH R152, R152 ;  /* 0x0000009800987308 */ /* 0x000f620000002400 */
        /* <DEDUP_REMOVED lines=16> */
[----:B-----5:R-:W-:Y:S01]  /*bec0*/  FMNMX.FTZ R13, R152, R13, !PT ;  /* 0x0000000d980d7209 */ /* 0x020fe20007810000 */
        /* <DEDUP_REMOVED lines=10> */
[----:B------:R-:W-:-:S04]  /*bf70*/  FMUL.FTZ R198, R198, UR36 ;  /* 0x00000024c6c67c20 */ /* 0x000fc80008410000 */
[----:B------:R-:W3:Y:S01]  /*bf80*/  MUFU.TANH R160, R160 ;  /* 0x000000a000a07308 */ /* 0x000ee20000002400 */
[----:B----4-:R-:W-:-:S07]  /*bf90*/  FMNMX.FTZ R13, R156, R13, !PT ;  /* 0x0000000d9c0d7209 */ /* 0x010fce0007810000 */
[----:B------:R-:W4:Y:S01]  /*bfa0*/  MUFU.TANH R161, R161 ;  /* 0x000000a100a17308 */ /* 0x000f220000002400 */
[----:B-----5:R-:W-:-:S07]  /*bfb0*/  FMNMX.FTZ R13, R157, R13, !PT ;  /* 0x0000000d9d0d7209 */ /* 0x020fce0007810000 */
[----:B------:R-:W5:Y:S01]  /*bfc0*/  MUFU.TANH R164, R164 ;  /* 0x000000a400a47308 */ /* 0x000f620000002400 */
[----:B---3--:R-:W-:-:S07]  /*bfd0*/  FMNMX.FTZ R13, R160, R13, !PT ;  /* 0x0000000da00d7209 */ /* 0x008fce0007810000 */
        /* <DEDUP_REMOVED lines=33> */
[----:B-----5:R-:W-:-:S05]  /*c1f0*/  FMNMX.FTZ R14, R193, R13, !PT ;  /* 0x0000000dc10e7209 */ /* 0x020fca0007810000 */
[----:B------:R-:W5:Y:S02]  /*c200*/  SHFL.BFLY PT, R13, R14, 0x2, 0x1f ;  /* 0x0c401f000e0d7f89 */ /* 0x000f6400000e0000 */
[----:B------:R-:W-:Y:S01]  /*c210*/  MUFU.TANH R226, R226 ;  /* 0x000000e200e27308 */ /* 0x000fe20000002400 */
[----:B---3--:R-:W-:-:S07]  /*c220*/  IMAD.MOV.U32 R170, RZ, RZ, R154 ;  /* 0x000000ffffaa7224 */ /* 0x008fce00078e009a */
[----:B------:R-:W-:Y:S08]  /*c230*/  MUFU.TANH R197, R197 ;  /* 0x000000c500c57308 */ /* 0x000ff00000002400 */
[----:B------:R-:W-:Y:S01]  /*c240*/  MUFU.TANH R196, R196 ;  /* 0x000000c400c47308 */ /* 0x000fe20000002400 */
[----:B-----5:R-:W-:-:S07]  /*c250*/  FMNMX.FTZ R14, R14, R13, !PT ;  /* 0x0000000d0e0e7209 */ /* 0x020fce0007810000 */
[----:B------:R-:W-:Y:S01]  /*c260*/  MUFU.TANH R229, R229 ;  /* 0x000000e500e57308 */ /* 0x000fe20000002400 */
[----:B------:R-:W3:Y:S07]  /*c270*/  SHFL.BFLY PT, R13, R14, 0x1, 0x1f ;  /* 0x0c201f000e0d7f89 */ /* 0x000eee00000e0000 */
[----:B------:R-:W-:Y:S08]  /*c280*/  MUFU.TANH R228, R228 ;  /* 0x000000e400e47308 */ /* 0x000ff00000002400 */
[----:B------:R-:W-:Y:S08]  /*c290*/  MUFU.TANH R227, R227 ;  /* 0x000000e300e37308 */ /* 0x000ff00000002400 */
[----:B------:R-:W-:Y:S01]  /*c2a0*/  MUFU.TANH R221, R221 ;  /* 0x000000dd00dd7308 */ /* 0x000fe20000002400 */
[----:B---3--:R-:W-:-:S02]  /*c2b0*/  FMNMX.FTZ R14, R14, R13, !PT ;  /* 0x0000000d0e0e7209 */ /* 0x008fc40007810000 */
[----:B------:R-:W3:Y:S03]  /*c2c0*/  LDC R13, c[0x0][0x988] ;  /* 0x00026200ff0d7b82 */ /* 0x000ee60000000800 */
[C---:B------:R-:W-:Y:S01]  /*c2d0*/  FADD.FTZ R15, -R14.reuse, R15 ;  /* 0x0000000f0e0f7221 */ /* 0x040fe20000010100 */
[----:B---3--:R-:W-:-:S03]  /*c2e0*/  FMUL.FTZ R154, R14, R13 ;  /* 0x0000000d0e9a7220 */ /* 0x008fc60000410000 */
[-C--:B------:R-:W-:Y:S01]  /*c2f0*/  FMUL.FTZ R15, R15, R13.reuse ;  /* 0x0000000d0f0f7220 */ /* 0x080fe20000410000 */
[-CC-:B------:R-:W-:Y:S01]  /*c300*/  FFMA.FTZ R20, R20, R13.reuse, -R154.reuse ;  /* 0x0000000d14147223 */ /* 0x180fe2000001089a */
[-CC-:B------:R-:W-:Y:S01]  /*c310*/  FFMA.FTZ R155, R21, R13.reuse, -R154.reuse ;  /* 0x0000000d159b7223 */ /* 0x180fe2000001089a */
[----:B------:R-:W-:-:S03]  /*c320*/  FFMA.FTZ R21, R152, R13, -R154 ;  /* 0x0000000d98157223 */ /* 0x000fc6000001089a */
[----:B------:R-:W-:Y:S01]  /*c330*/  MUFU.EX2 R15, R15 ;  /* 0x0000000f000f7308 */ /* 0x000fe20000000800 */
[-CC-:B------:R-:W-:Y:S01]  /*c340*/  FFMA.FTZ R153, R153, R13.reuse, -R154.reuse ;  /* 0x0000000d99997223 */ /* 0x180fe2000001089a */
[-CC-:B------:R-:W-:Y:S01]  /*c350*/  FFMA.FTZ R156, R156, R13.reuse, -R154.reuse ;  /* 0x0000000d9c9c7223 */ /* 0x180fe2000001089a */
[-CC-:B------:R-:W-:Y:S01]  /*c360*/  FFMA.FTZ R157, R157, R13.reuse, -R154.reuse ;  /* 0x0000000d9d9d7223 */ /* 0x180fe2000001089a */
[-CC-:B------:R-:W-:Y:S01]  /*c370*/  FFMA.FTZ R160, R160, R13.reuse, -R154.reuse ;  /* 0x0000000da0a07223 */ /* 0x180fe2000001089a */
[-CC-:B------:R-:W-:Y:S01]  /*c380*/  FFMA.FTZ R161, R161, R13.reuse, -R154.reuse ;  /* 0x0000000da1a17223 */ /* 0x180fe2000001089a */
[-CC-:B------:R-:W-:Y:S01]  /*c390*/  FFMA.FTZ R164, R164, R13.reuse, -R154.reuse ;  /* 0x0000000da4a47223 */ /* 0x180fe2000001089a */
[-CC-:B------:R-:W-:Y:S01]  /*c3a0*/  FFMA.FTZ R165, R165, R13.reuse, -R154.reuse ;  /* 0x0000000da5a57223 */ /* 0x180fe2000001089a */
[----:B------:R3:W5:Y:S01]  /*c3b0*/  MUFU.EX2 R152, R20 ;  /* 0x0000001400987308 */ /* 0x0007620000000800 */
[-CC-:B------:R-:W-:Y:S01]  /*c3c0*/  FFMA.FTZ R168, R168, R13.reuse, -R154.reuse ;  /* 0x0000000da8a87223 */ /* 0x180fe2000001089a */
[-CC-:B------:R-:W-:Y:S01]  /*c3d0*/  FFMA.FTZ R169, R169, R13.reuse, -R154.reuse ;  /* 0x0000000da9a97223 */ /* 0x180fe2000001089a */
[-CC-:B------:R-:W-:Y:S01]  /*c3e0*/  FFMA.FTZ R172, R172, R13.reuse, -R154.reuse ;  /* 0x0000000dacac7223 */ /* 0x180fe2000001089a */
[-CC-:B------:R-:W-:Y:S01]  /*c3f0*/  FFMA.FTZ R173, R173, R13.reuse, -R154.reuse ;  /* 0x0000000dadad7223 */ /* 0x180fe2000001089a */
[-CC-:B------:R-:W-:Y:S01]  /*c400*/  FFMA.FTZ R176, R176, R13.reuse, -R154.reuse ;  /* 0x0000000db0b07223 */ /* 0x180fe2000001089a */
[-CC-:B------:R-:W-:Y:S01]  /*c410*/  FFMA.FTZ R177, R177, R13.reuse, -R154.reuse ;  /* 0x0000000db1b17223 */ /* 0x180fe2000001089a */
[----:B------:R-:W-:Y:S01]  /*c420*/  FFMA.FTZ R180, R180, R13, -R154 ;  /* 0x0000000db4b47223 */ /* 0x000fe2000001089a */
[----:B------:R0:W1:Y:S01]  /*c430*/  MUFU.EX2 R158, R155 ;  /* 0x0000009b009e7308 */ /* 0x0000620000000800 */
[----:B---3--:R-:W-:Y:S01]  /*c440*/  FMUL.FTZ R20, R171, UR36 ;  /* 0x00000024ab147c20 */ /* 0x008fe20008410000 */
[----:B----4-:R-:W-:-:S02]  /*c450*/  IMAD.MOV.U32 R171, RZ, RZ, R159 ;  /* 0x000000ffffab7224 */ /* 0x010fc400078e009f */
[-CC-:B------:R-:W-:Y:S01]  /*c460*/  FFMA.FTZ R181, R181, R13.reuse, -R154.reuse ;  /* 0x0000000db5b57223 */ /* 0x180fe2000001089a */
[-CC-:B------:R-:W-:Y:S01]  /*c470*/  FFMA.FTZ R184, R184, R13.reuse, -R154.reuse ;  /* 0x0000000db8b87223 */ /* 0x180fe2000001089a */
[-CC-:B------:R-:W-:Y:S01]  /*c480*/  FFMA.FTZ R185, R185, R13.reuse, -R154.reuse ;  /* 0x0000000db9b97223 */ /* 0x180fe2000001089a */
[-CC-:B------:R-:W-:Y:S01]  /*c490*/  FFMA.FTZ R188, R188, R13.reuse, -R154.reuse ;  /* 0x0000000dbcbc7223 */ /* 0x180fe2000001089a */
[-CC-:B------:R-:W-:Y:S01]  /*c4a0*/  FFMA.FTZ R189, R189, R13.reuse, -R154.reuse ;  /* 0x0000000dbdbd7223 */ /* 0x180fe2000001089a */
[----:B------:R3:W4:Y:S01]  /*c4b0*/  MUFU.EX2 R159, R21 ;  /* 0x00000015009f7308 */ /* 0x0007220000000800 */
[-CC-:B------:R-:W-:Y:S01]  /*c4c0*/  FFMA.FTZ R192, R192, R13.reuse, -R154.reuse ;  /* 0x0000000dc0c07223 */ /* 0x180fe2000001089a */
[----:B------:R-:W-:Y:S01]  /*c4d0*/  FFMA.FTZ R193, R193, R13, -R154 ;  /* 0x0000000dc1c17223 */ /* 0x000fe2000001089a */
[----:B-----5:R-:W-:Y:S01]  /*c4e0*/  FFMA.FTZ R154, R15, R8, R152 ;  /* 0x000000080f9a7223 */ /* 0x020fe20000010098 */
[----:B0-----:R-:W-:Y:S01]  /*c4f0*/  FMUL.FTZ R155, R174, UR36 ;  /* 0x00000024ae9b7c20 */ /* 0x001fe20008410000 */
[----:B------:R-:W-:Y:S01]  /*c500*/  FMUL.FTZ R8, R175, UR36 ;  /* 0x00000024af087c20 */ /* 0x000fe20008410000 */
[-C--:B------:R-:W-:Y:S01]  /*c510*/  FMUL.FTZ R24, R24, R15.reuse ;  /* 0x0000000f18187220 */ /* 0x080fe20000410000 */
[-C--:B------:R-:W-:Y:S01]  /*c520*/  FMUL.FTZ R25, R25, R15.reuse ;  /* 0x0000000f19197220 */ /* 0x080fe20000410000 */
[----:B------:R4:W0:Y:S01]  /*c530*/  MUFU.EX2 R162, R153 ;  /* 0x0000009900a27308 */ /* 0x0008220000000800 */
[----:B-1----:R-:W-:Y:S01]  /*c540*/  FADD.FTZ R154, R158, R154 ;  /* 0x0000009a9e9a7221 */ /* 0x002fe20000010000 */
[----:B---3--:R-:W-:Y:S01]  /*c550*/  FMUL.FTZ R21, R178, UR36 ;  /* 0x00000024b2157c20 */ /* 0x008fe20008410000 */
[----:B------:R-:W-:Y:S01]  /*c560*/  F2FP.F16.F32.PACK_AB R152, R158, R152 ;  /* 0x000000989e98723e */ /* 0x000fe200000000ff */
[----:B------:R-:W-:Y:S01]  /*c570*/  FMUL.FTZ R158, R179, UR36 ;  /* 0x00000024b39e7c20 */ /* 0x000fe20008410000 */
[----:B------:R-:W-:Y:S01]  /*c580*/  FMUL.FTZ R179, R199, UR36 ;  /* 0x00000024c7b37c20 */ /* 0x000fe20008410000 */
[-C--:B------:R-:W-:Y:S01]  /*c590*/  FMUL.FTZ R28, R28, R15.reuse ;  /* 0x0000000f1c1c7220 */ /* 0x080fe20000410000 */
[-C--:B------:R-:W-:Y:S01]  /*c5a0*/  FMUL.FTZ R29, R29, R15.reuse ;  /* 0x0000000f1d1d7220 */ /* 0x080fe20000410000 */
[----:B------:R-:W1:Y:S01]  /*c5b0*/  MUFU.TANH R20, R20 ;  /* 0x0000001400147308 */ /* 0x000e620000002400 */
[----:B----4-:R-:W-:Y:S01]  /*c5c0*/  FADD.FTZ R153, R159, R154 ;  /* 0x0000009a9f997221 */ /* 0x010fe20000010000 */
[-C--:B------:R-:W-:Y:S01]  /*c5d0*/  FMUL.FTZ R32, R32, R15.reuse ;  /* 0x0000000f20207220 */ /* 0x080fe20000410000 */
[-C--:B------:R-:W-:Y:S01]  /*c5e0*/  FMUL.FTZ R33, R33, R15.reuse ;  /* 0x0000000f21217220 */ /* 0x080fe20000410000 */
[-C--:B------:R-:W-:Y:S01]  /*c5f0*/  FMUL.FTZ R36, R36, R15.reuse ;  /* 0x0000000f24247220 */ /* 0x080fe20000410000 */
[-C--:B------:R-:W-:Y:S01]  /*c600*/  FMUL.FTZ R37, R37, R15.reuse ;  /* 0x0000000f25257220 */ /* 0x080fe20000410000 */
[-C--:B------:R-:W-:Y:S01]  /*c610*/  FMUL.FTZ R40, R40, R15.reuse ;  /* 0x0000000f28287220 */ /* 0x080fe20000410000 */
[----:B------:R-:W-:Y:S01]  /*c620*/  FMUL.FTZ R41, R41, R15 ;  /* 0x0000000f29297220 */ /* 0x000fe20000410000 */
[----:B------:R-:W3:Y:S01]  /*c630*/  MUFU.TANH R155, R155 ;  /* 0x0000009b009b7308 */ /* 0x000ee20000002400 */
[C---:B0-----:R-:W-:Y:S01]  /*c640*/  FADD.FTZ R153, R162.reuse, R153 ;  /* 0x00000099a2997221 */ /* 0x041fe20000010000 */
[----:B------:R-:W-:Y:S01]  /*c650*/  F2FP.F16.F32.PACK_AB R154, R162, R159 ;  /* 0x0000009fa29a723e */ /* 0x000fe200000000ff */
[----:B------:R-:W-:Y:S01]  /*c660*/  FMUL.FTZ R159, R182, UR36 ;  /* 0x00000024b69f7c20 */ /* 0x000fe20008410000 */
        /* <DEDUP_REMOVED lines=11> */
[----:B------:R-:W-:Y:S01]  /*c720*/  FMUL.FTZ R57, R57, R15 ;  /* 0x0000000f39397220 */ /* 0x000fe20000410000 */
[----:B------:R-:W-:Y:S01]  /*c730*/  FMNMX.FTZ R163, R171, R163, !PT ;  /* 0x000000a3aba37209 */ /* 0x000fe20007810000 */
[----:B------:R-:W4:Y:S01]  /*c740*/  MUFU.TANH R21, R21 ;  /* 0x0000001500157308 */ /* 0x000f220000002400 */
[-C--:B------:R-:W-:Y:S01]  /*c750*/  FMUL.FTZ R60, R60, R15.reuse ;  /* 0x0000000f3c3c7220 */ /* 0x080fe20000410000 */
[----:B------:R-:W-:Y:S01]  /*c760*/  FMUL.FTZ R61, R61, R15 ;  /* 0x0000000f3d3d7220 */ /* 0x000fe20000410000 */
        /* <DEDUP_REMOVED lines=11> */
[----:B------:R-:W-:Y:S01]  /*c820*/  FMUL.FTZ R77, R77, R15 ;  /* 0x0000000f4d4d7220 */ /* 0x000fe20000410000 */
[----:B------:R-:W-:Y:S01]  /*c830*/  FMNMX.FTZ R167, R227, R167, !PT ;  /* 0x000000a7e3a77209 */ /* 0x000fe20007810000 */
[----:B------:R2:W-:Y:S01]  /*c840*/  MUFU.TANH R166, R187 ;  /* 0x000000bb00a67308 */ /* 0x0005e20000002400 */
[-C--:B------:R-:W-:Y:S01]  /*c850*/  FMUL.FTZ R80, R80, R15.reuse ;  /* 0x0000000f50507220 */ /* 0x080fe20000410000 */
[-C--:B------:R-:W-:Y:S01]  /*c860*/  FMUL.FTZ R81, R81, R15.reuse ;  /* 0x0000000f51517220 */ /* 0x080fe20000410000 */
[-C--:B------:R-:W-:Y:S01]  /*c870*/  FMUL.FTZ R84, R84, R15.reuse ;  /* 0x0000000f54547220 */ /* 0x080fe20000410000 */
[-C--:B------:R-:W-:Y:S01]  /*c880*/  FMUL.FTZ R85, R85, R15.reuse ;  /* 0x0000000f55557220 */ /* 0x080fe20000410000 */
[-C--:B------:R-:W-:Y:S01]  /*c890*/  FMUL.FTZ R88, R88, R15.reuse ;  /* 0x0000000f58587220 */ /* 0x080fe20000410000 */
[-C--:B------:R-:W-:Y:S01]  /*c8a0*/  FMUL.FTZ R89, R89, R15.reuse ;  /* 0x0000000f59597220 */ /* 0x080fe20000410000 */
[----:B------:R-:W-:Y:S01]  /*c8b0*/  FMUL.FTZ R92, R92, R15 ;  /* 0x0000000f5c5c7220 */ /* 0x000fe20000410000 */
[----:B------:R-:W5:Y:S01]  /*c8c0*/  MUFU.TANH R159, R159 ;  /* 0x0000009f009f7308 */ /* 0x000f620000002400 */
[----:B--2---:R-:W-:Y:S01]  /*c8d0*/  IMAD.MOV.U32 R187, RZ, RZ, R170 ;  /* 0x000000ffffbb7224 */ /* 0x004fe200078e00aa */
[----:B------:R-:W-:Y:S01]  /*c8e0*/  FMNMX.FTZ R170, R221, R167, !PT ;  /* 0x000000a7ddaa7209 */ /* 0x000fe20007810000 */
[-C--:B------:R-:W-:Y:S01]  /*c8f0*/  FMUL.FTZ R93, R93, R15.reuse ;  /* 0x0000000f5d5d7220 */ /* 0x080fe20000410000 */
[-C--:B------:R-:W-:Y:S01]  /*c900*/  FMUL.FTZ R96, R96, R15.reuse ;  /* 0x0000000f60607220 */ /* 0x080fe20000410000 */
[-C--:B------:R-:W-:Y:S01]  /*c910*/  FMUL.FTZ R97, R97, R15.reuse ;  /* 0x0000000f61617220 */ /* 0x080fe20000410000 */
[----:B-1----:R-:W-:Y:S01]  /*c920*/  FMNMX.FTZ R170, R20, R170, !PT ;  /* 0x000000aa14aa7209 */ /* 0x002fe20007810000 */
[-C--:B------:R-:W-:Y:S01]  /*c930*/  FMUL.FTZ R100, R100, R15.reuse ;  /* 0x0000000f64647220 */ /* 0x080fe20000410000 */
[----:B------:R1:W-:Y:S01]  /*c940*/  MUFU.TANH R167, R190 ;  /* 0x000000be00a77308 */ /* 0x0003e20000002400 */
[-C--:B------:R-:W-:Y:S01]  /*c950*/  FMUL.FTZ R101, R101, R15.reuse ;  /* 0x0000000f65657220 */ /* 0x080fe20000410000 */
[-C--:B------:R-:W-:Y:S01]  /*c960*/  FMUL.FTZ R104, R104, R15.reuse ;  /* 0x0000000f68687220 */ /* 0x080fe20000410000 */
[-C--:B------:R-:W-:Y:S01]  /*c970*/  FMUL.FTZ R105, R105, R15.reuse ;  /* 0x0000000f69697220 */ /* 0x080fe20000410000 */
[-C--:B------:R-:W-:Y:S01]  /*c980*/  FMUL.FTZ R108, R108, R15.reuse ;  /* 0x0000000f6c6c7220 */ /* 0x080fe20000410000 */
[-C--:B------:R-:W-:Y:S01]  /*c990*/  FMUL.FTZ R109, R109, R15.reuse ;  /* 0x0000000f6d6d7220 */ /* 0x080fe20000410000 */
[-C--:B------:R-:W-:Y:S01]  /*c9a0*/  FMUL.FTZ R112, R112, R15.reuse ;  /* 0x0000000f70707220 */ /* 0x080fe20000410000 */
[-C--:B------:R-:W-:Y:S01]  /*c9b0*/  FMUL.FTZ R113, R113, R15.reuse ;  /* 0x0000000f71717220 */ /* 0x080fe20000410000 */
[----:B------:R-:W2:Y:S01]  /*c9c0*/  MUFU.TANH R162, R183 ;  /* 0x000000b700a27308 */ /* 0x000ea20000002400 */
[----:B-1----:R-:W-:Y:S01]  /*c9d0*/  IMAD.MOV.U32 R190, RZ, RZ, R171 ;  /* 0x000000ffffbe7224 */ /* 0x002fe200078e00ab */
[----:B---3--:R-:W-:Y:S01]  /*c9e0*/  FMNMX.FTZ R171, R155, R170, !PT ;  /* 0x000000aa9bab7209 */ /* 0x008fe20007810000 */
[-C--:B------:R-:W-:Y:S01]  /*c9f0*/  FMUL.FTZ R116, R116, R15.reuse ;  /* 0x0000000f74747220 */ /* 0x080fe20000410000 */
[-C--:B------:R-:W-:Y:S01]  /*ca00*/  FMUL.FTZ R117, R117, R15.reuse ;  /* 0x0000000f75757220 */ /* 0x080fe20000410000 */
[----:B------:R-:W-:Y:S01]  /*ca10*/  FMUL.FTZ R120, R120, R15 ;  /* 0x0000000f78787220 */ /* 0x000fe20000410000 */
[----:B0-----:R-:W-:Y:S01]  /*ca20*/  FMNMX.FTZ R171, R8, R171, !PT ;  /* 0x000000ab08ab7209 */ /* 0x001fe20007810000 */
[-C--:B------:R-:W-:Y:S01]  /*ca30*/  FMUL.FTZ R121, R121, R15.reuse ;  /* 0x0000000f79797220 */ /* 0x080fe20000410000 */
[----:B------:R-:W0:Y:S01]  /*ca40*/  MUFU.TANH R163, R186 ;  /* 0x000000ba00a37308 */ /* 0x000e220000002400 */
[----:B------:R-:W-:Y:S01]  /*ca50*/  FMUL.FTZ R124, R124, R15 ;  /* 0x0000000f7c7c7220 */ /* 0x000fe20000410000 */
[----:B----4-:R-:W-:Y:S01]  /*ca60*/  FMNMX.FTZ R174, R21, R171, !PT ;  /* 0x000000ab15ae7209 */ /* 0x010fe20007810000 */
[-C--:B------:R-:W-:Y:S01]  /*ca70*/  FMUL.FTZ R125, R125, R15.reuse ;  /* 0x0000000f7d7d7220 */ /* 0x080fe20000410000 */
[-C--:B------:R-:W-:Y:S01]  /*ca80*/  FMUL.FTZ R128, R128, R15.reuse ;  /* 0x0000000f80807220 */ /* 0x080fe20000410000 */
[-C--:B------:R-:W-:Y:S01]  /*ca90*/  FMUL.FTZ R129, R129, R15.reuse ;  /* 0x0000000f81817220 */ /* 0x080fe20000410000 */
[----:B-----5:R-:W-:Y:S01]  /*caa0*/  FMNMX.FTZ R174, R158, R174, !PT ;  /* 0x000000ae9eae7209 */ /* 0x020fe20007810000 */
[-C--:B------:R-:W-:Y:S01]  /*cab0*/  FMUL.FTZ R132, R132, R15.reuse ;  /* 0x0000000f84847220 */ /* 0x080fe20000410000 */
[----:B------:R-:W1:Y:S01]  /*cac0*/  MUFU.TANH R170, R191 ;  /* 0x000000bf00aa7308 */ /* 0x000e620000002400 */
[-C--:B------:R-:W-:Y:S01]  /*cad0*/  FMUL.FTZ R133, R133, R15.reuse ;  /* 0x0000000f85857220 */ /* 0x080fe20000410000 */
[----:B------:R-:W-:Y:S01]  /*cae0*/  FMNMX.FTZ R175, R159, R174, !PT ;  /* 0x000000ae9faf7209 */ /* 0x000fe20007810000 */
[-C--:B------:R-:W-:Y:S01]  /*caf0*/  FMUL.FTZ R136, R136, R15.reuse ;  /* 0x0000000f88887220 */ /* 0x080fe20000410000 */
[-C--:B------:R-:W-:Y:S01]  /*cb00*/  FMUL.FTZ R137, R137, R15.reuse ;  /* 0x0000000f89897220 */ /* 0x080fe20000410000 */
[----:B------:R-:W-:Y:S01]  /*cb10*/  FMUL.FTZ R140, R140, R15 ;  /* 0x0000000f8c8c7220 */ /* 0x000fe20000410000 */
[----:B--2---:R-:W-:Y:S01]  /*cb20*/  FMNMX.FTZ R175, R162, R175, !PT ;  /* 0x000000afa2af7209 */ /* 0x004fe20007810000 */
[-C--:B------:R-:W-:Y:S01]  /*cb30*/  FMUL.FTZ R141, R141, R15.reuse ;  /* 0x0000000f8d8d7220 */ /* 0x080fe20000410000 */
[----:B------:R-:W2:Y:S01]  /*cb40*/  MUFU.TANH R171, R194 ;  /* 0x000000c200ab7308 */ /* 0x000ea20000002400 */
[----:B------:R-:W-:Y:S01]  /*cb50*/  FMUL.FTZ R144, R144, R15 ;  /* 0x0000000f90907220 */ /* 0x000fe20000410000 */
[----:B0-----:R-:W-:Y:S01]  /*cb60*/  FMNMX.FTZ R178, R163, R175, !PT ;  /* 0x000000afa3b27209 */ /* 0x001fe20007810000 */
[-C--:B------:R-:W-:Y:S01]  /*cb70*/  FMUL.FTZ R145, R145, R15.reuse ;  /* 0x0000000f91917220 */ /* 0x080fe20000410000 */
[-C--:B------:R-:W-:Y:S01]  /*cb80*/  FMUL.FTZ R148, R148, R15.reuse ;  /* 0x0000000f94947220 */ /* 0x080fe20000410000 */
[----:B------:R-:W-:Y:S01]  /*cb90*/  FMUL.FTZ R149, R149, R15 ;  /* 0x0000000f95957220 */ /* 0x000fe20000410000 */
[----:B------:R-:W-:-:S02]  /*cba0*/  FMNMX.FTZ R178, R166, R178, !PT ;  /* 0x000000b2a6b27209 */ /* 0x000fc40007810000 */
[----:B------:R-:W0:Y:S02]  /*cbb0*/  MUFU.TANH R174, R195 ;  /* 0x000000c300ae7308 */ /* 0x000e240000002400 */
[----:B------:R-:W-:-:S04]  /*cbc0*/  FMNMX.FTZ R178, R167, R178, !PT ;  /* 0x000000b2a7b27209 */ /* 0x000fc80007810000 */
[----:B-1----:R-:W-:Y:S02]  /*cbd0*/  FMNMX.FTZ R178, R170, R178, !PT ;  /* 0x000000b2aab27209 */ /* 0x002fe40007810000 */
[----:B------:R1:W3:Y:S02]  /*cbe0*/  MUFU.TANH R175, R198 ;  /* 0x000000c600af7308 */ /* 0x0002e40000002400 */
[----:B--2---:R-:W-:-:S06]  /*cbf0*/  FMNMX.FTZ R178, R171, R178, !PT ;  /* 0x000000b2abb27209 */ /* 0x004fcc0007810000 */
[----:B------:R-:W2:Y:S01]  /*cc00*/  MUFU.TANH R179, R179 ;  /* 0x000000b300b37308 */ /* 0x000ea20000002400 */
[----:B0-----:R-:W-:Y:S01]  /*cc10*/  FMNMX.FTZ R178, R174, R178, !PT ;  /* 0x000000b2aeb27209 */ /* 0x001fe20007810000 */
[----:B-1----:R-:W0:Y:S06]  /*cc20*/  S2R R198, SR_CgaCtaId ;  /* 0x0000000000c67919 */ /* 0x002e2c0000008800 */
[----:B------:R-:W1:Y:S01]  /*cc30*/  MUFU.EX2 R156, R156 ;  /* 0x0000009c009c7308 */ /* 0x000e620000000800 */
[----:B---3--:R-:W-:-:S07]  /*cc40*/  FMNMX.FTZ R178, R175, R178, !PT ;  /* 0x000000b2afb27209 */ /* 0x008fce0007810000 */
[----:B------:R-:W3:Y:S01]  /*cc50*/  MUFU.EX2 R157, R157 ;  /* 0x0000009d009d7308 */ /* 0x000ee20000000800 */
[----:B--2---:R-:W-:-:S05]  /*cc60*/  FMNMX.FTZ R182, R179, R178, !PT ;  /* 0x000000b2b3b67209 */ /* 0x004fca0007810000 */
[----:B------:R-:W2:Y:S02]  /*cc70*/  SHFL.BFLY PT, R178, R182, 0x2, 0x1f ;  /* 0x0c401f00b6b27f89 */ /* 0x000ea400000e0000 */
[----:B------:R-:W-:Y:S01]  /*cc80*/  MUFU.EX2 R160, R160 ;  /* 0x000000a000a07308 */ /* 0x000fe20000000800 */
[----:B-1----:R-:W-:-:S07]  /*cc90*/  FADD.FTZ R153, R156, R153 ;  /* 0x000000999c997221 */ /* 0x002fce0000010000 */
[----:B------:R-:W-:Y:S01]  /*cca0*/  MUFU.EX2 R161, R161 ;  /* 0x000000a100a17308 */ /* 0x000fe20000000800 */
[----:B---3--:R-:W-:-:S07]  /*ccb0*/  F2FP.F16.F32.PACK_AB R156, R157, R156 ;  /* 0x0000009c9d9c723e */ /* 0x008fce00000000ff */
[----:B------:R-:W-:Y:S01]  /*ccc0*/  MUFU.EX2 R164, R164 ;  /* 0x000000a400a47308 */ /* 0x000fe20000000800 */
[----:B--2---:R-:W-:-:S07]  /*ccd0*/  FMNMX.FTZ R182, R182, R178, !PT ;  /* 0x000000b2b6b67209 */ /* 0x004fce0007810000 */
[----:B------:R-:W-:Y:S01]  /*cce0*/  MUFU.EX2 R178, R165 ;  /* 0x000000a500b27308 */ /* 0x000fe20000000800 */
[----:B------:R-:W1:Y:S07]  /*ccf0*/  SHFL.BFLY PT, R183, R182, 0x1, 0x1f ;  /* 0x0c201f00b6b77f89 */ /* 0x000e6e00000e0000 */
[----:B------:R-:W-:Y:S08]  /*cd00*/  MUFU.EX2 R165, R169 ;  /* 0x000000a900a57308 */ /* 0x000ff00000000800 */
[----:B------:R1:W-:Y:S08]  /*cd10*/  MUFU.EX2 R169, R176 ;  /* 0x000000b000a97308 */ /* 0x0003f00000000800 */
[----:B------:R-:W-:Y:S01]  /*cd20*/  MUFU.EX2 R168, R168 ;  /* 0x000000a800a87308 */ /* 0x000fe20000000800 */
[----:B-1----:R-:W-:-:S05]  /*cd30*/  FMNMX.FTZ R176, R182, R183, !PT ;  /* 0x000000b7b6b07209 */ /* 0x002fca0007810000 */
[C---:B------:R-:W-:Y:S01]  /*cd40*/  FADD.FTZ R12, -R176.reuse, R12 ;  /* 0x0000000cb00c7221 */ /* 0x040fe20000010100 */
[-C--:B------:R-:W-:Y:S01]  /*cd50*/  FMUL.FTZ R194, R176, R13.reuse ;  /* 0x0000000db0c27220 */ /* 0x080fe20000410000 */
[----:B------:R-:W-:Y:S02]  /*cd60*/  MUFU.EX2 R172, R172 ;  /* 0x000000ac00ac7308 */ /* 0x000fe40000000800 */
[-C--:B------:R-:W-:Y:S01]  /*cd70*/  FMUL.FTZ R12, R12, R13.reuse ;  /* 0x0000000d0c0c7220 */ /* 0x080fe20000410000 */
[-CC-:B------:R-:W-:Y:S01]  /*cd80*/  FFMA.FTZ R183, R226, R13.reuse, -R194.reuse ;  /* 0x0000000de2b77223 */ /* 0x180fe200000108c2 */
[-CC-:B------:R-:W-:Y:S01]  /*cd90*/  FFMA.FTZ R186, R197, R13.reuse, -R194.reuse ;  /* 0x0000000dc5ba7223 */ /* 0x180fe200000108c2 */
[-CC-:B------:R-:W-:Y:S01]  /*cda0*/  FFMA.FTZ R182, R196, R13.reuse, -R194.reuse ;  /* 0x0000000dc4b67223 */ /* 0x180fe200000108c2 */
[-CC-:B------:R-:W-:Y:S01]  /*cdb0*/  FFMA.FTZ R197, R190, R13.reuse, -R194.reuse ;  /* 0x0000000dbec57223 */ /* 0x180fe200000108c2 */
[-CC-:B------:R-:W-:Y:S01]  /*cdc0*/  FFMA.FTZ R20, R20, R13.reuse, -R194.reuse ;  /* 0x0000000d14147223 */ /* 0x180fe200000108c2 */
[----:B------:R-:W1:Y:S01]  /*cdd0*/  MUFU.EX2 R12, R12 ;  /* 0x0000000c000c7308 */ /* 0x000e620000000800 */
[-CC-:B------:R-:W-:Y:S01]  /*cde0*/  FFMA.FTZ R155, R155, R13.reuse, -R194.reuse ;  /* 0x0000000d9b9b7223 */ /* 0x180fe200000108c2 */
[-CC-:B------:R-:W-:Y:S01]  /*cdf0*/  FFMA.FTZ R191, R187, R13.reuse, -R194.reuse ;  /* 0x0000000dbbbf7223 */ /* 0x180fe200000108c2 */
[-CC-:B------:R-:W-:Y:S01]  /*ce00*/  FFMA.FTZ R196, R229, R13.reuse, -R194.reuse ;  /* 0x0000000de5c47223 */ /* 0x180fe200000108c2 */
[-CC-:B------:R-:W-:Y:S01]  /*ce10*/  FFMA.FTZ R187, R228, R13.reuse, -R194.reuse ;  /* 0x0000000de4bb7223 */ /* 0x180fe200000108c2 */
[-CC-:B------:R-:W-:Y:S01]  /*ce20*/  FFMA.FTZ R195, R227, R13.reuse, -R194.reuse ;  /* 0x0000000de3c37223 */ /* 0x180fe200000108c2 */
[-CC-:B------:R-:W-:Y:S01]  /*ce30*/  FFMA.FTZ R190, R221, R13.reuse, -R194.reuse ;  /* 0x0000000dddbe7223 */ /* 0x180fe200000108c2 */
[-CC-:B------:R-:W-:Y:S01]  /*ce40*/  FFMA.FTZ R8, R8, R13.reuse, -R194.reuse ;  /* 0x0000000d08087223 */ /* 0x180fe200000108c2 */
[----:B------:R-:W2:Y:S01]  /*ce50*/  MUFU.EX2 R183, R183 ;  /* 0x000000b700b77308 */ /* 0x000ea20000000800 */
[-CC-:B------:R-:W-:Y:S01]  /*ce60*/  FFMA.FTZ R21, R21, R13.reuse, -R194.reuse ;  /* 0x0000000d15157223 */ /* 0x180fe200000108c2 */
[-CC-:B------:R-:W-:Y:S01]  /*ce70*/  FFMA.FTZ R158, R158, R13.reuse, -R194.reuse ;  /* 0x0000000d9e9e7223 */ /* 0x180fe200000108c2 */
[-CC-:B------:R-:W-:Y:S01]  /*ce80*/  FFMA.FTZ R159, R159, R13.reuse, -R194.reuse ;  /* 0x0000000d9f9f7223 */ /* 0x180fe200000108c2 */
[-CC-:B------:R-:W-:Y:S01]  /*ce90*/  FFMA.FTZ R162, R162, R13.reuse, -R194.reuse ;  /* 0x0000000da2a27223 */ /* 0x180fe200000108c2 */
[-CC-:B------:R-:W-:Y:S01]  /*cea0*/  FFMA.FTZ R163, R163, R13.reuse, -R194.reuse ;  /* 0x0000000da3a37223 */ /* 0x180fe200000108c2 */
[-CC-:B------:R-:W-:Y:S01]  /*ceb0*/  FFMA.FTZ R166, R166, R13.reuse, -R194.reuse ;  /* 0x0000000da6a67223 */ /* 0x180fe200000108c2 */
[-CC-:B------:R-:W-:Y:S01]  /*cec0*/  FFMA.FTZ R167, R167, R13.reuse, -R194.reuse ;  /* 0x0000000da7a77223 */ /* 0x180fe200000108c2 */
[----:B------:R-:W3:Y:S01]  /*ced0*/  MUFU.EX2 R186, R186 ;  /* 0x000000ba00ba7308 */ /* 0x000ee20000000800 */
[-CC-:B------:R-:W-:Y:S01]  /*cee0*/  FFMA.FTZ R170, R170, R13.reuse, -R194.reuse ;  /* 0x0000000daaaa7223 */ /* 0x180fe200000108c2 */
[-CC-:B------:R-:W-:Y:S01]  /*cef0*/  FFMA.FTZ R171, R171, R13.reuse, -R194.reuse ;  /* 0x0000000dabab7223 */ /* 0x180fe200000108c2 */
[-CC-:B------:R-:W-:Y:S01]  /*cf00*/  FFMA.FTZ R174, R174, R13.reuse, -R194.reuse ;  /* 0x0000000daeae7223 */ /* 0x180fe200000108c2 */
[-CC-:B------:R-:W-:Y:S01]  /*cf10*/  FFMA.FTZ R175, R175, R13.reuse, -R194.reuse ;  /* 0x0000000dafaf7223 */ /* 0x180fe200000108c2 */
[----:B------:R-:W-:Y:S01]  /*cf20*/  FFMA.FTZ R179, R179, R13, -R194 ;  /* 0x0000000db3b37223 */ /* 0x000fe200000108c2 */
[-C--:B-1----:R-:W-:Y:S01]  /*cf30*/  FMUL.FTZ R26, R26, R12.reuse ;  /* 0x0000000c1a1a7220 */ /* 0x082fe20000410000 */
[----:B------:R-:W-:Y:S01]  /*cf40*/  FMUL.FTZ R27, R27, R12 ;  /* 0x0000000c1b1b7220 */ /* 0x000fe20000410000 */
[----:B------:R-:W1:Y:S01]  /*cf50*/  MUFU.EX2 R182, R182 ;  /* 0x000000b600b67308 */ /* 0x000e620000000800 */
[----:B--2---:R-:W-:Y:S01]  /*cf60*/  FFMA.FTZ R0, R12, R0, R183 ;  /* 0x000000000c007223 */ /* 0x004fe200000100b7 */
        /* <DEDUP_REMOVED lines=22> */
[----:B------:R4:W-:Y:S01]  /*d0d0*/  MUFU.EX2 R20, R155 ;  /* 0x0000009b00147308 */ /* 0x0009e20000000800 */
        /* <DEDUP_REMOVED lines=8> */
[----:B----4-:R-:W-:Y:S01]  /*d160*/  IADD3 R155, R6, 0x22840, RZ ;  /* 0x00022840069b7810 */ /* 0x010fe20007ffe0ff */
[-C--:B------:R-:W-:Y:S01]  /*d170*/  FMUL.FTZ R83, R83, R12.reuse ;  /* 0x0000000c53537220 */ /* 0x080fe20000410000 */
[-C--:B------:R-:W-:Y:S01]  /*d180*/  FMUL.FTZ R86, R86, R12.reuse ;  /* 0x0000000c56567220 */ /* 0x080fe20000410000 */
[-C--:B------:R-:W-:Y:S01]  /*d190*/  FMUL.FTZ R87, R87, R12.reuse ;  /* 0x0000000c57577220 */ /* 0x080fe20000410000 */
[----:B0-----:R-:W-:Y:S01]  /*d1a0*/  PRMT R155, R198, 0x654, R155 ;  /* 0x00000654c69b7816 */ /* 0x001fe2000000009b */
[-C--:B------:R-:W-:Y:S01]  /*d1b0*/  FMUL.FTZ R90, R90, R12.reuse ;  /* 0x0000000c5a5a7220 */ /* 0x080fe20000410000 */
[-C--:B------:R-:W-:Y:S01]  /*d1c0*/  FMUL.FTZ R91, R91, R12.reuse ;  /* 0x0000000c5b5b7220 */ /* 0x080fe20000410000 */
[----:B------:R0:W-:Y:S01]  /*d1d0*/  MUFU.EX2 R198, R158 ;  /* 0x0000009e00c67308 */ /* 0x0001e20000000800 */
[----:B------:R1:W-:Y:S01]  /*d1e0*/  SYNCS.ARRIVE.TRANS64.RED.A1T0 RZ, [R155+URZ], RZ ;  /* 0x000000ff9bff79a7 */ /* 0x0003e2000810043f */
[-C--:B------:R-:W-:Y:S01]  /*d1f0*/  FMUL.FTZ R94, R94, R12.reuse ;  /* 0x0000000c5e5e7220 */ /* 0x080fe20000410000 */
[-C--:B------:R-:W-:Y:S01]  /*d200*/  FMUL.FTZ R95, R95, R12.reuse ;  /* 0x0000000c5f5f7220 */ /* 0x080fe20000410000 */
[-C--:B------:R-:W-:Y:S01]  /*d210*/  FMUL.FTZ R98, R98, R12.reuse ;  /* 0x0000000c62627220 */ /* 0x080fe20000410000 */
[-C--:B------:R-:W-:Y:S01]  /*d220*/  FMUL.FTZ R99, R99, R12.reuse ;  /* 0x0000000c63637220 */ /* 0x080fe20000410000 */
[-C--:B------:R-:W-:Y:S01]  /*d230*/  FMUL.FTZ R102, R102, R12.reuse ;  /* 0x0000000c66667220 */ /* 0x080fe20000410000 */
[-C--:B------:R-:W-:Y:S01]  /*d240*/  FMUL.FTZ R103, R103, R12.reuse ;  /* 0x0000000c67677220 */ /* 0x080fe20000410000 */
[----:B------:R-:W4:Y:S01]  /*d250*/  MUFU.EX2 R196, R196 ;  /* 0x000000c400c47308 */ /* 0x000f220000000800 */
[----:B0-----:R-:W-:Y:S01]  /*d260*/  FADD.FTZ R158, R157, R153 ;  /* 0x000000999d9e7221 */ /* 0x001fe20000010000 */
[----:B---3--:R-:W-:Y:S01]  /*d270*/  FADD.FTZ R153, R186, R0 ;  /* 0x00000000ba997221 */ /* 0x008fe20000010000 */
[-C--:B------:R-:W-:Y:S01]  /*d280*/  FMUL.FTZ R106, R106, R12.reuse ;  /* 0x0000000c6a6a7220 */ /* 0x080fe20000410000 */
[-C--:B------:R-:W-:Y:S01]  /*d290*/  FMUL.FTZ R107, R107, R12.reuse ;  /* 0x0000000c6b6b7220 */ /* 0x080fe20000410000 */
[----:B------:R-:W-:Y:S01]  /*d2a0*/  FADD.FTZ R158, R160, R158 ;  /* 0x0000009ea09e7221 */ /* 0x000fe20000010000 */
[----:B-1----:R-:W-:Y:S01]  /*d2b0*/  FADD.FTZ R155, R182, R153 ;  /* 0x00000099b69b7221 */ /* 0x002fe20000010000 */
[----:B------:R-:W-:Y:S01]  /*d2c0*/  F2FP.F16.F32.PACK_AB R153, R186, R183 ;  /* 0x000000b7ba99723e */ /* 0x000fe200000000ff */
[----:B------:R-:W0:Y:S01]  /*d2d0*/  MUFU.EX2 R187, R187 ;  /* 0x000000bb00bb7308 */ /* 0x000e220000000800 */
[-C--:B------:R-:W-:Y:S01]  /*d2e0*/  FMUL.FTZ R110, R110, R12.reuse ;  /* 0x0000000c6e6e7220 */ /* 0x080fe20000410000 */
[----:B--2---:R-:W-:Y:S01]  /*d2f0*/  FADD.FTZ R155, R197, R155 ;  /* 0x0000009bc59b7221 */ /* 0x004fe20000010000 */
[-C--:B------:R-:W-:Y:S01]  /*d300*/  FMUL.FTZ R111, R111, R12.reuse ;  /* 0x0000000c6f6f7220 */ /* 0x080fe20000410000 */
[-C--:B------:R-:W-:Y:S01]  /*d310*/  FMUL.FTZ R114, R114, R12.reuse ;  /* 0x0000000c72727220 */ /* 0x080fe20000410000 */
[----:B------:R-:W-:Y:S01]  /*d320*/  FMUL.FTZ R115, R115, R12 ;  /* 0x0000000c73737220 */ /* 0x000fe20000410000 */
[----:B-----5:R-:W-:Y:S01]  /*d330*/  FADD.FTZ R157, R191, R155 ;  /* 0x0000009bbf9d7221 */ /* 0x020fe20000010000 */
[----:B------:R-:W-:Y:S01]  /*d340*/  F2FP.F16.F32.PACK_AB R155, R197, R182 ;  /* 0x000000b6c59b723e */ /* 0x000fe200000000ff */
        /* <DEDUP_REMOVED lines=20> */
[----:B------:R-:W-:-:S04]  /*d490*/  FMUL.FTZ R151, R151, R12 ;  /* 0x0000000c97977220 */ /* 0x000fc80000410000 */
[----:B------:R3:W-:Y:S01]  /*d4a0*/  MUFU.EX2 R183, R162 ;  /* 0x000000a200b77308 */ /* 0x0007e20000000800 */
[C---:B----4-:R-:W-:Y:S01]  /*d4b0*/  FADD.FTZ R159, R196.reuse, R157 ;  /* 0x0000009dc49f7221 */ /* 0x050fe20000010000 */
[----:B------:R-:W-:-:S03]  /*d4c0*/  F2FP.F16.F32.PACK_AB R157, R196, R191 ;  /* 0x000000bfc49d723e */ /* 0x000fc600000000ff */
[----:B0-----:R-:W-:-:S03]  /*d4d0*/  FADD.FTZ R159, R187, R159 ;  /* 0x0000009fbb9f7221 */ /* 0x001fc60000010000 */
[----:B------:R-:W0:Y:S01]  /*d4e0*/  MUFU.EX2 R8, R8 ;  /* 0x0000000800087308 */ /* 0x000e220000000800 */
[C---:B---3--:R-:W-:Y:S01]  /*d4f0*/  FADD.FTZ R162, R161.reuse, R158 ;  /* 0x0000009ea1a27221 */ /* 0x048fe20000010000 */
[----:B------:R-:W-:Y:S01]  /*d500*/  F2FP.F16.F32.PACK_AB R158, R161, R160 ;  /* 0x000000a0a19e723e */ /* 0x000fe200000000ff */
[C---:B-1----:R-:W-:Y:S01]  /*d510*/  FADD.FTZ R160, R195.reuse, R159 ;  /* 0x0000009fc3a07221 */ /* 0x042fe20000010000 */
[----:B------:R-:W-:Y:S01]  /*d520*/  F2FP.F16.F32.PACK_AB R159, R195, R187 ;  /* 0x000000bbc39f723e */ /* 0x000fe200000000ff */
[----:B------:R-:W-:Y:S02]  /*d530*/  FADD.FTZ R162, R164, R162 ;  /* 0x000000a2a4a27221 */ /* 0x000fe40000010000 */
[----:B--2---:R-:W-:Y:S01]  /*d540*/  FADD.FTZ R161, R190, R160 ;  /* 0x000000a0bea17221 */ /* 0x004fe20000010000 */
[----:B------:R-:W-:Y:S01]  /*d550*/  MUFU.EX2 R21, R21 ;  /* 0x0000001500157308 */ /* 0x000fe20000000800 */
[C---:B------:R-:W-:Y:S01]  /*d560*/  FADD.FTZ R162, R178.reuse, R162 ;  /* 0x000000a2b2a27221 */ /* 0x040fe20000010000 */
[----:B------:R-:W-:-:S03]  /*d570*/  F2FP.F16.F32.PACK_AB R160, R178, R164 ;  /* 0x000000a4b2a0723e */ /* 0x000fc600000000ff */
[----:B------:R-:W-:-:S03]  /*d580*/  FADD.FTZ R162, R168, R162 ;  /* 0x000000a2a8a27221 */ /* 0x000fc60000010000 */
[----:B------:R-:W1:Y:S01]  /*d590*/  MUFU.EX2 R173, R173 ;  /* 0x000000ad00ad7308 */ /* 0x000e620000000800 */
[C---:B------:R-:W-:Y:S01]  /*d5a0*/  FADD.FTZ R164, R165.reuse, R162 ;  /* 0x000000a2a5a47221 */ /* 0x040fe20000010000 */
[----:B------:R-:W-:-:S06]  /*d5b0*/  F2FP.F16.F32.PACK_AB R162, R165, R168 ;  /* 0x000000a8a5a2723e */ /* 0x000fcc00000000ff */
[----:B------:R2:W-:Y:S08]  /*d5c0*/  MUFU.EX2 R182, R163 ;  /* 0x000000a300b67308 */ /* 0x0005f00000000800 */
[----:B------:R-:W3:Y:S01]  /*d5d0*/  MUFU.EX2 R177, R177 ;  /* 0x000000b100b17308 */ /* 0x000ee20000000800 */
[C---:B--2---:R-:W-:Y:S01]  /*d5e0*/  FADD.FTZ R163, R194.reuse, R161 ;  /* 0x000000a1c2a37221 */ /* 0x044fe20000010000 */
[----:B------:R-:W-:-:S03]  /*d5f0*/  F2FP.F16.F32.PACK_AB R161, R194, R190 ;  /* 0x000000bec2a1723e */ /* 0x000fc600000000ff */
[----:B------:R-:W-:-:S03]  /*d600*/  FADD.FTZ R163, R20, R163 ;  /* 0x000000a314a37221 */ /* 0x000fc60000010000 */
[----:B------:R-:W-:Y:S01]  /*d610*/  MUFU.EX2 R180, R180 ;  /* 0x000000b400b47308 */ /* 0x000fe20000000800 */
[C---:B0-----:R-:W-:Y:S01]  /*d620*/  FADD.FTZ R165, R8.reuse, R163 ;  /* 0x000000a308a57221 */ /* 0x041fe20000010000 */
[----:B------:R-:W-:Y:S01]  /*d630*/  F2FP.F16.F32.PACK_AB R163, R8, R20 ;  /* 0x0000001408a3723e */ /* 0x000fe200000000ff */
[----:B------:R-:W-:Y:S01]  /*d640*/  FADD.FTZ R20, R172, R164 ;  /* 0x000000a4ac147221 */ /* 0x000fe20000010000 */
[----:B-1----:R-:W-:Y:S01]  /*d650*/  F2FP.F16.F32.PACK_AB R164, R173, R172 ;  /* 0x000000acada4723e */ /* 0x002fe200000000ff */
[----:B------:R-:W-:Y:S02]  /*d660*/  FADD.FTZ R165, R21, R165 ;  /* 0x000000a515a57221 */ /* 0x000fe40000010000 */
[----:B------:R-:W-:Y:S01]  /*d670*/  FADD.FTZ R20, R173, R20 ;  /* 0x00000014ad147221 */ /* 0x000fe20000010000 */
[----:B------:R-:W0:Y:S03]  /*d680*/  MUFU.EX2 R181, R181 ;  /* 0x000000b500b57308 */ /* 0x000e260000000800 */
[----:B------:R-:W-:-:S04]  /*d690*/  FADD.FTZ R20, R169, R20 ;  /* 0x00000014a9147221 */ /* 0x000fc80000010000 */
[----:B---3--:R-:W-:Y:S01]  /*d6a0*/  FADD.FTZ R20, R177, R20 ;  /* 0x00000014b1147221 */ /* 0x008fe20000010000 */
[----:B------:R1:W2:Y:S08]  /*d6b0*/  MUFU.EX2 R186, R166 ;  /* 0x000000a600ba7308 */ /* 0x0002b00000000800 */
[----:B------:R-:W-:Y:S01]  /*d6c0*/  MUFU.EX2 R184, R184 ;  /* 0x000000b800b87308 */ /* 0x000fe20000000800 */
[C---:B-1----:R-:W-:Y:S01]  /*d6d0*/  FADD.FTZ R166, R198.reuse, R165 ;  /* 0x000000a5c6a67221 */ /* 0x042fe20000010000 */
[----:B------:R-:W-:-:S02]  /*d6e0*/  F2FP.F16.F32.PACK_AB R165, R198, R21 ;  /* 0x00000015c6a5723e */ /* 0x000fc400000000ff */
[----:B0-----:R-:W-:Y:S01]  /*d6f0*/  F2FP.F16.F32.PACK_AB R168, R181, R180 ;  /* 0x000000b4b5a8723e */ /* 0x001fe200000000ff */
[----:B------:R-:W-:Y:S01]  /*d700*/  FADD.FTZ R21, R0, R166 ;  /* 0x000000a600157221 */ /* 0x000fe20000010000 */
[----:B------:R-:W-:Y:S02]  /*d710*/  F2FP.F16.F32.PACK_AB R166, R177, R169 ;  /* 0x000000a9b1a6723e */ /* 0x000fe400000000ff */
[----:B------:R0:W1:Y:S01]  /*d720*/  MUFU.EX2 R178, R167 ;  /* 0x000000a700b27308 */ /* 0x0000620000000800 */
[----:B------:R-:W-:Y:S01]  /*d730*/  FADD.FTZ R21, R183, R21 ;  /* 0x00000015b7157221 */ /* 0x000fe20000010000 */
[----:B--2---:R-:W-:-:S03]  /*d740*/  F2FP.F16.F32.PACK_AB R169, R186, R182 ;  /* 0x000000b6baa9723e */ /* 0x004fc600000000ff */
[----:B------:R-:W-:-:S03]  /*d750*/  FADD.FTZ R21, R182, R21 ;  /* 0x00000015b6157221 */ /* 0x000fc60000010000 */
[----:B------:R-:W2:Y:S01]  /*d760*/  MUFU.EX2 R185, R185 ;  /* 0x000000b900b97308 */ /* 0x000ea20000000800 */
[----:B0-----:R-:W-:Y:S01]  /*d770*/  F2FP.F16.F32.PACK_AB R167, R183, R0 ;  /* 0x00000000b7a7723e */ /* 0x001fe200000000ff */
[----:B------:R-:W-:Y:S01]  /*d780*/  FADD.FTZ R0, R180, R20 ;  /* 0x00000014b4007221 */ /* 0x000fe20000010000 */
[----:B------:R-:W-:-:S03]  /*d790*/  FADD.FTZ R21, R186, R21 ;  /* 0x00000015ba157221 */ /* 0x000fc60000010000 */
[----:B------:R-:W-:Y:S02]  /*d7a0*/  FADD.FTZ R0, R181, R0 ;  /* 0x00000000b5007221 */ /* 0x000fe40000010000 */
[----:B------:R0:W3:Y:S01]  /*d7b0*/  MUFU.EX2 R8, R170 ;  /* 0x000000aa00087308 */ /* 0x0000e20000000800 */
[----:B-1----:R-:W-:Y:S01]  /*d7c0*/  FADD.FTZ R21, R178, R21 ;  /* 0x00000015b2157221 */ /* 0x002fe20000010000 */
[----:B------:R-:W-:-:S06]  /*d7d0*/  FADD.FTZ R0, R184, R0 ;  /* 0x00000000b8007221 */ /* 0x000fcc0000010000 */
[----:B------:R-:W1:Y:S01]  /*d7e0*/  MUFU.EX2 R188, R188 ;  /* 0x000000bc00bc7308 */ /* 0x000e620000000800 */
[C---:B--2---:R-:W-:Y:S01]  /*d7f0*/  FADD.FTZ R0, R185.reuse, R0 ;  /* 0x00000000b9007221 */ /* 0x044fe20000010000 */
[----:B0-----:R-:W-:-:S06]  /*d800*/  F2FP.F16.F32.PACK_AB R170, R185, R184 ;  /* 0x000000b8b9aa723e */ /* 0x001fcc00000000ff */
[----:B------:R0:W2:Y:S01]  /*d810*/  MUFU.EX2 R173, R171 ;  /* 0x000000ab00ad7308 */ /* 0x0000a20000000800 */
[----:B---3--:R-:W-:-:S07]  /*d820*/  FADD.FTZ R21, R8, R21 ;  /* 0x0000001508157221 */ /* 0x008fce0000010000 */
[----:B------:R-:W3:Y:S01]  /*d830*/  MUFU.EX2 R189, R189 ;  /* 0x000000bd00bd7308 */ /* 0x000ee20000000800 */
[----:B-1----:R-:W-:Y:S01]  /*d840*/  FADD.FTZ R0, R188, R0 ;  /* 0x00000000bc007221 */ /* 0x002fe20000010000 */
[----:B0-----:R-:W-:-:S06]  /*d850*/  F2FP.F16.F32.PACK_AB R171, R8, R178 ;  /* 0x000000b208ab723e */ /* 0x001fcc00000000ff */
[----:B------:R-:W0:Y:S01]  /*d860*/  MUFU.EX2 R174, R174 ;  /* 0x000000ae00ae7308 */ /* 0x000e220000000800 */
[----:B--2---:R-:W-:-:S07]  /*d870*/  FADD.FTZ R21, R173, R21 ;  /* 0x00000015ad157221 */ /* 0x004fce0000010000 */
[----:B------:R-:W1:Y:S01]  /*d880*/  MUFU.EX2 R192, R192 ;  /* 0x000000c000c07308 */ /* 0x000e620000000800 */
[C---:B---3--:R-:W-:Y:S01]  /*d890*/  FADD.FTZ R0, R189.reuse, R0 ;  /* 0x00000000bd007221 */ /* 0x048fe20000010000 */
        /* <DEDUP_REMOVED lines=14> */
.L_x_760:
[----:B------:R0:W1:Y:S01]  /*d980*/  SYNCS.PHASECHK.TRANS64.TRYWAIT P2, [R6+URZ+0x22850], R7 ;  /* 0x02285007060075a7 */ /* 0x000062000804017f */
[----:B------:R-:W-:Y:S05]  /*d990*/  @!P0 BRA `(.L_x_761) ;  /* 0x0000000000048947 */ /* 0x000fea0003800000 */
[----:B------:R-:W-:Y:S01]  /*d9a0*/  BPT.TRAP 0x1 ;  /* 0x000000040000795c */ /* 0x000fe20000300000 */
.L_x_761:
[----:B------:R-:W-:Y:S04]  /*d9b0*/  BSSY B0, `(.L_x_762) ;  /* 0x0000004000007945 */ /* 0x000fe80003800000 */
[----:B-1----:R-:W-:Y:S05]  /*d9c0*/  @P2 BRA `(.L_x_763) ;  /* 0x0000000000082947 */ /* 0x002fea0003800000 */
[----:B------:R-:W1:Y:S02]  /*d9d0*/  SYNCS.PHASECHK.TRANS64.TRYWAIT P2, [R6+URZ+0x22850], R7 ;  /* 0x02285007060075a7 */ /* 0x000e64000804017f */
[----:B-1----:R-:W-:Y:S05]  /*d9e0*/  @!P2 BRA `(.L_x_764) ;  /* 0x000000dc00b0a947 */ /* 0x002fea0003800000 */
.L_x_763:
[----:B------:R-:W-:Y:S05]  /*d9f0*/  BSYNC B0 ;  /* 0x0000000000007941 */ /* 0x000fea0003800000 */
.L_x_762:
[----:B------:R-:W2:Y:S01]  /*da00*/  LDL R12, [R1+0x10] ;  /* 0x00001000010c7983 */ /* 0x000ea20000100800 */
[----:B------:R-:W-:Y:S05]  /*da10*/  WARPSYNC.ALL ;  /* 0x0000000000007948 */ /* 0x000fea0003800000 */
[----:B------:R-:W-:-:S05]  /*da20*/  IMAD.MOV.U32 R21, RZ, RZ, 0x40000040 ;  /* 0x40000040ff157424 */ /* 0x000fca00078e00ff */
[----:B------:R-:W-:Y:S01]  /*da30*/  R2UR UR7, R21 ;  /* 0x00000000150772ca */ /* 0x000fe200000e0000 */
[----:B------:R-:W-:Y:S02]  /*da40*/  IMAD.MOV.U32 R21, RZ, RZ, 0x40000040 ;  /* 0x40000040ff157424 */ /* 0x000fe400078e00ff */
[----:B--2---:R-:W-:Y:S02]  /*da50*/  IMAD R20, R203, 0xc00, R12 ;  /* 0x00000c00cb147824 */ /* 0x004fe400078e020c */
[----:B------:R-:W2:Y:S03]  /*da60*/  S2R R12, SR_TID.X ;  /* 0x00000000000c7919 */ /* 0x000ea60000002100 */
[----:B------:R-:W-:Y:S02]  /*da70*/  R2UR UR6, R20 ;  /* 0x00000000140672ca */ /* 0x000fe400000e0000 */
[----:B--2---:R-:W-:-:S05]  /*da80*/  SHF.R.U32.HI R12, RZ, 0x7, R12 ;  /* 0x00000007ff0c7819 */ /* 0x004fca000001160c */
[----:B01----:R-:W-:-:S05]  /*da90*/  VIADD R7, R12, 0x8 ;  /* 0x000000080c077836 */ /* 0x003fca0000000000 */
[----:B------:R0:W-:Y:S06]  /*daa0*/  BAR.SYNC.DEFER_BLOCKING R7, 0x100 ;  /* 0x000400070000751d */ /* 0x0001ec0000010000 */
[----:B------:R-:W-:-:S06]  /*dab0*/  WARPGROUP.ARRIVE ;  /* 0x00000000000079c5 */ /* 0x000fcc0000000000 */
[----:B------:R-:W-:Y:S03]  /*dac0*/  HGMMA.64x256x16.F32 R24, R152, gdesc[UR4].tnspB, R24, gsb0 ;  /* 0x43e0000498187df0 */ /* 0x000fe60008000818 */
[----:B------:R-:W-:Y:S02]  /*dad0*/  WARPGROUP.DEPBAR.LE gsb0, 0x0 ;  /* 0x00008000000079c5 */ /* 0x000fe40000010000 */
[----:B------:R-:W-:Y:S01]  /*dae0*/  VIADD R152, R20, 0x80 ;  /* 0x0000008014987836 */ /* 0x000fe20000000000 */
[----:B------:R-:W-:Y:S01]  /*daf0*/  WARPGROUP.ARRIVE ;  /* 0x00000000000079c5 */ /* 0x000fe20000000000 */
[----:B------:R-:W-:-:S03]  /*db00*/  IMAD.MOV.U32 R153, RZ, RZ, 0x40000040 ;  /* 0x40000040ff997424 */ /* 0x000fc600078e00ff */
[----:B------:R-:W-:Y:S01]  /*db10*/  R2UR UR6, R152 ;  /* 0x00000000980672ca */ /* 0x000fe200000e0000 */
[----:B------:R-:W-:Y:S01]  /*db20*/  VIADD R152, R20, 0x100 ;  /* 0x0000010014987836 */ /* 0x000fe20000000000 */
[----:B------:R-:W-:Y:S01]  /*db30*/  R2UR UR7, R153 ;  /* 0x00000000990772ca */ /* 0x000fe200000e0000 */
[----:B------:R-:W-:-:S15]  /*db40*/  IMAD.MOV.U32 R153, RZ, RZ, 0x40000040 ;  /* 0x40000040ff997424 */ /* 0x000fde00078e00ff */
[----:B------:R-:W-:Y:S01]  /*db50*/  HGMMA.64x256x16.F32 R24, R156, gdesc[UR4].tnspB, R24, gsb0 ;  /* 0x43e000049c187df0 */ /* 0x000fe20008000818 */
[----:B------:R-:W-:Y:S01]  /*db60*/  R2UR UR6, R152 ;  /* 0x00000000980672ca */ /* 0x000fe200000e0000 */
[----:B------:R-:W-:Y:S01]  /*db70*/  VIADD R152, R20, 0x180 ;  /* 0x0000018014987836 */ /* 0x000fe20000000000 */
[----:B------:R-:W-:Y:S01]  /*db80*/  R2UR UR7, R153 ;  /* 0x00000000990772ca */ /* 0x000fe200000e0000 */
[----:B------:R-:W-:Y:S01]  /*db90*/  IMAD.MOV.U32 R153, RZ, RZ, 0x40000040 ;  /* 0x40000040ff997424 */ /* 0x000fe200078e00ff */
[----:B------:R-:W-:Y:S02]  /*dba0*/  WARPGROUP.DEPBAR.LE gsb0, 0x0 ;  /* 0x00008000000079c5 */ /* 0x000fe40000010000 */
[----:B------:R-:W-:-:S15]  /*dbb0*/  WARPGROUP.ARRIVE ;  /* 0x00000000000079c5 */ /* 0x000fde0000000000 */
[----:B------:R-:W-:-:S06]  /*dbc0*/  NOP ;  /* 0x0000000000007918 */ /* 0x000fcc0000000000 */
[----:B------:R-:W-:Y:S01]  /*dbd0*/  HGMMA.64x256x16.F32 R24, R160, gdesc[UR4].tnspB, R24, gsb0 ;  /* 0x43e00004a0187df0 */ /* 0x000fe20008000818 */
[----:B------:R-:W-:Y:S02]  /*dbe0*/  R2UR UR6, R152 ;  /* 0x00000000980672ca */ /* 0x000fe400000e0000 */
[----:B------:R-:W-:Y:S01]  /*dbf0*/  R2UR UR7, R153 ;  /* 0x00000000990772ca */ /* 0x000fe200000e0000 */
[----:B------:R-:W-:Y:S01]  /*dc00*/  IMAD.MOV.U32 R153, RZ, RZ, 0x40000040 ;  /* 0x40000040ff997424 */ /* 0x000fe200078e00ff */
[C---:B------:R-:W-:Y:S01]  /*dc10*/  IADD3 R152, R20.reuse, 0x200, RZ ;  /* 0x0000020014987810 */ /* 0x040fe20007ffe0ff */
[----:B------:R-:W-:Y:S01]  /*dc20*/  VIADD R20, R20, 0x280 ;  /* 0x0000028014147836 */ /* 0x000fe20000000000 */
[----:B------:R-:W-:Y:S02]  /*dc30*/  WARPGROUP.DEPBAR.LE gsb0, 0x0 ;  /* 0x00008000000079c5 */ /* 0x000fe40000010000 */
[----:B------:R-:W-:-:S15]  /*dc40*/  WARPGROUP.ARRIVE ;  /* 0x00000000000079c5 */ /* 0x000fde0000000000 */
[----:B------:R-:W-:-:S04]  /*dc50*/  NOP ;  /* 0x0000000000007918 */ /* 0x000fc80000000000 */
[----:B------:R-:W-:Y:S01]  /*dc60*/  HGMMA.64x256x16.F32 R24, R164, gdesc[UR4].tnspB, R24, gsb0 ;  /* 0x43e00004a4187df0 */ /* 0x000fe20008000818 */
[----:B------:R-:W-:Y:S02]  /*dc70*/  R2UR UR6, R152 ;  /* 0x00000000980672ca */ /* 0x000fe400000e0000 */
[----:B------:R-:W-:Y:S01]  /*dc80*/  R2UR UR7, R153 ;  /* 0x00000000990772ca */ /* 0x000fe200000e0000 */
[----:B------:R-:W-:Y:S02]  /*dc90*/  WARPGROUP.DEPBAR.LE gsb0, 0x0 ;  /* 0x00008000000079c5 */ /* 0x000fe40000010000 */
[----:B------:R-:W-:-:S15]  /*dca0*/  WARPGROUP.ARRIVE ;  /* 0x00000000000079c5 */ /* 0x000fde0000000000 */
[----:B------:R-:W-:-:S07]  /*dcb0*/  NOP ;  /* 0x0000000000007918 */ /* 0x000fce0000000000 */
[----:B------:R-:W-:Y:S01]  /*dcc0*/  HGMMA.64x256x16.F32 R24, R168, gdesc[UR4].tnspB, R24, gsb0 ;  /* 0x43e00004a8187df0 */ /* 0x000fe20008000818 */
[----:B------:R-:W-:Y:S02]  /*dcd0*/  R2UR UR6, R20 ;  /* 0x00000000140672ca */ /* 0x000fe400000e0000 */
[----:B------:R-:W-:Y:S01]  /*dce0*/  R2UR UR7, R21 ;  /* 0x00000000150772ca */ /* 0x000fe200000e0000 */
[----:B------:R-:W-:Y:S02]  /*dcf0*/  WARPGROUP.DEPBAR.LE gsb0, 0x0 ;  /* 0x00008000000079c5 */ /* 0x000fe40000010000 */
[----:B------:R-:W-:-:S15]  /*dd00*/  WARPGROUP.ARRIVE ;  /* 0x00000000000079c5 */ /* 0x000fde0000000000 */
[----:B------:R-:W-:-:S07]  /*dd10*/  NOP ;  /* 0x0000000000007918 */ /* 0x000fce0000000000 */
[----:B------:R-:W-:Y:S03]  /*dd20*/  HGMMA.64x256x16.F32 R24, R172, gdesc[UR4].tnspB, R24, gsb0 ;  /* 0x43e00004ac187df0 */ /* 0x000fe60008000818 */
[----:B------:R-:W-:Y:S02]  /*dd30*/  WARPGROUP.DEPBAR.LE gsb0, 0x0 ;  /* 0x00008000000079c5 */ /* 0x000fe40000010000 */
[----:B0-----:R-:W-:Y:S05]  /*dd40*/  @!P0 BRA `(.L_x_765) ;  /* 0x0000000000048947 */ /* 0x001fea0003800000 */
[----:B------:R-:W-:Y:S01]  /*dd50*/  BPT.TRAP 0x1 ;  /* 0x000000040000795c */ /* 0x000fe20000300000 */
.L_x_765:
[----:B------:R-:W0:Y:S01]  /*dd60*/  S2R R7, SR_CgaCtaId ;  /* 0x0000000000077919 */ /* 0x000e220000008800 */
[----:B------:R-:W-:Y:S02]  /*dd70*/  VIADD R6, R6, 0x22860 ;  /* 0x0002286006067836 */ /* 0x000fe40000000000 */
[----:B------:R-:W-:Y:S02]  /*dd80*/  IMAD.MOV.U32 R12, RZ, RZ, R176 ;  /* 0x000000ffff0c7224 */ /* 0x000fe400078e00b0 */
[----:B------:R-:W-:Y:S01]  /*dd90*/  IMAD.MOV.U32 R15, RZ, RZ, R14 ;  /* 0x000000ffff0f7224 */ /* 0x000fe200078e000e */
[----:B0-----:R-:W-:-:S04]  /*dda0*/  PRMT R6, R7, 0x654, R6 ;  /* 0x0000065407067816 */ /* 0x001fc80000000006 */
[----:B------:R0:W-:Y:S01]  /*ddb0*/  SYNCS.ARRIVE.TRANS64.RED.A1T0 RZ, [R6+URZ], RZ ;  /* 0x000000ff06ff79a7 */ /* 0x0001e2000810043f */
[----:B------:R-:W-:Y:S05]  /*ddc0*/  @P1 BRA `(.L_x_766) ;  /* 0xffffffd800a41947 */ /* 0x000fea000383ffff */
.L_x_754:
[----:B0-----:R-:W2:Y:S01]  /*ddd0*/  LDL.LU R6, [R1+0x40] ;  /* 0x0000400001067983 */ /* 0x001ea20000300800 */
[----:B------:R-:W-:Y:S05]  /*dde0*/  WARPSYNC.ALL ;  /* 0x0000000000007948 */ /* 0x000fea0003800000 */
[----:B------:R-:W0:Y:S01]  /*ddf0*/  SHFL.BFLY PT, R3, R8, 0x2, 0x1f ;  /* 0x0c401f0008037f89 */ /* 0x000e2200000e0000 */
[----:B------:R-:W-:Y:S02]  /*de00*/  IMAD.MOV.U32 R156, RZ, RZ, -0x800000 ;  /* 0xff800000ff9c7424 */ /* 0x000fe400078e00ff */
[----:B------:R-:W-:Y:S02]  /*de10*/  VIADD R203, R203, 0x1 ;  /* 0x00000001cbcb7836 */ /* 0x000fe40000000000 */
[----:B------:R-:W-:Y:S01]  /*de20*/  IMAD.MOV.U32 R155, RZ, RZ, -0x800000 ;  /* 0xff800000ff9b7424 */ /* 0x000fe200078e00ff */
[----:B------:R1:W-:Y:S08]  /*de30*/  BAR.ARV R9, 0x100 ;  /* 0x000400090000751d */ /* 0x0003f00000002000 */
[----:B------:R-:W-:Y:S06]  /*de40*/  BAR.ARV 0x8, 0x180 ;  /* 0x0206000000007b1d */ /* 0x000fec0000002000 */
[----:B------:R-:W-:Y:S01]  /*de50*/  ISETP.NE.AND P1, PT, R203, 0x2, PT ;  /* 0x00000002cb00780c */ /* 0x000fe20003f25270 */
[----:B0-----:R-:W-:-:S03]  /*de60*/  FADD.FTZ R3, R3, R8 ;  /* 0x0000000803037221 */ /* 0x001fc60000010000 */
[----:B------:R-:W-:Y:S02]  /*de70*/  SEL R203, R203, RZ, P1 ;  /* 0x000000ffcbcb7207 */ /* 0x000fe40000800000 */
[----:B------:R-:W0:Y:S02]  /*de80*/  SHFL.BFLY PT, R4, R3, 0x1, 0x1f ;  /* 0x0c201f0003047f89 */ /* 0x000e2400000e0000 */
[----:B0-----:R-:W-:Y:S01]  /*de90*/  FADD.FTZ R4, R3, R4 ;  /* 0x0000000403047221 */ /* 0x001fe20000010000 */
[----:B------:R-:W-:-:S04]  /*dea0*/  IMAD.MOV.U32 R3, RZ, RZ, RZ ;  /* 0x000000ffff037224 */ /* 0x000fc800078e00ff */
[----:B------:R-:W-:-:S13]  /*deb0*/  FSETP.NE.FTZ.AND P0, PT, R4, RZ, PT ;  /* 0x000000ff0400720b */ /* 0x000fda0003f15000 */
[----:B------:R-:W0:Y:S01]  /*dec0*/  @P0 MUFU.RCP R3, R4 ;  /* 0x0000000400030308 */ /* 0x000e220000001000 */
[----:B------:R-:W-:-:S07]  /*ded0*/  @P0 FMUL.FTZ R5, R13, 0.69314718246459960938 ;  /* 0x3f3172180d050820 */ /* 0x000fce0000410000 */
[----:B------:R-:W3:Y:S01]  /*dee0*/  @P0 MUFU.LG2 R4, R4 ;  /* 0x0000000400040308 */ /* 0x000ee20000000c00 */
[-C--:B0-----:R-:W-:Y:S01]  /*def0*/  FMUL.FTZ R152, R24, R3.reuse ;  /* 0x0000000318987220 */ /* 0x081fe20000410000 */
[-C--:B------:R-:W-:Y:S01]  /*df00*/  FMUL.FTZ R153, R25, R3.reuse ;  /* 0x0000000319997220 */ /* 0x080fe20000410000 */
[-C--:B------:R-:W-:Y:S01]  /*df10*/  FMUL.FTZ R28, R28, R3.reuse ;  /* 0x000000031c1c7220 */ /* 0x080fe20000410000 */
[-C--:B------:R-:W-:Y:S01]  /*df20*/  FMUL.FTZ R29, R29, R3.reuse ;  /* 0x000000031d1d7220 */ /* 0x080fe20000410000 */
[-C--:B------:R-:W-:Y:S01]  /*df30*/  FMUL.FTZ R32, R32, R3.reuse ;  /* 0x0000000320207220 */ /* 0x080fe20000410000 */
[-C--:B------:R-:W-:Y:S01]  /*df40*/  FMUL.FTZ R33, R33, R3.reuse ;  /* 0x0000000321217220 */ /* 0x080fe20000410000 */
[-C--:B------:R-:W-:Y:S01]  /*df50*/  FMUL.FTZ R36, R36, R3.reuse ;  /* 0x0000000324247220 */ /* 0x080fe20000410000 */
[-C--:B------:R-:W-:Y:S01]  /*df60*/  FMUL.FTZ R37, R37, R3.reuse ;  /* 0x0000000325257220 */ /* 0x080fe20000410000 */
[----:B---3--:R-:W-:Y:S01]  /*df70*/  @P0 FMUL.FTZ R4, R4, 0.69314718246459960938 ;  /* 0x3f31721804040820 */ /* 0x008fe20000410000 */
[-C--:B------:R-:W-:Y:S01]  /*df80*/  FMUL.FTZ R40, R40, R3.reuse ;  /* 0x0000000328287220 */ /* 0x080fe20000410000 */
[-C--:B------:R-:W-:Y:S01]  /*df90*/  FMUL.FTZ R41, R41, R3.reuse ;  /* 0x0000000329297220 */ /* 0x080fe20000410000 */
[-C--:B------:R-:W-:Y:S01]  /*dfa0*/  FMUL.FTZ R44, R44, R3.reuse ;  /* 0x000000032c2c7220 */ /* 0x080fe20000410000 */
[----:B------:R-:W-:Y:S01]  /*dfb0*/  @P0 FFMA.FTZ R156, R5, R14, R4 ;  /* 0x0000000e059c0223 */ /* 0x000fe20000010004 */
[-C--:B------:R-:W-:Y:S01]  /*dfc0*/  FMUL.FTZ R45, R45, R3.reuse ;  /* 0x000000032d2d7220 */ /* 0x080fe20000410000 */
[----:B------:R-:W0:Y:S01]  /*dfd0*/  SHFL.BFLY PT, R4, R0, 0x2, 0x1f ;  /* 0x0c401f0000047f89 */ /* 0x000e2200000e0000 */
        /* <DEDUP_REMOVED lines=23> */
[----:B0-----:R-:W-:Y:S01]  /*e150*/  FADD.FTZ R4, R4, R0 ;  /* 0x0000000004047221 */ /* 0x001fe20000010000 */
[-C--:B------:R-:W-:Y:S01]  /*e160*/  FMUL.FTZ R93, R93, R3.reuse ;  /* 0x000000035d5d7220 */ /* 0x080fe20000410000 */
[-C--:B------:R-:W-:Y:S01]  /*e170*/  FMUL.FTZ R96, R96, R3.reuse ;  /* 0x0000000360607220 */ /* 0x080fe20000410000 */
[-C--:B------:R-:W-:Y:S01]  /*e180*/  FMUL.FTZ R97, R97, R3.reuse ;  /* 0x0000000361617220 */ /* 0x080fe20000410000 */
        /* <DEDUP_REMOVED lines=26> */
[----:B------:R-:W-:Y:S01]  /*e330*/  MOV R0, RZ ;  /* 0x000000ff00007202 */ /* 0x000fe20000000f00 */
[-C--:B------:R-:W-:Y:S01]  /*e340*/  FMUL.FTZ R148, R148, R3.reuse ;  /* 0x0000000394947220 */ /* 0x080fe20000410000 */
[----:B------:R-:W-:-:S02]  /*e350*/  FMUL.FTZ R149, R149, R3 ;  /* 0x0000000395957220 */ /* 0x000fc40000410000 */
        /* <DEDUP_REMOVED lines=15> */
[----:B------:R-:W-:Y:S01]  /*e450*/  FMUL.FTZ R46, R46, R0 ;  /* 0x000000002e2e7220 */ /* 0x000fe20000410000 */
[----:B------:R-:W-:Y:S01]  /*e460*/  @P0 FFMA.FTZ R155, R13, R176, R4 ;  /* 0x000000b00d9b0223 */ /* 0x000fe20000010004 */
        /* <DEDUP_REMOVED lines=53> */
[----:B------:R-:W-:-:S02]  /*e7c0*/  SEL R0, RZ, 0x1, P1 ;  /* 0x00000001ff007807 */ /* 0x000fc40000800000 */
[----:B------:R-:W-:Y:S02]  /*e7d0*/  PLOP3.LUT P0, PT, PT, PT, PT, 0x8, 0x0 ;  /* 0x000000000000781c */ /* 0x000fe40003f0e170 */
[----:B------:R-:W-:Y:S01]  /*e7e0*/  LOP3.LUT R214, R214, R0, RZ, 0x3c, !PT ;  /* 0x00000000d6d67212 */ /* 0x000fe200078e3cff */
[----:B--2---:R-:W-:-:S05]  /*e7f0*/  VIADD R6, R6, 0x1 ;  /* 0x0000000106067836 */ /* 0x004fca0000000000 */
[----:B------:R1:W-:Y:S05]  /*e800*/  STL [R1+0x40], R6 ;  /* 0x0000400601007387 */ /* 0x0003ea0000100800 */
.L_x_711:
[----:B------:R-:W-:Y:S05]  /*e810*/  WARPSYNC.ALL ;  /* 0x0000000000007948 */ /* 0x000fea0003800000 */
[----:B------:R-:W0:Y:S01]  /*e820*/  S2R R0, SR_CgaCtaId ;  /* 0x0000000000007919 */ /* 0x000e220000008800 */
[----:B------:R-:W-:Y:S01]  /*e830*/  MOV R19, 0x400 ;  /* 0x0000040000137802 */ /* 0x000fe20000000f00 */
[----:B------:R-:W-:Y:S01]  /*e840*/  BSSY B0, `(.L_x_767) ;  /* 0x0000521000007945 */ /* 0x000fe20003800000 */
[----:B------:R-:W-:Y:S02]  /*e850*/  BAR.SYNC.DEFER_BLOCKING 0x5, 0x180 ;  /* 0x0146000000007b1d */ /* 0x000fe40000010000 */
[----:B0-----:R-:W-:-:S05]  /*e860*/  LEA R19, R0, R19, 0x18 ;  /* 0x0000001300137211 */ /* 0x001fca00078ec0ff */
[----:B-----5:R0:W2:Y:S01]  /*e870*/  LDS.128 R48, [R19+0x228d0] ;  /* 0x0228d00013307984 */ /* 0x0200a20000000c00 */
[----:B------:R-:W-:Y:S06]  /*e880*/  BAR.ARV 0x4, 0x180 ;  /* 0x0106000000007b1d */ /* 0x000fec0000002000 */
[----:B------:R-:W-:Y:S05]  /*e890*/  @P0 BRA `(.L_x_768) ;  /* 0x0000004000100947 */ /* 0x000fea0003800000 */
[----:B------:R-:W3:Y:S01]  /*e8a0*/  LDL R3, [R1+0x15c] ;  /* 0x00015c0001037983 */ /* 0x000ee20000100800 */
[----:B------:R-:W-:-:S03]  /*e8b0*/  ULDC UR4, c[0x0][0xad4] ;  /* 0x0002b50000047ab9 */ /* 0x000fc60000000800 */
[----:B------:R-:W4:Y:S01]  /*e8c0*/  LDL.LU R10, [R1+0x30] ;  /* 0x00003000010a7983 */ /* 0x000f220000300800 */
[----:B------:R-:W0:Y:S01]  /*e8d0*/  S2R R0, SR_SWINHI ;  /* 0x0000000000007919 */ /* 0x000e220000002f00 */
[----:B------:R-:W-:Y:S02]  /*e8e0*/  F2FP.F16.F32.PACK_AB R11, R31, R30 ;  /* 0x0000001e1f0b723e */ /* 0x000fe400000000ff */
[----:B------:R-:W-:Y:S01]  /*e8f0*/  F2FP.F16.F32.PACK_AB R12, R33, R32 ;  /* 0x00000020210c723e */ /* 0x000fe200000000ff */
[----:B------:R-:W4:Y:S01]  /*e900*/  LDL.LU R154, [R1+0x38] ;  /* 0x00003800019a7983 */ /* 0x000f220000300800 */
[----:B------:R-:W-:Y:S02]  /*e910*/  F2FP.F16.F32.PACK_AB R13, R35, R34 ;  /* 0x00000022230d723e */ /* 0x000fe400000000ff */
[----:B------:R-:W-:Y:S01]  /*e920*/  F2FP.F16.F32.PACK_AB R14, R37, R36 ;  /* 0x00000024250e723e */ /* 0x000fe200000000ff */
[----:B--2---:R-:W2:Y:S01]  /*e930*/  LDL.LU R48, [R1+0x3c] ;  /* 0x00003c0001307983 */ /* 0x004ea20000300800 */
[----:B-1----:R-:W-:-:S02]  /*e940*/  MOV R6, R19 ;  /* 0x0000001300067202 */ /* 0x002fc40000000f00 */
[----:B0-----:R-:W-:Y:S02]  /*e950*/  MOV R7, R0 ;  /* 0x0000000000077202 */ /* 0x001fe40000000f00 */
[----:B------:R-:W-:Y:S01]  /*e960*/  F2FP.F16.F32.PACK_AB R15, R39, R38 ;  /* 0x00000026270f723e */ /* 0x000fe200000000ff */
[----:B---3--:R-:W-:Y:S01]  /*e970*/  IMAD.WIDE R20, R3, 0x2, R6 ;  /* 0x0000000203147825 */ /* 0x008fe200078e0206 */
[----:B----4-:R-:W-:-:S03]  /*e980*/  ISETP.NE.AND P0, PT, R10, RZ, PT ;  /* 0x000000ff0a00720c */ /* 0x010fc60003f05270 */
[----:B------:R-:W-:Y:S01]  /*e990*/  IMAD.MOV.U32 R9, RZ, RZ, R21 ;  /* 0x000000ffff097224 */ /* 0x000fe200078e0015 */
[----:B------:R-:W-:-:S04]  /*e9a0*/  LOP3.LUT R0, R20, 0x380, RZ, 0xc0, !PT ;  /* 0x0000038014007812 */ /* 0x000fc800078ec0ff */
[----:B------:R-:W-:-:S04]  /*e9b0*/  SHF.R.U64 R0, R0, 0x3, RZ ;  /* 0x0000000300007819 */ /* 0x000fc800000012ff */
[----:B------:R-:W-:Y:S02]  /*e9c0*/  LOP3.LUT R8, R0, R20, RZ, 0x3c, !PT ;  /* 0x0000001400087212 */ /* 0x000fe400078e3cff */
[----:B------:R-:W-:Y:S01]  /*e9d0*/  SEL R0, R10, UR4, P0 ;  /* 0x000000040a007c07 */ /* 0x000fe20008000000 */
[----:B------:R-:W-:Y:S05]  /*e9e0*/  WARPSYNC.ALL ;  /* 0x0000000000007948 */ /* 0x000fea0003800000 */
[----:B------:R-:W-:Y:S01]  /*e9f0*/  MOV R3, R8 ;  /* 0x0000000800037202 */ /* 0x000fe20000000f00 */
[----:B------:R-:W-:Y:S01]  /*ea00*/  ULDC.64 UR4, c[0x0][0xc00] ;  /* 0x0003000000047ab9 */ /* 0x000fe20000000a00 */
[----:B------:R-:W-:Y:S01]  /*ea10*/  F2FP.F16.F32.PACK_AB R8, R153, R152 ;  /* 0x000000989908723e */ /* 0x000fe200000000ff */
[----:B------:R-:W-:Y:S01]  /*ea20*/  ULDC.64 UR6, c[0x0][0xc08] ;  /* 0x0003020000067ab9 */ /* 0x000fe20000000a00 */
[----:B------:R-:W-:-:S02]  /*ea30*/  F2FP.F16.F32.PACK_AB R9, R27, R26 ;  /* 0x0000001a1b09723e */ /* 0x000fc400000000ff */
[----:B------:R-:W-:Y:S01]  /*ea40*/  F2FP.F16.F32.PACK_AB R10, R29, R28 ;  /* 0x0000001c1d0a723e */ /* 0x000fe200000000ff */
[----:B------:R-:W-:Y:S06]  /*ea50*/  BAR.SYNC.DEFER_BLOCKING 0x1, 0x100 ;  /* 0x0044000000007b1d */ /* 0x000fec0000010000 */
[----:B------:R0:W-:Y:S02]  /*ea60*/  STSM.16.M88.4 [R3], R8 ;  /* 0x0000000803007844 */ /* 0x0001e40000000200 */
[----:B0-----:R-:W-:-:S04]  /*ea70*/  IADD3 R8, P0, R20, 0x20, RZ ;  /* 0x0000002014087810 */ /* 0x001fc80007f1e0ff */
[----:B------:R-:W-:Y:S01]  /*ea80*/  LOP3.LUT R3, R8, 0x380, RZ, 0xc0, !PT ;  /* 0x0000038008037812 */ /* 0x000fe200078ec0ff */
[----:B------:R-:W-:-:S03]  /*ea90*/  IMAD.X R9, RZ, RZ, R21, P0 ;  /* 0x000000ffff097224 */ /* 0x000fc600000e0615 */
[----:B------:R-:W-:-:S04]  /*eaa0*/  SHF.R.U64 R3, R3, 0x3, RZ ;  /* 0x0000000303037819 */ /* 0x000fc800000012ff */
[----:B------:R-:W-:-:S04]  /*eab0*/  LOP3.LUT R8, R3, R8, RZ, 0x3c, !PT ;  /* 0x0000000803087212 */ /* 0x000fc800078e3cff */
[----:B------:R-:W-:-:S05]  /*eac0*/  MOV R8, R8 ;  /* 0x0000000800087202 */ /* 0x000fca0000000f00 */
[----:B------:R0:W-:Y:S02]  /*ead0*/  STSM.16.M88.4 [R8], R12 ;  /* 0x0000000c08007844 */ /* 0x0001e40000000200 */
[----:B0-----:R-:W-:-:S04]  /*eae0*/  IADD3 R8, P0, R20, 0x40, RZ ;  /* 0x0000004014087810 */ /* 0x001fc80007f1e0ff */
[----:B------:R-:W-:Y:S01]  /*eaf0*/  LOP3.LUT R3, R8, 0x380, RZ, 0xc0, !PT ;  /* 0x0000038008037812 */ /* 0x000fe200078ec0ff */
[----:B------:R-:W-:-:S03]  /*eb00*/  IMAD.X R9, RZ, RZ, R21, P0 ;  /* 0x000000ffff097224 */ /* 0x000fc600000e0615 */
[----:B------:R-:W-:-:S04]  /*eb10*/  SHF.R.U64 R3, R3, 0x3, RZ ;  /* 0x0000000303037819 */ /* 0x000fc800000012ff */
[----:B------:R-:W-:Y:S02]  /*eb20*/  LOP3.LUT R8, R3, R8, RZ, 0x3c, !PT ;  /* 0x0000000803087212 */ /* 0x000fe400078e3cff */
[----:B------:R-:W-:Y:S02]  /*eb30*/  F2FP.F16.F32.PACK_AB R10, R45, R44 ;  /* 0x0000002c2d0a723e */ /* 0x000fe400000000ff */
[----:B------:R-:W-:Y:S02]  /*eb40*/  MOV R3, R8 ;  /* 0x0000000800037202 */ /* 0x000fe40000000f00 */
[----:B------:R-:W-:Y:S02]  /*eb50*/  F2FP.F16.F32.PACK_AB R8, R41, R40 ;  /* 0x000000282908723e */ /* 0x000fe400000000ff */
[----:B------:R-:W-:Y:S02]  /*eb60*/  F2FP.F16.F32.PACK_AB R9, R43, R42 ;  /* 0x0000002a2b09723e */ /* 0x000fe400000000ff */
[----:B------:R-:W-:-:S05]  /*eb70*/  F2FP.F16.F32.PACK_AB R11, R47, R46 ;  /* 0x0000002e2f0b723e */ /* 0x000fca00000000ff */
        /* <DEDUP_REMOVED lines=24> */
[----:B------:R-:W-:-:S04]  /*ed00*/  LOP3.LUT R3, R8, 0x380, RZ, 0xc0, !PT ;  /* 0x0000038008037812 */ /* 0x000fc800078ec0ff */
[----:B------:R-:W-:Y:S02]  /*ed10*/  SHF.R.U64 R3, R3, 0x3, RZ ;  /* 0x0000000303037819 */ /* 0x000fe400000012ff */
[----:B------:R-:W-:Y:S02]  /*ed20*/  IADD3.X R9, RZ, R21, RZ, P0, !PT ;  /* 0x00000015ff097210 */ /* 0x000fe400007fe4ff */
[----:B------:R-:W-:Y:S02]  /*ed30*/  LOP3.LUT R8, R3, R8, RZ, 0x3c, !PT ;  /* 0x0000000803087212 */ /* 0x000fe400078e3cff */
[----:B------:R-:W-:Y:S02]  /*ed40*/  F2FP.F16.F32.PACK_AB R12, R65, R64 ;  /* 0x00000040410c723e */ /* 0x000fe400000000ff */
[----:B------:R-:W-:Y:S02]  /*ed50*/  MOV R8, R8 ;  /* 0x0000000800087202 */ /* 0x000fe40000000f00 */
[----:B------:R-:W-:-:S02]  /*ed60*/  F2FP.F16.F32.PACK_AB R13, R67, R66 ;  /* 0x00000042430d723e */ /* 0x000fc400000000ff */
        /* <DEDUP_REMOVED lines=112> */
[----:B------:R0:W-:Y:S01]  /*f470*/  STSM.16.M88.4 [R20], R12 ;  /* 0x0000000c14007844 */ /* 0x0001e20000000200 */
[----:B------:R-:W-:Y:S01]  /*f480*/  BAR.SYNC.DEFER_BLOCKING 0x1, 0x100 ;  /* 0x0044000000007b1d */ /* 0x000fe20000010000 */
[----:B------:R-:W-:-:S04]  /*f490*/  ISETP.NE.U32.AND P1, PT, RZ, UR4, PT ;  /* 0x00000004ff007c0c */ /* 0x000fc8000bf25070 */
[----:B------:R-:W-:Y:S02]  /*f4a0*/  ISETP.NE.AND.EX P1, PT, RZ, UR5, PT, P1 ;  /* 0x00000005ff007c0c */ /* 0x000fe4000bf25310 */
[----:B------:R-:W-:Y:S01]  /*f4b0*/  IADD3 R10, P0, R154, UR4, RZ ;  /* 0x000000049a0a7c10 */ /* 0x000fe2000ff1e0ff */
[----:B------:R-:W-:-:S03]  /*f4c0*/  IMAD.MOV.U32 R9, RZ, RZ, RZ ;  /* 0x000000ffff097224 */ /* 0x000fc600078e00ff */
[----:B--2---:R-:W-:-:S07]  /*f4d0*/  IADD3.X R11, R48, UR5, RZ, P0, !PT ;  /* 0x00000005300b7c10 */ /* 0x004fce00087fe4ff */
[----:B------:R-:W5:Y:S01]  /*f4e0*/  @P1 LDG.E R9, desc[UR40][R10.64] ;  /* 0x000000280a091981 */ /* 0x000f62000c1e1900 */
[----:B------:R-:W-:-:S04]  /*f4f0*/  ISETP.NE.U32.AND P0, PT, RZ, UR6, PT ;  /* 0x00000006ff007c0c */ /* 0x000fc8000bf05070 */
[----:B------:R-:W-:-:S13]  /*f500*/  ISETP.NE.AND.EX P0, PT, RZ, UR7, PT, P0 ;  /* 0x00000007ff007c0c */ /* 0x000fda000bf05300 */
[----:B0-----:R-:W-:Y:S01]  /*f510*/  @P0 IADD3 R12, P2, R154, UR6, RZ ;  /* 0x000000069a0c0c10 */ /* 0x001fe2000ff5e0ff */
[----:B------:R-:W-:-:S03]  /*f520*/  ULDC UR6, c[0x0][0xa88] ;  /* 0x0002a20000067ab9 */ /* 0x000fc60000000800 */
[----:B------:R-:W-:Y:S02]  /*f530*/  @P0 IADD3.X R13, R48, UR7, RZ, P2, !PT ;  /* 0x00000007300d0c10 */ /* 0x000fe400097fe4ff */
[----:B------:R-:W-:Y:S01]  /*f540*/  ISETP.GT.AND P2, PT, R0, 0x1, PT ;  /* 0x000000010000780c */ /* 0x000fe20003f44270 */
[----:B------:R-:W-:Y:S02]  /*f550*/  IMAD.MOV.U32 R0, RZ, RZ, 0x9b8 ;  /* 0x000009b8ff007424 */ /* 0x000fe400078e00ff */
[----:B------:R-:W-:-:S03]  /*f560*/  IMAD.U32 R20, RZ, RZ, UR6 ;  /* 0x00000006ff147e24 */ /* 0x000fc6000f8e00ff */
[----:B------:R-:W-:-:S03]  /*f570*/  SEL R0, R0, 0x978, P2 ;  /* 0x0000097800007807 */ /* 0x000fc60001000000 */
[----:B------:R0:W5:Y:S01]  /*f580*/  @P0 LDG.E R20, desc[UR40][R12.64] ;  /* 0x000000280c140981 */ /* 0x000162000c1e1900 */
[----:B------:R1:W2:Y:S08]  /*f590*/  LDC.64 R14, c[0x0][R0+0x220] ;  /* 0x00008800000e7b82 */ /* 0x0002b00000000a00 */
[----:B0-----:R1:W0:Y:S01]  /*f5a0*/  LDC.64 R12, c[0x0][R0+0x218] ;  /* 0x00008600000c7b82 */ /* 0x0012220000000a00 */
[----:B------:R-:W-:Y:S05]  /*f5b0*/  @P0 BRA `(.L_x_769) ;  /* 0x0000000000100947 */ /* 0x000fea0003800000 */
[----:B------:R-:W-:Y:S05]  /*f5c0*/  @!P1 BRA `(.L_x_769) ;  /* 0x00000000000c9947 */ /* 0x000fea0003800000 */
[----:B-----5:R-:W3:Y:S04]  /*f5d0*/  LDG.E R20, desc[UR40][R10.64] ;  /* 0x000000280a147981 */ /* 0x020ee8000c1e1900 */
[----:B------:R-:W3:Y:S02]  /*f5e0*/  LDG.E R10, desc[UR40][R10.64+0x4] ;  /* 0x000004280a0a7981 */ /* 0x000ee4000c1e1900 */
[----:B---3--:R-:W-:-:S07]  /*f5f0*/  IMAD.IADD R20, R10, 0x1, -R20 ;  /* 0x000000010a147824 */ /* 0x008fce00078e0a14 */
.L_x_769:
[----:B------:R-:W3:Y:S01]  /*f600*/  LDL.LU R8, [R1+0x34] ;  /* 0x0000340001087983 */ /* 0x000ee20000300800 */
[----:B------:R-:W4:Y:S03]  /*f610*/  LDC R158, c[0x0][0xbe8] ;  /* 0x0002fa00ff9e7b82 */ /* 0x000f260000000800 */
[----:B------:R-:W2:Y:S04]  /*f620*/  LDL.LU R3, [R1+0xcc] ;  /* 0x0000cc0001037983 */ /* 0x000ea80000300800 */
[----:B------:R-:W2:Y:S04]  /*f630*/  LDL R159, [R1+0x48] ;  /* 0x00004800019f7983 */ /* 0x000ea80000100800 */
[----:B------:R-:W2:Y:S04]  /*f640*/  LDL R163, [R1+0x158] ;  /* 0x0001580001a37983 */ /* 0x000ea80000100800 */
[----:B------:R-:W2:Y:S04]  /*f650*/  LDL R160, [R1+0x44] ;  /* 0x0000440001a07983 */ /* 0x000ea80000100800 */
[----:B------:R-:W2:Y:S04]  /*f660*/  LDL R162, [R1+0x154] ;  /* 0x0001540001a27983 */ /* 0x000ea80000100800 */
[----:B------:R-:W2:Y:S01]  /*f670*/  LDL R161, [R1+0xd0] ;  /* 0x0000d00001a17983 */ /* 0x000ea20000100800 */
[----:B------:R-:W1:Y:S01]  /*f680*/  LDC.64 R10, c[0x0][R0+0x228] ;  /* 0x00008a00000a7b82 */ /* 0x000e620000000a00 */
[----:B----4-:R-:W-:-:S02]  /*f690*/  ISETP.NE.AND P1, PT, R158, 0x1, PT ;  /* 0x000000019e00780c */ /* 0x010fc40003f25270 */
[----:B------:R-:W-:-:S04]  /*f6a0*/  ISETP.NE.U32.AND P0, PT, RZ, UR4, PT ;  /* 0x00000004ff007c0c */ /* 0x000fc8000bf05070 */
[----:B------:R-:W-:-:S07]  /*f6b0*/  ISETP.NE.AND.EX P0, PT, RZ, UR5, PT, P0 ;  /* 0x00000005ff007c0c */ /* 0x000fce000bf05300 */
[----:B------:R-:W4:Y:S01]  /*f6c0*/  @P1 LDC R154, c[0x0][0xbec] ;  /* 0x0002fb00ff9a1b82 */ /* 0x000f220000000800 */
[-C--:B0-----:R-:W-:Y:S02]  /*f6d0*/  IMAD R21, R13, R201.reuse, RZ ;  /* 0x000000c90d157224 */ /* 0x081fe400078e02ff */
[----:B------:R-:W-:-:S05]  /*f6e0*/  IMAD.WIDE.U32 R12, R12, R201, RZ ;  /* 0x000000c90c0c7225 */ /* 0x000fca00078e00ff */
[----:B------:R-:W0:Y:S01]  /*f6f0*/  @P1 LDC R157, c[0x0][0xbf0] ;  /* 0x0002fc00ff9d1b82 */ /* 0x000e220000000800 */
[----:B------:R-:W-:Y:S01]  /*f700*/  IMAD.IADD R48, R13, 0x1, R21 ;  /* 0x000000010d307824 */ /* 0x000fe200078e0215 */
[----:B---3--:R-:W-:Y:S02]  /*f710*/  SEL R8, R8, RZ, !P0 ;  /* 0x000000ff08087207 */ /* 0x008fe40004000000 */
[----:B--2---:R-:W-:-:S03]  /*f720*/  SEL R3, R3, RZ, !P0 ;  /* 0x000000ff03037207 */ /* 0x004fc60004000000 */
[----:B------:R-:W-:-:S04]  /*f730*/  IMAD R15, R15, R8, RZ ;  /* 0x000000080f0f7224 */ /* 0x000fc800078e02ff */
[C---:B------:R-:W-:Y:S02]  /*f740*/  IMAD R3, R14.reuse, R3, R15 ;  /* 0x000000030e037224 */ /* 0x040fe400078e020f */
[----:B------:R-:W-:-:S04]  /*f750*/  IMAD.WIDE.U32 R14, R14, R8, RZ ;  /* 0x000000080e0e7225 */ /* 0x000fc800078e00ff */
[----:B------:R-:W-:Y:S01]  /*f760*/  IMAD.IADD R15, R15, 0x1, R3 ;  /* 0x000000010f0f7824 */ /* 0x000fe200078e0203 */
[--C-:B-----5:R-:W-:Y:S02]  /*f770*/  IADD3 R14, P0, P3, R14, R12, R9.reuse ;  /* 0x0000000c0e0e7210 */ /* 0x120fe40007b1e009 */
[----:B------:R-:W-:Y:S02]  /*f780*/  SHF.R.S32.HI R3, RZ, 0x1f, R9 ;  /* 0x0000001fff037819 */ /* 0x000fe40000011409 */
[----:B------:R-:W-:Y:S02]  /*f790*/  SEL R12, R159, RZ, P2 ;  /* 0x000000ff9f0c7207 */ /* 0x000fe40001000000 */
[----:B------:R-:W-:Y:S01]  /*f7a0*/  IADD3.X R15, R15, R48, R3, P0, P3 ;  /* 0x000000300f0f7210 */ /* 0x000fe200007e6403 */
[----:B------:R-:W-:Y:S02]  /*f7b0*/  IMAD R48, R160, 0x80, R163 ;  /* 0x00000080a0307824 */ /* 0x000fe400078e02a3 */
[----:B-1----:R-:W-:-:S02]  /*f7c0*/  IMAD R21, R11, R12, RZ ;  /* 0x0000000c0b157224 */ /* 0x002fc400078e02ff */
[----:B------:R-:W-:-:S04]  /*f7d0*/  IMAD.WIDE.U32 R12, R10, R12, RZ ;  /* 0x0000000c0a0c7225 */ /* 0x000fc800078e00ff */
[----:B----4-:R-:W-:Y:S01]  /*f7e0*/  @P1 IMAD.HI.U32 R10, R48, R154, RZ ;  /* 0x0000009a300a1227 */ /* 0x010fe200078e00ff */
[----:B------:R-:W-:-:S04]  /*f7f0*/  MOV R154, R48 ;  /* 0x00000030009a7202 */ /* 0x000fc80000000f00 */
[----:B0-----:R-:W-:Y:S02]  /*f800*/  @P1 SHF.R.U32.HI R154, RZ, R157, R10 ;  /* 0x0000009dff9a1219 */ /* 0x001fe4000001160a */
[----:B------:R0:W1:Y:S01]  /*f810*/  LDC.64 R10, c[0x0][R0+0x210] ;  /* 0x00008400000a7b82 */ /* 0x0000620000000a00 */
[----:B------:R-:W-:Y:S01]  /*f820*/  IMAD.IADD R21, R13, 0x1, R21 ;  /* 0x000000010d157824 */ /* 0x000fe200078e0215 */
[----:B------:R-:W-:Y:S02]  /*f830*/  IADD3 R12, P0, P3, R154, R14, R12 ;  /* 0x0000000e9a0c7210 */ /* 0x000fe40007b1e00c */
[----:B0-----:R-:W-:-:S04]  /*f840*/  SHF.R.S32.HI R0, RZ, 0x1f, R154 ;  /* 0x0000001fff007819 */ /* 0x001fc8000001149a */
[----:B------:R-:W-:Y:S02]  /*f850*/  IADD3.X R13, R0, R15, R21, P0, P3 ;  /* 0x0000000f000d7210 */ /* 0x000fe400007e6415 */
[----:B------:R-:W0:Y:S01]  /*f860*/  LDC.64 R14, c[0x0][0xba8] ;  /* 0x0002ea00ff0e7b82 */ /* 0x000e220000000a00 */
[----:B------:R-:W-:-:S04]  /*f870*/  IMAD.MOV R21, RZ, RZ, -R154 ;  /* 0x000000ffff157224 */ /* 0x000fc800078e0a9a */
[----:B------:R-:W-:-:S05]  /*f880*/  IMAD R21, R158, R21, R48 ;  /* 0x000000159e157224 */ /* 0x000fca00078e0230 */
[----:B------:R-:W-:Y:S01]  /*f890*/  SHF.R.S32.HI R0, RZ, 0x1f, R21 ;  /* 0x0000001fff007819 */ /* 0x000fe20000011415 */
[----:B0-----:R-:W0:Y:S08]  /*f8a0*/  @!P2 LDC R14, c[0x0][0xb50] ;  /* 0x0002d400ff0eab82 */ /* 0x001e300000000800 */
[----:B------:R-:W2:Y:S01]  /*f8b0*/  @!P2 LDC R15, c[0x0][0xb54] ;  /* 0x0002d500ff0fab82 */ /* 0x000ea20000000800 */
[----:B-1----:R-:W-:-:S02]  /*f8c0*/  IMAD R11, R11, R21, RZ ;  /* 0x000000150b0b7224 */ /* 0x002fc400078e02ff */
[----:B------:R-:W-:-:S04]  /*f8d0*/  IMAD.WIDE.U32 R12, R10, R21, R12 ;  /* 0x000000150a0c7225 */ /* 0x000fc800078e000c */
[----:B------:R-:W-:-:S04]  /*f8e0*/  IMAD R0, R10, R0, R11 ;  /* 0x000000000a007224 */ /* 0x000fc800078e020b */
[----:B------:R-:W-:Y:S01]  /*f8f0*/  IMAD.IADD R0, R13, 0x1, R0 ;  /* 0x000000010d007824 */ /* 0x000fe200078e0200 */
[----:B0-----:R-:W-:-:S04]  /*f900*/  LEA R14, P0, R12, R14, 0x2 ;  /* 0x0000000e0c0e7211 */ /* 0x001fc800078010ff */
[----:B--2---:R-:W-:Y:S01]  /*f910*/  LEA.HI.X R0, R12, R15, R0, 0x2, P0 ;  /* 0x0000000f0c007211 */ /* 0x004fe200000f1400 */
[----:B------:R-:W-:Y:S01]  /*f920*/  SHFL.IDX PT, R10, R14, RZ, 0x1c1f ;  /* 0x001c1fff0e0a7589 */ /* 0x000fe200000e0000 */
[----:B------:R-:W-:-:S03]  /*f930*/  IMAD R21, R160, 0x80, R162 ;  /* 0x00000080a0157824 */ /* 0x000fc600078e02a2 */
[----:B------:R-:W0:Y:S04]  /*f940*/  SHFL.IDX PT, R11, R0, RZ, 0x1c1f ;  /* 0x001c1fff000b7589 */ /* 0x000e2800000e0000 */
[----:B------:R-:W-:Y:S04]  /*f950*/  SHFL.IDX PT, R12, R14, 0x1, 0x1c1f ;  /* 0x003c1f000e0c7f89 */ /* 0x000fe800000e0000 */
[----:B------:R1:W2:Y:S01]  /*f960*/  SHFL.IDX PT, R13, R0, 0x1, 0x1c1f ;  /* 0x003c1f00000d7f89 */ /* 0x0002a200000e0000 */
[----:B------:R-:W-:Y:S01]  /*f970*/  LOP3.LUT P0, RZ, R161, 0x3, RZ, 0xc0, !PT ;  /* 0x00000003a1ff7812 */ /* 0x000fe2000780c0ff */
[----:B-1----:R-:W-:-:S02]  /*f980*/  IMAD R0, R20, R158, RZ ;  /* 0x0000009e14007224 */ /* 0x002fc400078e02ff */
[----:B------:R-:W-:-:S03]  /*f990*/  VIADD R20, R21, 0x8 ;  /* 0x0000000815147836 */ /* 0x000fc60000000000 */
[-C--:B------:R-:W-:Y:S02]  /*f9a0*/  ISETP.GE.OR P3, PT, R21, R0.reuse, P0 ;  /* 0x000000001500720c */ /* 0x080fe40000766670 */
[----:B------:R-:W-:-:S11]  /*f9b0*/  ISETP.GE.OR P0, PT, R20, R0, P0 ;  /* 0x000000001400720c */ /* 0x000fd60000706670 */
[----:B0-----:R0:W-:Y:S04]  /*f9c0*/  @!P3 ST.E desc[UR40][R10.64], R156 ;  /* 0x0000009c0a00b985 */ /* 0x0011e8000c101928 */
[----:B--2---:R0:W-:Y:S01]  /*f9d0*/  @!P0 ST.E desc[UR40][R12.64], R155 ;  /* 0x0000009b0c008985 */ /* 0x0041e2000c101928 */
[----:B------:R-:W-:Y:S05]  /*f9e0*/  @P2 BRA `(.L_x_770) ;  /* 0x00000010009c2947 */ /* 0x000fea0003800000 */
[----:B0-----:R-:W0:Y:S01]  /*f9f0*/  S2R R12, SR_TID.X ;  /* 0x00000000000c7919 */ /* 0x001e220000002100 */
[----:B------:R-:W-:Y:S01]  /*fa00*/  ULDC.64 UR4, c[0x0][0xaa0] ;  /* 0x0002a80000047ab9 */ /* 0x000fe20000000a00 */
[----:B------:R-:W1:Y:S01]  /*fa10*/  @P1 LDC R14, c[0x0][0xbf0] ;  /* 0x0002fc00ff0e1b82 */ /* 0x000e620000000800 */
[----:B0-----:R-:W-:-:S05]  /*fa20*/  VIADD R12, R12, 0xffffff80 ;  /* 0xffffff800c0c7836 */ /* 0x001fca0000000000 */
[----:B------:R-:W-:-:S04]  /*fa30*/  SHF.R.S32.HI R13, RZ, 0x1f, R12 ;  /* 0x0000001fff0d7819 */ /* 0x000fc8000001140c */
[----:B------:R-:W-:-:S04]  /*fa40*/  LEA.HI R13, R13, R12, RZ, 0x3 ;  /* 0x0000000c0d0d7211 */ /* 0x000fc800078f18ff */
[----:B------:R-:W-:-:S05]  /*fa50*/  SHF.R.S32.HI R20, RZ, 0x3, R13 ;  /* 0x00000003ff147819 */ /* 0x000fca000001140d */
[----:B------:R-:W-:-:S04]  /*fa60*/  IMAD R5, R20, 0x40, R207 ;  /* 0x0000004014057824 */ /* 0x000fc800078e02cf */
[----:B------:R-:W-:-:S03]  /*fa70*/  IMAD.WIDE R6, R5, 0x2, R6 ;  /* 0x0000000205067825 */ /* 0x000fc600078e0206 */
[C---:B------:R-:W-:Y:S02]  /*fa80*/  IADD3 R41, P5, R6.reuse, 0x5000, RZ ;  /* 0x0000500006297810 */ /* 0x040fe40007fbe0ff */
[C---:B------:R-:W-:Y:S02]  /*fa90*/  IADD3 R25, P0, R6.reuse, 0x1000, RZ ;  /* 0x0000100006197810 */ /* 0x040fe40007f1e0ff */
[----:B------:R-:W-:Y:S02]  /*faa0*/  LOP3.LUT R40, R41, 0x380, RZ, 0xc0, !PT ;  /* 0x0000038029287812 */ /* 0x000fe400078ec0ff */
[C---:B------:R-:W-:Y:S02]  /*fab0*/  IADD3 R29, P2, R6.reuse, 0x2000, RZ ;  /* 0x00002000061d7810 */ /* 0x040fe40007f5e0ff */
[C---:B------:R-:W-:Y:S02]  /*fac0*/  IADD3 R33, P3, R6.reuse, 0x3000, RZ ;  /* 0x0000300006217810 */ /* 0x040fe40007f7e0ff */
[----:B------:R-:W-:-:S02]  /*fad0*/  IADD3 R37, P4, R6, 0x4000, RZ ;  /* 0x0000400006257810 */ /* 0x000fc40007f9e0ff */
[----:B------:R-:W-:Y:S02]  /*fae0*/  SHF.R.U64 R40, R40, 0x3, RZ ;  /* 0x0000000328287819 */ /* 0x000fe400000012ff */
[----:B------:R-:W-:Y:S02]  /*faf0*/  LOP3.LUT R24, R25, 0x380, RZ, 0xc0, !PT ;  /* 0x0000038019187812 */ /* 0x000fe400078ec0ff */
[----:B------:R-:W-:Y:S02]  /*fb00*/  LOP3.LUT R28, R29, 0x380, RZ, 0xc0, !PT ;  /* 0x000003801d1c7812 */ /* 0x000fe400078ec0ff */
[----:B------:R-:W-:Y:S02]  /*fb10*/  LOP3.LUT R32, R33, 0x380, RZ, 0xc0, !PT ;  /* 0x0000038021207812 */ /* 0x000fe400078ec0ff */
[----:B------:R-:W-:Y:S02]  /*fb20*/  LOP3.LUT R36, R37, 0x380, RZ, 0xc0, !PT ;  /* 0x0000038025247812 */ /* 0x000fe400078ec0ff */
[----:B------:R-:W-:Y:S01]  /*fb30*/  LOP3.LUT R40, R40, R41, RZ, 0x3c, !PT ;  /* 0x0000002928287212 */ /* 0x000fe200078e3cff */
[----:B------:R-:W-:Y:S01]  /*fb40*/  IMAD.X R41, RZ, RZ, R7, P5 ;  /* 0x000000ffff297224 */ /* 0x000fe200028e0607 */
[----:B------:R-:W-:-:S02]  /*fb50*/  IADD3 R65, P5, R6, 0xa000, RZ ;  /* 0x0000a00006417810 */ /* 0x000fc40007fbe0ff */
[----:B------:R-:W-:Y:S02]  /*fb60*/  SHF.R.U64 R24, R24, 0x3, RZ ;  /* 0x0000000318187819 */ /* 0x000fe400000012ff */
[----:B------:R-:W-:Y:S01]  /*fb70*/  SHF.R.U64 R28, R28, 0x3, RZ ;  /* 0x000000031c1c7819 */ /* 0x000fe200000012ff */
[----:B------:R-:W-:Y:S01]  /*fb80*/  IMAD R10, R3, UR4, RZ ;  /* 0x00000004030a7c24 */ /* 0x000fe2000f8e02ff */
[----:B------:R-:W-:Y:S01]  /*fb90*/  SHF.R.U64 R32, R32, 0x3, RZ ;  /* 0x0000000320207819 */ /* 0x000fe200000012ff */
[----:B------:R-:W5:Y:S01]  /*fba0*/  LD.E.128 R40, desc[UR40][R40.64] ;  /* 0x0000002828287980 */ /* 0x000f62000c101d00 */
[----:B------:R-:W-:Y:S02]  /*fbb0*/  SHF.R.U64 R36, R36, 0x3, RZ ;  /* 0x0000000324247819 */ /* 0x000fe400000012ff */
[----:B------:R-:W-:Y:S02]  /*fbc0*/  LOP3.LUT R64, R65, 0x380, RZ, 0xc0, !PT ;  /* 0x0000038041407812 */ /* 0x000fe400078ec0ff */
[----:B------:R-:W-:Y:S01]  /*fbd0*/  LOP3.LUT R24, R24, R25, RZ, 0x3c, !PT ;  /* 0x0000001918187212 */ /* 0x000fe200078e3cff */
[----:B------:R-:W-:Y:S01]  /*fbe0*/  IMAD.X R25, RZ, RZ, R7, P0 ;  /* 0x000000ffff197224 */ /* 0x000fe200000e0607 */
[----:B------:R-:W-:-:S02]  /*fbf0*/  LOP3.LUT R28, R28, R29, RZ, 0x3c, !PT ;  /* 0x0000001d1c1c7212 */ /* 0x000fc400078e3cff */
[----:B------:R-:W-:Y:S01]  /*fc00*/  LOP3.LUT R32, R32, R33, RZ, 0x3c, !PT ;  /* 0x0000002120207212 */ /* 0x000fe200078e3cff */
[--C-:B------:R-:W-:Y:S01]  /*fc10*/  IMAD.X R33, RZ, RZ, R7.reuse, P3 ;  /* 0x000000ffff217224 */ /* 0x100fe200018e0607 */
[----:B------:R-:W-:Y:S01]  /*fc20*/  LOP3.LUT R36, R36, R37, RZ, 0x3c, !PT ;  /* 0x0000002524247212 */ /* 0x000fe200078e3cff */
[----:B------:R-:W-:Y:S01]  /*fc30*/  IMAD.X R37, RZ, RZ, R7, P4 ;  /* 0x000000ffff257224 */ /* 0x000fe200020e0607 */
[----:B------:R-:W-:Y:S02]  /*fc40*/  IADD3.X R29, RZ, R7, RZ, P2, !PT ;  /* 0x00000007ff1d7210 */ /* 0x000fe400017fe4ff */
[C---:B------:R-:W-:Y:S01]  /*fc50*/  LOP3.LUT R15, R6.reuse, 0x380, RZ, 0xc0, !PT ;  /* 0x00000380060f7812 */ /* 0x040fe200078ec0ff */
[----:B------:R-:W-:Y:S01]  /*fc60*/  IMAD R3, R9, UR5, R10 ;  /* 0x0000000509037c24 */ /* 0x000fe2000f8e020a */
[C---:B------:R-:W-:Y:S01]  /*fc70*/  IADD3 R45, P0, R6.reuse, 0x6000, RZ ;  /* 0x00006000062d7810 */ /* 0x040fe20007f1e0ff */
[----:B------:R-:W5:Y:S01]  /*fc80*/  LD.E.128 R24, desc[UR40][R24.64] ;  /* 0x0000002818187980 */ /* 0x000f62000c101d00 */
[----:B------:R-:W-:-:S02]  /*fc90*/  IADD3 R53, P2, R6, 0x7000, RZ ;  /* 0x0000700006357810 */ /* 0x000fc40007f5e0ff */
[C---:B------:R-:W-:Y:S01]  /*fca0*/  IADD3 R57, P3, R6.reuse, 0x8000, RZ ;  /* 0x0000800006397810 */ /* 0x040fe20007f7e0ff */
[----:B------:R-:W5:Y:S01]  /*fcb0*/  LD.E.128 R28, desc[UR40][R28.64] ;  /* 0x000000281c1c7980 */ /* 0x000f62000c101d00 */
[----:B------:R-:W-:Y:S02]  /*fcc0*/  IADD3 R61, P4, R6, 0x9000, RZ ;  /* 0x00009000063d7810 */ /* 0x000fe40007f9e0ff */
[----:B------:R-:W-:Y:S01]  /*fcd0*/  SHF.R.U64 R64, R64, 0x3, RZ ;  /* 0x0000000340407819 */ /* 0x000fe200000012ff */
[----:B------:R-:W5:Y:S01]  /*fce0*/  LD.E.128 R32, desc[UR40][R32.64] ;  /* 0x0000002820207980 */ /* 0x000f62000c101d00 */
[----:B------:R-:W-:Y:S02]  /*fcf0*/  LOP3.LUT R44, R45, 0x380, RZ, 0xc0, !PT ;  /* 0x000003802d2c7812 */ /* 0x000fe400078ec0ff */
[----:B------:R-:W-:Y:S01]  /*fd00*/  LOP3.LUT R52, R53, 0x380, RZ, 0xc0, !PT ;  /* 0x0000038035347812 */ /* 0x000fe200078ec0ff */
[----:B------:R-:W5:Y:S01]  /*fd10*/  LD.E.128 R36, desc[UR40][R36.64] ;  /* 0x0000002824247980 */ /* 0x000f62000c101d00 */
[----:B------:R-:W-:-:S02]  /*fd20*/  LOP3.LUT R56, R57, 0x380, RZ, 0xc0, !PT ;  /* 0x0000038039387812 */ /* 0x000fc400078ec0ff */
[----:B------:R-:W-:Y:S02]  /*fd30*/  LOP3.LUT R60, R61, 0x380, RZ, 0xc0, !PT ;  /* 0x000003803d3c7812 */ /* 0x000fe400078ec0ff */
[----:B------:R-:W-:Y:S01]  /*fd40*/  LOP3.LUT R64, R64, R65, RZ, 0x3c, !PT ;  /* 0x0000004140407212 */ /* 0x000fe200078e3cff */
[--C-:B------:R-:W-:Y:S01]  /*fd50*/  IMAD.X R65, RZ, RZ, R7.reuse, P5 ;  /* 0x000000ffff417224 */ /* 0x100fe200028e0607 */
[----:B------:R-:W-:Y:S02]  /*fd60*/  IADD3 R11, P5, R6, 0xf000, RZ ;  /* 0x0000f000060b7810 */ /* 0x000fe40007fbe0ff */
[----:B------:R-:W-:Y:S02]  /*fd70*/  SHF.R.U64 R44, R44, 0x3, RZ ;  /* 0x000000032c2c7819 */ /* 0x000fe400000012ff */
[----:B------:R-:W-:Y:S01]  /*fd80*/  SHF.R.U64 R52, R52, 0x3, RZ ;  /* 0x0000000334347819 */ /* 0x000fe200000012ff */
[----:B------:R-:W-:Y:S01]  /*fd90*/  IMAD.X R85, RZ, RZ, R7, P5 ;  /* 0x000000ffff557224 */ /* 0x000fe200028e0607 */
[----:B------:R-:W-:Y:S01]  /*fda0*/  SHF.R.U64 R56, R56, 0x3, RZ ;  /* 0x0000000338387819 */ /* 0x000fe200000012ff */
[----:B------:R-:W5:Y:S01]  /*fdb0*/  LD.E.128 R64, desc[UR40][R64.64] ;  /* 0x0000002840407980 */ /* 0x000f62000c101d00 */
[----:B------:R-:W-:-:S02]  /*fdc0*/  SHF.R.U64 R60, R60, 0x3, RZ ;  /* 0x000000033c3c7819 */ /* 0x000fc400000012ff */
[----:B------:R-:W-:Y:S02]  /*fdd0*/  SHF.R.U64 R15, R15, 0x3, RZ ;  /* 0x000000030f0f7819 */ /* 0x000fe400000012ff */
[----:B------:R-:W-:Y:S02]  /*fde0*/  LOP3.LUT R5, R11, 0x380, RZ, 0xc0, !PT ;  /* 0x000003800b057812 */ /* 0x000fe400078ec0ff */
        /* <DEDUP_REMOVED lines=8> */
[C---:B------:R-:W-:Y:S01]  /*fe70*/  IADD3 R69, P0, R6.reuse, 0xb000, RZ ;  /* 0x0000b00006457810 */ /* 0x040fe20007f1e0ff */
[----:B------:R-:W5:Y:S01]  /*fe80*/  LD.E.128 R44, desc[UR40][R44.64] ;  /* 0x000000282c2c7980 */ /* 0x000f62000c101d00 */
[----:B------:R-:W-:-:S02]  /*fe90*/  IADD3 R73, P2, R6, 0xc000, RZ ;  /* 0x0000c00006497810 */ /* 0x000fc40007f5e0ff */
[C---:B------:R-:W-:Y:S01]  /*fea0*/  IADD3 R77, P3, R6.reuse, 0xd000, RZ ;  /* 0x0000d000064d7810 */ /* 0x040fe20007f7e0ff */
[----:B------:R-:W5:Y:S01]  /*feb0*/  LD.E.128 R52, desc[UR40][R52.64] ;  /* 0x0000002834347980 */ /* 0x000f62000c101d00 */
[----:B------:R-:W-:Y:S02]  /*fec0*/  IADD3 R81, P4, R6, 0xe000, RZ ;  /* 0x0000e00006517810 */ /* 0x000fe40007f9e0ff */
[----:B------:R-:W-:Y:S01]  /*fed0*/  LOP3.LUT R4, R15, R6, RZ, 0x3c, !PT ;  /* 0x000000060f047212 */ /* 0x000fe200078e3cff */
[----:B------:R-:W5:Y:S01]  /*fee0*/  LD.E.128 R56, desc[UR40][R56.64] ;  /* 0x0000002838387980 */ /* 0x000f62000c101d00 */
[----:B------:R-:W-:Y:S01]  /*fef0*/  SHF.R.U64 R6, R5, 0x3, RZ ;  /* 0x0000000305067819 */ /* 0x000fe200000012ff */
[----:B------:R-:W0:Y:S01]  /*ff00*/  @P1 LDC R15, c[0x0][0xbec] ;  /* 0x0002fb00ff0f1b82 */ /* 0x000e220000000800 */
[----:B------:R-:W-:Y:S01]  /*ff10*/  LOP3.LUT R13, R13, 0xfffffff8, RZ, 0xc0, !PT ;  /* 0xfffffff80d0d7812 */ /* 0x000fe200078ec0ff */
[----:B------:R-:W-:Y:S01]  /*ff20*/  IMAD.MOV.U32 R5, RZ, RZ, R7 ;  /* 0x000000ffff057224 */ /* 0x000fe200078e0007 */
[----:B------:R-:W-:Y:S01]  /*ff30*/  LOP3.LUT R84, R6, R11, RZ, 0x3c, !PT ;  /* 0x0000000b06547212 */ /* 0x000fe200078e3cff */
[----:B------:R-:W-:Y:S01]  /*ff40*/  IMAD.WIDE.U32 R10, R9, UR4, RZ ;  /* 0x00000004090a7c25 */ /* 0x000fe2000f8e00ff */
[----:B------:R-:W-:Y:S01]  /*ff50*/  LOP3.LUT R68, R69, 0x380, RZ, 0xc0, !PT ;  /* 0x0000038045447812 */ /* 0x000fe200078ec0ff */
[----:B------:R-:W-:Y:S01]  /*ff60*/  ULDC.64 UR4, c[0x0][0xae8] ;  /* 0x0002ba0000047ab9 */ /* 0x000fe20000000a00 */
[----:B------:R-:W-:Y:S01]  /*ff70*/  LOP3.LUT R72, R73, 0x380, RZ, 0xc0, !PT ;  /* 0x0000038049487812 */ /* 0x000fe200078ec0ff */
[----:B------:R-:W-:Y:S01]  /*ff80*/  IMAD.IADD R11, R11, 0x1, R3 ;  /* 0x000000010b0b7824 */ /* 0x000fe200078e0203 */
[----:B------:R-:W-:Y:S01]  /*ff90*/  LOP3.LUT R76, R77, 0x380, RZ, 0xc0, !PT ;  /* 0x000003804d4c7812 */ /* 0x000fe200078ec0ff */
[----:B------:R-:W-:Y:S01]  /*ffa0*/  IMAD.IADD R3, R12, 0x1, -R13 ;  /* 0x000000010c037824 */ /* 0x000fe200078e0a0d */
[----:B------:R-:W-:Y:S01]  /*ffb0*/  LOP3.LUT R80, R81, 0x380, RZ, 0xc0, !PT ;  /* 0x0000038051507812 */ /* 0x000fe200078ec0ff */
[----:B------:R-:W-:Y:S01]  /*ffc0*/  IMAD.WIDE.U32 R10, R201, UR4, R10 ;  /* 0x00000004c90a7c25 */ /* 0x000fe2000f8e000a */
[----:B------:R-:W-:Y:S01]  /*ffd0*/  SHF.R.U64 R68, R68, 0x3, RZ ;  /* 0x0000000344447819 */ /* 0x000fe200000012ff */
[----:B------:R-:W5:Y:S01]  /*ffe0*/  LD.E.128 R60, desc[UR40][R60.64] ;  /* 0x000000283c3c7980 */ /* 0x000f62000c101d00 */
[----:B------:R-:W-:Y:S01]  /*fff0*/  SHF.R.U64 R72, R72, 0x3, RZ ;  /* 0x0000000348487819 */ /* 0x000fe200000012ff */
[----:B------:R-:W-:Y:S01]  /*10000*/  IMAD R3, R3, 0x20, R20 ;  /* 0x0000002003037824 */ /* 0x000fe200078e0214 */
[----:B------:R-:W-:Y:S01]  /*10010*/  SHF.R.U64 R76, R76, 0x3, RZ ;  /* 0x000000034c4c7819 */ /* 0x000fe200000012ff */
[----:B------:R-:W5:Y:S01]  /*10020*/  LD.E.128 R84, desc[UR40][R84.64] ;  /* 0x0000002854547980 */ /* 0x000f62000c101d00 */
[----:B------:R-:W-:-:S02]  /*10030*/  SHF.R.U64 R80, R80, 0x3, RZ ;  /* 0x0000000350507819 */ /* 0x000fc400000012ff */
[----:B------:R-:W-:Y:S02]  /*10040*/  LEA R12, R160, R3, 0x7 ;  /* 0x00000003a00c7211 */ /* 0x000fe400078e38ff */
[----:B------:R-:W-:Y:S01]  /*10050*/  SHF.R.S32.HI R9, RZ, 0x1f, R8 ;  /* 0x0000001fff097819 */ /* 0x000fe20000011408 */
[----:B------:R-:W-:Y:S01]  /*10060*/  IMAD R11, R201, UR5, R11 ;  /* 0x00000005c90b7c24 */ /* 0x000fe2000f8e020b */
[----:B------:R-:W-:Y:S01]  /*10070*/  LOP3.LUT R68, R68, R69, RZ, 0x3c, !PT ;  /* 0x0000004544447212 */ /* 0x000fe200078e3cff */
[----:B0-----:R-:W-:Y:S01]  /*10080*/  @P1 IMAD.HI.U32 R3, R12, R15, RZ ;  /* 0x0000000f0c031227 */ /* 0x001fe200078e00ff */
[----:B------:R-:W-:Y:S01]  /*10090*/  LOP3.LUT R72, R72, R73, RZ, 0x3c, !PT ;  /* 0x0000004948487212 */ /* 0x000fe200078e3cff */
[----:B------:R-:W-:Y:S01]  /*100a0*/  ULDC.64 UR4, c[0x0][0xaf0] ;  /* 0x0002bc0000047ab9 */ /* 0x000fe20000000a00 */
[----:B------:R-:W-:Y:S01]  /*100b0*/  LOP3.LUT R76, R76, R77, RZ, 0x3c, !PT ;  /* 0x0000004d4c4c7212 */ /* 0x000fe200078e3cff */
[--C-:B------:R-:W-:Y:S01]  /*100c0*/  IMAD.X R73, RZ, RZ, R7.reuse, P2 ;  /* 0x000000ffff497224 */ /* 0x100fe200010e0607 */
[----:B------:R-:W-:Y:S01]  /*100d0*/  LOP3.LUT R80, R80, R81, RZ, 0x3c, !PT ;  /* 0x0000005150507212 */ /* 0x000fe200078e3cff */
[--C-:B------:R-:W-:Y:S01]  /*100e0*/  IMAD.X R77, RZ, RZ, R7.reuse, P3 ;  /* 0x000000ffff4d7224 */ /* 0x100fe200018e0607 */
[----:B------:R-:W-:Y:S01]  /*100f0*/  IADD3.X R69, RZ, R7, RZ, P0, !PT ;  /* 0x00000007ff457210 */ /* 0x000fe200007fe4ff */
[----:B------:R-:W-:-:S02]  /*10100*/  IMAD.X R81, RZ, RZ, R7, P4 ;  /* 0x000000ffff517224 */ /* 0x000fc400020e0607 */
[----:B------:R-:W-:Y:S01]  /*10110*/  IMAD R9, R9, UR4, RZ ;  /* 0x0000000409097c24 */ /* 0x000fe2000f8e02ff */
[----:B------:R-:W5:Y:S01]  /*10120*/  LD.E.128 R4, desc[UR40][R4.64] ;  /* 0x0000002804047980 */ /* 0x000f62000c101d00 */
[----:B------:R-:W-:Y:S01]  /*10130*/  IMAD.MOV.U32 R13, RZ, RZ, R12 ;  /* 0x000000ffff0d7224 */ /* 0x000fe200078e000c */
[----:B-1----:R-:W-:Y:S01]  /*10140*/  @P1 SHF.R.U32.HI R13, RZ, R14, R3 ;  /* 0x0000000eff0d1219 */ /* 0x002fe20000011603 */
[C---:B------:R-:W-:Y:S01]  /*10150*/  IMAD R15, R8.reuse, UR5, R9 ;  /* 0x00000005080f7c24 */ /* 0x040fe2000f8e0209 */
[----:B------:R-:W5:Y:S01]  /*10160*/  LD.E.128 R68, desc[UR40][R68.64] ;  /* 0x0000002844447980 */ /* 0x000f62000c101d00 */
[----:B------:R-:W-:Y:S01]  /*10170*/  IMAD.WIDE.U32 R8, R8, UR4, R10 ;  /* 0x0000000408087c25 */ /* 0x000fe2000f8e000a */
[--C-:B------:R-:W-:Y:S01]  /*10180*/  SHF.R.S32.HI R3, RZ, 0x1f, R13.reuse ;  /* 0x0000001fff037819 */ /* 0x100fe2000001140d */
[----:B------:R-:W-:Y:S01]  /*10190*/  ULDC.64 UR4, c[0x0][0xae0] ;  /* 0x0002b80000047ab9 */ /* 0x000fe20000000a00 */
[----:B------:R-:W5:Y:S01]  /*101a0*/  LD.E.128 R72, desc[UR40][R72.64] ;  /* 0x0000002848487980 */ /* 0x000f62000c101d00 */
[----:B------:R-:W-:-:S03]  /*101b0*/  IMAD.MOV R11, RZ, RZ, -R13 ;  /* 0x000000ffff0b7224 */ /* 0x000fc600078e0a0d */
        /* <DEDUP_REMOVED lines=8> */
[----:B------:R-:W-:-:S02]  /*10240*/  IMAD.IADD R9, R9, 0x1, R15 ;  /* 0x0000000109097824 */ /* 0x000fc400078e020f */
[----:B------:R-:W-:Y:S02]  /*10250*/  IMAD R10, R3, UR4, RZ ;  /* 0x00000004030a7c24 */ /* 0x000fe4000f8e02ff */
[----:B------:R-:W-:Y:S02]  /*10260*/  IMAD R11, R158, R11, R12 ;  /* 0x0000000b9e0b7224 */ /* 0x000fe400078e020c */
[----:B------:R-:W-:-:S04]  /*10270*/  IMAD.WIDE.U32 R8, R13, UR4, R8 ;  /* 0x000000040d087c25 */ /* 0x000fc8000f8e0008 */
[----:B------:R-:W-:Y:S01]  /*10280*/  IMAD R13, R13, UR5, R10 ;  /* 0x000000050d0d7c24 */ /* 0x000fe2000f8e020a */
[----:B------:R-:W-:Y:S01]  /*10290*/  SHF.R.S32.HI R10, RZ, 0x1f, R11 ;  /* 0x0000001fff0a7819 */ /* 0x000fe2000001140b */
[----:B------:R-:W-:Y:S01]  /*102a0*/  ULDC.64 UR4, c[0x0][0xad8] ;  /* 0x0002b60000047ab9 */ /* 0x000fe20000000a00 */
[----:B------:R-:W-:Y:S02]  /*102b0*/  VIADD R3, R19, 0x22820 ;  /* 0x0002282013037836 */ /* 0x000fe40000000000 */
[----:B------:R-:W-:Y:S02]  /*102c0*/  IMAD.IADD R9, R9, 0x1, R13 ;  /* 0x0000000109097824 */ /* 0x000fe400078e020d */
[----:B------:R-:W-:Y:S01]  /*102d0*/  IMAD R10, R10, UR4, RZ ;  /* 0x000000040a0a7c24 */ /* 0x000fe2000f8e02ff */
[----:B------:R-:W-:Y:S01]  /*102e0*/  PRMT R3, RZ, 0x654, R3 ;  /* 0x00000654ff037816 */ /* 0x000fe20000000003 */
[----:B------:R-:W-:-:S04]  /*102f0*/  IMAD.WIDE.U32 R8, R11, UR4, R8 ;  /* 0x000000040b087c25 */ /* 0x000fc8000f8e0008 */
[----:B------:R-:W-:Y:S01]  /*10300*/  IMAD R21, R11, UR5, R10 ;  /* 0x000000050b157c24 */ /* 0x000fe2000f8e020a */
[----:B------:R-:W-:Y:S01]  /*10310*/  ULDC.64 UR4, c[0x0][0xa80] ;  /* 0x0002a00000047ab9 */ /* 0x000fe20000000a00 */
[----:B0-----:R0:W-:Y:S02]  /*10320*/  SYNCS.ARRIVE.TRANS64.RED.A1T0 RZ, [R3+URZ], RZ ;  /* 0x000000ff03ff79a7 */ /* 0x0011e4000810043f */
[----:B------:R-:W-:Y:S01]  /*10330*/  IMAD.IADD R21, R9, 0x1, R21 ;  /* 0x0000000109157824 */ /* 0x000fe200078e0215 */
[----:B0-----:R-:W-:Y:S01]  /*10340*/  LEA R3, P0, R8, UR4, 0x1 ;  /* 0x0000000408037c11 */ /* 0x001fe2000f8008ff */
[----:B------:R-:W-:-:S03]  /*10350*/  UMOV UR4, 0xffffffff ;  /* 0xffffffff00047882 */ /* 0x000fc60000000000 */
[----:B------:R-:W-:Y:S01]  /*10360*/  LEA.HI.X R21, R8, UR5, R21, 0x1, P0 ;  /* 0x0000000508157c11 */ /* 0x000fe200080f0c15 */
[----:B------:R-:W-:Y:S08]  /*10370*/  BRA.DIV UR4, `(.L_x_771) ;  /* 0x000000b604607947 */ /* 0x000ff0000b800000 */
[----:B------:R0:W1:Y:S04]  /*10380*/  SHFL.IDX PT, R48, R21, RZ, 0x181f ;  /* 0x00181fff15307589 */ /* 0x00006800000e0000 */
[----:B------:R0:W2:Y:S02]  /*10390*/  SHFL.IDX PT, R14, R3, RZ, 0x181f ;  /* 0x00181fff030e7589 */ /* 0x0000a400000e0000 */
.L_x_967:
[----:B------:R-:W-:Y:S01]  /*103a0*/  IMAD R89, R160, 0x80, R20 ;  /* 0x00000080a0597824 */ /* 0x000fe200078e0214 */
[----:B------:R-:W-:Y:S04]  /*103b0*/  BSSY B1, `(.L_x_772) ;  /* 0x000001e000017945 */ /* 0x000fe80003800000 */
[----:B------:R-:W-:-:S13]  /*103c0*/  ISETP.GE.AND P0, PT, R89, R0, PT ;  /* 0x000000005900720c */ /* 0x000fda0003f06270 */
[----:B------:R-:W-:Y:S05]  /*103d0*/  @P0 BRA `(.L_x_773) ;  /* 0x00000000006c0947 */ /* 0x000fea0003800000 */
[C---:B------:R-:W-:Y:S01]  /*103e0*/  VIADD R15, R207.reuse, 0x40 ;  /* 0x00000040cf0f7836 */ /* 0x040fe20000000000 */
[----:B------:R-:W-:Y:S01]  /*103f0*/  ULDC UR4, c[0x0][0xac8] ;  /* 0x0002b20000047ab9 */ /* 0x000fe20000000800 */
[C---:B------:R-:W-:Y:S01]  /*10400*/  IADD3 R91, R207.reuse, 0x80, RZ ;  /* 0x00000080cf5b7810 */ /* 0x040fe20007ffe0ff */
[C---:B------:R-:W-:Y:S01]  /*10410*/  VIADD R88, R207.reuse, 0xc0 ;  /* 0x000000c0cf587836 */ /* 0x040fe20000000000 */
[C---:B------:R-:W-:Y:S01]  /*10420*/  ISETP.GE.AND P3, PT, R207.reuse, UR4, PT ;  /* 0x00000004cf007c0c */ /* 0x040fe2000bf66270 */
[----:B------:R-:W-:Y:S01]  /*10430*/  VIADD R93, R207, 0x40 ;  /* 0x00000040cf5d7836 */ /* 0x000fe20000000000 */
[----:B------:R-:W-:Y:S01]  /*10440*/  ISETP.GE.AND P2, PT, R15, UR4, PT ;  /* 0x000000040f007c0c */ /* 0x000fe2000bf46270 */
[----:B------:R-:W-:Y:S01]  /*10450*/  VIADD R92, R207, 0x80 ;  /* 0x00000080cf5c7836 */ /* 0x000fe20000000000 */
[----:B------:R-:W-:Y:S01]  /*10460*/  ISETP.GE.AND P1, PT, R91, UR4, PT ;  /* 0x000000045b007c0c */ /* 0x000fe2000bf26270 */
[----:B------:R-:W-:Y:S01]  /*10470*/  VIADD R90, R207, 0xc0 ;  /* 0x000000c0cf5a7836 */ /* 0x000fe20000000000 */
[----:B------:R-:W-:-:S02]  /*10480*/  ISETP.GE.AND P0, PT, R88, UR4, PT ;  /* 0x0000000458007c0c */ /* 0x000fc4000bf06270 */
[----:B------:R-:W-:Y:S02]  /*10490*/  SHF.R.S32.HI R12, RZ, 0x1f, R207 ;  /* 0x0000001fff0c7819 */ /* 0x000fe400000114cf */
[----:B------:R-:W-:Y:S02]  /*104a0*/  SHF.R.S32.HI R93, RZ, 0x1f, R93 ;  /* 0x0000001fff5d7819 */ /* 0x000fe4000001145d */
[----:B------:R-:W-:Y:S02]  /*104b0*/  SHF.R.S32.HI R92, RZ, 0x1f, R92 ;  /* 0x0000001fff5c7819 */ /* 0x000fe4000001145c */
[-C--:B--2---:R-:W-:Y:S02]  /*104c0*/  @!P3 LEA R8, P5, R207, R14.reuse, 0x1 ;  /* 0x0000000ecf08b211 */ /* 0x084fe400078a08ff */
[----:B------:R-:W-:Y:S02]  /*104d0*/  @!P2 LEA R10, P4, R15, R14, 0x1 ;  /* 0x0000000e0f0aa211 */ /* 0x000fe400078808ff */
[----:B-1----:R-:W-:-:S02]  /*104e0*/  @!P3 LEA.HI.X R9, R207, R48, R12, 0x1, P5 ;  /* 0x00000030cf09b211 */ /* 0x002fc400028f0c0c */
[----:B------:R-:W-:Y:S02]  /*104f0*/  @!P1 LEA R12, P5, R91, R14, 0x1 ;  /* 0x0000000e5b0c9211 */ /* 0x000fe400078a08ff */
[----:B------:R-:W-:Y:S01]  /*10500*/  @!P2 LEA.HI.X R11, R15, R48, R93, 0x1, P4 ;  /* 0x000000300f0ba211 */ /* 0x000fe200020f0c5d */
[----:B-----5:R3:W-:Y:S01]  /*10510*/  @!P3 ST.E.128 desc[UR40][R8.64], R4 ;  /* 0x000000040800b985 */ /* 0x0207e2000c101d28 */
[----:B------:R-:W-:Y:S02]  /*10520*/  SHF.R.S32.HI R90, RZ, 0x1f, R90 ;  /* 0x0000001fff5a7819 */ /* 0x000fe4000001145a */
[C---:B------:R-:W-:Y:S01]  /*10530*/  @!P0 LEA R14, P4, R88.reuse, R14, 0x1 ;  /* 0x0000000e580e8211 */ /* 0x040fe200078808ff */
[----:B------:R3:W-:Y:S01]  /*10540*/  @!P2 ST.E.128 desc[UR40][R10.64], R36 ;  /* 0x000000240a00a985 */ /* 0x0007e2000c101d28 */
[-C--:B------:R-:W-:Y:S02]  /*10550*/  @!P1 LEA.HI.X R13, R91, R48.reuse, R92, 0x1, P5 ;  /* 0x000000305b0d9211 */ /* 0x080fe400028f0c5c */
[----:B------:R-:W-:-:S03]  /*10560*/  @!P0 LEA.HI.X R15, R88, R48, R90, 0x1, P4 ;  /* 0x00000030580f8211 */ /* 0x000fc600020f0c5a */
[----:B------:R3:W-:Y:S04]  /*10570*/  @!P1 ST.E.128 desc[UR40][R12.64], R56 ;  /* 0x000000380c009985 */ /* 0x0007e8000c101d28 */
[----:B------:R3:W-:Y:S02]  /*10580*/  @!P0 ST.E.128 desc[UR40][R14.64], R72 ;  /* 0x000000480e008985 */ /* 0x0007e4000c101d28 */
.L_x_773:
[----:B------:R-:W-:Y:S05]  /*10590*/  BSYNC B1 ;  /* 0x0000000000017941 */ /* 0x000fea0003800000 */
.L_x_772:
[----:B------:R-:W-:-:S03]  /*105a0*/  UMOV UR4, 0xffffffff ;  /* 0xffffffff00047882 */ /* 0x000fc60000000000 */
[----:B------:R-:W-:Y:S05]  /*105b0*/  BRA.DIV UR4, `(.L_x_774) ;  /* 0x000000b604047947 */ /* 0x000fea000b800000 */
[----:B------:R4:W0:Y:S04]  /*105c0*/  SHFL.IDX PT, R20, R21, 0x1, 0x181f ;  /* 0x00381f0015147f89 */ /* 0x00082800000e0000 */
[----:B--23--:R4:W2:Y:S02]  /*105d0*/  SHFL.IDX PT, R14, R3, 0x1, 0x181f ;  /* 0x00381f00030e7f89 */ /* 0x00c8a400000e0000 */
.L_x_971:
[----:B-----5:R-:W-:Y:S01]  /*105e0*/  VIADD R5, R89, 0x20 ;  /* 0x0000002059057836 */ /* 0x020fe20000000000 */
[----:B------:R-:W-:Y:S04]  /*105f0*/  BSSY B1, `(.L_x_775) ;  /* 0x000001e000017945 */ /* 0x000fe80003800000 */
[----:B------:R-:W-:-:S13]  /*10600*/  ISETP.GE.AND P0, PT, R5, R0, PT ;  /* 0x000000000500720c */ /* 0x000fda0003f06270 */
[----:B------:R-:W-:Y:S05]  /*10610*/  @P0 BRA `(.L_x_776) ;  /* 0x00000000006c0947 */ /* 0x000fea0003800000 */
[C---:B------:R-:W-:Y:S01]  /*10620*/  VIADD R10, R207.reuse, 0x40 ;  /* 0x00000040cf0a7836 */ /* 0x040fe20000000000 */
        /* <DEDUP_REMOVED lines=8> */
[----:B------:R-:W-:Y:S02]  /*106b0*/  ISETP.GE.AND P0, PT, R12, UR4, PT ;  /* 0x000000040c007c0c */ /* 0x000fe4000bf06270 */
[----:B------:R-:W-:-:S02]  /*106c0*/  SHF.R.S32.HI R8, RZ, 0x1f, R207 ;  /* 0x0000001fff087819 */ /* 0x000fc400000114cf */
[----:B------:R-:W-:Y:S02]  /*106d0*/  SHF.R.S32.HI R11, RZ, 0x1f, R11 ;  /* 0x0000001fff0b7819 */ /* 0x000fe4000001140b */
[C---:B------:R-:W-:Y:S02]  /*106e0*/  IADD3 R13, R207.reuse, 0xc0, RZ ;  /* 0x000000c0cf0d7810 */ /* 0x040fe40007ffe0ff */
[CC--:B--2---:R-:W-:Y:S02]  /*106f0*/  @!P3 LEA R4, P5, R207.reuse, R14.reuse, 0x1 ;  /* 0x0000000ecf04b211 */ /* 0x0c4fe400078a08ff */
[----:B------:R-:W-:Y:S02]  /*10700*/  @!P2 LEA R6, P4, R10, R14, 0x1 ;  /* 0x0000000e0a06a211 */ /* 0x000fe400078808ff */
[----:B0-----:R-:W-:Y:S02]  /*10710*/  @!P3 LEA.HI.X R5, R207, R20, R8, 0x1, P5 ;  /* 0x00000014cf05b211 */ /* 0x001fe400028f0c08 */
[----:B------:R-:W-:-:S02]  /*10720*/  @!P1 LEA R8, P5, R15, R14, 0x1 ;  /* 0x0000000e0f089211 */ /* 0x000fc400078a08ff */
[----:B------:R-:W-:Y:S01]  /*10730*/  SHF.R.S32.HI R36, RZ, 0x1f, R36 ;  /* 0x0000001fff247819 */ /* 0x000fe20000011424 */
[----:B------:R3:W-:Y:S01]  /*10740*/  @!P3 ST.E.128 desc[UR40][R4.64], R24 ;  /* 0x000000180400b985 */ /* 0x0007e2000c101d28 */
[----:B------:R-:W-:Y:S02]  /*10750*/  @!P2 LEA.HI.X R7, R10, R20, R11, 0x1, P4 ;  /* 0x000000140a07a211 */ /* 0x000fe400020f0c0b */
[----:B------:R-:W-:Y:S02]  /*10760*/  SHF.R.S32.HI R13, RZ, 0x1f, R13 ;  /* 0x0000001fff0d7819 */ /* 0x000fe4000001140d */
[C---:B------:R-:W-:Y:S01]  /*10770*/  @!P0 LEA R10, P4, R12.reuse, R14, 0x1 ;  /* 0x0000000e0c0a8211 */ /* 0x040fe200078808ff */
[----:B------:R3:W-:Y:S01]  /*10780*/  @!P2 ST.E.128 desc[UR40][R6.64], R40 ;  /* 0x000000280600a985 */ /* 0x0007e2000c101d28 */
[-C--:B------:R-:W-:Y:S02]  /*10790*/  @!P1 LEA.HI.X R9, R15, R20.reuse, R36, 0x1, P5 ;  /* 0x000000140f099211 */ /* 0x080fe400028f0c24 */
[----:B------:R-:W-:-:S03]  /*107a0*/  @!P0 LEA.HI.X R11, R12, R20, R13, 0x1, P4 ;  /* 0x000000140c0b8211 */ /* 0x000fc600020f0c0d */
[----:B------:R3:W-:Y:S04]  /*107b0*/  @!P1 ST.E.128 desc[UR40][R8.64], R60 ;  /* 0x0000003c08009985 */ /* 0x0007e8000c101d28 */
[----:B------:R3:W-:Y:S02]  /*107c0*/  @!P0 ST.E.128 desc[UR40][R10.64], R76 ;  /* 0x0000004c0a008985 */ /* 0x0007e4000c101d28 */
.L_x_776:
[----:B------:R-:W-:Y:S05]  /*107d0*/  BSYNC B1 ;  /* 0x0000000000017941 */ /* 0x000fea0003800000 */
.L_x_775:
[----:B------:R-:W-:-:S03]  /*107e0*/  UMOV UR4, 0xffffffff ;  /* 0xffffffff00047882 */ /* 0x000fc60000000000 */
[----:B------:R-:W-:Y:S05]  /*107f0*/  BRA.DIV UR4, `(.L_x_777) ;  /* 0x000000b204bc7947 */ /* 0x000fea000b800000 */
[----:B0-----:R0:W0:Y:S04]  /*10800*/  SHFL.IDX PT, R20, R21, 0x2, 0x181f ;  /* 0x00581f0015147f89 */ /* 0x00102800000e0000 */
[----:B--2---:R2:W0:Y:S02]  /*10810*/  SHFL.IDX PT, R14, R3, 0x2, 0x181f ;  /* 0x00581f00030e7f89 */ /* 0x00442400000e0000 */
.L_x_975:
[----:B---3--:R-:W-:Y:S01]  /*10820*/  VIADD R5, R89, 0x40 ;  /* 0x0000004059057836 */ /* 0x008fe20000000000 */
        /* <DEDUP_REMOVED lines=16> */
[CC--:B0-----:R-:W-:Y:S02]  /*10930*/  @!P3 LEA R4, P5, R207.reuse, R14.reuse, 0x1 ;  /* 0x0000000ecf04b211 */ /* 0x0c1fe400078a08ff */
[----:B------:R-:W-:Y:S02]  /*10940*/  @!P2 LEA R6, P4, R10, R14, 0x1 ;  /* 0x0000000e0a06a211 */ /* 0x000fe400078808ff */
[----:B------:R-:W-:Y:S02]  /*10950*/  @!P3 LEA.HI.X R5, R207, R20, R8, 0x1, P5 ;  /* 0x00000014cf05b211 */ /* 0x000fe400028f0c08 */
        /* <DEDUP_REMOVED lines=11> */
.L_x_779:
[----:B------:R-:W-:Y:S05]  /*10a10*/  BSYNC B1 ;  /* 0x0000000000017941 */ /* 0x000fea0003800000 */
.L_x_778:
[----:B------:R-:W-:-:S03]  /*10a20*/  UMOV UR4, 0xffffffff ;  /* 0xffffffff00047882 */ /* 0x000fc60000000000 */
[----:B------:R-:W-:Y:S05]  /*10a30*/  BRA.DIV UR4, `(.L_x_780) ;  /* 0x000000b204747947 */ /* 0x000fea000b800000 */
[----:B---3--:R3:W1:Y:S04]  /*10a40*/  SHFL.IDX PT, R10, R21, 0x3, 0x181f ;  /* 0x00781f00150a7f89 */ /* 0x00866800000e0000 */
[----:B0-----:R3:W0:Y:S02]  /*10a50*/  SHFL.IDX PT, R14, R3, 0x3, 0x181f ;  /* 0x00781f00030e7f89 */ /* 0x00162400000e0000 */
.L_x_979:
[----:B--234-:R-:W-:-:S05]  /*10a60*/  VIADD R3, R89, 0x60 ;  /* 0x0000006059037836 */ /* 0x01cfca0000000000 */
[----:B------:R-:W-:-:S13]  /*10a70*/  ISETP.GE.AND P0, PT, R3, R0, PT ;  /* 0x000000000300720c */ /* 0x000fda0003f06270 */
[----:B------:R-:W-:Y:S05]  /*10a80*/  @P0 BRA `(.L_x_781) ;  /* 0x0000002c00f00947 */ /* 0x000fea0003800000 */
[C---:B------:R-:W-:Y:S01]  /*10a90*/  VIADD R13, R207.reuse, 0x40 ;  /* 0x00000040cf0d7836 */ /* 0x040fe20000000000 */
[----:B------:R-:W-:Y:S01]  /*10aa0*/  ULDC UR4, c[0x0][0xac8] ;  /* 0x0002b20000047ab9 */ /* 0x000fe20000000800 */
[C---:B------:R-:W-:Y:S01]  /*10ab0*/  VIADD R11, R207.reuse, 0x80 ;  /* 0x00000080cf0b7836 */ /* 0x040fe20000000000 */
[C---:B------:R-:W-:Y:S01]  /*10ac0*/  ISETP.GE.AND P3, PT, R207.reuse, UR4, PT ;  /* 0x00000004cf007c0c */ /* 0x040fe2000bf66270 */
[----:B------:R-:W-:Y:S01]  /*10ad0*/  VIADD R15, R207, 0x40 ;  /* 0x00000040cf0f7836 */ /* 0x000fe20000000000 */
[----:B------:R-:W-:Y:S01]  /*10ae0*/  ISETP.GE.AND P4, PT, R13, UR4, PT ;  /* 0x000000040d007c0c */ /* 0x000fe2000bf86270 */
[----:B------:R-:W-:Y:S01]  /*10af0*/  VIADD R12, R207, 0x80 ;  /* 0x00000080cf0c7836 */ /* 0x000fe20000000000 */
[----:B------:R-:W-:Y:S02]  /*10b00*/  ISETP.GE.AND P5, PT, R11, UR4, PT ;  /* 0x000000040b007c0c */ /* 0x000fe4000bfa6270 */
[----:B------:R-:W-:Y:S02]  /*10b10*/  SHF.R.S32.HI R20, RZ, 0x1f, R207 ;  /* 0x0000001fff147819 */ /* 0x000fe400000114cf */
[----:B------:R-:W-:-:S02]  /*10b20*/  SHF.R.S32.HI R15, RZ, 0x1f, R15 ;  /* 0x0000001fff0f7819 */ /* 0x000fc4000001140f */
[----:B------:R-:W-:-:S03]  /*10b30*/  SHF.R.S32.HI R12, RZ, 0x1f, R12 ;  /* 0x0000001fff0c7819 */ /* 0x000fc6000001140c */
[-C--:B0-----:R-:W-:Y:S02]  /*10b40*/  @!P3 LEA R4, P0, R207, R14.reuse, 0x1 ;  /* 0x0000000ecf04b211 */ /* 0x081fe400078008ff */
[-C--:B------:R-:W-:Y:S02]  /*10b50*/  @!P4 LEA R6, P1, R13, R14.reuse, 0x1 ;  /* 0x0000000e0d06c211 */ /* 0x080fe400078208ff */
[----:B------:R-:W-:Y:S02]  /*10b60*/  @!P5 LEA R8, P2, R11, R14, 0x1 ;  /* 0x0000000e0b08d211 */ /* 0x000fe400078408ff */
[-C--:B-1----:R-:W-:Y:S02]  /*10b70*/  @!P3 LEA.HI.X R5, R207, R10.reuse, R20, 0x1, P0 ;  /* 0x0000000acf05b211 */ /* 0x082fe400000f0c14 */
[-C--:B------:R-:W-:Y:S02]  /*10b80*/  @!P4 LEA.HI.X R7, R13, R10.reuse, R15, 0x1, P1 ;  /* 0x0000000a0d07c211 */ /* 0x080fe400008f0c0f */
[----:B------:R-:W-:Y:S01]  /*10b90*/  @!P5 LEA.HI.X R9, R11, R10, R12, 0x1, P2 ;  /* 0x0000000a0b09d211 */ /* 0x000fe200010f0c0c */
[----:B------:R0:W-:Y:S01]  /*10ba0*/  @!P3 ST.E.128 desc[UR40][R4.64], R32 ;  /* 0x000000200400b985 */ /* 0x0001e2000c101d28 */
[----:B------:R-:W-:-:S03]  /*10bb0*/  VIADD R11, R207, 0xc0 ;  /* 0x000000c0cf0b7836 */ /* 0x000fc60000000000 */
[----:B------:R0:W-:Y:S02]  /*10bc0*/  @!P4 ST.E.128 desc[UR40][R6.64], R52 ;  /* 0x000000340600c985 */ /* 0x0001e4000c101d28 */
[----:B------:R-:W-:Y:S02]  /*10bd0*/  ISETP.GE.AND P0, PT, R11, UR4, PT ;  /* 0x000000040b007c0c */ /* 0x000fe4000bf06270 */
[----:B------:R0:W-:Y:S11]  /*10be0*/  @!P5 ST.E.128 desc[UR40][R8.64], R68 ;  /* 0x000000440800d985 */ /* 0x0001f6000c101d28 */
[----:B------:R-:W-:Y:S05]  /*10bf0*/  @P0 BRA `(.L_x_781) ;  /* 0x0000002c00940947 */ /* 0x000fea0003800000 */
[----:B------:R-:W-:Y:S01]  /*10c00*/  VIADD R12, R207, 0xc0 ;  /* 0x000000c0cf0c7836 */ /* 0x000fe20000000000 */
[----:B0-----:R-:W-:-:S04]  /*10c10*/  LEA R4, P0, R11, R14, 0x1 ;  /* 0x0000000e0b047211 */ /* 0x001fc800078008ff */
[----:B------:R-:W-:-:S04]  /*10c20*/  SHF.R.S32.HI R12, RZ, 0x1f, R12 ;  /* 0x0000001fff0c7819 */ /* 0x000fc8000001140c */
[----:B------:R-:W-:-:S05]  /*10c30*/  LEA.HI.X R5, R11, R10, R12, 0x1, P0 ;  /* 0x0000000a0b057211 */ /* 0x000fca00000f0c0c */
[----:B------:R0:W-:Y:S01]  /*10c40*/  ST.E.128 desc[UR40][R4.64], R84 ;  /* 0x0000005404007985 */ /* 0x0001e2000c101d28 */
[----:B------:R-:W-:Y:S05]  /*10c50*/  BRA `(.L_x_781) ;  /* 0x0000002c007c7947 */ /* 0x000fea0003800000 */
.L_x_770:
[----:B------:R-:W1:Y:S01]  /*10c60*/  @P1 LDC R7, c[0x0][0xbec] ;  /* 0x0002fb00ff071b82 */ /* 0x000e620000000800 */
[----:B------:R-:W-:Y:S01]  /*10c70*/  ULDC.64 UR4, c[0x0][0xb08] ;  /* 0x0002c20000047ab9 */ /* 0x000fe20000000a00 */
[----:B0-----:R-:W-:Y:S02]  /*10c80*/  IMAD.MOV.U32 R10, RZ, RZ, R48 ;  /* 0x000000ffff0a7224 */ /* 0x001fe400078e0030 */
[----:B------:R-:W-:-:S04]  /*10c90*/  IMAD R3, R3, UR4, RZ ;  /* 0x0000000403037c24 */ /* 0x000fc8000f8e02ff */
[----:B------:R-:W0:Y:S01]  /*10ca0*/  @P1 LDC R6, c[0x0][0xbf0] ;  /* 0x0002fc00ff061b82 */ /* 0x000e220000000800 */
[----:B------:R-:W-:Y:S02]  /*10cb0*/  IMAD R3, R9, UR5, R3 ;  /* 0x0000000509037c24 */ /* 0x000fe4000f8e0203 */
[----:B-1----:R-:W-:-:S05]  /*10cc0*/  @P1 IMAD.HI.U32 R7, R48, R7, RZ ;  /* 0x0000000730071227 */ /* 0x002fca00078e00ff */
[----:B0-----:R-:W-:Y:S01]  /*10cd0*/  @P1 SHF.R.U32.HI R10, RZ, R6, R7 ;  /* 0x00000006ff0a1219 */ /* 0x001fe20000011607 */
[----:B------:R-:W-:Y:S01]  /*10ce0*/  IMAD.WIDE.U32 R6, R9, UR4, RZ ;  /* 0x0000000409067c25 */ /* 0x000fe2000f8e00ff */
[----:B------:R-:W-:-:S03]  /*10cf0*/  ULDC.64 UR4, c[0x0][0xb38] ;  /* 0x0002ce0000047ab9 */ /* 0x000fc60000000a00 */
[----:B------:R-:W-:Y:S01]  /*10d00*/  VIADD R9, R19, 0x22820 ;  /* 0x0002282013097836 */ /* 0x000fe20000000000 */
[----:B------:R-:W-:Y:S02]  /*10d10*/  IADD3 R7, R7, R3, RZ ;  /* 0x0000000307077210 */ /* 0x000fe40007ffe0ff */
[----:B------:R-:W-:Y:S02]  /*10d20*/  SHF.R.S32.HI R3, RZ, 0x1f, R8 ;  /* 0x0000001fff037819 */ /* 0x000fe40000011408 */
[----:B------:R-:W-:Y:S01]  /*10d30*/  PRMT R9, RZ, 0x654, R9 ;  /* 0x00000654ff097816 */ /* 0x000fe20000000009 */
[----:B------:R-:W-:-:S03]  /*10d40*/  IMAD.WIDE.U32 R6, R201, UR4, R6 ;  /* 0x00000004c9067c25 */ /* 0x000fc6000f8e0006 */
[----:B------:R0:W-:Y:S01]  /*10d50*/  SYNCS.ARRIVE.TRANS64.RED.A1T0 RZ, [R9+URZ], RZ ;  /* 0x000000ff09ff79a7 */ /* 0x0001e2000810043f */
[----:B------:R-:W-:Y:S01]  /*10d60*/  IMAD R7, R201, UR5, R7 ;  /* 0x00000005c9077c24 */ /* 0x000fe2000f8e0207 */
[----:B------:R-:W-:Y:S02]  /*10d70*/  ULDC.64 UR4, c[0x0][0xb40] ;  /* 0x0002d00000047ab9 */ /* 0x000fe40000000a00 */
[----:B------:R-:W-:Y:S02]  /*10d80*/  IMAD R3, R3, UR4, RZ ;  /* 0x0000000403037c24 */ /* 0x000fe4000f8e02ff */
[----:B------:R-:W-:-:S04]  /*10d90*/  IMAD.WIDE.U32 R6, R8, UR4, R6 ;  /* 0x0000000408067c25 */ /* 0x000fc8000f8e0006 */
[----:B------:R-:W-:Y:S01]  /*10da0*/  IMAD R3, R8, UR5, R3 ;  /* 0x0000000508037c24 */ /* 0x000fe2000f8e0203 */
[----:B------:R-:W-:Y:S01]  /*10db0*/  ULDC.64 UR4, c[0x0][0xb48] ;  /* 0x0002d20000047ab9 */ /* 0x000fe20000000a00 */
[--C-:B------:R-:W-:Y:S02]  /*10dc0*/  SHF.R.S32.HI R8, RZ, 0x1f, R10.reuse ;  /* 0x0000001fff087819 */ /* 0x100fe4000001140a */
[----:B------:R-:W-:Y:S02]  /*10dd0*/  IMAD.IADD R7, R7, 0x1, R3 ;  /* 0x0000000107077824 */ /* 0x000fe400078e0203 */
[----:B------:R-:W-:Y:S02]  /*10de0*/  IMAD.MOV R3, RZ, RZ, -R10 ;  /* 0x000000ffff037224 */ /* 0x000fe400078e0a0a */
[----:B------:R-:W-:-:S04]  /*10df0*/  IMAD.WIDE.U32 R6, R159, UR4, R6 ;  /* 0x000000049f067c25 */ /* 0x000fc8000f8e0006 */
[----:B------:R-:W-:Y:S01]  /*10e00*/  IMAD R7, R159, UR5, R7 ;  /* 0x000000059f077c24 */ /* 0x000fe2000f8e0207 */
[----:B------:R-:W-:Y:S01]  /*10e10*/  ULDC.64 UR4, c[0x0][0xb30] ;  /* 0x0002cc0000047ab9 */ /* 0x000fe20000000a00 */
[----:B------:R-:W-:Y:S02]  /*10e20*/  IMAD R3, R158, R3, R48 ;  /* 0x000000039e037224 */ /* 0x000fe400078e0230 */
[----:B------:R-:W-:Y:S02]  /*10e30*/  IMAD R8, R8, UR4, RZ ;  /* 0x0000000408087c24 */ /* 0x000fe4000f8e02ff */
[----:B------:R-:W-:-:S04]  /*10e40*/  IMAD.WIDE.U32 R6, R10, UR4, R6 ;  /* 0x000000040a067c25 */ /* 0x000fc8000f8e0006 */
[----:B------:R-:W-:Y:S01]  /*10e50*/  IMAD R8, R10, UR5, R8 ;  /* 0x000000050a087c24 */ /* 0x000fe2000f8e0208 */
[----:B------:R-:W-:-:S03]  /*10e60*/  ULDC.64 UR4, c[0x0][0xb28] ;  /* 0x0002ca0000047ab9 */ /* 0x000fc60000000a00 */
[----:B------:R-:W-:Y:S01]  /*10e70*/  IMAD.IADD R7, R7, 0x1, R8 ;  /* 0x0000000107077824 */ /* 0x000fe200078e0208 */
[----:B------:R-:W-:Y:S01]  /*10e80*/  SHF.R.S32.HI R8, RZ, 0x1f, R3 ;  /* 0x0000001fff087819 */ /* 0x000fe20000011403 */
[----:B------:R-:W-:-:S04]  /*10e90*/  IMAD.WIDE.U32 R6, R3, UR4, R6 ;  /* 0x0000000403067c25 */ /* 0x000fc8000f8e0006 */
[----:B------:R-:W-:-:S04]  /*10ea0*/  IMAD R8, R8, UR4, RZ ;  /* 0x0000000408087c24 */ /* 0x000fc8000f8e02ff */
[----:B------:R-:W-:Y:S01]  /*10eb0*/  IMAD R8, R3, UR5, R8 ;  /* 0x0000000503087c24 */ /* 0x000fe2000f8e0208 */
[----:B------:R-:W-:Y:S02]  /*10ec0*/  ULDC.64 UR4, c[0x0][0xb00] ;  /* 0x0002c00000047ab9 */ /* 0x000fe40000000a00 */
[----:B------:R-:W-:Y:S01]  /*10ed0*/  LEA R3, P0, R6, UR4, 0x2 ;  /* 0x0000000406037c11 */ /* 0x000fe2000f8010ff */
[----:B------:R-:W-:Y:S01]  /*10ee0*/  IMAD.IADD R8, R7, 0x1, R8 ;  /* 0x0000000107087824 */ /* 0x000fe200078e0208 */
[----:B------:R-:W-:-:S04]  /*10ef0*/  UMOV UR4, 0xffffffff ;  /* 0xffffffff00047882 */ /* 0x000fc80000000000 */
[----:B------:R-:W-:Y:S01]  /*10f00*/  LEA.HI.X R10, R6, UR5, R8, 0x2, P0 ;  /* 0x00000005060a7c11 */ /* 0x000fe200080f1408 */
[----:B0-----:R-:W-:Y:S06]  /*10f10*/  BRA.DIV UR4, `(.L_x_782) ;  /* 0x000000ae04847947 */ /* 0x001fec000b800000 */
[----:B------:R0:W1:Y:S04]  /*10f20*/  SHFL.IDX PT, R48, R10, RZ, 0x1c1f ;  /* 0x001c1fff0a307589 */ /* 0x00006800000e0000 */
[----:B------:R0:W2:Y:S02]  /*10f30*/  SHFL.IDX PT, R11, R3, RZ, 0x1c1f ;  /* 0x001c1fff030b7589 */ /* 0x0000a400000e0000 */
.L_x_982:
[----:B------:R-:W-:Y:S01]  /*10f40*/  ISETP.GE.AND P0, PT, R21, R0, PT ;  /* 0x000000001500720c */ /* 0x000fe20003f06270 */
[----:B------:R-:W-:-:S12]  /*10f50*/  BSSY B1, `(.L_x_783) ;  /* 0x00000c3000017945 */ /* 0x000fd80003800000 */
[----:B------:R-:W-:Y:S05]  /*10f60*/  @P0 BRA `(.L_x_784) ;  /* 0x0000000c00040947 */ /* 0x000fea0003800000 */
[----:B------:R-:W3:Y:S01]  /*10f70*/  LDL R157, [R1+0x4c] ;  /* 0x00004c00019d7983 */ /* 0x000ee20000100800 */
[----:B------:R-:W-:-:S03]  /*10f80*/  ULDC UR4, c[0x0][0xac8] ;  /* 0x0002b20000047ab9 */ /* 0x000fc60000000800 */
[----:B------:R-:W4:Y:S04]  /*10f90*/  LDL R12, [R1+0xc8] ;  /* 0x0000c800010c7983 */ /* 0x000f280000100800 */
[----:B------:R-:W5:Y:S04]  /*10fa0*/  LDL R155, [R1+0x14c] ;  /* 0x00014c00019b7983 */ /* 0x000f680000100800 */
        /* <DEDUP_REMOVED lines=8> */
[----:B------:R-:W5:Y:S01]  /*11030*/  LDL R21, [R1+0xb0] ;  /* 0x0000b00001157983 */ /* 0x000f620000100800 */
[----:B---3--:R-:W-:-:S13]  /*11040*/  ISETP.GE.AND P0, PT, R157, UR4, PT ;  /* 0x000000049d007c0c */ /* 0x008fda000bf06270 */
[----:B--2---:R-:W-:Y:S02]  /*11050*/  @!P0 IMAD.MOV.U32 R6, RZ, RZ, R11 ;  /* 0x000000ffff068224 */ /* 0x004fe400078e000b */
[----:B-1----:R-:W-:Y:S02]  /*11060*/  @!P0 IMAD.MOV.U32 R7, RZ, RZ, R48 ;  /* 0x000000ffff078224 */ /* 0x002fe400078e0030 */
[----:B------:R-:W-:Y:S02]  /*11070*/  @!P0 IMAD.WIDE R6, R157, 0x4, R6 ;  /* 0x000000049d068825 */ /* 0x000fe400078e0206 */
[----:B------:R-:W2:Y:S04]  /*11080*/  LDL R157, [R1+0x13c] ;  /* 0x00013c00019d7983 */ /* 0x000ea80000100800 */
[----:B------:R1:W-:Y:S01]  /*11090*/  @!P0 ST.E.64 desc[UR40][R6.64], R152 ;  /* 0x0000009806008985 */ /* 0x0003e2000c101b28 */
[----:B----4-:R-:W-:-:S13]  /*110a0*/  ISETP.GE.AND P0, PT, R12, UR4, PT ;  /* 0x000000040c007c0c */ /* 0x010fda000bf06270 */
[C---:B-1----:R-:W-:Y:S01]  /*110b0*/  @!P0 LEA R6, P1, R12.reuse, R11, 0x2 ;  /* 0x0000000b0c068211 */ /* 0x042fe200078210ff */
[----:B------:R-:W3:Y:S03]  /*110c0*/  LDL R153, [R1+0x134] ;  /* 0x0001340001997983 */ /* 0x000ee60000100800 */
[----:B-----5:R-:W-:Y:S01]  /*110d0*/  @!P0 LEA.HI.X R7, R12, R48, R155, 0x2, P1 ;  /* 0x000000300c078211 */ /* 0x020fe200008f149b */
[----:B------:R-:W4:Y:S04]  /*110e0*/  LDL R152, [R1+0x9c] ;  /* 0x00009c0001987983 */ /* 0x000f280000100800 */
[----:B------:R-:W5:Y:S04]  /*110f0*/  LDL R155, [R1+0x138] ;  /* 0x00013800019b7983 */ /* 0x000f680000100800 */
[----:B------:R1:W-:Y:S01]  /*11100*/  @!P0 ST.E.64 desc[UR40][R6.64], R28 ;  /* 0x0000001c06008985 */ /* 0x0003e2000c101b28 */
[----:B------:R-:W-:-:S02]  /*11110*/  ISETP.GE.AND P0, PT, R8, UR4, PT ;  /* 0x0000000408007c0c */ /* 0x000fc4000bf06270 */
[----:B------:R-:W-:Y:S01]  /*11120*/  ISETP.GE.AND P1, PT, R13, UR4, PT ;  /* 0x000000040d007c0c */ /* 0x000fe2000bf26270 */
[----:B------:R-:W3:Y:S10]  /*11130*/  LDL R12, [R1+0xac] ;  /* 0x0000ac00010c7983 */ /* 0x000ef40000100800 */
[C---:B-1----:R-:W-:Y:S01]  /*11140*/  @!P0 LEA R6, P2, R8.reuse, R11, 0x2 ;  /* 0x0000000b08068211 */ /* 0x042fe200078410ff */
[----:B------:R-:W4:Y:S03]  /*11150*/  LDL R29, [R1+0xa4] ;  /* 0x0000a400011d7983 */ /* 0x000f260000100800 */
[----:B------:R-:W-:Y:S01]  /*11160*/  @!P0 LEA.HI.X R7, R8, R48, R158, 0x2, P2 ;  /* 0x0000003008078211 */ /* 0x000fe200010f149e */
[----:B------:R-:W4:Y:S04]  /*11170*/  LDL R28, [R1+0x124] ;  /* 0x00012400011c7983 */ /* 0x000f280000100800 */
[----:B------:R1:W-:Y:S01]  /*11180*/  @!P0 ST.E.64 desc[UR40][R6.64], R32 ;  /* 0x0000002006008985 */ /* 0x0003e2000c101b28 */
[----:B------:R-:W-:-:S03]  /*11190*/  ISETP.GE.AND P0, PT, R9, UR4, PT ;  /* 0x0000000409007c0c */ /* 0x000fc6000bf06270 */
[----:B------:R-:W4:Y:S01]  /*111a0*/  LDL R8, [R1+0xa8] ;  /* 0x0000a80001087983 */ /* 0x000f220000100800 */
[----:B-1----:R-:W-:-:S03]  /*111b0*/  @!P1 LEA R6, P2, R13, R11, 0x2 ;  /* 0x0000000b0d069211 */ /* 0x002fc600078410ff */
[----:B------:R-:W4:Y:S01]  /*111c0*/  LDL R32, [R1+0x90] ;  /* 0x0000900001207983 */ /* 0x000f220000100800 */
[----:B------:R-:W-:-:S03]  /*111d0*/  @!P1 LEA.HI.X R7, R13, R48, R15, 0x2, P2 ;  /* 0x000000300d079211 */ /* 0x000fc600010f140f */
[----:B------:R-:W4:Y:S04]  /*111e0*/  LDL R33, [R1+0x8c] ;  /* 0x00008c0001217983 */ /* 0x000f280000100800 */
        /* <DEDUP_REMOVED lines=13> */
[----:B------:R-:W4:Y:S04]  /*112c0*/  LDL R41, [R1+0x120] ;  /* 0x0001200001297983 */ /* 0x000f280000100800 */
[----:B------:R-:W4:Y:S01]  /*112d0*/  LDL R40, [R1+0x118] ;  /* 0x0001180001287983 */ /* 0x000f220000100800 */
[----:B--2---:R-:W-:-:S05]  /*112e0*/  @!P1 LEA.HI.X R7, R156, R48, R157, 0x2, P2 ;  /* 0x000000309c079211 */ /* 0x004fca00010f149d */
[----:B------:R1:W-:Y:S02]  /*112f0*/  @!P1 ST.E.64 desc[UR40][R6.64], R44 ;  /* 0x0000002c06009985 */ /* 0x0003e4000c101b28 */
[C---:B-1----:R-:W-:Y:S02]  /*11300*/  @!P0 LEA R6, P2, R154.reuse, R11, 0x2 ;  /* 0x0000000b9a068211 */ /* 0x042fe400078410ff */
[----:B------:R-:W2:Y:S04]  /*11310*/  LDL R45, [R1+0x70] ;  /* 0x00007000012d7983 */ /* 0x000ea80000100800 */
[----:B------:R-:W2:Y:S01]  /*11320*/  LDL R44, [R1+0xec] ;  /* 0x0000ec00012c7983 */ /* 0x000ea20000100800 */
[----:B-----5:R-:W-:-:S05]  /*11330*/  @!P0 LEA.HI.X R7, R154, R48, R155, 0x2, P2 ;  /* 0x000000309a078211 */ /* 0x020fca00010f149b */
[----:B------:R1:W-:Y:S04]  /*11340*/  @!P0 ST.E.64 desc[UR40][R6.64], R24 ;  /* 0x0000001806008985 */ /* 0x0003e8000c101b28 */
[----:B-1----:R-:W5:Y:S04]  /*11350*/  LDL R25, [R1+0x11c] ;  /* 0x00011c0001197983 */ /* 0x002f680000100800 */
[----:B------:R-:W2:Y:S01]  /*11360*/  LDL R24, [R1+0x114] ;  /* 0x0001140001187983 */ /* 0x000ea20000100800 */
[----:B------:R-:W-:Y:S02]  /*11370*/  ISETP.GE.AND P1, PT, R21, UR4, PT ;  /* 0x0000000415007c0c */ /* 0x000fe4000bf26270 */
[----:B---3--:R-:W-:-:S11]  /*11380*/  ISETP.GE.AND P0, PT, R12, UR4, PT ;  /* 0x000000040c007c0c */ /* 0x008fd6000bf06270 */
[----:B------:R-:W-:-:S04]  /*11390*/  @!P1 LEA R6, P2, R21, R11, 0x2 ;  /* 0x0000000b15069211 */ /* 0x000fc800078410ff */
[-C--:B------:R-:W-:Y:S02]  /*113a0*/  @!P1 LEA.HI.X R7, R21, R48.reuse, R153, 0x2, P2 ;  /* 0x0000003015079211 */ /* 0x080fe400010f1499 */
[----:B----4-:R-:W-:Y:S01]  /*113b0*/  ISETP.GE.AND P3, PT, R29, UR4, PT ;  /* 0x000000041d007c0c */ /* 0x010fe2000bf66270 */
[----:B------:R-:W3:Y:S04]  /*113c0*/  LDL R21, [R1+0x84] ;  /* 0x0000840001157983 */ /* 0x000ee80000100800 */
[----:B------:R1:W-:Y:S01]  /*113d0*/  @!P1 ST.E.64 desc[UR40][R6.64], R52 ;  /* 0x0000003406009985 */ /* 0x0003e2000c101b28 */
[----:B------:R-:W-:Y:S02]  /*113e0*/  ISETP.GE.AND P1, PT, R8, UR4, PT ;  /* 0x0000000408007c0c */ /* 0x000fe4000bf26270 */
[C---:B-1----:R-:W-:Y:S01]  /*113f0*/  @!P0 LEA R6, P2, R12.reuse, R11, 0x2 ;  /* 0x0000000b0c068211 */ /* 0x042fe200078410ff */
[----:B------:R-:W4:Y:S03]  /*11400*/  LDL R53, [R1+0x74] ;  /* 0x0000740001357983 */ /* 0x000f260000100800 */
[----:B------:R-:W-:Y:S01]  /*11410*/  @!P0 LEA.HI.X R7, R12, R48, R13, 0x2, P2 ;  /* 0x000000300c078211 */ /* 0x000fe200010f140d */
[----:B------:R-:W4:Y:S04]  /*11420*/  LDL R52, [R1+0xf4] ;  /* 0x0000f40001347983 */ /* 0x000f280000100800 */
[----:B------:R-:W3:Y:S04]  /*11430*/  LDL R12, [R1+0x88] ;  /* 0x00008800010c7983 */ /* 0x000ee80000100800 */
[----:B------:R1:W-:Y:S01]  /*11440*/  @!P0 ST.E.64 desc[UR40][R6.64], R56 ;  /* 0x0000003806008985 */ /* 0x0003e2000c101b28 */
[----:B------:R-:W-:-:S03]  /*11450*/  ISETP.GE.AND P2, PT, R15, UR4, PT ;  /* 0x000000040f007c0c */ /* 0x000fc6000bf46270 */
[----:B------:R-:W4:Y:S01]  /*11460*/  LDL R13, [R1+0x80] ;  /* 0x00008000010d7983 */ /* 0x000f220000100800 */
[----:B-1----:R-:W-:-:S03]  /*11470*/  @!P1 LEA R6, P0, R8, R11, 0x2 ;  /* 0x0000000b08069211 */ /* 0x002fc600078010ff */
[----:B------:R-:W4:Y:S01]  /*11480*/  LDL R56, [R1+0xf8] ;  /* 0x0000f80001387983 */ /* 0x000f220000100800 */
[----:B------:R-:W-:-:S05]  /*11490*/  @!P1 LEA.HI.X R7, R8, R48, R9, 0x2, P0 ;  /* 0x0000003008079211 */ /* 0x000fca00000f1409 */
[----:B------:R1:W-:Y:S01]  /*114a0*/  @!P1 ST.E.64 desc[UR40][R6.64], R60 ;  /* 0x0000003c06009985 */ /* 0x0003e2000c101b28 */
[----:B------:R-:W-:Y:S02]  /*114b0*/  ISETP.GE.AND P1, PT, R14, UR4, PT ;  /* 0x000000040e007c0c */ /* 0x000fe4000bf26270 */
[-C--:B------:R-:W-:Y:S02]  /*114c0*/  @!P2 LEA R8, P5, R15, R11.reuse, 0x2 ;  /* 0x0000000b0f08a211 */ /* 0x080fe400078a10ff */
[----:B-1----:R-:W-:-:S04]  /*114d0*/  @!P3 LEA R6, P4, R29, R11, 0x2 ;  /* 0x0000000b1d06b211 */ /* 0x002fc800078810ff */
[-C--:B------:R-:W-:Y:S02]  /*114e0*/  @!P3 LEA.HI.X R7, R29, R48.reuse, R36, 0x2, P4 ;  /* 0x000000301d07b211 */ /* 0x080fe400020f1424 */
[----:B------:R-:W4:Y:S01]  /*114f0*/  LDL R29, [R1+0x10c] ;  /* 0x00010c00011d7983 */ /* 0x000f220000100800 */
[----:B------:R-:W-:-:S03]  /*11500*/  @!P2 LEA.HI.X R9, R15, R48, R28, 0x2, P5 ;  /* 0x000000300f09a211 */ /* 0x000fc600028f141c */
[----:B------:R-:W4:Y:S01]  /*11510*/  LDL R36, [R1+0x110] ;  /* 0x0001100001247983 */ /* 0x000f220000100800 */
[----:B------:R-:W-:-:S03]  /*11520*/  ISETP.GE.AND P0, PT, R152, UR4, PT ;  /* 0x0000000498007c0c */ /* 0x000fc6000bf06270 */
[----:B------:R-:W-:Y:S04]  /*11530*/  @!P3 ST.E.64 desc[UR40][R6.64], R64 ;  /* 0x000000400600b985 */ /* 0x000fe8000c101b28 */
[----:B------:R1:W-:Y:S01]  /*11540*/  @!P2 ST.E.64 desc[UR40][R8.64], R68 ;  /* 0x000000440800a985 */ /* 0x0003e2000c101b28 */
[----:B------:R-:W-:-:S03]  /*11550*/  ISETP.GE.AND P2, PT, R32, UR4, PT ;  /* 0x0000000420007c0c */ /* 0x000fc6000bf46270 */
[----:B------:R-:W4:Y:S04]  /*11560*/  LDL R28, [R1+0x7c] ;  /* 0x00007c00011c7983 */ /* 0x000f280000100800 */
[----:B------:R-:W4:Y:S01]  /*11570*/  LDL R15, [R1+0x78] ;  /* 0x00007800010f7983 */ /* 0x000f220000100800 */
[-C--:B-1----:R-:W-:Y:S02]  /*11580*/  @!P1 LEA R8, P5, R14, R11.reuse, 0x2 ;  /* 0x0000000b0e089211 */ /* 0x082fe400078a10ff */
[----:B------:R-:W-:-:S04]  /*11590*/  @!P0 LEA R6, P4, R152, R11, 0x2 ;  /* 0x0000000b98068211 */ /* 0x000fc800078810ff */
[-C--:B------:R-:W-:Y:S02]  /*115a0*/  @!P0 LEA.HI.X R7, R152, R48.reuse, R41, 0x2, P4 ;  /* 0x0000003098078211 */ /* 0x080fe400020f1429 */
[----:B------:R-:W-:Y:S01]  /*115b0*/  ISETP.GE.AND P3, PT, R37, UR4, PT ;  /* 0x0000000425007c0c */ /* 0x000fe2000bf66270 */
[----:B------:R-:W4:Y:S04]  /*115c0*/  LDL R41, [R1+0x68] ;  /* 0x0000680001297983 */ /* 0x000f280000100800 */
[----:B------:R-:W-:Y:S01]  /*115d0*/  @!P0 ST.E.64 desc[UR40][R6.64], R72 ;  /* 0x0000004806008985 */ /* 0x000fe2000c101b28 */
[----:B-----5:R-:W-:-:S03]  /*115e0*/  @!P1 LEA.HI.X R9, R14, R48, R25, 0x2, P5 ;  /* 0x000000300e099211 */ /* 0x020fc600028f1419 */
[----:B------:R-:W5:Y:S04]  /*115f0*/  LDL R14, [R1+0x104] ;  /* 0x00010400010e7983 */ /* 0x000f680000100800 */
[----:B------:R-:W5:Y:S04]  /*11600*/  LDL R25, [R1+0x108] ;  /* 0x0001080001197983 */ /* 0x000f680000100800 */
[----:B------:R1:W-:Y:S02]  /*11610*/  @!P1 ST.E.64 desc[UR40][R8.64], R76 ;  /* 0x0000004c08009985 */ /* 0x0003e4000c101b28 */
[----:B-1----:R-:W-:-:S04]  /*11620*/  @!P2 LEA R8, P5, R32, R11, 0x2 ;  /* 0x0000000b2008a211 */ /* 0x002fc800078a10ff */
[-C--:B--2---:R-:W-:Y:S02]  /*11630*/  @!P2 LEA.HI.X R9, R32, R48.reuse, R24, 0x2, P5 ;  /* 0x000000302009a211 */ /* 0x084fe400028f1418 */
[----:B------:R-:W2:Y:S04]  /*11640*/  LDL R32, [R1+0x100] ;  /* 0x0001000001207983 */ /* 0x000ea80000100800 */
[----:B------:R-:W2:Y:S01]  /*11650*/  LDL R24, [R1+0xfc] ;  /* 0x0000fc0001187983 */ /* 0x000ea20000100800 */
[----:B------:R-:W-:Y:S02]  /*11660*/  @!P3 LEA R6, P4, R37, R11, 0x2 ;  /* 0x0000000b2506b211 */ /* 0x000fe400078810ff */
[----:B------:R-:W-:Y:S02]  /*11670*/  ISETP.GE.AND P0, PT, R33, UR4, PT ;  /* 0x0000000421007c0c */ /* 0x000fe4000bf06270 */
[----:B------:R-:W-:-:S02]  /*11680*/  @!P3 LEA.HI.X R7, R37, R48, R40, 0x2, P4 ;  /* 0x000000302507b211 */ /* 0x000fc400020f1428 */
[----:B------:R-:W2:Y:S01]  /*11690*/  LDL R37, [R1+0x64] ;  /* 0x0000640001257983 */ /* 0x000ea20000100800 */
[----:B---3--:R-:W-:-:S03]  /*116a0*/  ISETP.GE.AND P1, PT, R12, UR4, PT ;  /* 0x000000040c007c0c */ /* 0x008fc6000bf26270 */
[----:B------:R-:W-:Y:S04]  /*116b0*/  @!P3 ST.E.64 desc[UR40][R6.64], R80 ;  /* 0x000000500600b985 */ /* 0x000fe8000c101b28 */
[----:B------:R1:W-:Y:S01]  /*116c0*/  @!P2 ST.E.64 desc[UR40][R8.64], R84 ;  /* 0x000000540800a985 */ /* 0x0003e2000c101b28 */
[----:B----4-:R-:W-:-:S03]  /*116d0*/  ISETP.GE.AND P2, PT, R13, UR4, PT ;  /* 0x000000040d007c0c */ /* 0x010fc6000bf46270 */
[----:B------:R-:W3:Y:S02]  /*116e0*/  LDL R40, [R1+0xe8] ;  /* 0x0000e80001287983 */ /* 0x000ee40000100800 */
[CC--:B-1----:R-:W-:Y:S02]  /*116f0*/  @!P1 LEA R8, P5, R12.reuse, R11.reuse, 0x2 ;  /* 0x0000000b0c089211 */ /* 0x0c2fe400078a10ff */
[----:B------:R-:W-:Y:S02]  /*11700*/  @!P0 LEA R6, P4, R33, R11, 0x2 ;  /* 0x0000000b21068211 */ /* 0x000fe400078810ff */
[----:B------:R-:W-:Y:S02]  /*11710*/  ISETP.GE.AND P3, PT, R21, UR4, PT ;  /* 0x0000000415007c0c */ /* 0x000fe4000bf66270 */
[-C--:B------:R-:W-:Y:S02]  /*11720*/  @!P1 LEA.HI.X R9, R12, R48.reuse, R29, 0x2, P5 ;  /* 0x000000300c099211 */ /* 0x080fe400028f141d */
[----:B------:R-:W4:Y:S01]  /*11730*/  LDL R12, [R1+0x6c] ;  /* 0x00006c00010c7983 */ /* 0x000f220000100800 */
[----:B------:R-:W-:-:S03]  /*11740*/  @!P0 LEA.HI.X R7, R33, R48, R36, 0x2, P4 ;  /* 0x0000003021078211 */ /* 0x000fc600020f1424 */
[----:B------:R-:W3:Y:S04]  /*11750*/  LDL R33, [R1+0x60] ;  /* 0x0000600001217983 */ /* 0x000ee80000100800 */
[----:B------:R-:W-:Y:S04]  /*11760*/  @!P0 ST.E.64 desc[UR40][R6.64], R88 ;  /* 0x0000005806008985 */ /* 0x000fe8000c101b28 */
[----:B------:R1:W-:Y:S01]  /*11770*/  @!P1 ST.E.64 desc[UR40][R8.64], R92 ;  /* 0x0000005c08009985 */ /* 0x0003e2000c101b28 */
[----:B------:R-:W-:-:S03]  /*11780*/  ISETP.GE.AND P0, PT, R28, UR4, PT ;  /* 0x000000041c007c0c */ /* 0x000fc6000bf06270 */
[----:B------:R-:W3:Y:S04]  /*11790*/  LDL R29, [R1+0x5c] ;  /* 0x00005c00011d7983 */ /* 0x000ee80000100800 */
[----:B------:R-:W3:Y:S01]  /*117a0*/  LDL R36, [R1+0xe4] ;  /* 0x0000e40001247983 */ /* 0x000ee20000100800 */
[-C--:B-1----:R-:W-:Y:S02]  /*117b0*/  @!P2 LEA R8, P5, R13, R11.reuse, 0x2 ;  /* 0x0000000b0d08a211 */ /* 0x082fe400078a10ff */
[----:B------:R-:W-:Y:S02]  /*117c0*/  @!P3 LEA R6, P4, R21, R11, 0x2 ;  /* 0x0000000b1506b211 */ /* 0x000fe400078810ff */
[----:B------:R-:W-:Y:S02]  /*117d0*/  ISETP.GE.AND P1, PT, R15, UR4, PT ;  /* 0x000000040f007c0c */ /* 0x000fe4000bf26270 */
[----:B-----5:R-:W-:-:S02]  /*117e0*/  @!P2 LEA.HI.X R9, R13, R48, R14, 0x2, P5 ;  /* 0x000000300d09a211 */ /* 0x020fc400028f140e */
[----:B------:R-:W5:Y:S04]  /*117f0*/  LDL R13, [R1+0xf0] ;  /* 0x0000f000010d7983 */ /* 0x000f680000100800 */
[----:B------:R-:W5:Y:S01]  /*11800*/  LDL R14, [R1+0x58] ;  /* 0x00005800010e7983 */ /* 0x000f620000100800 */
[----:B------:R-:W-:-:S03]  /*11810*/  @!P3 LEA.HI.X R7, R21, R48, R25, 0x2, P4 ;  /* 0x000000301507b211 */ /* 0x000fc600020f1419 */
[----:B------:R-:W5:Y:S04]  /*11820*/  LDL R25, [R1+0x54] ;  /* 0x0000540001197983 */ /* 0x000f680000100800 */
[----:B------:R-:W5:Y:S04]  /*11830*/  LDL R21, [R1+0x50] ;  /* 0x0000500001157983 */ /* 0x000f680000100800 */
[----:B------:R1:W-:Y:S04]  /*11840*/  @!P3 ST.E.64 desc[UR40][R6.64], R96 ;  /* 0x000000600600b985 */ /* 0x0003e8000c101b28 */
[----:B------:R0:W-:Y:S01]  /*11850*/  @!P2 ST.E.64 desc[UR40][R8.64], R100 ;  /* 0x000000640800a985 */ /* 0x0001e2000c101b28 */
[----:B-1----:R-:W-:-:S02]  /*11860*/  @!P0 LEA R6, P5, R28, R11, 0x2 ;  /* 0x0000000b1c068211 */ /* 0x002fc400078a10ff */
[C---:B0-----:R-:W-:Y:S02]  /*11870*/  @!P1 LEA R8, P2, R15.reuse, R11, 0x2 ;  /* 0x0000000b0f089211 */ /* 0x041fe400078410ff */
[-C--:B--2---:R-:W-:Y:S02]  /*11880*/  @!P0 LEA.HI.X R7, R28, R48.reuse, R32, 0x2, P5 ;  /* 0x000000301c078211 */ /* 0x084fe400028f1420 */
[----:B------:R-:W-:Y:S01]  /*11890*/  @!P1 LEA.HI.X R9, R15, R48, R24, 0x2, P2 ;  /* 0x000000300f099211 */ /* 0x000fe200010f1418 */
[----:B------:R-:W2:Y:S04]  /*118a0*/  LDL R32, [R1+0xe0] ;  /* 0x0000e00001207983 */ /* 0x000ea80000100800 */
[----:B------:R-:W2:Y:S04]  /*118b0*/  LDL R15, [R1+0xdc] ;  /* 0x0000dc00010f7983 */ /* 0x000ea80000100800 */
[----:B------:R-:W2:Y:S04]  /*118c0*/  LDL R28, [R1+0xd8] ;  /* 0x0000d800011c7983 */ /* 0x000ea80000100800 */
[----:B------:R-:W2:Y:S01]  /*118d0*/  LDL R24, [R1+0xd4] ;  /* 0x0000d40001187983 */ /* 0x000ea20000100800 */
[----:B------:R-:W-:-:S02]  /*118e0*/  ISETP.GE.AND P3, PT, R53, UR4, PT ;  /* 0x0000000435007c0c */ /* 0x000fc4000bf66270 */
[----:B------:R-:W-:Y:S01]  /*118f0*/  ISETP.GE.AND P4, PT, R45, UR4, PT ;  /* 0x000000042d007c0c */ /* 0x000fe2000bf86270 */
[----:B------:R0:W-:Y:S04]  /*11900*/  @!P0 ST.E.64 desc[UR40][R6.64], R104 ;  /* 0x0000006806008985 */ /* 0x0001e8000c101b28 */
[----:B------:R1:W-:Y:S01]  /*11910*/  @!P1 ST.E.64 desc[UR40][R8.64], R108 ;  /* 0x0000006c08009985 */ /* 0x0003e2000c101b28 */
[----:B------:R-:W-:-:S05]  /*11920*/  ISETP.GE.AND P1, PT, R41, UR4, PT ;  /* 0x0000000429007c0c */ /* 0x000fca000bf26270 */
[-C--:B0-----:R-:W-:Y:S02]  /*11930*/  @!P3 LEA R6, P0, R53, R11.reuse, 0x2 ;  /* 0x0000000b3506b211 */ /* 0x081fe400078010ff */
[----:B-1----:R-:W-:Y:S02]  /*11940*/  @!P4 LEA R8, P5, R45, R11, 0x2 ;  /* 0x0000000b2d08c211 */ /* 0x002fe400078a10ff */
[-C--:B------:R-:W-:Y:S02]  /*11950*/  @!P3 LEA.HI.X R7, R53, R48.reuse, R56, 0x2, P0 ;  /* 0x000000303507b211 */ /* 0x080fe400000f1438 */
[----:B------:R-:W-:Y:S02]  /*11960*/  ISETP.GE.AND P0, PT, R37, UR4, PT ;  /* 0x0000000425007c0c */ /* 0x000fe4000bf06270 */
[----:B------:R-:W-:Y:S01]  /*11970*/  @!P4 LEA.HI.X R9, R45, R48, R52, 0x2, P5 ;  /* 0x000000302d09c211 */ /* 0x000fe200028f1434 */
[----:B------:R-:W-:Y:S04]  /*11980*/  @!P3 ST.E.64 desc[UR40][R6.64], R112 ;  /* 0x000000700600b985 */ /* 0x000fe8000c101b28 */
[----:B------:R0:W-:Y:S01]  /*11990*/  @!P4 ST.E.64 desc[UR40][R8.64], R116 ;  /* 0x000000740800c985 */ /* 0x0001e2000c101b28 */
[----:B----4-:R-:W-:-:S02]  /*119a0*/  ISETP.GE.AND P2, PT, R12, UR4, PT ;  /* 0x000000040c007c0c */ /* 0x010fc4000bf46270 */
[----:B---3--:R-:W-:Y:S02]  /*119b0*/  ISETP.GE.AND P4, PT, R33, UR4, PT ;  /* 0x0000000421007c0c */ /* 0x008fe4000bf86270 */
[----:B0-----:R-:W-:-:S09]  /*119c0*/  @!P1 LEA R8, P5, R41, R11, 0x2 ;  /* 0x0000000b29089211 */ /* 0x001fd200078a10ff */
[CC--:B------:R-:W-:Y:S02]  /*119d0*/  @!P2 LEA R6, P3, R12.reuse, R11.reuse, 0x2 ;  /* 0x0000000b0c06a211 */ /* 0x0c0fe400078610ff */
[-C--:B------:R-:W-:Y:S02]  /*119e0*/  @!P1 LEA.HI.X R9, R41, R48.reuse, R44, 0x2, P5 ;  /* 0x0000003029099211 */ /* 0x080fe400028f142c */
[----:B-----5:R-:W-:Y:S02]  /*119f0*/  @!P2 LEA.HI.X R7, R12, R48, R13, 0x2, P3 ;  /* 0x000000300c07a211 */ /* 0x020fe400018f140d */
[----:B------:R-:W-:-:S03]  /*11a00*/  @!P0 LEA R12, P3, R37, R11, 0x2 ;  /* 0x0000000b250c8211 */ /* 0x000fc600078610ff */
[----:B------:R0:W-:Y:S01]  /*11a10*/  @!P2 ST.E.64 desc[UR40][R6.64], R120 ;  /* 0x000000780600a985 */ /* 0x0001e2000c101b28 */
[----:B------:R-:W-:Y:S02]  /*11a20*/  ISETP.GE.AND P2, PT, R29, UR4, PT ;  /* 0x000000041d007c0c */ /* 0x000fe4000bf46270 */
[----:B------:R-:W-:Y:S02]  /*11a30*/  @!P0 LEA.HI.X R13, R37, R48, R40, 0x2, P3 ;  /* 0x00000030250d8211 */ /* 0x000fe400018f1428 */
[----:B------:R-:W-:Y:S01]  /*11a40*/  ISETP.GE.AND P3, PT, R14, UR4, PT ;  /* 0x000000040e007c0c */ /* 0x000fe2000bf66270 */
[----:B------:R1:W-:Y:S01]  /*11a50*/  @!P1 ST.E.64 desc[UR40][R8.64], R124 ;  /* 0x0000007c08009985 */ /* 0x0003e2000c101b28 */
[----:B------:R-:W-:-:S03]  /*11a60*/  ISETP.GE.AND P1, PT, R25, UR4, PT ;  /* 0x0000000419007c0c */ /* 0x000fc6000bf26270 */
[----:B------:R3:W-:Y:S01]  /*11a70*/  @!P0 ST.E.64 desc[UR40][R12.64], R128 ;  /* 0x000000800c008985 */ /* 0x0007e2000c101b28 */
[----:B------:R-:W-:Y:S02]  /*11a80*/  ISETP.GE.AND P0, PT, R21, UR4, PT ;  /* 0x0000000415007c0c */ /* 0x000fe4000bf06270 */
[----:B0-----:R-:W-:-:S04]  /*11a90*/  @!P4 LEA R6, P5, R33, R11, 0x2 ;  /* 0x0000000b2106c211 */ /* 0x001fc800078a10ff */
[----:B------:R-:W-:Y:S02]  /*11aa0*/  @!P4 LEA.HI.X R7, R33, R48, R36, 0x2, P5 ;  /* 0x000000302107c211 */ /* 0x000fe400028f1424 */
[----:B-1----:R-:W-:-:S03]  /*11ab0*/  @!P2 LEA R8, P5, R29, R11, 0x2 ;  /* 0x0000000b1d08a211 */ /* 0x002fc600078a10ff */
[----:B------:R0:W-:Y:S01]  /*11ac0*/  @!P4 ST.E.64 desc[UR40][R6.64], R132 ;  /* 0x000000840600c985 */ /* 0x0001e2000c101b28 */
[CC--:B---3--:R-:W-:Y:S02]  /*11ad0*/  @!P3 LEA R12, P4, R14.reuse, R11.reuse, 0x2 ;  /* 0x0000000b0e0cb211 */ /* 0x0c8fe400078810ff */
[-C--:B--2---:R-:W-:Y:S02]  /*11ae0*/  @!P2 LEA.HI.X R9, R29, R48.reuse, R32, 0x2, P5 ;  /* 0x000000301d09a211 */ /* 0x084fe400028f1420 */
[-C--:B0-----:R-:W-:Y:S02]  /*11af0*/  @!P1 LEA R6, P5, R25, R11.reuse, 0x2 ;  /* 0x0000000b19069211 */ /* 0x081fe400078a10ff */
[-C--:B------:R-:W-:Y:S02]  /*11b00*/  @!P3 LEA.HI.X R13, R14, R48.reuse, R15, 0x2, P4 ;  /* 0x000000300e0db211 */ /* 0x080fe400020f140f */
[----:B------:R-:W-:Y:S02]  /*11b10*/  @!P0 LEA R14, P4, R21, R11, 0x2 ;  /* 0x0000000b150e8211 */ /* 0x000fe400078810ff */
[-C--:B------:R-:W-:Y:S01]  /*11b20*/  @!P1 LEA.HI.X R7, R25, R48.reuse, R28, 0x2, P5 ;  /* 0x0000003019079211 */ /* 0x080fe200028f141c */
[----:B------:R3:W-:Y:S01]  /*11b30*/  @!P2 ST.E.64 desc[UR40][R8.64], R136 ;  /* 0x000000880800a985 */ /* 0x0007e2000c101b28 */
[----:B------:R-:W-:-:S03]  /*11b40*/  @!P0 LEA.HI.X R15, R21, R48, R24, 0x2, P4 ;  /* 0x00000030150f8211 */ /* 0x000fc600020f1418 */
[----:B------:R3:W-:Y:S04]  /*11b50*/  @!P3 ST.E.64 desc[UR40][R12.64], R140 ;  /* 0x0000008c0c00b985 */ /* 0x0007e8000c101b28 */
[----:B------:R3:W-:Y:S04]  /*11b60*/  @!P1 ST.E.64 desc[UR40][R6.64], R144 ;  /* 0x0000009006009985 */ /* 0x0007e8000c101b28 */
[----:B------:R3:W-:Y:S02]  /*11b70*/  @!P0 ST.E.64 desc[UR40][R14.64], R148 ;  /* 0x000000940e008985 */ /* 0x0007e4000c101b28 */
.L_x_784:
[----:B------:R-:W-:Y:S05]  /*11b80*/  BSYNC B1 ;  /* 0x0000000000017941 */ /* 0x000fea0003800000 */
.L_x_783:
[----:B------:R-:W-:-:S03]  /*11b90*/  UMOV UR4, 0xffffffff ;  /* 0xffffffff00047882 */ /* 0x000fc60000000000 */
[----:B------:R-:W-:Y:S05]  /*11ba0*/  BRA.DIV UR4, `(.L_x_785) ;  /* 0x000000a204987947 */ /* 0x000fea000b800000 */
[----:B0-----:R-:W0:Y:S04]  /*11bb0*/  SHFL.IDX PT, R10, R10, 0x1, 0x1c1f ;  /* 0x003c1f000a0a7f89 */ /* 0x001e2800000e0000 */
[----:B------:R-:W4:Y:S02]  /*11bc0*/  SHFL.IDX PT, R3, R3, 0x1, 0x1c1f ;  /* 0x003c1f0003037f89 */ /* 0x000f2400000e0000 */
.L_x_986:
[----:B------:R-:W-:-:S13]  /*11bd0*/  ISETP.GE.AND P0, PT, R20, R0, PT ;  /* 0x000000001400720c */ /* 0x000fda0003f06270 */
[----:B------:R-:W-:Y:S05]  /*11be0*/  @P0 BRA `(.L_x_781) ;  /* 0x0000001c00980947 */ /* 0x000fea0003800000 */
[----:B------:R-:W5:Y:S01]  /*11bf0*/  LDL R60, [R1+0x4c] ;  /* 0x00004c00013c7983 */ /* 0x000f620000100800 */
[----:B------:R-:W-:-:S03]  /*11c00*/  ULDC UR4, c[0x0][0xac8] ;  /* 0x0002b20000047ab9 */ /* 0x000fc60000000800 */
[----:B------:R-:W4:Y:S04]  /*11c10*/  LDL R73, [R1+0xc8] ;  /* 0x0000c80001497983 */ /* 0x000f280000100800 */
[----:B------:R-:W4:Y:S04]  /*11c20*/  LDL R52, [R1+0x84] ;  /* 0x0000840001347983 */ /* 0x000f280000100800 */
[----:B------:R-:W4:Y:S04]  /*11c30*/  LDL R41, [R1+0x78] ;  /* 0x0000780001297983 */ /* 0x000f280000100800 */
[----:B------:R-:W4:Y:S04]  /*11c40*/  LDL R36, [R1+0x70] ;  /* 0x0000700001247983 */ /* 0x000f280000100800 */
[----:B---3--:R-:W3:Y:S04]  /*11c50*/  LDL R7, [R1+0x7c] ;  /* 0x00007c0001077983 */ /* 0x008ee80000100800 */
[----:B------:R-:W3:Y:S04]  /*11c60*/  LDL R6, [R1+0xec] ;  /* 0x0000ec0001067983 */ /* 0x000ee80000100800 */
        /* <DEDUP_REMOVED lines=19> */
[----:B-1----:R-:W3:Y:S04]  /*11da0*/  LDL R48, [R1+0xf8] ;  /* 0x0000f80001307983 */ /* 0x002ee80000100800 */
        /* <DEDUP_REMOVED lines=10> */
[----:B--2---:R-:W2:Y:S01]  /*11e50*/  LDL R11, [R1+0x50] ;  /* 0x00005000010b7983 */ /* 0x004ea20000100800 */
[----:B-----5:R-:W-:-:S02]  /*11e60*/  ISETP.GE.AND P2, PT, R60, UR4, PT ;  /* 0x000000043c007c0c */ /* 0x020fc4000bf46270 */
[----:B----4-:R-:W-:Y:S01]  /*11e70*/  ISETP.GE.AND P3, PT, R73, UR4, PT ;  /* 0x0000000449007c0c */ /* 0x010fe2000bf66270 */
[----:B------:R-:W-:Y:S01]  /*11e80*/  IMAD.MOV.U32 R57, RZ, RZ, R52 ;  /* 0x000000ffff397224 */ /* 0x000fe200078e0034 */
[----:B------:R-:W-:Y:S01]  /*11e90*/  MOV R52, R41 ;  /* 0x0000002900347202 */ /* 0x000fe20000000f00 */
[----:B------:R-:W-:Y:S02]  /*11ea0*/  IMAD.MOV.U32 R41, RZ, RZ, R36 ;  /* 0x000000ffff297224 */ /* 0x000fe400078e0024 */
[----:B---3--:R-:W-:-:S06]  /*11eb0*/  IMAD.MOV.U32 R56, RZ, RZ, R7 ;  /* 0x000000ffff387224 */ /* 0x008fcc00078e0007 */
[----:B0-----:R-:W-:Y:S02]  /*11ec0*/  @!P2 IMAD.MOV.U32 R7, RZ, RZ, R10 ;  /* 0x000000ffff07a224 */ /* 0x001fe400078e000a */
[----:B------:R-:W-:Y:S02]  /*11ed0*/  IMAD.MOV.U32 R36, RZ, RZ, R6 ;  /* 0x000000ffff247224 */ /* 0x000fe400078e0006 */
[----:B------:R-:W-:-:S04]  /*11ee0*/  @!P2 IMAD.MOV.U32 R6, RZ, RZ, R3 ;  /* 0x000000ffff06a224 */ /* 0x000fc800078e0003 */
[----:B------:R-:W-:-:S04]  /*11ef0*/  @!P2 IMAD.WIDE R6, R60, 0x4, R6 ;  /* 0x000000043c06a825 */ /* 0x000fc800078e0206 */
[----:B------:R-:W-:Y:S02]  /*11f00*/  IMAD.MOV.U32 R60, RZ, RZ, R57 ;  /* 0x000000ffff3c7224 */ /* 0x000fe400078e0039 */
[----:B------:R-:W-:Y:S01]  /*11f10*/  IMAD.MOV.U32 R57, RZ, RZ, R8 ;  /* 0x000000ffff397224 */ /* 0x000fe200078e0008 */
[C---:B------:R-:W-:Y:S01]  /*11f20*/  @!P3 LEA R8, P4, R73.reuse, R3, 0x2 ;  /* 0x000000034908b211 */ /* 0x040fe200078810ff */
[----:B------:R-:W-:Y:S02]  /*11f30*/  IMAD.MOV.U32 R61, RZ, RZ, R25 ;  /* 0x000000ffff3d7224 */ /* 0x000fe400078e0019 */
[----:B------:R-:W-:Y:S01]  /*11f40*/  IMAD.MOV.U32 R25, RZ, RZ, R15 ;  /* 0x000000ffff197224 */ /* 0x000fe200078e000f */
[----:B------:R-:W-:Y:S02]  /*11f50*/  MOV R15, R9 ;  /* 0x00000009000f7202 */ /* 0x000fe40000000f00 */
[----:B------:R-:W-:Y:S02]  /*11f60*/  @!P3 LEA.HI.X R9, R73, R10, R85, 0x2, P4 ;  /* 0x0000000a4909b211 */ /* 0x000fe400020f1455 */
[----:B------:R-:W3:Y:S01]  /*11f70*/  LDL R85, [R1+0x144] ;  /* 0x0001440001557983 */ /* 0x000ee20000100800 */
[----:B------:R-:W-:-:S03]  /*11f80*/  ISETP.GE.AND P0, PT, R76, UR4, PT ;  /* 0x000000044c007c0c */ /* 0x000fc6000bf06270 */
[----:B------:R-:W4:Y:S04]  /*11f90*/  LDL R73, [R1+0x140] ;  /* 0x0001400001497983 */ /* 0x000f280000100800 */
[----:B------:R-:W-:Y:S04]  /*11fa0*/  @!P2 ST.E.64 desc[UR40][R6.64], R26 ;  /* 0x0000001a0600a985 */ /* 0x000fe8000c101b28 */
[----:B------:R0:W-:Y:S02]  /*11fb0*/  @!P3 ST.E.64 desc[UR40][R8.64], R30 ;  /* 0x0000001e0800b985 */ /* 0x0001e4000c101b28 */
[----:B0-----:R-:W-:-:S02]  /*11fc0*/  @!P0 LEA R8, P4, R76, R3, 0x2 ;  /* 0x000000034c088211 */ /* 0x001fc400078810ff */
[----:B------:R-:W-:Y:S02]  /*11fd0*/  ISETP.GE.AND P1, PT, R64, UR4, PT ;  /* 0x0000000440007c0c */ /* 0x000fe4000bf26270 */
[----:B---3--:R-:W-:Y:S02]  /*11fe0*/  @!P0 LEA.HI.X R9, R76, R10, R85, 0x2, P4 ;  /* 0x0000000a4c098211 */ /* 0x008fe400020f1455 */
[----:B------:R-:W3:Y:S01]  /*11ff0*/  LDL R85, [R1+0x13c] ;  /* 0x00013c0001557983 */ /* 0x000ee20000100800 */
[----:B------:R-:W-:-:S08]  /*12000*/  ISETP.GE.AND P2, PT, R69, UR4, PT ;  /* 0x0000000445007c0c */ /* 0x000fd0000bf46270 */
[CC--:B------:R-:W-:Y:S01]  /*12010*/  @!P1 LEA R6, P5, R64.reuse, R3.reuse, 0x2 ;  /* 0x0000000340069211 */ /* 0x0c0fe200078a10ff */
[----:B------:R-:W5:Y:S03]  /*12020*/  LDL R76, [R1+0x98] ;  /* 0x00009800014c7983 */ /* 0x000f660000100800 */
[----:B------:R-:W-:Y:S02]  /*12030*/  @!P1 LEA.HI.X R7, R64, R10, R72, 0x2, P5 ;  /* 0x0000000a40079211 */ /* 0x000fe400028f1448 */
[----:B------:R-:W-:Y:S01]  /*12040*/  ISETP.GE.AND P3, PT, R81, UR4, PT ;  /* 0x0000000451007c0c */ /* 0x000fe2000bf66270 */
[----:B------:R-:W2:Y:S04]  /*12050*/  LDL R72, [R1+0x9c] ;  /* 0x00009c0001487983 */ /* 0x000ea80000100800 */
[----:B------:R0:W-:Y:S04]  /*12060*/  @!P1 ST.E.64 desc[UR40][R6.64], R34 ;  /* 0x0000002206009985 */ /* 0x0001e8000c101b28 */
[----:B------:R1:W-:Y:S01]  /*12070*/  @!P0 ST.E.64 desc[UR40][R8.64], R38 ;  /* 0x0000002608008985 */ /* 0x0003e2000c101b28 */
[----:B0-----:R-:W-:-:S04]  /*12080*/  @!P2 LEA R6, P5, R69, R3, 0x2 ;  /* 0x000000034506a211 */ /* 0x001fc800078a10ff */
[----:B----4-:R-:W-:Y:S02]  /*12090*/  @!P2 LEA.HI.X R7, R69, R10, R73, 0x2, P5 ;  /* 0x0000000a4507a211 */ /* 0x010fe400028f1449 */
[----:B------:R-:W4:Y:S01]  /*120a0*/  LDL R73, [R1+0x138] ;  /* 0x0001380001497983 */ /* 0x000f220000100800 */
[----:B-1----:R-:W-:Y:S02]  /*120b0*/  @!P3 LEA R8, P4, R81, R3, 0x2 ;  /* 0x000000035108b211 */ /* 0x002fe400078810ff */
[----:B------:R-:W-:Y:S01]  /*120c0*/  ISETP.GE.AND P1, PT, R65, UR4, PT ;  /* 0x0000000441007c0c */ /* 0x000fe2000bf26270 */
[----:B------:R-:W-:Y:S01]  /*120d0*/  IMAD.MOV.U32 R64, RZ, RZ, R60 ;  /* 0x000000ffff407224 */ /* 0x000fe200078e003c */
[----:B------:R0:W-:Y:S01]  /*120e0*/  @!P2 ST.E.64 desc[UR40][R6.64], R42 ;  /* 0x0000002a0600a985 */ /* 0x0001e2000c101b28 */
[----:B------:R-:W-:-:S03]  /*120f0*/  ISETP.GE.AND P0, PT, R84, UR4, PT ;  /* 0x0000000454007c0c */ /* 0x000fc6000bf06270 */
[----:B------:R-:W5:Y:S01]  /*12100*/  LDL R69, [R1+0x94] ;  /* 0x0000940001457983 */ /* 0x000f620000100800 */
[----:B---3--:R-:W-:-:S03]  /*12110*/  @!P3 LEA.HI.X R9, R81, R10, R85, 0x2, P4 ;  /* 0x0000000a5109b211 */ /* 0x008fc600020f1455 */
[----:B------:R-:W3:Y:S04]  /*12120*/  LDL R60, [R1+0xa0] ;  /* 0x0000a000013c7983 */ /* 0x000ee80000100800 */
[----:B------:R-:W2:Y:S01]  /*12130*/  LDL R81, [R1+0x130] ;  /* 0x0001300001517983 */ /* 0x000ea20000100800 */
[----:B------:R-:W-:Y:S02]  /*12140*/  ISETP.GE.AND P2, PT, R77, UR4, PT ;  /* 0x000000044d007c0c */ /* 0x000fe4000bf46270 */
[C---:B0-----:R-:W-:Y:S01]  /*12150*/  @!P1 LEA R6, P5, R65.reuse, R3, 0x2 ;  /* 0x0000000341069211 */ /* 0x041fe200078a10ff */
[----:B------:R-:W5:Y:S04]  /*12160*/  LDL R85, [R1+0x134] ;  /* 0x0001340001557983 */ /* 0x000f680000100800 */
[----:B------:R0:W-:Y:S01]  /*12170*/  @!P3 ST.E.64 desc[UR40][R8.64], R46 ;  /* 0x0000002e0800b985 */ /* 0x0001e2000c101b28 */
[----:B----4-:R-:W-:-:S02]  /*12180*/  @!P1 LEA.HI.X R7, R65, R10, R73, 0x2, P5 ;  /* 0x0000000a41079211 */ /* 0x010fc400028f1449 */
[----:B0-----:R-:W-:Y:S02]  /*12190*/  @!P0 LEA R8, P4, R84, R3, 0x2 ;  /* 0x0000000354088211 */ /* 0x001fe400078810ff */
[----:B------:R-:W-:Y:S01]  /*121a0*/  ISETP.GE.AND P3, PT, R80, UR4, PT ;  /* 0x0000000450007c0c */ /* 0x000fe2000bf66270 */
[----:B------:R0:W-:Y:S01]  /*121b0*/  @!P1 ST.E.64 desc[UR40][R6.64], R4 ;  /* 0x0000000406009985 */ /* 0x0001e2000c101b28 */
[----:B------:R-:W-:-:S03]  /*121c0*/  IMAD.MOV.U32 R65, RZ, RZ, R61 ;  /* 0x000000ffff417224 */ /* 0x000fc600078e003d */
[----:B------:R-:W4:Y:S01]  /*121d0*/  LDL R73, [R1+0x90] ;  /* 0x0000900001497983 */ /* 0x000f220000100800 */
[----:B0-----:R-:W-:-:S03]  /*121e0*/  @!P2 LEA R4, P5, R77, R3, 0x2 ;  /* 0x000000034d04a211 */ /* 0x001fc600078a10ff */
[----:B------:R-:W4:Y:S01]  /*121f0*/  LDL R61, [R1+0x8c] ;  /* 0x00008c00013d7983 */ /* 0x000f220000100800 */
[----:B--2---:R-:W-:-:S03]  /*12200*/  @!P2 LEA.HI.X R5, R77, R10, R81, 0x2, P5 ;  /* 0x0000000a4d05a211 */ /* 0x004fc600028f1451 */
[----:B------:R-:W2:Y:S01]  /*12210*/  LDL R77, [R1+0x128] ;  /* 0x00012800014d7983 */ /* 0x000ea20000100800 */
[----:B------:R-:W-:Y:S02]  /*12220*/  ISETP.GE.AND P1, PT, R68, UR4, PT ;  /* 0x0000000444007c0c */ /* 0x000fe4000bf26270 */
[----:B-----5:R-:W-:Y:S01]  /*12230*/  @!P0 LEA.HI.X R9, R84, R10, R85, 0x2, P4 ;  /* 0x0000000a54098211 */ /* 0x020fe200020f1455 */
[----:B------:R-:W5:Y:S04]  /*12240*/  LDL R81, [R1+0x12c] ;  /* 0x00012c0001517983 */ /* 0x000f680000100800 */
[----:B------:R-:W-:Y:S04]  /*12250*/  @!P0 ST.E.64 desc[UR40][R8.64], R54 ;  /* 0x0000003608008985 */ /* 0x000fe8000c101b28 */
[----:B------:R0:W-:Y:S02]  /*12260*/  @!P2 ST.E.64 desc[UR40][R4.64], R58 ;  /* 0x0000003a0400a985 */ /* 0x0001e4000c101b28 */
[----:B0-----:R-:W-:-:S04]  /*12270*/  @!P1 LEA R4, P5, R68, R3, 0x2 ;  /* 0x0000000344049211 */ /* 0x001fc800078a10ff */
[-C--:B--2---:R-:W-:Y:S02]  /*12280*/  @!P1 LEA.HI.X R5, R68, R10.reuse, R77, 0x2, P5 ;  /* 0x0000000a44059211 */ /* 0x084fe400028f144d */
[----:B------:R-:W2:Y:S01]  /*12290*/  LDL R77, [R1+0x120] ;  /* 0x00012000014d7983 */ /* 0x000ea20000100800 */
[----:B------:R-:W-:Y:S02]  /*122a0*/  ISETP.GE.AND P2, PT, R72, UR4, PT ;  /* 0x0000000448007c0c */ /* 0x000fe4000bf46270 */
[CC--:B------:R-:W-:Y:S01]  /*122b0*/  @!P3 LEA R6, P4, R80.reuse, R3.reuse, 0x2 ;  /* 0x000000035006b211 */ /* 0x0c0fe200078810ff */
[----:B------:R-:W4:Y:S03]  /*122c0*/  LDL R68, [R1+0x88] ;  /* 0x0000880001447983 */ /* 0x000f260000100800 */
[----:B-----5:R-:W-:Y:S02]  /*122d0*/  @!P3 LEA.HI.X R7, R80, R10, R81, 0x2, P4 ;  /* 0x0000000a5007b211 */ /* 0x020fe400020f1451 */
[----:B------:R-:W5:Y:S04]  /*122e0*/  LDL R80, [R1+0x124] ;  /* 0x0001240001507983 */ /* 0x000f680000100800 */
[----:B------:R-:W-:Y:S04]  /*122f0*/  @!P3 ST.E.64 desc[UR40][R6.64], R62 ;  /* 0x0000003e0600b985 */ /* 0x000fe8000c101b28 */
[----:B------:R0:W-:Y:S02]  /*12300*/  @!P1 ST.E.64 desc[UR40][R4.64], R66 ;  /* 0x0000004204009985 */ /* 0x0001e4000c101b28 */
[----:B0-----:R-:W-:-:S04]  /*12310*/  @!P2 LEA R4, P5, R72, R3, 0x2 ;  /* 0x000000034804a211 */ /* 0x001fc800078a10ff */
[----:B--2---:R-:W-:Y:S02]  /*12320*/  @!P2 LEA.HI.X R5, R72, R10, R77, 0x2, P5 ;  /* 0x0000000a4805a211 */ /* 0x004fe400028f144d */
[----:B------:R-:W2:Y:S01]  /*12330*/  LDL R72, [R1+0x118] ;  /* 0x0001180001487983 */ /* 0x000ea20000100800 */
[----:B---3--:R-:W-:-:S03]  /*12340*/  ISETP.GE.AND P0, PT, R60, UR4, PT ;  /* 0x000000043c007c0c */ /* 0x008fc6000bf06270 */
[----:B------:R-:W3:Y:S01]  /*12350*/  LDL R77, [R1+0x11c] ;  /* 0x00011c00014d7983 */ /* 0x000ee20000100800 */
[----:B------:R-:W-:-:S09]  /*12360*/  ISETP.GE.AND P1, PT, R69, UR4, PT ;  /* 0x0000000445007c0c */ /* 0x000fd2000bf26270 */
[----:B------:R-:W-:-:S04]  /*12370*/  @!P0 LEA R6, P4, R60, R3, 0x2 ;  /* 0x000000033c068211 */ /* 0x000fc800078810ff */
[----:B-----5:R-:W-:Y:S02]  /*12380*/  @!P0 LEA.HI.X R7, R60, R10, R80, 0x2, P4 ;  /* 0x0000000a3c078211 */ /* 0x020fe400020f1450 */
[----:B------:R-:W-:Y:S01]  /*12390*/  ISETP.GE.AND P3, PT, R76, UR4, PT ;  /* 0x000000044c007c0c */ /* 0x000fe2000bf66270 */
[----:B------:R-:W5:Y:S04]  /*123a0*/  LDL R60, [R1+0x80] ;  /* 0x00008000013c7983 */ /* 0x000f680000100800 */
[----:B------:R-:W-:Y:S04]  /*123b0*/  @!P0 ST.E.64 desc[UR40][R6.64], R70 ;  /* 0x0000004606008985 */ /* 0x000fe8000c101b28 */
[----:B------:R0:W-:Y:S02]  /*123c0*/  @!P2 ST.E.64 desc[UR40][R4.64], R74 ;  /* 0x0000004a0400a985 */ /* 0x0001e4000c101b28 */
[----:B0-----:R-:W-:-:S04]  /*123d0*/  @!P1 LEA R4, P5, R69, R3, 0x2 ;  /* 0x0000000345049211 */ /* 0x001fc800078a10ff */
[-C--:B--2---:R-:W-:Y:S02]  /*123e0*/  @!P1 LEA.HI.X R5, R69, R10.reuse, R72, 0x2, P5 ;  /* 0x0000000a45059211 */ /* 0x084fe400028f1448 */
[----:B------:R-:W2:Y:S01]  /*123f0*/  LDL R72, [R1+0x110] ;  /* 0x0001100001487983 */ /* 0x000ea20000100800 */
[C---:B------:R-:W-:Y:S02]  /*12400*/  @!P3 LEA R6, P4, R76.reuse, R3, 0x2 ;  /* 0x000000034c06b211 */ /* 0x040fe400078810ff */
[----:B----4-:R-:W-:Y:S01]  /*12410*/  ISETP.GE.AND P2, PT, R61, UR4, PT ;  /* 0x000000043d007c0c */ /* 0x010fe2000bf46270 */
[----:B------:R-:W4:Y:S01]  /*12420*/  LDL R69, [R1+0x10c] ;  /* 0x00010c0001457983 */ /* 0x000f220000100800 */
[----:B---3--:R-:W-:-:S03]  /*12430*/  @!P3 LEA.HI.X R7, R76, R10, R77, 0x2, P4 ;  /* 0x0000000a4c07b211 */ /* 0x008fc600020f144d */
[----:B------:R-:W3:Y:S04]  /*12440*/  LDL R76, [R1+0x114] ;  /* 0x00011400014c7983 */ /* 0x000ee80000100800 */
[----:B------:R-:W-:Y:S04]  /*12450*/  @!P3 ST.E.64 desc[UR40][R6.64], R78 ;  /* 0x0000004e0600b985 */ /* 0x000fe8000c101b28 */
[----:B------:R0:W-:Y:S02]  /*12460*/  @!P1 ST.E.64 desc[UR40][R4.64], R82 ;  /* 0x0000005204009985 */ /* 0x0001e4000c101b28 */
[----:B0-----:R-:W-:-:S02]  /*12470*/  @!P2 LEA R4, P5, R61, R3, 0x2 ;  /* 0x000000033d04a211 */ /* 0x001fc400078a10ff */
[----:B------:R-:W-:Y:S02]  /*12480*/  ISETP.GE.AND P0, PT, R73, UR4, PT ;  /* 0x0000000449007c0c */ /* 0x000fe4000bf06270 */
[----:B--2---:R-:W-:Y:S02]  /*12490*/  @!P2 LEA.HI.X R5, R61, R10, R72, 0x2, P5 ;  /* 0x0000000a3d05a211 */ /* 0x004fe400028f1448 */
[----:B------:R-:W2:Y:S01]  /*124a0*/  LDL R61, [R1+0x104] ;  /* 0x00010400013d7983 */ /* 0x000ea20000100800 */
[----:B------:R-:W-:-:S08]  /*124b0*/  ISETP.GE.AND P3, PT, R68, UR4, PT ;  /* 0x0000000444007c0c */ /* 0x000fd0000bf66270 */
[C---:B------:R-:W-:Y:S02]  /*124c0*/  @!P0 LEA R6, P4, R73.reuse, R3, 0x2 ;  /* 0x0000000349068211 */ /* 0x040fe400078810ff */
[----:B------:R-:W-:Y:S02]  /*124d0*/  ISETP.GE.AND P1, PT, R64, UR4, PT ;  /* 0x0000000440007c0c */ /* 0x000fe4000bf26270 */
[----:B---3--:R-:W-:-:S05]  /*124e0*/  @!P0 LEA.HI.X R7, R73, R10, R76, 0x2, P4 ;  /* 0x0000000a49078211 */ /* 0x008fca00020f144c */
[----:B------:R0:W-:Y:S01]  /*124f0*/  @!P0 ST.E.64 desc[UR40][R6.64], R86 ;  /* 0x0000005606008985 */ /* 0x0001e2000c101b28 */
[----:B-----5:R-:W-:-:S03]  /*12500*/  ISETP.GE.AND P0, PT, R60, UR4, PT ;  /* 0x000000043c007c0c */ /* 0x020fc6000bf06270 */
[----:B------:R1:W-:Y:S01]  /*12510*/  @!P2 ST.E.64 desc[UR40][R4.64], R90 ;  /* 0x0000005a0400a985 */ /* 0x0003e2000c101b28 */
[----:B------:R-:W-:Y:S02]  /*12520*/  ISETP.GE.AND P2, PT, R56, UR4, PT ;  /* 0x0000000438007c0c */ /* 0x000fe4000bf46270 */
[-C--:B0-----:R-:W-:Y:S02]  /*12530*/  @!P3 LEA R6, P4, R68, R3.reuse, 0x2 ;  /* 0x000000034406b211 */ /* 0x081fe400078810ff */
[----:B-1----:R-:W-:Y:S02]  /*12540*/  @!P1 LEA R4, P5, R64, R3, 0x2 ;  /* 0x0000000340049211 */ /* 0x002fe400078a10ff */
[-C--:B----4-:R-:W-:Y:S02]  /*12550*/  @!P3 LEA.HI.X R7, R68, R10.reuse, R69, 0x2, P4 ;  /* 0x0000000a4407b211 */ /* 0x090fe400020f1445 */
[----:B------:R-:W-:Y:S02]  /*12560*/  @!P1 LEA.HI.X R5, R64, R10, R65, 0x2, P5 ;  /* 0x0000000a40059211 */ /* 0x000fe400028f1441 */
[----:B------:R-:W-:Y:S01]  /*12570*/  ISETP.GE.AND P4, PT, R52, UR4, PT ;  /* 0x0000000434007c0c */ /* 0x000fe2000bf86270 */
[----:B------:R0:W-:Y:S01]  /*12580*/  @!P3 ST.E.64 desc[UR40][R6.64], R94 ;  /* 0x0000005e0600b985 */ /* 0x0001e2000c101b28 */
[----:B------:R-:W-:-:S03]  /*12590*/  ISETP.GE.AND P3, PT, R45, UR4, PT ;  /* 0x000000042d007c0c */ /* 0x000fc6000bf66270 */
[----:B------:R1:W-:Y:S01]  /*125a0*/  @!P1 ST.E.64 desc[UR40][R4.64], R98 ;  /* 0x0000006204009985 */ /* 0x0003e2000c101b28 */
[-C--:B0-----:R-:W-:Y:S02]  /*125b0*/  @!P0 LEA R6, P5, R60, R3.reuse, 0x2 ;  /* 0x000000033c068211 */ /* 0x081fe400078a10ff */
[----:B-1----:R-:W-:-:S04]  /*125c0*/  @!P2 LEA R4, P1, R56, R3, 0x2 ;  /* 0x000000033804a211 */ /* 0x002fc800078210ff */
[-C--:B------:R-:W-:Y:S02]  /*125d0*/  @!P2 LEA.HI.X R5, R56, R10.reuse, R57, 0x2, P1 ;  /* 0x0000000a3805a211 */ /* 0x080fe400008f1439 */
[----:B------:R-:W-:Y:S02]  /*125e0*/  ISETP.GE.AND P1, PT, R41, UR4, PT ;  /* 0x0000000429007c0c */ /* 0x000fe4000bf26270 */
[----:B--2---:R-:W-:-:S05]  /*125f0*/  @!P0 LEA.HI.X R7, R60, R10, R61, 0x2, P5 ;  /* 0x0000000a3c078211 */ /* 0x004fca00028f143d */
[----:B------:R0:W-:Y:S04]  /*12600*/  @!P0 ST.E.64 desc[UR40][R6.64], R102 ;  /* 0x0000006606008985 */ /* 0x0001e8000c101b28 */
[----:B------:R1:W-:Y:S01]  /*12610*/  @!P2 ST.E.64 desc[UR40][R4.64], R106 ;  /* 0x0000006a0400a985 */ /* 0x0003e2000c101b28 */
[----:B------:R-:W-:Y:S02]  /*12620*/  ISETP.GE.AND P2, PT, R37, UR4, PT ;  /* 0x0000000425007c0c */ /* 0x000fe4000bf46270 */
[CC--:B0-----:R-:W-:Y:S02]  /*12630*/  @!P4 LEA R6, P0, R52.reuse, R3.reuse, 0x2 ;  /* 0x000000033406c211 */ /* 0x0c1fe400078010ff */
[----:B-1----:R-:W-:Y:S02]  /*12640*/  @!P3 LEA R4, P5, R45, R3, 0x2 ;  /* 0x000000032d04b211 */ /* 0x002fe400078a10ff */
[----:B------:R-:W-:-:S02]  /*12650*/  @!P4 LEA.HI.X R7, R52, R10, R53, 0x2, P0 ;  /* 0x0000000a3407c211 */ /* 0x000fc400000f1435 */
[----:B------:R-:W-:Y:S02]  /*12660*/  ISETP.GE.AND P0, PT, R33, UR4, PT ;  /* 0x0000000421007c0c */ /* 0x000fe4000bf06270 */
[----:B------:R-:W-:Y:S01]  /*12670*/  @!P3 LEA.HI.X R5, R45, R10, R48, 0x2, P5 ;  /* 0x0000000a2d05b211 */ /* 0x000fe200028f1430 */
[----:B------:R0:W-:Y:S04]  /*12680*/  @!P4 ST.E.64 desc[UR40][R6.64], R110 ;  /* 0x0000006e0600c985 */ /* 0x0001e8000c101b28 */
[----:B------:R1:W-:Y:S01]  /*12690*/  @!P3 ST.E.64 desc[UR40][R4.64], R114 ;  /* 0x000000720400b985 */ /* 0x0003e2000c101b28 */
[----:B------:R-:W-:Y:S02]  /*126a0*/  ISETP.GE.AND P3, PT, R29, UR4, PT ;  /* 0x000000041d007c0c */ /* 0x000fe4000bf66270 */
[----:B0-----:R-:W-:-:S02]  /*126b0*/  @!P1 LEA R6, P4, R41, R3, 0x2 ;  /* 0x0000000329069211 */ /* 0x001fc400078810ff */
[-C--:B-1----:R-:W-:Y:S02]  /*126c0*/  @!P2 LEA R4, P5, R37, R3.reuse, 0x2 ;  /* 0x000000032504a211 */ /* 0x082fe400078a10ff */
[-C--:B------:R-:W-:Y:S02]  /*126d0*/  @!P1 LEA.HI.X R7, R41, R10.reuse, R44, 0x2, P4 ;  /* 0x0000000a29079211 */ /* 0x080fe400020f142c */
[----:B------:R-:W-:Y:S02]  /*126e0*/  @!P0 LEA R8, P4, R33, R3, 0x2 ;  /* 0x0000000321088211 */ /* 0x000fe400078810ff */
[-C--:B------:R-:W-:Y:S01]  /*126f0*/  @!P2 LEA.HI.X R5, R37, R10.reuse, R40, 0x2, P5 ;  /* 0x0000000a2505a211 */ /* 0x080fe200028f1428 */
[----:B------:R-:W-:Y:S01]  /*12700*/  @!P1 ST.E.64 desc[UR40][R6.64], R118 ;  /* 0x0000007606009985 */ /* 0x000fe2000c101b28 */
[----:B------:R-:W-:Y:S02]  /*12710*/  ISETP.GE.AND P1, PT, R25, UR4, PT ;  /* 0x0000000419007c0c */ /* 0x000fe4000bf26270 */
[----:B------:R-:W-:-:S02]  /*12720*/  @!P0 LEA.HI.X R9, R33, R10, R36, 0x2, P4 ;  /* 0x0000000a21098211 */ /* 0x000fc400020f1424 */
[----:B------:R-:W-:Y:S01]  /*12730*/  ISETP.GE.AND P4, PT, R12, UR4, PT ;  /* 0x000000040c007c0c */ /* 0x000fe2000bf86270 */
[----:B------:R0:W-:Y:S01]  /*12740*/  @!P2 ST.E.64 desc[UR40][R4.64], R122 ;  /* 0x0000007a0400a985 */ /* 0x0001e2000c101b28 */
[----:B------:R-:W-:-:S03]  /*12750*/  ISETP.GE.AND P2, PT, R21, UR4, PT ;  /* 0x0000000415007c0c */ /* 0x000fc6000bf46270 */
[----:B------:R1:W-:Y:S01]  /*12760*/  @!P0 ST.E.64 desc[UR40][R8.64], R126 ;  /* 0x0000007e08008985 */ /* 0x0003e2000c101b28 */
[----:B------:R-:W-:Y:S02]  /*12770*/  ISETP.GE.AND P0, PT, R14, UR4, PT ;  /* 0x000000040e007c0c */ /* 0x000fe4000bf06270 */
[----:B0-----:R-:W-:-:S04]  /*12780*/  @!P3 LEA R4, P5, R29, R3, 0x2 ;  /* 0x000000031d04b211 */ /* 0x001fc800078a10ff */
[----:B------:R-:W-:Y:S02]  /*12790*/  @!P3 LEA.HI.X R5, R29, R10, R32, 0x2, P5 ;  /* 0x0000000a1d05b211 */ /* 0x000fe400028f1420 */
[----:B------:R-:W-:-:S03]  /*127a0*/  @!P1 LEA R6, P5, R25, R3, 0x2 ;  /* 0x0000000319069211 */ /* 0x000fc600078a10ff */
[----:B------:R0:W-:Y:S01]  /*127b0*/  @!P3 ST.E.64 desc[UR40][R4.64], R130 ;  /* 0x000000820400b985 */ /* 0x0001e2000c101b28 */
[----:B------:R-:W-:Y:S02]  /*127c0*/  @!P1 LEA.HI.X R7, R25, R10, R28, 0x2, P5 ;  /* 0x0000000a19079211 */ /* 0x000fe400028f141c */
[-C--:B-1----:R-:W-:Y:S02]  /*127d0*/  @!P2 LEA R8, P5, R21, R3.reuse, 0x2 ;  /* 0x000000031508a211 */ /* 0x082fe400078a10ff */
[----:B0-----:R-:W-:-:S04]  /*127e0*/  @!P4 LEA R4, P3, R12, R3, 0x2 ;  /* 0x000000030c04c211 */ /* 0x001fc800078610ff */
[-C--:B------:R-:W-:Y:S02]  /*127f0*/  @!P4 LEA.HI.X R5, R12, R10.reuse, R13, 0x2, P3 ;  /* 0x0000000a0c05c211 */ /* 0x080fe400018f140d */
[C---:B------:R-:W-:Y:S02]  /*12800*/  @!P0 LEA R12, P3, R14.reuse, R3, 0x2 ;  /* 0x000000030e0c8211 */ /* 0x040fe400078610ff */
[-C--:B------:R-:W-:Y:S02]  /*12810*/  @!P2 LEA.HI.X R9, R21, R10.reuse, R24, 0x2, P5 ;  /* 0x0000000a1509a211 */ /* 0x080fe400028f1418 */
[----:B------:R-:W-:Y:S01]  /*12820*/  @!P0 LEA.HI.X R13, R14, R10, R15, 0x2, P3 ;  /* 0x0000000a0e0d8211 */ /* 0x000fe200018f140f */
[----:B------:R0:W-:Y:S04]  /*12830*/  @!P1 ST.E.64 desc[UR40][R6.64], R134 ;  /* 0x0000008606009985 */ /* 0x0001e8000c101b28 */
[----:B------:R0:W-:Y:S04]  /*12840*/  @!P4 ST.E.64 desc[UR40][R4.64], R138 ;  /* 0x0000008a0400c985 */ /* 0x0001e8000c101b28 */
[----:B------:R0:W-:Y:S04]  /*12850*/  @!P2 ST.E.64 desc[UR40][R8.64], R142 ;  /* 0x0000008e0800a985 */ /* 0x0001e8000c101b28 */
[----:B------:R0:W-:Y:S01]  /*12860*/  @!P0 ST.E.64 desc[UR40][R12.64], R146 ;  /* 0x000000920c008985 */ /* 0x0001e2000c101b28 */
[----:B------:R-:W-:-:S13]  /*12870*/  ISETP.GE.AND P0, PT, R11, UR4, PT ;  /* 0x000000040b007c0c */ /* 0x000fda000bf06270 */
[----:B0-----:R-:W-:Y:S05]  /*12880*/  @P0 BRA `(.L_x_781) ;  /* 0x0000001000700947 */ /* 0x001fea0003800000 */
[----:B------:R-:W2:Y:S01]  /*12890*/  LDL R14, [R1+0xd4] ;  /* 0x0000d400010e7983 */ /* 0x000ea20000100800 */
[----:B------:R-:W-:-:S04]  /*128a0*/  LEA R4, P0, R11, R3, 0x2 ;  /* 0x000000030b047211 */ /* 0x000fc800078010ff */
[----:B--2---:R-:W-:-:S05]  /*128b0*/  LEA.HI.X R5, R11, R10, R14, 0x2, P0 ;  /* 0x0000000a0b057211 */ /* 0x004fca00000f140e */
[----:B------:R0:W-:Y:S01]  /*128c0*/  ST.E.64 desc[UR40][R4.64], R150 ;  /* 0x0000009604007985 */ /* 0x0001e2000c101b28 */
[----:B------:R-:W-:Y:S05]  /*128d0*/  BRA `(.L_x_781) ;  /* 0x00000010005c7947 */ /* 0x000fea0003800000 */
.L_x_768:
[----:B-1----:R-:W3:Y:S01]  /*128e0*/  LDL.LU R6, [R1+0x38] ;  /* 0x0000380001067983 */ /* 0x002ee20000300800 */
[----:B------:R-:W-:Y:S01]  /*128f0*/  ULDC.64 UR6, c[0x0][0xc08] ;  /* 0x0003020000067ab9 */ /* 0x000fe20000000a00 */
[----:B------:R-:W-:Y:S02]  /*12900*/  ULDC.64 UR4, c[0x0][0xc00] ;  /* 0x0003000000047ab9 */ /* 0x000fe40000000a00 */
[----:B------:R-:W4:Y:S04]  /*12910*/  LDL.LU R0, [R1+0x3c] ;  /* 0x00003c0001007983 */ /* 0x000f280000300800 */
[----:B------:R-:W2:Y:S01]  /*12920*/  LDL R8, [R1+0x30] ;  /* 0x0000300001087983 */ /* 0x000ea20000100800 */
[----:B------:R-:W-:Y:S01]  /*12930*/  ISETP.NE.U32.AND P1, PT, RZ, UR6, PT ;  /* 0x00000006ff007c0c */ /* 0x000fe2000bf25070 */
[----:B------:R-:W-:Y:S01]  /*12940*/  IMAD.MOV.U32 R3, RZ, RZ, RZ ;  /* 0x000000ffff037224 */ /* 0x000fe200078e00ff */
[----:B------:R-:W-:-:S02]  /*12950*/  ISETP.NE.U32.AND P0, PT, RZ, UR4, PT ;  /* 0x00000004ff007c0c */ /* 0x000fc4000bf05070 */
[----:B------:R-:W-:Y:S02]  /*12960*/  ISETP.NE.AND.EX P1, PT, RZ, UR7, PT, P1 ;  /* 0x00000007ff007c0c */ /* 0x000fe4000bf25310 */
[----:B------:R-:W-:Y:S02]  /*12970*/  ISETP.NE.AND.EX P0, PT, RZ, UR5, PT, P0 ;  /* 0x00000005ff007c0c */ /* 0x000fe4000bf05300 */
[----:B---3--:R-:W-:Y:S01]  /*12980*/  IADD3 R4, P2, R6, UR4, RZ ;  /* 0x0000000406047c10 */ /* 0x008fe2000ff5e0ff */
[----:B------:R-:W-:-:S03]  /*12990*/  ULDC UR4, c[0x0][0xa88] ;  /* 0x0002a20000047ab9 */ /* 0x000fc60000000800 */
[----:B----4-:R-:W-:-:S05]  /*129a0*/  IADD3.X R5, R0, UR5, RZ, P2, !PT ;  /* 0x0000000500057c10 */ /* 0x010fca00097fe4ff */
[----:B------:R-:W-:Y:S01]  /*129b0*/  @P1 IADD3 R6, P2, R6, UR6, RZ ;  /* 0x0000000606061c10 */ /* 0x000fe2000ff5e0ff */
[----:B------:R-:W-:Y:S01]  /*129c0*/  IMAD.U32 R21, RZ, RZ, UR4 ;  /* 0x00000004ff157e24 */ /* 0x000fe2000f8e00ff */
[----:B------:R1:W5:Y:S02]  /*129d0*/  @P0 LDG.E R3, desc[UR40][R4.64] ;  /* 0x0000002804030981 */ /* 0x000364000c1e1900 */
[----:B------:R-:W-:-:S05]  /*129e0*/  @P1 IADD3.X R7, R0, UR7, RZ, P2, !PT ;  /* 0x0000000700071c10 */ /* 0x000fca00097fe4ff */
[----:B------:R1:W5:Y:S01]  /*129f0*/  @P1 LDG.E R21, desc[UR40][R6.64] ;  /* 0x0000002806151981 */ /* 0x000362000c1e1900 */
[----:B--2---:R-:W-:Y:S01]  /*12a00*/  ISETP.NE.AND P2, PT, R8, RZ, PT ;  /* 0x000000ff0800720c */ /* 0x004fe20003f45270 */
[----:B------:R-:W2:-:S12]  /*12a10*/  S2R R0, SR_TID.X ;  /* 0x0000000000007919 */ /* 0x000e980000002100 */
[----:B------:R-:W3:Y:S01]  /*12a20*/  @!P2 LDC R8, c[0x0][0xad4] ;  /* 0x0002b500ff08ab82 */ /* 0x000ee20000000800 */
[----:B--2---:R-:W-:Y:S01]  /*12a30*/  VIADD R30, R0, 0xffffff80 ;  /* 0xffffff80001e7836 */ /* 0x004fe20000000000 */
[----:B---3--:R1:W-:Y:S01]  /*12a40*/  @!P2 STL [R1+0x30], R8 ;  /* 0x000030080100a387 */ /* 0x0083e20000100800 */
[----:B------:R-:W-:-:S03]  /*12a50*/  ISETP.GT.AND P2, PT, R8, 0x1, PT ;  /* 0x000000010800780c */ /* 0x000fc60003f44270 */
[----:B------:R-:W-:Y:S01]  /*12a60*/  ISETP.GT.AND P3, PT, R30, 0x7f, PT ;  /* 0x0000007f1e00780c */ /* 0x000fe20003f64270 */
[----:B------:R-:W-:-:S12]  /*12a70*/  @P1 BRA `(.L_x_786) ;  /* 0x0000000000101947 */ /* 0x000fd80003800000 */
[----:B------:R-:W-:Y:S05]  /*12a80*/  @!P0 BRA `(.L_x_786) ;  /* 0x00000000000c8947 */ /* 0x000fea0003800000 */
[----:B------:R-:W2:Y:S04]  /*12a90*/  LDG.E R0, desc[UR40][R4.64] ;  /* 0x0000002804007981 */ /* 0x000ea8000c1e1900 */
[----:B-----5:R-:W2:Y:S02]  /*12aa0*/  LDG.E R21, desc[UR40][R4.64+0x4] ;  /* 0x0000042804157981 */ /* 0x020ea4000c1e1900 */
[----:B--2---:R-:W-:-:S07]  /*12ab0*/  IMAD.IADD R21, R21, 0x1, -R0 ;  /* 0x0000000115157824 */ /* 0x004fce00078e0a00 */
.L_x_786:
[----:B-1----:R-:W2:Y:S04]  /*12ac0*/  LDL.LU R4, [R1+0x34] ;  /* 0x0000340001047983 */ /* 0x002ea80000300800 */
[----:B------:R-:W3:Y:S01]  /*12ad0*/  LDL.LU R0, [R1+0xcc] ;  /* 0x0000cc0001007983 */ /* 0x000ee20000300800 */
[----:B------:R-:W-:Y:S01]  /*12ae0*/  BSSY B1, `(.L_x_787) ;  /* 0x0000039000017945 */ /* 0x000fe20003800000 */
[----:B-----5:R-:W-:Y:S02]  /*12af0*/  SHF.R.S32.HI R24, RZ, 0x1f, R3 ;  /* 0x0000001fff187819 */ /* 0x020fe40000011403 */
[----:B--2---:R-:W-:Y:S02]  /*12b00*/  SEL R31, R4, RZ, !P0 ;  /* 0x000000ff041f7207 */ /* 0x004fe40004000000 */
[----:B---3--:R-:W-:Y:S01]  /*12b10*/  SEL R26, R0, RZ, !P0 ;  /* 0x000000ff001a7207 */ /* 0x008fe20004000000 */
[----:B------:R-:W-:Y:S06]  /*12b20*/  @P3 BRA `(.L_x_788) ;  /* 0x0000000000d03947 */ /* 0x000fec0003800000 */
[----:B------:R-:W2:Y:S01]  /*12b30*/  LDL R4, [R1+0x44] ;  /* 0x0000440001047983 */ /* 0x000ea20000100800 */
[----:B------:R-:W1:Y:S01]  /*12b40*/  LDC R28, c[0x0][0xbe8] ;  /* 0x0002fa00ff1c7b82 */ /* 0x000e620000000800 */
[----:B------:R-:W2:Y:S02]  /*12b50*/  S2R R0, SR_TID.X ;  /* 0x0000000000007919 */ /* 0x000ea40000002100 */
[----:B--2---:R-:W-:Y:S02]  /*12b60*/  IMAD R0, R4, 0x80, R0 ;  /* 0x0000008004007824 */ /* 0x004fe400078e0200 */
[----:B-1----:R-:W-:-:S03]  /*12b70*/  IMAD R4, R21, R28, RZ ;  /* 0x0000001c15047224 */ /* 0x002fc600078e02ff */
[----:B------:R-:W-:-:S04]  /*12b80*/  IADD3 R33, R0, -0x80, RZ ;  /* 0xffffff8000217810 */ /* 0x000fc80007ffe0ff */
[----:B------:R-:W-:-:S13]  /*12b90*/  ISETP.GE.AND P0, PT, R33, R4, PT ;  /* 0x000000042100720c */ /* 0x000fda0003f06270 */
[----:B------:R-:W-:Y:S05]  /*12ba0*/  @P0 BRA `(.L_x_788) ;  /* 0x0000000000b00947 */ /* 0x000fea0003800000 */
[----:B------:R-:W2:Y:S01]  /*12bb0*/  LDL.LU R32, [R1+0x48] ;  /* 0x0000480001207983 */ /* 0x000ea20000300800 */
[----:B------:R-:W-:Y:S01]  /*12bc0*/  IMAD.MOV.U32 R20, RZ, RZ, 0x9b8 ;  /* 0x000009b8ff147424 */ /* 0x000fe200078e00ff */
[----:B------:R-:W-:Y:S01]  /*12bd0*/  ISETP.GT.AND P0, PT, R8, 0x1, PT ;  /* 0x000000010800780c */ /* 0x000fe20003f04270 */
[----:B------:R-:W1:Y:S01]  /*12be0*/  LDC.64 R10, c[0x0][0xba8] ;  /* 0x0002ea00ff0a7b82 */ /* 0x000e620000000a00 */
[----:B------:R-:W-:Y:S01]  /*12bf0*/  ISETP.NE.AND P1, PT, R28, 0x1, PT ;  /* 0x000000011c00780c */ /* 0x000fe20003f25270 */
[----:B------:R-:W-:Y:S01]  /*12c00*/  IMAD.MOV.U32 R25, RZ, RZ, R33 ;  /* 0x000000ffff197224 */ /* 0x000fe200078e0021 */
[----:B------:R-:W-:-:S05]  /*12c10*/  SEL R20, R20, 0x978, P0 ;  /* 0x0000097814147807 */ /* 0x000fca0000000000 */
[----:B------:R-:W3:Y:S08]  /*12c20*/  LDC.64 R4, c[0x0][R20+0x220] ;  /* 0x0000880014047b82 */ /* 0x000ef00000000a00 */
[----:B------:R-:W4:Y:S08]  /*12c30*/  LDC.64 R12, c[0x0][R20+0x218] ;  /* 0x00008600140c7b82 */ /* 0x000f300000000a00 */
[----:B------:R-:W5:Y:S08]  /*12c40*/  LDC.64 R6, c[0x0][R20+0x228] ;  /* 0x00008a0014067b82 */ /* 0x000f700000000a00 */
[----:B------:R-:W0:Y:S08]  /*12c50*/  @P1 LDC R0, c[0x0][0xbec] ;  /* 0x0002fb00ff001b82 */ /* 0x000e300000000800 */
[----:B------:R-:W5:Y:S08]  /*12c60*/  LDC.64 R8, c[0x0][R20+0x210] ;  /* 0x0000840014087b82 */ /* 0x000f700000000a00 */
[----:B------:R-:W5:Y:S01]  /*12c70*/  @P1 LDC R29, c[0x0][0xbf0] ;  /* 0x0002fc00ff1d1b82 */ /* 0x000f620000000800 */
[----:B0-----:R-:W-:-:S07]  /*12c80*/  @P1 IMAD.HI.U32 R0, R33, R0, RZ ;  /* 0x0000000021001227 */ /* 0x001fce00078e00ff */
[----:B-1----:R-:W0:Y:S01]  /*12c90*/  @!P0 LDC R10, c[0x0][0xb50] ;  /* 0x0002d400ff0a8b82 */ /* 0x002e220000000800 */
[-C--:B---3--:R-:W-:Y:S02]  /*12ca0*/  IMAD R5, R5, R31.reuse, RZ ;  /* 0x0000001f05057224 */ /* 0x088fe400078e02ff */
[----:B------:R-:W-:-:S05]  /*12cb0*/  IMAD.WIDE.U32 R14, R4, R31, RZ ;  /* 0x0000001f040e7225 */ /* 0x000fca00078e00ff */
[----:B------:R-:W1:Y:S01]  /*12cc0*/  @!P0 LDC R11, c[0x0][0xb54] ;  /* 0x0002d500ff0b8b82 */ /* 0x000e620000000800 */
[-C--:B----4-:R-:W-:Y:S02]  /*12cd0*/  IMAD R27, R13, R201.reuse, RZ ;  /* 0x000000c90d1b7224 */ /* 0x090fe400078e02ff */
[----:B------:R-:W-:Y:S01]  /*12ce0*/  IMAD.WIDE.U32 R12, R12, R201, RZ ;  /* 0x000000c90c0c7225 */ /* 0x000fe200078e00ff */
[----:B-----5:R-:W-:-:S03]  /*12cf0*/  @P1 SHF.R.U32.HI R25, RZ, R29, R0 ;  /* 0x0000001dff191219 */ /* 0x020fc60000011600 */
[----:B------:R-:W-:Y:S01]  /*12d00*/  IMAD R29, R4, R26, R5 ;  /* 0x0000001a041d7224 */ /* 0x000fe200078e0205 */
[----:B------:R-:W-:Y:S01]  /*12d10*/  IADD3 R12, P1, P3, R14, R12, R3 ;  /* 0x0000000c0e0c7210 */ /* 0x000fe20007b3e003 */
[----:B------:R-:W-:Y:S02]  /*12d20*/  IMAD.IADD R27, R13, 0x1, R27 ;  /* 0x000000010d1b7824 */ /* 0x000fe400078e021b */
[----:B------:R-:W-:Y:S02]  /*12d30*/  IMAD.MOV R0, RZ, RZ, -R25 ;  /* 0x000000ffff007224 */ /* 0x000fe400078e0a19 */
[----:B------:R-:W-:Y:S01]  /*12d40*/  IMAD.IADD R29, R15, 0x1, R29 ;  /* 0x000000010f1d7824 */ /* 0x000fe200078e021d */
[----:B--2---:R-:W-:-:S05]  /*12d50*/  SEL R5, R32, RZ, P0 ;  /* 0x000000ff20057207 */ /* 0x004fca0000000000 */
[-C--:B------:R-:W-:Y:S02]  /*12d60*/  IMAD R13, R7, R5.reuse, RZ ;  /* 0x00000005070d7224 */ /* 0x080fe400078e02ff */
[----:B------:R-:W-:-:S04]  /*12d70*/  IMAD.WIDE.U32 R6, R6, R5, RZ ;  /* 0x0000000506067225 */ /* 0x000fc800078e00ff */
[----:B------:R-:W-:Y:S01]  /*12d80*/  IMAD R5, R28, R0, R33 ;  /* 0x000000001c057224 */ /* 0x000fe200078e0221 */
[----:B------:R-:W-:Y:S01]  /*12d90*/  IADD3.X R0, R29, R27, R24, P1, P3 ;  /* 0x0000001b1d007210 */ /* 0x000fe20000fe6418 */
[----:B------:R-:W-:Y:S01]  /*12da0*/  IMAD.IADD R13, R7, 0x1, R13 ;  /* 0x00000001070d7824 */ /* 0x000fe200078e020d */
[----:B------:R-:W-:Y:S02]  /*12db0*/  IADD3 R6, P0, P1, R25, R12, R6 ;  /* 0x0000000c19067210 */ /* 0x000fe4000791e006 */
[----:B------:R-:W-:-:S04]  /*12dc0*/  SHF.R.S32.HI R25, RZ, 0x1f, R25 ;  /* 0x0000001fff197819 */ /* 0x000fc80000011419 */
[----:B------:R-:W-:Y:S01]  /*12dd0*/  IADD3.X R7, R25, R0, R13, P0, P1 ;  /* 0x0000000019077210 */ /* 0x000fe200007e240d */
[-C--:B------:R-:W-:Y:S01]  /*12de0*/  IMAD R0, R9, R5.reuse, RZ ;  /* 0x0000000509007224 */ /* 0x080fe200078e02ff */
[----:B------:R-:W-:Y:S01]  /*12df0*/  SHF.R.S32.HI R13, RZ, 0x1f, R5 ;  /* 0x0000001fff0d7819 */ /* 0x000fe20000011405 */
[----:B------:R-:W-:-:S04]  /*12e00*/  IMAD.WIDE.U32 R6, R8, R5, R6 ;  /* 0x0000000508067225 */ /* 0x000fc800078e0006 */
[----:B------:R-:W-:Y:S01]  /*12e10*/  IMAD R13, R8, R13, R0 ;  /* 0x0000000d080d7224 */ /* 0x000fe200078e0200 */
[----:B0-----:R-:W-:Y:S01]  /*12e20*/  LEA R10, P0, R6, R10, 0x2 ;  /* 0x0000000a060a7211 */ /* 0x001fe200078010ff */
[----:B------:R-:W-:Y:S02]  /*12e30*/  IMAD.MOV.U32 R5, RZ, RZ, -0x800000 ;  /* 0xff800000ff057424 */ /* 0x000fe400078e00ff */
[----:B------:R-:W-:-:S05]  /*12e40*/  IMAD.IADD R0, R7, 0x1, R13 ;  /* 0x0000000107007824 */ /* 0x000fca00078e020d */
[----:B-1----:R-:W-:-:S05]  /*12e50*/  LEA.HI.X R11, R6, R11, R0, 0x2, P0 ;  /* 0x0000000b060b7211 */ /* 0x002fca00000f1400 */
[----:B------:R1:W-:Y:S02]  /*12e60*/  STG.E desc[UR40][R10.64], R5 ;  /* 0x000000050a007986 */ /* 0x0003e4000c101928 */
.L_x_788:
[----:B------:R-:W-:Y:S05]  /*12e70*/  BSYNC B1 ;  /* 0x0000000000017941 */ /* 0x000fea0003800000 */
.L_x_787:
[----:B------:R-:W-:Y:S05]  /*12e80*/  @P2 BRA `(.L_x_781) ;  /* 0x0000000800f02947 */ /* 0x000fea0003800000 */
[----:B------:R-:W2:Y:S01]  /*12e90*/  LDL R25, [R1+0x44] ;  /* 0x0000440001197983 */ /* 0x000ea20000100800 */
[----:B------:R-:W3:Y:S01]  /*12ea0*/  LDC R8, c[0x0][0xbe8] ;  /* 0x0002fa00ff087b82 */ /* 0x000ee20000000800 */
[----:B-1----:R-:W-:Y:S01]  /*12eb0*/  SHF.R.S32.HI R5, RZ, 0x1f, R30 ;  /* 0x0000001fff057819 */ /* 0x002fe2000001141e */
[----:B------:R-:W-:Y:S01]  /*12ec0*/  ULDC.64 UR4, c[0x0][0xaa0] ;  /* 0x0002a80000047ab9 */ /* 0x000fe20000000a00 */
[----:B------:R-:W-:Y:S01]  /*12ed0*/  ULDC.64 UR6, c[0x0][0xaf0] ;  /* 0x0002bc0000067ab9 */ /* 0x000fe20000000a00 */
[----:B------:R-:W-:Y:S01]  /*12ee0*/  IMAD R0, R24, UR4, RZ ;  /* 0x0000000418007c24 */ /* 0x000fe2000f8e02ff */
[----:B------:R-:W-:Y:S01]  /*12ef0*/  LEA.HI R6, R5, R30, RZ, 0x3 ;  /* 0x0000001e05067211 */ /* 0x000fe200078f18ff */
[----:B------:R-:W-:-:S03]  /*12f00*/  IMAD.WIDE.U32 R4, R3, UR4, RZ ;  /* 0x0000000403047c25 */ /* 0x000fc6000f8e00ff */
[----:B------:R-:W-:Y:S01]  /*12f10*/  LOP3.LUT R9, R6, 0xfffffff8, RZ, 0xc0, !PT ;  /* 0xfffffff806097812 */ /* 0x000fe200078ec0ff */
[----:B------:R-:W-:Y:S01]  /*12f20*/  IMAD R7, R3, UR5, R0 ;  /* 0x0000000503077c24 */ /* 0x000fe2000f8e0200 */
[----:B------:R-:W-:Y:S01]  /*12f30*/  SHF.R.S32.HI R24, RZ, 0x3, R6 ;  /* 0x00000003ff187819 */ /* 0x000fe20000011406 */
[----:B------:R-:W-:Y:S01]  /*12f40*/  ULDC.64 UR4, c[0x0][0xae8] ;  /* 0x0002ba0000047ab9 */ /* 0x000fe20000000a00 */
[----:B------:R-:W-:Y:S01]  /*12f50*/  IADD3 R9, R30, -R9, RZ ;  /* 0x800000091e097210 */ /* 0x000fe20007ffe0ff */
[----:B------:R-:W-:Y:S02]  /*12f60*/  IMAD.IADD R5, R5, 0x1, R7 ;  /* 0x0000000105057824 */ /* 0x000fe400078e0207 */
[----:B------:R-:W-:Y:S02]  /*12f70*/  IMAD R6, R26, UR6, RZ ;  /* 0x000000061a067c24 */ /* 0x000fe4000f8e02ff */
[----:B------:R-:W-:Y:S02]  /*12f80*/  IMAD R0, R9, 0x20, R24 ;  /* 0x0000002009007824 */ /* 0x000fe400078e0218 */
[----:B------:R-:W-:Y:S01]  /*12f90*/  IMAD.WIDE.U32 R4, R201, UR4, R4 ;  /* 0x00000004c9047c25 */ /* 0x000fe2000f8e0004 */
[----:B---3--:R-:W-:-:S03]  /*12fa0*/  ISETP.NE.AND P0, PT, R8, 0x1, PT ;  /* 0x000000010800780c */ /* 0x008fc60003f05270 */
[----:B------:R-:W-:Y:S01]  /*12fb0*/  IMAD R5, R201, UR5, R5 ;  /* 0x00000005c9057c24 */ /* 0x000fe2000f8e0205 */
[----:B------:R-:W-:Y:S01]  /*12fc0*/  ULDC.64 UR4, c[0x0][0xae0] ;  /* 0x0002b80000047ab9 */ /* 0x000fe20000000a00 */
[C---:B------:R-:W-:Y:S02]  /*12fd0*/  IMAD R7, R31.reuse, UR7, R6 ;  /* 0x000000071f077c24 */ /* 0x040fe4000f8e0206 */
[----:B------:R-:W-:-:S04]  /*12fe0*/  IMAD.WIDE.U32 R4, R31, UR6, R4 ;  /* 0x000000061f047c25 */ /* 0x000fc8000f8e0004 */
[----:B------:R-:W-:Y:S02]  /*12ff0*/  IMAD.IADD R5, R5, 0x1, R7 ;  /* 0x0000000105057824 */ /* 0x000fe400078e0207 */
[----:B------:R-:W1:Y:S08]  /*13000*/  @P0 LDC R10, c[0x0][0xbec] ;  /* 0x0002fb00ff0a0b82 */ /* 0x000e700000000800 */
[----:B------:R-:W3:Y:S01]  /*13010*/  @P0 LDC R11, c[0x0][0xbf0] ;  /* 0x0002fc00ff0b0b82 */ /* 0x000ee20000000800 */
[----:B--2---:R-:W-:-:S04]  /*13020*/  IMAD R9, R25, 0x80, R0 ;  /* 0x0000008019097824 */ /* 0x004fc800078e0200 */
[----:B-1----:R-:W-:-:S04]  /*13030*/  @P0 IMAD.HI.U32 R0, R9, R10, RZ ;  /* 0x0000000a09000227 */ /* 0x002fc800078e00ff */
[----:B------:R-:W-:Y:S01]  /*13040*/  IMAD.MOV.U32 R3, RZ, RZ, R9 ;  /* 0x000000ffff037224 */ /* 0x000fe200078e0009 */
[----:B---3--:R-:W-:-:S04]  /*13050*/  @P0 SHF.R.U32.HI R3, RZ, R11, R0 ;  /* 0x0000000bff030219 */ /* 0x008fc80000011600 */
        /* <DEDUP_REMOVED lines=14> */
[----:B------:R-:W-:Y:S01]  /*13140*/  IMAD.IADD R5, R5, 0x1, R7 ;  /* 0x0000000105057824 */ /* 0x000fe200078e0207 */
[----:B------:R-:W-:-:S04]  /*13150*/  UMOV UR4, 0xffffffff ;  /* 0xffffffff00047882 */ /* 0x000fc80000000000 */
[----:B------:R-:W-:Y:S01]  /*13160*/  LEA.HI.X R20, R4, UR5, R5, 0x1, P0 ;  /* 0x0000000504147c11 */ /* 0x000fe200080f0c05 */
[----:B------:R-:W-:Y:S06]  /*13170*/  BRA.DIV UR4, `(.L_x_789) ;  /* 0x0000008e04707947 */ /* 0x000fec000b800000 */
[----:B------:R1:W2:Y:S04]  /*13180*/  SHFL.IDX PT, R0, R20, RZ, 0x181f ;  /* 0x00181fff14007589 */ /* 0x0002a800000e0000 */
[----:B------:R1:W3:Y:S02]  /*13190*/  SHFL.IDX PT, R14, R3, RZ, 0x181f ;  /* 0x00181fff030e7589 */ /* 0x0002e400000e0000 */
.L_x_989:
[----:B------:R-:W-:Y:S01]  /*131a0*/  IMAD R21, R21, R8, RZ ;  /* 0x0000000815157224 */ /* 0x000fe200078e02ff */
[----:B------:R-:W-:Y:S01]  /*131b0*/  LEA R24, R25, R24, 0x7 ;  /* 0x0000001819187211 */ /* 0x000fe200078e38ff */
[----:B------:R-:W-:Y:S03]  /*131c0*/  BSSY B1, `(.L_x_790) ;  /* 0x000001e000017945 */ /* 0x000fe60003800000 */
        /* <DEDUP_REMOVED lines=10> */
[C---:B------:R-:W-:Y:S01]  /*13270*/  VIADD R25, R207.reuse, 0x80 ;  /* 0x00000080cf197836 */ /* 0x040fe20000000000 */
[----:B------:R-:W-:Y:S01]  /*13280*/  ISETP.GE.AND P0, PT, R12, UR4, PT ;  /* 0x000000040c007c0c */ /* 0x000fe2000bf06270 */
[----:B------:R-:W-:Y:S01]  /*13290*/  VIADD R13, R207, 0xc0 ;  /* 0x000000c0cf0d7836 */ /* 0x000fe20000000000 */
[----:B------:R-:W-:-:S02]  /*132a0*/  SHF.R.S32.HI R9, RZ, 0x1f, R207 ;  /* 0x0000001fff097819 */ /* 0x000fc400000114cf */
[----:B------:R-:W-:Y:S02]  /*132b0*/  SHF.R.S32.HI R11, RZ, 0x1f, R11 ;  /* 0x0000001fff0b7819 */ /* 0x000fe4000001140b */
[----:B------:R-:W-:Y:S02]  /*132c0*/  SHF.R.S32.HI R25, RZ, 0x1f, R25 ;  /* 0x0000001fff197819 */ /* 0x000fe40000011419 */
[CC--:B---3--:R-:W-:Y:S02]  /*132d0*/  @!P3 LEA R4, P5, R207.reuse, R14.reuse, 0x1 ;  /* 0x0000000ecf04b211 */ /* 0x0c8fe400078a08ff */
[----:B------:R-:W-:Y:S02]  /*132e0*/  @!P2 LEA R6, P4, R10, R14, 0x1 ;  /* 0x0000000e0a06a211 */ /* 0x000fe400078808ff */
[----:B--2---:R-:W-:Y:S02]  /*132f0*/  @!P3 LEA.HI.X R5, R207, R0, R9, 0x1, P5 ;  /* 0x00000000cf05b211 */ /* 0x004fe400028f0c09 */
[----:B------:R-:W-:-:S02]  /*13300*/  @!P1 LEA R8, P5, R15, R14, 0x1 ;  /* 0x0000000e0f089211 */ /* 0x000fc400078a08ff */
[----:B------:R-:W-:Y:S01]  /*13310*/  @!P2 LEA.HI.X R7, R10, R0, R11, 0x1, P4 ;  /* 0x000000000a07a211 */ /* 0x000fe200020f0c0b */
[----:B------:R4:W-:Y:S01]  /*13320*/  @!P3 ST.E.128 desc[UR40][R4.64], RZ ;  /* 0x000000ff0400b985 */ /* 0x0009e2000c101d28 */
[----:B------:R-:W-:Y:S02]  /*13330*/  SHF.R.S32.HI R13, RZ, 0x1f, R13 ;  /* 0x0000001fff0d7819 */ /* 0x000fe4000001140d */
[C---:B------:R-:W-:Y:S01]  /*13340*/  @!P0 LEA R10, P4, R12.reuse, R14, 0x1 ;  /* 0x0000000e0c0a8211 */ /* 0x040fe200078808ff */
[----:B------:R4:W-:Y:S01]  /*13350*/  @!P2 ST.E.128 desc[UR40][R6.64], RZ ;  /* 0x000000ff0600a985 */ /* 0x0009e2000c101d28 */
[-C--:B------:R-:W-:Y:S02]  /*13360*/  @!P1 LEA.HI.X R9, R15, R0.reuse, R25, 0x1, P5 ;  /* 0x000000000f099211 */ /* 0x080fe400028f0c19 */
[----:B------:R-:W-:-:S03]  /*13370*/  @!P0 LEA.HI.X R11, R12, R0, R13, 0x1, P4 ;  /* 0x000000000c0b8211 */ /* 0x000fc600020f0c0d */
[----:B------:R4:W-:Y:S04]  /*13380*/  @!P1 ST.E.128 desc[UR40][R8.64], RZ ;  /* 0x000000ff08009985 */ /* 0x0009e8000c101d28 */
[----:B------:R4:W-:Y:S02]  /*13390*/  @!P0 ST.E.128 desc[UR40][R10.64], RZ ;  /* 0x000000ff0a008985 */ /* 0x0009e4000c101d28 */
.L_x_791:
[----:B------:R-:W-:Y:S05]  /*133a0*/  BSYNC B1 ;  /* 0x0000000000017941 */ /* 0x000fea0003800000 */
.L_x_790:
[----:B------:R-:W-:-:S03]  /*133b0*/  UMOV UR4, 0xffffffff ;  /* 0xffffffff00047882 */ /* 0x000fc60000000000 */
[----:B------:R-:W-:Y:S05]  /*133c0*/  BRA.DIV UR4, `(.L_x_792) ;  /* 0x0000008e04107947 */ /* 0x000fea000b800000 */
[----:B--2---:R2:W0:Y:S04]  /*133d0*/  SHFL.IDX PT, R0, R20, 0x1, 0x181f ;  /* 0x00381f0014007f89 */ /* 0x00442800000e0000 */
[----:B---3--:R2:W3:Y:S02]  /*133e0*/  SHFL.IDX PT, R14, R3, 0x1, 0x181f ;  /* 0x00381f00030e7f89 */ /* 0x0084e400000e0000 */
.L_x_993:
[----:B----4-:R-:W-:Y:S01]  /*133f0*/  VIADD R4, R24, 0x20 ;  /* 0x0000002018047836 */ /* 0x010fe20000000000 */
        /* <DEDUP_REMOVED lines=8> */
[C---:B------:R-:W-:Y:S01]  /*13480*/  VIADD R11, R207.reuse, 0x40 ;  /* 0x00000040cf0b7836 */ /* 0x040fe20000000000 */
        /* <DEDUP_REMOVED lines=8> */
[CC--:B---3--:R-:W-:Y:S02]  /*13510*/  @!P3 LEA R4, P5, R207.reuse, R14.reuse, 0x1 ;  /* 0x0000000ecf04b211 */ /* 0x0c8fe400078a08ff */
[----:B------:R-:W-:Y:S02]  /*13520*/  @!P2 LEA R6, P4, R10, R14, 0x1 ;  /* 0x0000000e0a06a211 */ /* 0x000fe400078808ff */
[----:B0-----:R-:W-:-:S02]  /*13530*/  @!P3 LEA.HI.X R5, R207, R0, R8, 0x1, P5 ;  /* 0x00000000cf05b211 */ /* 0x001fc400028f0c08 */
[C---:B------:R-:W-:Y:S02]  /*13540*/  @!P1 LEA R8, P5, R15.reuse, R14, 0x1 ;  /* 0x0000000e0f089211 */ /* 0x040fe400078a08ff */
        /* <DEDUP_REMOVED lines=9> */
.L_x_794:
[----:B------:R-:W-:Y:S05]  /*135e0*/  BSYNC B1 ;  /* 0x0000000000017941 */ /* 0x000fea0003800000 */
.L_x_793:
[----:B------:R-:W-:-:S03]  /*135f0*/  UMOV UR4, 0xffffffff ;  /* 0xffffffff00047882 */ /* 0x000fc60000000000 */
[----:B------:R-:W-:Y:S05]  /*13600*/  BRA.DIV UR4, `(.L_x_795) ;  /* 0x0000008a04c87947 */ /* 0x000fea000b800000 */
[----:B0-----:R0:W0:Y:S04]  /*13610*/  SHFL.IDX PT, R0, R20, 0x2, 0x181f ;  /* 0x00581f0014007f89 */ /* 0x00102800000e0000 */
[----:B---3--:R3:W0:Y:S02]  /*13620*/  SHFL.IDX PT, R14, R3, 0x2, 0x181f ;  /* 0x00581f00030e7f89 */ /* 0x00862400000e0000 */
.L_x_997:
[----:B----4-:R-:W-:Y:S01]  /*13630*/  VIADD R4, R24, 0x40 ;  /* 0x0000004018047836 */ /* 0x010fe20000000000 */
        /* <DEDUP_REMOVED lines=21> */
[----:B------:R4:W-:Y:S01]  /*13790*/  @!P3 ST.E.128 desc[UR40][R4.64], RZ ;  /* 0x000000ff0400b985 */ /* 0x0009e2000c101d28 */
[----:B------:R-:W-:Y:S02]  /*137a0*/  @!P2 LEA.HI.X R7, R10, R0, R11, 0x1, P4 ;  /* 0x000000000a07a211 */ /* 0x000fe400020f0c0b */
[----:B------:R-:W-:Y:S02]  /*137b0*/  SHF.R.S32.HI R13, RZ, 0x1f, R13 ;  /* 0x0000001fff0d7819 */ /* 0x000fe4000001140d */
[C---:B------:R-:W-:Y:S01]  /*137c0*/  @!P0 LEA R10, P4, R12.reuse, R14, 0x1 ;  /* 0x0000000e0c0a8211 */ /* 0x040fe200078808ff */
[----:B------:R4:W-:Y:S01]  /*137d0*/  @!P2 ST.E.128 desc[UR40][R6.64], RZ ;  /* 0x000000ff0600a985 */ /* 0x0009e2000c101d28 */
[-C--:B------:R-:W-:Y:S02]  /*137e0*/  @!P1 LEA.HI.X R9, R15, R0.reuse, R25, 0x1, P5 ;  /* 0x000000000f099211 */ /* 0x080fe400028f0c19 */
[----:B------:R-:W-:-:S03]  /*137f0*/  @!P0 LEA.HI.X R11, R12, R0, R13, 0x1, P4 ;  /* 0x000000000c0b8211 */ /* 0x000fc600020f0c0d */
[----:B------:R4:W-:Y:S04]  /*13800*/  @!P1 ST.E.128 desc[UR40][R8.64], RZ ;  /* 0x000000ff08009985 */ /* 0x0009e8000c101d28 */
[----:B------:R4:W-:Y:S02]  /*13810*/  @!P0 ST.E.128 desc[UR40][R10.64], RZ ;  /* 0x000000ff0a008985 */ /* 0x0009e4000c101d28 */
.L_x_797:
[----:B------:R-:W-:Y:S05]  /*13820*/  BSYNC B1 ;  /* 0x0000000000017941 */ /* 0x000fea0003800000 */
.L_x_796:
[----:B------:R-:W-:-:S03]  /*13830*/  UMOV UR4, 0xffffffff ;  /* 0xffffffff00047882 */ /* 0x000fc60000000000 */
[----:B------:R-:W-:Y:S05]  /*13840*/  BRA.DIV UR4, `(.L_x_798) ;  /* 0x0000008a04807947 */ /* 0x000fea000b800000 */
[----:B0-----:R0:W0:Y:S04]  /*13850*/  SHFL.IDX PT, R0, R20, 0x3, 0x181f ;  /* 0x00781f0014007f89 */ /* 0x00102800000e0000 */
[----:B------:R0:W0:Y:S02]  /*13860*/  SHFL.IDX PT, R14, R3, 0x3, 0x181f ;  /* 0x00781f00030e7f89 */ /* 0x00002400000e0000 */
.L_x_1001:
[----:B0123--:R-:W-:-:S05]  /*13870*/  VIADD R3, R24, 0x60 ;  /* 0x0000006018037836 */ /* 0x00ffca0000000000 */
[----:B------:R-:W-:-:S13]  /*13880*/  ISETP.GE.AND P0, PT, R3, R21, PT ;  /* 0x000000150300720c */ /* 0x000fda0003f06270 */
[----:B------:R-:W-:Y:S05]  /*13890*/  @P0 BRA `(.L_x_781) ;  /* 0x00000000006c0947 */ /* 0x000fea0003800000 */
[C---:B----4-:R-:W-:Y:S01]  /*138a0*/  VIADD R10, R207.reuse, 0x40 ;  /* 0x00000040cf0a7836 */ /* 0x050fe20000000000 */
        /* <DEDUP_REMOVED lines=12> */
[CC--:B------:R-:W-:Y:S02]  /*13970*/  @!P3 LEA R4, P5, R207.reuse, R14.reuse, 0x1 ;  /* 0x0000000ecf04b211 */ /* 0x0c0fe400078a08ff */
        /* <DEDUP_REMOVED lines=13> */
.L_x_781:
[----:B------:R-:W-:Y:S05]  /*13a50*/  BSYNC B0 ;  /* 0x0000000000007941 */ /* 0x000fea0003800000 */
.L_x_767:
[----:B------:R-:W-:Y:S02]  /*13a60*/  ULDC UR4, c[0x0][0xc3c] ;  /* 0x00030f0000047ab9 */ /* 0x000fe40000000800 */
[----:B------:R-:W-:-:S13]  /*13a70*/  ISETP.GE.AND P0, PT, R51, UR4, PT ;  /* 0x0000000433007c0c */ /* 0x000fda000bf06270 */
[----:B------:R-:W-:Y:S05]  /*13a80*/  @!P0 BRA `(.L_x_799) ;  /* 0xfffffedc007c8947 */ /* 0x000fea000383ffff */
[----:B------:R-:W-:Y:S05]  /*13a90*/  BRA `(.L_x_643) ;  /* 0x0000007000007947 */ /* 0x000fea0003800000 */
.L_x_641:
[----:B------:R-:W-:-:S08]  /*13aa0*/  NOP ;  /* 0x0000000000007918 */ /* 0x000fd00000000000 */
[----:B------:R-:W0:-:S00]  /*13ab0*/  USETMAXREG.DEALLOC.CTAPOOL 0x28 ;  /* 0x00000028000079c8 */ /* 0x000e0000080e0500 */
[----:B0-----:R-:W2:Y:S01]  /*13ac0*/  LDL.LU R3, [R1] ;  /* 0x0000000001037983 */ /* 0x001ea20000300800 */
[----:B------:R-:W-:Y:S01]  /*13ad0*/  LOP3.LUT R2, R2, 0x3, RZ, 0xc0, !PT ;  /* 0x0000000302027812 */ /* 0x000fe200078ec0ff */
[----:B------:R-:W-:-:S05]  /*13ae0*/  IMAD.MOV.U32 R6, RZ, RZ, RZ ;  /* 0x000000ffff067224 */ /* 0x000fca00078e00ff */
[----:B------:R-:W0:Y:S02]  /*13af0*/  SHFL.IDX PT, R2, R2, RZ, 0x1f ;  /* 0x00001fff02027589 */ /* 0x000e2400000e0000 */
[----:B0-----:R-:W-:Y:S02]  /*13b00*/  ISETP.NE.AND P0, PT, R2, RZ, PT ;  /* 0x000000ff0200720c */ /* 0x001fe40003f05270 */
[----:B--2---:R-:W-:-:S11]  /*13b10*/  LOP3.LUT R3, R3, 0xffffff7f, RZ, 0xc0, !PT ;  /* 0xffffff7f03037812 */ /* 0x004fd600078ec0ff */
[----:B------:R-:W-:-:S05]  /*13b20*/  @P0 LOP3.LUT R3, R3, 0x80, RZ, 0xfc, !PT ;  /* 0x0000008003030812 */ /* 0x000fca00078efcff */
[----:B------:R0:W-:Y:S01]  /*13b30*/  STL [R1], R3 ;  /* 0x0000000301007387 */ /* 0x0001e20000100800 */
[----:B------:R-:W-:Y:S05]  /*13b40*/  @!P0 BRA `(.L_x_800) ;  /* 0x00000000001c8947 */ /* 0x000fea0003800000 */
[----:B------:R-:W1:Y:S08]  /*13b50*/  S2UR UR5, SR_CgaCtaId ;  /* 0x00000000000579c3 */ /* 0x000e700000008800 */
[----:B------:R-:W-:Y:S06]  /*13b60*/  BAR.SYNC.DEFER_BLOCKING 0x5, 0x180 ;  /* 0x0146000000007b1d */ /* 0x000fec0000010000 */
[----:B------:R-:W-:-:S02]  /*13b70*/  UMOV UR4, 0x400 ;  /* 0x0000040000047882 */ /* 0x000fc40000000000 */
[----:B-1----:R-:W-:-:S09]  /*13b80*/  ULEA UR4, UR5, UR4, 0x18 ;  /* 0x0000000405047291 */ /* 0x002fd2000f8ec03f */
[----:B------:R-:W1:Y:S01]  /*13b90*/  LDS.128 R16, [UR4+0x228d0] ;  /* 0x0228d004ff107984 */ /* 0x000e620008000c00 */
[----:B------:R-:W-:Y:S06]  /*13ba0*/  BAR.ARV 0x4, 0x180 ;  /* 0x0106000000007b1d */ /* 0x000fec0000002000 */
[----:B------:R-:W-:Y:S05]  /*13bb0*/  BRA `(.L_x_801) ;  /* 0x0000000800947947 */ /* 0x000fea0003800000 */
.L_x_800:
[----:B------:R-:W-:Y:S01]  /*13bc0*/  LOP3.LUT R7, R0, 0x1f, RZ, 0xc0, !PT ;  /* 0x0000001f00077812 */ /* 0x000fe200078ec0ff */
[----:B------:R-:W-:Y:S01]  /*13bd0*/  ULDC UR4, c[0x0][0xc3c] ;  /* 0x00030f0000047ab9 */ /* 0x000fe20000000800 */
[----:B------:R-:W-:Y:S01]  /*13be0*/  IMAD.MOV.U32 R9, RZ, RZ, RZ ;  /* 0x000000ffff097224 */ /* 0x000fe200078e00ff */
[----:B------:R-:W1:Y:S01]  /*13bf0*/  S2UR UR6, SR_CTAID.X ;  /* 0x00000000000679c3 */ /* 0x000e620000002500 */
[----:B------:R-:W-:Y:S01]  /*13c00*/  ISETP.NE.AND P0, PT, R7, 0x1f, PT ;  /* 0x0000001f0700780c */ /* 0x000fe20003f05270 */
[----:B------:R-:W-:-:S03]  /*13c10*/  ULDC UR5, c[0x0][0xc38] ;  /* 0x00030e0000057ab9 */ /* 0x000fc60000000800 */
[----:B------:R-:W-:-:S13]  /*13c20*/  ISETP.GE.OR P1, PT, R7, UR4, !P0 ;  /* 0x0000000407007c0c */ /* 0x000fda000c726670 */
[----:B------:R-:W2:Y:S08]  /*13c30*/  @!P1 LDC.64 R4, c[0x0][0xc80] ;  /* 0x00032000ff049b82 */ /* 0x000eb00000000a00 */
[----:B0-----:R-:W0:Y:S01]  /*13c40*/  @!P1 LDC.64 R2, c[0x0][0xc78] ;  /* 0x00031e00ff029b82 */ /* 0x001e220000000a00 */
[----:B--2---:R-:W-:-:S05]  /*13c50*/  @!P1 IMAD.WIDE.U32 R4, R7, 0x4, R4 ;  /* 0x0000000407049825 */ /* 0x004fca00078e0004 */
[----:B------:R-:W2:Y:S01]  /*13c60*/  @!P1 LDG.E R6, desc[UR40][R4.64] ;  /* 0x0000002804069981 */ /* 0x000ea2000c1e1900 */
[----:B0-----:R-:W-:-:S05]  /*13c70*/  @!P1 IMAD.WIDE.U32 R2, R7, 0x4, R2 ;  /* 0x0000000407029825 */ /* 0x001fca00078e0002 */
[----:B------:R-:W2:Y:S01]  /*13c80*/  @!P1 LDG.E R9, desc[UR40][R2.64] ;  /* 0x0000002802099981 */ /* 0x000ea2000c1e1900 */
[C---:B------:R-:W-:Y:S02]  /*13c90*/  ISETP.NE.AND P1, PT, R7.reuse, RZ, PT ;  /* 0x000000ff0700720c */ /* 0x040fe40003f25270 */
[C---:B------:R-:W-:Y:S02]  /*13ca0*/  ISETP.GE.U32.AND P2, PT, R7.reuse, 0x2, PT ;  /* 0x000000020700780c */ /* 0x040fe40003f46070 */
[C---:B------:R-:W-:Y:S02]  /*13cb0*/  ISETP.GE.U32.AND P3, PT, R7.reuse, 0x4, PT ;  /* 0x000000040700780c */ /* 0x040fe40003f66070 */
[C---:B------:R-:W-:Y:S02]  /*13cc0*/  ISETP.GE.U32.AND P4, PT, R7.reuse, 0x8, PT ;  /* 0x000000080700780c */ /* 0x040fe40003f86070 */
[----:B------:R-:W-:Y:S01]  /*13cd0*/  ISETP.GE.U32.AND P5, PT, R7, 0x10, PT ;  /* 0x000000100700780c */ /* 0x000fe20003fa6070 */
[----:B------:R-:W-:Y:S01]  /*13ce0*/  UMOV UR4, URZ ;  /* 0x0000003f00047c82 */ /* 0x000fe20008000000 */
        /* <DEDUP_REMOVED lines=17> */
[----:B0-----:R-:W-:-:S05]  /*13e00*/  IMAD R8, R8, UR5, RZ ;  /* 0x0000000508087c24 */ /* 0x001fca000f8e02ff */
[----:B-1----:R-:W-:Y:S01]  /*13e10*/  ISETP.GT.AND P6, PT, R8, UR6, PT ;  /* 0x0000000608007c0c */ /* 0x002fe2000bfc4270 */
[----:B------:R-:W-:-:S12]  /*13e20*/  IMAD.MOV.U32 R3, RZ, RZ, R8 ;  /* 0x000000ffff037224 */ /* 0x000fd800078e0008 */
[----:B------:R-:W-:Y:S05]  /*13e30*/  @P6 BRA `(.L_x_802) ;  /* 0x0000000000a06947 */ /* 0x000fea0003800000 */
[----:B------:R-:W-:Y:S01]  /*13e40*/  MOV R8, R3 ;  /* 0x0000000300087202 */ /* 0x000fe20000000f00 */
[----:B------:R-:W-:Y:S01]  /*13e50*/  UMOV UR4, URZ ;  /* 0x0000003f00047c82 */ /* 0x000fe20008000000 */
[----:B------:R-:W-:-:S05]  /*13e60*/  ULDC UR5, c[0x0][0xc38] ;  /* 0x00030e0000057ab9 */ /* 0x000fca0000000800 */
.L_x_804:
[----:B------:R-:W0:Y:S01]  /*13e70*/  LDC R2, c[0x0][0xc3c] ;  /* 0x00030f00ff027b82 */ /* 0x000e220000000800 */
[----:B------:R-:W-:Y:S01]  /*13e80*/  UIADD3 UR4, UR4, 0x1f, URZ ;  /* 0x0000001f04047890 */ /* 0x000fe2000fffe03f */
[----:B------:R-:W-:Y:S02]  /*13e90*/  ULDC UR7, c[0x0][0xc3c] ;  /* 0x00030f0000077ab9 */ /* 0x000fe40000000800 */
[----:B------:R-:W-:-:S03]  /*13ea0*/  IMAD.U32 R19, RZ, RZ, UR7 ;  /* 0x00000007ff137e24 */ /* 0x000fc6000f8e00ff */
        /* <DEDUP_REMOVED lines=26> */
[----:B0-----:R-:W-:-:S04]  /*14050*/  SEL R2, R2, RZ, P5 ;  /* 0x000000ff02027207 */ /* 0x001fc80002800000 */
[----:B------:R-:W-:-:S05]  /*14060*/  IADD3 R5, R3, R2, RZ ;  /* 0x0000000203057210 */ /* 0x000fca0007ffe0ff */
[----:B------:R-:W0:Y:S02]  /*14070*/  SHFL.IDX PT, R2, R5, 0x1f, 0x1f ;  /* 0x03e01f0005027f89 */ /* 0x000e2400000e0000 */
[----:B0-----:R-:W-:-:S04]  /*14080*/  IMAD R3, R2, UR5, RZ ;  /* 0x0000000502037c24 */ /* 0x001fc8000f8e02ff */
[----:B------:R-:W-:-:S05]  /*14090*/  IMAD.IADD R8, R3, 0x1, R8 ;  /* 0x0000000103087824 */ /* 0x000fca00078e0208 */
[----:B------:R-:W-:-:S13]  /*140a0*/  ISETP.GT.AND P6, PT, R8, UR6, PT ;  /* 0x0000000608007c0c */ /* 0x000fda000bfc4270 */
[----:B------:R-:W-:Y:S05]  /*140b0*/  @!P6 BRA `(.L_x_804) ;  /* 0xfffffffc006ce947 */ /* 0x000fea000383ffff */
.L_x_802:
        /* <DEDUP_REMOVED lines=18> */
.L_x_805:
[----:B-1----:R-:W-:Y:S01]  /*141e0*/  IMAD R16, R16, UR5, R11 ;  /* 0x0000000510107c24 */ /* 0x002fe2000f8e020b */
[----:B0-----:R-:W-:Y:S01]  /*141f0*/  IABS R5, R9 ;  /* 0x0000000900057213 */ /* 0x001fe20000000000 */
[----:B------:R-:W-:Y:S01]  /*14200*/  IMAD.MOV.U32 R11, RZ, RZ, R12 ;  /* 0x000000ffff0b7224 */ /* 0x000fe200078e000c */
[----:B------:R-:W-:Y:S01]  /*14210*/  IABS R12, R6 ;  /* 0x00000006000c7213 */ /* 0x000fe20000000000 */
[----:B------:R-:W-:Y:S01]  /*14220*/  IMAD.MOV.U32 R2, RZ, RZ, RZ ;  /* 0x000000ffff027224 */ /* 0x000fe200078e00ff */
[----:B------:R-:W-:Y:S01]  /*14230*/  IADD3 R17, -R16, UR6, RZ ;  /* 0x0000000610117c10 */ /* 0x000fe2000fffe1ff */
[----:B------:R-:W-:Y:S01]  /*14240*/  IMAD R11, R11, R4, RZ ;  /* 0x000000040b0b7224 */ /* 0x000fe200078e02ff */
[----:B------:R-:W-:Y:S01]  /*14250*/  IADD3 R12, RZ, -R12, RZ ;  /* 0x8000000cff0c7210 */ /* 0x000fe20007ffe0ff */
[----:B------:R-:W0:Y:S01]  /*14260*/  I2F.RP R8, R5 ;  /* 0x0000000500087306 */ /* 0x000e220000209400 */
[----:B------:R-:W-:Y:S01]  /*14270*/  IABS R10, R17 ;  /* 0x00000011000a7213 */ /* 0x000fe20000000000 */
[----:B------:R-:W-:-:S04]  /*14280*/  IMAD.HI.U32 R2, R3, R11, R2 ;  /* 0x0000000b03027227 */ /* 0x000fc800078e0002 */
[----:B------:R-:W-:Y:S02]  /*14290*/  IMAD.MOV.U32 R3, RZ, RZ, R10 ;  /* 0x000000ffff037224 */ /* 0x000fe400078e000a */
[----:B------:R-:W-:Y:S02]  /*142a0*/  IMAD.MOV.U32 R10, RZ, RZ, R12 ;  /* 0x000000ffff0a7224 */ /* 0x000fe400078e000c */
[----:B------:R-:W-:-:S04]  /*142b0*/  IMAD.HI.U32 R2, R2, R3, RZ ;  /* 0x0000000302027227 */ /* 0x000fc800078e00ff */
[----:B------:R-:W-:Y:S01]  /*142c0*/  IMAD R3, R2, R10, R3 ;  /* 0x0000000a02037224 */ /* 0x000fe200078e0203 */
[----:B0-----:R-:W0:Y:S01]  /*142d0*/  MUFU.RCP R8, R8 ;  /* 0x0000000800087308 */ /* 0x001e220000001000 */
[----:B------:R-:W-:-:S03]  /*142e0*/  VIADD R19, R19, UR4 ;  /* 0x0000000413137c36 */ /* 0x000fc60008000000 */
[----:B------:R-:W-:-:S13]  /*142f0*/  ISETP.GT.U32.AND P1, PT, R4, R3, PT ;  /* 0x000000030400720c */ /* 0x000fda0003f24070 */
[----:B------:R-:W-:Y:S02]  /*14300*/  @!P1 IMAD.IADD R3, R3, 0x1, -R4 ;  /* 0x0000000103039824 */ /* 0x000fe400078e0a04 */
[----:B0-----:R-:W-:Y:S02]  /*14310*/  VIADD R10, R8, 0xffffffe ;  /* 0x0ffffffe080a7836 */ /* 0x001fe40000000000 */
[----:B------:R-:W-:Y:S01]  /*14320*/  @!P1 VIADD R2, R2, 0x1 ;  /* 0x0000000102029836 */ /* 0x000fe20000000000 */
[----:B------:R-:W-:Y:S02]  /*14330*/  ISETP.GE.U32.AND P0, PT, R3, R4, PT ;  /* 0x000000040300720c */ /* 0x000fe40003f06070 */
[----:B------:R-:W-:Y:S01]  /*14340*/  LOP3.LUT R4, R17, R6, RZ, 0x3c, !PT ;  /* 0x0000000611047212 */ /* 0x000fe200078e3cff */
[----:B------:R0:W1:Y:S01]  /*14350*/  F2I.FTZ.U32.TRUNC.NTZ R3, R10 ;  /* 0x0000000a00037305 */ /* 0x000062000021f000 */
[----:B------:R-:W-:Y:S02]  /*14360*/  ISETP.NE.AND P1, PT, R6, RZ, PT ;  /* 0x000000ff0600720c */ /* 0x000fe40003f25270 */
[----:B------:R-:W-:-:S02]  /*14370*/  ISETP.GE.AND P2, PT, R4, RZ, PT ;  /* 0x000000ff0400720c */ /* 0x000fc40003f46270 */
[----:B0-----:R-:W-:-:S05]  /*14380*/  IABS R10, R9 ;  /* 0x00000009000a7213 */ /* 0x001fca0000000000 */
[----:B------:R-:W-:-:S04]  /*14390*/  @P0 VIADD R2, R2, 0x1 ;  /* 0x0000000102020836 */ /* 0x000fc80000000000 */
[----:B------:R-:W-:Y:S02]  /*143a0*/  IMAD.MOV.U32 R8, RZ, RZ, R2 ;  /* 0x000000ffff087224 */ /* 0x000fe400078e0002 */
[----:B-1----:R-:W-:Y:S02]  /*143b0*/  IMAD.MOV R2, RZ, RZ, -R3 ;  /* 0x000000ffff027224 */ /* 0x002fe400078e0a03 */
[----:B------:R-:W-:Y:S01]  /*143c0*/  IMAD.MOV R10, RZ, RZ, -R10 ;  /* 0x000000ffff0a7224 */ /* 0x000fe200078e0a0a */
[----:B------:R-:W-:Y:S01]  /*143d0*/  @!P2 IADD3 R8, -R8, RZ, RZ ;  /* 0x000000ff0808a210 */ /* 0x000fe20007ffe1ff */
[----:B------:R-:W-:Y:S01]  /*143e0*/  IMAD R11, R2, R5, RZ ;  /* 0x00000005020b7224 */ /* 0x000fe200078e02ff */
[----:B------:R-:W-:Y:S01]  /*143f0*/  @!P1 LOP3.LUT R8, RZ, R6, RZ, 0x33, !PT ;  /* 0x00000006ff089212 */ /* 0x000fe200078e33ff */
[----:B------:R-:W-:-:S03]  /*14400*/  IMAD.MOV.U32 R2, RZ, RZ, RZ ;  /* 0x000000ffff027224 */ /* 0x000fc600078e00ff */
[----:B------:R-:W-:Y:S01]  /*14410*/  IABS R4, R8 ;  /* 0x0000000800047213 */ /* 0x000fe20000000000 */
[----:B------:R-:W-:-:S04]  /*14420*/  IMAD.HI.U32 R2, R3, R11, R2 ;  /* 0x0000000b03027227 */ /* 0x000fc800078e0002 */
[----:B------:R-:W-:Y:S02]  /*14430*/  IMAD.MOV.U32 R3, RZ, RZ, R4 ;  /* 0x000000ffff037224 */ /* 0x000fe400078e0004 */
[----:B------:R-:W-:Y:S02]  /*14440*/  IMAD.MOV.U32 R4, RZ, RZ, R10 ;  /* 0x000000ffff047224 */ /* 0x000fe400078e000a */
[----:B------:R-:W-:-:S04]  /*14450*/  IMAD.HI.U32 R2, R2, R3, RZ ;  /* 0x0000000302027227 */ /* 0x000fc800078e00ff */
[----:B------:R-:W-:Y:S01]  /*14460*/  IMAD R4, R2, R4, R3 ;  /* 0x0000000402047224 */ /* 0x000fe200078e0203 */
[----:B------:R-:W-:Y:S01]  /*14470*/  LOP3.LUT R3, R8, R9, RZ, 0x3c, !PT ;  /* 0x0000000908037212 */ /* 0x000fe200078e3cff */
[----:B------:R-:W-:-:S03]  /*14480*/  IMAD R6, R6, R8, RZ ;  /* 0x0000000806067224 */ /* 0x000fc600078e02ff */
[----:B------:R-:W-:Y:S01]  /*14490*/  ISETP.GT.U32.AND P1, PT, R5, R4, PT ;  /* 0x000000040500720c */ /* 0x000fe20003f24070 */
[----:B------:R-:W-:Y:S01]  /*144a0*/  IMAD.IADD R17, R17, 0x1, -R6 ;  /* 0x0000000111117824 */ /* 0x000fe200078e0a06 */
[----:B------:R-:W-:-:S11]  /*144b0*/  ISETP.GE.AND P2, PT, R3, RZ, PT ;  /* 0x000000ff0300720c */ /* 0x000fd60003f46270 */
[----:B------:R-:W-:Y:S02]  /*144c0*/  @!P1 IMAD.IADD R4, R4, 0x1, -R5 ;  /* 0x0000000104049824 */ /* 0x000fe400078e0a05 */
[----:B------:R-:W-:Y:S01]  /*144d0*/  @!P1 VIADD R2, R2, 0x1 ;  /* 0x0000000102029836 */ /* 0x000fe20000000000 */
[----:B------:R-:W-:Y:S02]  /*144e0*/  ISETP.NE.AND P1, PT, R9, RZ, PT ;  /* 0x000000ff0900720c */ /* 0x000fe40003f25270 */
[----:B------:R-:W-:-:S13]  /*144f0*/  ISETP.GE.U32.AND P0, PT, R4, R5, PT ;  /* 0x000000050400720c */ /* 0x000fda0003f06070 */
[----:B------:R-:W-:-:S04]  /*14500*/  @P0 VIADD R2, R2, 0x1 ;  /* 0x0000000102020836 */ /* 0x000fc80000000000 */
[----:B------:R-:W-:Y:S01]  /*14510*/  @!P2 IMAD.MOV R2, RZ, RZ, -R2 ;  /* 0x000000ffff02a224 */ /* 0x000fe200078e0a02 */
[----:B------:R-:W-:-:S04]  /*14520*/  @!P1 LOP3.LUT R2, RZ, R9, RZ, 0x33, !PT ;  /* 0x00000009ff029212 */ /* 0x000fc800078e33ff */
[----:B------:R-:W-:-:S05]  /*14530*/  IADD3 R18, -R2, RZ, RZ ;  /* 0x000000ff02127210 */ /* 0x000fca0007ffe1ff */
[C---:B------:R-:W-:Y:S02]  /*14540*/  IMAD R18, R9.reuse, R18, R8 ;  /* 0x0000001209127224 */ /* 0x040fe400078e0208 */
[----:B------:R-:W-:-:S04]  /*14550*/  IMAD R9, R9, 0x1000000, R2 ;  /* 0x0100000009097824 */ /* 0x000fc800078e0202 */
[----:B------:R-:W-:Y:S01]  /*14560*/  IMAD R18, R18, 0x10000, R9 ;  /* 0x0001000012127824 */ /* 0x000fe200078e0209 */
[----:B------:R-:W-:Y:S06]  /*14570*/  BRA `(.L_x_806) ;  /* 0x00000000000c7947 */ /* 0x000fec0003800000 */
.L_x_803:
[----:B------:R-:W-:Y:S02]  /*14580*/  IMAD.MOV.U32 R17, RZ, RZ, RZ ;  /* 0x000000ffff117224 */ /* 0x000fe400078e00ff */
[----:B------:R-:W-:Y:S02]  /*14590*/  IMAD.U32 R16, RZ, RZ, UR6 ;  /* 0x00000006ff107e24 */ /* 0x000fe4000f8e00ff */
[----:B------:R-:W-:-:S07]  /*145a0*/  IMAD.MOV.U32 R18, RZ, RZ, RZ ;  /* 0x000000ffff127224 */ /* 0x000fce00078e00ff */
.L_x_806:
[----:B------:R-:W-:-:S13]  /*145b0*/  ISETP.NE.AND P0, PT, R7, RZ, PT ;  /* 0x000000ff0700720c */ /* 0x000fda0003f05270 */
[----:B------:R-:W0:Y:S01]  /*145c0*/  @!P0 S2R R3, SR_CgaCtaId ;  /* 0x0000000000038919 */ /* 0x000e220000008800 */
[----:B------:R-:W-:-:S04]  /*145d0*/  @!P0 MOV R2, 0x400 ;  /* 0x0000040000028802 */ /* 0x000fc80000000f00 */
[----:B0-----:R-:W-:-:S05]  /*145e0*/  @!P0 LEA R2, R3, R2, 0x18 ;  /* 0x0000000203028211 */ /* 0x001fca00078ec0ff */
[----:B------:R2:W-:Y:S01]  /*145f0*/  @!P0 STS.128 [R2+0x228d0], R16 ;  /* 0x0228d01002008388 */ /* 0x0005e20000000c00 */
[----:B------:R-:W-:Y:S06]  /*14600*/  BAR.ARV 0x5, 0x180 ;  /* 0x0146000000007b1d */ /* 0x000fec0000002000 */
.L_x_801:
[----:B------:R3:W-:Y:S01]  /*14610*/  STL [R1+0x24], RZ ;  /* 0x000024ff01007387 */ /* 0x0007e20000100800 */
[----:B------:R-:W-:Y:S01]  /*14620*/  ULDC UR4, c[0x0][0xc3c] ;  /* 0x00030f0000047ab9 */ /* 0x000fe20000000800 */
[----:B------:R-:W-:Y:S01]  /*14630*/  IMAD.MOV.U32 R25, RZ, RZ, 0x1 ;  /* 0x00000001ff197424 */ /* 0x000fe200078e00ff */
[----:B-1----:R-:W-:Y:S02]  /*14640*/  ISETP.GE.AND P0, PT, R19, UR4, PT ;  /* 0x0000000413007c0c */ /* 0x002fe4000bf06270 */
[----:B------:R-:W-:-:S11]  /*14650*/  MOV R24, RZ ;  /* 0x000000ff00187202 */ /* 0x000fd60000000f00 */
[----:B---3--:R-:W-:Y:S05]  /*14660*/  @P0 BRA `(.L_x_807) ;  /* 0x0000006000340947 */ /* 0x008fea0003800000 */
[----:B------:R-:W1:Y:S01]  /*14670*/  S2UR UR5, SR_CgaCtaId ;  /* 0x00000000000579c3 */ /* 0x000e620000008800 */
[C---:B--2---:R-:W-:Y:S01]  /*14680*/  IMAD.SHL.U32 R2, R0.reuse, 0x8, RZ ;  /* 0x0000000800027824 */ /* 0x044fe200078e00ff */
[----:B------:R-:W-:Y:S01]  /*14690*/  LOP3.LUT R4, R0, 0x7f, RZ, 0xc0, !PT ;  /* 0x0000007f00047812 */ /* 0x000fe200078ec0ff */
[----:B------:R-:W-:Y:S01]  /*146a0*/  UMOV UR4, 0x400 ;  /* 0x0000040000047882 */ /* 0x000fe20000000000 */
[----:B------:R2:W-:Y:S01]  /*146b0*/  STL [R1+0x24], RZ ;  /* 0x000024ff01007387 */ /* 0x0005e20000100800 */
[----:B------:R-:W-:Y:S01]  /*146c0*/  BSSY B8, `(.L_x_807) ;  /* 0x0000607000087945 */ /* 0x000fe20003800000 */
[----:B0-----:R-:W-:Y:S01]  /*146d0*/  LOP3.LUT R3, R2, 0x1f8, RZ, 0xc0, !PT ;  /* 0x000001f802037812 */ /* 0x001fe200078ec0ff */
[----:B------:R-:W-:Y:S01]  /*146e0*/  IMAD.SHL.U32 R28, R4, 0x8, RZ ;  /* 0x00000008041c7824 */ /* 0x000fe200078e00ff */
[----:B------:R-:W-:Y:S01]  /*146f0*/  LOP3.LUT R2, R2, 0x38, RZ, 0xc0, !PT ;  /* 0x0000003802027812 */ /* 0x000fe200078ec0ff */
[----:B------:R-:W-:Y:S01]  /*14700*/  IMAD.MOV.U32 R26, RZ, RZ, 0x1 ;  /* 0x00000001ff1a7424 */ /* 0x000fe200078e00ff */
[----:B------:R-:W-:Y:S01]  /*14710*/  LOP3.LUT R3, R3, 0x38, R0, 0x78, !PT ;  /* 0x0000003803037812 */ /* 0x000fe200078e7800 */
[----:B------:R-:W-:Y:S01]  /*14720*/  IMAD.SHL.U32 R0, R0, 0x10, RZ ;  /* 0x0000001000007824 */ /* 0x000fe200078e00ff */
[----:B------:R-:W-:Y:S01]  /*14730*/  ULDC.64 UR38, c[0x0][0x198] ;  /* 0x0000660000267ab9 */ /* 0x000fe20000000a00 */
[----:B------:R-:W-:Y:S01]  /*14740*/  IMAD.MOV.U32 R23, RZ, RZ, RZ ;  /* 0x000000ffff177224 */ /* 0x000fe200078e00ff */
[----:B------:R-:W-:Y:S01]  /*14750*/  LOP3.LUT R28, R3, 0x200, R28, 0xf8, !PT ;  /* 0x00000200031c7812 */ /* 0x000fe200078ef81c */
[----:B------:R-:W-:Y:S01]  /*14760*/  IMAD.MOV.U32 R24, RZ, RZ, RZ ;  /* 0x000000ffff187224 */ /* 0x000fe200078e00ff */
[----:B------:R-:W-:Y:S01]  /*14770*/  SHF.R.U32.HI R3, RZ, 0x3, R4 ;  /* 0x00000003ff037819 */ /* 0x000fe20000011604 */
[----:B------:R-:W-:Y:S01]  /*14780*/  IMAD.MOV.U32 R25, RZ, RZ, 0x1 ;  /* 0x00000001ff197424 */ /* 0x000fe200078e00ff */
[----:B------:R-:W-:Y:S01]  /*14790*/  LOP3.LUT R4, R37, 0x2, RZ, 0xfc, !PT ;  /* 0x0000000225047812 */ /* 0x000fe200078efcff */
[----:B------:R-:W-:Y:S01]  /*147a0*/  ULDC UR36, c[0x0][0xc] ;  /* 0x0000030000247ab9 */ /* 0x000fe20000000800 */
[----:B------:R-:W-:-:S02]  /*147b0*/  LOP3.LUT R3, R3, 0x70, R0, 0xf8, !PT ;  /* 0x0000007003037812 */ /* 0x000fc400078ef800 */
[C---:B------:R-:W-:Y:S01]  /*147c0*/  LOP3.LUT R0, R2.reuse, 0x40, RZ, 0xfc, !PT ;  /* 0x0000004002007812 */ /* 0x040fe200078efcff */
[----:B-1----:R-:W-:Y:S01]  /*147d0*/  ULEA UR4, UR5, UR4, 0x18 ;  /* 0x0000000405047291 */ /* 0x002fe2000f8ec03f */
[C---:B------:R-:W-:Y:S02]  /*147e0*/  LOP3.LUT R3, R2.reuse, 0x80, RZ, 0xfc, !PT ;  /* 0x0000008002037812 */ /* 0x040fe400078efcff */
[----:B------:R-:W-:-:S03]  /*147f0*/  LOP3.LUT R2, R2, 0xc0, RZ, 0xfc, !PT ;  /* 0x000000c002027812 */ /* 0x000fc600078efcff */
[----:B------:R-:W-:-:S05]  /*14800*/  IMAD.U32 R22, RZ, RZ, UR4 ;  /* 0x00000004ff167e24 */ /* 0x000fca000f8e00ff */
[----:B------:R-:W-:-:S05]  /*14810*/  LEA R0, R28, R22, 0x1 ;  /* 0x000000161c007211 */ /* 0x000fca00078e08ff */
[----:B------:R2:W-:Y:S02]  /*14820*/  STL [R1+0x4], R0 ;  /* 0x0000040001007387 */ /* 0x0005e40000100800 */
.L_x_908:
[----:B------:R-:W0:Y:S02]  /*14830*/  LDC.64 R34, c[0x0][0xc88] ;  /* 0x00032200ff227b82 */ /* 0x000e240000000a00 */
[----:B0-----:R-:W-:-:S06]  /*14840*/  IMAD.WIDE R34, R19, 0x4, R34 ;  /* 0x0000000413227825 */ /* 0x001fcc00078e0222 */
[----:B--2---:R-:W2:Y:S01]  /*14850*/  LDG.E R34, desc[UR40][R34.64] ;  /* 0x0000002822227981 */ /* 0x004ea2000c1e1900 */
[----:B------:R-:W-:Y:S05]  /*14860*/  YIELD ;  /* 0x0000000000007946 */ /* 0x000fea0003800000 */
[----:B------:R-:W-:Y:S01]  /*14870*/  ULDC.64 UR4, c[0x0][0xa28] ;  /* 0x00028a0000047ab9 */ /* 0x000fe20000000a00 */
[----:B------:R-:W-:Y:S01]  /*14880*/  IMAD.MOV.U32 R30, RZ, RZ, RZ ;  /* 0x000000ffff1e7224 */ /* 0x000fe200078e00ff */
[----:B------:R-:W-:Y:S01]  /*14890*/  ISETP.NE.U32.AND P0, PT, RZ, UR4, PT ;  /* 0x00000004ff007c0c */ /* 0x000fe2000bf05070 */
[----:B-1----:R-:W-:Y:S01]  /*148a0*/  IMAD.MOV.U32 R6, RZ, RZ, RZ ;  /* 0x000000ffff067224 */ /* 0x002fe200078e00ff */
[----:B------:R-:W-:Y:S01]  /*148b0*/  ULDC.64 UR8, c[0x0][0xa18] ;  /* 0x0002860000087ab9 */ /* 0x000fe20000000a00 */
[----:B------:R-:W-:Y:S01]  /*148c0*/  ULDC.64 UR6, c[0x0][0xa10] ;  /* 0x0002840000067ab9 */ /* 0x000fe20000000a00 */
[----:B------:R-:W-:-:S02]  /*148d0*/  ISETP.NE.AND.EX P0, PT, RZ, UR5, PT, P0 ;  /* 0x00000005ff007c0c */ /* 0x000fc4000bf05300 */
[----:B--2---:R-:W-:-:S11]  /*148e0*/  SHF.R.S32.HI R0, RZ, 0x1f, R34 ;  /* 0x0000001fff007819 */ /* 0x004fd60000011422 */
[C---:B------:R-:W-:Y:S01]  /*148f0*/  @P0 LEA R2, P1, R34.reuse, UR4, 0x2 ;  /* 0x0000000422020c11 */ /* 0x040fe2000f8210ff */
[C---:B------:R-:W-:Y:S01]  /*14900*/  IMAD.SHL.U32 R31, R34.reuse, 0x4, RZ ;  /* 0x00000004221f7824 */ /* 0x040fe200078e00ff */
[C-C-:B------:R-:W-:Y:S01]  /*14910*/  SHF.L.U64.HI R32, R34.reuse, 0x2, R0.reuse ;  /* 0x0000000222207819 */ /* 0x140fe20000010200 */
[----:B------:R0:W-:Y:S01]  /*14920*/  STL [R1+0x14], R0 ;  /* 0x0000140001007387 */ /* 0x0001e20000100800 */
[----:B------:R-:W-:Y:S01]  /*14930*/  @P0 LEA.HI.X R3, R34, UR5, R0, 0x2, P1 ;  /* 0x0000000522030c11 */ /* 0x000fe200088f1400 */
[----:B------:R-:W-:-:S04]  /*14940*/  ULDC.64 UR4, c[0x0][0xa00] ;  /* 0x0002800000047ab9 */ /* 0x000fc80000000a00 */
[----:B------:R1:W5:Y:S01]  /*14950*/  @P0 LDG.E R30, desc[UR40][R2.64] ;  /* 0x00000028021e0981 */ /* 0x000362000c1e1900 */
[----:B------:R-:W-:Y:S02]  /*14960*/  ISETP.NE.U32.AND P0, PT, RZ, UR4, PT ;  /* 0x00000004ff007c0c */ /* 0x000fe4000bf05070 */
[----:B------:R-:W-:Y:S01]  /*14970*/  ISETP.NE.U32.AND P1, PT, RZ, UR8, PT ;  /* 0x00000008ff007c0c */ /* 0x000fe2000bf25070 */
[----:B0-----:R-:W-:Y:S01]  /*14980*/  IMAD.MOV.U32 R0, RZ, RZ, RZ ;  /* 0x000000ffff007224 */ /* 0x001fe200078e00ff */
[----:B------:R-:W-:Y:S02]  /*14990*/  ISETP.NE.AND.EX P0, PT, RZ, UR5, PT, P0 ;  /* 0x00000005ff007c0c */ /* 0x000fe4000bf05300 */
[----:B------:R-:W-:Y:S02]  /*149a0*/  ISETP.NE.AND.EX P1, PT, RZ, UR9, PT, P1 ;  /* 0x00000009ff007c0c */ /* 0x000fe4000bf25310 */
[----:B------:R-:W-:Y:S02]  /*149b0*/  ISETP.NE.U32.AND P2, PT, RZ, UR6, PT ;  /* 0x00000006ff007c0c */ /* 0x000fe4000bf45070 */
[----:B-1----:R-:W-:-:S02]  /*149c0*/  IADD3 R2, P3, R31, UR4, RZ ;  /* 0x000000041f027c10 */ /* 0x002fc4000ff7e0ff */
[----:B------:R-:W-:Y:S02]  /*149d0*/  ISETP.NE.AND.EX P2, PT, RZ, UR7, PT, P2 ;  /* 0x00000007ff007c0c */ /* 0x000fe4000bf45320 */
[----:B------:R-:W-:Y:S02]  /*149e0*/  IADD3.X R3, R32, UR5, RZ, P3, !PT ;  /* 0x0000000520037c10 */ /* 0x000fe40009ffe4ff */
[----:B---3--:R-:W-:-:S03]  /*149f0*/  IADD3 R4, P4, R31, UR6, RZ ;  /* 0x000000061f047c10 */ /* 0x008fc6000ff9e0ff */
[----:B------:R-:W2:Y:S01]  /*14a00*/  @P0 LDG.E R6, desc[UR40][R2.64] ;  /* 0x0000002802060981 */ /* 0x000ea2000c1e1900 */
[----:B------:R-:W-:Y:S01]  /*14a10*/  ULDC UR4, c[0x0][0x288] ;  /* 0x0000a20000047ab9 */ /* 0x000fe20000000800 */
[----:B------:R-:W-:Y:S01]  /*14a20*/  IADD3.X R5, R32, UR7, RZ, P4, !PT ;  /* 0x0000000720057c10 */ /* 0x000fe2000a7fe4ff */
[----:B------:R-:W-:Y:S01]  /*14a30*/  IMAD.U32 R8, RZ, RZ, UR4 ;  /* 0x00000004ff087e24 */ /* 0x000fe2000f8e00ff */
[----:B------:R-:W-:-:S03]  /*14a40*/  ULDC.64 UR4, c[0x0][0x418] ;  /* 0x0001060000047ab9 */ /* 0x000fc60000000a00 */
[----:B------:R-:W5:Y:S04]  /*14a50*/  @P2 LDG.E R0, desc[UR40][R4.64] ;  /* 0x0000002804002981 */ /* 0x000f68000c1e1900 */
[----:B--2---:R0:W-:Y:S02]  /*14a60*/  STL [R1+0xc], R6 ;  /* 0x00000c0601007387 */ /* 0x0041e40000100800 */
[----:B0-----:R-:W-:-:S04]  /*14a70*/  @P1 IADD3 R6, P3, R31, UR8, RZ ;  /* 0x000000081f061c10 */ /* 0x001fc8000ff7e0ff */
[----:B------:R-:W-:-:S05]  /*14a80*/  @P1 IADD3.X R7, R32, UR9, RZ, P3, !PT ;  /* 0x0000000920071c10 */ /* 0x000fca0009ffe4ff */
[----:B------:R0:W2:Y:S01]  /*14a90*/  @P1 LDG.E R8, desc[UR40][R6.64] ;  /* 0x0000002806081981 */ /* 0x0000a2000c1e1900 */
[----:B------:R-:W-:-:S03]  /*14aa0*/  UISETP.NE.U32.AND UP0, UPT, UR4, URZ, UPT ;  /* 0x0000003f0400728c */ /* 0x000fc6000bf05070 */
[----:B------:R-:W-:Y:S01]  /*14ab0*/  ULDC UR4, c[0x0][0x424] ;  /* 0x0001090000047ab9 */ /* 0x000fe20000000800 */
[----:B------:R-:W-:-:S03]  /*14ac0*/  UISETP.NE.AND.EX UP0, UPT, UR5, URZ, UPT, UP0 ;  /* 0x0000003f0500728c */ /* 0x000fc6000bf05300 */
[----:B------:R-:W-:Y:S01]  /*14ad0*/  ULDC UR5, c[0x0][0x2f0] ;  /* 0x0000bc0000057ab9 */ /* 0x000fe20000000800 */
[----:B------:R-:W-:-:S04]  /*14ae0*/  USEL UR4, UR4, 0x1, UP0 ;  /* 0x0000000104047887 */ /* 0x000fc80008000000 */
[----:B------:R-:W-:-:S03]  /*14af0*/  UIMAD UR4, UR4, UR5, URZ ;  /* 0x00000005040472a4 */ /* 0x000fc6000f8e023f */
[----:B------:R-:W-:Y:S02]  /*14b00*/  ULDC UR5, c[0x0][0x348] ;  /* 0x0000d20000057ab9 */ /* 0x000fe40000000800 */
[----:B0-----:R-:W-:Y:S01]  /*14b10*/  IMAD.U32 R6, RZ, RZ, UR5 ;  /* 0x00000005ff067e24 */ /* 0x001fe2000f8e00ff */
[----:B--2---:R0:W-:Y:S02]  /*14b20*/  STL [R1+0x18], R8 ;  /* 0x0000180801007387 */ /* 0x0041e40000100800 */
[----:B0-----:R-:W-:Y:S01]  /*14b30*/  IMAD.U32 R8, RZ, RZ, UR4 ;  /* 0x00000004ff087e24 */ /* 0x001fe2000f8e00ff */
[----:B----4-:R-:W-:Y:S06]  /*14b40*/  @P1 BRA `(.L_x_808) ;  /* 0x0000000000141947 */ /* 0x010fec0003800000 */
[----:B------:R-:W-:Y:S05]  /*14b50*/  @!P0 BRA `(.L_x_808) ;  /* 0x0000000000108947 */ /* 0x000fea0003800000 */
[----:B------:R-:W2:Y:S04]  /*14b60*/  LDG.E R7, desc[UR40][R2.64] ;  /* 0x0000002802077981 */ /* 0x000ea8000c1e1900 */
[----:B------:R-:W2:Y:S02]  /*14b70*/  LDG.E R10, desc[UR40][R2.64+0x4] ;  /* 0x00000428020a7981 */ /* 0x000ea4000c1e1900 */
[----:B--2---:R-:W-:-:S05]  /*14b80*/  IMAD.IADD R2, R10, 0x1, -R7 ;  /* 0x000000010a027824 */ /* 0x004fca00078e0a07 */
[----:B------:R0:W-:Y:S02]  /*14b90*/  STL [R1+0x18], R2 ;  /* 0x0000180201007387 */ /* 0x0001e40000100800 */
.L_x_808:
[----:B------:R-:W-:Y:S01]  /*14ba0*/  ULDC.64 UR4, c[0x0][0xa20] ;  /* 0x0002880000047ab9 */ /* 0x000fe20000000a00 */
[C---:B------:R-:W-:Y:S02]  /*14bb0*/  LOP3.LUT R7, R18.reuse, 0xff000000, RZ, 0xc0, !PT ;  /* 0xff00000012077812 */ /* 0x040fe400078ec0ff */
[----:B------:R-:W-:Y:S02]  /*14bc0*/  ISETP.NE.U32.AND P0, PT, RZ, UR4, PT ;  /* 0x00000004ff007c0c */ /* 0x000fe4000bf05070 */
[----:B------:R-:W-:Y:S02]  /*14bd0*/  SHF.R.U32.HI R7, RZ, 0x8, R7 ;  /* 0x00000008ff077819 */ /* 0x000fe40000011607 */
[----:B------:R-:W-:Y:S02]  /*14be0*/  ISETP.NE.AND.EX P0, PT, RZ, UR5, PT, P0 ;  /* 0x00000005ff007c0c */ /* 0x000fe4000bf05300 */
[C---:B0-----:R-:W-:Y:S02]  /*14bf0*/  LOP3.LUT R2, R18.reuse, 0xff0000, RZ, 0xc0, !PT ;  /* 0x00ff000012027812 */ /* 0x041fe400078ec0ff */
[----:B------:R-:W-:-:S02]  /*14c00*/  LOP3.LUT R18, R18, 0xffff, RZ, 0xc0, !PT ;  /* 0x0000ffff12127812 */ /* 0x000fc400078ec0ff */
[----:B------:R-:W-:Y:S02]  /*14c10*/  LEA.HI R7, R2, R7, RZ, 0x10 ;  /* 0x0000000702077211 */ /* 0x000fe400078f80ff */
[----:B------:R-:W-:-:S05]  /*14c20*/  MOV R27, R34 ;  /* 0x00000022001b7202 */ /* 0x000fca0000000f00 */
[----:B------:R-:W-:Y:S05]  /*14c30*/  @!P0 BRA `(.L_x_809) ;  /* 0x0000000000108947 */ /* 0x000fea0003800000 */
[----:B------:R-:W-:-:S04]  /*14c40*/  IADD3 R2, P0, R31, UR4, RZ ;  /* 0x000000041f027c10 */ /* 0x000fc8000ff1e0ff */
[----:B------:R-:W-:-:S05]  /*14c50*/  IADD3.X R3, R32, UR5, RZ, P0, !PT ;  /* 0x0000000520037c10 */ /* 0x000fca00087fe4ff */
[----:B------:R0:W5:Y:S01]  /*14c60*/  LDG.E R8, desc[UR40][R2.64] ;  /* 0x0000002802087981 */ /* 0x000162000c1e1900 */
[----:B------:R-:W-:Y:S05]  /*14c70*/  BRA `(.L_x_810) ;  /* 0x0000000000247947 */ /* 0x000fea0003800000 */
.L_x_809:
[----:B------:R-:W-:Y:S02]  /*14c80*/  ULDC.64 UR4, c[0x0][0xa08] ;  /* 0x0002820000047ab9 */ /* 0x000fe40000000a00 */
[----:B------:R-:W-:-:S04]  /*14c90*/  ISETP.NE.U32.AND P0, PT, RZ, UR4, PT ;  /* 0x00000004ff007c0c */ /* 0x000fc8000bf05070 */
[----:B------:R-:W-:-:S13]  /*14ca0*/  ISETP.NE.AND.EX P0, PT, RZ, UR5, PT, P0 ;  /* 0x00000005ff007c0c */ /* 0x000fda000bf05300 */
[----:B------:R-:W-:Y:S05]  /*14cb0*/  @!P0 BRA `(.L_x_810) ;  /* 0x0000000000148947 */ /* 0x000fea0003800000 */
[----:B------:R-:W0:Y:S02]  /*14cc0*/  LDC.64 R2, c[0x0][0xa08] ;  /* 0x00028200ff027b82 */ /* 0x000e240000000a00 */
[----:B0-----:R-:W-:-:S05]  /*14cd0*/  IMAD.WIDE R2, R27, 0x4, R2 ;  /* 0x000000041b027825 */ /* 0x001fca00078e0202 */
[----:B------:R-:W2:Y:S04]  /*14ce0*/  LDG.E R8, desc[UR40][R2.64] ;  /* 0x0000002802087981 */ /* 0x000ea8000c1e1900 */
[----:B------:R-:W2:Y:S02]  /*14cf0*/  LDG.E R2, desc[UR40][R2.64+0x4] ;  /* 0x0000042802027981 */ /* 0x000ea4000c1e1900 */
[----:B--2---:R-:W-:-:S07]  /*14d00*/  IMAD.IADD R8, R2, 0x1, -R8 ;  /* 0x0000000102087824 */ /* 0x004fce00078e0a08 */
.L_x_810:
[----:B0-----:R-:W2:Y:S04]  /*14d10*/  @P2 LDG.E R2, desc[UR40][R4.64] ;  /* 0x0000002804022981 */ /* 0x001ea8000c1e1900 */
[----:B------:R0:W2:Y:S01]  /*14d20*/  @P2 LDG.E R4, desc[UR40][R4.64+0x4] ;  /* 0x0000042804042981 */ /* 0x0000a2000c1e1900 */
[----:B-----5:R-:W-:Y:S01]  /*14d30*/  IMAD.IADD R8, R8, 0x1, -R30 ;  /* 0x0000000108087824 */ /* 0x020fe200078e0a1e */
[----:B------:R-:W-:Y:S01]  /*14d40*/  BSSY B0, `(.L_x_811) ;  /* 0x000002a000007945 */ /* 0x000fe20003800000 */
[----:B------:R-:W-:Y:S02]  /*14d50*/  LOP3.LUT R29, R7, 0xff, RZ, 0xc0, !PT ;  /* 0x000000ff071d7812 */ /* 0x000fe400078ec0ff */
[----:B0-----:R-:W-:Y:S01]  /*14d60*/  SHF.R.U32.HI R5, RZ, 0x10, R7 ;  /* 0x00000010ff057819 */ /* 0x001fe20000011607 */
[----:B--2---:R-:W-:-:S04]  /*14d70*/  @P2 IMAD.IADD R6, R4, 0x1, -R2 ;  /* 0x0000000104062824 */ /* 0x004fc800078e0a02 */
[----:B------:R-:W-:-:S04]  /*14d80*/  IMAD.IADD R3, R8, 0x1, R6 ;  /* 0x0000000108037824 */ /* 0x000fc800078e0206 */
[C---:B------:R-:W-:Y:S01]  /*14d90*/  VIADD R4, R3.reuse, 0x5f ;  /* 0x0000005f03047836 */ /* 0x040fe20000000000 */
[----:B------:R-:W-:Y:S01]  /*14da0*/  ISETP.GE.AND P1, PT, R3, 0x1, PT ;  /* 0x000000010300780c */ /* 0x000fe20003f26270 */
[----:B------:R0:W-:Y:S02]  /*14db0*/  STL [R1+0x8], R3 ;  /* 0x0000080301007387 */ /* 0x0001e40000100800 */
[----:B------:R-:W-:-:S05]  /*14dc0*/  IMAD.HI R4, R4, 0x2aaaaaab, RZ ;  /* 0x2aaaaaab04047827 */ /* 0x000fca00078e02ff */
[----:B------:R-:W-:Y:S01]  /*14dd0*/  SHF.R.U32.HI R2, RZ, 0x1f, R4 ;  /* 0x0000001fff027819 */ /* 0x000fe20000011604 */
[----:B0-----:R-:W-:-:S03]  /*14de0*/  IMAD.MOV.U32 R3, RZ, RZ, RZ ;  /* 0x000000ffff037224 */ /* 0x001fc600078e00ff */
[----:B------:R-:W-:Y:S01]  /*14df0*/  LEA.HI.SX32 R4, R4, R2, 0x1c ;  /* 0x0000000204047211 */ /* 0x000fe200078fe2ff */
[----:B------:R-:W-:Y:S06]  /*14e00*/  @!P1 BRA `(.L_x_812) ;  /* 0x0000000000749947 */ /* 0x000fec0003800000 */
[----:B------:R-:W-:Y:S01]  /*14e10*/  ISETP.NE.AND P0, PT, R5, RZ, PT ;  /* 0x000000ff0500720c */ /* 0x000fe20003f05270 */
[----:B------:R-:W-:-:S03]  /*14e20*/  ULDC UR4, c[0x0][0x9f0] ;  /* 0x00027c0000047ab9 */ /* 0x000fc60000000800 */
[----:B------:R-:W-:-:S04]  /*14e30*/  SEL R7, R5, UR4, P0 ;  /* 0x0000000405077c07 */ /* 0x000fc80008000000 */
[----:B------:R-:W-:Y:S02]  /*14e40*/  IABS R10, R7 ;  /* 0x00000007000a7213 */ /* 0x000fe40000000000 */
[----:B------:R-:W-:Y:S02]  /*14e50*/  IADD3 R9, R7, -0x1, R4 ;  /* 0xffffffff07097810 */ /* 0x000fe40007ffe004 */
[----:B------:R-:W0:Y:S08]  /*14e60*/  I2F.RP R2, R10 ;  /* 0x0000000a00027306 */ /* 0x000e300000209400 */
[----:B0-----:R-:W0:Y:S02]  /*14e70*/  MUFU.RCP R2, R2 ;  /* 0x0000000200027308 */ /* 0x001e240000001000 */
[----:B0-----:R-:W-:-:S06]  /*14e80*/  VIADD R2, R2, 0xffffffe ;  /* 0x0ffffffe02027836 */ /* 0x001fcc0000000000 */
[----:B------:R0:W1:Y:S02]  /*14e90*/  F2I.FTZ.U32.TRUNC.NTZ R3, R2 ;  /* 0x0000000200037305 */ /* 0x000064000021f000 */
[----:B0-----:R-:W-:-:S04]  /*14ea0*/  LOP3.LUT R2, R9, R7, RZ, 0x3c, !PT ;  /* 0x0000000709027212 */ /* 0x001fc800078e3cff */
[----:B------:R-:W-:Y:S01]  /*14eb0*/  ISETP.GE.AND P4, PT, R2, RZ, PT ;  /* 0x000000ff0200720c */ /* 0x000fe20003f86270 */
[----:B-1----:R-:W-:-:S04]  /*14ec0*/  IMAD.MOV R2, RZ, RZ, -R3 ;  /* 0x000000ffff027224 */ /* 0x002fc800078e0a03 */
[----:B------:R-:W-:Y:S01]  /*14ed0*/  IMAD R11, R2, R10, RZ ;  /* 0x0000000a020b7224 */ /* 0x000fe200078e02ff */
[----:B------:R-:W-:-:S05]  /*14ee0*/  MOV R2, RZ ;  /* 0x000000ff00027202 */ /* 0x000fca0000000f00 */
        /* <DEDUP_REMOVED lines=15> */
.L_x_812:
[----:B------:R-:W-:Y:S05]  /*14fe0*/  BSYNC B0 ;  /* 0x0000000000007941 */ /* 0x000fea0003800000 */
.L_x_811:
[-C--:B------:R-:W-:Y:S01]  /*14ff0*/  IMAD R2, R29, R3.reuse, RZ ;  /* 0x000000031d027224 */ /* 0x080fe200078e02ff */
[----:B------:R-:W-:Y:S04]  /*15000*/  BSSY B0, `(.L_x_813) ;  /* 0x0000131000007945 */ /* 0x000fe80003800000 */
[C---:B------:R-:W-:Y:S01]  /*15010*/  VIADDMNMX R3, R2.reuse, R3, R4, PT ;  /* 0x0000000302037246 */ /* 0x040fe20003800104 */
[----:B------:R-:W-:-:S04]  /*15020*/  IMAD R2, R2, 0x60, -R8 ;  /* 0x0000006002027824 */ /* 0x000fc800078e0a08 */
[----:B------:R-:W-:Y:S01]  /*15030*/  IMAD R3, R3, 0x60, -R8 ;  /* 0x0000006003037824 */ /* 0x000fe200078e0a08 */
[----:B------:R-:W-:-:S04]  /*15040*/  VIMNMX R2, RZ, R2, !PT ;  /* 0x00000002ff027248 */ /* 0x000fc80007fe0100 */
[----:B------:R-:W-:-:S04]  /*15050*/  VIMNMX R3, R3, R6, PT ;  /* 0x0000000603037248 */ /* 0x000fc80003fe0100 */
[----:B------:R-:W-:-:S13]  /*15060*/  ISETP.GT.AND P0, PT, R3, R2, PT ;  /* 0x000000020300720c */ /* 0x000fda0003f04270 */
[----:B------:R-:W-:Y:S02]  /*15070*/  @P0 VIADD R6, R3, 0x5f ;  /* 0x0000005f03060836 */ /* 0x000fe40000000000 */
[----:B------:R-:W-:-:S04]  /*15080*/  IMAD.WIDE.U32 R2, R2, -0x55555555, RZ ;  /* 0xaaaaaaab02027825 */ /* 0x000fc800078e00ff */
[----:B------:R-:W-:Y:S01]  /*15090*/  @P0 IMAD.HI R6, R6, 0x2aaaaaab, RZ ;  /* 0x2aaaaaab06060827 */ /* 0x000fe200078e02ff */
[----:B------:R-:W-:-:S04]  /*150a0*/  SHF.R.U32.HI R7, RZ, 0x6, R3 ;  /* 0x00000006ff077819 */ /* 0x000fc80000011603 */
[----:B------:R-:W-:Y:S01]  /*150b0*/  @P0 SHF.R.U32.HI R3, RZ, 0x1f, R6 ;  /* 0x0000001fff030819 */ /* 0x000fe20000011606 */
[----:B------:R-:W-:-:S03]  /*150c0*/  IMAD.MOV.U32 R2, RZ, RZ, R7 ;  /* 0x000000ffff027224 */ /* 0x000fc600078e0007 */
[----:B------:R-:W-:Y:S02]  /*150d0*/  @P0 LEA.HI.SX32 R2, R6, R3, 0x1c ;  /* 0x0000000306020211 */ /* 0x000fe400078fe2ff */
[----:B------:R-:W-:Y:S02]  /*150e0*/  PLOP3.LUT P0, PT, PT, PT, PT, 0x80, 0x0 ;  /* 0x000000000000781c */ /* 0x000fe40003f0f070 */
[----:B------:R-:W-:-:S13]  /*150f0*/  ISETP.GT.AND P3, PT, R2, R7, PT ;  /* 0x000000070200720c */ /* 0x000fda0003f64270 */
[----:B------:R-:W-:Y:S05]  /*15100*/  @!P3 BRA `(.L_x_814) ;  /* 0x000000100080b947 */ /* 0x000fea0003800000 */
[----:B------:R-:W-:Y:S01]  /*15110*/  UMOV UR4, 0xffffffff ;  /* 0xffffffff00047882 */ /* 0x000fe20000000000 */
[----:B------:R-:W-:Y:S02]  /*15120*/  SEL R6, R27, RZ, !P2 ;  /* 0x000000ff1b067207 */ /* 0x000fe40005000000 */
[----:B------:R-:W-:Y:S05]  /*15130*/  BRA.DIV UR4, `(.L_x_815) ;  /* 0x00000072048c7947 */ /* 0x000fea000b800000 */
[----:B------:R-:W0:Y:S02]  /*15140*/  S2R R3, SR_TID.X ;  /* 0x0000000000037919 */ /* 0x000e240000002100 */
[----:B0-----:R-:W-:-:S04]  /*15150*/  SHF.R.U32.HI R3, RZ, 0x5, R3 ;  /* 0x00000005ff037819 */ /* 0x001fc80000011603 */
[----:B------:R-:W-:-:S05]  /*15160*/  LOP3.LUT R3, R3, 0x3, RZ, 0xc0, !PT ;  /* 0x0000000303037812 */ /* 0x000fca00078ec0ff */
[----:B------:R0:W1:Y:S02]  /*15170*/  SHFL.IDX PT, R14, R3, RZ, 0x1f ;  /* 0x00001fff030e7589 */ /* 0x00006400000e0000 */
.L_x_1004:
[----:B-1----:R-:W-:Y:S02]  /*15180*/  ISETP.NE.AND P0, PT, R14, RZ, PT ;  /* 0x000000ff0e00720c */ /* 0x002fe40003f05270 */
[----:B------:R-:W-:-:S11]  /*15190*/  PLOP3.LUT P6, PT, PT, PT, PT, 0x8, 0x0 ;  /* 0x000000000000781c */ /* 0x000fd60003fce170 */
[----:B------:R-:W-:Y:S05]  /*151a0*/  @P0 BRA `(.L_x_816) ;  /* 0x00000000000c0947 */ /* 0x000fea0003800000 */
[----:B------:R-:W-:-:S03]  /*151b0*/  UMOV UR4, 0xffffffff ;  /* 0xffffffff00047882 */ /* 0x000fc60000000000 */
[----:B------:R-:W-:Y:S05]  /*151c0*/  BRA.DIV UR4, `(.L_x_817) ;  /* 0x00000072049c7947 */ /* 0x000fea000b800000 */
[----:B------:R-:W-:-:S13]  /*151d0*/  ELECT P6, URZ, PT ;  /* 0x00000000003f782f */ /* 0x000fda00038c0000 */
.L_x_816:
[----:B0-----:R-:W2:Y:S01]  /*151e0*/  LDL R3, [R1+0x24] ;  /* 0x0000240001037983 */ /* 0x001ea20000100800 */
[----:B------:R-:W-:Y:S01]  /*151f0*/  BSSY B1, `(.L_x_818) ;  /* 0x0000008000017945 */ /* 0x000fe20003800000 */
[----:B--2---:R-:W-:-:S04]  /*15200*/  IADD3 R3, R3, 0x1, RZ ;  /* 0x0000000103037810 */ /* 0x004fc80007ffe0ff */
[----:B------:R-:W-:-:S04]  /*15210*/  LEA.HI R8, R3, R3, RZ, 0x1 ;  /* 0x0000000303087211 */ /* 0x000fc800078f08ff */
[----:B------:R-:W-:-:S05]  /*15220*/  LOP3.LUT R8, R8, 0xfffffffe, RZ, 0xc0, !PT ;  /* 0xfffffffe08087812 */ /* 0x000fca00078ec0ff */
[----:B------:R-:W-:-:S05]  /*15230*/  IMAD.IADD R3, R3, 0x1, -R8 ;  /* 0x0000000103037824 */ /* 0x000fca00078e0a08 */
[----:B------:R-:W-:-:S04]  /*15240*/  SHF.L.U32 R3, R3, 0x1f, RZ ;  /* 0x0000001f03037819 */ /* 0x000fc800000006ff */
[----:B------:R-:W0:Y:S02]  /*15250*/  SYNCS.PHASECHK.TRANS64.TRYWAIT P0, [R22+URZ+0x22820], R3 ;  /* 0x02282003160075a7 */ /* 0x000e24000800017f */
[----:B0-----:R-:W-:Y:S05]  /*15260*/  @!P0 BRA `(.L_x_819) ;  /* 0x0000007000948947 */ /* 0x001fea0003800000 */
.L_x_1007:
[----:B------:R-:W-:Y:S05]  /*15270*/  BSYNC B1 ;  /* 0x0000000000017941 */ /* 0x000fea0003800000 */
.L_x_818:
[----:B------:R-:W-:Y:S04]  /*15280*/  BSSY B1, `(.L_x_820) ;  /* 0x000007b000017945 */ /* 0x000fe80003800000 */
[----:B------:R-:W-:Y:S05]  /*15290*/  @!P6 BRA `(.L_x_821) ;  /* 0x0000000400e4e947 */ /* 0x000fea0003800000 */
[----:B0-----:R-:W-:Y:S01]  /*152a0*/  IMAD R3, R23, 0x8, R22 ;  /* 0x0000000817037824 */ /* 0x001fe200078e0216 */
[----:B------:R-:W-:Y:S01]  /*152b0*/  SHF.L.U32 R8, R26, 0x1f, RZ ;  /* 0x0000001f1a087819 */ /* 0x000fe200000006ff */
[----:B------:R-:W0:Y:S01]  /*152c0*/  S2R R9, SR_TID.X ;  /* 0x0000000000097919 */ /* 0x000e220000002100 */
[----:B------:R-:W-:Y:S02]  /*152d0*/  BSSY B2, `(.L_x_822) ;  /* 0x0000005000027945 */ /* 0x000fe40003800000 */
[----:B------:R-:W1:Y:S01]  /*152e0*/  SYNCS.PHASECHK.TRANS64.TRYWAIT P0, [R3+URZ+0x228a0], R8 ;  /* 0x0228a008030075a7 */ /* 0x000e62000800017f */
[----:B0-----:R-:W-:-:S04]  /*152f0*/  LOP3.LUT R9, R9, 0x7f, RZ, 0xc0, !PT ;  /* 0x0000007f09097812 */ /* 0x001fc800078ec0ff */
[----:B------:R-:W-:Y:S01]  /*15300*/  ISETP.NE.AND P2, PT, R9, RZ, PT ;  /* 0x000000ff0900720c */ /* 0x000fe20003f45270 */
[----:B-1----:R-:W-:-:S12]  /*15310*/  @!P0 BRA `(.L_x_823) ;  /* 0x00000070007c8947 */ /* 0x002fd80003800000 */
.L_x_1008:
[----:B------:R-:W-:Y:S05]  /*15320*/  BSYNC B2 ;  /* 0x0000000000027941 */ /* 0x000fea0003800000 */
.L_x_822:
[----:B------:R-:W-:Y:S04]  /*15330*/  BSSY B2, `(.L_x_824) ;  /* 0x0000009000027945 */ /* 0x000fe80003800000 */
[----:B------:R-:W-:Y:S05]  /*15340*/  @P2 BRA `(.L_x_825) ;  /* 0x00000000001c2947 */ /* 0x000fea0003800000 */
[----:B------:R-:W1:Y:S01]  /*15350*/  S2R R10, SR_TID.X ;  /* 0x00000000000a7919 */ /* 0x000e620000002100 */
[----:B------:R-:W-:-:S04]  /*15360*/  IMAD.MOV.U32 R9, RZ, RZ, 0x3000 ;  /* 0x00003000ff097424 */ /* 0x000fc800078e00ff */
[----:B------:R2:W-:Y:S01]  /*15370*/  SYNCS.ARRIVE.TRANS64 RZ, [R3+URZ+0x22890], R9 ;  /* 0x0228900903ff79a7 */ /* 0x0005e2000800003f */
[----:B-1----:R-:W-:-:S04]  /*15380*/  LOP3.LUT R10, R10, 0x1f, RZ, 0xc0, !PT ;  /* 0x0000001f0a0a7812 */ /* 0x002fc800078ec0ff */
[----:B------:R-:W-:-:S13]  /*15390*/  ISETP.NE.AND P0, PT, R10, RZ, PT ;  /* 0x000000ff0a00720c */ /* 0x000fda0003f05270 */
[----:B--2---:R-:W-:Y:S05]  /*153a0*/  @!P0 BRA `(.L_x_825) ;  /* 0x0000000000048947 */ /* 0x004fea0003800000 */
[----:B------:R-:W-:Y:S01]  /*153b0*/  BPT.TRAP 0x1 ;  /* 0x000000040000795c */ /* 0x000fe20000300000 */
.L_x_825:
[----:B------:R-:W-:Y:S05]  /*153c0*/  BSYNC B2 ;  /* 0x0000000000027941 */ /* 0x000fea0003800000 */
.L_x_824:
[----:B------:R-:W-:Y:S01]  /*153d0*/  IMAD.MOV.U32 R14, RZ, RZ, RZ ;  /* 0x000000ffff0e7224 */ /* 0x000fe200078e00ff */
[----:B------:R-:W-:Y:S01]  /*153e0*/  UIADD3 UR4, UP0, UR38, 0x570, URZ ;  /* 0x0000057026047890 */ /* 0x000fe2000ff1e03f */
[----:B------:R-:W-:Y:S01]  /*153f0*/  IMAD R9, R2, 0x60, R0 ;  /* 0x0000006002097824 */ /* 0x000fe200078e0200 */
[----:B------:R-:W-:Y:S01]  /*15400*/  PLOP3.LUT P0, PT, PT, PT, PT, 0x80, 0x0 ;  /* 0x000000000000781c */ /* 0x000fe20003f0f070 */
[----:B------:R-:W-:Y:S01]  /*15410*/  IMAD R10, R23, 0x3000, R22 ;  /* 0x00003000170a7824 */ /* 0x000fe200078e0216 */
[----:B------:R-:W-:Y:S01]  /*15420*/  R2UR UR10, R14 ;  /* 0x000000000e0a72ca */ /* 0x000fe200000e0000 */
[----:B------:R-:W-:Y:S01]  /*15430*/  VIADD R9, R9, 0xffffffa0 ;  /* 0xffffffa009097836 */ /* 0x000fe20000000000 */
[----:B------:R-:W-:Y:S01]  /*15440*/  UIADD3.X UR5, URZ, UR39, URZ, UP0, !UPT ;  /* 0x000000273f057290 */ /* 0x000fe200087fe43f */
[----:B------:R-:W-:Y:S01]  /*15450*/  VIADD R10, R10, 0x1c400 ;  /* 0x0001c4000a0a7836 */ /* 0x000fe20000000000 */
[----:B------:R-:W-:Y:S01]  /*15460*/  UMOV UR6, 0x0 ;  /* 0x0000000000067882 */ /* 0x000fe20000000000 */
[----:B------:R-:W-:Y:S01]  /*15470*/  VIADD R11, R3, 0x22890 ;  /* 0x00022890030b7836 */ /* 0x000fe20000000000 */
[----:B------:R-:W-:-:S09]  /*15480*/  UMOV UR7, 0x12f00000 ;  /* 0x12f0000000077882 */ /* 0x000fd20000000000 */
.L_x_826:
[----:B------:R-:W-:-:S13]  /*15490*/  @P0 ELECT P3, URZ, PT ;  /* 0x00000000003f082f */ /* 0x000fda0003860000 */
[----:B------:R-:W-:Y:S02]  /*154a0*/  @P3 R2UR UR13, R6 ;  /* 0x00000000060d32ca */ /* 0x000fe400000e0000 */
[----:B------:R-:W-:Y:S02]  /*154b0*/  @P3 R2UR UR12, R18 ;  /* 0x00000000120c32ca */ /* 0x000fe400000e0000 */
[----:B------:R-:W-:Y:S02]  /*154c0*/  @P3 R2UR UR11, R9 ;  /* 0x00000000090b32ca */ /* 0x000fe400000e0000 */
[----:B------:R-:W-:Y:S02]  /*154d0*/  @P3 R2UR UR9, R11 ;  /* 0x000000000b0932ca */ /* 0x000fe400000e0000 */
[----:B------:R-:W-:Y:S02]  /*154e0*/  @P3 R2UR UR8, R10 ;  /* 0x000000000a0832ca */ /* 0x000fe400000e0000 */
[----:B------:R-:W-:-:S02]  /*154f0*/  @P3 PLOP3.LUT P0, PT, P3, PT, PT, 0x8, 0x0 ;  /* 0x000000000000381c */ /* 0x000fc40001f0e170 */
[----:B------:R-:W-:-:S09]  /*15500*/  PLOP3.LUT P3, PT, PT, PT, PT, 0x8, 0x0 ;  /* 0x000000000000781c */ /* 0x000fd20003f6e170 */
[----:B------:R1:W-:Y:S02]  /*15510*/  UTMALDG.4D [UR8], [UR4], desc[UR6] ;  /* 0x00000608040075b4 */ /* 0x0003e40008019000 */
[----:B-1----:R-:W-:Y:S05]  /*15520*/  @P0 BRA.U.ANY `(.L_x_826) ;  /* 0xfffffffd00d80947 */ /* 0x002fea000393ffff */
[----:B------:R-:W1:Y:S01]  /*15530*/  SYNCS.PHASECHK.TRANS64.TRYWAIT P0, [R3+URZ+0x228c0], R8 ;  /* 0x0228c008030075a7 */ /* 0x000e62000800017f */
[----:B------:R-:W-:Y:S04]  /*15540*/  BSSY B2, `(.L_x_827) ;  /* 0x0000002000027945 */ /* 0x000fe80003800000 */
[----:B-1----:R-:W-:Y:S05]  /*15550*/  @!P0 BRA `(.L_x_828) ;  /* 0x0000007000008947 */ /* 0x002fea0003800000 */
.L_x_1009:
[----:B------:R-:W-:Y:S05]  /*15560*/  BSYNC B2 ;  /* 0x0000000000027941 */ /* 0x000fea0003800000 */
.L_x_827:
[----:B------:R-:W-:Y:S01]  /*15570*/  BSSY B2, `(.L_x_829) ;  /* 0x000000b000027945 */ /* 0x000fe20003800000 */
[----:B------:R-:W-:Y:S01]  /*15580*/  IMAD.MOV.U32 R12, RZ, RZ, 0x0 ;  /* 0x00000000ff0c7424 */ /* 0x000fe200078e00ff */
[----:B------:R-:W-:Y:S02]  /*15590*/  MOV R13, 0x12f00000 ;  /* 0x12f00000000d7802 */ /* 0x000fe40000000f00 */
[----:B------:R-:W-:Y:S05]  /*155a0*/  @P2 BRA `(.L_x_830) ;  /* 0x00000000001c2947 */ /* 0x000fea0003800000 */
[----:B------:R-:W2:Y:S01]  /*155b0*/  S2R R10, SR_TID.X ;  /* 0x00000000000a7919 */ /* 0x000ea20000002100 */
[----:B01----:R-:W-:-:S04]  /*155c0*/  IMAD.MOV.U32 R8, RZ, RZ, 0xc000 ;  /* 0x0000c000ff087424 */ /* 0x003fc800078e00ff */
[----:B------:R3:W-:Y:S01]  /*155d0*/  SYNCS.ARRIVE.TRANS64 RZ, [R3+URZ+0x228b0], R8 ;  /* 0x0228b00803ff79a7 */ /* 0x0007e2000800003f */
[----:B--2---:R-:W-:-:S04]  /*155e0*/  LOP3.LUT R10, R10, 0x1f, RZ, 0xc0, !PT ;  /* 0x0000001f0a0a7812 */ /* 0x004fc800078ec0ff */
[----:B------:R-:W-:-:S13]  /*155f0*/  ISETP.NE.AND P0, PT, R10, RZ, PT ;  /* 0x000000ff0a00720c */ /* 0x000fda0003f05270 */
[----:B---3--:R-:W-:Y:S05]  /*15600*/  @!P0 BRA `(.L_x_830) ;  /* 0x0000000000048947 */ /* 0x008fea0003800000 */
[----:B------:R-:W-:Y:S01]  /*15610*/  BPT.TRAP 0x1 ;  /* 0x000000040000795c */ /* 0x000fe20000300000 */
.L_x_830:
[----:B------:R-:W-:Y:S05]  /*15620*/  BSYNC B2 ;  /* 0x0000000000027941 */ /* 0x000fea0003800000 */
.L_x_829:
[----:B------:R-:W-:Y:S01]  /*15630*/  R2UR UR10, R14 ;  /* 0x000000000e0a72ca */ /* 0x000fe200000e0000 */
[----:B01----:R-:W-:Y:S01]  /*15640*/  IMAD R8, R23, 0xc000, R22 ;  /* 0x0000c00017087824 */ /* 0x003fe200078e0216 */
[----:B------:R-:W-:Y:S01]  /*15650*/  R2UR UR6, R12 ;  /* 0x000000000c0672ca */ /* 0x000fe200000e0000 */
[----:B------:R-:W-:Y:S01]  /*15660*/  UIADD3 UR4, UP0, UR38, 0x670, URZ ;  /* 0x0000067026047890 */ /* 0x000fe2000ff1e03f */
[----:B------:R-:W-:Y:S01]  /*15670*/  R2UR UR7, R13 ;  /* 0x000000000d0772ca */ /* 0x000fe200000e0000 */
[----:B------:R-:W-:Y:S01]  /*15680*/  VIADD R3, R3, 0x228b0 ;  /* 0x000228b003037836 */ /* 0x000fe20000000000 */
[----:B------:R-:W-:Y:S01]  /*15690*/  PLOP3.LUT P0, PT, PT, PT, PT, 0x80, 0x0 ;  /* 0x000000000000781c */ /* 0x000fe20003f0f070 */
[----:B------:R-:W-:Y:S01]  /*156a0*/  VIADD R10, R8, 0x400 ;  /* 0x00000400080a7836 */ /* 0x000fe20000000000 */
[----:B------:R-:W-:-:S12]  /*156b0*/  UIADD3.X UR5, URZ, UR39, URZ, UP0, !UPT ;  /* 0x000000273f057290 */ /* 0x000fd800087fe43f */
.L_x_831:
        /* <DEDUP_REMOVED lines=9> */
[----:B0-----:R-:W-:Y:S05]  /*15750*/  @P0 BRA.U.ANY `(.L_x_831) ;  /* 0xfffffffd00d80947 */ /* 0x001fea000393ffff */
[----:B------:R-:W-:Y:S01]  /*15760*/  R2UR UR6, R12 ;  /* 0x000000000c0672ca */ /* 0x000fe200000e0000 */
[----:B------:R-:W-:Y:S01]  /*15770*/  VIADD R10, R8, 0x3400 ;  /* 0x00003400080a7836 */ /* 0x000fe20000000000 */
[----:B------:R-:W-:Y:S01]  /*15780*/  R2UR UR7, R13 ;  /* 0x000000000d0772ca */ /* 0x000fe200000e0000 */
[----:B------:R-:W-:Y:S01]  /*15790*/  UMOV UR10, 0x40 ;  /* 0x00000040000a7882 */ /* 0x000fe20000000000 */
[----:B------:R-:W-:-:S13]  /*157a0*/  PLOP3.LUT P0, PT, PT, PT, PT, 0x80, 0x0 ;  /* 0x000000000000781c */ /* 0x000fda0003f0f070 */
.L_x_832:
        /* <DEDUP_REMOVED lines=15> */
.L_x_833:
        /* <DEDUP_REMOVED lines=15> */
.L_x_834:
        /* <DEDUP_REMOVED lines=10> */
.L_x_821:
[----:B------:R-:W-:Y:S05]  /*15a30*/  BSYNC B1 ;  /* 0x0000000000017941 */ /* 0x000fea0003800000 */
.L_x_820:
[----:B------:R-:W-:Y:S01]  /*15a40*/  VIADD R11, R2, 0xfffffffe ;  /* 0xfffffffe020b7836 */ /* 0x000fe20000000000 */
[----:B------:R-:W-:Y:S01]  /*15a50*/  PLOP3.LUT P0, PT, PT, PT, PT, 0x8, 0x0 ;  /* 0x000000000000781c */ /* 0x000fe20003f0e170 */
[----:B------:R-:W-:-:S03]  /*15a60*/  VIADD R23, R23, 0x1 ;  /* 0x0000000117177836 */ /* 0x000fc60000000000 */
[----:B------:R-:W-:Y:S02]  /*15a70*/  ISETP.GE.AND P3, PT, R11, R7, PT ;  /* 0x000000070b00720c */ /* 0x000fe40003f66270 */
[----:B------:R-:W-:-:S04]  /*15a80*/  ISETP.NE.AND P2, PT, R23, 0x2, PT ;  /* 0x000000021700780c */ /* 0x000fc80003f45270 */
[----:B------:R-:W-:Y:S02]  /*15a90*/  SEL R2, RZ, 0x1, P2 ;  /* 0x00000001ff027807 */ /* 0x000fe40001000000 */
[----:B------:R-:W-:Y:S02]  /*15aa0*/  SEL R23, R23, RZ, P2 ;  /* 0x000000ff17177207 */ /* 0x000fe40001000000 */
[----:B------:R-:W-:-:S03]  /*15ab0*/  LOP3.LUT R26, R26, R2, RZ, 0x3c, !PT ;  /* 0x000000021a1a7212 */ /* 0x000fc600078e3cff */
[----:B------:R-:W-:Y:S05]  /*15ac0*/  @!P3 BRA `(.L_x_814) ;  /* 0x000000080010b947 */ /* 0x000fea0003800000 */
.L_x_850:
[----:B------:R-:W-:Y:S05]  /*15ad0*/  YIELD ;  /* 0x0000000000007946 */ /* 0x000fea0003800000 */
[----:B------:R-:W-:Y:S04]  /*15ae0*/  BSSY B1, `(.L_x_835) ;  /* 0x000007a000017945 */ /* 0x000fe80003800000 */
[----:B------:R-:W-:Y:S05]  /*15af0*/  @!P6 BRA `(.L_x_836) ;  /* 0x0000000400e0e947 */ /* 0x000fea0003800000 */
[----:B------:R-:W-:Y:S01]  /*15b00*/  LEA R8, R23, R22, 0x3 ;  /* 0x0000001617087211 */ /* 0x000fe200078e18ff */
[----:B0-----:R-:W0:Y:S01]  /*15b10*/  S2R R3, SR_TID.X ;  /* 0x0000000000037919 */ /* 0x001e220000002100 */
[----:B------:R-:W-:Y:S01]  /*15b20*/  SHF.L.U32 R2, R26, 0x1f, RZ ;  /* 0x0000001f1a027819 */ /* 0x000fe200000006ff */
[----:B------:R-:W-:Y:S03]  /*15b30*/  BSSY B2, `(.L_x_837) ;  /* 0x0000005000027945 */ /* 0x000fe60003800000 */
[----:B------:R-:W1:Y:S01]  /*15b40*/  SYNCS.PHASECHK.TRANS64.TRYWAIT P2, [R8+URZ+0x228a0], R2 ;  /* 0x0228a002080075a7 */ /* 0x000e62000804017f */
[----:B0-----:R-:W-:-:S04]  /*15b50*/  LOP3.LUT R3, R3, 0x7f, RZ, 0xc0, !PT ;  /* 0x0000007f03037812 */ /* 0x001fc800078ec0ff */
[----:B------:R-:W-:Y:S01]  /*15b60*/  ISETP.NE.AND P3, PT, R3, RZ, PT ;  /* 0x000000ff0300720c */ /* 0x000fe20003f65270 */
[----:B-1----:R-:W-:-:S12]  /*15b70*/  @!P2 BRA `(.L_x_838) ;  /* 0x00000068008ca947 */ /* 0x002fd80003800000 */
.L_x_1010:
[----:B------:R-:W-:Y:S05]  /*15b80*/  BSYNC B2 ;  /* 0x0000000000027941 */ /* 0x000fea0003800000 */
.L_x_837:
        /* <DEDUP_REMOVED lines=9> */
.L_x_840:
[----:B------:R-:W-:Y:S05]  /*15c20*/  BSYNC B2 ;  /* 0x0000000000027941 */ /* 0x000fea0003800000 */
.L_x_839:
        /* <DEDUP_REMOVED lines=10> */
[----:B------:R-:W-:-:S10]  /*15cd0*/  UMOV UR7, 0x12f00000 ;  /* 0x12f0000000077882 */ /* 0x000fd40000000000 */
.L_x_841:
        /* <DEDUP_REMOVED lines=13> */
.L_x_1011:
[----:B------:R-:W-:Y:S05]  /*15db0*/  BSYNC B2 ;  /* 0x0000000000027941 */ /* 0x000fea0003800000 */
.L_x_842:
[----:B------:R-:W-:Y:S01]  /*15dc0*/  BSSY B2, `(.L_x_844) ;  /* 0x000000b000027945 */ /* 0x000fe20003800000 */
[----:B01----:R-:W-:Y:S02]  /*15dd0*/  IMAD.MOV.U32 R2, RZ, RZ, 0x0 ;  /* 0x00000000ff027424 */ /* 0x003fe400078e00ff */
[----:B------:R-:W-:Y:S01]  /*15de0*/  IMAD.MOV.U32 R3, RZ, RZ, 0x12f00000 ;  /* 0x12f00000ff037424 */ /* 0x000fe200078e00ff */
[----:B------:R-:W-:Y:S06]  /*15df0*/  @P3 BRA `(.L_x_845) ;  /* 0x00000000001c3947 */ /* 0x000fec0003800000 */
[----:B------:R-:W0:Y:S01]  /*15e00*/  S2R R13, SR_TID.X ;  /* 0x00000000000d7919 */ /* 0x000e220000002100 */
[----:B------:R-:W-:-:S04]  /*15e10*/  IMAD.MOV.U32 R9, RZ, RZ, 0xc000 ;  /* 0x0000c000ff097424 */ /* 0x000fc800078e00ff */
[----:B------:R1:W-:Y:S01]  /*15e20*/  SYNCS.ARRIVE.TRANS64 RZ, [R8+URZ+0x228b0], R9 ;  /* 0x0228b00908ff79a7 */ /* 0x0003e2000800003f */
[----:B0-----:R-:W-:-:S04]  /*15e30*/  LOP3.LUT R13, R13, 0x1f, RZ, 0xc0, !PT ;  /* 0x0000001f0d0d7812 */ /* 0x001fc800078ec0ff */
[----:B------:R-:W-:-:S13]  /*15e40*/  ISETP.NE.AND P2, PT, R13, RZ, PT ;  /* 0x000000ff0d00720c */ /* 0x000fda0003f45270 */
[----:B-1----:R-:W-:Y:S05]  /*15e50*/  @!P2 BRA `(.L_x_845) ;  /* 0x000000000004a947 */ /* 0x002fea0003800000 */
[----:B------:R-:W-:Y:S01]  /*15e60*/  BPT.TRAP 0x1 ;  /* 0x000000040000795c */ /* 0x000fe20000300000 */
.L_x_845:
[----:B------:R-:W-:Y:S05]  /*15e70*/  BSYNC B2 ;  /* 0x0000000000027941 */ /* 0x000fea0003800000 */
.L_x_844:
[----:B------:R-:W-:Y:S01]  /*15e80*/  R2UR UR6, R2 ;  /* 0x00000000020672ca */ /* 0x000fe200000e0000 */
[----:B------:R-:W-:Y:S01]  /*15e90*/  IMAD R9, R23, 0xc000, R22 ;  /* 0x0000c00017097824 */ /* 0x000fe200078e0216 */
[----:B------:R-:W-:Y:S01]  /*15ea0*/  R2UR UR7, R3 ;  /* 0x00000000030772ca */ /* 0x000fe200000e0000 */
[----:B------:R-:W-:Y:S01]  /*15eb0*/  UIADD3 UR4, UP0, UR38, 0x670, URZ ;  /* 0x0000067026047890 */ /* 0x000fe2000ff1e03f */
[----:B------:R-:W-:Y:S01]  /*15ec0*/  R2UR UR10, R12 ;  /* 0x000000000c0a72ca */ /* 0x000fe200000e0000 */
[----:B------:R-:W-:Y:S01]  /*15ed0*/  VIADD R8, R8, 0x228b0 ;  /* 0x000228b008087836 */ /* 0x000fe20000000000 */
[----:B------:R-:W-:Y:S01]  /*15ee0*/  PLOP3.LUT P2, PT, PT, PT, PT, 0x80, 0x0 ;  /* 0x000000000000781c */ /* 0x000fe20003f4f070 */
[----:B------:R-:W-:Y:S01]  /*15ef0*/  UIADD3.X UR5, URZ, UR39, URZ, UP0, !UPT ;  /* 0x000000273f057290 */ /* 0x000fe200087fe43f */
[----:B------:R-:W-:-:S11]  /*15f00*/  IADD3 R12, R9, 0x400, RZ ;  /* 0x00000400090c7810 */ /* 0x000fd60007ffe0ff */
.L_x_846:
        /* <DEDUP_REMOVED lines=15> */
.L_x_847:
        /* <DEDUP_REMOVED lines=15> */
.L_x_848:
        /* <DEDUP_REMOVED lines=15> */
.L_x_849:
        /* <DEDUP_REMOVED lines=10> */
.L_x_836:
[----:B------:R-:W-:Y:S05]  /*16280*/  BSYNC B1 ;  /* 0x0000000000017941 */ /* 0x000fea0003800000 */
.L_x_835:
[----:B------:R-:W-:Y:S01]  /*16290*/  ISETP.GT.AND P3, PT, R11, R7, PT ;  /* 0x000000070b00720c */ /* 0x000fe20003f64270 */
[----:B------:R-:W-:Y:S02]  /*162a0*/  VIADD R23, R23, 0x1 ;  /* 0x0000000117177836 */ /* 0x000fe40000000000 */
[----:B------:R-:W-:-:S03]  /*162b0*/  VIADD R11, R11, 0xffffffff ;  /* 0xffffffff0b0b7836 */ /* 0x000fc60000000000 */
[----:B------:R-:W-:-:S04]  /*162c0*/  ISETP.NE.AND P2, PT, R23, 0x2, PT ;  /* 0x000000021700780c */ /* 0x000fc80003f45270 */
[----:B------:R-:W-:Y:S02]  /*162d0*/  SEL R2, RZ, 0x1, P2 ;  /* 0x00000001ff027807 */ /* 0x000fe40001000000 */
[----:B------:R-:W-:Y:S02]  /*162e0*/  SEL R23, R23, RZ, P2 ;  /* 0x000000ff17177207 */ /* 0x000fe40001000000 */
[----:B------:R-:W-:Y:S01]  /*162f0*/  LOP3.LUT R26, R26, R2, RZ, 0x3c, !PT ;  /* 0x000000021a1a7212 */ /* 0x000fe200078e3cff */
[----:B------:R-:W-:Y:S06]  /*16300*/  @P3 BRA `(.L_x_850) ;  /* 0xfffffff400f03947 */ /* 0x000fec000383ffff */
.L_x_814:
[----:B------:R-:W-:Y:S05]  /*16310*/  BSYNC B0 ;  /* 0x0000000000007941 */ /* 0x000fea0003800000 */
.L_x_813:
[----:B------:R-:W-:Y:S05]  /*16320*/  @!P0 WARPSYNC.ALL ;  /* 0x0000000000008948 */ /* 0x000fea0003800000 */
[----:B------:R-:W-:Y:S01]  /*16330*/  @!P0 BAR.SYNC.DEFER_BLOCKING 0xc, 0x180 ;  /* 0x0306000000008b1d */ /* 0x000fe20000010000 */
[----:B------:R-:W-:-:S05]  /*16340*/  IMAD.MOV.U32 R0, RZ, RZ, RZ ;  /* 0x000000ffff007224 */ /* 0x000fca00078e00ff */
[----:B------:R-:W-:Y:S04]  /*16350*/  BSSY B0, `(.L_x_851) ;  /* 0x000001e000007945 */ /* 0x000fe80003800000 */
[----:B------:R-:W-:Y:S05]  /*16360*/  @!P1 BRA `(.L_x_852) ;  /* 0x0000000000709947 */ /* 0x000fea0003800000 */
[----:B------:R-:W-:-:S13]  /*16370*/  ISETP.NE.AND P0, PT, R5, RZ, PT ;  /* 0x000000ff0500720c */ /* 0x000fda0003f05270 */
[----:B------:R-:W1:Y:S02]  /*16380*/  @!P0 LDC R5, c[0x0][0x9f0] ;  /* 0x00027c00ff058b82 */ /* 0x000e640000000800 */
[-C--:B-1----:R-:W-:Y:S02]  /*16390*/  IABS R0, R5.reuse ;  /* 0x0000000500007213 */ /* 0x082fe40000000000 */
[----:B------:R-:W-:Y:S02]  /*163a0*/  IABS R7, R5 ;  /* 0x0000000500077213 */ /* 0x000fe40000000000 */
[----:B------:R-:W1:Y:S03]  /*163b0*/  I2F.RP R2, R0 ;  /* 0x0000000000027306 */ /* 0x000e660000209400 */
[----:B------:R-:W-:-:S05]  /*163c0*/  IMAD.MOV R7, RZ, RZ, -R7 ;  /* 0x000000ffff077224 */ /* 0x000fca00078e0a07 */
[----:B-1----:R-:W1:Y:S02]  /*163d0*/  MUFU.RCP R2, R2 ;  /* 0x0000000200027308 */ /* 0x002e640000001000 */
[----:B-1----:R-:W-:-:S06]  /*163e0*/  VIADD R2, R2, 0xffffffe ;  /* 0x0ffffffe02027836 */ /* 0x002fcc0000000000 */
[----:B0-----:R-:W0:Y:S02]  /*163f0*/  F2I.FTZ.U32.TRUNC.NTZ R3, R2 ;  /* 0x0000000200037305 */ /* 0x001e24000021f000 */
[----:B0-----:R-:W-:-:S04]  /*16400*/  IMAD.MOV R2, RZ, RZ, -R3 ;  /* 0x000000ffff027224 */ /* 0x001fc800078e0a03 */
[----:B------:R-:W-:Y:S01]  /*16410*/  IMAD R6, R2, R0, RZ ;  /* 0x0000000002067224 */ /* 0x000fe200078e02ff */
[----:B------:R-:W-:-:S05]  /*16420*/  MOV R2, RZ ;  /* 0x000000ff00027202 */ /* 0x000fca0000000f00 */
[----:B------:R-:W-:Y:S01]  /*16430*/  IMAD.HI.U32 R6, R3, R6, R2 ;  /* 0x0000000603067227 */ /* 0x000fe200078e0002 */
[----:B------:R-:W-:-:S04]  /*16440*/  IADD3 R3, R4, -0x1, R5 ;  /* 0xffffffff04037810 */ /* 0x000fc80007ffe005 */
[----:B------:R-:W-:Y:S02]  /*16450*/  IABS R2, R3 ;  /* 0x0000000300027213 */ /* 0x000fe40000000000 */
[----:B------:R-:W-:-:S03]  /*16460*/  LOP3.LUT R3, R3, R5, RZ, 0x3c, !PT ;  /* 0x0000000503037212 */ /* 0x000fc600078e3cff */
[----:B------:R-:W-:Y:S01]  /*16470*/  IMAD.HI.U32 R6, R6, R2, RZ ;  /* 0x0000000206067227 */ /* 0x000fe200078e00ff */
[----:B------:R-:W-:-:S03]  /*16480*/  ISETP.GE.AND P2, PT, R3, RZ, PT ;  /* 0x000000ff0300720c */ /* 0x000fc60003f46270 */
        /* <DEDUP_REMOVED lines=10> */
.L_x_852:
[----:B------:R-:W-:Y:S05]  /*16530*/  BSYNC B0 ;  /* 0x0000000000007941 */ /* 0x000fea0003800000 */
.L_x_851:
[-C--:B------:R-:W-:Y:S01]  /*16540*/  IMAD R29, R29, R0.reuse, RZ ;  /* 0x000000001d1d7224 */ /* 0x080fe200078e02ff */
[----:B------:R-:W-:Y:S04]  /*16550*/  BSSY B7, `(.L_x_853) ;  /* 0x000035a000077945 */ /* 0x000fe80003800000 */
[----:B------:R-:W-:-:S04]  /*16560*/  VIADDMNMX R35, R29, R0, R4, PT ;  /* 0x000000001d237246 */ /* 0x000fc80003800104 */
[----:B------:R-:W-:Y:S01]  /*16570*/  ISETP.GT.AND P0, PT, R35, R29, PT ;  /* 0x0000001d2300720c */ /* 0x000fe20003f04270 */
[----:B------:R1:W-:-:S12]  /*16580*/  STL [R1+0x20], R35 ;  /* 0x0000202301007387 */ /* 0x0003d80000100800 */
[----:B-1----:R-:W-:Y:S05]  /*16590*/  @P0 BRA `(.L_x_854) ;  /* 0x0000000000440947 */ /* 0x002fea0003800000 */
[----:B------:R-:W1:Y:S02]  /*165a0*/  S2R R2, SR_TID.X ;  /* 0x0000000000027919 */ /* 0x000e640000002100 */
[----:B-1----:R-:W-:-:S04]  /*165b0*/  LOP3.LUT R2, R2, 0x7f, RZ, 0xc0, !PT ;  /* 0x0000007f02027812 */ /* 0x002fc800078ec0ff */
[----:B------:R-:W-:-:S13]  /*165c0*/  ISETP.NE.AND P0, PT, R2, RZ, PT ;  /* 0x000000ff0200720c */ /* 0x000fda0003f05270 */
[----:B------:R-:W-:Y:S05]  /*165d0*/  @P0 BRA `(.L_x_855) ;  /* 0x0000003400440947 */ /* 0x000fea0003800000 */
[----:B------:R-:W1:Y:S01]  /*165e0*/  S2R R5, SR_LANEID ;  /* 0x0000000000057919 */ /* 0x000e620000000000 */
[----:B------:R-:W-:Y:S01]  /*165f0*/  VOTEU.ANY UR4, UPT, PT ;  /* 0x0000000000047886 */ /* 0x000fe200038e0100 */
[----:B0-----:R-:W0:Y:S01]  /*16600*/  LDC.64 R2, c[0x0][0xc60] ;  /* 0x00031800ff027b82 */ /* 0x001e220000000a00 */
[----:B------:R-:W1:Y:S02]  /*16610*/  FLO.U32 R0, UR4 ;  /* 0x0000000400007d00 */ /* 0x000e6400080e0000 */
[----:B-1----:R-:W-:-:S06]  /*16620*/  ISETP.EQ.U32.AND P0, PT, R0, R5, PT ;  /* 0x000000050000720c */ /* 0x002fcc0003f02070 */
[----:B------:R-:W0:Y:S07]  /*16630*/  POPC R5, UR4 ;  /* 0x0000000400057d09 */ /* 0x000e2e0008000000 */
[----:B0-----:R-:W2:Y:S01]  /*16640*/  @P0 ATOMG.E.ADD.STRONG.GPU PT, R3, desc[UR40][R2.64], R5 ;  /* 0x00000005020309a8 */ /* 0x001ea200081ee1e8 */
[----:B------:R-:W0:Y:S02]  /*16650*/  S2R R4, SR_LTMASK ;  /* 0x0000000000047919 */ /* 0x000e240000003900 */
[----:B0-----:R-:W-:-:S04]  /*16660*/  LOP3.LUT R4, R4, UR4, RZ, 0xc0, !PT ;  /* 0x0000000404047c12 */ /* 0x001fc8000f8ec0ff */
[----:B------:R-:W0:Y:S01]  /*16670*/  POPC R7, R4 ;  /* 0x0000000400077309 */ /* 0x000e220000000000 */
[----:B--2---:R-:W0:Y:S02]  /*16680*/  SHFL.IDX PT, R0, R3, R0, 0x1f ;  /* 0x00001f0003007589 */ /* 0x004e2400000e0000 */
[----:B0-----:R-:W-:Y:S01]  /*16690*/  IADD3 R16, R0, UR36, R7 ;  /* 0x0000002400107c10 */ /* 0x001fe2000fffe007 */
[----:B------:R-:W-:Y:S06]  /*166a0*/  BRA `(.L_x_855) ;  /* 0x0000003400107947 */ /* 0x000fec0003800000 */
.L_x_854:
        /* <DEDUP_REMOVED lines=8> */
[----:B------:R-:W-:Y:S01]  /*16730*/  IMAD.U32 R4, RZ, RZ, UR6 ;  /* 0x00000006ff047e24 */ /* 0x000fe2000f8e00ff */
[----:B------:R-:W-:Y:S01]  /*16740*/  MOV R5, UR7 ;  /* 0x0000000700057c02 */ /* 0x000fe20008000f00 */
[----:B0-----:R-:W0:Y:S01]  /*16750*/  LDC.64 R2, c[0x4][R2] ;  /* 0x0100000002027b82 */ /* 0x001e220000000a00 */
        /* <DEDUP_REMOVED lines=8> */
[----:B0-----:R-:W-:Y:S05]  /*167e0*/  CALL.ABS.NOINC R2 ;  /* 0x0000000002007343 */ /* 0x001fea0003c00000 */
.L_x_857:
[----:B------:R-:W-:Y:S05]  /*167f0*/  BSYNC B6 ;  /* 0x0000000000067941 */ /* 0x000fea0003800000 */
.L_x_856:
        /* <DEDUP_REMOVED lines=8> */
[----:B0-----:R0:W1:Y:S01]  /*16880*/  LDC.64 R2, c[0x4][R33] ;  /* 0x0100000021027b82 */ /* 0x0010620000000a00 */
[----:B------:R-:W-:Y:S01]  /*16890*/  MOV R4, UR6 ;  /* 0x0000000600047c02 */ /* 0x000fe20008000f00 */
        /* <DEDUP_REMOVED lines=10> */
.L_x_860:
[----:B------:R0:W1:Y:S01]  /*16940*/  LDC.64 R2, c[0x4][R33] ;  /* 0x0100000021027b82 */ /* 0x0000620000000a00 */
[----:B------:R-:W-:Y:S01]  /*16950*/  ULDC.64 UR4, c[0x4][0x98] ;  /* 0x0100260000047ab9 */ /* 0x000fe20000000a00 */
[----:B------:R-:W-:Y:S01]  /*16960*/  ULDC.64 UR6, c[0x4][0xa0] ;  /* 0x0100280000067ab9 */ /* 0x000fe20000000a00 */
[----:B------:R-:W-:Y:S01]  /*16970*/  ULDC.64 UR8, c[0x4][0x18] ;  /* 0x0100060000087ab9 */ /* 0x000fe20000000a00 */
[----:B------:R-:W-:Y:S01]  /*16980*/  MOV R4, UR4 ;  /* 0x0000000400047c02 */ /* 0x000fe20008000f00 */
[----:B------:R-:W-:Y:S02]  /*16990*/  IMAD.U32 R5, RZ, RZ, UR5 ;  /* 0x00000005ff057e24 */ /* 0x000fe4000f8e00ff */
        /* <DEDUP_REMOVED lines=9> */
.L_x_859:
[----:B------:R-:W-:Y:S05]  /*16a30*/  BSYNC B6 ;  /* 0x0000000000067941 */ /* 0x000fea0003800000 */
.L_x_858:
[----:B------:R-:W2:Y:S01]  /*16a40*/  LDL.LU R21, [R1] ;  /* 0x0000000001157983 */ /* 0x000ea20000300800 */
[----:B------:R-:W-:Y:S01]  /*16a50*/  ULDC.64 UR4, c[0x0][0x9f8] ;  /* 0x00027e0000047ab9 */ /* 0x000fe20000000a00 */
[----:B------:R-:W1:Y:S02]  /*16a60*/  LDC R8, c[0x0][0x430] ;  /* 0x00010c00ff087b82 */ /* 0x000e640000000800 */
[----:B------:R-:W3:Y:S01]  /*16a70*/  LDL R20, [R1+0x8] ;  /* 0x0000080001147983 */ /* 0x000ee20000100800 */
[----:B------:R-:W-:Y:S01]  /*16a80*/  ISETP.NE.U32.AND P0, PT, RZ, UR4, PT ;  /* 0x00000004ff007c0c */ /* 0x000fe2000bf05070 */
[----:B------:R-:W4:Y:S03]  /*16a90*/  S2R R33, SR_TID.X ;  /* 0x0000000000217919 */ /* 0x000f260000002100 */
[----:B------:R-:W-:-:S13]  /*16aa0*/  ISETP.NE.AND.EX P0, PT, RZ, UR5, PT, P0 ;  /* 0x00000005ff007c0c */ /* 0x000fda000bf05300 */
[----:B------:R-:W-:Y:S01]  /*16ab0*/  @P0 IADD3 R2, P1, R31, UR4, RZ ;  /* 0x000000041f020c10 */ /* 0x000fe2000ff3e0ff */
[----:B------:R-:W1:Y:S01]  /*16ac0*/  S2R R10, SR_TID.X ;  /* 0x00000000000a7919 */ /* 0x000e620000002100 */
[----:B------:R-:W-:Y:S01]  /*16ad0*/  VIADD R0, R35, 0xffffffff ;  /* 0xffffffff23007836 */ /* 0x000fe20000000000 */
[----:B------:R-:W-:Y:S01]  /*16ae0*/  LOP3.LUT R9, R37, 0x2, RZ, 0xfc, !PT ;  /* 0x0000000225097812 */ /* 0x000fe200078efcff */
[----:B------:R-:W-:Y:S01]  /*16af0*/  ULDC UR4, c[0x0][0x320] ;  /* 0x0000c80000047ab9 */ /* 0x000fe20000000800 */
[----:B0-----:R-:W-:-:S05]  /*16b00*/  @P0 IADD3.X R3, R32, UR5, RZ, P1, !PT ;  /* 0x0000000520030c10 */ /* 0x001fca0008ffe4ff */
[----:B------:R0:W2:Y:S01]  /*16b10*/  @P0 LDG.E R27, desc[UR40][R2.64] ;  /* 0x00000028021b0981 */ /* 0x0000a2000c1e1900 */
[----:B----4-:R-:W-:-:S04]  /*16b20*/  LOP3.LUT R33, R33, 0x7f, RZ, 0xc0, !PT ;  /* 0x0000007f21217812 */ /* 0x010fc800078ec0ff */
[----:B------:R-:W-:Y:S02]  /*16b30*/  SHF.R.U32.HI R33, RZ, 0x3, R33 ;  /* 0x00000003ff217819 */ /* 0x000fe40000011621 */
[----:B-1----:R-:W-:Y:S02]  /*16b40*/  ISETP.NE.AND P1, PT, R8, 0x1, PT ;  /* 0x000000010800780c */ /* 0x002fe40003f25270 */
[----:B------:R-:W-:-:S04]  /*16b50*/  SHF.L.U32 R10, R10, 0x4, RZ ;  /* 0x000000040a0a7819 */ /* 0x000fc800000006ff */
[----:B------:R-:W-:-:S07]  /*16b60*/  LOP3.LUT R10, R33, 0x70, R10, 0xf8, !PT ;  /* 0x00000070210a7812 */ /* 0x000fce00078ef80a */
[----:B------:R-:W1:Y:S01]  /*16b70*/  @P1 LDC R5, c[0x0][0x434] ;  /* 0x00010d00ff051b82 */ /* 0x000e620000000800 */
[----:B------:R-:W-:-:S07]  /*16b80*/  IMAD R36, R0, 0x60, R10 ;  /* 0x0000006000247824 */ /* 0x000fce00078e020a */
[----:B------:R-:W4:Y:S01]  /*16b90*/  @P1 LDC R4, c[0x0][0x438] ;  /* 0x00010e00ff041b82 */ /* 0x000f220000000800 */
[----:B------:R-:W-:Y:S01]  /*16ba0*/  IMAD.MOV.U32 R35, RZ, RZ, RZ ;  /* 0x000000ffff237224 */ /* 0x000fe200078e00ff */
[----:B------:R-:W-:Y:S01]  /*16bb0*/  UMOV UR5, 0xffffffff ;  /* 0xffffffff00057882 */ /* 0x000fe20000000000 */
[----:B---3--:R-:W-:-:S04]  /*16bc0*/  ISETP.GE.AND P0, PT, R36, R20, PT ;  /* 0x000000142400720c */ /* 0x008fc80003f06270 */
[----:B------:R-:W-:Y:S01]  /*16bd0*/  ISETP.GT.U32.OR P0, PT, R10, 0x5f, P0 ;  /* 0x0000005f0a00780c */ /* 0x000fe20000704470 */
[----:B------:R-:W-:-:S12]  /*16be0*/  IMAD.IADD R36, R36, 0x1, R30 ;  /* 0x0000000124247824 */ /* 0x000fd800078e021e */
[----:B0-----:R-:W0:Y:S01]  /*16bf0*/  @!P0 LDC.64 R2, c[0x0][0x428] ;  /* 0x00010a00ff028b82 */ /* 0x001e220000000a00 */
[----:B-1----:R-:W-:-:S04]  /*16c00*/  @P1 IMAD.HI.U32 R5, R36, R5, RZ ;  /* 0x0000000524051227 */ /* 0x002fc800078e00ff */
[----:B------:R-:W-:Y:S01]  /*16c10*/  IMAD.MOV.U32 R6, RZ, RZ, R36 ;  /* 0x000000ffff067224 */ /* 0x000fe200078e0024 */
[----:B----4-:R-:W-:Y:S02]  /*16c20*/  @P1 SHF.R.U32.HI R6, RZ, R4, R5 ;  /* 0x00000004ff061219 */ /* 0x010fe40000011605 */
[----:B--2---:R-:W-:-:S03]  /*16c30*/  SHF.R.S32.HI R33, RZ, 0x1f, R27 ;  /* 0x0000001fff217819 */ /* 0x004fc6000001141b */
[--C-:B------:R-:W-:Y:S01]  /*16c40*/  @!P0 IMAD.MOV.U32 R4, RZ, RZ, R6.reuse ;  /* 0x000000ffff048224 */ /* 0x100fe200078e0006 */
[----:B------:R-:W-:Y:S01]  /*16c50*/  @!P0 SHF.R.S32.HI R5, RZ, 0x1f, R6 ;  /* 0x0000001fff058819 */ /* 0x000fe20000011406 */
[-C--:B0-----:R-:W-:Y:S02]  /*16c60*/  @!P0 IMAD R7, R33, R2.reuse, RZ ;  /* 0x0000000221078224 */ /* 0x081fe400078e02ff */
[----:B------:R-:W-:-:S04]  /*16c70*/  @!P0 IMAD.WIDE.U32 R4, R27, R2, R4 ;  /* 0x000000021b048225 */ /* 0x000fc800078e0004 */
[----:B------:R-:W-:Y:S02]  /*16c80*/  @!P0 IMAD R7, R27, R3, R7 ;  /* 0x000000031b078224 */ /* 0x000fe400078e0207 */
[----:B------:R-:W0:Y:S02]  /*16c90*/  @!P0 LDC.64 R2, c[0x0][0x418] ;  /* 0x00010600ff028b82 */ /* 0x000e240000000a00 */
[----:B------:R-:W-:Y:S01]  /*16ca0*/  @!P0 IMAD.IADD R7, R5, 0x1, R7 ;  /* 0x0000000105078824 */ /* 0x000fe200078e0207 */
[----:B0-----:R-:W-:-:S04]  /*16cb0*/  @!P0 LEA R2, P1, R4, R2, 0x2 ;  /* 0x0000000204028211 */ /* 0x001fc800078210ff */
[----:B------:R-:W-:-:S05]  /*16cc0*/  @!P0 LEA.HI.X R3, R4, R3, R7, 0x2, P1 ;  /* 0x0000000304038211 */ /* 0x000fca00008f1407 */
[----:B------:R0:W5:Y:S01]  /*16cd0*/  @!P0 LDG.E R35, desc[UR40][R2.64] ;  /* 0x0000002802238981 */ /* 0x000162000c1e1900 */
[----:B------:R-:W-:Y:S02]  /*16ce0*/  ISETP.NE.AND P0, PT, R9, 0x3, PT ;  /* 0x000000030900780c */ /* 0x000fe40003f05270 */
[----:B------:R-:W1:Y:S01]  /*16cf0*/  S2R R9, SR_TID.X ;  /* 0x0000000000097919 */ /* 0x000e620000002100 */
[----:B------:R-:W-:Y:S02]  /*16d00*/  ISETP.GT.U32.AND P1, PT, R10, 0x5f, PT ;  /* 0x0000005f0a00780c */ /* 0x000fe40003f24070 */
[----:B------:R-:W2:Y:S01]  /*16d10*/  S2R R10, SR_TID.X ;  /* 0x00000000000a7919 */ /* 0x000ea20000002100 */
[----:B------:R-:W-:-:S10]  /*16d20*/  LOP3.LUT R21, R21, 0xffffffdf, RZ, 0xc0, !PT ;  /* 0xffffffdf15157812 */ /* 0x000fd400078ec0ff */
[----:B------:R-:W-:-:S04]  /*16d30*/  @P1 LOP3.LUT R21, R21, 0x20, RZ, 0xfc, !PT ;  /* 0x0000002015151812 */ /* 0x000fc800078efcff */
[----:B------:R-:W-:Y:S01]  /*16d40*/  LOP3.LUT R21, R21, 0xffffffbf, RZ, 0xc0, !PT ;  /* 0xffffffbf15157812 */ /* 0x000fe200078ec0ff */
[----:B-1----:R-:W-:Y:S01]  /*16d50*/  IMAD.SHL.U32 R9, R9, 0x8, RZ ;  /* 0x0000000809097824 */ /* 0x002fe200078e00ff */
[----:B--2---:R-:W-:-:S04]  /*16d60*/  SHF.L.U32 R10, R10, 0x3, RZ ;  /* 0x000000030a0a7819 */ /* 0x004fc800000006ff */
[----:B------:R-:W-:Y:S02]  /*16d70*/  LOP3.LUT R9, R9, 0x38, RZ, 0xc0, !PT ;  /* 0x0000003809097812 */ /* 0x000fe400078ec0ff */
[----:B------:R-:W-:Y:S02]  /*16d80*/  LOP3.LUT R10, R10, 0x38, RZ, 0xc0, !PT ;  /* 0x000000380a0a7812 */ /* 0x000fe400078ec0ff */
[----:B------:R-:W-:Y:S02]  /*16d90*/  ISETP.GE.AND P1, PT, R9, UR4, PT ;  /* 0x0000000409007c0c */ /* 0x000fe4000bf26270 */
[----:B------:R-:W-:Y:S02]  /*16da0*/  LOP3.LUT R10, R10, 0x40, RZ, 0xfc, !PT ;  /* 0x000000400a0a7812 */ /* 0x000fe400078efcff */
[----:B------:R-:W-:Y:S02]  /*16db0*/  @P0 LOP3.LUT R21, R21, 0x40, RZ, 0xfc, !PT ;  /* 0x0000004015150812 */ /* 0x000fe400078efcff */
[----:B------:R-:W-:-:S02]  /*16dc0*/  ISETP.GE.AND P2, PT, R10, UR4, PT ;  /* 0x000000040a007c0c */ /* 0x000fc4000bf46270 */
[----:B------:R-:W-:Y:S02]  /*16dd0*/  LOP3.LUT R21, R21, 0xffffffef, RZ, 0xc0, !PT ;  /* 0xffffffef15157812 */ /* 0x000fe400078ec0ff */
[----:B------:R-:W-:-:S03]  /*16de0*/  LOP3.LUT R10, R9, 0x80, RZ, 0xfc, !PT ;  /* 0x00000080090a7812 */ /* 0x000fc600078efcff */
[----:B------:R-:W-:-:S04]  /*16df0*/  @P1 LOP3.LUT R21, R21, 0x10, RZ, 0xfc, !PT ;  /* 0x0000001015151812 */ /* 0x000fc800078efcff */
[----:B------:R-:W-:Y:S02]  /*16e00*/  LOP3.LUT R21, R21, 0xfffffff7, RZ, 0xc0, !PT ;  /* 0xfffffff715157812 */ /* 0x000fe400078ec0ff */
[----:B------:R-:W-:Y:S02]  /*16e10*/  LOP3.LUT R9, R9, 0xc0, RZ, 0xfc, !PT ;  /* 0x000000c009097812 */ /* 0x000fe400078efcff */
[----:B------:R-:W-:Y:S02]  /*16e20*/  ISETP.GE.AND P3, PT, R10, UR4, PT ;  /* 0x000000040a007c0c */ /* 0x000fe4000bf66270 */
[----:B------:R-:W-:Y:S02]  /*16e30*/  @P2 LOP3.LUT R21, R21, 0x8, RZ, 0xfc, !PT ;  /* 0x0000000815152812 */ /* 0x000fe400078efcff */
[----:B------:R-:W-:Y:S02]  /*16e40*/  ISETP.GE.AND P2, PT, R9, UR4, PT ;  /* 0x0000000409007c0c */ /* 0x000fe4000bf46270 */
[----:B------:R-:W-:-:S04]  /*16e50*/  LOP3.LUT R21, R21, 0xfffffffd, RZ, 0xc0, !PT ;  /* 0xfffffffd15157812 */ /* 0x000fc800078ec0ff */
[----:B------:R-:W-:-:S04]  /*16e60*/  LOP3.LUT R21, R21, 0xfffffffb, RZ, 0xc0, !PT ;  /* 0xfffffffb15157812 */ /* 0x000fc800078ec0ff */
[----:B------:R-:W-:-:S04]  /*16e70*/  @P3 LOP3.LUT R21, R21, 0x4, RZ, 0xfc, !PT ;  /* 0x0000000415153812 */ /* 0x000fc800078efcff */
[----:B------:R-:W-:-:S05]  /*16e80*/  @P2 LOP3.LUT R21, R21, 0x2, RZ, 0xfc, !PT ;  /* 0x0000000215152812 */ /* 0x000fca00078efcff */
[----:B------:R1:W-:Y:S01]  /*16e90*/  STL [R1], R21 ;  /* 0x0000001501007387 */ /* 0x0003e20000100800 */
[----:B0-----:R-:W-:-:S04]  /*16ea0*/  IMAD.MOV R2, RZ, RZ, -R6 ;  /* 0x000000ffff027224 */ /* 0x001fc800078e0a06 */
[----:B------:R-:W-:Y:S01]  /*16eb0*/  IMAD R36, R8, R2, R36 ;  /* 0x0000000208247224 */ /* 0x000fe200078e0224 */
[----:B------:R-:W-:Y:S06]  /*16ec0*/  BRA.DIV UR5, `(.L_x_861) ;  /* 0x0000005605e07947 */ /* 0x000fec000b800000 */
.L_x_1014:
[----:B------:R-:W-:Y:S01]  /*16ed0*/  SEL R7, RZ, 0x1, P1 ;  /* 0x00000001ff077807 */ /* 0x000fe20000800000 */
[----:B------:R-:W-:Y:S06]  /*16ee0*/  @!P0 BRA `(.L_x_862) ;  /* 0x0000000000048947 */ /* 0x000fec0003800000 */
[----:B------:R-:W-:Y:S01]  /*16ef0*/  BPT.TRAP 0x1 ;  /* 0x000000040000795c */ /* 0x000fe20000300000 */
.L_x_862:
[----:B------:R-:W-:Y:S01]  /*16f00*/  IMAD R32, R0, -0x60, R20 ;  /* 0xffffffa000207824 */ /* 0x000fe200078e0214 */
[----:B------:R-:W-:Y:S01]  /*16f10*/  SHF.L.U32 R0, R25, 0x1f, RZ ;  /* 0x0000001f19007819 */ /* 0x000fe200000006ff */
[----:B------:R-:W-:Y:S01]  /*16f20*/  IMAD R31, R24, 0x8, R22 ;  /* 0x00000008181f7824 */ /* 0x000fe200078e0216 */
[----:B------:R-:W-:Y:S03]  /*16f30*/  BSSY B0, `(.L_x_863) ;  /* 0x0000003000007945 */ /* 0x000fe60003800000 */
[----:B------:R-:W0:Y:S02]  /*16f40*/  SYNCS.PHASECHK.TRANS64.TRYWAIT P0, [R31+URZ+0x22840], R0 ;  /* 0x022840001f0075a7 */ /* 0x000e24000800017f */
[----:B0-----:R-:W-:Y:S05]  /*16f50*/  @!P0 BRA `(.L_x_864) ;  /* 0x0000005400f08947 */ /* 0x001fea0003800000 */
.L_x_1015:
[----:B------:R-:W-:Y:S05]  /*16f60*/  BSYNC B0 ;  /* 0x0000000000007941 */ /* 0x000fea0003800000 */
.L_x_863:
[----:B------:R-:W2:Y:S01]  /*16f70*/  LDL.LU R6, [R1] ;  /* 0x0000000001067983 */ /* 0x000ea20000300800 */
[----:B0-----:R-:W-:Y:S01]  /*16f80*/  SHF.R.S32.HI R0, RZ, 0x1f, R36 ;  /* 0x0000001fff007819 */ /* 0x001fe20000011424 */
[----:B------:R-:W-:Y:S01]  /*16f90*/  ULDC.64 UR4, c[0x0][0x300] ;  /* 0x0000c00000047ab9 */ /* 0x000fe20000000a00 */
[----:B-----5:R-:W-:Y:S01]  /*16fa0*/  SHF.R.S32.HI R4, RZ, 0x1f, R35 ;  /* 0x0000001fff047819 */ /* 0x020fe20000011423 */
[----:B------:R-:W0:Y:S01]  /*16fb0*/  S2R R8, SR_TID.X ;  /* 0x0000000000087919 */ /* 0x000e220000002100 */
[----:B------:R-:W-:Y:S01]  /*16fc0*/  IMAD.WIDE.U32 R2, R36, UR4, RZ ;  /* 0x0000000424027c25 */ /* 0x000fe2000f8e00ff */
[----:B------:R-:W-:Y:S01]  /*16fd0*/  ULDC.64 UR6, c[0x0][0x2e8] ;  /* 0x0000ba0000067ab9 */ /* 0x000fe20000000a00 */
[----:B------:R3:W-:Y:S04]  /*16fe0*/  STL [R1+0x28], R0 ;  /* 0x0000280001007387 */ /* 0x0007e80000100800 */
[----:B------:R4:W-:Y:S01]  /*16ff0*/  STL [R1+0x2c], R4 ;  /* 0x00002c0401007387 */ /* 0x0009e20000100800 */
[----:B---3--:R-:W-:-:S04]  /*17000*/  IMAD R0, R0, UR4, RZ ;  /* 0x0000000400007c24 */ /* 0x008fc8000f8e02ff */
[----:B------:R-:W-:Y:S01]  /*17010*/  IMAD R0, R36, UR5, R0 ;  /* 0x0000000524007c24 */ /* 0x000fe2000f8e0200 */
[----:B------:R-:W-:-:S03]  /*17020*/  ULDC.64 UR4, c[0x0][0x310] ;  /* 0x0000c40000047ab9 */ /* 0x000fc60000000a00 */
[----:B------:R-:W-:Y:S02]  /*17030*/  IMAD.IADD R3, R3, 0x1, R0 ;  /* 0x0000000103037824 */ /* 0x000fe400078e0200 */
[----:B------:R-:W-:Y:S02]  /*17040*/  IMAD R0, R4, UR4, RZ ;  /* 0x0000000404007c24 */ /* 0x000fe4000f8e02ff */
[C---:B------:R-:W-:Y:S01]  /*17050*/  IMAD.WIDE.U32 R2, R35.reuse, UR4, R2 ;  /* 0x0000000423027c25 */ /* 0x040fe2000f8e0002 */
[----:B----4-:R-:W3:Y:S03]  /*17060*/  S2R R4, SR_TID.X ;  /* 0x0000000000047919 */ /* 0x010ee60000002100 */
[----:B------:R-:W-:Y:S01]  /*17070*/  IMAD R0, R35, UR5, R0 ;  /* 0x0000000523007c24 */ /* 0x000fe2000f8e0200 */
[----:B------:R-:W-:Y:S01]  /*17080*/  ULDC.64 UR4, c[0x0][0x308] ;  /* 0x0000c20000047ab9 */ /* 0x000fe20000000a00 */
[----:B0-----:R-:W-:-:S02]  /*17090*/  IMAD.SHL.U32 R8, R8, 0x8, RZ ;  /* 0x0000000808087824 */ /* 0x001fc400078e00ff */
[----:B------:R-:W-:-:S03]  /*170a0*/  IMAD.IADD R3, R3, 0x1, R0 ;  /* 0x0000000103037824 */ /* 0x000fc600078e0200 */
[----:B------:R-:W-:Y:S01]  /*170b0*/  LOP3.LUT R8, R8, 0x38, RZ, 0xc0, !PT ;  /* 0x0000003808087812 */ /* 0x000fe200078ec0ff */
[----:B------:R-:W-:Y:S01]  /*170c0*/  IMAD.WIDE.U32 R2, R18, UR4, R2 ;  /* 0x0000000412027c25 */ /* 0x000fe2000f8e0002 */
[----:B------:R-:W-:Y:S02]  /*170d0*/  ULDC UR4, c[0x0][0x2f4] ;  /* 0x0000bd0000047ab9 */ /* 0x000fe40000000800 */
[----:B------:R-:W-:Y:S02]  /*170e0*/  ISETP.GE.AND P2, PT, R8, UR4, PT ;  /* 0x0000000408007c0c */ /* 0x000fe4000bf46270 */
[----:B------:R-:W-:Y:S02]  /*170f0*/  LEA R0, P0, R2, UR6, 0x1 ;  /* 0x0000000602007c11 */ /* 0x000fe4000f8008ff */
[----:B---3--:R-:W-:-:S04]  /*17100*/  LOP3.LUT R4, R4, 0x7f, RZ, 0xc0, !PT ;  /* 0x0000007f04047812 */ /* 0x008fc800078ec0ff */
[----:B------:R-:W-:Y:S01]  /*17110*/  SHF.R.U32.HI R5, RZ, 0x3, R4 ;  /* 0x00000003ff057819 */ /* 0x000fe20000011604 */
[----:B------:R-:W-:Y:S01]  /*17120*/  IMAD R4, R18, UR5, R3 ;  /* 0x0000000512047c24 */ /* 0x000fe2000f8e0203 */
[----:B------:R-:W-:-:S03]  /*17130*/  UMOV UR5, 0xffffffff ;  /* 0xffffffff00057882 */ /* 0x000fc60000000000 */
[----:B------:R-:W-:Y:S01]  /*17140*/  IMAD.IADD R32, R32, 0x1, -R5 ;  /* 0x0000000120207824 */ /* 0x000fe200078e0a05 */
[----:B------:R-:W-:Y:S01]  /*17150*/  LEA.HI.X R4, R2, UR7, R4, 0x1, P0 ;  /* 0x0000000702047c11 */ /* 0x000fe200080f0c04 */
[----:B------:R-:W-:-:S03]  /*17160*/  IMAD R5, R24, 0x1800, R28 ;  /* 0x0000180018057824 */ /* 0x000fc600078e021c */
[----:B------:R-:W-:Y:S02]  /*17170*/  ISETP.GE.AND P0, PT, R32, 0x1, PT ;  /* 0x000000012000780c */ /* 0x000fe40003f06270 */
[----:B--2---:R-:W-:-:S04]  /*17180*/  LOP3.LUT R6, R6, 0xfffffffe, RZ, 0xc0, !PT ;  /* 0xfffffffe06067812 */ /* 0x004fc800078ec0ff */
[----:B------:R-:W-:-:S05]  /*17190*/  @P2 LOP3.LUT R6, R6, 0x1, RZ, 0xfc, !PT ;  /* 0x0000000106062812 */ /* 0x000fca00078efcff */
[----:B------:R0:W-:Y:S01]  /*171a0*/  STL [R1], R6 ;  /* 0x0000000601007387 */ /* 0x0001e20000100800 */
[----:B------:R-:W-:Y:S05]  /*171b0*/  BRA.DIV UR5, `(.L_x_865) ;  /* 0x00000056056c7947 */ /* 0x000fea000b800000 */
[----:B------:R-:W2:Y:S01]  /*171c0*/  SHFL.IDX PT, R3, R0, RZ, 0x181f ;  /* 0x00181fff00037589 */ /* 0x000ea200000e0000 */
[----:B0-----:R-:W-:-:S03]  /*171d0*/  @P0 IMAD R6, R5, 0x2, R22 ;  /* 0x0000000205060824 */ /* 0x001fc600078e0216 */
[----:B------:R-:W0:Y:S01]  /*171e0*/  SHFL.IDX PT, R2, R4, RZ, 0x181f ;  /* 0x00181fff04027589 */ /* 0x000e2200000e0000 */
[----:B--2---:R-:W-:-:S05]  /*171f0*/  @P0 LEA R3, P1, R8, R3, 0x1 ;  /* 0x0000000308030211 */ /* 0x004fca00078208ff */
[----:B0-----:R-:W-:-:S05]  /*17200*/  @P0 IMAD.X R2, RZ, RZ, R2, P1 ;  /* 0x000000ffff020224 */ /* 0x001fca00008e0602 */
[----:B------:R-:W-:-:S04]  /*17210*/  @P0 LOP3.LUT R3, R3, R2, RZ, 0x3c, !PT ;  /* 0x0000000203030212 */ /* 0x000fc800078e3cff */
[----:B------:R-:W-:-:S04]  /*17220*/  @P0 LOP3.LUT R2, R3, R2, RZ, 0x3c, !PT ;  /* 0x0000000203020212 */ /* 0x000fc800078e3cff */
[----:B------:R-:W-:-:S05]  /*17230*/  @P0 LOP3.LUT R3, R3, R2, RZ, 0x3c, !PT ;  /* 0x0000000203030212 */ /* 0x000fca00078e3cff */
[----:B------:R-:W-:Y:S01]  /*17240*/  @!PT LDS RZ, [RZ] ;  /* 0x00000000fffff984 */ /* 0x000fe20000000800 */
[----:B------:R0:W-:Y:S01]  /*17250*/  @P0 LDGSTS.E.BYPASS.LTC128B.128 [R6+0x1c400], desc[UR40][R2.64], !P2 ;  /* 0x1c40000002060fae */ /* 0x0001e2000d101d68 */
[----:B------:R-:W-:-:S03]  /*17260*/  ISETP.GE.AND P0, PT, R32, 0x11, PT ;  /* 0x000000112000780c */ /* 0x000fc60003f06270 */
[----:B0-----:R-:W0:Y:S10]  /*17270*/  SHFL.IDX PT, R3, R0, 0x1, 0x181f ;  /* 0x00381f0000037f89 */ /* 0x001e3400000e0000 */
[----:B------:R-:W-:Y:S01]  /*17280*/  @P0 LEA R6, R5, R22, 0x1 ;  /* 0x0000001605060211 */ /* 0x000fe200078e08ff */
[----:B------:R-:W2:Y:S01]  /*17290*/  SHFL.IDX PT, R2, R4, 0x1, 0x181f ;  /* 0x00381f0004027f89 */ /* 0x000ea200000e0000 */
[----:B0-----:R-:W-:-:S05]  /*172a0*/  @P0 LEA R3, P1, R8, R3, 0x1 ;  /* 0x0000000308030211 */ /* 0x001fca00078208ff */
[----:B--2---:R-:W-:-:S05]  /*172b0*/  @P0 IMAD.X R2, RZ, RZ, R2, P1 ;  /* 0x000000ffff020224 */ /* 0x004fca00008e0602 */
[----:B------:R-:W-:-:S04]  /*172c0*/  @P0 LOP3.LUT R3, R3, R2, RZ, 0x3c, !PT ;  /* 0x0000000203030212 */ /* 0x000fc800078e3cff */
[----:B------:R-:W-:-:S04]  /*172d0*/  @P0 LOP3.LUT R2, R3, R2, RZ, 0x3c, !PT ;  /* 0x0000000203020212 */ /* 0x000fc800078e3cff */
[----:B------:R-:W-:-:S05]  /*172e0*/  @P0 LOP3.LUT R3, R3, R2, RZ, 0x3c, !PT ;  /* 0x0000000203030212 */ /* 0x000fca00078e3cff */
[----:B------:R0:W-:Y:S01]  /*172f0*/  @P0 LDGSTS.E.BYPASS.LTC128B.128 [R6+0x1cc00], desc[UR40][R2.64], !P2 ;  /* 0x1cc0000002060fae */ /* 0x0001e2000d101d68 */
[----:B------:R-:W-:-:S03]  /*17300*/  ISETP.GE.AND P0, PT, R32, 0x21, PT ;  /* 0x000000212000780c */ /* 0x000fc60003f06270 */
[----:B0-----:R-:W0:Y:S10]  /*17310*/  SHFL.IDX PT, R3, R0, 0x2, 0x181f ;  /* 0x00581f0000037f89 */ /* 0x001e3400000e0000 */
[----:B------:R-:W-:Y:S01]  /*17320*/  @P0 IMAD R6, R5, 0x2, R22 ;  /* 0x0000000205060824 */ /* 0x000fe200078e0216 */
        /* <DEDUP_REMOVED lines=20> */
[----:B------:R-:W2:Y:S04]  /*17470*/  SHFL.IDX PT, R2, R4, 0x4, 0x181f ;  /* 0x00981f0004027f89 */ /* 0x000ea800000e0000 */
[----:B------:R-:W3:Y:S04]  /*17480*/  SHFL.IDX PT, R4, R4, 0x5, 0x181f ;  /* 0x00b81f0004047f89 */ /* 0x000ee800000e0000 */
[----:B------:R-:W4:Y:S01]  /*17490*/  SHFL.IDX PT, R0, R0, 0x5, 0x181f ;  /* 0x00b81f0000007f89 */ /* 0x000f2200000e0000 */
[----:B0-----:R-:W-:-:S05]  /*174a0*/  @P0 LEA R3, P1, R8, R3, 0x1 ;  /* 0x0000000308030211 */ /* 0x001fca00078208ff */
[----:B--2---:R-:W-:-:S05]  /*174b0*/  @P0 IMAD.X R2, RZ, RZ, R2, P1 ;  /* 0x000000ffff020224 */ /* 0x004fca00008e0602 */
[----:B------:R-:W-:-:S04]  /*174c0*/  @P0 LOP3.LUT R3, R3, R2, RZ, 0x3c, !PT ;  /* 0x0000000203030212 */ /* 0x000fc800078e3cff */
[----:B------:R-:W-:-:S04]  /*174d0*/  @P0 LOP3.LUT R2, R3, R2, RZ, 0x3c, !PT ;  /* 0x0000000203020212 */ /* 0x000fc800078e3cff */
[----:B------:R-:W-:-:S05]  /*174e0*/  @P0 LOP3.LUT R3, R3, R2, RZ, 0x3c, !PT ;  /* 0x0000000203030212 */ /* 0x000fca00078e3cff */
[----:B---34-:R2:W-:Y:S02]  /*174f0*/  @P0 LDGSTS.E.BYPASS.LTC128B.128 [R6+0x1e400], desc[UR40][R2.64], !P2 ;  /* 0x1e40000002060fae */ /* 0x0185e4000d101d68 */
.L_x_1029:
[----:B------:R-:W-:-:S13]  /*17500*/  ISETP.GE.AND P0, PT, R32, 0x51, PT ;  /* 0x000000512000780c */ /* 0x000fda0003f06270 */
[----:B0-2---:R-:W-:Y:S01]  /*17510*/  @P0 LEA R2, P1, R8, R0, 0x1 ;  /* 0x0000000008020211 */ /* 0x005fe200078208ff */
        /* <DEDUP_REMOVED lines=8> */
.L_x_866:
[----:B------:R-:W-:Y:S02]  /*175a0*/  PLOP3.LUT P1, PT, P1, P0, PT, 0xa2, 0x0 ;  /* 0x000000000000781c */ /* 0x000fe40000f21472 */
[----:B------:R-:W-:-:S08]  /*175b0*/  @P0 R2UR P1, UR4, R31 ;  /* 0x000000001f0402ca */ /* 0x000fd00000020000 */
[----:B------:R-:W-:-:S05]  /*175c0*/  @P0 PLOP3.LUT P0, PT, P1, PT, PT, 0x80, 0x0 ;  /* 0x000000000000081c */ /* 0x000fca0000f0f070 */
[----:B------:R-:W-:Y:S01]  /*175d0*/  @!P1 SYNCS.ARRIVE.TRANS64.RED.A0T1 RZ, [UR4+0x22830], RZ ;  /* 0x022830ffffff99a7 */ /* 0x000fe20008200404 */
[----:B------:R-:W-:Y:S07]  /*175e0*/  @!P1 ARRIVES.LDGSTSBAR.64.TRANSCNT [UR4+0x22830] ;  /* 0x02283000ff0099b0 */ /* 0x000fee0008000a84 */
[----:B------:R-:W-:Y:S05]  /*175f0*/  @P0 BRA.U.ANY `(.L_x_866) ;  /* 0xfffffffd00e80947 */ /* 0x000fea000393ffff */
[----:B------:R-:W-:Y:S01]  /*17600*/  NOP ;  /* 0x0000000000007918 */ /* 0x000fe20000000000 */
[----:B------:R-:W-:-:S04]  /*17610*/  LOP3.LUT R0, R37, 0x2, RZ, 0xfc, !PT ;  /* 0x0000000225007812 */ /* 0x000fc800078efcff */
[----:B------:R-:W-:-:S13]  /*17620*/  ISETP.NE.AND P2, PT, R0, 0x3, PT ;  /* 0x000000030000780c */ /* 0x000fda0003f45270 */
[----:B------:R-:W-:Y:S05]  /*17630*/  @!P2 BRA `(.L_x_867) ;  /* 0x000000000004a947 */ /* 0x000fea0003800000 */
[----:B------:R-:W-:Y:S01]  /*17640*/  BPT.TRAP 0x1 ;  /* 0x000000040000795c */ /* 0x000fe20000300000 */
.L_x_867:
[----:B------:R2:W5:Y:S01]  /*17650*/  LDL R0, [R1] ;  /* 0x0000000001007983 */ /* 0x0005620000100800 */
[----:B------:R2:W-:Y:S03]  /*17660*/  SYNCS.ARRIVE.TRANS64.A1T0 RZ, [R31+URZ+0x22830], RZ ;  /* 0x022830ff1fff79a7 */ /* 0x0005e6000810003f */
[----:B------:R2:W5:Y:S04]  /*17670*/  LDL.LU R4, [R1+0x14] ;  /* 0x0000140001047983 */ /* 0x0005680000300800 */
[----:B0-----:R2:W5:Y:S02]  /*17680*/  LDL.LU R3, [R1+0xc] ;  /* 0x00000c0001037983 */ /* 0x0015640000300800 */
[----:B------:R-:W-:Y:S05]  /*17690*/  WARPSYNC.ALL ;  /* 0x0000000000007948 */ /* 0x000fea0003800000 */
[----:B------:R-:W-:Y:S01]  /*176a0*/  ULDC.64 UR4, c[0x0][0xa00] ;  /* 0x0002800000047ab9 */ /* 0x000fe20000000a00 */
[----:B------:R-:W-:Y:S01]  /*176b0*/  BSSY B6, `(.L_x_868) ;  /* 0x000002b000067945 */ /* 0x000fe20003800000 */
[----:B------:R-:W-:Y:S01]  /*176c0*/  BAR.SYNC.DEFER_BLOCKING 0x8, 0x180 ;  /* 0x0206000000007b1d */ /* 0x000fe20000010000 */
[C---:B-----5:R-:W-:Y:S02]  /*176d0*/  LOP3.LUT P0, RZ, R0.reuse, 0x4, RZ, 0xc0, !PT ;  /* 0x0000000400ff7812 */ /* 0x060fe4000780c0ff */
[----:B------:R-:W-:-:S02]  /*176e0*/  LOP3.LUT P2, RZ, R0, 0x8, RZ, 0xc0, !PT ;  /* 0x0000000800ff7812 */ /* 0x000fc4000784c0ff */
[----:B------:R-:W-:Y:S02]  /*176f0*/  SEL R2, RZ, 0x4, P0 ;  /* 0x00000004ff027807 */ /* 0x000fe40000000000 */
[----:B------:R-:W-:Y:S02]  /*17700*/  ISETP.NE.U32.AND P0, PT, RZ, UR4, PT ;  /* 0x00000004ff007c0c */ /* 0x000fe4000bf05070 */
[----:B------:R-:W-:Y:S02]  /*17710*/  LOP3.LUT P1, RZ, R0, 0x2, RZ, 0xc0, !PT ;  /* 0x0000000200ff7812 */ /* 0x000fe4000782c0ff */
[----:B------:R-:W-:Y:S01]  /*17720*/  ISETP.NE.AND.EX P0, PT, RZ, UR5, PT, P0 ;  /* 0x00000005ff007c0c */ /* 0x000fe2000bf05300 */
[----:B------:R-:W-:Y:S01]  /*17730*/  ULDC.64 UR4, c[0x0][0x298] ;  /* 0x0000a60000047ab9 */ /* 0x000fe20000000a00 */
[----:B------:R-:W-:Y:S02]  /*17740*/  SEL R0, RZ, 0x2, P2 ;  /* 0x00000002ff007807 */ /* 0x000fe40001000000 */
[----:B------:R-:W-:-:S02]  /*17750*/  SEL R5, R34, RZ, !P0 ;  /* 0x000000ff22057207 */ /* 0x000fc40004000000 */
[----:B------:R-:W-:Y:S02]  /*17760*/  IADD3 R0, R2, R0, R7 ;  /* 0x0000000002007210 */ /* 0x000fe40007ffe007 */
[----:B------:R-:W-:Y:S01]  /*17770*/  SEL R34, RZ, 0x8, P1 ;  /* 0x00000008ff227807 */ /* 0x000fe20000800000 */
[----:B------:R0:W-:Y:S01]  /*17780*/  STL [R1+0x1c], R5 ;  /* 0x00001c0501007387 */ /* 0x0001e20000100800 */
[----:B------:R-:W-:Y:S02]  /*17790*/  SEL R2, R4, RZ, !P0 ;  /* 0x000000ff04027207 */ /* 0x000fe40004000000 */
[----:B------:R-:W-:Y:S02]  /*177a0*/  IADD3 R34, R0, R34, RZ ;  /* 0x0000002200227210 */ /* 0x000fe40007ffe0ff */
[----:B------:R-:W-:Y:S01]  /*177b0*/  SHF.R.S32.HI R0, RZ, 0x1f, R3 ;  /* 0x0000001fff007819 */ /* 0x000fe20000011403 */
[----:B------:R3:W-:Y:S04]  /*177c0*/  STL [R1+0x34], R2 ;  /* 0x0000340201007387 */ /* 0x0007e80000100800 */
[----:B------:R-:W-:-:S02]  /*177d0*/  IMAD R0, R0, UR4, RZ ;  /* 0x0000000400007c24 */ /* 0x000fc4000f8e02ff */
[----:B0-----:R-:W-:-:S04]  /*177e0*/  IMAD.WIDE.U32 R4, R3, UR4, RZ ;  /* 0x0000000403047c25 */ /* 0x001fc8000f8e00ff */
[----:B------:R-:W-:Y:S01]  /*177f0*/  IMAD R0, R3, UR5, R0 ;  /* 0x0000000503007c24 */ /* 0x000fe2000f8e0200 */
[----:B------:R0:W-:Y:S01]  /*17800*/  STL.64 [R1+0x8], R4 ;  /* 0x0000080401007387 */ /* 0x0001e20000100a00 */
[----:B---3--:R-:W-:Y:S02]  /*17810*/  VIADD R2, R22, 0x18400 ;  /* 0x0001840016027836 */ /* 0x008fe40000000000 */
[----:B------:R-:W-:-:S03]  /*17820*/  IMAD.IADD R0, R5, 0x1, R0 ;  /* 0x0000000105007824 */ /* 0x000fc600078e0200 */
[----:B------:R-:W-:Y:S02]  /*17830*/  LOP3.LUT P0, RZ, R2, 0x3ff, RZ, 0xc0, !PT ;  /* 0x000003ff02ff7812 */ /* 0x000fe4000780c0ff */
[----:B------:R0:W-:Y:S11]  /*17840*/  STL [R1+0x14], R0 ;  /* 0x0000140001007387 */ /* 0x0001f60000100800 */
[----:B0-----:R-:W-:Y:S05]  /*17850*/  @!P0 BRA `(.L_x_869) ;  /* 0x0000000000408947 */ /* 0x001fea0003800000 */
[----:B------:R-:W-:Y:S01]  /*17860*/  MOV R2, 0x0 ;  /* 0x0000000000027802 */ /* 0x000fe20000000f00 */
[----:B------:R-:W-:Y:S01]  /*17870*/  ULDC.64 UR4, c[0x4][0x98] ;  /* 0x0100260000047ab9 */ /* 0x000fe20000000a00 */
[----:B------:R-:W-:Y:S01]  /*17880*/  ULDC.64 UR6, c[0x4][0xa0] ;  /* 0x0100280000067ab9 */ /* 0x000fe20000000a00 */
[----:B------:R-:W-:Y:S01]  /*17890*/  ULDC.64 UR8, c[0x4][0x20] ;  /* 0x0100080000087ab9 */ /* 0x000fe20000000a00 */
[----:B------:R-:W-:Y:S01]  /*178a0*/  IMAD.U32 R4, RZ, RZ, UR4 ;  /* 0x00000004ff047e24 */ /* 0x000fe2000f8e00ff */
[----:B------:R-:W-:Y:S01]  /*178b0*/  MOV R8, 0x70 ;  /* 0x0000007000087802 */ /* 0x000fe20000000f00 */
[----:B------:R-:W0:Y:S01]  /*178c0*/  LDC.64 R2, c[0x4][R2] ;  /* 0x0100000002027b82 */ /* 0x000e220000000a00 */
[----:B------:R-:W-:Y:S02]  /*178d0*/  IMAD.U32 R5, RZ, RZ, UR5 ;  /* 0x00000005ff057e24 */ /* 0x000fe4000f8e00ff */
[----:B------:R-:W-:Y:S02]  /*178e0*/  IMAD.U32 R6, RZ, RZ, UR6 ;  /* 0x00000006ff067e24 */ /* 0x000fe4000f8e00ff */
[----:B------:R-:W-:-:S02]  /*178f0*/  IMAD.U32 R7, RZ, RZ, UR7 ;  /* 0x00000007ff077e24 */ /* 0x000fc4000f8e00ff */
[----:B------:R-:W-:Y:S02]  /*17900*/  IMAD.U32 R10, RZ, RZ, UR8 ;  /* 0x00000008ff0a7e24 */ /* 0x000fe4000f8e00ff */
[----:B------:R-:W-:Y:S02]  /*17910*/  IMAD.U32 R11, RZ, RZ, UR9 ;  /* 0x00000009ff0b7e24 */ /* 0x000fe4000f8e00ff */
[----:B------:R-:W-:Y:S02]  /*17920*/  IMAD.MOV.U32 R12, RZ, RZ, 0x1 ;  /* 0x00000001ff0c7424 */ /* 0x000fe400078e00ff */
[----:B------:R-:W-:-:S07]  /*17930*/  IMAD.MOV.U32 R13, RZ, RZ, RZ ;  /* 0x000000ffff0d7224 */ /* 0x000fce00078e00ff */
[----:B-1----:R-:W-:-:S07]  /*17940*/  LEPC R20, `(.L_x_869) ;  /* 0x000000001014794e */ /* 0x002fce0000000000 */
[----:B0-2---:R-:W-:Y:S05]  /*17950*/  CALL.ABS.NOINC R2 ;  /* 0x0000000002007343 */ /* 0x005fea0003c00000 */
.L_x_869:
[----:B------:R-:W-:Y:S05]  /*17960*/  BSYNC B6 ;  /* 0x0000000000067941 */ /* 0x000fea0003800000 */
.L_x_868:
[----:B------:R-:W3:Y:S01]  /*17970*/  LDL.LU R0, [R1+0x14] ;  /* 0x0000140001007983 */ /* 0x000ee20000300800 */
[----:B------:R-:W-:Y:S01]  /*17980*/  ULDC.64 UR4, c[0x0][0x2d8] ;  /* 0x0000b60000047ab9 */ /* 0x000fe20000000a00 */
[----:B------:R-:W0:Y:S02]  /*17990*/  LDC R7, c[0x0][0x448] ;  /* 0x00011200ff077b82 */ /* 0x000e240000000800 */
[----:B------:R-:W3:Y:S04]  /*179a0*/  LDL.LU.64 R2, [R1+0x8] ;  /* 0x0000080001027983 */ /* 0x000ee80000300a00 */
[----:B-1----:R-:W4:Y:S04]  /*179b0*/  LDL.LU R21, [R1+0x34] ;  /* 0x0000340001157983 */ /* 0x002f280000300800 */
[----:B------:R-:W2:Y:S01]  /*179c0*/  LDL.LU R20, [R1+0x1c] ;  /* 0x00001c0001147983 */ /* 0x000ea20000300800 */
[----:B------:R-:W-:-:S03]  /*179d0*/  IMAD.SHL.U32 R17, R17, 0x80, RZ ;  /* 0x0000008011117824 */ /* 0x000fc600078e00ff */
[----:B------:R1:W5:Y:S01]  /*179e0*/  LDL R8, [R1+0x4] ;  /* 0x0000040001087983 */ /* 0x0003620000100800 */
[----:B0-----:R-:W-:-:S13]  /*179f0*/  ISETP.NE.AND P0, PT, R7, 0x1, PT ;  /* 0x000000010700780c */ /* 0x001fda0003f05270 */
[----:B------:R-:W0:Y:S01]  /*17a00*/  @P0 LDC R4, c[0x0][0x44c] ;  /* 0x00011300ff040b82 */ /* 0x000e220000000800 */
[----:B---3--:R-:W-:Y:S02]  /*17a10*/  IMAD.MOV.U32 R3, RZ, RZ, R0 ;  /* 0x000000ffff037224 */ /* 0x008fe400078e0000 */
[----:B------:R-:W-:-:S04]  /*17a20*/  IMAD.WIDE.U32 R2, R18, UR4, R2 ;  /* 0x0000000412027c25 */ /* 0x000fc8000f8e0002 */
[----:B------:R-:W-:Y:S01]  /*17a30*/  IMAD R3, R18, UR5, R3 ;  /* 0x0000000512037c24 */ /* 0x000fe2000f8e0203 */
[----:B------:R-:W-:Y:S02]  /*17a40*/  ULDC.64 UR4, c[0x0][0x2e0] ;  /* 0x0000b80000047ab9 */ /* 0x000fe40000000a00 */
[----:B----4-:R-:W-:Y:S02]  /*17a50*/  IMAD R0, R21, UR4, RZ ;  /* 0x0000000415007c24 */ /* 0x010fe4000f8e02ff */
[----:B--2---:R-:W-:-:S04]  /*17a60*/  IMAD.WIDE.U32 R2, R20, UR4, R2 ;  /* 0x0000000414027c25 */ /* 0x004fc8000f8e0002 */
[----:B------:R-:W-:Y:S01]  /*17a70*/  IMAD R0, R20, UR5, R0 ;  /* 0x0000000514007c24 */ /* 0x000fe2000f8e0200 */
[----:B------:R-:W2:Y:S01]  /*17a80*/  S2R R9, SR_TID.X ;  /* 0x0000000000097919 */ /* 0x000ea20000002100 */
[----:B------:R-:W-:Y:S02]  /*17a90*/  ULDC.64 UR4, c[0x0][0x2d0] ;  /* 0x0000b40000047ab9 */ /* 0x000fe40000000a00 */
[----:B------:R-:W-:Y:S01]  /*17aa0*/  IMAD.IADD R3, R3, 0x1, R0 ;  /* 0x0000000103037824 */ /* 0x000fe200078e0200 */
[----:B------:R-:W3:Y:S01]  /*17ab0*/  S2R R20, SR_TID.X ;  /* 0x0000000000147919 */ /* 0x000ee20000002100 */
[----:B------:R-:W4:Y:S01]  /*17ac0*/  @P0 LDC R0, c[0x0][0x450] ;  /* 0x00011400ff000b82 */ /* 0x000f220000000800 */
[----:B---3--:R-:W-:-:S04]  /*17ad0*/  LOP3.LUT R20, R20, 0x7f, RZ, 0xc0, !PT ;  /* 0x0000007f14147812 */ /* 0x008fc800078ec0ff */
[----:B------:R-:W-:Y:S02]  /*17ae0*/  SHF.R.U32.HI R21, RZ, 0x3, R20 ;  /* 0x00000003ff157819 */ /* 0x000fe40000011614 */
[----:B------:R-:W3:Y:S02]  /*17af0*/  S2R R20, SR_TID.X ;  /* 0x0000000000147919 */ /* 0x000ee40000002100 */
[----:B---3--:R-:W-:-:S05]  /*17b00*/  IMAD.SHL.U32 R20, R20, 0x10, RZ ;  /* 0x0000001014147824 */ /* 0x008fca00078e00ff */
[----:B------:R-:W-:-:S04]  /*17b10*/  LOP3.LUT R20, R21, 0x70, R20, 0xf8, !PT ;  /* 0x0000007015147812 */ /* 0x000fc800078ef814 */
[----:B------:R-:W-:Y:S02]  /*17b20*/  LOP3.LUT R5, R20, R17, RZ, 0xfc, !PT ;  /* 0x0000001114057212 */ /* 0x000fe400078efcff */
[----:B------:R1:W5:Y:S03]  /*17b30*/  LDL R20, [R1+0x18] ;  /* 0x0000180001147983 */ /* 0x0003660000100800 */
[----:B0-----:R-:W-:-:S04]  /*17b40*/  @P0 IMAD.HI.U32 R6, R5, R4, RZ ;  /* 0x0000000405060227 */ /* 0x001fc800078e00ff */
[----:B------:R-:W-:Y:S01]  /*17b50*/  IMAD.MOV.U32 R4, RZ, RZ, R5 ;  /* 0x000000ffff047224 */ /* 0x000fe200078e0005 */
[----:B----4-:R-:W-:Y:S01]  /*17b60*/  @P0 SHF.R.U32.HI R4, RZ, R0, R6 ;  /* 0x00000000ff040219 */ /* 0x010fe20000011606 */
        /* <DEDUP_REMOVED lines=8> */
[----:B------:R-:W-:-:S03]  /*17bf0*/  ULDC.64 UR4, c[0x0][0x2c8] ;  /* 0x0000b20000047ab9 */ /* 0x000fc60000000a00 */
[----:B------:R-:W-:Y:S01]  /*17c00*/  IADD3 R3, R3, R5, RZ ;  /* 0x0000000503037210 */ /* 0x000fe20007ffe0ff */
[----:B------:R-:W-:Y:S02]  /*17c10*/  IMAD R4, R4, UR4, RZ ;  /* 0x0000000404047c24 */ /* 0x000fe4000f8e02ff */
[----:B------:R-:W-:-:S04]  /*17c20*/  IMAD.WIDE.U32 R2, R0, UR4, R2 ;  /* 0x0000000400027c25 */ /* 0x000fc8000f8e0002 */
[----:B------:R-:W-:Y:S01]  /*17c30*/  IMAD R4, R0, UR5, R4 ;  /* 0x0000000500047c24 */ /* 0x000fe2000f8e0204 */
[----:B------:R-:W-:Y:S01]  /*17c40*/  ULDC.64 UR4, c[0x0][0x280] ;  /* 0x0000a00000047ab9 */ /* 0x000fe20000000a00 */
[----:B--2---:R-:W-:Y:S01]  /*17c50*/  IMAD.SHL.U32 R9, R9, 0x8, RZ ;  /* 0x0000000809097824 */ /* 0x004fe200078e00ff */
[C---:B------:R-:W-:Y:S01]  /*17c60*/  LEA R0, P0, R2.reuse, UR4, 0x1 ;  /* 0x0000000402007c11 */ /* 0x040fe2000f8008ff */
[----:B------:R-:W-:Y:S01]  /*17c70*/  IMAD.IADD R4, R3, 0x1, R4 ;  /* 0x0000000103047824 */ /* 0x000fe200078e0204 */
[----:B------:R-:W-:Y:S02]  /*17c80*/  ULDC UR4, c[0x0][0x2b8] ;  /* 0x0000ae0000047ab9 */ /* 0x000fe40000000800 */
[----:B------:R-:W-:Y:S02]  /*17c90*/  LOP3.LUT R9, R9, 0x38, RZ, 0xc0, !PT ;  /* 0x0000003809097812 */ /* 0x000fe400078ec0ff */
[----:B------:R-:W-:Y:S01]  /*17ca0*/  LEA.HI.X R4, R2, UR5, R4, 0x1, P0 ;  /* 0x0000000502047c11 */ /* 0x000fe200080f0c04 */
[----:B------:R-:W-:Y:S01]  /*17cb0*/  UMOV UR5, 0xffffffff ;  /* 0xffffffff00057882 */ /* 0x000fe20000000000 */
[----:B0-----:R-:W-:-:S02]  /*17cc0*/  LOP3.LUT R21, R21, 0x7f, RZ, 0xc0, !PT ;  /* 0x0000007f15157812 */ /* 0x001fc400078ec0ff */
[----:B------:R-:W-:Y:S02]  /*17cd0*/  ISETP.GE.AND P1, PT, R9, UR4, PT ;  /* 0x0000000409007c0c */ /* 0x000fe4000bf26270 */
[----:B------:R-:W-:Y:S01]  /*17ce0*/  SHF.R.U32.HI R10, RZ, 0x3, R21 ;  /* 0x00000003ff0a7819 */ /* 0x000fe20000011615 */
[----:B-1----:R-:W-:Y:S10]  /*17cf0*/  BRA.DIV UR5, `(.L_x_870) ;  /* 0x00000052059c7947 */ /* 0x002ff4000b800000 */
[----:B------:R-:W0:Y:S01]  /*17d00*/  SHFL.IDX PT, R3, R0, RZ, 0x181f ;  /* 0x00181fff00037589 */ /* 0x000e2200000e0000 */
[----:B-----5:R-:W-:Y:S02]  /*17d10*/  IMAD R5, R20, R7, RZ ;  /* 0x0000000714057224 */ /* 0x020fe400078e02ff */
[----:B------:R-:W-:Y:S01]  /*17d20*/  IMAD.IADD R17, R10, 0x1, R17 ;  /* 0x000000010a117824 */ /* 0x000fe200078e0211 */
[----:B------:R-:W1:Y:S03]  /*17d30*/  SHFL.IDX PT, R2, R4, RZ, 0x181f ;  /* 0x00181fff04027589 */ /* 0x000e6600000e0000 */
[C---:B------:R-:W-:Y:S01]  /*17d40*/  VIADD R6, R17.reuse, 0x10 ;  /* 0x0000001011067836 */ /* 0x040fe20000000000 */
[----:B------:R-:W-:-:S13]  /*17d50*/  ISETP.GE.AND P0, PT, R17, R5, PT ;  /* 0x000000051100720c */ /* 0x000fda0003f06270 */
[----:B0-----:R-:W-:-:S05]  /*17d60*/  @!P0 LEA R3, P2, R9, R3, 0x1 ;  /* 0x0000000309038211 */ /* 0x001fca00078408ff */
[----:B-1----:R-:W-:-:S05]  /*17d70*/  @!P0 IMAD.X R2, RZ, RZ, R2, P2 ;  /* 0x000000ffff028224 */ /* 0x002fca00010e0602 */
[----:B------:R-:W-:-:S04]  /*17d80*/  @!P0 LOP3.LUT R3, R3, R2, RZ, 0x3c, !PT ;  /* 0x0000000203038212 */ /* 0x000fc800078e3cff */
[----:B------:R-:W-:-:S04]  /*17d90*/  @!P0 LOP3.LUT R2, R3, R2, RZ, 0x3c, !PT ;  /* 0x0000000203028212 */ /* 0x000fc800078e3cff */
[----:B------:R-:W-:-:S05]  /*17da0*/  @!P0 LOP3.LUT R3, R3, R2, RZ, 0x3c, !PT ;  /* 0x0000000203038212 */ /* 0x000fca00078e3cff */
[----:B------:R-:W-:Y:S01]  /*17db0*/  @!PT LDS RZ, [RZ] ;  /* 0x00000000fffff984 */ /* 0x000fe20000000800 */
        /* <DEDUP_REMOVED lines=11> */
[----:B------:R-:W-:Y:S02]  /*17e70*/  ISETP.GE.AND P0, PT, R6, R5, PT ;  /* 0x000000050600720c */ /* 0x000fe40003f06270 */
[----:B------:R-:W-:Y:S01]  /*17e80*/  IADD3 R6, R17, 0x30, RZ ;  /* 0x0000003011067810 */ /* 0x000fe20007ffe0ff */
        /* <DEDUP_REMOVED lines=41> */
[----:B------:R-:W2:Y:S04]  /*18120*/  SHFL.IDX PT, R4, R4, 0x7, 0x181f ;  /* 0x00f81f0004047f89 */ /* 0x000ea800000e0000 */
[----:B------:R-:W3:Y:S01]  /*18130*/  SHFL.IDX PT, R0, R0, 0x7, 0x181f ;  /* 0x00f81f0000007f89 */ /* 0x000ee200000e0000 */
[----:B0-----:R-:W-:-:S05]  /*18140*/  @!P0 LEA R3, P2, R9, R3, 0x1 ;  /* 0x0000000309038211 */ /* 0x001fca00078408ff */
[----:B-1----:R-:W-:-:S05]  /*18150*/  @!P0 IMAD.X R2, RZ, RZ, R2, P2 ;  /* 0x000000ffff028224 */ /* 0x002fca00010e0602 */
[----:B------:R-:W-:-:S04]  /*18160*/  @!P0 LOP3.LUT R3, R3, R2, RZ, 0x3c, !PT ;  /* 0x0000000203038212 */ /* 0x000fc800078e3cff */
[----:B------:R-:W-:-:S04]  /*18170*/  @!P0 LOP3.LUT R2, R3, R2, RZ, 0x3c, !PT ;  /* 0x0000000203028212 */ /* 0x000fc800078e3cff */
[----:B------:R-:W-:-:S05]  /*18180*/  @!P0 LOP3.LUT R3, R3, R2, RZ, 0x3c, !PT ;  /* 0x0000000203038212 */ /* 0x000fca00078e3cff */
[----:B--23--:R0:W-:Y:S02]  /*18190*/  @!P0 LDGSTS.E.BYPASS.LTC128B.128 [R8+0x1b400], desc[UR40][R2.64], !P1 ;  /* 0x1b40000002088fae */ /* 0x00c1e4000c901d68 */
.L_x_1046:
[----:B------:R-:W-:-:S05]  /*181a0*/  VIADD R17, R17, 0x70 ;  /* 0x0000007011117836 */ /* 0x000fca0000000000 */
[----:B------:R-:W-:-:S13]  /*181b0*/  ISETP.GE.AND P0, PT, R17, R5, PT ;  /* 0x000000051100720c */ /* 0x000fda0003f06270 */
[----:B0-----:R-:W-:-:S04]  /*181c0*/  @!P0 LEA R2, P2, R9, R0, 0x1 ;  /* 0x0000000009028211 */ /* 0x001fc800078408ff */
[----:B------:R-:W-:-:S05]  /*181d0*/  @!P0 IADD3.X R3, RZ, R4, RZ, P2, !PT ;  /* 0x00000004ff038210 */ /* 0x000fca00017fe4ff */
[----:B------:R-:W-:Y:S01]  /*181e0*/  @!PT LDS RZ, [RZ] ;  /* 0x00000000fffff984 */ /* 0x000fe20000000800 */
[----:B------:R-:W-:Y:S01]  /*181f0*/  @!PT LDS RZ, [RZ] ;  /* 0x00000000fffff984 */ /* 0x000fe20000000800 */
[----:B------:R-:W-:Y:S01]  /*18200*/  @!PT LDS RZ, [RZ] ;  /* 0x00000000fffff984 */ /* 0x000fe20000000800 */
[----:B------:R0:W-:Y:S01]  /*18210*/  @!P0 LDGSTS.E.BYPASS.LTC128B.128 [R8+0x1bc00], desc[UR40][R2.64], !P1 ;  /* 0x1bc0000002088fae */ /* 0x0001e2000c901d68 */
[----:B------:R-:W-:Y:S01]  /*18220*/  PLOP3.LUT P0, PT, PT, PT, PT, 0x80, 0x0 ;  /* 0x000000000000781c */ /* 0x000fe20003f0f070 */
[----:B------:R-:W-:-:S12]  /*18230*/  NOP ;  /* 0x0000000000007918 */ /* 0x000fd80000000000 */
.L_x_871:
        /* <DEDUP_REMOVED lines=18> */
.L_x_1047:
[----:B------:R-:W-:Y:S05]  /*18360*/  BSYNC B0 ;  /* 0x0000000000007941 */ /* 0x000fea0003800000 */
.L_x_872:
[----:B------:R-:W-:-:S04]  /*18370*/  LOP3.LUT R0, R37, 0x2, RZ, 0xfc, !PT ;  /* 0x0000000225007812 */ /* 0x000fc800078efcff */
[----:B------:R-:W-:-:S13]  /*18380*/  ISETP.NE.AND P0, PT, R0, 0x3, PT ;  /* 0x000000030000780c */ /* 0x000fda0003f05270 */
[----:B------:R-:W-:Y:S05]  /*18390*/  @!P0 BRA `(.L_x_874) ;  /* 0x0000000000048947 */ /* 0x000fea0003800000 */
[----:B------:R-:W-:Y:S01]  /*183a0*/  BPT.TRAP 0x1 ;  /* 0x000000040000795c */ /* 0x000fe20000300000 */
.L_x_874:
[----:B------:R-:W-:Y:S01]  /*183b0*/  SHF.L.U32 R0, R25, 0x1f, RZ ;  /* 0x0000001f19007819 */ /* 0x000fe200000006ff */
[----:B------:R-:W-:Y:S03]  /*183c0*/  BSSY B0, `(.L_x_875) ;  /* 0x0000003000007945 */ /* 0x000fe60003800000 */
[----:B------:R-:W1:Y:S02]  /*183d0*/  SYNCS.PHASECHK.TRANS64.TRYWAIT P0, [R31+URZ+0x22860], R0 ;  /* 0x022860001f0075a7 */ /* 0x000e64000800017f */
[----:B-1----:R-:W-:Y:S05]  /*183e0*/  @!P0 BRA `(.L_x_876) ;  /* 0x0000005400988947 */ /* 0x002fea0003800000 */
.L_x_1048:
[----:B------:R-:W-:Y:S05]  /*183f0*/  BSYNC B0 ;  /* 0x0000000000007941 */ /* 0x000fea0003800000 */
.L_x_875:
[----:B------:R-:W0:Y:S01]  /*18400*/  LDL.LU R2, [R1+0x28] ;  /* 0x0000280001027983 */ /* 0x000e220000300800 */
[----:B------:R-:W-:Y:S01]  /*18410*/  ULDC.64 UR4, c[0x0][0x328] ;  /* 0x0000ca0000047ab9 */ /* 0x000fe20000000a00 */
[----:B------:R-:W-:Y:S02]  /*18420*/  ULDC.64 UR6, c[0x0][0x318] ;  /* 0x0000c60000067ab9 */ /* 0x000fe40000000a00 */
[----:B------:R-:W1:Y:S01]  /*18430*/  LDL.LU R4, [R1+0x2c] ;  /* 0x00002c0001047983 */ /* 0x000e620000300800 */
[----:B0-----:R-:W-:-:S04]  /*18440*/  IMAD R3, R2, UR4, RZ ;  /* 0x0000000402037c24 */ /* 0x001fc8000f8e02ff */
[C---:B------:R-:W-:Y:S02]  /*18450*/  IMAD R5, R36.reuse, UR5, R3 ;  /* 0x0000000524057c24 */ /* 0x040fe4000f8e0203 */
[----:B------:R-:W-:Y:S01]  /*18460*/  IMAD.WIDE.U32 R2, R36, UR4, RZ ;  /* 0x0000000424027c25 */ /* 0x000fe2000f8e00ff */
[----:B------:R-:W-:-:S03]  /*18470*/  ULDC.64 UR4, c[0x0][0x338] ;  /* 0x0000ce0000047ab9 */ /* 0x000fc60000000a00 */
[----:B------:R-:W-:Y:S02]  /*18480*/  IMAD.IADD R3, R3, 0x1, R5 ;  /* 0x0000000103037824 */ /* 0x000fe400078e0205 */
[----:B-1----:R-:W-:Y:S02]  /*18490*/  IMAD R0, R4, UR4, RZ ;  /* 0x0000000404007c24 */ /* 0x002fe4000f8e02ff */
        /* <DEDUP_REMOVED lines=12> */
[----:B------:R-:W-:Y:S01]  /*18560*/  LOP3.LUT R7, R34, 0x1, RZ, 0xc0, !PT ;  /* 0x0000000122077812 */ /* 0x000fe200078ec0ff */
[----:B------:R-:W-:Y:S01]  /*18570*/  IMAD R4, R4, 0x2, R22 ;  /* 0x0000000204047824 */ /* 0x000fe200078e0216 */
[C---:B------:R-:W-:Y:S01]  /*18580*/  LOP3.LUT P2, RZ, R34.reuse, 0x2, RZ, 0xc0, !PT ;  /* 0x0000000222ff7812 */ /* 0x040fe2000784c0ff */
[----:B------:R-:W1:Y:S01]  /*18590*/  SHFL.IDX PT, R14, R5, RZ, 0x181f ;  /* 0x00181fff050e7589 */ /* 0x000e6200000e0000 */
[----:B------:R-:W-:Y:S02]  /*185a0*/  ISETP.NE.U32.AND P3, PT, R7, 0x1, PT ;  /* 0x000000010700780c */ /* 0x000fe40003f65070 */
[----:B------:R-:W-:Y:S01]  /*185b0*/  LOP3.LUT P1, RZ, R34, 0x4, RZ, 0xc0, !PT ;  /* 0x0000000422ff7812 */ /* 0x000fe2000782c0ff */
[----:B------:R-:W2:Y:S03]  /*185c0*/  SHFL.IDX PT, R3, R6, RZ, 0x181f ;  /* 0x00181fff06037589 */ /* 0x000ea600000e0000 */
[----:B------:R-:W-:Y:S01]  /*185d0*/  ISETP.LT.OR P4, PT, R32, 0x1, !P1 ;  /* 0x000000012000780c */ /* 0x000fe20004f81670 */
        /* <DEDUP_REMOVED lines=10> */
[----:B------:R-:W-:-:S03]  /*18680*/  LOP3.LUT P0, RZ, R34, 0x8, RZ, 0xc0, !PT ;  /* 0x0000000822ff7812 */ /* 0x000fc6000780c0ff */
[----:B------:R-:W-:Y:S01]  /*18690*/  LDGSTS.E.BYPASS.LTC128B.128 [R4+0x6400], desc[UR40][R2.64+0x100], !P4 ;  /* 0x0640010002047fae */ /* 0x000fe2000e101d68 */
[----:B------:R-:W-:-:S13]  /*186a0*/  ISETP.LT.OR P4, PT, R32, 0x1, !P0 ;  /* 0x000000012000780c */ /* 0x000fda0004781670 */
[----:B------:R1:W-:Y:S01]  /*186b0*/  LDGSTS.E.BYPASS.LTC128B.128 [R4+0x9400], desc[UR40][R2.64+0x180], !P4 ;  /* 0x0940018002047fae */ /* 0x0003e2000e101d68 */
[----:B0-----:R-:W-:-:S03]  /*186c0*/  IADD3 R8, P4, R14, R0, RZ ;  /* 0x000000000e087210 */ /* 0x001fc60007f9e0ff */
[----:B------:R-:W-:Y:S04]  /*186d0*/  SHFL.IDX PT, R14, R5, 0x2, 0x181f ;  /* 0x00581f00050e7f89 */ /* 0x000fe800000e0000 */
[----:B-1----:R-:W0:Y:S02]  /*186e0*/  SHFL.IDX PT, R3, R6, 0x1, 0x181f ;  /* 0x00381f0006037f89 */ /* 0x002e2400000e0000 */
[----:B0-----:R-:W-:Y:S02]  /*186f0*/  IADD3.X R9, RZ, R3, RZ, P4, !PT ;  /* 0x00000003ff097210 */ /* 0x001fe400027fe4ff */
        /* <DEDUP_REMOVED lines=8> */
[----:B------:R1:W-:Y:S01]  /*18780*/  LDGSTS.E.BYPASS.LTC128B.128 [R4+0x9c00], desc[UR40][R8.64+0x180], !P4 ;  /* 0x09c0018008047fae */ /* 0x0003e2000e101d68 */
        /* <DEDUP_REMOVED lines=11> */
[----:B-1----:R-:W-:-:S03]  /*18840*/  IADD3 R8, P4, R14, R0, RZ ;  /* 0x000000000e087210 */ /* 0x002fc60007f9e0ff */
[----:B------:R-:W-:Y:S04]  /*18850*/  SHFL.IDX PT, R14, R5, 0x4, 0x181f ;  /* 0x00981f00050e7f89 */ /* 0x000fe800000e0000 */
[----:B0-----:R-:W0:Y:S02]  /*18860*/  SHFL.IDX PT, R3, R6, 0x3, 0x181f ;  /* 0x00781f0006037f89 */ /* 0x001e2400000e0000 */
[----:B0-----:R-:W-:Y:S01]  /*18870*/  IMAD.X R9, RZ, RZ, R3, P4 ;  /* 0x000000ffff097224 */ /* 0x001fe200020e0603 */
[C---:B------:R-:W-:Y:S01]  /*18880*/  ISETP.LT.OR P4, PT, R32.reuse, 0x31, P3 ;  /* 0x000000312000780c */ /* 0x040fe20001f81670 */
[----:B------:R-:W0:Y:S04]  /*18890*/  SHFL.IDX PT, R3, R6, 0x4, 0x181f ;  /* 0x00981f0006037f89 */ /* 0x000e2800000e0000 */
[----:B------:R-:W1:Y:S08]  /*188a0*/  SHFL.IDX PT, R6, R6, 0x5, 0x181f ;  /* 0x00b81f0006067f89 */ /* 0x000e7000000e0000 */
[----:B------:R2:W-:Y:S01]  /*188b0*/  LDGSTS.E.BYPASS.LTC128B.128 [R4+0x1c00], desc[UR40][R8.64], !P4 ;  /* 0x01c0000008047fae */ /* 0x0005e2000e101d68 */
[----:B------:R-:W-:-:S13]  /*188c0*/  ISETP.LT.OR P4, PT, R32, 0x31, !P2 ;  /* 0x000000312000780c */ /* 0x000fda0005781670 */
[----:B------:R2:W-:Y:S01]  /*188d0*/  LDGSTS.E.BYPASS.LTC128B.128 [R4+0x4c00], desc[UR40][R8.64+0x80], !P4 ;  /* 0x04c0008008047fae */ /* 0x0005e2000e101d68 */
[----:B------:R-:W-:-:S13]  /*188e0*/  ISETP.LT.OR P4, PT, R32, 0x31, !P1 ;  /* 0x000000312000780c */ /* 0x000fda0004f81670 */
[----:B------:R2:W-:Y:S01]  /*188f0*/  LDGSTS.E.BYPASS.LTC128B.128 [R4+0x7c00], desc[UR40][R8.64+0x100], !P4 ;  /* 0x07c0010008047fae */ /* 0x0005e2000e101d68 */
[----:B------:R-:W-:-:S13]  /*18900*/  ISETP.LT.OR P4, PT, R32, 0x31, !P0 ;  /* 0x000000312000780c */ /* 0x000fda0004781670 */
[----:B------:R2:W-:Y:S01]  /*18910*/  LDGSTS.E.BYPASS.LTC128B.128 [R4+0xac00], desc[UR40][R8.64+0x180], !P4 ;  /* 0x0ac0018008047fae */ /* 0x0005e2000e101d68 */
[----:B------:R-:W-:-:S03]  /*18920*/  IADD3 R2, P4, R14, R0, RZ ;  /* 0x000000000e027210 */ /* 0x000fc60007f9e0ff */
[----:B------:R2:W3:Y:S02]  /*18930*/  SHFL.IDX PT, R14, R5, 0x5, 0x181f ;  /* 0x00b81f00050e7f89 */ /* 0x0004e400000e0000 */
        /* <DEDUP_REMOVED lines=9> */
.L_x_1062:
        /* <DEDUP_REMOVED lines=15> */
.L_x_878:
[----:B------:R-:W-:Y:S02]  /*18ac0*/  PLOP3.LUT P1, PT, P1, P0, PT, 0xa2, 0x0 ;  /* 0x000000000000781c */ /* 0x000fe40000f21472 */
[----:B------:R-:W-:-:S08]  /*18ad0*/  @P0 R2UR P1, UR4, R31 ;  /* 0x000000001f0402ca */ /* 0x000fd00000020000 */
[----:B------:R-:W-:-:S05]  /*18ae0*/  @P0 PLOP3.LUT P0, PT, P1, PT, PT, 0x80, 0x0 ;  /* 0x000000000000081c */ /* 0x000fca0000f0f070 */
[----:B------:R-:W-:Y:S01]  /*18af0*/  @!P1 SYNCS.ARRIVE.TRANS64.RED.A0T1 RZ, [UR4+0x22850], RZ ;  /* 0x022850ffffff99a7 */ /* 0x000fe20008200404 */
[----:B------:R-:W-:Y:S07]  /*18b00*/  @!P1 ARRIVES.LDGSTSBAR.64.TRANSCNT [UR4+0x22850] ;  /* 0x02285000ff0099b0 */ /* 0x000fee0008000a84 */
[----:B------:R-:W-:Y:S05]  /*18b10*/  @P0 BRA.U.ANY `(.L_x_878) ;  /* 0xfffffffd00e80947 */ /* 0x000fea000393ffff */
[----:B------:R-:W-:Y:S01]  /*18b20*/  NOP ;  /* 0x0000000000007918 */ /* 0x000fe20000000000 */
[----:B0-----:R-:W-:-:S04]  /*18b30*/  LOP3.LUT R2, R37, 0x2, RZ, 0xfc, !PT ;  /* 0x0000000225027812 */ /* 0x001fc800078efcff */
[----:B------:R-:W-:-:S13]  /*18b40*/  ISETP.NE.AND P2, PT, R2, 0x3, PT ;  /* 0x000000030200780c */ /* 0x000fda0003f45270 */
[----:B------:R-:W-:Y:S05]  /*18b50*/  @!P2 BRA `(.L_x_879) ;  /* 0x000000000004a947 */ /* 0x000fea0003800000 */
[----:B------:R-:W-:Y:S01]  /*18b60*/  BPT.TRAP 0x1 ;  /* 0x000000040000795c */ /* 0x000fe20000300000 */
.L_x_879:
[----:B------:R-:W2:Y:S01]  /*18b70*/  LDL.LU R2, [R1+0x20] ;  /* 0x0000200001027983 */ /* 0x000ea20000300800 */
[----:B------:R0:W-:Y:S01]  /*18b80*/  SYNCS.ARRIVE.TRANS64.A1T0 RZ, [R31+URZ+0x22850], RZ ;  /* 0x022850ff1fff79a7 */ /* 0x0001e2000810003f */
[----:B------:R-:W-:Y:S01]  /*18b90*/  BSSY B0, `(.L_x_880) ;  /* 0x00000de000007945 */ /* 0x000fe20003800000 */
[----:B--2---:R-:W-:-:S05]  /*18ba0*/  VIADD R10, R2, 0xfffffffe ;  /* 0xfffffffe020a7836 */ /* 0x004fca0000000000 */
[----:B------:R-:W-:-:S13]  /*18bb0*/  ISETP.GE.AND P0, PT, R10, R29, PT ;  /* 0x0000001d0a00720c */ /* 0x000fda0003f06270 */
[----:B0-----:R-:W-:Y:S05]  /*18bc0*/  @!P0 BRA `(.L_x_881) ;  /* 0x0000000c00688947 */ /* 0x001fea0003800000 */
.L_x_894:
[----:B0-----:R-:W0:Y:S01]  /*18bd0*/  S2R R2, SR_TID.X ;  /* 0x0000000000027919 */ /* 0x001e220000002100 */
[----:B------:R-:W1:Y:S01]  /*18be0*/  LDC R6, c[0x0][0x430] ;  /* 0x00010c00ff067b82 */ /* 0x000e620000000800 */
[----:B------:R-:W-:Y:S01]  /*18bf0*/  IMAD R7, R10, 0x60, R30 ;  /* 0x000000600a077824 */ /* 0x000fe200078e021e */
[----:B------:R-:W-:Y:S01]  /*18c00*/  LOP3.LUT R12, R37, 0x2, RZ, 0xfc, !PT ;  /* 0x00000002250c7812 */ /* 0x000fe200078efcff */
[----:B--23--:R-:W2:Y:S01]  /*18c10*/  S2R R4, SR_TID.X ;  /* 0x0000000000047919 */ /* 0x00cea20000002100 */
[----:B------:R-:W-:Y:S01]  /*18c20*/  VIADD R24, R24, 0x1 ;  /* 0x0000000118187836 */ /* 0x000fe20000000000 */
[----:B-1----:R-:W-:Y:S02]  /*18c30*/  ISETP.NE.AND P0, PT, R6, 0x1, PT ;  /* 0x000000010600780c */ /* 0x002fe40003f05270 */
[----:B0-----:R-:W-:Y:S01]  /*18c40*/  LOP3.LUT R2, R2, 0x7f, RZ, 0xc0, !PT ;  /* 0x0000007f02027812 */ /* 0x001fe200078ec0ff */
[----:B--2---:R-:W-:-:S03]  /*18c50*/  IMAD.SHL.U32 R4, R4, 0x10, RZ ;  /* 0x0000001004047824 */ /* 0x004fc600078e00ff */
[----:B------:R-:W-:-:S07]  /*18c60*/  SHF.R.U32.HI R2, RZ, 0x3, R2 ;  /* 0x00000003ff027819 */ /* 0x000fce0000011602 */
[----:B------:R-:W0:Y:S01]  /*18c70*/  @P0 LDC R3, c[0x0][0x438] ;  /* 0x00010e00ff030b82 */ /* 0x000e220000000800 */
[----:B------:R-:W-:-:S04]  /*18c80*/  LOP3.LUT R4, R2, 0x70, R4, 0xf8, !PT ;  /* 0x0000007002047812 */ /* 0x000fc800078ef804 */
[----:B------:R-:W-:-:S03]  /*18c90*/  ISETP.GT.U32.AND P1, PT, R4, 0x5f, PT ;  /* 0x0000005f0400780c */ /* 0x000fc60003f24070 */
[----:B------:R-:W1:Y:S01]  /*18ca0*/  @P0 LDC R2, c[0x0][0x434] ;  /* 0x00010d00ff020b82 */ /* 0x000e620000000800 */
[----:B------:R-:W-:-:S04]  /*18cb0*/  IMAD.IADD R7, R4, 0x1, R7 ;  /* 0x0000000104077824 */ /* 0x000fc800078e0207 */
[----:B------:R-:W-:-:S05]  /*18cc0*/  IMAD.MOV.U32 R11, RZ, RZ, R7 ;  /* 0x000000ffff0b7224 */ /* 0x000fca00078e0007 */
[----:B------:R-:W2:Y:S08]  /*18cd0*/  @!P1 LDC.64 R4, c[0x0][0x428] ;  /* 0x00010a00ff049b82 */ /* 0x000eb00000000a00 */
[----:B------:R-:W3:Y:S01]  /*18ce0*/  @!P1 LDC.64 R8, c[0x0][0x418] ;  /* 0x00010600ff089b82 */ /* 0x000ee20000000a00 */
[----:B-1----:R-:W-:-:S05]  /*18cf0*/  @P0 IMAD.HI.U32 R2, R7, R2, RZ ;  /* 0x0000000207020227 */ /* 0x002fca00078e00ff */
[----:B0-----:R-:W-:-:S04]  /*18d00*/  @P0 SHF.R.U32.HI R11, RZ, R3, R2 ;  /* 0x00000003ff0b0219 */ /* 0x001fc80000011602 */
[----:B------:R-:W-:Y:S02]  /*18d10*/  @!P1 SHF.R.S32.HI R3, RZ, 0x1f, R11 ;  /* 0x0000001fff039819 */ /* 0x000fe4000001140b */
[----:B------:R-:W-:-:S05]  /*18d20*/  @!P1 MOV R2, R11 ;  /* 0x0000000b00029202 */ /* 0x000fca0000000f00 */
[----:B--2---:R-:W-:-:S04]  /*18d30*/  @!P1 IMAD.WIDE.U32 R2, R27, R4, R2 ;  /* 0x000000041b029225 */ /* 0x004fc800078e0002 */
[----:B------:R-:W-:Y:S01]  /*18d40*/  @!P1 IMAD R4, R33, R4, RZ ;  /* 0x0000000421049224 */ /* 0x000fe200078e02ff */
[----:B---3--:R-:W-:-:S03]  /*18d50*/  @!P1 LEA R8, P0, R2, R8, 0x2 ;  /* 0x0000000802089211 */ /* 0x008fc600078010ff */
[----:B------:R-:W-:-:S04]  /*18d60*/  @!P1 IMAD R5, R27, R5, R4 ;  /* 0x000000051b059224 */ /* 0x000fc800078e0204 */
[----:B------:R-:W-:Y:S02]  /*18d70*/  @!P1 IMAD.IADD R3, R5, 0x1, R3 ;  /* 0x0000000105039824 */ /* 0x000fe400078e0203 */
[----:B------:R-:W-:-:S03]  /*18d80*/  IMAD.MOV.U32 R5, RZ, RZ, RZ ;  /* 0x000000ffff057224 */ /* 0x000fc600078e00ff */
[----:B------:R-:W-:Y:S01]  /*18d90*/  @!P1 LEA.HI.X R9, R2, R9, R3, 0x2, P0 ;  /* 0x0000000902099211 */ /* 0x000fe200000f1403 */
[----:B------:R-:W-:Y:S01]  /*18da0*/  IMAD.MOV R3, RZ, RZ, -R11 ;  /* 0x000000ffff037224 */ /* 0x000fe200078e0a0b */
[----:B------:R-:W-:-:S03]  /*18db0*/  ISETP.NE.AND P0, PT, R24, 0x2, PT ;  /* 0x000000021800780c */ /* 0x000fc60003f05270 */
[----:B------:R0:W5:Y:S01]  /*18dc0*/  @!P1 LDG.E R5, desc[UR40][R8.64] ;  /* 0x0000002808059981 */ /* 0x000162000c1e1900 */
[----:B------:R-:W-:Y:S01]  /*18dd0*/  ISETP.NE.AND P1, PT, R12, 0x3, PT ;  /* 0x000000030c00780c */ /* 0x000fe20003f25270 */
[----:B------:R-:W-:Y:S05]  /*18de0*/  YIELD ;  /* 0x0000000000007946 */ /* 0x000fea0003800000 */
[----:B------:R-:W-:Y:S01]  /*18df0*/  SEL R2, RZ, 0x1, P0 ;  /* 0x00000001ff027807 */ /* 0x000fe20000000000 */
[----:B------:R-:W-:Y:S01]  /*18e00*/  IMAD R6, R6, R3, R7 ;  /* 0x0000000306067224 */ /* 0x000fe200078e0207 */
[----:B------:R-:W-:Y:S02]  /*18e10*/  SEL R24, R24, RZ, P0 ;  /* 0x000000ff18187207 */ /* 0x000fe40000000000 */
[----:B------:R-:W-:Y:S01]  /*18e20*/  LOP3.LUT R25, R25, R2, RZ, 0x3c, !PT ;  /* 0x0000000219197212 */ /* 0x000fe200078e3cff */
[----:B------:R-:W-:-:S02]  /*18e30*/  IMAD.MOV.U32 R2, RZ, RZ, R10 ;  /* 0x000000ffff027224 */ /* 0x000fc400078e000a */
[----:B------:R-:W-:-:S03]  /*18e40*/  VIADD R10, R10, 0xffffffff ;  /* 0xffffffff0a0a7836 */ /* 0x000fc60000000000 */
[----:B------:R-:W-:Y:S01]  /*18e50*/  ISETP.GT.AND P2, PT, R2, R29, PT ;  /* 0x0000001d0200720c */ /* 0x000fe20003f44270 */
[----:B0-----:R-:W-:-:S12]  /*18e60*/  @!P1 BRA `(.L_x_882) ;  /* 0x0000000000049947 */ /* 0x001fd80003800000 */
[----:B------:R-:W-:Y:S01]  /*18e70*/  BPT.TRAP 0x1 ;  /* 0x000000040000795c */ /* 0x000fe20000300000 */
.L_x_882:
[----:B------:R-:W-:Y:S01]  /*18e80*/  IMAD R4, R24, 0x8, R22 ;  /* 0x0000000818047824 */ /* 0x000fe200078e0216 */
[----:B------:R-:W-:Y:S01]  /*18e90*/  SHF.L.U32 R21, R25, 0x1f, RZ ;  /* 0x0000001f19157819 */ /* 0x000fe200000006ff */
[----:B------:R-:W-:Y:S01]  /*18ea0*/  BSSY B1, `(.L_x_883) ;  /* 0x0000004000017945 */ /* 0x000fe20003800000 */
[----:B------:R-:W-:Y:S02]  /*18eb0*/  SHF.R.S32.HI R17, RZ, 0x1f, R6 ;  /* 0x0000001fff117819 */ /* 0x000fe40000011406 */
[----:B------:R-:W0:Y:S02]  /*18ec0*/  SYNCS.PHASECHK.TRANS64.TRYWAIT P0, [R4+URZ+0x22840], R21 ;  /* 0x02284015040075a7 */ /* 0x000e24000800017f */
[----:B0-----:R-:W-:Y:S05]  /*18ed0*/  @!P0 BRA `(.L_x_884) ;  /* 0x0000005400388947 */ /* 0x001fea0003800000 */
.L_x_1063:
[----:B------:R-:W-:Y:S05]  /*18ee0*/  BSYNC B1 ;  /* 0x0000000000017941 */ /* 0x000fea0003800000 */
.L_x_883:
[----:B------:R-:W2:Y:S01]  /*18ef0*/  LDL R2, [R1] ;  /* 0x0000000001027983 */ /* 0x000ea20000100800 */
[----:B------:R-:W-:Y:S01]  /*18f00*/  ULDC.64 UR4, c[0x0][0x300] ;  /* 0x0000c00000047ab9 */ /* 0x000fe20000000a00 */
[----:B-----5:R-:W-:Y:S01]  /*18f10*/  SHF.R.S32.HI R20, RZ, 0x1f, R5 ;  /* 0x0000001fff147819 */ /* 0x020fe20000011405 */
[----:B------:R-:W-:Y:S01]  /*18f20*/  IMAD R3, R17, UR4, RZ ;  /* 0x0000000411037c24 */ /* 0x000fe2000f8e02ff */
[----:B------:R-:W-:-:S03]  /*18f30*/  ULDC.64 UR6, c[0x0][0x2e8] ;  /* 0x0000ba0000067ab9 */ /* 0x000fc60000000a00 */
[----:B------:R-:W-:Y:S01]  /*18f40*/  IMAD R7, R6, UR5, R3 ;  /* 0x0000000506077c24 */ /* 0x000fe2000f8e0203 */
[----:B--2---:R-:W-:Y:S01]  /*18f50*/  LOP3.LUT P1, RZ, R2, 0x1, RZ, 0xc0, !PT ;  /* 0x0000000102ff7812 */ /* 0x004fe2000782c0ff */
[----:B------:R-:W-:Y:S01]  /*18f60*/  IMAD.WIDE.U32 R2, R6, UR4, RZ ;  /* 0x0000000406027c25 */ /* 0x000fe2000f8e00ff */
[----:B------:R-:W-:-:S03]  /*18f70*/  ULDC.64 UR4, c[0x0][0x310] ;  /* 0x0000c40000047ab9 */ /* 0x000fc60000000a00 */
[----:B------:R-:W-:Y:S02]  /*18f80*/  IMAD.IADD R3, R3, 0x1, R7 ;  /* 0x0000000103037824 */ /* 0x000fe400078e0207 */
[----:B------:R-:W-:Y:S02]  /*18f90*/  IMAD R7, R20, UR4, RZ ;  /* 0x0000000414077c24 */ /* 0x000fe4000f8e02ff */
[----:B------:R-:W-:-:S04]  /*18fa0*/  IMAD.WIDE.U32 R2, R5, UR4, R2 ;  /* 0x0000000405027c25 */ /* 0x000fc8000f8e0002 */
[----:B------:R-:W-:Y:S01]  /*18fb0*/  IMAD R7, R5, UR5, R7 ;  /* 0x0000000505077c24 */ /* 0x000fe2000f8e0207 */
[----:B------:R-:W-:-:S04]  /*18fc0*/  ULDC.64 UR4, c[0x0][0x308] ;  /* 0x0000c20000047ab9 */ /* 0x000fc80000000a00 */
[----:B------:R-:W-:Y:S01]  /*18fd0*/  IADD3 R3, R3, R7, RZ ;  /* 0x0000000703037210 */ /* 0x000fe20007ffe0ff */
[----:B------:R-:W-:Y:S02]  /*18fe0*/  IMAD R7, R24, 0x1800, R28 ;  /* 0x0000180018077824 */ /* 0x000fe400078e021c */
        /* <DEDUP_REMOVED lines=8> */
[----:B------:R-:W2:Y:S01]  /*19070*/  SHFL.IDX PT, R3, R9, RZ, 0x181f ;  /* 0x00181fff09037589 */ /* 0x000ea200000e0000 */
[----:B-1----:R-:W-:-:S05]  /*19080*/  IADD3 R2, P0, R2, R0, RZ ;  /* 0x0000000002027210 */ /* 0x002fca0007f1e0ff */
[----:B--2---:R-:W-:-:S05]  /*19090*/  IMAD.X R3, RZ, RZ, R3, P0 ;  /* 0x000000ffff037224 */ /* 0x004fca00000e0603 */
[----:B------:R-:W-:Y:S01]  /*190a0*/  @!PT LDS RZ, [RZ] ;  /* 0x00000000fffff984 */ /* 0x000fe20000000800 */
        /* <DEDUP_REMOVED lines=21> */
[----:B------:R1:W-:Y:S04]  /*19200*/  LDGSTS.E.BYPASS.LTC128B.128 [R7+0x1e400], desc[UR40][R2.64], !P1 ;  /* 0x1e40000002077fae */ /* 0x0003e8000c901d68 */
[----:B-1-3--:R1:W2:Y:S02]  /*19210*/  SHFL.IDX PT, R2, R8, 0x5, 0x181f ;  /* 0x00b81f0008027f89 */ /* 0x00a2a400000e0000 */
.L_x_1077:
[----:B--2---:R-:W-:-:S05]  /*19220*/  IADD3 R2, P0, R2, R0, RZ ;  /* 0x0000000002027210 */ /* 0x004fca0007f1e0ff */
[----:B------:R-:W-:Y:S01]  /*19230*/  IMAD.X R3, RZ, RZ, R9, P0 ;  /* 0x000000ffff037224 */ /* 0x000fe200000e0609 */
[----:B------:R-:W-:-:S04]  /*19240*/  PLOP3.LUT P0, PT, PT, PT, PT, 0x80, 0x0 ;  /* 0x000000000000781c */ /* 0x000fc80003f0f070 */
[----:B------:R-:W-:Y:S01]  /*19250*/  @!PT LDS RZ, [RZ] ;  /* 0x00000000fffff984 */ /* 0x000fe20000000800 */
[----:B------:R-:W-:Y:S01]  /*19260*/  @!PT LDS RZ, [RZ] ;  /* 0x00000000fffff984 */ /* 0x000fe20000000800 */
[----:B------:R-:W-:Y:S01]  /*19270*/  @!PT LDS RZ, [RZ] ;  /* 0x00000000fffff984 */ /* 0x000fe20000000800 */
[----:B------:R2:W-:Y:S01]  /*19280*/  LDGSTS.E.BYPASS.LTC128B.128 [R7+0x1ec00], desc[UR40][R2.64], !P1 ;  /* 0x1ec0000002077fae */ /* 0x0005e2000c901d68 */
[----:B------:R-:W-:-:S08]  /*19290*/  NOP ;  /* 0x0000000000007918 */ /* 0x000fd00000000000 */
.L_x_886:
[----:B------:R-:W-:Y:S02]  /*192a0*/  PLOP3.LUT P1, PT, P1, P0, PT, 0xa2, 0x0 ;  /* 0x000000000000781c */ /* 0x000fe40000f21472 */
[----:B------:R-:W-:-:S08]  /*192b0*/  @P0 R2UR P1, UR4, R4 ;  /* 0x00000000040402ca */ /* 0x000fd00000020000 */
[----:B------:R-:W-:-:S05]  /*192c0*/  @P0 PLOP3.LUT P0, PT, P1, PT, PT, 0x80, 0x0 ;  /* 0x000000000000081c */ /* 0x000fca0000f0f070 */
[----:B------:R-:W-:Y:S01]  /*192d0*/  @!P1 SYNCS.ARRIVE.TRANS64.RED.A0T1 RZ, [UR4+0x22830], RZ ;  /* 0x022830ffffff99a7 */ /* 0x000fe20008200404 */
[----:B------:R-:W-:Y:S07]  /*192e0*/  @!P1 ARRIVES.LDGSTSBAR.64.TRANSCNT [UR4+0x22830] ;  /* 0x02283000ff0099b0 */ /* 0x000fee0008000a84 */
[----:B------:R-:W-:Y:S05]  /*192f0*/  @P0 BRA.U.ANY `(.L_x_886) ;  /* 0xfffffffd00e80947 */ /* 0x000fea000393ffff */
[----:B------:R-:W-:Y:S01]  /*19300*/  NOP ;  /* 0x0000000000007918 */ /* 0x000fe20000000000 */
[----:B--2---:R-:W-:-:S04]  /*19310*/  LOP3.LUT R2, R37, 0x2, RZ, 0xfc, !PT ;  /* 0x0000000225027812 */ /* 0x004fc800078efcff */
[----:B------:R-:W-:-:S13]  /*19320*/  ISETP.NE.AND P3, PT, R2, 0x3, PT ;  /* 0x000000030200780c */ /* 0x000fda0003f65270 */
[----:B------:R-:W-:Y:S05]  /*19330*/  @!P3 BRA `(.L_x_887) ;  /* 0x000000000004b947 */ /* 0x000fea0003800000 */
[----:B------:R-:W-:Y:S01]  /*19340*/  BPT.TRAP 0x1 ;  /* 0x000000040000795c */ /* 0x000fe20000300000 */
.L_x_887:
[----:B------:R2:W-:Y:S01]  /*19350*/  SYNCS.ARRIVE.TRANS64.A1T0 RZ, [R4+URZ+0x22830], RZ ;  /* 0x022830ff04ff79a7 */ /* 0x0005e2000810003f */
[----:B------:R-:W-:Y:S05]  /*19360*/  @!P3 BRA `(.L_x_888) ;  /* 0x000000000004b947 */ /* 0x000fea0003800000 */
[----:B------:R-:W-:Y:S01]  /*19370*/  BPT.TRAP 0x1 ;  /* 0x000000040000795c */ /* 0x000fe20000300000 */
.L_x_888:
[----:B------:R-:W3:Y:S01]  /*19380*/  SYNCS.PHASECHK.TRANS64.TRYWAIT P0, [R4+URZ+0x22860], R21 ;  /* 0x02286015040075a7 */ /* 0x000ee2000800017f */
[----:B------:R-:W-:Y:S04]  /*19390*/  BSSY B1, `(.L_x_889) ;  /* 0x0000002000017945 */ /* 0x000fe80003800000 */
[----:B---3--:R-:W-:Y:S05]  /*193a0*/  @!P0 BRA `(.L_x_890) ;  /* 0x0000005400bc8947 */ /* 0x008fea0003800000 */
.L_x_1078:
[----:B------:R-:W-:Y:S05]  /*193b0*/  BSYNC B1 ;  /* 0x0000000000017941 */ /* 0x000fea0003800000 */
.L_x_889:
[----:B------:R-:W4:Y:S01]  /*193c0*/  LDL R2, [R1] ;  /* 0x0000000001027983 */ /* 0x000f220000100800 */
[----:B------:R-:W-:Y:S01]  /*193d0*/  ULDC.64 UR4, c[0x0][0x328] ;  /* 0x0000ca0000047ab9 */ /* 0x000fe20000000a00 */
[----:B------:R-:W-:Y:S01]  /*193e0*/  ULDC.64 UR6, c[0x0][0x318] ;  /* 0x0000c60000067ab9 */ /* 0x000fe20000000a00 */
[----:B------:R-:W-:-:S04]  /*193f0*/  IMAD R17, R17, UR4, RZ ;  /* 0x0000000411117c24 */ /* 0x000fc8000f8e02ff */
[----:B------:R-:W-:Y:S01]  /*19400*/  IMAD R17, R6, UR5, R17 ;  /* 0x0000000506117c24 */ /* 0x000fe2000f8e0211 */
[C---:B----4-:R-:W-:Y:S02]  /*19410*/  LOP3.LUT P5, RZ, R2.reuse, 0x10, RZ, 0xc0, !PT ;  /* 0x0000001002ff7812 */ /* 0x050fe400078ac0ff */
[C---:B------:R-:W-:Y:S02]  /*19420*/  LOP3.LUT P4, RZ, R2.reuse, 0x8, RZ, 0xc0, !PT ;  /* 0x0000000802ff7812 */ /* 0x040fe4000788c0ff */
[C---:B------:R-:W-:Y:S02]  /*19430*/  LOP3.LUT P3, RZ, R2.reuse, 0x4, RZ, 0xc0, !PT ;  /* 0x0000000402ff7812 */ /* 0x040fe4000786c0ff */
[----:B------:R-:W-:Y:S01]  /*19440*/  LOP3.LUT P1, RZ, R2, 0x2, RZ, 0xc0, !PT ;  /* 0x0000000202ff7812 */ /* 0x000fe2000782c0ff */
[----:B------:R-:W-:Y:S01]  /*19450*/  IMAD.WIDE.U32 R2, R6, UR4, RZ ;  /* 0x0000000406027c25 */ /* 0x000fe2000f8e00ff */
[----:B------:R-:W-:-:S03]  /*19460*/  ULDC.64 UR4, c[0x0][0x338] ;  /* 0x0000ce0000047ab9 */ /* 0x000fc60000000a00 */
[----:B------:R-:W-:Y:S02]  /*19470*/  IMAD.IADD R3, R3, 0x1, R17 ;  /* 0x0000000103037824 */ /* 0x000fe400078e0211 */
[----:B------:R-:W-:Y:S02]  /*19480*/  IMAD R20, R20, UR4, RZ ;  /* 0x0000000414147c24 */ /* 0x000fe4000f8e02ff */
[----:B------:R-:W-:-:S04]  /*19490*/  IMAD.WIDE.U32 R2, R5, UR4, R2 ;  /* 0x0000000405027c25 */ /* 0x000fc8000f8e0002 */
[----:B------:R-:W-:Y:S01]  /*194a0*/  IMAD R7, R5, UR5, R20 ;  /* 0x0000000505077c24 */ /* 0x000fe2000f8e0214 */
[----:B------:R-:W-:Y:S01]  /*194b0*/  ULDC.64 UR4, c[0x0][0x330] ;  /* 0x0000cc0000047ab9 */ /* 0x000fe20000000a00 */
[----:B------:R-:W-:-:S03]  /*194c0*/  IMAD R5, R24, 0x6000, R28 ;  /* 0x0000600018057824 */ /* 0x000fc600078e021c */
[----:B------:R-:W-:-:S03]  /*194d0*/  IADD3 R3, R3, R7, RZ ;  /* 0x0000000703037210 */ /* 0x000fc60007ffe0ff */
[----:B------:R-:W-:Y:S01]  /*194e0*/  IMAD.WIDE.U32 R2, R18, UR4, R2 ;  /* 0x0000000412027c25 */ /* 0x000fe2000f8e0002 */
[----:B------:R-:W-:-:S03]  /*194f0*/  UMOV UR4, 0xffffffff ;  /* 0xffffffff00047882 */ /* 0x000fc60000000000 */
[----:B------:R-:W-:Y:S01]  /*19500*/  IMAD R7, R18, UR5, R3 ;  /* 0x0000000512077c24 */ /* 0x000fe2000f8e0203 */
[----:B------:R-:W-:-:S04]  /*19510*/  LEA R6, P0, R2, UR6, 0x1 ;  /* 0x0000000602067c11 */ /* 0x000fc8000f8008ff */
[----:B------:R-:W-:Y:S01]  /*19520*/  LEA.HI.X R7, R2, UR7, R7, 0x1, P0 ;  /* 0x0000000702077c11 */ /* 0x000fe200080f0c07 */
[----:B------:R-:W-:Y:S08]  /*19530*/  BRA.DIV UR4, `(.L_x_891) ;  /* 0x00000056046c7947 */ /* 0x000ff0000b800000 */
[----:B------:R-:W4:Y:S01]  /*19540*/  SHFL.IDX PT, R14, R6, RZ, 0x181f ;  /* 0x00181fff060e7589 */ /* 0x000f2200000e0000 */
[----:B------:R-:W-:-:S03]  /*19550*/  IMAD R5, R5, 0x2, R22 ;  /* 0x0000000205057824 */ /* 0x000fc600078e0216 */
[----:B------:R-:W5:Y:S04]  /*19560*/  SHFL.IDX PT, R3, R7, RZ, 0x181f ;  /* 0x00181fff07037589 */ /* 0x000f6800000e0000 */
[----:B-1----:R-:W-:Y:S01]  /*19570*/  SHFL.IDX PT, R8, R7, 0x1, 0x181f ;  /* 0x00381f0007087f89 */ /* 0x002fe200000e0000 */
[----:B----4-:R-:W-:-:S03]  /*19580*/  IADD3 R2, P0, R14, R0, RZ ;  /* 0x000000000e027210 */ /* 0x010fc60007f1e0ff */
[----:B------:R-:W1:Y:S02]  /*19590*/  SHFL.IDX PT, R14, R6, 0x1, 0x181f ;  /* 0x00381f00060e7f89 */ /* 0x000e6400000e0000 */
[----:B-----5:R-:W-:-:S05]  /*195a0*/  IMAD.X R3, RZ, RZ, R3, P0 ;  /* 0x000000ffff037224 */ /* 0x020fca00000e0603 */
[----:B------:R-:W-:Y:S04]  /*195b0*/  LDGSTS.E.BYPASS.LTC128B.128 [R5+0x400], desc[UR40][R2.64], !P5 ;  /* 0x0040000002057fae */ /* 0x000fe8000e901d68 */
[----:B------:R-:W-:Y:S04]  /*195c0*/  LDGSTS.E.BYPASS.LTC128B.128 [R5+0x3400], desc[UR40][R2.64+0x80], !P4 ;  /* 0x0340008002057fae */ /* 0x000fe8000e101d68 */
[----:B------:R-:W-:Y:S04]  /*195d0*/  LDGSTS.E.BYPASS.LTC128B.128 [R5+0x6400], desc[UR40][R2.64+0x100], !P3 ;  /* 0x0640010002057fae */ /* 0x000fe8000d901d68 */
[----:B------:R1:W-:Y:S02]  /*195e0*/  LDGSTS.E.BYPASS.LTC128B.128 [R5+0x9400], desc[UR40][R2.64+0x180], !P1 ;  /* 0x0940018002057fae */ /* 0x0003e4000c901d68 */
[----:B-1----:R-:W-:-:S02]  /*195f0*/  IADD3 R2, P0, R14, R0, RZ ;  /* 0x000000000e027210 */ /* 0x002fc40007f1e0ff */
[----:B------:R-:W1:Y:S03]  /*19600*/  SHFL.IDX PT, R14, R6, 0x2, 0x181f ;  /* 0x00581f00060e7f89 */ /* 0x000e6600000e0000 */
[----:B------:R-:W-:Y:S02]  /*19610*/  IMAD.X R3, RZ, RZ, R8, P0 ;  /* 0x000000ffff037224 */ /* 0x000fe400000e0608 */
[----:B------:R-:W4:Y:S04]  /*19620*/  SHFL.IDX PT, R8, R7, 0x2, 0x181f ;  /* 0x00581f0007087f89 */ /* 0x000f2800000e0000 */
[----:B------:R-:W-:Y:S04]  /*19630*/  LDGSTS.E.BYPASS.LTC128B.128 [R5+0xc00], desc[UR40][R2.64], !P5 ;  /* 0x00c0000002057fae */ /* 0x000fe8000e901d68 */
[----:B------:R-:W-:Y:S04]  /*19640*/  LDGSTS.E.BYPASS.LTC128B.128 [R5+0x3c00], desc[UR40][R2.64+0x80], !P4 ;  /* 0x03c0008002057fae */ /* 0x000fe8000e101d68 */
[----:B------:R-:W-:Y:S04]  /*19650*/  LDGSTS.E.BYPASS.LTC128B.128 [R5+0x6c00], desc[UR40][R2.64+0x100], !P3 ;  /* 0x06c0010002057fae */ /* 0x000fe8000d901d68 */
[----:B------:R1:W-:Y:S02]  /*19660*/  LDGSTS.E.BYPASS.LTC128B.128 [R5+0x9c00], desc[UR40][R2.64+0x180], !P1 ;  /* 0x09c0018002057fae */ /* 0x0003e4000c901d68 */
[----:B-1----:R-:W-:-:S02]  /*19670*/  IADD3 R2, P0, R14, R0, RZ ;  /* 0x000000000e027210 */ /* 0x002fc40007f1e0ff */
[----:B------:R-:W1:Y:S03]  /*19680*/  SHFL.IDX PT, R14, R6, 0x3, 0x181f ;  /* 0x00781f00060e7f89 */ /* 0x000e6600000e0000 */
[----:B----4-:R-:W-:Y:S02]  /*19690*/  IMAD.X R3, RZ, RZ, R8, P0 ;  /* 0x000000ffff037224 */ /* 0x010fe400000e0608 */
        /* <DEDUP_REMOVED lines=14> */
[----:B------:R1:W0:Y:S03]  /*19780*/  SHFL.IDX PT, R14, R6, 0x5, 0x181f ;  /* 0x00b81f00060e7f89 */ /* 0x00022600000e0000 */
[----:B----4-:R-:W-:Y:S02]  /*19790*/  IMAD.X R3, RZ, RZ, R8, P0 ;  /* 0x000000ffff037224 */ /* 0x010fe400000e0608 */
[----:B------:R1:W4:Y:S04]  /*197a0*/  SHFL.IDX PT, R8, R7, 0x5, 0x181f ;  /* 0x00b81f0007087f89 */ /* 0x00032800000e0000 */
[----:B------:R1:W-:Y:S04]  /*197b0*/  LDGSTS.E.BYPASS.LTC128B.128 [R5+0x2400], desc[UR40][R2.64], !P5 ;  /* 0x0240000002057fae */ /* 0x0003e8000e901d68 */
[----:B------:R1:W-:Y:S04]  /*197c0*/  LDGSTS.E.BYPASS.LTC128B.128 [R5+0x5400], desc[UR40][R2.64+0x80], !P4 ;  /* 0x0540008002057fae */ /* 0x0003e8000e101d68 */
[----:B------:R1:W-:Y:S04]  /*197d0*/  LDGSTS.E.BYPASS.LTC128B.128 [R5+0x8400], desc[UR40][R2.64+0x100], !P3 ;  /* 0x0840010002057fae */ /* 0x0003e8000d901d68 */
[----:B------:R1:W-:Y:S02]  /*197e0*/  LDGSTS.E.BYPASS.LTC128B.128 [R5+0xb400], desc[UR40][R2.64+0x180], !P1 ;  /* 0x0b40018002057fae */ /* 0x0003e4000c901d68 */
.L_x_1092:
[----:B01----:R-:W-:-:S05]  /*197f0*/  IADD3 R2, P0, R14, R0, RZ ;  /* 0x000000000e027210 */ /* 0x003fca0007f1e0ff */
[----:B----4-:R-:W-:Y:S01]  /*19800*/  IMAD.X R3, RZ, RZ, R8, P0 ;  /* 0x000000ffff037224 */ /* 0x010fe200000e0608 */
        /* <DEDUP_REMOVED lines=9> */
.L_x_892:
        /* <DEDUP_REMOVED lines=11> */
.L_x_893:
[----:B------:R0:W-:Y:S01]  /*19950*/  SYNCS.ARRIVE.TRANS64.A1T0 RZ, [R4+URZ+0x22850], RZ ;  /* 0x022850ff04ff79a7 */ /* 0x0001e2000810003f */
[----:B------:R-:W-:Y:S05]  /*19960*/  @P2 BRA `(.L_x_894) ;  /* 0xfffffff000982947 */ /* 0x000fea000383ffff */
.L_x_881:
[----:B------:R-:W-:Y:S05]  /*19970*/  BSYNC B0 ;  /* 0x0000000000007941 */ /* 0x000fea0003800000 */
.L_x_880:
[----:B------:R-:W1:Y:S01]  /*19980*/  S2R R2, SR_TID.X ;  /* 0x0000000000027919 */ /* 0x000e620000002100 */
[----:B------:R-:W-:Y:S01]  /*19990*/  VIADD R24, R24, 0x1 ;  /* 0x0000000118187836 */ /* 0x000fe20000000000 */
[----:B------:R-:W-:Y:S04]  /*199a0*/  BSSY B0, `(.L_x_895) ;  /* 0x0000013000007945 */ /* 0x000fe80003800000 */
[----:B------:R-:W-:-:S04]  /*199b0*/  ISETP.NE.AND P0, PT, R24, 0x2, PT ;  /* 0x000000021800780c */ /* 0x000fc80003f05270 */
[----:B------:R-:W-:-:S04]  /*199c0*/  SEL R0, RZ, 0x1, P0 ;  /* 0x00000001ff007807 */ /* 0x000fc80000000000 */
[----:B------:R-:W-:Y:S02]  /*199d0*/  LOP3.LUT R25, R25, R0, RZ, 0x3c, !PT ;  /* 0x0000000019197212 */ /* 0x000fe400078e3cff */
[----:B-1----:R-:W-:-:S04]  /*199e0*/  LOP3.LUT R2, R2, 0x7f, RZ, 0xc0, !PT ;  /* 0x0000007f02027812 */ /* 0x002fc800078ec0ff */
[----:B------:R-:W-:-:S13]  /*199f0*/  ISETP.NE.AND P1, PT, R2, RZ, PT ;  /* 0x000000ff0200720c */ /* 0x000fda0003f25270 */
[----:B------:R-:W-:Y:S05]  /*19a00*/  @P1 BRA `(.L_x_896) ;  /* 0x0000000000301947 */ /* 0x000fea0003800000 */
[----:B------:R-:W1:Y:S01]  /*19a10*/  S2R R5, SR_LANEID ;  /* 0x0000000000057919 */ /* 0x000e620000000000 */
[----:B------:R-:W-:Y:S01]  /*19a20*/  VOTEU.ANY UR4, UPT, PT ;  /* 0x0000000000047886 */ /* 0x000fe200038e0100 */
[----:B------:R-:W4:Y:S01]  /*19a30*/  LDC.64 R2, c[0x0][0xc60] ;  /* 0x00031800ff027b82 */ /* 0x000f220000000a00 */
[----:B------:R-:W1:Y:S02]  /*19a40*/  FLO.U32 R0, UR4 ;  /* 0x0000000400007d00 */ /* 0x000e6400080e0000 */
[----:B-1----:R-:W-:-:S06]  /*19a50*/  ISETP.EQ.U32.AND P1, PT, R0, R5, PT ;  /* 0x000000050000720c */ /* 0x002fcc0003f22070 */
[----:B------:R-:W4:Y:S07]  /*19a60*/  POPC R5, UR4 ;  /* 0x0000000400057d09 */ /* 0x000f2e0008000000 */
[----:B----4-:R-:W4:Y:S01]  /*19a70*/  @P1 ATOMG.E.ADD.STRONG.GPU PT, R3, desc[UR40][R2.64], R5 ;  /* 0x00000005020319a8 */ /* 0x010f2200081ee1e8 */
[----:B0-23--:R-:W0:Y:S02]  /*19a80*/  S2R R4, SR_LTMASK ;  /* 0x0000000000047919 */ /* 0x00de240000003900 */
[----:B0-----:R-:W-:-:S04]  /*19a90*/  LOP3.LUT R4, R4, UR4, RZ, 0xc0, !PT ;  /* 0x0000000404047c12 */ /* 0x001fc8000f8ec0ff */
[----:B------:R-:W0:Y:S01]  /*19aa0*/  POPC R7, R4 ;  /* 0x0000000400077309 */ /* 0x000e220000000000 */
[----:B----4-:R-:W0:Y:S02]  /*19ab0*/  SHFL.IDX PT, R0, R3, R0, 0x1f ;  /* 0x00001f0003007589 */ /* 0x010e2400000e0000 */
[----:B0-----:R-:W-:-:S07]  /*19ac0*/  IADD3 R16, R0, UR36, R7 ;  /* 0x0000002400107c10 */ /* 0x001fce000fffe007 */
.L_x_896:
[----:B------:R-:W-:Y:S05]  /*19ad0*/  BSYNC B0 ;  /* 0x0000000000007941 */ /* 0x000fea0003800000 */
.L_x_895:
[----:B------:R-:W-:-:S07]  /*19ae0*/  SEL R24, R24, RZ, P0 ;  /* 0x000000ff18187207 */ /* 0x000fce0000000000 */
.L_x_855:
[----:B------:R-:W-:Y:S05]  /*19af0*/  BSYNC B7 ;  /* 0x0000000000077941 */ /* 0x000fea0003800000 */
.L_x_853:
[----:B------:R-:W4:Y:S02]  /*19b00*/  LDL R0, [R1] ;  /* 0x0000000001007983 */ /* 0x000f240000100800 */
[----:B----4-:R-:W-:-:S13]  /*19b10*/  LOP3.LUT P0, RZ, R0, 0x80, RZ, 0xc0, !PT ;  /* 0x0000008000ff7812 */ /* 0x010fda000780c0ff */
[----:B------:R-:W-:Y:S05]  /*19b20*/  @!P0 BRA `(.L_x_897) ;  /* 0x0000000000248947 */ /* 0x000fea0003800000 */
[----:B------:R-:W-:Y:S05]  /*19b30*/  WARPSYNC.ALL ;  /* 0x0000000000007948 */ /* 0x000fea0003800000 */
[----:B------:R-:W1:Y:S08]  /*19b40*/  S2UR UR5, SR_CgaCtaId ;  /* 0x00000000000579c3 */ /* 0x000e700000008800 */
[----:B------:R-:W-:Y:S06]  /*19b50*/  BAR.SYNC.DEFER_BLOCKING 0x5, 0x180 ;  /* 0x0146000000007b1d */ /* 0x000fec0000010000 */
[----:B------:R-:W-:-:S02]  /*19b60*/  UMOV UR4, 0x400 ;  /* 0x0000040000047882 */ /* 0x000fc40000000000 */
[----:B-1----:R-:W-:-:S06]  /*19b70*/  ULEA UR4, UR5, UR4, 0x18 ;  /* 0x0000000405047291 */ /* 0x002fcc000f8ec03f */
[----:B0-----:R-:W-:-:S05]  /*19b80*/  MOV R22, UR4 ;  /* 0x0000000400167c02 */ /* 0x001fca0008000f00 */
[----:B------:R4:W0:Y:S01]  /*19b90*/  LDS.128 R16, [R22+0x228d0] ;  /* 0x0228d00016107984 */ /* 0x0008220000000c00 */
[----:B------:R-:W-:Y:S06]  /*19ba0*/  BAR.ARV 0x4, 0x180 ;  /* 0x0106000000007b1d */ /* 0x000fec0000002000 */
[----:B------:R-:W-:Y:S05]  /*19bb0*/  BRA `(.L_x_898) ;  /* 0x0000000800d07947 */ /* 0x000fea0003800000 */
.L_x_897:
[----:B------:R-:W1:Y:S01]  /*19bc0*/  S2R R9, SR_TID.X ;  /* 0x0000000000097919 */ /* 0x000e620000002100 */
[----:B------:R-:W-:Y:S01]  /*19bd0*/  UMOV UR4, 0xffffffff ;  /* 0xffffffff00047882 */ /* 0x000fe20000000000 */
[----:B-1----:R-:W-:-:S04]  /*19be0*/  LOP3.LUT R9, R9, 0x1f, RZ, 0xc0, !PT ;  /* 0x0000001f09097812 */ /* 0x002fc800078ec0ff */
[----:B------:R-:W-:Y:S01]  /*19bf0*/  ISETP.NE.AND P0, PT, R9, 0x1f, PT ;  /* 0x0000001f0900780c */ /* 0x000fe20003f05270 */
[----:B------:R-:W-:-:S12]  /*19c00*/  BRA.DIV UR4, `(.L_x_899) ;  /* 0x0000005604807947 */ /* 0x000fd8000b800000 */
[----:B------:R-:W-:Y:S01]  /*19c10*/  IMAD.IADD R7, R19, 0x1, R9 ;  /* 0x0000000113077824 */ /* 0x000fe200078e0209 */
[----:B------:R-:W-:-:S04]  /*19c20*/  ULDC UR4, c[0x0][0xc3c] ;  /* 0x00030f0000047ab9 */ /* 0x000fc80000000800 */
[----:B------:R-:W-:-:S13]  /*19c30*/  ISETP.GE.OR P1, PT, R7, UR4, !P0 ;  /* 0x0000000407007c0c */ /* 0x000fda000c726670 */
[----:B0-----:R-:W0:Y:S08]  /*19c40*/  @!P1 LDC.64 R2, c[0x0][0xc80] ;  /* 0x00032000ff029b82 */ /* 0x001e300000000a00 */
[----:B--23--:R-:W1:Y:S01]  /*19c50*/  @!P1 LDC.64 R4, c[0x0][0xc78] ;  /* 0x00031e00ff049b82 */ /* 0x00ce620000000a00 */
[----:B0-----:R-:W-:-:S05]  /*19c60*/  @!P1 IMAD.WIDE R2, R7, 0x4, R2 ;  /* 0x0000000407029825 */ /* 0x001fca00078e0202 */
[----:B------:R1:W2:Y:S02]  /*19c70*/  @!P1 LDG.E R8, desc[UR40][R2.64] ;  /* 0x0000002802089981 */ /* 0x0002a4000c1e1900 */
[----:B-1----:R-:W-:-:S05]  /*19c80*/  @!P1 IMAD.WIDE R2, R7, 0x4, R4 ;  /* 0x0000000407029825 */ /* 0x002fca00078e0204 */
        /* <DEDUP_REMOVED lines=8> */
[----:B------:R0:W-:Y:S02]  /*19d10*/  SHFL.IDX PT, R6, R16, 0x1, 0x1f ;  /* 0x00201f0010067f89 */ /* 0x0001e400000e0000 */
[----:B0-----:R-:W-:-:S02]  /*19d20*/  IMAD.MOV.U32 R16, RZ, RZ, RZ ;  /* 0x000000ffff107224 */ /* 0x001fc400078e00ff */
[----:B--2---:R-:W-:Y:S02]  /*19d30*/  @!P1 IMAD.MOV.U32 R7, RZ, RZ, R8 ;  /* 0x000000ffff079224 */ /* 0x004fe400078e0008 */
[----:B---3--:R-:W-:Y:S01]  /*19d40*/  @!P1 IMAD.MOV.U32 R4, RZ, RZ, R5 ;  /* 0x000000ffff049224 */ /* 0x008fe200078e0005 */
[----:B------:R-:W-:-:S03]  /*19d50*/  ISETP.NE.AND P1, PT, R9, RZ, PT ;  /* 0x000000ff0900720c */ /* 0x000fc60003f25270 */
[----:B------:R-:W-:-:S05]  /*19d60*/  IMAD R13, R4, R7, RZ ;  /* 0x00000007040d7224 */ /* 0x000fca00078e02ff */
        /* <DEDUP_REMOVED lines=12> */
[----:B------:R-:W0:Y:S02]  /*19e30*/  SHFL.UP PT, R14, R5, 0x10, RZ ;  /* 0x06000000050e7989 */ /* 0x000e2400000e00ff */
[----:B0-----:R-:W-:-:S05]  /*19e40*/  SEL R14, R14, RZ, P5 ;  /* 0x000000ff0e0e7207 */ /* 0x001fca0002800000 */
[----:B------:R-:W-:-:S05]  /*19e50*/  IMAD.IADD R3, R5, 0x1, R14 ;  /* 0x0000000105037824 */ /* 0x000fca00078e020e */
[----:B------:R0:W1:Y:S02]  /*19e60*/  SHFL.IDX PT, R14, R3, 0x1f, 0x1f ;  /* 0x03e01f00030e7f89 */ /* 0x00006400000e0000 */
.L_x_1102:
[----:B------:R-:W-:Y:S02]  /*19e70*/  ULDC UR4, c[0x0][0xc38] ;  /* 0x00030e0000047ab9 */ /* 0x000fe40000000800 */
[----:B------:R-:W-:-:S04]  /*19e80*/  IMAD.U32 R5, RZ, RZ, UR4 ;  /* 0x00000004ff057e24 */ /* 0x000fc8000f8e00ff */
[----:B-1----:R-:W-:-:S04]  /*19e90*/  IMAD R9, R14, R5, RZ ;  /* 0x000000050e097224 */ /* 0x002fc800078e02ff */
[----:B------:R-:W-:-:S05]  /*19ea0*/  IMAD.IADD R6, R6, 0x1, R9 ;  /* 0x0000000106067824 */ /* 0x000fca00078e0209 */
[----:B------:R-:W-:-:S13]  /*19eb0*/  ISETP.GT.AND P6, PT, R6, R0, PT ;  /* 0x000000000600720c */ /* 0x000fda0003fc4270 */
[----:B------:R-:W-:Y:S05]  /*19ec0*/  @P6 BRA `(.L_x_900) ;  /* 0x0000000000a46947 */ /* 0x000fea0003800000 */
.L_x_903:
[----:B------:R-:W1:Y:S01]  /*19ed0*/  LDC R2, c[0x0][0xc3c] ;  /* 0x00030f00ff027b82 */ /* 0x000e620000000800 */
[----:B------:R-:W-:-:S05]  /*19ee0*/  VIADD R19, R19, 0x1f ;  /* 0x0000001f13137836 */ /* 0x000fca0000000000 */
[----:B-1----:R-:W-:-:S13]  /*19ef0*/  ISETP.GE.AND P6, PT, R19, R2, PT ;  /* 0x000000021300720c */ /* 0x002fda0003fc6270 */
[----:B------:R-:W-:Y:S05]  /*19f00*/  @P6 BRA `(.L_x_901) ;  /* 0x0000000400b86947 */ /* 0x000fea0003800000 */
[----:B0-----:R-:W0:Y:S01]  /*19f10*/  S2R R3, SR_TID.X ;  /* 0x0000000000037919 */ /* 0x001e220000002100 */
[----:B------:R-:W-:Y:S01]  /*19f20*/  IMAD.MOV.U32 R7, RZ, RZ, RZ ;  /* 0x000000ffff077224 */ /* 0x000fe200078e00ff */
[----:B0-----:R-:W-:-:S05]  /*19f30*/  LOP3.LUT R3, R3, 0x1f, RZ, 0xc0, !PT ;  /* 0x0000001f03037812 */ /* 0x001fca00078ec0ff */
[----:B------:R-:W-:-:S05]  /*19f40*/  IMAD.IADD R9, R19, 0x1, R3 ;  /* 0x0000000113097824 */ /* 0x000fca00078e0203 */
[----:B------:R-:W-:-:S13]  /*19f50*/  ISETP.GE.OR P6, PT, R9, R2, !P0 ;  /* 0x000000020900720c */ /* 0x000fda00047c6670 */
[----:B------:R-:W0:Y:S08]  /*19f60*/  @!P6 LDC.64 R2, c[0x0][0xc80] ;  /* 0x00032000ff02eb82 */ /* 0x000e300000000a00 */
[----:B------:R-:W1:Y:S01]  /*19f70*/  @!P6 LDC.64 R4, c[0x0][0xc78] ;  /* 0x00031e00ff04eb82 */ /* 0x000e620000000a00 */
[----:B0-----:R-:W-:-:S05]  /*19f80*/  @!P6 IMAD.WIDE R2, R9, 0x4, R2 ;  /* 0x000000040902e825 */ /* 0x001fca00078e0202 */
[----:B------:R1:W2:Y:S02]  /*19f90*/  @!P6 LDG.E R7, desc[UR40][R2.64] ;  /* 0x000000280207e981 */ /* 0x0002a4000c1e1900 */
[----:B-1----:R-:W-:-:S04]  /*19fa0*/  @!P6 IMAD.WIDE R2, R9, 0x4, R4 ;  /* 0x000000040902e825 */ /* 0x002fc800078e0204 */
[----:B------:R-:W-:-:S06]  /*19fb0*/  IMAD.MOV.U32 R4, RZ, RZ, RZ ;  /* 0x000000ffff047224 */ /* 0x000fcc00078e00ff */
[----:B------:R-:W2:Y:S01]  /*19fc0*/  @!P6 LDG.E R4, desc[UR40][R2.64] ;  /* 0x000000280204e981 */ /* 0x000ea2000c1e1900 */
[----:B------:R-:W-:Y:S01]  /*19fd0*/  UMOV UR4, 0xffffffff ;  /* 0xffffffff00047882 */ /* 0x000fe20000000000 */
[----:B--2---:R-:W-:Y:S02]  /*19fe0*/  IMAD R13, R4, R7, RZ ;  /* 0x00000007040d7224 */ /* 0x004fe400078e02ff */
[----:B------:R-:W-:Y:S05]  /*19ff0*/  BRA.DIV UR4, `(.L_x_902) ;  /* 0x0000005604c07947 */ /* 0x000fea000b800000 */
[----:B------:R-:W0:Y:S02]  /*1a000*/  SHFL.UP PT, R14, R13, 0x1, RZ ;  /* 0x042000000d0e7989 */ /* 0x000e2400000e00ff */
[----:B0-----:R-:W-:-:S04]  /*1a010*/  SEL R14, R14, RZ, P1 ;  /* 0x000000ff0e0e7207 */ /* 0x001fc80000800000 */
[----:B------:R-:W-:-:S05]  /*1a020*/  IADD3 R13, R13, R14, RZ ;  /* 0x0000000e0d0d7210 */ /* 0x000fca0007ffe0ff */
        /* <DEDUP_REMOVED lines=12> */
[----:B------:R0:W1:Y:S02]  /*1a0f0*/  SHFL.IDX PT, R14, R3, 0x1f, 0x1f ;  /* 0x03e01f00030e7f89 */ /* 0x00006400000e0000 */
.L_x_1110:
[----:B------:R-:W-:Y:S02]  /*1a100*/  ULDC UR4, c[0x0][0xc38] ;  /* 0x00030e0000047ab9 */ /* 0x000fe40000000800 */
[----:B------:R-:W-:-:S04]  /*1a110*/  IMAD.U32 R5, RZ, RZ, UR4 ;  /* 0x00000004ff057e24 */ /* 0x000fc8000f8e00ff */
[----:B-1----:R-:W-:-:S04]  /*1a120*/  IMAD R9, R14, R5, RZ ;  /* 0x000000050e097224 */ /* 0x002fc800078e02ff */
[----:B------:R-:W-:-:S05]  /*1a130*/  IMAD.IADD R6, R9, 0x1, R6 ;  /* 0x0000000109067824 */ /* 0x000fca00078e0206 */
[----:B------:R-:W-:-:S13]  /*1a140*/  ISETP.GT.AND P6, PT, R6, R0, PT ;  /* 0x000000000600720c */ /* 0x000fda0003fc4270 */
[----:B------:R-:W-:Y:S05]  /*1a150*/  @!P6 BRA `(.L_x_903) ;  /* 0xfffffffc005ce947 */ /* 0x000fea000383ffff */
.L_x_900:
[----:B------:R-:W-:Y:S01]  /*1a160*/  IMAD.IADD R2, R6, 0x1, -R9 ;  /* 0x0000000106027824 */ /* 0x000fe200078e0a09 */
[----:B------:R-:W-:-:S03]  /*1a170*/  UMOV UR4, 0xffffffff ;  /* 0xffffffff00047882 */ /* 0x000fc60000000000 */
[----:B------:R-:W-:-:S05]  /*1a180*/  IMAD R9, R3, R5, R2 ;  /* 0x0000000503097224 */ /* 0x000fca00078e0202 */
[----:B------:R-:W-:Y:S01]  /*1a190*/  ISETP.GT.AND P6, PT, R9, R0, PT ;  /* 0x000000000900720c */ /* 0x000fe20003fc4270 */
[----:B------:R-:W-:-:S12]  /*1a1a0*/  BRA.DIV UR4, `(.L_x_904) ;  /* 0x0000005a040c7947 */ /* 0x000fd8000b800000 */
[----:B------:R-:W-:-:S04]  /*1a1b0*/  VOTE.ANY R8, PT, !P6 ;  /* 0x0000000000087806 */ /* 0x000fc800070e0100 */
[----:B------:R-:W1:Y:S02]  /*1a1c0*/  POPC R6, R8 ;  /* 0x0000000800067309 */ /* 0x000e640000000000 */
[----:B-1----:R1:W2:Y:S04]  /*1a1d0*/  SHFL.IDX PT, R7, R7, R6, 0x1f ;  /* 0x00001f0607077589 */ /* 0x0022a800000e0000 */
[----:B------:R1:W3:Y:S02]  /*1a1e0*/  SHFL.IDX PT, R4, R4, R6, 0x1f ;  /* 0x00001f0604047589 */ /* 0x0002e400000e0000 */
.L_x_1115:
[----:B------:R-:W-:-:S13]  /*1a1f0*/  ISETP.NE.AND P0, PT, R8, RZ, PT ;  /* 0x000000ff0800720c */ /* 0x000fda0003f05270 */
[----:B------:R-:W-:Y:S05]  /*1a200*/  @!P0 BRA `(.L_x_905) ;  /* 0x0000000000108947 */ /* 0x000fea0003800000 */
[----:B------:R-:W-:Y:S01]  /*1a210*/  UMOV UR4, 0xffffffff ;  /* 0xffffffff00047882 */ /* 0x000fe20000000000 */
[----:B------:R-:W-:Y:S02]  /*1a220*/  VIADD R12, R6, 0xffffffff ;  /* 0xffffffff060c7836 */ /* 0x000fe40000000000 */
[----:B------:R-:W-:Y:S05]  /*1a230*/  BRA.DIV UR4, `(.L_x_906) ;  /* 0x0000005a04447947 */ /* 0x000fea000b800000 */
[----:B------:R4:W0:Y:S02]  /*1a240*/  SHFL.IDX PT, R16, R3, R12, 0x1f ;  /* 0x00001f0c03107589 */ /* 0x00082400000e0000 */
.L_x_905:
[----:B--2---:R-:W-:Y:S01]  /*1a250*/  IABS R8, R7 ;  /* 0x0000000700087213 */ /* 0x004fe20000000000 */
[----:B0-----:R-:W-:Y:S01]  /*1a260*/  IMAD R16, R16, R5, R2 ;  /* 0x0000000510107224 */ /* 0x001fe200078e0202 */
[----:B---3--:R-:W-:Y:S01]  /*1a270*/  IABS R5, R4 ;  /* 0x0000000400057213 */ /* 0x008fe20000000000 */
[----:B------:R-:W-:Y:S01]  /*1a280*/  IMAD.MOV.U32 R2, RZ, RZ, RZ ;  /* 0x000000ffff027224 */ /* 0x000fe200078e00ff */
[----:B------:R-:W0:Y:S01]  /*1a290*/  I2F.RP R9, R8 ;  /* 0x0000000800097306 */ /* 0x000e220000209400 */
[----:B------:R-:W-:Y:S02]  /*1a2a0*/  IMAD.IADD R0, R0, 0x1, -R16 ;  /* 0x0000000100007824 */ /* 0x000fe400078e0a10 */
[----:B------:R-:W-:-:S05]  /*1a2b0*/  IMAD.IADD R19, R6, 0x1, R19 ;  /* 0x0000000106137824 */ /* 0x000fca00078e0213 */
[----:B------:R-:W2:Y:S08]  /*1a2c0*/  I2F.RP R10, R5 ;  /* 0x00000005000a7306 */ /* 0x000eb00000209400 */
[----:B0-----:R-:W4:Y:S08]  /*1a2d0*/  MUFU.RCP R9, R9 ;  /* 0x0000000900097308 */ /* 0x001f300000001000 */
[----:B--2---:R-:W-:Y:S01]  /*1a2e0*/  MUFU.RCP R10, R10 ;  /* 0x0000000a000a7308 */ /* 0x004fe20000001000 */
[----:B----4-:R-:W-:-:S07]  /*1a2f0*/  IADD3 R3, R9, 0xffffffe, RZ ;  /* 0x0ffffffe09037810 */ /* 0x010fce0007ffe0ff */
[----:B------:R-:W0:Y:S02]  /*1a300*/  F2I.FTZ.U32.TRUNC.NTZ R3, R3 ;  /* 0x0000000300037305 */ /* 0x000e24000021f000 */
[----:B0-----:R-:W-:-:S04]  /*1a310*/  IMAD.MOV R11, RZ, RZ, -R3 ;  /* 0x000000ffff0b7224 */ /* 0x001fc800078e0a03 */
        /* <DEDUP_REMOVED lines=10> */
[----:B------:R-:W-:Y:S01]  /*1a3c0*/  @!P1 IMAD.IADD R11, R11, 0x1, -R8 ;  /* 0x000000010b0b9824 */ /* 0x000fe200078e0a08 */
[----:B------:R-:W-:Y:S01]  /*1a3d0*/  @!P1 IADD3 R9, R9, 0x1, RZ ;  /* 0x0000000109099810 */ /* 0x000fe20007ffe0ff */
[----:B0-----:R-:W-:Y:S01]  /*1a3e0*/  IMAD.MOV R2, RZ, RZ, -R3 ;  /* 0x000000ffff027224 */ /* 0x001fe200078e0a03 */
[----:B------:R-:W-:Y:S02]  /*1a3f0*/  ISETP.NE.AND P1, PT, R7, RZ, PT ;  /* 0x000000ff0700720c */ /* 0x000fe40003f25270 */
[----:B------:R-:W-:Y:S01]  /*1a400*/  ISETP.GE.U32.AND P0, PT, R11, R8, PT ;  /* 0x000000080b00720c */ /* 0x000fe20003f06070 */
[----:B------:R-:W-:Y:S02]  /*1a410*/  IMAD R11, R2, R5, RZ ;  /* 0x00000005020b7224 */ /* 0x000fe400078e02ff */
[----:B------:R-:W-:-:S04]  /*1a420*/  IMAD.MOV.U32 R2, RZ, RZ, RZ ;  /* 0x000000ffff027224 */ /* 0x000fc800078e00ff */
[----:B------:R-:W-:Y:S01]  /*1a430*/  IMAD.HI.U32 R8, R3, R11, R2 ;  /* 0x0000000b03087227 */ /* 0x000fe200078e0002 */
[----:B------:R-:W-:-:S04]  /*1a440*/  LOP3.LUT R2, R0, R7, RZ, 0x3c, !PT ;  /* 0x0000000700027212 */ /* 0x000fc800078e3cff */
[----:B------:R-:W-:Y:S01]  /*1a450*/  ISETP.GE.AND P2, PT, R2, RZ, PT ;  /* 0x000000ff0200720c */ /* 0x000fe20003f46270 */
[----:B------:R-:W-:Y:S01]  /*1a460*/  @P0 VIADD R9, R9, 0x1 ;  /* 0x0000000109090836 */ /* 0x000fe20000000000 */
[----:B------:R-:W-:-:S05]  /*1a470*/  IABS R2, R4 ;  /* 0x0000000400027213 */ /* 0x000fca0000000000 */
[----:B------:R-:W-:-:S06]  /*1a480*/  IMAD.MOV R2, RZ, RZ, -R2 ;  /* 0x000000ffff027224 */ /* 0x000fcc00078e0a02 */
        /* <DEDUP_REMOVED lines=18> */
[C---:B------:R-:W-:Y:S01]  /*1a5b0*/  IMAD R9, R4.reuse, R2, R9 ;  /* 0x0000000204097224 */ /* 0x040fe200078e0209 */
[----:B------:R-:W-:-:S05]  /*1a5c0*/  LEA R4, R4, R8, 0x18 ;  /* 0x0000000804047211 */ /* 0x000fca00078ec0ff */
[----:B------:R-:W-:Y:S01]  /*1a5d0*/  IMAD R18, R9, 0x10000, R4 ;  /* 0x0001000009127824 */ /* 0x000fe200078e0204 */
[----:B------:R-:W-:Y:S06]  /*1a5e0*/  BRA `(.L_x_907) ;  /* 0x00000000001c7947 */ /* 0x000fec0003800000 */
.L_x_901:
[----:B------:R-:W-:Y:S01]  /*1a5f0*/  UMOV UR4, URZ ;  /* 0x0000003f00047c82 */ /* 0x000fe20008000000 */
[----:B------:R-:W-:Y:S01]  /*1a600*/  UMOV UR5, URZ ;  /* 0x0000003f00057c82 */ /* 0x000fe20008000000 */
[----:B------:R-:W-:Y:S01]  /*1a610*/  ULDC UR6, c[0x0][0xc3c] ;  /* 0x00030f0000067ab9 */ /* 0x000fe20000000800 */
[----:B------:R-:W-:Y:S02]  /*1a620*/  IMAD.MOV.U32 R16, RZ, RZ, R0 ;  /* 0x000000ffff107224 */ /* 0x000fe400078e0000 */
[----:B------:R-:W-:Y:S02]  /*1a630*/  IMAD.U32 R17, RZ, RZ, UR4 ;  /* 0x00000004ff117e24 */ /* 0x000fe4000f8e00ff */
[----:B------:R-:W-:Y:S02]  /*1a640*/  IMAD.U32 R18, RZ, RZ, UR5 ;  /* 0x00000005ff127e24 */ /* 0x000fe4000f8e00ff */
[----:B------:R-:W-:-:S07]  /*1a650*/  IMAD.U32 R19, RZ, RZ, UR6 ;  /* 0x00000006ff137e24 */ /* 0x000fce000f8e00ff */
.L_x_907:
[----:B------:R-:W2:Y:S01]  /*1a660*/  S2R R0, SR_TID.X ;  /* 0x0000000000007919 */ /* 0x000ea20000002100 */
[----:B------:R-:W-:Y:S05]  /*1a670*/  WARPSYNC.ALL ;  /* 0x0000000000007948 */ /* 0x000fea0003800000 */
[----:B------:R-:W-:Y:S01]  /*1a680*/  BAR.SYNC.DEFER_BLOCKING 0x4, 0x180 ;  /* 0x0106000000007b1d */ /* 0x000fe20000010000 */
[----:B--2---:R-:W-:-:S04]  /*1a690*/  LOP3.LUT R0, R0, 0x1f, RZ, 0xc0, !PT ;  /* 0x0000001f00007812 */ /* 0x004fc800078ec0ff */
[----:B------:R-:W-:-:S13]  /*1a6a0*/  ISETP.NE.AND P0, PT, R0, RZ, PT ;  /* 0x000000ff0000720c */ /* 0x000fda0003f05270 */
[----:B0-----:R-:W0:Y:S01]  /*1a6b0*/  @!P0 S2R R3, SR_CgaCtaId ;  /* 0x0000000000038919 */ /* 0x001e220000008800 */
[----:B------:R-:W-:-:S04]  /*1a6c0*/  @!P0 MOV R0, 0x400 ;  /* 0x0000040000008802 */ /* 0x000fc80000000f00 */
[----:B0-----:R-:W-:-:S05]  /*1a6d0*/  @!P0 LEA R22, R3, R0, 0x18 ;  /* 0x0000000003168211 */ /* 0x001fca00078ec0ff */
[----:B------:R0:W-:Y:S01]  /*1a6e0*/  @!P0 STS.128 [R22+0x228d0], R16 ;  /* 0x0228d01016008388 */ /* 0x0001e20000000c00 */
[----:B------:R-:W-:Y:S06]  /*1a6f0*/  BAR.ARV 0x5, 0x180 ;  /* 0x0146000000007b1d */ /* 0x000fec0000002000 */
.L_x_898:
[----:B------:R-:W-:Y:S02]  /*1a700*/  ULDC UR4, c[0x0][0xc3c] ;  /* 0x00030f0000047ab9 */ /* 0x000fe40000000800 */
[----:B0-----:R-:W-:-:S13]  /*1a710*/  ISETP.GE.AND P0, PT, R19, UR4, PT ;  /* 0x0000000413007c0c */ /* 0x001fda000bf06270 */
[----:B------:R-:W-:Y:S05]  /*1a720*/  @!P0 BRA `(.L_x_908) ;  /* 0xffffffa000408947 */ /* 0x000fea000383ffff */
[----:B------:R-:W-:Y:S05]  /*1a730*/  BSYNC B8 ;  /* 0x0000000000087941 */ /* 0x000fea0003800000 */
.L_x_807:
[----:B------:R-:W5:Y:S01]  /*1a740*/  LDL.LU R0, [R1+0x24] ;  /* 0x0000240001007983 */ /* 0x000f620000300800 */
[----:B------:R-:W-:Y:S01]  /*1a750*/  BSSY B0, `(.L_x_909) ;  /* 0x000000b000007945 */ /* 0x000fe20003800000 */
[----:B------:R-:W1:Y:S01]  /*1a760*/  S2R R5, SR_CgaCtaId ;  /* 0x0000000000057919 */ /* 0x000e620000008800 */
[----:B-----5:R-:W-:-:S05]  /*1a770*/  VIADD R0, R0, 0x1 ;  /* 0x0000000100007836 */ /* 0x020fca0000000000 */
[----:B--2---:R-:W-:-:S04]  /*1a780*/  LEA.HI R2, R0, R0, RZ, 0x1 ;  /* 0x0000000000027211 */ /* 0x004fc800078f08ff */
[----:B0-----:R-:W-:Y:S02]  /*1a790*/  LOP3.LUT R3, R2, 0xfffffffe, RZ, 0xc0, !PT ;  /* 0xfffffffe02037812 */ /* 0x001fe400078ec0ff */
[----:B------:R-:W-:Y:S02]  /*1a7a0*/  MOV R2, 0x400 ;  /* 0x0000040000027802 */ /* 0x000fe40000000f00 */
[----:B------:R-:W-:Y:S02]  /*1a7b0*/  IADD3 R0, R0, -R3, RZ ;  /* 0x8000000300007210 */ /* 0x000fe40007ffe0ff */
[----:B-1----:R-:W-:Y:S02]  /*1a7c0*/  LEA R5, R5, R2, 0x18 ;  /* 0x0000000205057211 */ /* 0x002fe400078ec0ff */
[----:B------:R-:W-:-:S04]  /*1a7d0*/  SHF.L.U32 R0, R0, 0x1f, RZ ;  /* 0x0000001f00007819 */ /* 0x000fc800000006ff */
[----:B------:R-:W0:Y:S02]  /*1a7e0*/  SYNCS.PHASECHK.TRANS64.TRYWAIT P0, [R5+URZ+0x22820], R0 ;  /* 0x02282000050075a7 */ /* 0x000e24000800017f */
[----:B0-----:R-:W-:Y:S05]  /*1a7f0*/  @!P0 BRA `(.L_x_910) ;  /* 0x0000005000fc8947 */ /* 0x001fea0003800000 */
.L_x_1118:
[----:B------:R-:W-:Y:S05]  /*1a800*/  BSYNC B0 ;  /* 0x0000000000007941 */ /* 0x000fea0003800000 */
.L_x_909:
[----:B------:R-:W-:-:S03]  /*1a810*/  UMOV UR4, 0xffffffff ;  /* 0xffffffff00047882 */ /* 0x000fc60000000000 */
[----:B------:R-:W-:Y:S05]  /*1a820*/  BRA.DIV UR4, `(.L_x_911) ;  /* 0x0000005604047947 */ /* 0x000fea000b800000 */
[----:B0-----:R-:W0:Y:S02]  /*1a830*/  S2R R0, SR_TID.X ;  /* 0x0000000000007919 */ /* 0x001e240000002100 */
[----:B0-----:R-:W-:-:S04]  /*1a840*/  SHF.R.U32.HI R0, RZ, 0x5, R0 ;  /* 0x00000005ff007819 */ /* 0x001fc80000011600 */
[----:B------:R-:W-:-:S05]  /*1a850*/  LOP3.LUT R0, R0, 0x3, RZ, 0xc0, !PT ;  /* 0x0000000300007812 */ /* 0x000fca00078ec0ff */
[----:B------:R0:W1:Y:S02]  /*1a860*/  SHFL.IDX PT, R14, R0, RZ, 0x1f ;  /* 0x00001fff000e7589 */ /* 0x00006400000e0000 */
.L_x_1121:
[----:B-1----:R-:W-:-:S13]  /*1a870*/  ISETP.NE.AND P0, PT, R14, RZ, PT ;  /* 0x000000ff0e00720c */ /* 0x002fda0003f05270 */
[----:B------:R-:W-:Y:S05]  /*1a880*/  @P0 BRA `(.L_x_643) ;  /* 0x0000000000840947 */ /* 0x000fea0003800000 */
[----:B------:R-:W-:-:S03]  /*1a890*/  UMOV UR4, 0xffffffff ;  /* 0xffffffff00047882 */ /* 0x000fc60000000000 */
[----:B------:R-:W-:Y:S05]  /*1a8a0*/  BRA.DIV UR4, `(.L_x_912) ;  /* 0x0000005604187947 */ /* 0x000fea000b800000 */
[----:B------:R-:W-:-:S13]  /*1a8b0*/  ELECT P6, URZ, PT ;  /* 0x00000000003f782f */ /* 0x000fda00038c0000 */
.L_x_1124:
[----:B------:R-:W-:Y:S05]  /*1a8c0*/  @!P6 BRA `(.L_x_643) ;  /* 0x000000000074e947 */ /* 0x000fea0003800000 */
[----:B------:R-:W-:-:S04]  /*1a8d0*/  LOP3.LUT R37, R37, 0x2, RZ, 0xfc, !PT ;  /* 0x0000000225257812 */ /* 0x000fc800078efcff */
[----:B------:R-:W-:-:S13]  /*1a8e0*/  ISETP.NE.AND P0, PT, R37, 0x3, PT ;  /* 0x000000032500780c */ /* 0x000fda0003f05270 */
[----:B------:R-:W-:Y:S05]  /*1a8f0*/  @!P0 BRA `(.L_x_913) ;  /* 0x0000000000048947 */ /* 0x000fea0003800000 */
[----:B------:R-:W-:Y:S01]  /*1a900*/  BPT.TRAP 0x1 ;  /* 0x000000040000795c */ /* 0x000fe20000300000 */
.L_x_913:
[C---:B------:R-:W-:Y:S01]  /*1a910*/  IMAD R3, R24.reuse, 0x8, R5 ;  /* 0x0000000818037824 */ /* 0x040fe200078e0205 */
[----:B------:R-:W-:Y:S01]  /*1a920*/  SHF.L.U32 R2, R25, 0x1f, RZ ;  /* 0x0000001f19027819 */ /* 0x000fe200000006ff */
[----:B------:R-:W-:-:S03]  /*1a930*/  VIADD R24, R24, 0x1 ;  /* 0x0000000118187836 */ /* 0x000fc60000000000 */
[----:B------:R-:W1:Y:S02]  /*1a940*/  SYNCS.PHASECHK.TRANS64.TRYWAIT P1, [R3+URZ+0x22840], R2 ;  /* 0x02284002030075a7 */ /* 0x000e64000802017f */
[----:B------:R-:W-:-:S04]  /*1a950*/  ISETP.NE.AND P2, PT, R24, 0x2, PT ;  /* 0x000000021800780c */ /* 0x000fc80003f45270 */
[----:B0-----:R-:W-:Y:S01]  /*1a960*/  SEL R0, RZ, 0x1, P2 ;  /* 0x00000001ff007807 */ /* 0x001fe20001000000 */
[----:B-1----:R-:W-:Y:S08]  /*1a970*/  @!P1 BRA `(.L_x_914) ;  /* 0x0000005400049947 */ /* 0x002ff00003800000 */
.L_x_1125:
[----:B------:R-:W-:Y:S02]  /*1a980*/  SEL R24, R24, RZ, P2 ;  /* 0x000000ff18187207 */ /* 0x000fe40001000000 */
[----:B------:R-:W-:Y:S01]  /*1a990*/  LOP3.LUT R0, R25, R0, RZ, 0x3c, !PT ;  /* 0x0000000019007212 */ /* 0x000fe200078e3cff */
[----:B------:R-:W-:Y:S06]  /*1a9a0*/  @!P0 BRA `(.L_x_915) ;  /* 0x0000000000048947 */ /* 0x000fec0003800000 */
[----:B------:R-:W-:Y:S01]  /*1a9b0*/  BPT.TRAP 0x1 ;  /* 0x000000040000795c */ /* 0x000fe20000300000 */
.L_x_915:
[----:B------:R-:W-:Y:S01]  /*1a9c0*/  IMAD R5, R24, 0x8, R5 ;  /* 0x0000000818057824 */ /* 0x000fe200078e0205 */
[----:B------:R-:W-:-:S04]  /*1a9d0*/  SHF.L.U32 R0, R0, 0x1f, RZ ;  /* 0x0000001f00007819 */ /* 0x000fc800000006ff */
[----:B------:R-:W1:Y:S02]  /*1a9e0*/  SYNCS.PHASECHK.TRANS64.TRYWAIT P1, [R5+URZ+0x22840], R0 ;  /* 0x02284000050075a7 */ /* 0x000e64000802017f */
[----:B-1----:R-:W-:Y:S05]  /*1a9f0*/  @!P1 BRA `(.L_x_916) ;  /* 0x0000005000f89947 */ /* 0x002fea0003800000 */
.L_x_1126:
[----:B------:R-:W-:Y:S05]  /*1aa00*/  @!P0 BRA `(.L_x_917) ;  /* 0x0000000000048947 */ /* 0x000fea0003800000 */
[----:B------:R-:W-:Y:S01]  /*1aa10*/  BPT.TRAP 0x1 ;  /* 0x000000040000795c */ /* 0x000fe20000300000 */
.L_x_917:
[----:B------:R-:W2:Y:S02]  /*1aa20*/  SYNCS.PHASECHK.TRANS64.TRYWAIT P1, [R3+URZ+0x22860], R2 ;  /* 0x02286002030075a7 */ /* 0x000ea4000802017f */
[----:B--2---:R-:W-:Y:S05]  /*1aa30*/  @!P1 BRA `(.L_x_918) ;  /* 0x0000005000fc9947 */ /* 0x004fea0003800000 */
.L_x_1127:
[----:B------:R-:W-:Y:S05]  /*1aa40*/  @!P0 BRA `(.L_x_919) ;  /* 0x0000000000048947 */ /* 0x000fea0003800000 */
[----:B------:R-:W-:Y:S01]  /*1aa50*/  BPT.TRAP 0x1 ;  /* 0x000000040000795c */ /* 0x000fe20000300000 */
.L_x_919:
[----:B------:R0:W0:Y:S02]  /*1aa60*/  SYNCS.PHASECHK.TRANS64.TRYWAIT P0, [R5+URZ+0x22860], R0 ;  /* 0x02286000050075a7 */ /* 0x000024000800017f */
[----:B0-----:R-:W-:Y:S05]  /*1aa70*/  @!P0 NANOSLEEP.SYNCS 0x989680 ;  /* 0x009896800000895d */ /* 0x001fea0003900000 */
[----:B------:R-:W0:Y:S02]  /*1aa80*/  @!P0 SYNCS.PHASECHK.TRANS64 P0, [R5+URZ+0x22860], R0 ;  /* 0x02286000050085a7 */ /* 0x000e24000800007f */
[----:B0-----:R-:W-:Y:S05]  /*1aa90*/  @!P0 BRA `(.L_x_919) ;  /* 0xfffffffc00f08947 */ /* 0x001fea000383ffff */
.L_x_643:
[----:B------:R-:W-:Y:S05]  /*1aaa0*/  BSYNC B9 ;  /* 0x0000000000097941 */ /* 0x000fea0003800000 */
.L_x_640:
[----:B------:R-:W-:Y:S05]  /*1aab0*/  EXIT ;  /* 0x000000000000794d */ /* 0x000fea0003800000 */
.L_x_663:
[----:B0-----:R0:W1:Y:S02]  /*1aac0*/  SYNCS.PHASECHK.TRANS64.TRYWAIT P5, [R87+URZ+0x22890], R93 ;  /* 0x0228905d570075a7 */ /* 0x00106400080a017f */
[----:B-1----:R-:W-:Y:S05]  /*1aad0*/  @!P5 NANOSLEEP.SYNCS 0x989680 ;  /* 0x009896800000d95d */ /* 0x002fea0003900000 */
[----:B------:R-:W1:Y:S02]  /*1aae0*/  @!P5 SYNCS.PHASECHK.TRANS64 P5, [R87+URZ+0x22890], R93 ;  /* 0x0228905d5700d5a7 */ /* 0x000e6400080a007f */
[----:B-1----:R-:W-:Y:S05]  /*1aaf0*/  @!P5 BRA `(.L_x_663) ;  /* 0xfffffffc00f0d947 */ /* 0x002fea000383ffff */
[----:B------:R-:W-:Y:S05]  /*1ab00*/  BRA `(.L_x_920) ;  /* 0xfffffe8c00107947 */ /* 0x000fea000383ffff */
.L_x_664:
        /* <DEDUP_REMOVED lines=8> */
.L_x_922:
[----:B------:R-:W-:Y:S05]  /*1ab90*/  BSYNC B1 ;  /* 0x0000000000017941 */ /* 0x000fea0003800000 */
.L_x_921:
[----:B------:R-:W-:Y:S01]  /*1aba0*/  MOV R13, R95 ;  /* 0x0000005f000d7202 */ /* 0x000fe20000000f00 */
[----:B------:R-:W-:Y:S02]  /*1abb0*/  IMAD.MOV.U32 R12, RZ, RZ, RZ ;  /* 0x000000ffff0c7224 */ /* 0x000fe400078e00ff */
[----:B------:R-:W-:Y:S02]  /*1abc0*/  IMAD.MOV.U32 R11, RZ, RZ, 0x1c1f ;  /* 0x00001c1fff0b7424 */ /* 0x000fe400078e00ff */
[----:B------:R-:W-:Y:S02]  /*1abd0*/  IMAD.MOV.U32 R15, RZ, RZ, -0x1 ;  /* 0xffffffffff0f7424 */ /* 0x000fe400078e00ff */
[----:B------:R-:W-:-:S07]  /*1abe0*/  IMAD.MOV.U32 R99, RZ, RZ, R14 ;  /* 0x000000ffff637224 */ /* 0x000fce00078e000e */
[----:B------:R-:W-:Y:S05]  /*1abf0*/  WARPSYNC.COLLECTIVE R15, `(.L_x_923) ;  /* 0x000000000f087348 */ /* 0x000fea0003c00000 */
[----:B------:R0:W1:Y:S02]  /*1ac00*/  SHFL.IDX P6, R14, R13, R12, R11 ;  /* 0x0000000c0d0e7389 */ /* 0x00006400000c000b */
[----:B01----:R-:W-:Y:S01]  /*1ac10*/  ENDCOLLECTIVE ;  /* 0x000000000000791b */ /* 0x003fe20003800000 */
.L_x_923:
[----:B------:R-:W-:Y:S05]  /*1ac20*/  BRA `(.L_x_924) ;  /* 0xfffffe8800dc7947 */ /* 0x000fea000383ffff */
.L_x_673:
[----:B------:R-:W-:Y:S01]  /*1ac30*/  BSSY B1, `(.L_x_925) ;  /* 0x0000008000017945 */ /* 0x000fe20003800000 */
[----:B----4-:R-:W-:Y:S02]  /*1ac40*/  IMAD.MOV.U32 R13, RZ, RZ, R97 ;  /* 0x000000ffff0d7224 */ /* 0x010fe400078e0061 */
[----:B------:R-:W-:Y:S02]  /*1ac50*/  IMAD.MOV.U32 R12, RZ, RZ, 0x1 ;  /* 0x00000001ff0c7424 */ /* 0x000fe400078e00ff */
[----:B------:R-:W-:Y:S02]  /*1ac60*/  IMAD.MOV.U32 R11, RZ, RZ, 0x1c1f ;  /* 0x00001c1fff0b7424 */ /* 0x000fe400078e00ff */
[----:B------:R-:W-:-:S07]  /*1ac70*/  IMAD.MOV.U32 R15, RZ, RZ, -0x1 ;  /* 0xffffffffff0f7424 */ /* 0x000fce00078e00ff */
[----:B0123--:R-:W-:Y:S05]  /*1ac80*/  WARPSYNC.COLLECTIVE R15, `(.L_x_926) ;  /* 0x000000000f087348 */ /* 0x00ffea0003c00000 */
[----:B---3--:R3:W4:Y:S02]  /*1ac90*/  SHFL.IDX P6, R14, R13, R12, R11 ;  /* 0x0000000c0d0e7389 */ /* 0x00872400000c000b */
[----:B01234-:R-:W-:Y:S01]  /*1aca0*/  ENDCOLLECTIVE ;  /* 0x000000000000791b */ /* 0x01ffe20003800000 */
.L_x_926:
[----:B------:R-:W-:Y:S05]  /*1acb0*/  BSYNC B1 ;  /* 0x0000000000017941 */ /* 0x000fea0003800000 */
.L_x_925:
[----:B------:R-:W-:Y:S01]  /*1acc0*/  MOV R13, R95 ;  /* 0x0000005f000d7202 */ /* 0x000fe20000000f00 */
[----:B------:R-:W-:Y:S02]  /*1acd0*/  IMAD.MOV.U32 R12, RZ, RZ, 0x1 ;  /* 0x00000001ff0c7424 */ /* 0x000fe400078e00ff */
[----:B------:R-:W-:Y:S02]  /*1ace0*/  IMAD.MOV.U32 R11, RZ, RZ, 0x1c1f ;  /* 0x00001c1fff0b7424 */ /* 0x000fe400078e00ff */
[----:B------:R-:W-:Y:S02]  /*1acf0*/  IMAD.MOV.U32 R15, RZ, RZ, -0x1 ;  /* 0xffffffffff0f7424 */ /* 0x000fe400078e00ff */
[----:B------:R-:W-:-:S07]  /*1ad00*/  IMAD.MOV.U32 R97, RZ, RZ, R14 ;  /* 0x000000ffff617224 */ /* 0x000fce00078e000e */
[----:B------:R-:W-:Y:S05]  /*1ad10*/  WARPSYNC.COLLECTIVE R15, `(.L_x_927) ;  /* 0x000000000f087348 */ /* 0x000fea0003c00000 */
[----:B------:R0:W1:Y:S02]  /*1ad20*/  SHFL.IDX P6, R14, R13, R12, R11 ;  /* 0x0000000c0d0e7389 */ /* 0x00006400000c000b */
[----:B01----:R-:W-:Y:S01]  /*1ad30*/  ENDCOLLECTIVE ;  /* 0x000000000000791b */ /* 0x003fe20003800000 */
.L_x_927:
[----:B------:R-:W-:Y:S05]  /*1ad40*/  BRA `(.L_x_928) ;  /* 0xfffffe9000587947 */ /* 0x000fea000383ffff */
.L_x_683:
[----:B-1----:R1:W2:Y:S02]  /*1ad50*/  SYNCS.PHASECHK.TRANS64.TRYWAIT P4, [R87+URZ+0x22890], R93 ;  /* 0x0228905d570075a7 */ /* 0x0022a4000808017f */
[----:B--2---:R-:W-:Y:S05]  /*1ad60*/  @!P4 NANOSLEEP.SYNCS 0x989680 ;  /* 0x009896800000c95d */ /* 0x004fea0003900000 */
[----:B------:R-:W2:Y:S02]  /*1ad70*/  @!P4 SYNCS.PHASECHK.TRANS64 P4, [R87+URZ+0x22890], R93 ;  /* 0x0228905d5700c5a7 */ /* 0x000ea4000808007f */
[----:B--2---:R-:W-:Y:S05]  /*1ad80*/  @!P4 BRA `(.L_x_683) ;  /* 0xfffffffc00f0c947 */ /* 0x004fea000383ffff */
[----:B------:R-:W-:Y:S05]  /*1ad90*/  BRA `(.L_x_929) ;  /* 0xfffffe9c00187947 */ /* 0x000fea000383ffff */
.L_x_684:
        /* <DEDUP_REMOVED lines=8> */
.L_x_931:
[----:B------:R-:W-:Y:S05]  /*1ae20*/  BSYNC B1 ;  /* 0x0000000000017941 */ /* 0x000fea0003800000 */
.L_x_930:
        /* <DEDUP_REMOVED lines=8> */
.L_x_932:
[----:B------:R-:W-:Y:S01]  /*1aeb0*/  IMAD.MOV.U32 R98, RZ, RZ, R14 ;  /* 0x000000ffff627224 */ /* 0x000fe200078e000e */
[----:B------:R-:W-:Y:S06]  /*1aec0*/  BRA `(.L_x_933) ;  /* 0xfffffe9800e47947 */ /* 0x000fec000383ffff */
.L_x_689:
[----:B------:R-:W-:Y:S01]  /*1aed0*/  BSSY B1, `(.L_x_934) ;  /* 0x0000008000017945 */ /* 0x000fe20003800000 */
[----:B----4-:R-:W-:Y:S02]  /*1aee0*/  IMAD.MOV.U32 R13, RZ, RZ, R97 ;  /* 0x000000ffff0d7224 */ /* 0x010fe400078e0061 */
[----:B------:R-:W-:Y:S02]  /*1aef0*/  IMAD.MOV.U32 R12, RZ, RZ, 0x1 ;  /* 0x00000001ff0c7424 */ /* 0x000fe400078e00ff */
[----:B------:R-:W-:Y:S02]  /*1af00*/  IMAD.MOV.U32 R11, RZ, RZ, 0x1c1f ;  /* 0x00001c1fff0b7424 */ /* 0x000fe400078e00ff */
[----:B------:R-:W-:-:S07]  /*1af10*/  IMAD.MOV.U32 R15, RZ, RZ, -0x1 ;  /* 0xffffffffff0f7424 */ /* 0x000fce00078e00ff */
[----:B0123--:R-:W-:Y:S05]  /*1af20*/  WARPSYNC.COLLECTIVE R15, `(.L_x_935) ;  /* 0x000000000f087348 */ /* 0x00ffea0003c00000 */
[----:B------:R4:W0:Y:S02]  /*1af30*/  SHFL.IDX P6, R14, R13, R12, R11 ;  /* 0x0000000c0d0e7389 */ /* 0x00082400000c000b */
[----:B01234-:R-:W-:Y:S01]  /*1af40*/  ENDCOLLECTIVE ;  /* 0x000000000000791b */ /* 0x01ffe20003800000 */
.L_x_935:
[----:B------:R-:W-:Y:S05]  /*1af50*/  BSYNC B1 ;  /* 0x0000000000017941 */ /* 0x000fea0003800000 */
.L_x_934:
[----:B------:R-:W-:Y:S01]  /*1af60*/  IMAD.MOV.U32 R13, RZ, RZ, R95 ;  /* 0x000000ffff0d7224 */ /* 0x000fe200078e005f */
[----:B------:R-:W-:Y:S01]  /*1af70*/  MOV R97, R14 ;  /* 0x0000000e00617202 */ /* 0x000fe20000000f00 */
[----:B------:R-:W-:Y:S02]  /*1af80*/  IMAD.MOV.U32 R12, RZ, RZ, 0x1 ;  /* 0x00000001ff0c7424 */ /* 0x000fe400078e00ff */
[----:B------:R-:W-:Y:S02]  /*1af90*/  IMAD.MOV.U32 R11, RZ, RZ, 0x1c1f ;  /* 0x00001c1fff0b7424 */ /* 0x000fe400078e00ff */
[----:B------:R-:W-:-:S07]  /*1afa0*/  IMAD.MOV.U32 R15, RZ, RZ, -0x1 ;  /* 0xffffffffff0f7424 */ /* 0x000fce00078e00ff */
[----:B------:R-:W-:Y:S05]  /*1afb0*/  WARPSYNC.COLLECTIVE R15, `(.L_x_936) ;  /* 0x000000000f087348 */ /* 0x000fea0003c00000 */
[----:B------:R0:W1:Y:S02]  /*1afc0*/  SHFL.IDX P6, R14, R13, R12, R11 ;  /* 0x0000000c0d0e7389 */ /* 0x00006400000c000b */
[----:B01----:R-:W-:Y:S01]  /*1afd0*/  ENDCOLLECTIVE ;  /* 0x000000000000791b */ /* 0x003fe20003800000 */
.L_x_936:
[----:B------:R-:W-:Y:S01]  /*1afe0*/  IMAD.MOV.U32 R96, RZ, RZ, R14 ;  /* 0x000000ffff607224 */ /* 0x000fe200078e000e */
[----:B------:R-:W-:Y:S06]  /*1aff0*/  BRA `(.L_x_937) ;  /* 0xfffffea0007c7947 */ /* 0x000fec000383ffff */
.L_x_694:
[----:B-1----:R1:W2:Y:S02]  /*1b000*/  SYNCS.PHASECHK.TRANS64.TRYWAIT P2, [R87+URZ+0x22890], R93 ;  /* 0x0228905d570075a7 */ /* 0x0022a4000804017f */
[----:B--2---:R-:W-:Y:S05]  /*1b010*/  @!P2 NANOSLEEP.SYNCS 0x989680 ;  /* 0x009896800000a95d */ /* 0x004fea0003900000 */
[----:B------:R-:W2:Y:S02]  /*1b020*/  @!P2 SYNCS.PHASECHK.TRANS64 P2, [R87+URZ+0x22890], R93 ;  /* 0x0228905d5700a5a7 */ /* 0x000ea4000804007f */
[----:B--2---:R-:W-:Y:S05]  /*1b030*/  @!P2 BRA `(.L_x_694) ;  /* 0xfffffffc00f0a947 */ /* 0x004fea000383ffff */
[----:B------:R-:W-:Y:S05]  /*1b040*/  BRA `(.L_x_938) ;  /* 0xfffffea800707947 */ /* 0x000fea000383ffff */
.L_x_695:
        /* <DEDUP_REMOVED lines=8> */
.L_x_940:
[----:B------:R-:W-:Y:S05]  /*1b0d0*/  BSYNC B1 ;  /* 0x0000000000017941 */ /* 0x000fea0003800000 */
.L_x_939:
[----:B------:R-:W-:Y:S02]  /*1b0e0*/  IMAD.MOV.U32 R13, RZ, RZ, R32 ;  /* 0x000000ffff0d7224 */ /* 0x000fe400078e0020 */
[----:B------:R-:W-:Y:S02]  /*1b0f0*/  IMAD.MOV.U32 R12, RZ, RZ, RZ ;  /* 0x000000ffff0c7224 */ /* 0x000fe400078e00ff */
[----:B------:R-:W-:Y:S02]  /*1b100*/  IMAD.MOV.U32 R11, RZ, RZ, 0x1c1f ;  /* 0x00001c1fff0b7424 */ /* 0x000fe400078e00ff */
[----:B------:R-:W-:Y:S02]  /*1b110*/  IMAD.MOV.U32 R15, RZ, RZ, -0x1 ;  /* 0xffffffffff0f7424 */ /* 0x000fe400078e00ff */
[----:B------:R-:W-:-:S07]  /*1b120*/  IMAD.MOV.U32 R5, RZ, RZ, R14 ;  /* 0x000000ffff057224 */ /* 0x000fce00078e000e */
[----:B------:R-:W-:Y:S05]  /*1b130*/  WARPSYNC.COLLECTIVE R15, `(.L_x_941) ;  /* 0x000000000f087348 */ /* 0x000fea0003c00000 */
[----:B------:R0:W1:Y:S02]  /*1b140*/  SHFL.IDX P6, R14, R13, R12, R11 ;  /* 0x0000000c0d0e7389 */ /* 0x00006400000c000b */
[----:B01----:R-:W-:Y:S01]  /*1b150*/  ENDCOLLECTIVE ;  /* 0x000000000000791b */ /* 0x003fe20003800000 */
.L_x_941:
[----:B------:R-:W-:Y:S01]  /*1b160*/  IMAD.MOV.U32 R7, RZ, RZ, R14 ;  /* 0x000000ffff077224 */ /* 0x000fe200078e000e */
[----:B------:R-:W-:Y:S06]  /*1b170*/  BRA `(.L_x_942) ;  /* 0xfffffea8008c7947 */ /* 0x000fec000383ffff */
.L_x_698:
[----:B------:R-:W-:Y:S01]  /*1b180*/  BSSY B1, `(.L_x_943) ;  /* 0x0000008000017945 */ /* 0x000fe20003800000 */
[----:B----4-:R-:W-:Y:S01]  /*1b190*/  IMAD.MOV.U32 R13, RZ, RZ, R33 ;  /* 0x000000ffff0d7224 */ /* 0x010fe200078e0021 */
[----:B------:R-:W-:Y:S01]  /*1b1a0*/  MOV R11, 0x1c1f ;  /* 0x00001c1f000b7802 */ /* 0x000fe20000000f00 */
[----:B------:R-:W-:Y:S02]  /*1b1b0*/  IMAD.MOV.U32 R12, RZ, RZ, 0x1 ;  /* 0x00000001ff0c7424 */ /* 0x000fe400078e00ff */
[----:B------:R-:W-:-:S07]  /*1b1c0*/  IMAD.MOV.U32 R15, RZ, RZ, -0x1 ;  /* 0xffffffffff0f7424 */ /* 0x000fce00078e00ff */
[----:B0123--:R-:W-:Y:S05]  /*1b1d0*/  WARPSYNC.COLLECTIVE R15, `(.L_x_944) ;  /* 0x000000000f087348 */ /* 0x00ffea0003c00000 */
[----:B------:R4:W0:Y:S02]  /*1b1e0*/  SHFL.IDX P6, R14, R13, R12, R11 ;  /* 0x0000000c0d0e7389 */ /* 0x00082400000c000b */
[----:B01234-:R-:W-:Y:S01]  /*1b1f0*/  ENDCOLLECTIVE ;  /* 0x000000000000791b */ /* 0x01ffe20003800000 */
.L_x_944:
[----:B------:R-:W-:Y:S05]  /*1b200*/  BSYNC B1 ;  /* 0x0000000000017941 */ /* 0x000fea0003800000 */
.L_x_943:
[----:B------:R-:W-:Y:S02]  /*1b210*/  IMAD.MOV.U32 R13, RZ, RZ, R32 ;  /* 0x000000ffff0d7224 */ /* 0x000fe400078e0020 */
[----:B------:R-:W-:Y:S02]  /*1b220*/  IMAD.MOV.U32 R12, RZ, RZ, 0x1 ;  /* 0x00000001ff0c7424 */ /* 0x000fe400078e00ff */
[----:B------:R-:W-:Y:S02]  /*1b230*/  IMAD.MOV.U32 R11, RZ, RZ, 0x1c1f ;  /* 0x00001c1fff0b7424 */ /* 0x000fe400078e00ff */
[----:B------:R-:W-:Y:S02]  /*1b240*/  IMAD.MOV.U32 R15, RZ, RZ, -0x1 ;  /* 0xffffffffff0f7424 */ /* 0x000fe400078e00ff */
[----:B------:R-:W-:-:S07]  /*1b250*/  IMAD.MOV.U32 R5, RZ, RZ, R14 ;  /* 0x000000ffff057224 */ /* 0x000fce00078e000e */
[----:B------:R-:W-:Y:S05]  /*1b260*/  WARPSYNC.COLLECTIVE R15, `(.L_x_945) ;  /* 0x000000000f087348 */ /* 0x000fea0003c00000 */
[----:B------:R0:W1:Y:S02]  /*1b270*/  SHFL.IDX P6, R14, R13, R12, R11 ;  /* 0x0000000c0d0e7389 */ /* 0x00006400000c000b */
[----:B01----:R-:W-:Y:S01]  /*1b280*/  ENDCOLLECTIVE ;  /* 0x000000000000791b */ /* 0x003fe20003800000 */
.L_x_945:
[----:B------:R-:W-:Y:S01]  /*1b290*/  IMAD.MOV.U32 R7, RZ, RZ, R14 ;  /* 0x000000ffff077224 */ /* 0x000fe200078e000e */
[----:B------:R-:W-:Y:S06]  /*1b2a0*/  BRA `(.L_x_946) ;  /* 0xfffffea800887947 */ /* 0x000fec000383ffff */
.L_x_702:
[----:B---3--:R3:W4:Y:S02]  /*1b2b0*/  SYNCS.PHASECHK.TRANS64.TRYWAIT P3, [R87+URZ+0x228b0], R93 ;  /* 0x0228b05d570075a7 */ /* 0x008724000806017f */
[----:B----4-:R-:W-:Y:S05]  /*1b2c0*/  @!P3 NANOSLEEP.SYNCS 0x989680 ;  /* 0x009896800000b95d */ /* 0x010fea0003900000 */
[----:B------:R-:W4:Y:S02]  /*1b2d0*/  @!P3 SYNCS.PHASECHK.TRANS64 P3, [R87+URZ+0x228b0], R93 ;  /* 0x0228b05d5700b5a7 */ /* 0x000f24000806007f */
[----:B----4-:R-:W-:Y:S05]  /*1b2e0*/  @!P3 BRA `(.L_x_702) ;  /* 0xfffffffc00f0b947 */ /* 0x010fea000383ffff */
[----:B------:R-:W-:Y:S05]  /*1b2f0*/  BRA `(.L_x_947) ;  /* 0xfffffeac00007947 */ /* 0x000fea000383ffff */
.L_x_712:
[----:B------:R-:W-:Y:S01]  /*1b300*/  BSSY B0, `(.L_x_948) ;  /* 0x0000007000007945 */ /* 0x000fe20003800000 */
[----:B------:R-:W-:Y:S01]  /*1b310*/  IMAD.MOV.U32 R12, RZ, RZ, RZ ;  /* 0x000000ffff0c7224 */ /* 0x000fe200078e00ff */
[----:B------:R-:W-:Y:S01]  /*1b320*/  MOV R11, 0x1f ;  /* 0x0000001f000b7802 */ /* 0x000fe20000000f00 */
[----:B------:R-:W-:-:S07]  /*1b330*/  IMAD.MOV.U32 R15, RZ, RZ, -0x1 ;  /* 0xffffffffff0f7424 */ /* 0x000fce00078e00ff */
[----:B-----5:R-:W-:Y:S05]  /*1b340*/  WARPSYNC.COLLECTIVE R15, `(.L_x_949) ;  /* 0x000000000f087348 */ /* 0x020fea0003c00000 */
[----:B------:R0:W1:Y:S02]  /*1b350*/  SHFL.IDX P6, R14, R13, R12, R11 ;  /* 0x0000000c0d0e7389 */ /* 0x00006400000c000b */
[----:B01---5:R-:W-:Y:S01]  /*1b360*/  ENDCOLLECTIVE ;  /* 0x000000000000791b */ /* 0x023fe20003800000 */
.L_x_949:
[----:B------:R-:W-:Y:S05]  /*1b370*/  BSYNC B0 ;  /* 0x0000000000007941 */ /* 0x000fea0003800000 */
.L_x_948:
[----:B------:R-:W-:Y:S05]  /*1b380*/  BRA `(.L_x_950) ;  /* 0xfffffeb800f07947 */ /* 0x000fea000383ffff */
.L_x_724:
[----:B------:R-:W-:Y:S01]  /*1b390*/  BSSY B1, `(.L_x_951) ;  /* 0x0000008000017945 */ /* 0x000fe20003800000 */
[----:B0-----:R-:W-:Y:S02]  /*1b3a0*/  IMAD.MOV.U32 R13, RZ, RZ, R27 ;  /* 0x000000ffff0d7224 */ /* 0x001fe400078e001b */
[----:B------:R-:W-:Y:S02]  /*1b3b0*/  IMAD.MOV.U32 R12, RZ, RZ, RZ ;  /* 0x000000ffff0c7224 */ /* 0x000fe400078e00ff */
[----:B------:R-:W-:Y:S02]  /*1b3c0*/  IMAD.MOV.U32 R11, RZ, RZ, 0x1c1f ;  /* 0x00001c1fff0b7424 */ /* 0x000fe400078e00ff */
[----:B------:R-:W-:-:S07]  /*1b3d0*/  IMAD.MOV.U32 R15, RZ, RZ, -0x1 ;  /* 0xffffffffff0f7424 */ /* 0x000fce00078e00ff */
[----:B------:R-:W-:Y:S05]  /*1b3e0*/  WARPSYNC.COLLECTIVE R15, `(.L_x_952) ;  /* 0x000000000f087348 */ /* 0x000fea0003c00000 */
[----:B------:R0:W1:Y:S02]  /*1b3f0*/  SHFL.IDX P6, R14, R13, R12, R11 ;  /* 0x0000000c0d0e7389 */ /* 0x00006400000c000b */
[----:B01----:R-:W-:Y:S01]  /*1b400*/  ENDCOLLECTIVE ;  /* 0x000000000000791b */ /* 0x003fe20003800000 */
.L_x_952:
[----:B------:R-:W-:Y:S05]  /*1b410*/  BSYNC B1 ;  /* 0x0000000000017941 */ /* 0x000fea0003800000 */
.L_x_951:
[----:B------:R-:W-:Y:S01]  /*1b420*/  IMAD.MOV.U32 R13, RZ, RZ, R26 ;  /* 0x000000ffff0d7224 */ /* 0x000fe200078e001a */
[----:B------:R-:W-:Y:S01]  /*1b430*/  MOV R11, 0x1c1f ;  /* 0x00001c1f000b7802 */ /* 0x000fe20000000f00 */
[----:B------:R-:W-:Y:S02]  /*1b440*/  IMAD.MOV.U32 R12, RZ, RZ, RZ ;  /* 0x000000ffff0c7224 */ /* 0x000fe400078e00ff */
[----:B------:R-:W-:Y:S02]  /*1b450*/  IMAD.MOV.U32 R15, RZ, RZ, -0x1 ;  /* 0xffffffffff0f7424 */ /* 0x000fe400078e00ff */
[----:B------:R-:W-:-:S07]  /*1b460*/  IMAD.MOV.U32 R0, RZ, RZ, R14 ;  /* 0x000000ffff007224 */ /* 0x000fce00078e000e */
[----:B------:R-:W-:Y:S05]  /*1b470*/  WARPSYNC.COLLECTIVE R15, `(.L_x_953) ;  /* 0x000000000f087348 */ /* 0x000fea0003c00000 */
[----:B------:R0:W1:Y:S02]  /*1b480*/  SHFL.IDX P6, R14, R13, R12, R11 ;  /* 0x0000000c0d0e7389 */ /* 0x00006400000c000b */
[----:B01----:R-:W-:Y:S01]  /*1b490*/  ENDCOLLECTIVE ;  /* 0x000000000000791b */ /* 0x003fe20003800000 */
.L_x_953:
[----:B------:R-:W-:Y:S02]  /*1b4a0*/  IMAD.MOV.U32 R13, RZ, RZ, R25 ;  /* 0x000000ffff0d7224 */ /* 0x000fe400078e0019 */
[----:B------:R-:W-:-:S07]  /*1b4b0*/  IMAD.MOV.U32 R3, RZ, RZ, R14 ;  /* 0x000000ffff037224 */ /* 0x000fce00078e000e */
[----:B------:R-:W-:Y:S05]  /*1b4c0*/  WARPSYNC.COLLECTIVE R15, `(.L_x_954) ;  /* 0x000000000f087348 */ /* 0x000fea0003c00000 */
[----:B------:R0:W1:Y:S02]  /*1b4d0*/  SHFL.IDX P6, R14, R13, R12, R11 ;  /* 0x0000000c0d0e7389 */ /* 0x00006400000c000b */
[----:B01----:R-:W-:Y:S01]  /*1b4e0*/  ENDCOLLECTIVE ;  /* 0x000000000000791b */ /* 0x003fe20003800000 */
.L_x_954:
[----:B------:R-:W-:Y:S02]  /*1b4f0*/  IMAD.MOV.U32 R13, RZ, RZ, R28 ;  /* 0x000000ffff0d7224 */ /* 0x000fe400078e001c */
[----:B------:R-:W-:-:S07]  /*1b500*/  IMAD.MOV.U32 R25, RZ, RZ, R14 ;  /* 0x000000ffff197224 */ /* 0x000fce00078e000e */
[----:B------:R-:W-:Y:S05]  /*1b510*/  WARPSYNC.COLLECTIVE R15, `(.L_x_955) ;  /* 0x000000000f087348 */ /* 0x000fea0003c00000 */
[----:B------:R0:W1:Y:S02]  /*1b520*/  SHFL.IDX P6, R14, R13, R12, R11 ;  /* 0x0000000c0d0e7389 */ /* 0x00006400000c000b */
[----:B01----:R-:W-:Y:S01]  /*1b530*/  ENDCOLLECTIVE ;  /* 0x000000000000791b */ /* 0x003fe20003800000 */
.L_x_955:
[----:B------:R-:W-:Y:S01]  /*1b540*/  IMAD.MOV.U32 R20, RZ, RZ, R14 ;  /* 0x000000ffff147224 */ /* 0x000fe200078e000e */
[----:B------:R-:W-:Y:S06]  /*1b550*/  BRA `(.L_x_956) ;  /* 0xfffffebc00f47947 */ /* 0x000fec000383ffff */
.L_x_728:
[----:B0-----:R0:W1:Y:S02]  /*1b560*/  SYNCS.PHASECHK.TRANS64.TRYWAIT P0, [R19+URZ+0x22800], R8 ;  /* 0x02280008130075a7 */ /* 0x001064000800017f */
[----:B-1----:R-:W-:Y:S05]  /*1b570*/  @!P0 NANOSLEEP.SYNCS 0x989680 ;  /* 0x009896800000895d */ /* 0x002fea0003900000 */
[----:B------:R-:W1:Y:S02]  /*1b580*/  @!P0 SYNCS.PHASECHK.TRANS64 P0, [R19+URZ+0x22800], R8 ;  /* 0x02280008130085a7 */ /* 0x000e64000800007f */
[----:B-1----:R-:W-:Y:S05]  /*1b590*/  @!P0 BRA `(.L_x_728) ;  /* 0xfffffffc00f08947 */ /* 0x002fea000383ffff */
[----:B------:R-:W-:Y:S05]  /*1b5a0*/  BRA `(.L_x_957) ;  /* 0xfffffec400307947 */ /* 0x000fea000383ffff */
.L_x_736:
[----:B------:R-:W-:Y:S01]  /*1b5b0*/  BSSY B1, `(.L_x_958) ;  /* 0x0000008000017945 */ /* 0x000fe20003800000 */
[----:B0-----:R-:W-:Y:S01]  /*1b5c0*/  IMAD.MOV.U32 R13, RZ, RZ, R27 ;  /* 0x000000ffff0d7224 */ /* 0x001fe200078e001b */
[----:B------:R-:W-:Y:S01]  /*1b5d0*/  MOV R11, 0x1c1f ;  /* 0x00001c1f000b7802 */ /* 0x000fe20000000f00 */
[----:B------:R-:W-:Y:S02]  /*1b5e0*/  IMAD.MOV.U32 R12, RZ, RZ, RZ ;  /* 0x000000ffff0c7224 */ /* 0x000fe400078e00ff */
[----:B------:R-:W-:-:S07]  /*1b5f0*/  IMAD.MOV.U32 R15, RZ, RZ, -0x1 ;  /* 0xffffffffff0f7424 */ /* 0x000fce00078e00ff */
[----:B------:R-:W-:Y:S05]  /*1b600*/  WARPSYNC.COLLECTIVE R15, `(.L_x_959) ;  /* 0x000000000f087348 */ /* 0x000fea0003c00000 */
[----:B------:R0:W1:Y:S02]  /*1b610*/  SHFL.IDX P6, R14, R13, R12, R11 ;  /* 0x0000000c0d0e7389 */ /* 0x00006400000c000b */
[----:B01----:R-:W-:Y:S01]  /*1b620*/  ENDCOLLECTIVE ;  /* 0x000000000000791b */ /* 0x003fe20003800000 */
.L_x_959:
[----:B------:R-:W-:Y:S05]  /*1b630*/  BSYNC B1 ;  /* 0x0000000000017941 */ /* 0x000fea0003800000 */
.L_x_958:
        /* <DEDUP_REMOVED lines=8> */
.L_x_960:
[----:B------:R-:W-:Y:S02]  /*1b6c0*/  IMAD.MOV.U32 R13, RZ, RZ, R25 ;  /* 0x000000ffff0d7224 */ /* 0x000fe400078e0019 */
[----:B------:R-:W-:-:S07]  /*1b6d0*/  IMAD.MOV.U32 R3, RZ, RZ, R14 ;  /* 0x000000ffff037224 */ /* 0x000fce00078e000e */
[----:B------:R-:W-:Y:S05]  /*1b6e0*/  WARPSYNC.COLLECTIVE R15, `(.L_x_961) ;  /* 0x000000000f087348 */ /* 0x000fea0003c00000 */
[----:B------:R0:W1:Y:S02]  /*1b6f0*/  SHFL.IDX P6, R14, R13, R12, R11 ;  /* 0x0000000c0d0e7389 */ /* 0x00006400000c000b */
[----:B01----:R-:W-:Y:S01]  /*1b700*/  ENDCOLLECTIVE ;  /* 0x000000000000791b */ /* 0x003fe20003800000 */
.L_x_961:
[----:B------:R-:W-:Y:S01]  /*1b710*/  IMAD.MOV.U32 R13, RZ, RZ, R28 ;  /* 0x000000ffff0d7224 */ /* 0x000fe200078e001c */
[----:B------:R-:W-:-:S07]  /*1b720*/  MOV R20, R14 ;  /* 0x0000000e00147202 */ /* 0x000fce0000000f00 */
[----:B------:R-:W-:Y:S05]  /*1b730*/  WARPSYNC.COLLECTIVE R15, `(.L_x_962) ;  /* 0x000000000f087348 */ /* 0x000fea0003c00000 */
[----:B------:R0:W1:Y:S02]  /*1b740*/  SHFL.IDX P6, R14, R13, R12, R11 ;  /* 0x0000000c0d0e7389 */ /* 0x00006400000c000b */
[----:B01----:R-:W-:Y:S01]  /*1b750*/  ENDCOLLECTIVE ;  /* 0x000000000000791b */ /* 0x003fe20003800000 */
.L_x_962:
[----:B------:R-:W-:Y:S05]  /*1b760*/  BRA `(.L_x_963) ;  /* 0xfffffecc00987947 */ /* 0x000fea000383ffff */
.L_x_740:
[----:B0-----:R0:W1:Y:S02]  /*1b770*/  SYNCS.PHASECHK.TRANS64.TRYWAIT P1, [R19+URZ+0x22800], R26 ;  /* 0x0228001a130075a7 */ /* 0x001064000802017f */
[----:B-1----:R-:W-:Y:S05]  /*1b780*/  @!P1 NANOSLEEP.SYNCS 0x989680 ;  /* 0x009896800000995d */ /* 0x002fea0003900000 */
[----:B------:R-:W1:Y:S02]  /*1b790*/  @!P1 SYNCS.PHASECHK.TRANS64 P1, [R19+URZ+0x22800], R26 ;  /* 0x0228001a130095a7 */ /* 0x000e64000802007f */
[----:B-1----:R-:W-:Y:S05]  /*1b7a0*/  @!P1 BRA `(.L_x_740) ;  /* 0xfffffffc00f09947 */ /* 0x002fea000383ffff */
[----:B------:R-:W-:Y:S05]  /*1b7b0*/  BRA `(.L_x_964) ;  /* 0xfffffed0007c7947 */ /* 0x000fea000383ffff */
.L_x_746:
[----:B---3--:R3:W0:Y:S02]  /*1b7c0*/  SYNCS.PHASECHK.TRANS64.TRYWAIT P1, [R3+URZ+0x22830], R20 ;  /* 0x02283014030075a7 */ /* 0x008624000802017f */
[----:B0-----:R-:W-:Y:S05]  /*1b7d0*/  @!P1 NANOSLEEP.SYNCS 0x989680 ;  /* 0x009896800000995d */ /* 0x001fea0003900000 */
[----:B------:R-:W0:Y:S02]  /*1b7e0*/  @!P1 SYNCS.PHASECHK.TRANS64 P1, [R3+URZ+0x22830], R20 ;  /* 0x02283014030095a7 */ /* 0x000e24000802007f */
[----:B0-----:R-:W-:Y:S05]  /*1b7f0*/  @!P1 BRA `(.L_x_746) ;  /* 0xfffffffc00f09947 */ /* 0x001fea000383ffff */
[----:B------:R-:W-:Y:S05]  /*1b800*/  BRA `(.L_x_745) ;  /* 0xfffffedc00d07947 */ /* 0x000fea000383ffff */
.L_x_752:
[----:B-1----:R1:W2:Y:S02]  /*1b810*/  SYNCS.PHASECHK.TRANS64.TRYWAIT P1, [R3+URZ+0x22850], R20 ;  /* 0x02285014030075a7 */ /* 0x0022a4000802017f */
[----:B--2---:R-:W-:Y:S05]  /*1b820*/  @!P1 NANOSLEEP.SYNCS 0x989680 ;  /* 0x009896800000995d */ /* 0x004fea0003900000 */
[----:B------:R-:W2:Y:S02]  /*1b830*/  @!P1 SYNCS.PHASECHK.TRANS64 P1, [R3+URZ+0x22850], R20 ;  /* 0x02285014030095a7 */ /* 0x000ea4000802007f */
[----:B--2---:R-:W-:Y:S05]  /*1b840*/  @!P1 BRA `(.L_x_752) ;  /* 0xfffffffc00f09947 */ /* 0x004fea000383ffff */
[----:B------:R-:W-:Y:S05]  /*1b850*/  BRA `(.L_x_751) ;  /* 0xfffffef800f87947 */ /* 0x000fea000383ffff */
.L_x_758:
[----:B-1----:R1:W2:Y:S02]  /*1b860*/  SYNCS.PHASECHK.TRANS64.TRYWAIT P2, [R6+URZ+0x22830], R7 ;  /* 0x02283007060075a7 */ /* 0x0022a4000804017f */
[----:B--2---:R-:W-:Y:S05]  /*1b870*/  @!P2 NANOSLEEP.SYNCS 0x989680 ;  /* 0x009896800000a95d */ /* 0x004fea0003900000 */
[----:B------:R-:W2:Y:S02]  /*1b880*/  @!P2 SYNCS.PHASECHK.TRANS64 P2, [R6+URZ+0x22830], R7 ;  /* 0x022830070600a5a7 */ /* 0x000ea4000804007f */
[----:B--2---:R-:W-:Y:S05]  /*1b890*/  @!P2 BRA `(.L_x_758) ;  /* 0xfffffffc00f0a947 */ /* 0x004fea000383ffff */
[----:B------:R-:W-:Y:S05]  /*1b8a0*/  BRA `(.L_x_757) ;  /* 0xffffff0000447947 */ /* 0x000fea000383ffff */
.L_x_764:
[----:B-1----:R1:W2:Y:S02]  /*1b8b0*/  SYNCS.PHASECHK.TRANS64.TRYWAIT P2, [R6+URZ+0x22850], R7 ;  /* 0x02285007060075a7 */ /* 0x0022a4000804017f */
[----:B--2---:R-:W-:Y:S05]  /*1b8c0*/  @!P2 NANOSLEEP.SYNCS 0x989680 ;  /* 0x009896800000a95d */ /* 0x004fea0003900000 */
[----:B------:R-:W2:Y:S02]  /*1b8d0*/  @!P2 SYNCS.PHASECHK.TRANS64 P2, [R6+URZ+0x22850], R7 ;  /* 0x022850070600a5a7 */ /* 0x000ea4000804007f */
[----:B--2---:R-:W-:Y:S05]  /*1b8e0*/  @!P2 BRA `(.L_x_764) ;  /* 0xfffffffc00f0a947 */ /* 0x004fea000383ffff */
[----:B------:R-:W-:Y:S05]  /*1b8f0*/  BRA `(.L_x_763) ;  /* 0xffffff20003c7947 */ /* 0x000fea000383ffff */
.L_x_771:
[----:B------:R-:W-:Y:S02]  /*1b900*/  IMAD.MOV.U32 R13, RZ, RZ, R21 ;  /* 0x000000ffff0d7224 */ /* 0x000fe400078e0015 */
[----:B------:R-:W-:Y:S02]  /*1b910*/  IMAD.MOV.U32 R12, RZ, RZ, RZ ;  /* 0x000000ffff0c7224 */ /* 0x000fe400078e00ff */
[----:B------:R-:W-:Y:S02]  /*1b920*/  IMAD.MOV.U32 R11, RZ, RZ, 0x181f ;  /* 0x0000181fff0b7424 */ /* 0x000fe400078e00ff */
[----:B------:R-:W-:-:S07]  /*1b930*/  IMAD.MOV.U32 R15, RZ, RZ, -0x1 ;  /* 0xffffffffff0f7424 */ /* 0x000fce00078e00ff */
[----:B-----5:R-:W-:Y:S05]  /*1b940*/  WARPSYNC.COLLECTIVE R15, `(.L_x_965) ;  /* 0x000000000f087348 */ /* 0x020fea0003c00000 */
[----:B------:R0:W1:Y:S02]  /*1b950*/  SHFL.IDX P6, R14, R13, R12, R11 ;  /* 0x0000000c0d0e7389 */ /* 0x00006400000c000b */
[----:B01---5:R-:W-:Y:S01]  /*1b960*/  ENDCOLLECTIVE ;  /* 0x000000000000791b */ /* 0x023fe20003800000 */
.L_x_965:
[----:B------:R-:W-:Y:S02]  /*1b970*/  IMAD.MOV.U32 R13, RZ, RZ, R3 ;  /* 0x000000ffff0d7224 */ /* 0x000fe400078e0003 */
[----:B------:R-:W-:-:S07]  /*1b980*/  IMAD.MOV.U32 R48, RZ, RZ, R14 ;  /* 0x000000ffff307224 */ /* 0x000fce00078e000e */
[----:B------:R-:W-:Y:S05]  /*1b990*/  WARPSYNC.COLLECTIVE R15, `(.L_x_966) ;  /* 0x000000000f087348 */ /* 0x000fea0003c00000 */
[----:B------:R0:W1:Y:S02]  /*1b9a0*/  SHFL.IDX P6, R14, R13, R12, R11 ;  /* 0x0000000c0d0e7389 */ /* 0x00006400000c000b */
[----:B01----:R-:W-:Y:S01]  /*1b9b0*/  ENDCOLLECTIVE ;  /* 0x000000000000791b */ /* 0x003fe20003800000 */
.L_x_966:
[----:B------:R-:W-:Y:S05]  /*1b9c0*/  BRA `(.L_x_967) ;  /* 0xffffff4800747947 */ /* 0x000fea000383ffff */
.L_x_774:
[----:B------:R-:W-:Y:S01]  /*1b9d0*/  BSSY B1, `(.L_x_968) ;  /* 0x0000008000017945 */ /* 0x000fe20003800000 */
[----:B---3--:R-:W-:Y:S01]  /*1b9e0*/  IMAD.MOV.U32 R13, RZ, RZ, R21 ;  /* 0x000000ffff0d7224 */ /* 0x008fe200078e0015 */
[----:B------:R-:W-:Y:S01]  /*1b9f0*/  MOV R12, 0x1 ;  /* 0x00000001000c7802 */ /* 0x000fe20000000f00 */
[----:B------:R-:W-:Y:S02]  /*1ba00*/  IMAD.MOV.U32 R11, RZ, RZ, 0x181f ;  /* 0x0000181fff0b7424 */ /* 0x000fe400078e00ff */
[----:B------:R-:W-:-:S07]  /*1ba10*/  IMAD.MOV.U32 R15, RZ, RZ, -0x1 ;  /* 0xffffffffff0f7424 */ /* 0x000fce00078e00ff */
[----:B012--5:R-:W-:Y:S05]  /*1ba20*/  WARPSYNC.COLLECTIVE R15, `(.L_x_969) ;  /* 0x000000000f087348 */ /* 0x027fea0003c00000 */
[----:B--2---:R2:W3:Y:S02]  /*1ba30*/  SHFL.IDX P6, R14, R13, R12, R11 ;  /* 0x0000000c0d0e7389 */ /* 0x0044e400000c000b */
[----:B0123-5:R-:W-:Y:S01]  /*1ba40*/  ENDCOLLECTIVE ;  /* 0x000000000000791b */ /* 0x02ffe20003800000 */
.L_x_969:
[----:B------:R-:W-:Y:S05]  /*1ba50*/  BSYNC B1 ;  /* 0x0000000000017941 */ /* 0x000fea0003800000 */
.L_x_968:
        /* <DEDUP_REMOVED lines=8> */
.L_x_970:
[----:B------:R-:W-:Y:S05]  /*1bae0*/  BRA `(.L_x_971) ;  /* 0xffffff4800bc7947 */ /* 0x000fea000383ffff */
.L_x_777:
[----:B------:R-:W-:Y:S01]  /*1baf0*/  BSSY B1, `(.L_x_972) ;  /* 0x0000008000017945 */ /* 0x000fe20003800000 */
[----:B------:R-:W-:Y:S01]  /*1bb00*/  IMAD.MOV.U32 R13, RZ, RZ, R21 ;  /* 0x000000ffff0d7224 */ /* 0x000fe200078e0015 */
[----:B------:R-:W-:Y:S01]  /*1bb10*/  MOV R12, 0x2 ;  /* 0x00000002000c7802 */ /* 0x000fe20000000f00 */
[----:B---3--:R-:W-:Y:S02]  /*1bb20*/  IMAD.MOV.U32 R11, RZ, RZ, 0x181f ;  /* 0x0000181fff0b7424 */ /* 0x008fe400078e00ff */
[----:B------:R-:W-:-:S07]  /*1bb30*/  IMAD.MOV.U32 R15, RZ, RZ, -0x1 ;  /* 0xffffffffff0f7424 */ /* 0x000fce00078e00ff */
[----:B012-4-:R-:W-:Y:S05]  /*1bb40*/  WARPSYNC.COLLECTIVE R15, `(.L_x_973) ;  /* 0x000000000f087348 */ /* 0x017fea0003c00000 */
[----:B--2---:R2:W3:Y:S02]  /*1bb50*/  SHFL.IDX P6, R14, R13, R12, R11 ;  /* 0x0000000c0d0e7389 */ /* 0x0044e400000c000b */
[----:B01234-:R-:W-:Y:S01]  /*1bb60*/  ENDCOLLECTIVE ;  /* 0x000000000000791b */ /* 0x01ffe20003800000 */
.L_x_973:
[----:B------:R-:W-:Y:S05]  /*1bb70*/  BSYNC B1 ;  /* 0x0000000000017941 */ /* 0x000fea0003800000 */
.L_x_972:
        /* <DEDUP_REMOVED lines=8> */
.L_x_974:
[----:B------:R-:W-:Y:S05]  /*1bc00*/  BRA `(.L_x_975) ;  /* 0xffffff4c00047947 */ /* 0x000fea000383ffff */
.L_x_780:
[----:B------:R-:W-:Y:S01]  /*1bc10*/  BSSY B1, `(.L_x_976) ;  /* 0x0000008000017945 */ /* 0x000fe20003800000 */
[----:B------:R-:W-:Y:S01]  /*1bc20*/  IMAD.MOV.U32 R13, RZ, RZ, R21 ;  /* 0x000000ffff0d7224 */ /* 0x000fe200078e0015 */
[----:B------:R-:W-:Y:S01]  /*1bc30*/  MOV R12, 0x3 ;  /* 0x00000003000c7802 */ /* 0x000fe20000000f00 */
[----:B---3--:R-:W-:Y:S02]  /*1bc40*/  IMAD.MOV.U32 R11, RZ, RZ, 0x181f ;  /* 0x0000181fff0b7424 */ /* 0x008fe400078e00ff */
[----:B------:R-:W-:-:S07]  /*1bc50*/  IMAD.MOV.U32 R15, RZ, RZ, -0x1 ;  /* 0xffffffffff0f7424 */ /* 0x000fce00078e00ff */
[----:B012-4-:R-:W-:Y:S05]  /*1bc60*/  WARPSYNC.COLLECTIVE R15, `(.L_x_977) ;  /* 0x000000000f087348 */ /* 0x017fea0003c00000 */
[----:B0-----:R0:W3:Y:S02]  /*1bc70*/  SHFL.IDX P6, R14, R13, R12, R11 ;  /* 0x0000000c0d0e7389 */ /* 0x0010e400000c000b */
[----:B01234-:R-:W-:Y:S01]  /*1bc80*/  ENDCOLLECTIVE ;  /* 0x000000000000791b */ /* 0x01ffe20003800000 */
.L_x_977:
[----:B------:R-:W-:Y:S05]  /*1bc90*/  BSYNC B1 ;  /* 0x0000000000017941 */ /* 0x000fea0003800000 */
.L_x_976:
        /* <DEDUP_REMOVED lines=8> */
.L_x_978:
[----:B------:R-:W-:Y:S05]  /*1bd20*/  BRA `(.L_x_979) ;  /* 0xffffff4c004c7947 */ /* 0x000fea000383ffff */
.L_x_782:
[----:B------:R-:W-:Y:S01]  /*1bd30*/  IMAD.MOV.U32 R13, RZ, RZ, R10 ;  /* 0x000000ffff0d7224 */ /* 0x000fe200078e000a */
[----:B------:R-:W-:Y:S01]  /*1bd40*/  MOV R12, RZ ;  /* 0x000000ff000c7202 */ /* 0x000fe20000000f00 */
[----:B------:R-:W-:Y:S02]  /*1bd50*/  IMAD.MOV.U32 R11, RZ, RZ, 0x1c1f ;  /* 0x00001c1fff0b7424 */ /* 0x000fe400078e00ff */
[----:B------:R-:W-:-:S07]  /*1bd60*/  IMAD.MOV.U32 R15, RZ, RZ, -0x1 ;  /* 0xffffffffff0f7424 */ /* 0x000fce00078e00ff */
[----:B------:R-:W-:Y:S05]  /*1bd70*/  WARPSYNC.COLLECTIVE R15, `(.L_x_980) ;  /* 0x000000000f087348 */ /* 0x000fea0003c00000 */
[----:B------:R0:W1:Y:S02]  /*1bd80*/  SHFL.IDX P6, R14, R13, R12, R11 ;  /* 0x0000000c0d0e7389 */ /* 0x00006400000c000b */
[----:B01----:R-:W-:Y:S01]  /*1bd90*/  ENDCOLLECTIVE ;  /* 0x000000000000791b */ /* 0x003fe20003800000 */
.L_x_980:
[----:B------:R-:W-:Y:S02]  /*1bda0*/  IMAD.MOV.U32 R13, RZ, RZ, R3 ;  /* 0x000000ffff0d7224 */ /* 0x000fe400078e0003 */
[----:B------:R-:W-:-:S07]  /*1bdb0*/  IMAD.MOV.U32 R48, RZ, RZ, R14 ;  /* 0x000000ffff307224 */ /* 0x000fce00078e000e */
[----:B------:R-:W-:Y:S05]  /*1bdc0*/  WARPSYNC.COLLECTIVE R15, `(.L_x_981) ;  /* 0x000000000f087348 */ /* 0x000fea0003c00000 */
[----:B------:R0:W1:Y:S02]  /*1bdd0*/  SHFL.IDX P6, R14, R13, R12, R11 ;  /* 0x0000000c0d0e7389 */ /* 0x00006400000c000b */
[----:B01----:R-:W-:Y:S01]  /*1bde0*/  ENDCOLLECTIVE ;  /* 0x000000000000791b */ /* 0x003fe20003800000 */
.L_x_981:
[----:B------:R-:W-:Y:S01]  /*1bdf0*/  IMAD.MOV.U32 R11, RZ, RZ, R14 ;  /* 0x000000ffff0b7224 */ /* 0x000fe200078e000e */
[----:B------:R-:W-:Y:S06]  /*1be00*/  BRA `(.L_x_982) ;  /* 0xffffff50004c7947 */ /* 0x000fec000383ffff */
.L_x_785:
[----:B------:R-:W-:Y:S01]  /*1be10*/  BSSY B1, `(.L_x_983) ;  /* 0x0000008000017945 */ /* 0x000fe20003800000 */
[----:B---3--:R-:W-:Y:S01]  /*1be20*/  IMAD.MOV.U32 R13, RZ, RZ, R10 ;  /* 0x000000ffff0d7224 */ /* 0x008fe200078e000a */
[----:B------:R-:W-:Y:S01]  /*1be30*/  MOV R15, 0xffffffff ;  /* 0xffffffff000f7802 */ /* 0x000fe20000000f00 */
[----:B------:R-:W-:Y:S02]  /*1be40*/  IMAD.MOV.U32 R12, RZ, RZ, 0x1 ;  /* 0x00000001ff0c7424 */ /* 0x000fe400078e00ff */
[----:B--2---:R-:W-:-:S07]  /*1be50*/  IMAD.MOV.U32 R11, RZ, RZ, 0x1c1f ;  /* 0x00001c1fff0b7424 */ /* 0x004fce00078e00ff */
[----:B01----:R-:W-:Y:S05]  /*1be60*/  WARPSYNC.COLLECTIVE R15, `(.L_x_984) ;  /* 0x000000000f087348 */ /* 0x003fea0003c00000 */
[----:B------:R2:W3:Y:S02]  /*1be70*/  SHFL.IDX P6, R14, R13, R12, R11 ;  /* 0x0000000c0d0e7389 */ /* 0x0004e400000c000b */
[----:B0123--:R-:W-:Y:S01]  /*1be80*/  ENDCOLLECTIVE ;  /* 0x000000000000791b */ /* 0x00ffe20003800000 */
.L_x_984:
[----:B------:R-:W-:Y:S05]  /*1be90*/  BSYNC B1 ;  /* 0x0000000000017941 */ /* 0x000fea0003800000 */
.L_x_983:
        /* <DEDUP_REMOVED lines=8> */
.L_x_985:
[----:B------:R-:W-:Y:S01]  /*1bf20*/  IMAD.MOV.U32 R3, RZ, RZ, R14 ;  /* 0x000000ffff037224 */ /* 0x000fe200078e000e */
[----:B------:R-:W-:Y:S06]  /*1bf30*/  BRA `(.L_x_986) ;  /* 0xffffff5c00247947 */ /* 0x000fec000383ffff */
.L_x_789:
[----:B------:R-:W-:Y:S01]  /*1bf40*/  IMAD.MOV.U32 R13, RZ, RZ, R20 ;  /* 0x000000ffff0d7224 */ /* 0x000fe200078e0014 */
[----:B------:R-:W-:Y:S01]  /*1bf50*/  MOV R11, 0x181f ;  /* 0x0000181f000b7802 */ /* 0x000fe20000000f00 */
[----:B------:R-:W-:Y:S02]  /*1bf60*/  IMAD.MOV.U32 R12, RZ, RZ, RZ ;  /* 0x000000ffff0c7224 */ /* 0x000fe400078e00ff */
[----:B------:R-:W-:-:S07]  /*1bf70*/  IMAD.MOV.U32 R15, RZ, RZ, -0x1 ;  /* 0xffffffffff0f7424 */ /* 0x000fce00078e00ff */
[----:B0-----:R-:W-:Y:S05]  /*1bf80*/  WARPSYNC.COLLECTIVE R15, `(.L_x_987) ;  /* 0x000000000f087348 */ /* 0x001fea0003c00000 */
[----:B------:R1:W2:Y:S02]  /*1bf90*/  SHFL.IDX P6, R14, R13, R12, R11 ;  /* 0x0000000c0d0e7389 */ /* 0x0002a400000c000b */
[----:B012---:R-:W-:Y:S01]  /*1bfa0*/  ENDCOLLECTIVE ;  /* 0x000000000000791b */ /* 0x007fe20003800000 */
.L_x_987:
[----:B------:R-:W-:Y:S02]  /*1bfb0*/  IMAD.MOV.U32 R13, RZ, RZ, R3 ;  /* 0x000000ffff0d7224 */ /* 0x000fe400078e0003 */
[----:B------:R-:W-:-:S07]  /*1bfc0*/  IMAD.MOV.U32 R0, RZ, RZ, R14 ;  /* 0x000000ffff007224 */ /* 0x000fce00078e000e */
[----:B------:R-:W-:Y:S05]  /*1bfd0*/  WARPSYNC.COLLECTIVE R15, `(.L_x_988) ;  /* 0x000000000f087348 */ /* 0x000fea0003c00000 */
[----:B------:R0:W1:Y:S02]  /*1bfe0*/  SHFL.IDX P6, R14, R13, R12, R11 ;  /* 0x0000000c0d0e7389 */ /* 0x00006400000c000b */
[----:B01----:R-:W-:Y:S01]  /*1bff0*/  ENDCOLLECTIVE ;  /* 0x000000000000791b */ /* 0x003fe20003800000 */
.L_x_988:
[----:B------:R-:W-:Y:S05]  /*1c000*/  BRA `(.L_x_989) ;  /* 0xffffff7000647947 */ /* 0x000fea000383ffff */
.L_x_792:
[----:B------:R-:W-:Y:S01]  /*1c010*/  BSSY B1, `(.L_x_990) ;  /* 0x0000008000017945 */ /* 0x000fe20003800000 */
[----:B------:R-:W-:Y:S02]  /*1c020*/  IMAD.MOV.U32 R13, RZ, RZ, R20 ;  /* 0x000000ffff0d7224 */ /* 0x000fe400078e0014 */
[----:B------:R-:W-:Y:S02]  /*1c030*/  IMAD.MOV.U32 R12, RZ, RZ, 0x1 ;  /* 0x00000001ff0c7424 */ /* 0x000fe400078e00ff */
[----:B----4-:R-:W-:Y:S02]  /*1c040*/  IMAD.MOV.U32 R11, RZ, RZ, 0x181f ;  /* 0x0000181fff0b7424 */ /* 0x010fe400078e00ff */
[----:B------:R-:W-:-:S07]  /*1c050*/  IMAD.MOV.U32 R15, RZ, RZ, -0x1 ;  /* 0xffffffffff0f7424 */ /* 0x000fce00078e00ff */
[----:B0123--:R-:W-:Y:S05]  /*1c060*/  WARPSYNC.COLLECTIVE R15, `(.L_x_991) ;  /* 0x000000000f087348 */ /* 0x00ffea0003c00000 */
[----:B---3--:R3:W4:Y:S02]  /*1c070*/  SHFL.IDX P6, R14, R13, R12, R11 ;  /* 0x0000000c0d0e7389 */ /* 0x00872400000c000b */
[----:B01234-:R-:W-:Y:S01]  /*1c080*/  ENDCOLLECTIVE ;  /* 0x000000000000791b */ /* 0x01ffe20003800000 */
.L_x_991:
[----:B------:R-:W-:Y:S05]  /*1c090*/  BSYNC B1 ;  /* 0x0000000000017941 */ /* 0x000fea0003800000 */
.L_x_990:
        /* <DEDUP_REMOVED lines=8> */
.L_x_992:
[----:B------:R-:W-:Y:S05]  /*1c120*/  BRA `(.L_x_993) ;  /* 0xffffff7000b07947 */ /* 0x000fea000383ffff */
.L_x_795:
        /* <DEDUP_REMOVED lines=8> */
.L_x_995:
[----:B------:R-:W-:Y:S05]  /*1c1b0*/  BSYNC B1 ;  /* 0x0000000000017941 */ /* 0x000fea0003800000 */
.L_x_994:
        /* <DEDUP_REMOVED lines=8> */
.L_x_996:
[----:B------:R-:W-:Y:S05]  /*1c240*/  BRA `(.L_x_997) ;  /* 0xffffff7000f87947 */ /* 0x000fea000383ffff */
.L_x_798:
[----:B------:R-:W-:Y:S01]  /*1c250*/  BSSY B1, `(.L_x_998) ;  /* 0x0000008000017945 */ /* 0x000fe20003800000 */
[----:B------:R-:W-:Y:S02]  /*1c260*/  IMAD.MOV.U32 R13, RZ, RZ, R20 ;  /* 0x000000ffff0d7224 */ /* 0x000fe400078e0014 */
[----:B------:R-:W-:Y:S02]  /*1c270*/  IMAD.MOV.U32 R12, RZ, RZ, 0x3 ;  /* 0x00000003ff0c7424 */ /* 0x000fe400078e00ff */
[----:B----4-:R-:W-:Y:S02]  /*1c280*/  IMAD.MOV.U32 R11, RZ, RZ, 0x181f ;  /* 0x0000181fff0b7424 */ /* 0x010fe400078e00ff */
[----:B------:R-:W-:-:S07]  /*1c290*/  IMAD.MOV.U32 R15, RZ, RZ, -0x1 ;  /* 0xffffffffff0f7424 */ /* 0x000fce00078e00ff */
[----:B0123--:R-:W-:Y:S05]  /*1c2a0*/  WARPSYNC.COLLECTIVE R15, `(.L_x_999) ;  /* 0x000000000f087348 */ /* 0x00ffea0003c00000 */
[----:B0-----:R0:W4:Y:S02]  /*1c2b0*/  SHFL.IDX P6, R14, R13, R12, R11 ;  /* 0x0000000c0d0e7389 */ /* 0x00112400000c000b */
[----:B01234-:R-:W-:Y:S01]  /*1c2c0*/  ENDCOLLECTIVE ;  /* 0x000000000000791b */ /* 0x01ffe20003800000 */
.L_x_999:
[----:B------:R-:W-:Y:S05]  /*1c2d0*/  BSYNC B1 ;  /* 0x0000000000017941 */ /* 0x000fea0003800000 */
.L_x_998:
        /* <DEDUP_REMOVED lines=8> */
.L_x_1000:
[----:B------:R-:W-:Y:S05]  /*1c360*/  BRA `(.L_x_1001) ;  /* 0xffffff7400407947 */ /* 0x000fea000383ffff */
.L_x_815:
        /* <DEDUP_REMOVED lines=8> */
[----:B------:R-:W-:Y:S05]  /*1c3f0*/  WARPSYNC.COLLECTIVE R15, `(.L_x_1003) ;  /* 0x000000000f087348 */ /* 0x000fea0003c00000 */
[----:B------:R0:W1:Y:S02]  /*1c400*/  SHFL.IDX P6, R14, R13, R12, R11 ;  /* 0x0000000c0d0e7389 */ /* 0x00006400000c000b */
[----:B01----:R-:W-:Y:S01]  /*1c410*/  ENDCOLLECTIVE ;  /* 0x000000000000791b */ /* 0x003fe20003800000 */
.L_x_1003:
[----:B------:R-:W-:Y:S05]  /*1c420*/  BSYNC B1 ;  /* 0x0000000000017941 */ /* 0x000fea0003800000 */
.L_x_1002:
[----:B------:R-:W-:Y:S05]  /*1c430*/  BRA `(.L_x_1004) ;  /* 0xffffff8c00507947 */ /* 0x000fea000383ffff */
.L_x_817:
[----:B------:R-:W-:Y:S01]  /*1c440*/  BSSY B1, `(.L_x_1005) ;  /* 0x0000006000017945 */ /* 0x000fe20003800000 */
[----:B------:R-:W-:-:S07]  /*1c450*/  IMAD.MOV.U32 R15, RZ, RZ, -0x1 ;  /* 0xffffffffff0f7424 */ /* 0x000fce00078e00ff */
[----:B0-----:R-:W-:Y:S05]  /*1c460*/  WARPSYNC.COLLECTIVE R15, `(.L_x_1006) ;  /* 0x000000000f0c7348 */ /* 0x001fea0003c00000 */
[----:B------:R-:W-:Y:S02]  /*1c470*/  ELECT P6, UR62, PT ;  /* 0x00000000003e782f */ /* 0x000fe400038c0000 */
[----:B------:R-:W-:Y:S01]  /*1c480*/  MOV R14, UR62 ;  /* 0x0000003e000e7c02 */ /* 0x000fe20008000f00 */
[----:B0-----:R-:W-:Y:S10]  /*1c490*/  ENDCOLLECTIVE ;  /* 0x000000000000791b */ /* 0x001ff40003800000 */
.L_x_1006:
[----:B------:R-:W-:Y:S05]  /*1c4a0*/  BSYNC B1 ;  /* 0x0000000000017941 */ /* 0x000fea0003800000 */
.L_x_1005:
[----:B------:R-:W-:Y:S05]  /*1c4b0*/  BRA `(.L_x_816) ;  /* 0xffffff8c00487947 */ /* 0x000fea000383ffff */
.L_x_819:
[----:B0-----:R0:W1:Y:S02]  /*1c4c0*/  SYNCS.PHASECHK.TRANS64.TRYWAIT P0, [R22+URZ+0x22820], R3 ;  /* 0x02282003160075a7 */ /* 0x001064000800017f */
[----:B-1----:R-:W-:Y:S05]  /*1c4d0*/  @!P0 NANOSLEEP.SYNCS 0x989680 ;  /* 0x009896800000895d */ /* 0x002fea0003900000 */
[----:B------:R-:W1:Y:S02]  /*1c4e0*/  @!P0 SYNCS.PHASECHK.TRANS64 P0, [R22+URZ+0x22820], R3 ;  /* 0x02282003160085a7 */ /* 0x000e64000800007f */
[----:B-1----:R-:W-:Y:S05]  /*1c4f0*/  @!P0 BRA `(.L_x_819) ;  /* 0xfffffffc00f08947 */ /* 0x002fea000383ffff */
[----:B------:R-:W-:Y:S05]  /*1c500*/  BRA `(.L_x_1007) ;  /* 0xffffff8c00587947 */ /* 0x000fea000383ffff */
.L_x_823:
[----:B0-----:R0:W1:Y:S02]  /*1c510*/  SYNCS.PHASECHK.TRANS64.TRYWAIT P0, [R3+URZ+0x228a0], R8 ;  /* 0x0228a008030075a7 */ /* 0x001064000800017f */
[----:B-1----:R-:W-:Y:S05]  /*1c520*/  @!P0 NANOSLEEP.SYNCS 0x989680 ;  /* 0x009896800000895d */ /* 0x002fea0003900000 */
[----:B------:R-:W1:Y:S02]  /*1c530*/  @!P0 SYNCS.PHASECHK.TRANS64 P0, [R3+URZ+0x228a0], R8 ;  /* 0x0228a008030085a7 */ /* 0x000e64000800007f */
[----:B-1----:R-:W-:Y:S05]  /*1c540*/  @!P0 BRA `(.L_x_823) ;  /* 0xfffffffc00f08947 */ /* 0x002fea000383ffff */
[----:B------:R-:W-:Y:S05]  /*1c550*/  BRA `(.L_x_1008) ;  /* 0xffffff8c00707947 */ /* 0x000fea000383ffff */
.L_x_828:
[----:B-1----:R1:W2:Y:S02]  /*1c560*/  SYNCS.PHASECHK.TRANS64.TRYWAIT P0, [R3+URZ+0x228c0], R8 ;  /* 0x0228c008030075a7 */ /* 0x0022a4000800017f */
[----:B--2---:R-:W-:Y:S05]  /*1c570*/  @!P0 NANOSLEEP.SYNCS 0x989680 ;  /* 0x009896800000895d */ /* 0x004fea0003900000 */
[----:B------:R-:W2:Y:S02]  /*1c580*/  @!P0 SYNCS.PHASECHK.TRANS64 P0, [R3+URZ+0x228c0], R8 ;  /* 0x0228c008030085a7 */ /* 0x000ea4000800007f */
[----:B--2---:R-:W-:Y:S05]  /*1c590*/  @!P0 BRA `(.L_x_828) ;  /* 0xfffffffc00f08947 */ /* 0x004fea000383ffff */
[----:B------:R-:W-:Y:S05]  /*1c5a0*/  BRA `(.L_x_1009) ;  /* 0xffffff8c00ec7947 */ /* 0x000fea000383ffff */
.L_x_838:
[----:B0-----:R0:W1:Y:S02]  /*1c5b0*/  SYNCS.PHASECHK.TRANS64.TRYWAIT P2, [R8+URZ+0x228a0], R2 ;  /* 0x0228a002080075a7 */ /* 0x001064000804017f */
[----:B-1----:R-:W-:Y:S05]  /*1c5c0*/  @!P2 NANOSLEEP.SYNCS 0x989680 ;  /* 0x009896800000a95d */ /* 0x002fea0003900000 */
[----:B------:R-:W1:Y:S02]  /*1c5d0*/  @!P2 SYNCS.PHASECHK.TRANS64 P2, [R8+URZ+0x228a0], R2 ;  /* 0x0228a0020800a5a7 */ /* 0x000e64000804007f */
[----:B-1----:R-:W-:Y:S05]  /*1c5e0*/  @!P2 BRA `(.L_x_838) ;  /* 0xfffffffc00f0a947 */ /* 0x002fea000383ffff */
[----:B------:R-:W-:Y:S05]  /*1c5f0*/  BRA `(.L_x_1010) ;  /* 0xffffff9400607947 */ /* 0x000fea000383ffff */
.L_x_843:
[----:B-1----:R1:W2:Y:S02]  /*1c600*/  SYNCS.PHASECHK.TRANS64.TRYWAIT P2, [R8+URZ+0x228c0], R2 ;  /* 0x0228c002080075a7 */ /* 0x0022a4000804017f */
[----:B--2---:R-:W-:Y:S05]  /*1c610*/  @!P2 NANOSLEEP.SYNCS 0x989680 ;  /* 0x009896800000a95d */ /* 0x004fea0003900000 */
[----:B------:R-:W2:Y:S02]  /*1c620*/  @!P2 SYNCS.PHASECHK.TRANS64 P2, [R8+URZ+0x228c0], R2 ;  /* 0x0228c0020800a5a7 */ /* 0x000ea4000804007f */
[----:B--2---:R-:W-:Y:S05]  /*1c630*/  @!P2 BRA `(.L_x_843) ;  /* 0xfffffffc00f0a947 */ /* 0x004fea000383ffff */
[----:B------:R-:W-:Y:S05]  /*1c640*/  BRA `(.L_x_1011) ;  /* 0xffffff9400d87947 */ /* 0x000fea000383ffff */
.L_x_861:
[----:B------:R-:W0:Y:S01]  /*1c650*/  S2R R9, SR_TID.X ;  /* 0x0000000000097919 */ /* 0x000e220000002100 */
[----:B------:R-:W-:Y:S01]  /*1c660*/  BSSY B0, `(.L_x_1012) ;  /* 0x000000a000007945 */ /* 0x000fe20003800000 */
[----:B------:R-:W-:Y:S02]  /*1c670*/  IMAD.MOV.U32 R12, RZ, RZ, RZ ;  /* 0x000000ffff0c7224 */ /* 0x000fe400078e00ff */
[----:B------:R-:W-:Y:S02]  /*1c680*/  IMAD.MOV.U32 R11, RZ, RZ, 0x1f ;  /* 0x0000001fff0b7424 */ /* 0x000fe400078e00ff */
[----:B------:R-:W-:Y:S01]  /*1c690*/  IMAD.MOV.U32 R15, RZ, RZ, -0x1 ;  /* 0xffffffffff0f7424 */ /* 0x000fe200078e00ff */
[----:B0-----:R-:W-:-:S04]  /*1c6a0*/  SHF.R.U32.HI R9, RZ, 0x5, R9 ;  /* 0x00000005ff097819 */ /* 0x001fc80000011609 */
[----:B------:R-:W-:-:S04]  /*1c6b0*/  LOP3.LUT R9, R9, 0x3, RZ, 0xc0, !PT ;  /* 0x0000000309097812 */ /* 0x000fc800078ec0ff */
[----:B------:R-:W-:-:S07]  /*1c6c0*/  MOV R13, R9 ;  /* 0x00000009000d7202 */ /* 0x000fce0000000f00 */
[----:B-1---5:R-:W-:Y:S05]  /*1c6d0*/  WARPSYNC.COLLECTIVE R15, `(.L_x_1013) ;  /* 0x000000000f087348 */ /* 0x022fea0003c00000 */
[----:B------:R0:W2:Y:S02]  /*1c6e0*/  SHFL.IDX P6, R14, R13, R12, R11 ;  /* 0x0000000c0d0e7389 */ /* 0x0000a400000c000b */
[----:B012--5:R-:W-:Y:S01]  /*1c6f0*/  ENDCOLLECTIVE ;  /* 0x000000000000791b */ /* 0x027fe20003800000 */
.L_x_1013:
[----:B------:R-:W-:Y:S05]  /*1c700*/  BSYNC B0 ;  /* 0x0000000000007941 */ /* 0x000fea0003800000 */
.L_x_1012:
[----:B------:R-:W-:Y:S05]  /*1c710*/  BRA `(.L_x_1014) ;  /* 0xffffffa400ec7947 */ /* 0x000fea000383ffff */
.L_x_864:
[----:B0-----:R0:W2:Y:S02]  /*1c720*/  SYNCS.PHASECHK.TRANS64.TRYWAIT P0, [R31+URZ+0x22840], R0 ;  /* 0x022840001f0075a7 */ /* 0x0010a4000800017f */
[----:B--2---:R-:W-:Y:S05]  /*1c730*/  @!P0 NANOSLEEP.SYNCS 0x989680 ;  /* 0x009896800000895d */ /* 0x004fea0003900000 */
[----:B------:R-:W2:Y:S02]  /*1c740*/  @!P0 SYNCS.PHASECHK.TRANS64 P0, [R31+URZ+0x22840], R0 ;  /* 0x022840001f0085a7 */ /* 0x000ea4000800007f */
[----:B--2---:R-:W-:Y:S05]  /*1c750*/  @!P0 BRA `(.L_x_864) ;  /* 0xfffffffc00f08947 */ /* 0x004fea000383ffff */
[----:B------:R-:W-:Y:S05]  /*1c760*/  BRA `(.L_x_1015) ;  /* 0xffffffa400fc7947 */ /* 0x000fea000383ffff */
.L_x_865:
        /* <DEDUP_REMOVED lines=8> */
.L_x_1017:
[----:B------:R-:W-:Y:S05]  /*1c7f0*/  BSYNC B0 ;  /* 0x0000000000007941 */ /* 0x000fea0003800000 */
.L_x_1016:
[----:B------:R-:W-:Y:S01]  /*1c800*/  MOV R13, R0 ;  /* 0x00000000000d7202 */ /* 0x000fe20000000f00 */
        /* <DEDUP_REMOVED lines=8> */
.L_x_1018:
[----:B------:R-:W-:Y:S02]  /*1c890*/  IMAD.MOV.U32 R13, RZ, RZ, R4 ;  /* 0x000000ffff0d7224 */ /* 0x000fe400078e0004 */
[----:B------:R-:W-:Y:S02]  /*1c8a0*/  IMAD.MOV.U32 R12, RZ, RZ, 0x1 ;  /* 0x00000001ff0c7424 */ /* 0x000fe400078e00ff */
[----:B------:R-:W-:-:S07]  /*1c8b0*/  IMAD.MOV.U32 R3, RZ, RZ, R14 ;  /* 0x000000ffff037224 */ /* 0x000fce00078e000e */
[----:B------:R-:W-:Y:S05]  /*1c8c0*/  WARPSYNC.COLLECTIVE R15, `(.L_x_1019) ;  /* 0x000000000f087348 */ /* 0x000fea0003c00000 */
[----:B------:R0:W1:Y:S02]  /*1c8d0*/  SHFL.IDX P6, R14, R13, R12, R11 ;  /* 0x0000000c0d0e7389 */ /* 0x00006400000c000b */
[----:B01----:R-:W-:Y:S01]  /*1c8e0*/  ENDCOLLECTIVE ;  /* 0x000000000000791b */ /* 0x003fe20003800000 */
.L_x_1019:
        /* <DEDUP_REMOVED lines=10> */
[----:B------:R-:W-:Y:S02]  /*1c990*/  ISETP.GE.AND P0, PT, R32, 0x11, PT ;  /* 0x000000112000780c */ /* 0x000fe40003f06270 */
[----:B0-----:R-:W-:-:S11]  /*1c9a0*/  MOV R2, R14 ;  /* 0x0000000e00027202 */ /* 0x001fd60000000f00 */
[----:B------:R-:W-:Y:S05]  /*1c9b0*/  WARPSYNC.COLLECTIVE R15, `(.L_x_1020) ;  /* 0x000000000f087348 */ /* 0x000fea0003c00000 */
[----:B------:R0:W1:Y:S02]  /*1c9c0*/  SHFL.IDX P6, R14, R13, R12, R11 ;  /* 0x0000000c0d0e7389 */ /* 0x00006400000c000b */
[----:B01----:R-:W-:Y:S01]  /*1c9d0*/  ENDCOLLECTIVE ;  /* 0x000000000000791b */ /* 0x003fe20003800000 */
.L_x_1020:
[----:B------:R-:W-:Y:S02]  /*1c9e0*/  @P0 IMAD R6, R5, 0x2, R22 ;  /* 0x0000000205060824 */ /* 0x000fe400078e0216 */
[----:B------:R-:W-:Y:S02]  /*1c9f0*/  IMAD.MOV.U32 R13, RZ, RZ, R4 ;  /* 0x000000ffff0d7224 */ /* 0x000fe400078e0004 */
[----:B------:R-:W-:Y:S02]  /*1ca00*/  IMAD.MOV.U32 R12, RZ, RZ, 0x2 ;  /* 0x00000002ff0c7424 */ /* 0x000fe400078e00ff */
[----:B------:R-:W-:-:S07]  /*1ca10*/  IMAD.MOV.U32 R3, RZ, RZ, R14 ;  /* 0x000000ffff037224 */ /* 0x000fce00078e000e */
[----:B------:R-:W-:Y:S05]  /*1ca20*/  WARPSYNC.COLLECTIVE R15, `(.L_x_1021) ;  /* 0x000000000f087348 */ /* 0x000fea0003c00000 */
[----:B------:R0:W1:Y:S02]  /*1ca30*/  SHFL.IDX P6, R14, R13, R12, R11 ;  /* 0x0000000c0d0e7389 */ /* 0x00006400000c000b */
[----:B01----:R-:W-:Y:S01]  /*1ca40*/  ENDCOLLECTIVE ;  /* 0x000000000000791b */ /* 0x003fe20003800000 */
.L_x_1021:
        /* <DEDUP_REMOVED lines=15> */
.L_x_1022:
[----:B------:R-:W-:Y:S02]  /*1cb40*/  @P0 IMAD R6, R5, 0x2, R22 ;  /* 0x0000000205060824 */ /* 0x000fe400078e0216 */
[----:B------:R-:W-:Y:S02]  /*1cb50*/  IMAD.MOV.U32 R13, RZ, RZ, R4 ;  /* 0x000000ffff0d7224 */ /* 0x000fe400078e0004 */
[----:B------:R-:W-:Y:S01]  /*1cb60*/  IMAD.MOV.U32 R12, RZ, RZ, 0x3 ;  /* 0x00000003ff0c7424 */ /* 0x000fe200078e00ff */
[----:B------:R-:W-:-:S07]  /*1cb70*/  MOV R3, R14 ;  /* 0x0000000e00037202 */ /* 0x000fce0000000f00 */
[----:B------:R-:W-:Y:S05]  /*1cb80*/  WARPSYNC.COLLECTIVE R15, `(.L_x_1023) ;  /* 0x000000000f087348 */ /* 0x000fea0003c00000 */
[----:B------:R0:W1:Y:S02]  /*1cb90*/  SHFL.IDX P6, R14, R13, R12, R11 ;  /* 0x0000000c0d0e7389 */ /* 0x00006400000c000b */
[----:B01----:R-:W-:Y:S01]  /*1cba0*/  ENDCOLLECTIVE ;  /* 0x000000000000791b */ /* 0x003fe20003800000 */
.L_x_1023:
        /* <DEDUP_REMOVED lines=15> */
.L_x_1024:
[----:B------:R-:W-:Y:S01]  /*1cca0*/  @P0 LEA R6, R5, R22, 0x1 ;  /* 0x0000001605060211 */ /* 0x000fe200078e08ff */
[----:B------:R-:W-:Y:S02]  /*1ccb0*/  IMAD.MOV.U32 R13, RZ, RZ, R4 ;  /* 0x000000ffff0d7224 */ /* 0x000fe400078e0004 */
[----:B------:R-:W-:Y:S02]  /*1ccc0*/  IMAD.MOV.U32 R12, RZ, RZ, 0x4 ;  /* 0x00000004ff0c7424 */ /* 0x000fe400078e00ff */
[----:B------:R-:W-:-:S07]  /*1ccd0*/  IMAD.MOV.U32 R3, RZ, RZ, R14 ;  /* 0x000000ffff037224 */ /* 0x000fce00078e000e */
[----:B------:R-:W-:Y:S05]  /*1cce0*/  WARPSYNC.COLLECTIVE R15, `(.L_x_1025) ;  /* 0x000000000f087348 */ /* 0x000fea0003c00000 */
[----:B------:R0:W1:Y:S02]  /*1ccf0*/  SHFL.IDX P6, R14, R13, R12, R11 ;  /* 0x0000000c0d0e7389 */ /* 0x00006400000c000b */
[----:B01----:R-:W-:Y:S01]  /*1cd00*/  ENDCOLLECTIVE ;  /* 0x000000000000791b */ /* 0x003fe20003800000 */
.L_x_1025:
        /* <DEDUP_REMOVED lines=15> */
.L_x_1026:
[----:B------:R-:W-:Y:S02]  /*1ce00*/  @P0 IMAD R6, R5, 0x2, R22 ;  /* 0x0000000205060824 */ /* 0x000fe400078e0216 */
[----:B------:R-:W-:Y:S01]  /*1ce10*/  IMAD.MOV.U32 R13, RZ, RZ, R4 ;  /* 0x000000ffff0d7224 */ /* 0x000fe200078e0004 */
[----:B------:R-:W-:Y:S01]  /*1ce20*/  MOV R12, 0x5 ;  /* 0x00000005000c7802 */ /* 0x000fe20000000f00 */
[----:B------:R-:W-:-:S07]  /*1ce30*/  IMAD.MOV.U32 R3, RZ, RZ, R14 ;  /* 0x000000ffff037224 */ /* 0x000fce00078e000e */
[----:B------:R-:W-:Y:S05]  /*1ce40*/  WARPSYNC.COLLECTIVE R15, `(.L_x_1027) ;  /* 0x000000000f087348 */ /* 0x000fea0003c00000 */
[----:B------:R0:W1:Y:S02]  /*1ce50*/  SHFL.IDX P6, R14, R13, R12, R11 ;  /* 0x0000000c0d0e7389 */ /* 0x00006400000c000b */
[----:B01----:R-:W-:Y:S01]  /*1ce60*/  ENDCOLLECTIVE ;  /* 0x000000000000791b */ /* 0x003fe20003800000 */
.L_x_1027:
        /* <DEDUP_REMOVED lines=10> */
.L_x_1028:
[----:B------:R-:W-:Y:S01]  /*1cf10*/  @!PT LDS RZ, [RZ] ;  /* 0x00000000fffff984 */ /* 0x000fe20000000800 */
[----:B------:R-:W-:Y:S01]  /*1cf20*/  @!PT LDS RZ, [RZ] ;  /* 0x00000000fffff984 */ /* 0x000fe20000000800 */
[----:B------:R-:W-:Y:S01]  /*1cf30*/  @!PT LDS RZ, [RZ] ;  /* 0x00000000fffff984 */ /* 0x000fe20000000800 */
[----:B------:R0:W-:Y:S01]  /*1cf40*/  @P0 LDGSTS.E.BYPASS.LTC128B.128 [R6+0x1e400], desc[UR40][R2.64], !P2 ;  /* 0x1e40000002060fae */ /* 0x0001e2000d101d68 */
[----:B------:R-:W-:Y:S01]  /*1cf50*/  IMAD.MOV.U32 R0, RZ, RZ, R14 ;  /* 0x000000ffff007224 */ /* 0x000fe200078e000e */
[----:B------:R-:W-:Y:S06]  /*1cf60*/  BRA `(.L_x_1029) ;  /* 0xffffffa400647947 */ /* 0x000fec000383ffff */
.L_x_870:
        /* <DEDUP_REMOVED lines=9> */
.L_x_1030:
[C---:B------:R-:W-:Y:S01]  /*1d000*/  VIADD R6, R17.reuse, 0x10 ;  /* 0x0000001011067836 */ /* 0x040fe20000000000 */
[----:B------:R-:W-:Y:S02]  /*1d010*/  ISETP.GE.AND P0, PT, R17, R5, PT ;  /* 0x000000051100720c */ /* 0x000fe40003f06270 */
[----:B------:R-:W-:Y:S01]  /*1d020*/  MOV R13, R0 ;  /* 0x00000000000d7202 */ /* 0x000fe20000000f00 */
[----:B------:R-:W-:-:S10]  /*1d030*/  IMAD.MOV.U32 R2, RZ, RZ, R14 ;  /* 0x000000ffff027224 */ /* 0x000fd400078e000e */
[----:B------:R-:W-:Y:S05]  /*1d040*/  WARPSYNC.COLLECTIVE R15, `(.L_x_1031) ;  /* 0x000000000f087348 */ /* 0x000fea0003c00000 */
[----:B------:R0:W1:Y:S02]  /*1d050*/  SHFL.IDX P6, R14, R13, R12, R11 ;  /* 0x0000000c0d0e7389 */ /* 0x00006400000c000b */
[----:B01----:R-:W-:Y:S01]  /*1d060*/  ENDCOLLECTIVE ;  /* 0x000000000000791b */ /* 0x003fe20003800000 */
.L_x_1031:
[----:B------:R-:W-:Y:S02]  /*1d070*/  IMAD.MOV.U32 R13, RZ, RZ, R4 ;  /* 0x000000ffff0d7224 */ /* 0x000fe400078e0004 */
[----:B------:R-:W-:Y:S02]  /*1d080*/  IMAD.MOV.U32 R12, RZ, RZ, 0x1 ;  /* 0x00000001ff0c7424 */ /* 0x000fe400078e00ff */
[----:B------:R-:W-:-:S07]  /*1d090*/  IMAD.MOV.U32 R3, RZ, RZ, R14 ;  /* 0x000000ffff037224 */ /* 0x000fce00078e000e */
[----:B------:R-:W-:Y:S05]  /*1d0a0*/  WARPSYNC.COLLECTIVE R15, `(.L_x_1032) ;  /* 0x000000000f087348 */ /* 0x000fea0003c00000 */
[----:B------:R0:W1:Y:S02]  /*1d0b0*/  SHFL.IDX P6, R14, R13, R12, R11 ;  /* 0x0000000c0d0e7389 */ /* 0x00006400000c000b */
[----:B01----:R-:W-:Y:S01]  /*1d0c0*/  ENDCOLLECTIVE ;  /* 0x000000000000791b */ /* 0x003fe20003800000 */
.L_x_1032:
        /* <DEDUP_REMOVED lines=15> */
.L_x_1033:
[----:B------:R-:W-:Y:S02]  /*1d1c0*/  IMAD.MOV.U32 R13, RZ, RZ, R4 ;  /* 0x000000ffff0d7224 */ /* 0x000fe400078e0004 */
[----:B------:R-:W-:Y:S01]  /*1d1d0*/  IMAD.MOV.U32 R12, RZ, RZ, 0x2 ;  /* 0x00000002ff0c7424 */ /* 0x000fe200078e00ff */
[----:B------:R-:W-:-:S07]  /*1d1e0*/  MOV R3, R14 ;  /* 0x0000000e00037202 */ /* 0x000fce0000000f00 */
[----:B------:R-:W-:Y:S05]  /*1d1f0*/  WARPSYNC.COLLECTIVE R15, `(.L_x_1034) ;  /* 0x000000000f087348 */ /* 0x000fea0003c00000 */
[----:B------:R0:W1:Y:S02]  /*1d200*/  SHFL.IDX P6, R14, R13, R12, R11 ;  /* 0x0000000c0d0e7389 */ /* 0x00006400000c000b */
[----:B01----:R-:W-:Y:S01]  /*1d210*/  ENDCOLLECTIVE ;  /* 0x000000000000791b */ /* 0x003fe20003800000 */
.L_x_1034:
        /* <DEDUP_REMOVED lines=16> */
.L_x_1035:
[----:B------:R-:W-:Y:S02]  /*1d320*/  IMAD.MOV.U32 R13, RZ, RZ, R4 ;  /* 0x000000ffff0d7224 */ /* 0x000fe400078e0004 */
[----:B------:R-:W-:Y:S02]  /*1d330*/  IMAD.MOV.U32 R12, RZ, RZ, 0x3 ;  /* 0x00000003ff0c7424 */ /* 0x000fe400078e00ff */
[----:B------:R-:W-:-:S07]  /*1d340*/  IMAD.MOV.U32 R3, RZ, RZ, R14 ;  /* 0x000000ffff037224 */ /* 0x000fce00078e000e */
[----:B------:R-:W-:Y:S05]  /*1d350*/  WARPSYNC.COLLECTIVE R15, `(.L_x_1036) ;  /* 0x000000000f087348 */ /* 0x000fea0003c00000 */
[----:B------:R0:W1:Y:S02]  /*1d360*/  SHFL.IDX P6, R14, R13, R12, R11 ;  /* 0x0000000c0d0e7389 */ /* 0x00006400000c000b */
[----:B01----:R-:W-:Y:S01]  /*1d370*/  ENDCOLLECTIVE ;  /* 0x000000000000791b */ /* 0x003fe20003800000 */
.L_x_1036:
        /* <DEDUP_REMOVED lines=10> */
[----:B0-----:R-:W-:-:S04]  /*1d420*/  IADD3 R2, R17, 0x30, RZ ;  /* 0x0000003011027810 */ /* 0x001fc80007ffe0ff */
[----:B------:R-:W-:Y:S01]  /*1d430*/  ISETP.GE.AND P0, PT, R2, R5, PT ;  /* 0x000000050200720c */ /* 0x000fe20003f06270 */
[----:B------:R-:W-:-:S12]  /*1d440*/  IMAD.MOV.U32 R2, RZ, RZ, R14 ;  /* 0x000000ffff027224 */ /* 0x000fd800078e000e */
[----:B------:R-:W-:Y:S05]  /*1d450*/  WARPSYNC.COLLECTIVE R15, `(.L_x_1037) ;  /* 0x000000000f087348 */ /* 0x000fea0003c00000 */
[----:B------:R0:W1:Y:S02]  /*1d460*/  SHFL.IDX P6, R14, R13, R12, R11 ;  /* 0x0000000c0d0e7389 */ /* 0x00006400000c000b */
[----:B01----:R-:W-:Y:S01]  /*1d470*/  ENDCOLLECTIVE ;  /* 0x000000000000791b */ /* 0x003fe20003800000 */
.L_x_1037:
[----:B------:R-:W-:Y:S01]  /*1d480*/  IMAD.MOV.U32 R13, RZ, RZ, R4 ;  /* 0x000000ffff0d7224 */ /* 0x000fe200078e0004 */
[----:B------:R-:W-:Y:S01]  /*1d490*/  MOV R12, 0x4 ;  /* 0x00000004000c7802 */ /* 0x000fe20000000f00 */
[----:B------:R-:W-:-:S07]  /*1d4a0*/  IMAD.MOV.U32 R3, RZ, RZ, R14 ;  /* 0x000000ffff037224 */ /* 0x000fce00078e000e */
[----:B------:R-:W-:Y:S05]  /*1d4b0*/  WARPSYNC.COLLECTIVE R15, `(.L_x_1038) ;  /* 0x000000000f087348 */ /* 0x000fea0003c00000 */
[----:B------:R0:W1:Y:S02]  /*1d4c0*/  SHFL.IDX P6, R14, R13, R12, R11 ;  /* 0x0000000c0d0e7389 */ /* 0x00006400000c000b */
[----:B01----:R-:W-:Y:S01]  /*1d4d0*/  ENDCOLLECTIVE ;  /* 0x000000000000791b */ /* 0x003fe20003800000 */
.L_x_1038:
        /* <DEDUP_REMOVED lines=16> */
.L_x_1039:
[----:B------:R-:W-:Y:S02]  /*1d5e0*/  IMAD.MOV.U32 R13, RZ, RZ, R4 ;  /* 0x000000ffff0d7224 */ /* 0x000fe400078e0004 */
[----:B------:R-:W-:Y:S02]  /*1d5f0*/  IMAD.MOV.U32 R12, RZ, RZ, 0x5 ;  /* 0x00000005ff0c7424 */ /* 0x000fe400078e00ff */
[----:B------:R-:W-:-:S07]  /*1d600*/  IMAD.MOV.U32 R3, RZ, RZ, R14 ;  /* 0x000000ffff037224 */ /* 0x000fce00078e000e */
[----:B------:R-:W-:Y:S05]  /*1d610*/  WARPSYNC.COLLECTIVE R15, `(.L_x_1040) ;  /* 0x000000000f087348 */ /* 0x000fea0003c00000 */
[----:B------:R0:W1:Y:S02]  /*1d620*/  SHFL.IDX P6, R14, R13, R12, R11 ;  /* 0x0000000c0d0e7389 */ /* 0x00006400000c000b */
[----:B01----:R-:W-:Y:S01]  /*1d630*/  ENDCOLLECTIVE ;  /* 0x000000000000791b */ /* 0x003fe20003800000 */
.L_x_1040:
[----:B------:R-:W-:-:S05]  /*1d640*/  @!P0 LEA R3, P2, R9, R3, 0x1 ;  /* 0x0000000309038211 */ /* 0x000fca00078408ff */
[----:B------:R-:W-:-:S05]  /*1d650*/  @!P0 IMAD.X R2, RZ, RZ, R2, P2 ;  /* 0x000000ffff028224 */ /* 0x000fca00010e0602 */
[----:B------:R-:W-:Y:S02]  /*1d660*/  @!P0 LOP3.LUT R3, R3, R2, RZ, 0x3c, !PT ;  /* 0x0000000203038212 */ /* 0x000fe400078e3cff */
[----:B------:R-:W-:Y:S02]  /*1d670*/  MOV R13, R0 ;  /* 0x00000000000d7202 */ /* 0x000fe40000000f00 */
        /* <DEDUP_REMOVED lines=12> */
.L_x_1041:
[----:B------:R-:W-:Y:S02]  /*1d740*/  IMAD.MOV.U32 R13, RZ, RZ, R4 ;  /* 0x000000ffff0d7224 */ /* 0x000fe400078e0004 */
[----:B------:R-:W-:Y:S02]  /*1d750*/  IMAD.MOV.U32 R12, RZ, RZ, 0x6 ;  /* 0x00000006ff0c7424 */ /* 0x000fe400078e00ff */
[----:B------:R-:W-:-:S07]  /*1d760*/  IMAD.MOV.U32 R3, RZ, RZ, R14 ;  /* 0x000000ffff037224 */ /* 0x000fce00078e000e */
[----:B------:R-:W-:Y:S05]  /*1d770*/  WARPSYNC.COLLECTIVE R15, `(.L_x_1042) ;  /* 0x000000000f087348 */ /* 0x000fea0003c00000 */
[----:B------:R0:W1:Y:S02]  /*1d780*/  SHFL.IDX P6, R14, R13, R12, R11 ;  /* 0x0000000c0d0e7389 */ /* 0x00006400000c000b */
[----:B01----:R-:W-:Y:S01]  /*1d790*/  ENDCOLLECTIVE ;  /* 0x000000000000791b */ /* 0x003fe20003800000 */
.L_x_1042:
        /* <DEDUP_REMOVED lines=16> */
.L_x_1043:
[----:B------:R-:W-:Y:S02]  /*1d8a0*/  IMAD.MOV.U32 R13, RZ, RZ, R4 ;  /* 0x000000ffff0d7224 */ /* 0x000fe400078e0004 */
[----:B------:R-:W-:Y:S02]  /*1d8b0*/  IMAD.MOV.U32 R12, RZ, RZ, 0x7 ;  /* 0x00000007ff0c7424 */ /* 0x000fe400078e00ff */
[----:B------:R-:W-:-:S07]  /*1d8c0*/  IMAD.MOV.U32 R3, RZ, RZ, R14 ;  /* 0x000000ffff037224 */ /* 0x000fce00078e000e */
[----:B------:R-:W-:Y:S05]  /*1d8d0*/  WARPSYNC.COLLECTIVE R15, `(.L_x_1044) ;  /* 0x000000000f087348 */ /* 0x000fea0003c00000 */
[----:B------:R0:W1:Y:S02]  /*1d8e0*/  SHFL.IDX P6, R14, R13, R12, R11 ;  /* 0x0000000c0d0e7389 */ /* 0x00006400000c000b */
[----:B01----:R-:W-:Y:S01]  /*1d8f0*/  ENDCOLLECTIVE ;  /* 0x000000000000791b */ /* 0x003fe20003800000 */
.L_x_1044:
[----:B------:R-:W-:-:S04]  /*1d900*/  @!P0 LEA R3, P2, R9, R3, 0x1 ;  /* 0x0000000309038211 */ /* 0x000fc800078408ff */
[----:B------:R-:W-:-:S04]  /*1d910*/  @!P0 IADD3.X R2, RZ, R2, RZ, P2, !PT ;  /* 0x00000002ff028210 */ /* 0x000fc800017fe4ff */
        /* <DEDUP_REMOVED lines=12> */
.L_x_1045:
[----:B------:R-:W-:Y:S01]  /*1d9e0*/  IMAD.MOV.U32 R0, RZ, RZ, R14 ;  /* 0x000000ffff007224 */ /* 0x000fe200078e000e */
[----:B------:R-:W-:Y:S06]  /*1d9f0*/  BRA `(.L_x_1046) ;  /* 0xffffffa400e87947 */ /* 0x000fec000383ffff */
.L_x_873:
[----:B0-----:R0:W1:Y:S02]  /*1da00*/  SYNCS.PHASECHK.TRANS64.TRYWAIT P0, [R22+URZ+0x22820], R3 ;  /* 0x02282003160075a7 */ /* 0x001064000800017f */
[----:B-1----:R-:W-:Y:S05]  /*1da10*/  @!P0 NANOSLEEP.SYNCS 0x989680 ;  /* 0x009896800000895d */ /* 0x002fea0003900000 */
[----:B------:R-:W1:Y:S02]  /*1da20*/  @!P0 SYNCS.PHASECHK.TRANS64 P0, [R22+URZ+0x22820], R3 ;  /* 0x02282003160085a7 */ /* 0x000e64000800007f */
[----:B-1----:R-:W-:Y:S05]  /*1da30*/  @!P0 BRA `(.L_x_873) ;  /* 0xfffffffc00f08947 */ /* 0x002fea000383ffff */
[----:B------:R-:W-:Y:S05]  /*1da40*/  BRA `(.L_x_1047) ;  /* 0xffffffa800447947 */ /* 0x000fea000383ffff */
.L_x_876:
[----:B-1----:R1:W2:Y:S02]  /*1da50*/  SYNCS.PHASECHK.TRANS64.TRYWAIT P0, [R31+URZ+0x22860], R0 ;  /* 0x022860001f0075a7 */ /* 0x0022a4000800017f */
[----:B--2---:R-:W-:Y:S05]  /*1da60*/  @!P0 NANOSLEEP.SYNCS 0x989680 ;  /* 0x009896800000895d */ /* 0x004fea0003900000 */
[----:B------:R-:W2:Y:S02]  /*1da70*/  @!P0 SYNCS.PHASECHK.TRANS64 P0, [R31+URZ+0x22860], R0 ;  /* 0x022860001f0085a7 */ /* 0x000ea4000800007f */
[----:B--2---:R-:W-:Y:S05]  /*1da80*/  @!P0 BRA `(.L_x_876) ;  /* 0xfffffffc00f08947 */ /* 0x004fea000383ffff */
[----:B------:R-:W-:Y:S05]  /*1da90*/  BRA `(.L_x_1048) ;  /* 0xffffffa800547947 */ /* 0x000fea000383ffff */
.L_x_877:
        /* <DEDUP_REMOVED lines=8> */
.L_x_1050:
[----:B------:R-:W-:Y:S05]  /*1db20*/  BSYNC B0 ;  /* 0x0000000000007941 */ /* 0x000fea0003800000 */
.L_x_1049:
[----:B------:R-:W0:Y:S01]  /*1db30*/  S2R R7, SR_TID.X ;  /* 0x0000000000077919 */ /* 0x000e220000002100 */
[----:B------:R-:W-:Y:S01]  /*1db40*/  IMAD.MOV.U32 R13, RZ, RZ, R5 ;  /* 0x000000ffff0d7224 */ /* 0x000fe200078e0005 */
[----:B------:R-:W-:Y:S01]  /*1db50*/  LEA R4, R4, R22, 0x1 ;  /* 0x0000001604047211 */ /* 0x000fe200078e08ff */
[----:B------:R-:W-:Y:S01]  /*1db60*/  IMAD.MOV.U32 R12, RZ, RZ, RZ ;  /* 0x000000ffff0c7224 */ /* 0x000fe200078e00ff */
[C---:B------:R-:W-:Y:S01]  /*1db70*/  LOP3.LUT P2, RZ, R34.reuse, 0x2, RZ, 0xc0, !PT ;  /* 0x0000000222ff7812 */ /* 0x040fe2000784c0ff */
[----:B------:R-:W-:Y:S01]  /*1db80*/  IMAD.MOV.U32 R11, RZ, RZ, 0x181f ;  /* 0x0000181fff0b7424 */ /* 0x000fe200078e00ff */
[----:B------:R-:W-:Y:S01]  /*1db90*/  LOP3.LUT P1, RZ, R34, 0x4, RZ, 0xc0, !PT ;  /* 0x0000000422ff7812 */ /* 0x000fe2000782c0ff */
[----:B------:R-:W-:Y:S02]  /*1dba0*/  IMAD.MOV.U32 R15, RZ, RZ, -0x1 ;  /* 0xffffffffff0f7424 */ /* 0x000fe400078e00ff */
[----:B------:R-:W-:Y:S01]  /*1dbb0*/  IMAD.MOV.U32 R3, RZ, RZ, R14 ;  /* 0x000000ffff037224 */ /* 0x000fe200078e000e */
[----:B------:R-:W-:-:S13]  /*1dbc0*/  ISETP.LT.OR P4, PT, R32, 0x1, !P1 ;  /* 0x000000012000780c */ /* 0x000fda0004f81670 */
[----:B0-----:R-:W-:Y:S05]  /*1dbd0*/  WARPSYNC.COLLECTIVE R15, `(.L_x_1051) ;  /* 0x000000000f087348 */ /* 0x001fea0003c00000 */
[----:B------:R1:W2:Y:S02]  /*1dbe0*/  SHFL.IDX P6, R14, R13, R12, R11 ;  /* 0x0000000c0d0e7389 */ /* 0x0002a400000c000b */
[----:B012---:R-:W-:Y:S01]  /*1dbf0*/  ENDCOLLECTIVE ;  /* 0x000000000000791b */ /* 0x007fe20003800000 */
.L_x_1051:
        /* <DEDUP_REMOVED lines=11> */
.L_x_1052:
        /* <DEDUP_REMOVED lines=17> */
.L_x_1053:
[----:B------:R-:W-:Y:S02]  /*1ddc0*/  IMAD.MOV.U32 R13, RZ, RZ, R6 ;  /* 0x000000ffff0d7224 */ /* 0x000fe400078e0006 */
[----:B------:R-:W-:Y:S01]  /*1ddd0*/  IMAD.MOV.U32 R12, RZ, RZ, 0x2 ;  /* 0x00000002ff0c7424 */ /* 0x000fe200078e00ff */
[----:B------:R-:W-:-:S13]  /*1dde0*/  IADD3 R2, P4, R14, R0, RZ ;  /* 0x000000000e027210 */ /* 0x000fda0007f9e0ff */
[----:B------:R-:W-:Y:S05]  /*1ddf0*/  WARPSYNC.COLLECTIVE R15, `(.L_x_1054) ;  /* 0x000000000f087348 */ /* 0x000fea0003c00000 */
[----:B------:R0:W1:Y:S02]  /*1de00*/  SHFL.IDX P6, R14, R13, R12, R11 ;  /* 0x0000000c0d0e7389 */ /* 0x00006400000c000b */
[----:B01----:R-:W-:Y:S01]  /*1de10*/  ENDCOLLECTIVE ;  /* 0x000000000000791b */ /* 0x003fe20003800000 */
.L_x_1054:
[----:B------:R-:W-:Y:S01]  /*1de20*/  IMAD.X R3, RZ, RZ, R3, P4 ;  /* 0x000000ffff037224 */ /* 0x000fe200020e0603 */
[----:B------:R-:W-:Y:S02]  /*1de30*/  ISETP.LT.OR P4, PT, R32, 0x11, P3 ;  /* 0x000000112000780c */ /* 0x000fe40001f81670 */
[----:B------:R-:W-:-:S11]  /*1de40*/  MOV R13, R5 ;  /* 0x00000005000d7202 */ /* 0x000fd60000000f00 */
        /* <DEDUP_REMOVED lines=14> */
.L_x_1055:
[----:B------:R-:W-:Y:S02]  /*1df30*/  IMAD.MOV.U32 R13, RZ, RZ, R6 ;  /* 0x000000ffff0d7224 */ /* 0x000fe400078e0006 */
[----:B------:R-:W-:Y:S01]  /*1df40*/  IMAD.MOV.U32 R12, RZ, RZ, 0x3 ;  /* 0x00000003ff0c7424 */ /* 0x000fe200078e00ff */
[----:B------:R-:W-:-:S13]  /*1df50*/  IADD3 R2, P4, R14, R0, RZ ;  /* 0x000000000e027210 */ /* 0x000fda0007f9e0ff */
[----:B------:R-:W-:Y:S05]  /*1df60*/  WARPSYNC.COLLECTIVE R15, `(.L_x_1056) ;  /* 0x000000000f087348 */ /* 0x000fea0003c00000 */
[----:B------:R0:W1:Y:S02]  /*1df70*/  SHFL.IDX P6, R14, R13, R12, R11 ;  /* 0x0000000c0d0e7389 */ /* 0x00006400000c000b */
[----:B01----:R-:W-:Y:S01]  /*1df80*/  ENDCOLLECTIVE ;  /* 0x000000000000791b */ /* 0x003fe20003800000 */
.L_x_1056:
        /* <DEDUP_REMOVED lines=17> */
.L_x_1057:
[----:B------:R-:W-:Y:S02]  /*1e0a0*/  IMAD.MOV.U32 R13, RZ, RZ, R6 ;  /* 0x000000ffff0d7224 */ /* 0x000fe400078e0006 */
[----:B------:R-:W-:Y:S01]  /*1e0b0*/  IMAD.MOV.U32 R12, RZ, RZ, 0x4 ;  /* 0x00000004ff0c7424 */ /* 0x000fe200078e00ff */
[----:B------:R-:W-:-:S13]  /*1e0c0*/  IADD3 R2, P4, R14, R0, RZ ;  /* 0x000000000e027210 */ /* 0x000fda0007f9e0ff */
[----:B------:R-:W-:Y:S05]  /*1e0d0*/  WARPSYNC.COLLECTIVE R15, `(.L_x_1058) ;  /* 0x000000000f087348 */ /* 0x000fea0003c00000 */
[----:B------:R0:W1:Y:S02]  /*1e0e0*/  SHFL.IDX P6, R14, R13, R12, R11 ;  /* 0x0000000c0d0e7389 */ /* 0x00006400000c000b */
[----:B01----:R-:W-:Y:S01]  /*1e0f0*/  ENDCOLLECTIVE ;  /* 0x000000000000791b */ /* 0x003fe20003800000 */
.L_x_1058:
        /* <DEDUP_REMOVED lines=13> */
[----:B0-----:R-:W-:-:S07]  /*1e1d0*/  MOV R3, R14 ;  /* 0x0000000e00037202 */ /* 0x001fce0000000f00 */
[----:B------:R-:W-:Y:S05]  /*1e1e0*/  WARPSYNC.COLLECTIVE R15, `(.L_x_1059) ;  /* 0x000000000f087348 */ /* 0x000fea0003c00000 */
[----:B------:R0:W1:Y:S02]  /*1e1f0*/  SHFL.IDX P6, R14, R13, R12, R11 ;  /* 0x0000000c0d0e7389 */ /* 0x00006400000c000b */
[----:B01----:R-:W-:Y:S01]  /*1e200*/  ENDCOLLECTIVE ;  /* 0x000000000000791b */ /* 0x003fe20003800000 */
.L_x_1059:
[----:B------:R-:W-:Y:S02]  /*1e210*/  IMAD.MOV.U32 R13, RZ, RZ, R6 ;  /* 0x000000ffff0d7224 */ /* 0x000fe400078e0006 */
[----:B------:R-:W-:Y:S01]  /*1e220*/  IMAD.MOV.U32 R12, RZ, RZ, 0x5 ;  /* 0x00000005ff0c7424 */ /* 0x000fe200078e00ff */
[----:B------:R-:W-:-:S13]  /*1e230*/  IADD3 R2, P4, R14, R0, RZ ;  /* 0x000000000e027210 */ /* 0x000fda0007f9e0ff */
[----:B------:R-:W-:Y:S05]  /*1e240*/  WARPSYNC.COLLECTIVE R15, `(.L_x_1060) ;  /* 0x000000000f087348 */ /* 0x000fea0003c00000 */
[----:B------:R0:W1:Y:S02]  /*1e250*/  SHFL.IDX P6, R14, R13, R12, R11 ;  /* 0x0000000c0d0e7389 */ /* 0x00006400000c000b */
[----:B01----:R-:W-:Y:S01]  /*1e260*/  ENDCOLLECTIVE ;  /* 0x000000000000791b */ /* 0x003fe20003800000 */
.L_x_1060:
        /* <DEDUP_REMOVED lines=12> */
.L_x_1061:
        /* <DEDUP_REMOVED lines=9> */
.L_x_884:
[----:B0-----:R0:W1:Y:S02]  /*1e3c0*/  SYNCS.PHASECHK.TRANS64.TRYWAIT P0, [R4+URZ+0x22840], R21 ;  /* 0x02284015040075a7 */ /* 0x001064000800017f */
[----:B-1----:R-:W-:Y:S05]  /*1e3d0*/  @!P0 NANOSLEEP.SYNCS 0x989680 ;  /* 0x009896800000895d */ /* 0x002fea0003900000 */
[----:B------:R-:W1:Y:S02]  /*1e3e0*/  @!P0 SYNCS.PHASECHK.TRANS64 P0, [R4+URZ+0x22840], R21 ;  /* 0x02284015040085a7 */ /* 0x000e64000800007f */
[----:B-1----:R-:W-:Y:S05]  /*1e3f0*/  @!P0 BRA `(.L_x_884) ;  /* 0xfffffffc00f08947 */ /* 0x002fea000383ffff */
[----:B------:R-:W-:Y:S05]  /*1e400*/  BRA `(.L_x_1063) ;  /* 0xffffffa800b47947 */ /* 0x000fea000383ffff */
.L_x_885:
[----:B------:R-:W-:Y:S01]  /*1e410*/  BSSY B1, `(.L_x_1064) ;  /* 0x0000008000017945 */ /* 0x000fe20003800000 */
[----:B------:R-:W-:Y:S01]  /*1e420*/  IMAD.MOV.U32 R13, RZ, RZ, R9 ;  /* 0x000000ffff0d7224 */ /* 0x000fe200078e0009 */
[----:B------:R-:W-:Y:S01]  /*1e430*/  MOV R11, 0x181f ;  /* 0x0000181f000b7802 */ /* 0x000fe20000000f00 */
[----:B------:R-:W-:Y:S02]  /*1e440*/  IMAD.MOV.U32 R12, RZ, RZ, RZ ;  /* 0x000000ffff0c7224 */ /* 0x000fe400078e00ff */
[----:B------:R-:W-:-:S07]  /*1e450*/  IMAD.MOV.U32 R15, RZ, RZ, -0x1 ;  /* 0xffffffffff0f7424 */ /* 0x000fce00078e00ff */
[----:B0-----:R-:W-:Y:S05]  /*1e460*/  WARPSYNC.COLLECTIVE R15, `(.L_x_1065) ;  /* 0x000000000f087348 */ /* 0x001fea0003c00000 */
[----:B------:R1:W2:Y:S02]  /*1e470*/  SHFL.IDX P6, R14, R13, R12, R11 ;  /* 0x0000000c0d0e7389 */ /* 0x0002a400000c000b */
[----:B012---:R-:W-:Y:S01]  /*1e480*/  ENDCOLLECTIVE ;  /* 0x000000000000791b */ /* 0x007fe20003800000 */
.L_x_1065:
[----:B------:R-:W-:Y:S05]  /*1e490*/  BSYNC B1 ;  /* 0x0000000000017941 */ /* 0x000fea0003800000 */
.L_x_1064:
[----:B------:R-:W-:Y:S01]  /*1e4a0*/  IMAD.MOV.U32 R13, RZ, RZ, R8 ;  /* 0x000000ffff0d7224 */ /* 0x000fe200078e0008 */
[----:B------:R-:W-:Y:S01]  /*1e4b0*/  LEA R7, R7, R22, 0x1 ;  /* 0x0000001607077211 */ /* 0x000fe200078e08ff */
[----:B------:R-:W-:Y:S02]  /*1e4c0*/  IMAD.MOV.U32 R12, RZ, RZ, RZ ;  /* 0x000000ffff0c7224 */ /* 0x000fe400078e00ff */
[----:B------:R-:W-:Y:S02]  /*1e4d0*/  IMAD.MOV.U32 R11, RZ, RZ, 0x181f ;  /* 0x0000181fff0b7424 */ /* 0x000fe400078e00ff */
[----:B------:R-:W-:Y:S02]  /*1e4e0*/  IMAD.MOV.U32 R15, RZ, RZ, -0x1 ;  /* 0xffffffffff0f7424 */ /* 0x000fe400078e00ff */
[----:B------:R-:W-:-:S07]  /*1e4f0*/  IMAD.MOV.U32 R3, RZ, RZ, R14 ;  /* 0x000000ffff037224 */ /* 0x000fce00078e000e */
[----:B------:R-:W-:Y:S05]  /*1e500*/  WARPSYNC.COLLECTIVE R15, `(.L_x_1066) ;  /* 0x000000000f087348 */ /* 0x000fea0003c00000 */
[----:B------:R0:W1:Y:S02]  /*1e510*/  SHFL.IDX P6, R14, R13, R12, R11 ;  /* 0x0000000c0d0e7389 */ /* 0x00006400000c000b */
[----:B01----:R-:W-:Y:S01]  /*1e520*/  ENDCOLLECTIVE ;  /* 0x000000000000791b */ /* 0x003fe20003800000 */
.L_x_1066:
[----:B------:R-:W-:Y:S02]  /*1e530*/  IMAD.MOV.U32 R13, RZ, RZ, R9 ;  /* 0x000000ffff0d7224 */ /* 0x000fe400078e0009 */
[----:B------:R-:W-:Y:S02]  /*1e540*/  IMAD.MOV.U32 R12, RZ, RZ, 0x1 ;  /* 0x00000001ff0c7424 */ /* 0x000fe400078e00ff */
[----:B------:R-:W-:-:S07]  /*1e550*/  IMAD.MOV.U32 R2, RZ, RZ, R14 ;  /* 0x000000ffff027224 */ /* 0x000fce00078e000e */
[----:B------:R-:W-:Y:S05]  /*1e560*/  WARPSYNC.COLLECTIVE R15, `(.L_x_1067) ;  /* 0x000000000f087348 */ /* 0x000fea0003c00000 */
[----:B------:R0:W1:Y:S02]  /*1e570*/  SHFL.IDX P6, R14, R13, R12, R11 ;  /* 0x0000000c0d0e7389 */ /* 0x00006400000c000b */
[----:B01----:R-:W-:Y:S01]  /*1e580*/  ENDCOLLECTIVE ;  /* 0x000000000000791b */ /* 0x003fe20003800000 */
.L_x_1067:
        /* <DEDUP_REMOVED lines=11> */
.L_x_1068:
[----:B------:R-:W-:Y:S02]  /*1e640*/  IMAD.MOV.U32 R13, RZ, RZ, R9 ;  /* 0x000000ffff0d7224 */ /* 0x000fe400078e0009 */
[----:B------:R-:W-:Y:S02]  /*1e650*/  IMAD.MOV.U32 R12, RZ, RZ, 0x2 ;  /* 0x00000002ff0c7424 */ /* 0x000fe400078e00ff */
[----:B------:R-:W-:-:S07]  /*1e660*/  IMAD.MOV.U32 R2, RZ, RZ, R14 ;  /* 0x000000ffff027224 */ /* 0x000fce00078e000e */
[----:B------:R-:W-:Y:S05]  /*1e670*/  WARPSYNC.COLLECTIVE R15, `(.L_x_1069) ;  /* 0x000000000f087348 */ /* 0x000fea0003c00000 */
[----:B------:R0:W1:Y:S02]  /*1e680*/  SHFL.IDX P6, R14, R13, R12, R11 ;  /* 0x0000000c0d0e7389 */ /* 0x00006400000c000b */
[----:B01----:R-:W-:Y:S01]  /*1e690*/  ENDCOLLECTIVE ;  /* 0x000000000000791b */ /* 0x003fe20003800000 */
.L_x_1069:
[----:B------:R-:W-:-:S05]  /*1e6a0*/  IADD3 R2, P0, R2, R0, RZ ;  /* 0x0000000002027210 */ /* 0x000fca0007f1e0ff */
        /* <DEDUP_REMOVED lines=10> */
.L_x_1070:
[----:B------:R-:W-:Y:S02]  /*1e750*/  IMAD.MOV.U32 R13, RZ, RZ, R9 ;  /* 0x000000ffff0d7224 */ /* 0x000fe400078e0009 */
[----:B------:R-:W-:Y:S02]  /*1e760*/  IMAD.MOV.U32 R12, RZ, RZ, 0x3 ;  /* 0x00000003ff0c7424 */ /* 0x000fe400078e00ff */
[----:B------:R-:W-:-:S07]  /*1e770*/  IMAD.MOV.U32 R2, RZ, RZ, R14 ;  /* 0x000000ffff027224 */ /* 0x000fce00078e000e */
[----:B------:R-:W-:Y:S05]  /*1e780*/  WARPSYNC.COLLECTIVE R15, `(.L_x_1071) ;  /* 0x000000000f087348 */ /* 0x000fea0003c00000 */
[----:B------:R0:W1:Y:S02]  /*1e790*/  SHFL.IDX P6, R14, R13, R12, R11 ;  /* 0x0000000c0d0e7389 */ /* 0x00006400000c000b */
[----:B01----:R-:W-:Y:S01]  /*1e7a0*/  ENDCOLLECTIVE ;  /* 0x000000000000791b */ /* 0x003fe20003800000 */
.L_x_1071:
        /* <DEDUP_REMOVED lines=11> */
.L_x_1072:
[----:B------:R-:W-:Y:S02]  /*1e860*/  IMAD.MOV.U32 R13, RZ, RZ, R9 ;  /* 0x000000ffff0d7224 */ /* 0x000fe400078e0009 */
[----:B------:R-:W-:Y:S01]  /*1e870*/  IMAD.MOV.U32 R12, RZ, RZ, 0x4 ;  /* 0x00000004ff0c7424 */ /* 0x000fe200078e00ff */
[----:B------:R-:W-:-:S07]  /*1e880*/  MOV R2, R14 ;  /* 0x0000000e00027202 */ /* 0x000fce0000000f00 */
[----:B------:R-:W-:Y:S05]  /*1e890*/  WARPSYNC.COLLECTIVE R15, `(.L_x_1073) ;  /* 0x000000000f087348 */ /* 0x000fea0003c00000 */
[----:B------:R0:W1:Y:S02]  /*1e8a0*/  SHFL.IDX P6, R14, R13, R12, R11 ;  /* 0x0000000c0d0e7389 */ /* 0x00006400000c000b */
[----:B01----:R-:W-:Y:S01]  /*1e8b0*/  ENDCOLLECTIVE ;  /* 0x000000000000791b */ /* 0x003fe20003800000 */
.L_x_1073:
        /* <DEDUP_REMOVED lines=11> */
.L_x_1074:
[----:B------:R-:W-:Y:S01]  /*1e970*/  MOV R13, R9 ;  /* 0x00000009000d7202 */ /* 0x000fe20000000f00 */
[----:B------:R-:W-:Y:S02]  /*1e980*/  IMAD.MOV.U32 R12, RZ, RZ, 0x5 ;  /* 0x00000005ff0c7424 */ /* 0x000fe400078e00ff */
[----:B------:R-:W-:-:S07]  /*1e990*/  IMAD.MOV.U32 R2, RZ, RZ, R14 ;  /* 0x000000ffff027224 */ /* 0x000fce00078e000e */
[----:B------:R-:W-:Y:S05]  /*1e9a0*/  WARPSYNC.COLLECTIVE R15, `(.L_x_1075) ;  /* 0x000000000f087348 */ /* 0x000fea0003c00000 */
[----:B------:R0:W1:Y:S02]  /*1e9b0*/  SHFL.IDX P6, R14, R13, R12, R11 ;  /* 0x0000000c0d0e7389 */ /* 0x00006400000c000b */
[----:B01----:R-:W-:Y:S01]  /*1e9c0*/  ENDCOLLECTIVE ;  /* 0x000000000000791b */ /* 0x003fe20003800000 */
.L_x_1075:
        /* <DEDUP_REMOVED lines=11> */
.L_x_1076:
[----:B------:R-:W-:Y:S01]  /*1ea80*/  IMAD.MOV.U32 R2, RZ, RZ, R14 ;  /* 0x000000ffff027224 */ /* 0x000fe200078e000e */
[----:B------:R-:W-:Y:S06]  /*1ea90*/  BRA `(.L_x_1077) ;  /* 0xffffffa400e07947 */ /* 0x000fec000383ffff */
.L_x_890:
[----:B---3--:R3:W4:Y:S02]  /*1eaa0*/  SYNCS.PHASECHK.TRANS64.TRYWAIT P0, [R4+URZ+0x22860], R21 ;  /* 0x02286015040075a7 */ /* 0x008724000800017f */
[----:B----4-:R-:W-:Y:S05]  /*1eab0*/  @!P0 NANOSLEEP.SYNCS 0x989680 ;  /* 0x009896800000895d */ /* 0x010fea0003900000 */
[----:B------:R-:W4:Y:S02]  /*1eac0*/  @!P0 SYNCS.PHASECHK.TRANS64 P0, [R4+URZ+0x22860], R21 ;  /* 0x02286015040085a7 */ /* 0x000f24000800007f */
[----:B----4-:R-:W-:Y:S05]  /*1ead0*/  @!P0 BRA `(.L_x_890) ;  /* 0xfffffffc00f08947 */ /* 0x010fea000383ffff */
[----:B------:R-:W-:Y:S05]  /*1eae0*/  BRA `(.L_x_1078) ;  /* 0xffffffa800307947 */ /* 0x000fea000383ffff */
.L_x_891:
[----:B------:R-:W-:Y:S01]  /*1eaf0*/  BSSY B1, `(.L_x_1079) ;  /* 0x0000008000017945 */ /* 0x000fe20003800000 */
[----:B------:R-:W-:Y:S01]  /*1eb00*/  IMAD.MOV.U32 R13, RZ, RZ, R7 ;  /* 0x000000ffff0d7224 */ /* 0x000fe200078e0007 */
[----:B------:R-:W-:Y:S01]  /*1eb10*/  MOV R15, 0xffffffff ;  /* 0xffffffff000f7802 */ /* 0x000fe20000000f00 */
[----:B------:R-:W-:Y:S02]  /*1eb20*/  IMAD.MOV.U32 R12, RZ, RZ, RZ ;  /* 0x000000ffff0c7224 */ /* 0x000fe400078e00ff */
[----:B------:R-:W-:-:S07]  /*1eb30*/  IMAD.MOV.U32 R11, RZ, RZ, 0x181f ;  /* 0x0000181fff0b7424 */ /* 0x000fce00078e00ff */
[----:B0123--:R-:W-:Y:S05]  /*1eb40*/  WARPSYNC.COLLECTIVE R15, `(.L_x_1080) ;  /* 0x000000000f087348 */ /* 0x00ffea0003c00000 */
[----:B------:R4:W0:Y:S02]  /*1eb50*/  SHFL.IDX P6, R14, R13, R12, R11 ;  /* 0x0000000c0d0e7389 */ /* 0x00082400000c000b */
[----:B01234-:R-:W-:Y:S01]  /*1eb60*/  ENDCOLLECTIVE ;  /* 0x000000000000791b */ /* 0x01ffe20003800000 */
.L_x_1080:
[----:B------:R-:W-:Y:S05]  /*1eb70*/  BSYNC B1 ;  /* 0x0000000000017941 */ /* 0x000fea0003800000 */
.L_x_1079:
        /* <DEDUP_REMOVED lines=9> */
.L_x_1081:
[----:B------:R-:W-:Y:S01]  /*1ec10*/  MOV R13, R7 ;  /* 0x00000007000d7202 */ /* 0x000fe20000000f00 */
[----:B------:R-:W-:Y:S01]  /*1ec20*/  IMAD.MOV.U32 R12, RZ, RZ, 0x1 ;  /* 0x00000001ff0c7424 */ /* 0x000fe200078e00ff */
[----:B------:R-:W-:-:S13]  /*1ec30*/  IADD3 R2, P0, R14, R0, RZ ;  /* 0x000000000e027210 */ /* 0x000fda0007f1e0ff */
[----:B------:R-:W-:Y:S05]  /*1ec40*/  WARPSYNC.COLLECTIVE R15, `(.L_x_1082) ;  /* 0x000000000f087348 */ /* 0x000fea0003c00000 */
[----:B------:R0:W1:Y:S02]  /*1ec50*/  SHFL.IDX P6, R14, R13, R12, R11 ;  /* 0x0000000c0d0e7389 */ /* 0x00006400000c000b */
[----:B01----:R-:W-:Y:S01]  /*1ec60*/  ENDCOLLECTIVE ;  /* 0x000000000000791b */ /* 0x003fe20003800000 */
.L_x_1082:
        /* <DEDUP_REMOVED lines=13> */
.L_x_1083:
[----:B------:R-:W-:Y:S02]  /*1ed40*/  IMAD.MOV.U32 R13, RZ, RZ, R7 ;  /* 0x000000ffff0d7224 */ /* 0x000fe400078e0007 */
[----:B------:R-:W-:Y:S01]  /*1ed50*/  IMAD.MOV.U32 R12, RZ, RZ, 0x2 ;  /* 0x00000002ff0c7424 */ /* 0x000fe200078e00ff */
[----:B------:R-:W-:-:S13]  /*1ed60*/  IADD3 R2, P0, R14, R0, RZ ;  /* 0x000000000e027210 */ /* 0x000fda0007f1e0ff */
[----:B------:R-:W-:Y:S05]  /*1ed70*/  WARPSYNC.COLLECTIVE R15, `(.L_x_1084) ;  /* 0x000000000f087348 */ /* 0x000fea0003c00000 */
[----:B------:R0:W1:Y:S02]  /*1ed80*/  SHFL.IDX P6, R14, R13, R12, R11 ;  /* 0x0000000c0d0e7389 */ /* 0x00006400000c000b */
[----:B01----:R-:W-:Y:S01]  /*1ed90*/  ENDCOLLECTIVE ;  /* 0x000000000000791b */ /* 0x003fe20003800000 */
.L_x_1084:
[----:B------:R-:W-:-:S05]  /*1eda0*/  IMAD.X R3, RZ, RZ, R8, P0 ;  /* 0x000000ffff037224 */ /* 0x000fca00000e0608 */
        /* <DEDUP_REMOVED lines=12> */
.L_x_1085:
[----:B------:R-:W-:Y:S02]  /*1ee70*/  IMAD.MOV.U32 R13, RZ, RZ, R7 ;  /* 0x000000ffff0d7224 */ /* 0x000fe400078e0007 */
[----:B------:R-:W-:Y:S01]  /*1ee80*/  IMAD.MOV.U32 R12, RZ, RZ, 0x3 ;  /* 0x00000003ff0c7424 */ /* 0x000fe200078e00ff */
[----:B------:R-:W-:-:S13]  /*1ee90*/  IADD3 R2, P0, R14, R0, RZ ;  /* 0x000000000e027210 */ /* 0x000fda0007f1e0ff */
[----:B------:R-:W-:Y:S05]  /*1eea0*/  WARPSYNC.COLLECTIVE R15, `(.L_x_1086) ;  /* 0x000000000f087348 */ /* 0x000fea0003c00000 */
[----:B------:R0:W1:Y:S02]  /*1eeb0*/  SHFL.IDX P6, R14, R13, R12, R11 ;  /* 0x0000000c0d0e7389 */ /* 0x00006400000c000b */
[----:B01----:R-:W-:Y:S01]  /*1eec0*/  ENDCOLLECTIVE ;  /* 0x000000000000791b */ /* 0x003fe20003800000 */
.L_x_1086:
        /* <DEDUP_REMOVED lines=13> */
.L_x_1087:
[----:B------:R-:W-:Y:S01]  /*1efa0*/  IMAD.MOV.U32 R13, RZ, RZ, R7 ;  /* 0x000000ffff0d7224 */ /* 0x000fe200078e0007 */
[----:B------:R-:W-:Y:S02]  /*1efb0*/  MOV R12, 0x4 ;  /* 0x00000004000c7802 */ /* 0x000fe40000000f00 */
[----:B------:R-:W-:-:S13]  /*1efc0*/  IADD3 R2, P0, R14, R0, RZ ;  /* 0x000000000e027210 */ /* 0x000fda0007f1e0ff */
[----:B------:R-:W-:Y:S05]  /*1efd0*/  WARPSYNC.COLLECTIVE R15, `(.L_x_1088) ;  /* 0x000000000f087348 */ /* 0x000fea0003c00000 */
[----:B------:R0:W1:Y:S02]  /*1efe0*/  SHFL.IDX P6, R14, R13, R12, R11 ;  /* 0x0000000c0d0e7389 */ /* 0x00006400000c000b */
[----:B01----:R-:W-:Y:S01]  /*1eff0*/  ENDCOLLECTIVE ;  /* 0x000000000000791b */ /* 0x003fe20003800000 */
.L_x_1088:
        /* <DEDUP_REMOVED lines=13> */
.L_x_1089:
[----:B------:R-:W-:Y:S02]  /*1f0d0*/  IMAD.MOV.U32 R13, RZ, RZ, R7 ;  /* 0x000000ffff0d7224 */ /* 0x000fe400078e0007 */
[----:B------:R-:W-:Y:S01]  /*1f0e0*/  IMAD.MOV.U32 R12, RZ, RZ, 0x5 ;  /* 0x00000005ff0c7424 */ /* 0x000fe200078e00ff */
[----:B------:R-:W-:-:S13]  /*1f0f0*/  IADD3 R2, P0, R14, R0, RZ ;  /* 0x000000000e027210 */ /* 0x000fda0007f1e0ff */
[----:B------:R-:W-:Y:S05]  /*1f100*/  WARPSYNC.COLLECTIVE R15, `(.L_x_1090) ;  /* 0x000000000f087348 */ /* 0x000fea0003c00000 */
[----:B------:R0:W1:Y:S02]  /*1f110*/  SHFL.IDX P6, R14, R13, R12, R11 ;  /* 0x0000000c0d0e7389 */ /* 0x00006400000c000b */
[----:B01----:R-:W-:Y:S01]  /*1f120*/  ENDCOLLECTIVE ;  /* 0x000000000000791b */ /* 0x003fe20003800000 */
.L_x_1090:
        /* <DEDUP_REMOVED lines=13> */
.L_x_1091:
[----:B------:R-:W-:Y:S05]  /*1f200*/  BRA `(.L_x_1092) ;  /* 0xffffffa400787947 */ /* 0x000fea000383ffff */
.L_x_899:
[----:B------:R-:W-:Y:S01]  /*1f210*/  BSSY B0, `(.L_x_1093) ;  /* 0x0000008000007945 */ /* 0x000fe20003800000 */
[----:B------:R-:W-:Y:S01]  /*1f220*/  MOV R13, R16 ;  /* 0x00000010000d7202 */ /* 0x000fe20000000f00 */
[----:B------:R-:W-:Y:S02]  /*1f230*/  IMAD.MOV.U32 R12, RZ, RZ, RZ ;  /* 0x000000ffff0c7224 */ /* 0x000fe400078e00ff */
[----:B------:R-:W-:Y:S02]  /*1f240*/  IMAD.MOV.U32 R11, RZ, RZ, 0x1f ;  /* 0x0000001fff0b7424 */ /* 0x000fe400078e00ff */
[----:B------:R-:W-:-:S07]  /*1f250*/  IMAD.MOV.U32 R15, RZ, RZ, -0x1 ;  /* 0xffffffffff0f7424 */ /* 0x000fce00078e00ff */
[----:B0-23--:R-:W-:Y:S05]  /*1f260*/  WARPSYNC.COLLECTIVE R15, `(.L_x_1094) ;  /* 0x000000000f087348 */ /* 0x00dfea0003c00000 */
[----:B------:R1:W4:Y:S02]  /*1f270*/  SHFL.IDX P6, R14, R13, R12, R11 ;  /* 0x0000000c0d0e7389 */ /* 0x00032400000c000b */
[----:B01234-:R-:W-:Y:S01]  /*1f280*/  ENDCOLLECTIVE ;  /* 0x000000000000791b */ /* 0x01ffe20003800000 */
.L_x_1094:
[----:B------:R-:W-:Y:S05]  /*1f290*/  BSYNC B0 ;  /* 0x0000000000007941 */ /* 0x000fea0003800000 */
.L_x_1093:
[----:B------:R-:W-:Y:S01]  /*1f2a0*/  IMAD.MOV.U32 R13, RZ, RZ, R16 ;  /* 0x000000ffff0d7224 */ /* 0x000fe200078e0010 */
[----:B------:R-:W-:Y:S01]  /*1f2b0*/  MOV R15, 0xffffffff ;  /* 0xffffffff000f7802 */ /* 0x000fe20000000f00 */
[----:B------:R-:W-:Y:S02]  /*1f2c0*/  IMAD.MOV.U32 R12, RZ, RZ, 0x1 ;  /* 0x00000001ff0c7424 */ /* 0x000fe400078e00ff */
[----:B------:R-:W-:Y:S02]  /*1f2d0*/  IMAD.MOV.U32 R11, RZ, RZ, 0x1f ;  /* 0x0000001fff0b7424 */ /* 0x000fe400078e00ff */
[----:B------:R-:W-:Y:S02]  /*1f2e0*/  IMAD.IADD R7, R19, 0x1, R9 ;  /* 0x0000000113077824 */ /* 0x000fe400078e0209 */
[----:B------:R-:W-:-:S07]  /*1f2f0*/  IMAD.MOV.U32 R0, RZ, RZ, R14 ;  /* 0x000000ffff007224 */ /* 0x000fce00078e000e */
[----:B------:R-:W-:Y:S05]  /*1f300*/  WARPSYNC.COLLECTIVE R15, `(.L_x_1095) ;  /* 0x000000000f087348 */ /* 0x000fea0003c00000 */
[----:B------:R0:W1:Y:S02]  /*1f310*/  SHFL.IDX P6, R14, R13, R12, R11 ;  /* 0x0000000c0d0e7389 */ /* 0x00006400000c000b */
[----:B01----:R-:W-:Y:S01]  /*1f320*/  ENDCOLLECTIVE ;  /* 0x000000000000791b */ /* 0x003fe20003800000 */
.L_x_1095:
        /* <DEDUP_REMOVED lines=15> */
[----:B------:R-:W-:Y:S02]  /*1f420*/  ISETP.GE.U32.AND P5, PT, R9, 0x10, PT ;  /* 0x000000100900780c */ /* 0x000fe40003fa6070 */
[----:B------:R-:W-:Y:S01]  /*1f430*/  MOV R16, RZ ;  /* 0x000000ff00107202 */ /* 0x000fe20000000f00 */
[----:B--2---:R-:W-:-:S02]  /*1f440*/  @!P1 IMAD.MOV.U32 R7, RZ, RZ, R8 ;  /* 0x000000ffff079224 */ /* 0x004fc400078e0008 */
[----:B---3--:R-:W-:Y:S01]  /*1f450*/  @!P1 IMAD.MOV.U32 R4, RZ, RZ, R5 ;  /* 0x000000ffff049224 */ /* 0x008fe200078e0005 */
[----:B------:R-:W-:-:S03]  /*1f460*/  ISETP.NE.AND P1, PT, R9, RZ, PT ;  /* 0x000000ff0900720c */ /* 0x000fc60003f25270 */
[----:B------:R-:W-:-:S10]  /*1f470*/  IMAD R13, R4, R7, RZ ;  /* 0x00000007040d7224 */ /* 0x000fd400078e02ff */
[----:B------:R-:W-:Y:S05]  /*1f480*/  WARPSYNC.COLLECTIVE R15, `(.L_x_1096) ;  /* 0x000000000f087348 */ /* 0x000fea0003c00000 */
[----:B------:R0:W1:Y:S02]  /*1f490*/  SHFL.UP P6, R14, R13, R12, R11 ;  /* 0x0400000c0d0e7389 */ /* 0x00006400000c000b */
[----:B01----:R-:W-:Y:S01]  /*1f4a0*/  ENDCOLLECTIVE ;  /* 0x000000000000791b */ /* 0x003fe20003800000 */
.L_x_1096:
[----:B------:R-:W-:Y:S01]  /*1f4b0*/  IMAD.MOV.U32 R12, RZ, RZ, 0x2 ;  /* 0x00000002ff0c7424 */ /* 0x000fe200078e00ff */
[----:B------:R-:W-:-:S04]  /*1f4c0*/  SEL R14, R14, RZ, P1 ;  /* 0x000000ff0e0e7207 */ /* 0x000fc80000800000 */
[----:B------:R-:W-:-:S05]  /*1f4d0*/  IADD3 R5, R13, R14, RZ ;  /* 0x0000000e0d057210 */ /* 0x000fca0007ffe0ff */
[----:B------:R-:W-:-:S07]  /*1f4e0*/  IMAD.MOV.U32 R13, RZ, RZ, R5 ;  /* 0x000000ffff0d7224 */ /* 0x000fce00078e0005 */
[----:B------:R-:W-:Y:S05]  /*1f4f0*/  WARPSYNC.COLLECTIVE R15, `(.L_x_1097) ;  /* 0x000000000f087348 */ /* 0x000fea0003c00000 */
[----:B------:R0:W1:Y:S02]  /*1f500*/  SHFL.UP P6, R14, R13, R12, R11 ;  /* 0x0400000c0d0e7389 */ /* 0x00006400000c000b */
[----:B01----:R-:W-:Y:S01]  /*1f510*/  ENDCOLLECTIVE ;  /* 0x000000000000791b */ /* 0x003fe20003800000 */
.L_x_1097:
[----:B------:R-:W-:Y:S01]  /*1f520*/  IMAD.MOV.U32 R12, RZ, RZ, 0x4 ;  /* 0x00000004ff0c7424 */ /* 0x000fe200078e00ff */
[----:B------:R-:W-:-:S05]  /*1f530*/  SEL R2, R14, RZ, P2 ;  /* 0x000000ff0e027207 */ /* 0x000fca0001000000 */
[----:B------:R-:W-:-:S04]  /*1f540*/  IMAD.IADD R2, R5, 0x1, R2 ;  /* 0x0000000105027824 */ /* 0x000fc800078e0202 */
[----:B------:R-:W-:-:S07]  /*1f550*/  IMAD.MOV.U32 R13, RZ, RZ, R2 ;  /* 0x000000ffff0d7224 */ /* 0x000fce00078e0002 */
[----:B------:R-:W-:Y:S05]  /*1f560*/  WARPSYNC.COLLECTIVE R15, `(.L_x_1098) ;  /* 0x000000000f087348 */ /* 0x000fea0003c00000 */
[----:B------:R0:W1:Y:S02]  /*1f570*/  SHFL.UP P6, R14, R13, R12, R11 ;  /* 0x0400000c0d0e7389 */ /* 0x00006400000c000b */
[----:B01----:R-:W-:Y:S01]  /*1f580*/  ENDCOLLECTIVE ;  /* 0x000000000000791b */ /* 0x003fe20003800000 */
.L_x_1098:
[----:B------:R-:W-:Y:S02]  /*1f590*/  MOV R12, 0x8 ;  /* 0x00000008000c7802 */ /* 0x000fe40000000f00 */
[----:B------:R-:W-:-:S05]  /*1f5a0*/  SEL R3, R14, RZ, P3 ;  /* 0x000000ff0e037207 */ /* 0x000fca0001800000 */
[----:B------:R-:W-:-:S04]  /*1f5b0*/  IMAD.IADD R3, R2, 0x1, R3 ;  /* 0x0000000102037824 */ /* 0x000fc800078e0203 */
[----:B------:R-:W-:-:S07]  /*1f5c0*/  IMAD.MOV.U32 R13, RZ, RZ, R3 ;  /* 0x000000ffff0d7224 */ /* 0x000fce00078e0003 */
[----:B------:R-:W-:Y:S05]  /*1f5d0*/  WARPSYNC.COLLECTIVE R15, `(.L_x_1099) ;  /* 0x000000000f087348 */ /* 0x000fea0003c00000 */
[----:B------:R0:W1:Y:S02]  /*1f5e0*/  SHFL.UP P6, R14, R13, R12, R11 ;  /* 0x0400000c0d0e7389 */ /* 0x00006400000c000b */
[----:B01----:R-:W-:Y:S01]  /*1f5f0*/  ENDCOLLECTIVE ;  /* 0x000000000000791b */ /* 0x003fe20003800000 */
.L_x_1099:
[----:B------:R-:W-:Y:S01]  /*1f600*/  IMAD.MOV.U32 R12, RZ, RZ, 0x10 ;  /* 0x00000010ff0c7424 */ /* 0x000fe200078e00ff */
[----:B------:R-:W-:-:S05]  /*1f610*/  SEL R14, R14, RZ, P4 ;  /* 0x000000ff0e0e7207 */ /* 0x000fca0002000000 */
[----:B------:R-:W-:-:S04]  /*1f620*/  IMAD.IADD R5, R3, 0x1, R14 ;  /* 0x0000000103057824 */ /* 0x000fc800078e020e */
[----:B------:R-:W-:-:S07]  /*1f630*/  IMAD.MOV.U32 R13, RZ, RZ, R5 ;  /* 0x000000ffff0d7224 */ /* 0x000fce00078e0005 */
[----:B------:R-:W-:Y:S05]  /*1f640*/  WARPSYNC.COLLECTIVE R15, `(.L_x_1100) ;  /* 0x000000000f087348 */ /* 0x000fea0003c00000 */
[----:B------:R0:W1:Y:S02]  /*1f650*/  SHFL.UP P6, R14, R13, R12, R11 ;  /* 0x0400000c0d0e7389 */ /* 0x00006400000c000b */
[----:B01----:R-:W-:Y:S01]  /*1f660*/  ENDCOLLECTIVE ;  /* 0x000000000000791b */ /* 0x003fe20003800000 */
.L_x_1100:
        /* <DEDUP_REMOVED lines=8> */
.L_x_1101:
[----:B------:R-:W-:Y:S05]  /*1f6f0*/  BRA `(.L_x_1102) ;  /* 0xffffffa400dc7947 */ /* 0x000fea000383ffff */
.L_x_902:
[----:B------:R-:W-:Y:S01]  /*1f700*/  BSSY B0, `(.L_x_1103) ;  /* 0x0000007000007945 */ /* 0x000fe20003800000 */
[----:B------:R-:W-:Y:S02]  /*1f710*/  IMAD.MOV.U32 R12, RZ, RZ, 0x1 ;  /* 0x00000001ff0c7424 */ /* 0x000fe400078e00ff */
[----:B------:R-:W-:Y:S02]  /*1f720*/  IMAD.MOV.U32 R11, RZ, RZ, RZ ;  /* 0x000000ffff0b7224 */ /* 0x000fe400078e00ff */
[----:B------:R-:W-:-:S07]  /*1f730*/  IMAD.MOV.U32 R15, RZ, RZ, -0x1 ;  /* 0xffffffffff0f7424 */ /* 0x000fce00078e00ff */
[----:B------:R-:W-:Y:S05]  /*1f740*/  WARPSYNC.COLLECTIVE R15, `(.L_x_1104) ;  /* 0x000000000f087348 */ /* 0x000fea0003c00000 */
[----:B------:R0:W1:Y:S02]  /*1f750*/  SHFL.UP P6, R14, R13, R12, R11 ;  /* 0x0400000c0d0e7389 */ /* 0x00006400000c000b */
[----:B01----:R-:W-:Y:S01]  /*1f760*/  ENDCOLLECTIVE ;  /* 0x000000000000791b */ /* 0x003fe20003800000 */
.L_x_1104:
[----:B------:R-:W-:Y:S05]  /*1f770*/  BSYNC B0 ;  /* 0x0000000000007941 */ /* 0x000fea0003800000 */
.L_x_1103:
        /* <DEDUP_REMOVED lines=8> */
.L_x_1105:
[----:B------:R-:W-:Y:S01]  /*1f800*/  IMAD.MOV.U32 R12, RZ, RZ, 0x4 ;  /* 0x00000004ff0c7424 */ /* 0x000fe200078e00ff */
[----:B------:R-:W-:-:S04]  /*1f810*/  SEL R2, R14, RZ, P2 ;  /* 0x000000ff0e027207 */ /* 0x000fc80001000000 */
[----:B------:R-:W-:-:S05]  /*1f820*/  IADD3 R2, R13, R2, RZ ;  /* 0x000000020d027210 */ /* 0x000fca0007ffe0ff */
[----:B------:R-:W-:-:S07]  /*1f830*/  IMAD.MOV.U32 R13, RZ, RZ, R2 ;  /* 0x000000ffff0d7224 */ /* 0x000fce00078e0002 */
[----:B------:R-:W-:Y:S05]  /*1f840*/  WARPSYNC.COLLECTIVE R15, `(.L_x_1106) ;  /* 0x000000000f087348 */ /* 0x000fea0003c00000 */
[----:B------:R0:W1:Y:S02]  /*1f850*/  SHFL.UP P6, R14, R13, R12, R11 ;  /* 0x0400000c0d0e7389 */ /* 0x00006400000c000b */
[----:B01----:R-:W-:Y:S01]  /*1f860*/  ENDCOLLECTIVE ;  /* 0x000000000000791b */ /* 0x003fe20003800000 */
.L_x_1106:
[----:B------:R-:W-:Y:S01]  /*1f870*/  IMAD.MOV.U32 R12, RZ, RZ, 0x8 ;  /* 0x00000008ff0c7424 */ /* 0x000fe200078e00ff */
[----:B------:R-:W-:-:S05]  /*1f880*/  SEL R3, R14, RZ, P3 ;  /* 0x000000ff0e037207 */ /* 0x000fca0001800000 */
[----:B------:R-:W-:-:S04]  /*1f890*/  IMAD.IADD R3, R2, 0x1, R3 ;  /* 0x0000000102037824 */ /* 0x000fc800078e0203 */
[----:B------:R-:W-:-:S07]  /*1f8a0*/  IMAD.MOV.U32 R13, RZ, RZ, R3 ;  /* 0x000000ffff0d7224 */ /* 0x000fce00078e0003 */
[----:B------:R-:W-:Y:S05]  /*1f8b0*/  WARPSYNC.COLLECTIVE R15, `(.L_x_1107) ;  /* 0x000000000f087348 */ /* 0x000fea0003c00000 */
[----:B------:R0:W1:Y:S02]  /*1f8c0*/  SHFL.UP P6, R14, R13, R12, R11 ;  /* 0x0400000c0d0e7389 */ /* 0x00006400000c000b */
[----:B01----:R-:W-:Y:S01]  /*1f8d0*/  ENDCOLLECTIVE ;  /* 0x000000000000791b */ /* 0x003fe20003800000 */
.L_x_1107:
[----:B------:R-:W-:Y:S02]  /*1f8e0*/  MOV R12, 0x10 ;  /* 0x00000010000c7802 */ /* 0x000fe40000000f00 */
[----:B------:R-:W-:-:S05]  /*1f8f0*/  SEL R14, R14, RZ, P4 ;  /* 0x000000ff0e0e7207 */ /* 0x000fca0002000000 */
[----:B------:R-:W-:-:S04]  /*1f900*/  IMAD.IADD R5, R3, 0x1, R14 ;  /* 0x0000000103057824 */ /* 0x000fc800078e020e */
[----:B------:R-:W-:-:S07]  /*1f910*/  IMAD.MOV.U32 R13, RZ, RZ, R5 ;  /* 0x000000ffff0d7224 */ /* 0x000fce00078e0005 */
[----:B------:R-:W-:Y:S05]  /*1f920*/  WARPSYNC.COLLECTIVE R15, `(.L_x_1108) ;  /* 0x000000000f087348 */ /* 0x000fea0003c00000 */
[----:B------:R0:W1:Y:S02]  /*1f930*/  SHFL.UP P6, R14, R13, R12, R11 ;  /* 0x0400000c0d0e7389 */ /* 0x00006400000c000b */
[----:B01----:R-:W-:Y:S01]  /*1f940*/  ENDCOLLECTIVE ;  /* 0x000000000000791b */ /* 0x003fe20003800000 */
.L_x_1108:
        /* <DEDUP_REMOVED lines=8> */
.L_x_1109:
[----:B------:R-:W-:Y:S05]  /*1f9d0*/  BRA `(.L_x_1110) ;  /* 0xffffffa400c87947 */ /* 0x000fea000383ffff */
.L_x_904:
[----:B------:R-:W-:Y:S01]  /*1f9e0*/  BSSY B0, `(.L_x_1111) ;  /* 0x0000006000007945 */ /* 0x000fe20003800000 */
[----:B------:R-:W-:Y:S01]  /*1f9f0*/  PLOP3.LUT P6, PT, P6, PT, PT, 0x8, 0x0 ;  /* 0x000000000000781c */ /* 0x000fe200037ce170 */
[----:B------:R-:W-:-:S12]  /*1fa00*/  IMAD.MOV.U32 R15, RZ, RZ, -0x1 ;  /* 0xffffffffff0f7424 */ /* 0x000fd800078e00ff */
[----:B0-----:R-:W-:Y:S05]  /*1fa10*/  WARPSYNC.COLLECTIVE R15, `(.L_x_1112) ;  /* 0x000000000f087348 */ /* 0x001fea0003c00000 */
[----:B------:R-:W-:Y:S01]  /*1fa20*/  VOTE.ANY R14, PT, P6 ;  /* 0x00000000000e7806 */ /* 0x000fe200030e0100 */
[----:B0-----:R-:W-:Y:S06]  /*1fa30*/  ENDCOLLECTIVE ;  /* 0x000000000000791b */ /* 0x001fec0003800000 */
.L_x_1112:
[----:B------:R-:W-:Y:S05]  /*1fa40*/  BSYNC B0 ;  /* 0x0000000000007941 */ /* 0x000fea0003800000 */
.L_x_1111:
[----:B------:R-:W-:Y:S02]  /*1fa50*/  IMAD.MOV.U32 R8, RZ, RZ, R14 ;  /* 0x000000ffff087224 */ /* 0x000fe400078e000e */
[----:B------:R-:W-:Y:S02]  /*1fa60*/  IMAD.MOV.U32 R13, RZ, RZ, R7 ;  /* 0x000000ffff0d7224 */ /* 0x000fe400078e0007 */
[----:B------:R-:W0:Y:S01]  /*1fa70*/  POPC R6, R8 ;  /* 0x0000000800067309 */ /* 0x000e220000000000 */
[----:B------:R-:W-:Y:S02]  /*1fa80*/  IMAD.MOV.U32 R11, RZ, RZ, 0x1f ;  /* 0x0000001fff0b7424 */ /* 0x000fe400078e00ff */
[----:B------:R-:W-:Y:S01]  /*1fa90*/  IMAD.MOV.U32 R15, RZ, RZ, -0x1 ;  /* 0xffffffffff0f7424 */ /* 0x000fe200078e00ff */
[----:B0-----:R-:W-:-:S07]  /*1faa0*/  MOV R12, R6 ;  /* 0x00000006000c7202 */ /* 0x001fce0000000f00 */
[----:B------:R-:W-:Y:S05]  /*1fab0*/  WARPSYNC.COLLECTIVE R15, `(.L_x_1113) ;  /* 0x000000000f087348 */ /* 0x000fea0003c00000 */
[----:B------:R0:W1:Y:S02]  /*1fac0*/  SHFL.IDX P6, R14, R13, R12, R11 ;  /* 0x0000000c0d0e7389 */ /* 0x00006400000c000b */
[----:B01----:R-:W-:Y:S01]  /*1fad0*/  ENDCOLLECTIVE ;  /* 0x000000000000791b */ /* 0x003fe20003800000 */
.L_x_1113:
[----:B------:R-:W-:Y:S02]  /*1fae0*/  IMAD.MOV.U32 R13, RZ, RZ, R4 ;  /* 0x000000ffff0d7224 */ /* 0x000fe400078e0004 */
[----:B------:R-:W-:-:S07]  /*1faf0*/  IMAD.MOV.U32 R7, RZ, RZ, R14 ;  /* 0x000000ffff077224 */ /* 0x000fce00078e000e */
[----:B------:R-:W-:Y:S05]  /*1fb00*/  WARPSYNC.COLLECTIVE R15, `(.L_x_1114) ;  /* 0x000000000f087348 */ /* 0x000fea0003c00000 */
[----:B------:R0:W1:Y:S02]  /*1fb10*/  SHFL.IDX P6, R14, R13, R12, R11 ;  /* 0x0000000c0d0e7389 */ /* 0x00006400000c000b */
[----:B01----:R-:W-:Y:S01]  /*1fb20*/  ENDCOLLECTIVE ;  /* 0x000000000000791b */ /* 0x003fe20003800000 */
.L_x_1114:
[----:B------:R-:W-:Y:S01]  /*1fb30*/  IMAD.MOV.U32 R4, RZ, RZ, R14 ;  /* 0x000000ffff047224 */ /* 0x000fe200078e000e */
[----:B------:R-:W-:Y:S06]  /*1fb40*/  BRA `(.L_x_1115) ;  /* 0xffffffa400a87947 */ /* 0x000fec000383ffff */
.L_x_906:
[----:B------:R-:W-:Y:S01]  /*1fb50*/  BSSY B0, `(.L_x_1116) ;  /* 0x0000007000007945 */ /* 0x000fe20003800000 */
[----:B------:R-:W-:Y:S01]  /*1fb60*/  IMAD.MOV.U32 R13, RZ, RZ, R3 ;  /* 0x000000ffff0d7224 */ /* 0x000fe200078e0003 */
[----:B------:R-:W-:Y:S01]  /*1fb70*/  MOV R15, 0xffffffff ;  /* 0xffffffff000f7802 */ /* 0x000fe20000000f00 */
[----:B------:R-:W-:-:S07]  /*1fb80*/  IMAD.MOV.U32 R11, RZ, RZ, 0x1f ;  /* 0x0000001fff0b7424 */ /* 0x000fce00078e00ff */
[----:B0123--:R-:W-:Y:S05]  /*1fb90*/  WARPSYNC.COLLECTIVE R15, `(.L_x_1117) ;  /* 0x000000000f087348 */ /* 0x00ffea0003c00000 */
[----:B------:R4:W0:Y:S02]  /*1fba0*/  SHFL.IDX P6, R14, R13, R12, R11 ;  /* 0x0000000c0d0e7389 */ /* 0x00082400000c000b */
[----:B01234-:R-:W-:Y:S01]  /*1fbb0*/  ENDCOLLECTIVE ;  /* 0x000000000000791b */ /* 0x01ffe20003800000 */
.L_x_1117:
[----:B------:R-:W-:Y:S05]  /*1fbc0*/  BSYNC B0 ;  /* 0x0000000000007941 */ /* 0x000fea0003800000 */
.L_x_1116:
[----:B------:R-:W-:Y:S01]  /*1fbd0*/  IMAD.MOV.U32 R16, RZ, RZ, R14 ;  /* 0x000000ffff107224 */ /* 0x000fe200078e000e */
[----:B------:R-:W-:Y:S06]  /*1fbe0*/  BRA `(.L_x_905) ;  /* 0xffffffa400987947 */ /* 0x000fec000383ffff */
.L_x_910:
[----:B0-----:R0:W1:Y:S02]  /*1fbf0*/  SYNCS.PHASECHK.TRANS64.TRYWAIT P0, [R5+URZ+0x22820], R0 ;  /* 0x02282000050075a7 */ /* 0x001064000800017f */
[----:B-1----:R-:W-:Y:S05]  /*1fc00*/  @!P0 NANOSLEEP.SYNCS 0x989680 ;  /* 0x009896800000895d */ /* 0x002fea0003900000 */
[----:B------:R-:W1:Y:S02]  /*1fc10*/  @!P0 SYNCS.PHASECHK.TRANS64 P0, [R5+URZ+0x22820], R0 ;  /* 0x02282000050085a7 */ /* 0x000e64000800007f */
[----:B-1----:R-:W-:Y:S05]  /*1fc20*/  @!P0 BRA `(.L_x_910) ;  /* 0xfffffffc00f08947 */ /* 0x002fea000383ffff */
[----:B------:R-:W-:Y:S05]  /*1fc30*/  BRA `(.L_x_1118) ;  /* 0xffffffa800f07947 */ /* 0x000fea000383ffff */
.L_x_911:
[----:B------:R-:W1:Y:S01]  /*1fc40*/  S2R R2, SR_TID.X ;  /* 0x0000000000027919 */ /* 0x000e620000002100 */
[----:B------:R-:W-:Y:S01]  /*1fc50*/  BSSY B0, `(.L_x_1119) ;  /* 0x000000a000007945 */ /* 0x000fe20003800000 */
[----:B------:R-:W-:Y:S02]  /*1fc60*/  IMAD.MOV.U32 R12, RZ, RZ, RZ ;  /* 0x000000ffff0c7224 */ /* 0x000fe400078e00ff */
[----:B------:R-:W-:Y:S02]  /*1fc70*/  IMAD.MOV.U32 R11, RZ, RZ, 0x1f ;  /* 0x0000001fff0b7424 */ /* 0x000fe400078e00ff */
[----:B------:R-:W-:Y:S01]  /*1fc80*/  IMAD.MOV.U32 R15, RZ, RZ, -0x1 ;  /* 0xffffffffff0f7424 */ /* 0x000fe200078e00ff */
[----:B-1----:R-:W-:-:S04]  /*1fc90*/  SHF.R.U32.HI R2, RZ, 0x5, R2 ;  /* 0x00000005ff027819 */ /* 0x002fc80000011602 */
[----:B------:R-:W-:-:S05]  /*1fca0*/  LOP3.LUT R2, R2, 0x3, RZ, 0xc0, !PT ;  /* 0x0000000302027812 */ /* 0x000fca00078ec0ff */
[----:B------:R-:W-:-:S07]  /*1fcb0*/  IMAD.MOV.U32 R13, RZ, RZ, R2 ;  /* 0x000000ffff0d7224 */ /* 0x000fce00078e0002 */
[----:B0--34-:R-:W-:Y:S05]  /*1fcc0*/  WARPSYNC.COLLECTIVE R15, `(.L_x_1120) ;  /* 0x000000000f087348 */ /* 0x019fea0003c00000 */
[----:B------:R1:W2:Y:S02]  /*1fcd0*/  SHFL.IDX P6, R14, R13, R12, R11 ;  /* 0x0000000c0d0e7389 */ /* 0x0002a400000c000b */
[----:B01234-:R-:W-:Y:S01]  /*1fce0*/  ENDCOLLECTIVE ;  /* 0x000000000000791b */ /* 0x01ffe20003800000 */
.L_x_1120:
[----:B------:R-:W-:Y:S05]  /*1fcf0*/  BSYNC B0 ;  /* 0x0000000000007941 */ /* 0x000fea0003800000 */
.L_x_1119:
[----:B------:R-:W-:Y:S05]  /*1fd00*/  BRA `(.L_x_1121) ;  /* 0xffffffa800d87947 */ /* 0x000fea000383ffff */
.L_x_912:
[----:B------:R-:W-:Y:S01]  /*1fd10*/  BSSY B0, `(.L_x_1122) ;  /* 0x0000006000007945 */ /* 0x000fe20003800000 */
[----:B------:R-:W-:-:S07]  /*1fd20*/  IMAD.MOV.U32 R15, RZ, RZ, -0x1 ;  /* 0xffffffffff0f7424 */ /* 0x000fce00078e00ff */
[----:B0--34-:R-:W-:Y:S05]  /*1fd30*/  WARPSYNC.COLLECTIVE R15, `(.L_x_1123) ;  /* 0x000000000f0c7348 */ /* 0x019fea0003c00000 */
[----:B------:R-:W-:Y:S02]  /*1fd40*/  ELECT P6, UR62, PT ;  /* 0x00000000003e782f */ /* 0x000fe400038c0000 */
[----:B------:R-:W-:Y:S01]  /*1fd50*/  MOV R14, UR62 ;  /* 0x0000003e000e7c02 */ /* 0x000fe20008000f00 */
[----:B0--34-:R-:W-:Y:S10]  /*1fd60*/  ENDCOLLECTIVE ;  /* 0x000000000000791b */ /* 0x019ff40003800000 */
.L_x_1123:
[----:B------:R-:W-:Y:S05]  /*1fd70*/  BSYNC B0 ;  /* 0x0000000000007941 */ /* 0x000fea0003800000 */
.L_x_1122:
[----:B------:R-:W-:Y:S05]  /*1fd80*/  BRA `(.L_x_1124) ;  /* 0xffffffa800cc7947 */ /* 0x000fea000383ffff */
.L_x_914:
[----:B0-----:R0:W1:Y:S02]  /*1fd90*/  SYNCS.PHASECHK.TRANS64.TRYWAIT P1, [R3+URZ+0x22840], R2 ;  /* 0x02284002030075a7 */ /* 0x001064000802017f */
[----:B-1----:R-:W-:Y:S05]  /*1fda0*/  @!P1 NANOSLEEP.SYNCS 0x989680 ;  /* 0x009896800000995d */ /* 0x002fea0003900000 */
[----:B------:R-:W1:Y:S02]  /*1fdb0*/  @!P1 SYNCS.PHASECHK.TRANS64 P1, [R3+URZ+0x22840], R2 ;  /* 0x02284002030095a7 */ /* 0x000e64000802007f */
[----:B-1----:R-:W-:Y:S05]  /*1fdc0*/  @!P1 BRA `(.L_x_914) ;  /* 0xfffffffc00f09947 */ /* 0x002fea000383ffff */
[----:B------:R-:W-:Y:S05]  /*1fdd0*/  BRA `(.L_x_1125) ;  /* 0xffffffa800e87947 */ /* 0x000fea000383ffff */
.L_x_916:
[----:B-1----:R1:W2:Y:S02]  /*1fde0*/  SYNCS.PHASECHK.TRANS64.TRYWAIT P1, [R5+URZ+0x22840], R0 ;  /* 0x02284000050075a7 */ /* 0x0022a4000802017f */
[----:B--2---:R-:W-:Y:S05]  /*1fdf0*/  @!P1 NANOSLEEP.SYNCS 0x989680 ;  /* 0x009896800000995d */ /* 0x004fea0003900000 */
[----:B------:R-:W2:Y:S02]  /*1fe00*/  @!P1 SYNCS.PHASECHK.TRANS64 P1, [R5+URZ+0x22840], R0 ;  /* 0x02284000050095a7 */ /* 0x000ea4000802007f */
[----:B--2---:R-:W-:Y:S05]  /*1fe10*/  @!P1 BRA `(.L_x_916) ;  /* 0xfffffffc00f09947 */ /* 0x004fea000383ffff */
[----:B------:R-:W-:Y:S05]  /*1fe20*/  BRA `(.L_x_1126) ;  /* 0xffffffa800f47947 */ /* 0x000fea000383ffff */
.L_x_918:
[----:B--2---:R2:W0:Y:S02]  /*1fe30*/  SYNCS.PHASECHK.TRANS64.TRYWAIT P1, [R3+URZ+0x22860], R2 ;  /* 0x02286002030075a7 */ /* 0x004424000802017f */
[----:B0-----:R-:W-:Y:S05]  /*1fe40*/  @!P1 NANOSLEEP.SYNCS 0x989680 ;  /* 0x009896800000995d */ /* 0x001fea0003900000 */
[----:B------:R-:W0:Y:S02]  /*1fe50*/  @!P1 SYNCS.PHASECHK.TRANS64 P1, [R3+URZ+0x22860], R2 ;  /* 0x02286002030095a7 */ /* 0x000e24000802007f */
[----:B0-----:R-:W-:Y:S05]  /*1fe60*/  @!P1 BRA `(.L_x_918) ;  /* 0xfffffffc00f09947 */ /* 0x001fea000383ffff */
[----:B------:R-:W-:Y:S05]  /*1fe70*/  BRA `(.L_x_1127) ;  /* 0xffffffa800f07947 */ /* 0x000fea000383ffff */
.L_x_1128:
        /* <DEDUP_REMOVED lines=16> */
.L_x_6559:


//--------------------- .text._ZN7cutlass13device_kernelIN5flash11enable_sm90INS1_16FlashAttnFwdSm90INS1_25CollectiveMainloopFwdSm90ILi2EN4cute5tupleIJNS5_1CILi1EEES8_S8_EEENS6_IJNS7_ILi128EEENS7_ILi96EEENS7_ILi64EEEEEELi256ENS_6half_tEfNS_4arch4Sm90ELb0ELb0ELb1ELb1ELb1ELb0ELb1ELb1ELb0ELb1ELb1ELb0EEENS1_21CollectiveEpilogueFwdINS6_IJSA_NS7_ILi256EEESB_EEES9_SE_SG_Li256ELb1ELb1ELb1ELb0EEENS1_36VarlenDynamicPersistentTileSchedulerILi128ELi96ELi256ELi128ELb1ELb1ELb1ELb0ELb1ELb1EEEEEEEEEvNT_6ParamsE --------------------------
	.section	.text._ZN7cutlass13device_kernelIN5flash11enable_sm90INS1_16FlashAttnFwdSm90INS1_25CollectiveMainloopFwdSm90ILi2EN4cute5tupleIJNS5_1CILi1EEES8_S8_EEENS6_IJNS7_ILi128EEENS7_ILi96EEENS7_ILi64EEEEEELi256ENS_6half_tEfNS_4arch4Sm90ELb0ELb0ELb1ELb1ELb1ELb0ELb1ELb1ELb0ELb1ELb1ELb0EEENS1_21CollectiveEpilogueFwdINS6_IJSA_NS7_ILi256EEESB_EEES9_SE_SG_Li256ELb1ELb1ELb1ELb0EEENS1_36VarlenDynamicPersistentTileSchedulerILi128ELi96ELi256ELi128ELb1ELb1ELb1ELb0ELb1ELb1EEEEEEEEEvNT_6ParamsE,"ax",@progbits
	.align	128
.text._ZN7cutlass13device_kernelIN5flash11enable_sm90INS1_16FlashAttnFwdSm90INS1_25CollectiveMainloopFwdSm90ILi2EN4cute5tupleIJNS5_1CILi1EEES8_S8_EEENS6_IJNS7_ILi128EEENS7_ILi96EEENS7_ILi64EEEEEELi256ENS_6half_tEfNS_4arch4Sm90ELb0ELb0ELb1ELb1ELb1ELb0ELb1ELb1ELb0ELb1ELb1ELb0EEENS1_21CollectiveEpilogueFwdINS6_IJSA_NS7_ILi256EEESB_EEES9_SE_SG_Li256ELb1ELb1ELb1ELb0EEENS1_36VarlenDynamicPersistentTileSchedulerILi128ELi96ELi256ELi128ELb1ELb1ELb1ELb0ELb1ELb1EEEEEEEEEvNT_6ParamsE:
        .type           _ZN7cutlass13device_kernelIN5flash11enable_sm90INS1_16FlashAttnFwdSm90INS1_25CollectiveMainloopFwdSm90ILi2EN4cute5tupleIJNS5_1CILi1EEES8_S8_EEENS6_IJNS7_ILi128EEENS7_ILi96EEENS7_ILi64EEEEEELi256ENS_6half_tEfNS_4arch4Sm90ELb0ELb0ELb1ELb1ELb1ELb0ELb1ELb1ELb0ELb1ELb1ELb0EEENS1_21CollectiveEpilogueFwdINS6_IJSA_NS7_ILi256EEESB_EEES9_SE_SG_Li256ELb1ELb1ELb1ELb0EEENS1_36VarlenDynamicPersistentTileSchedulerILi128ELi96ELi256ELi128ELb1ELb1ELb1ELb0ELb1ELb1EEEEEEEEEvNT_6ParamsE,@function
        .size           _ZN7cutlass13device_kernelIN5flash11enable_sm90INS1_16FlashAttnFwdSm90INS1_25CollectiveMainloopFwdSm90ILi2EN4cute5tupleIJNS5_1CILi1EEES8_S8_EEENS6_IJNS7_ILi128EEENS7_ILi96EEENS7_ILi64EEEEEELi256ENS_6half_tEfNS_4arch4Sm90ELb0ELb0ELb1ELb1ELb1ELb0ELb1ELb1ELb0ELb1ELb1ELb0EEENS1_21CollectiveEpilogueFwdINS6_IJSA_NS7_ILi256EEESB_EEES9_SE_SG_Li256ELb1ELb1ELb1ELb0EEENS1_36VarlenDynamicPersistentTileSchedulerILi128ELi96ELi256ELi128ELb1ELb1ELb1ELb0ELb1ELb1EEEEEEEEEvNT_6ParamsE,(.L_x_6560 - _ZN7cutlass13device_kernelIN5flash11enable_sm90INS1_16FlashAttnFwdSm90INS1_25CollectiveMainloopFwdSm90ILi2EN4cute5tupleIJNS5_1CILi1EEES8_S8_EEENS6_IJNS7_ILi128EEENS7_ILi96EEENS7_ILi64EEEEEELi256ENS_6half_tEfNS_4arch4Sm90ELb0ELb0ELb1ELb1ELb1ELb0ELb1ELb1ELb0ELb1ELb1ELb0EEENS1_21CollectiveEpilogueFwdINS6_IJSA_NS7_ILi256EEESB_EEES9_SE_SG_Li256ELb1ELb1ELb1ELb0EEENS1_36VarlenDynamicPersistentTileSchedulerILi128ELi96ELi256ELi128ELb1ELb1ELb1ELb0ELb1ELb1EEEEEEEEEvNT_6ParamsE)
        .other          _ZN7cutlass13device_kernelIN5flash11enable_sm90INS1_16FlashAttnFwdSm90INS1_25CollectiveMainloopFwdSm90ILi2EN4cute5tupleIJNS5_1CILi1EEES8_S8_EEENS6_IJNS7_ILi128EEENS7_ILi96EEENS7_ILi64EEEEEELi256ENS_6half_tEfNS_4arch4Sm90ELb0ELb0ELb1ELb1ELb1ELb0ELb1ELb1ELb0ELb1ELb1ELb0EEENS1_21CollectiveEpilogueFwdINS6_IJSA_NS7_ILi256EEESB_EEES9_SE_SG_Li256ELb1ELb1ELb1ELb0EEENS1_36VarlenDynamicPersistentTileSchedulerILi128ELi96ELi256ELi128ELb1ELb1ELb1ELb0ELb1ELb1EEEEEEEEEvNT_6ParamsE,@"STO_CUDA_ENTRY STV_DEFAULT"
_ZN7cutlass13device_kernelIN5flash11enable_sm90INS1_16FlashAttnFwdSm90INS1_25CollectiveMainloopFwdSm90ILi2EN4cute5tupleIJNS5_1CILi1EEES8_S8_EEENS6_IJNS7_ILi128EEENS7_ILi96EEENS7_ILi64EEEEEELi256ENS_6half_tEfNS_4arch4Sm90ELb0ELb0ELb1ELb1ELb1ELb0ELb1ELb1ELb0ELb1ELb1ELb0EEENS1_21CollectiveEpilogueFwdINS6_IJSA_NS7_ILi256EEESB_EEES9_SE_SG_Li256ELb1ELb1ELb1ELb0EEENS1_36VarlenDynamicPersistentTileSchedulerILi128ELi96ELi256ELi128ELb1ELb1ELb1ELb0ELb1ELb1EEEEEEEEEvNT_6ParamsE:
        /* <DEDUP_REMOVED lines=47> */
.L_x_1129:
        /* <DEDUP_REMOVED lines=22> */
.L_x_1130:
        /* <DEDUP_REMOVED lines=18> */
.L_x_1131:
        /* <DEDUP_REMOVED lines=22> */
.L_x_1132:
        /* <DEDUP_REMOVED lines=23> */
.L_x_1133:
[----:B------:R-:W-:Y:S01]  /*0840*/  UISETP.NE.AND UP0, UPT, UR9, URZ, UPT ;  /* 0x0000003f0900728c */ /* 0x000fe2000bf05270 */
[----:B------:R-:W-:Y:S01]  /*0850*/  NOP ;  /* 0x0000000000007918 */ /* 0x000fe20000000000 */
[----:B0-----:R-:W-:Y:S01]  /*0860*/  UMOV UR4, 0x1 ;  /* 0x0000000100047882 */ /* 0x001fe20000000000 */
[----:B------:R-:W-:Y:S01]  /*0870*/  ULDC.64 UR36, c[0x0][0x208] ;  /* 0x0000820000247ab9 */ /* 0x000fe20000000a00 */
[----:B------:R-:W-:Y:S01]  /*0880*/  USEL UR4, UR4, 0x2, !UP0 ;  /* 0x0000000204047887 */ /* 0x000fe2000c000000 */
[----:B-1234-:R-:W-:Y:S01]  /*0890*/  BAR.SYNC.DEFER_BLOCKING 0x0 ;  /* 0x0000000000007b1d */ /* 0x01efe20000010000 */
[----:B------:R-:W-:-:S04]  /*08a0*/  PLOP3.LUT P0, PT, PT, PT, UP0, 0x80, 0x0 ;  /* 0x000000000000781c */ /* 0x000fc80003f0f008 */
[----:B------:R-:W-:-:S05]  /*08b0*/  IMAD.U32 R3, RZ, RZ, UR4 ;  /* 0x00000004ff037e24 */ /* 0x000fca000f8e00ff */
[----:B------:R0:W-:Y:S04]  /*08c0*/  STL [R1+0x38], R3 ;  /* 0x0000380301007387 */ /* 0x0001e80000100800 */
[----:B------:R-:W-:Y:S05]  /*08d0*/  @!P0 BRA `(.L_x_1134) ;  /* 0x000000b800e48947 */ /* 0x000fea0003800000 */
.L_x_1135:
[----:B------:R-:W-:-:S08]  /*08e0*/  NOP ;  /* 0x0000000000007918 */ /* 0x000fd00000000000 */
[----:B------:R-:W1:Y:S02]  /*08f0*/  USETMAXREG.TRY_ALLOC.CTAPOOL UP0, 0xe8 ;  /* 0x000000e8000079c8 */ /* 0x000e640008000600 */
[----:B-1----:R-:W-:-:S13]  /*0900*/  PLOP3.LUT P0, PT, PT, PT, UP0, 0x80, 0x0 ;  /* 0x000000000000781c */ /* 0x002fda0003f0f008 */
[----:B------:R-:W-:Y:S05]  /*0910*/  @!P0 BRA `(.L_x_1135) ;  /* 0xfffffffc00f08947 */ /* 0x000fea000383ffff */
[----:B------:R-:W-:Y:S01]  /*0920*/  SHF.R.U32.HI R2, RZ, 0x7, R0 ;  /* 0x00000007ff027819 */ /* 0x000fe20000011600 */
[----:B------:R-:W1:Y:S08]  /*0930*/  S2UR UR5, SR_CgaCtaId ;  /* 0x00000000000579c3 */ /* 0x000e700000008800 */
[----:B------:R-:W-:Y:S06]  /*0940*/  BAR.ARV 0x8, 0x180 ;  /* 0x0206000000007b1d */ /* 0x000fec0000002000 */
[----:B------:R-:W-:Y:S01]  /*0950*/  ISETP.NE.AND P0, PT, R2, 0x1, PT ;  /* 0x000000010200780c */ /* 0x000fe20003f05270 */
[----:B------:R-:W-:-:S12]  /*0960*/  UMOV UR4, 0x400 ;  /* 0x0000040000047882 */ /* 0x000fd80000000000 */
[----:B------:R-:W-:Y:S06]  /*0970*/  @!P0 BAR.ARV 0x9, 0x100 ;  /* 0x0244000000008b1d */ /* 0x000fec0000002000 */
[----:B-1----:R-:W-:Y:S02]  /*0980*/  ULEA UR4, UR5, UR4, 0x18 ;  /* 0x0000000405047291 */ /* 0x002fe4000f8ec03f */
[----:B------:R-:W-:Y:S07]  /*0990*/  BAR.SYNC.DEFER_BLOCKING 0x5, 0x180 ;  /* 0x0146000000007b1d */ /* 0x000fee0000010000 */
[----:B------:R-:W1:Y:S01]  /*09a0*/  LDS.128 R12, [UR4+0x324d0] ;  /* 0x0324d004ff0c7984 */ /* 0x000e620008000c00 */
[----:B------:R-:W-:Y:S01]  /*09b0*/  ULDC UR4, c[0x0][0xd3c] ;  /* 0x00034f0000047ab9 */ /* 0x000fe20000000800 */
[----:B------:R-:W-:Y:S06]  /*09c0*/  BAR.ARV 0x4, 0x180 ;  /* 0x0106000000007b1d */ /* 0x000fec0000002000 */
[----:B-1----:R-:W-:-:S13]  /*09d0*/  ISETP.GE.AND P0, PT, R15, UR4, PT ;  /* 0x000000040f007c0c */ /* 0x002fda000bf06270 */
[----:B------:R-:W-:Y:S05]  /*09e0*/  @P0 EXIT ;  /* 0x000000000000094d */ /* 0x000fea0003800000 */
[----:B------:R-:W2:Y:S01]  /*09f0*/  LDL R2, [R1+0x38] ;  /* 0x0000380001027983 */ /* 0x000ea20000100800 */
[----:B------:R-:W-:Y:S01]  /*0a00*/  VIADD R0, R0, 0xffffff80 ;  /* 0xffffff8000007836 */ /* 0x000fe20000000000 */
[----:B------:R-:W-:Y:S01]  /*0a10*/  R2UR UR4, R13 ;  /* 0x000000000d0472ca */ /* 0x000fe200000e0000 */
[----:B------:R-:W-:Y:S01]  /*0a20*/  UMOV UR39, URZ ;  /* 0x0000003f00277c82 */ /* 0x000fe20008000000 */
[----:B------:R-:W-:Y:S01]  /*0a30*/  R2UR UR5, R15 ;  /* 0x000000000f0572ca */ /* 0x000fe200000e0000 */
[----:B------:R-:W-:Y:S01]  /*0a40*/  UMOV UR38, URZ ;  /* 0x0000003f00267c82 */ /* 0x000fe20008000000 */
[----:B0-----:R-:W-:-:S04]  /*0a50*/  SHF.R.S32.HI R3, RZ, 0x1f, R0 ;  /* 0x0000001fff037819 */ /* 0x001fc80000011400 */
[CC--:B------:R-:W-:Y:S02]  /*0a60*/  LEA.HI R4, R3.reuse, R0.reuse, RZ, 0x4 ;  /* 0x0000000003047211 */ /* 0x0c0fe400078f20ff */
[----:B------:R-:W-:-:S04]  /*0a70*/  LEA.HI R7, R3, R0, RZ, 0x2 ;  /* 0x0000000003077211 */ /* 0x000fc800078f10ff */
[----:B------:R-:W-:Y:S02]  /*0a80*/  LOP3.LUT R11, R7, 0xfffffffc, RZ, 0xc0, !PT ;  /* 0xfffffffc070b7812 */ /* 0x000fe400078ec0ff */
[----:B------:R-:W-:-:S03]  /*0a90*/  SHF.R.S32.HI R7, RZ, 0x4, R4 ;  /* 0x00000004ff077819 */ /* 0x000fc60000011404 */
[----:B------:R-:W-:Y:S01]  /*0aa0*/  IMAD.IADD R12, R0, 0x1, -R11 ;  /* 0x00000001000c7824 */ /* 0x000fe200078e0a0b */
[----:B--2---:R-:W-:Y:S02]  /*0ab0*/  R2UR UR6, R2 ;  /* 0x00000000020672ca */ /* 0x004fe400000e0000 */
[----:B------:R-:W-:-:S04]  /*0ac0*/  LEA.HI R2, R3, R0, RZ, 0x7 ;  /* 0x0000000003027211 */ /* 0x000fc800078f38ff */
[----:B------:R-:W-:-:S05]  /*0ad0*/  LOP3.LUT R5, R2, 0xffffff80, RZ, 0xc0, !PT ;  /* 0xffffff8002057812 */ /* 0x000fca00078ec0ff */
[----:B------:R-:W-:Y:S01]  /*0ae0*/  IMAD.IADD R16, R0, 0x1, -R5 ;  /* 0x0000000100107824 */ /* 0x000fe200078e0a05 */
[----:B------:R-:W-:Y:S01]  /*0af0*/  LEA.HI R5, R3, R0, RZ, 0x5 ;  /* 0x0000000003057211 */ /* 0x000fe200078f28ff */
[----:B------:R-:W-:Y:S01]  /*0b00*/  ULOP3.LUT UR6, UR6, 0x1, URZ, 0xfc, !UPT ;  /* 0x0000000106067892 */ /* 0x000fe2000f8efc3f */
[C---:B------:R-:W-:Y:S02]  /*0b10*/  LOP3.LUT R3, R4.reuse, 0x3fffff0, RZ, 0xc0, !PT ;  /* 0x03fffff004037812 */ /* 0x040fe400078ec0ff */
[----:B------:R-:W-:Y:S01]  /*0b20*/  SHF.R.S32.HI R8, RZ, 0x1f, R16 ;  /* 0x0000001fff087819 */ /* 0x000fe20000011410 */
[----:B------:R-:W-:Y:S01]  /*0b30*/  IMAD.SHL.U32 R6, R5, 0x20, RZ ;  /* 0x0000002005067824 */ /* 0x000fe200078e00ff */
[----:B------:R-:W-:Y:S01]  /*0b40*/  LEA.HI R4, R4, R7, RZ, 0x1 ;  /* 0x0000000704047211 */ /* 0x000fe200078f08ff */
[----:B------:R-:W-:Y:S01]  /*0b50*/  IMAD.IADD R5, R0, 0x1, -R3 ;  /* 0x0000000100057824 */ /* 0x000fe200078e0a03 */
[CC--:B------:R-:W-:Y:S01]  /*0b60*/  LEA.HI R9, R8.reuse, R16.reuse, RZ, 0x2 ;  /* 0x0000001008097211 */ /* 0x0c0fe200078f10ff */
[----:B------:R-:W-:Y:S01]  /*0b70*/  STL [R1+0x20], R16 ;  /* 0x0000201001007387 */ /* 0x000fe20000100800 */
[----:B------:R-:W-:-:S02]  /*0b80*/  LEA.HI R8, R8, R16, RZ, 0x5 ;  /* 0x0000001008087211 */ /* 0x000fc400078f28ff */
[--C-:B------:R-:W-:Y:S02]  /*0b90*/  SHF.R.S32.HI R10, RZ, 0x2, R9.reuse ;  /* 0x00000002ff0a7819 */ /* 0x100fe40000011409 */
[----:B------:R-:W-:Y:S02]  /*0ba0*/  SHF.R.S32.HI R3, RZ, 0x1f, R9 ;  /* 0x0000001fff037819 */ /* 0x000fe40000011409 */
[----:B------:R-:W-:Y:S02]  /*0bb0*/  LOP3.LUT R6, R6, 0xfffffc00, RZ, 0xc0, !PT ;  /* 0xfffffc0006067812 */ /* 0x000fe400078ec0ff */
[----:B------:R-:W-:Y:S02]  /*0bc0*/  LEA.HI R0, R3, R10, RZ, 0x3 ;  /* 0x0000000a03007211 */ /* 0x000fe400078f18ff */
[----:B------:R-:W-:Y:S01]  /*0bd0*/  SHF.R.S32.HI R3, RZ, 0x7, R2 ;  /* 0x00000007ff037819 */ /* 0x000fe20000011402 */
[----:B------:R-:W-:Y:S01]  /*0be0*/  IMAD R5, R5, 0x40, R6 ;  /* 0x0000004005057824 */ /* 0x000fe200078e0206 */
[----:B------:R-:W-:Y:S01]  /*0bf0*/  LOP3.LUT R11, R0, 0xfffffff8, RZ, 0xc0, !PT ;  /* 0xfffffff8000b7812 */ /* 0x000fe200078ec0ff */
[----:B------:R-:W-:Y:S01]  /*0c00*/  IMAD.MOV.U32 R6, RZ, RZ, R14 ;  /* 0x000000ffff067224 */ /* 0x000fe200078e000e */
[----:B------:R-:W-:-:S02]  /*0c10*/  LEA.HI R2, R2, R3, RZ, 0x1 ;  /* 0x0000000302027211 */ /* 0x000fc400078f08ff */
[----:B------:R-:W-:Y:S01]  /*0c20*/  LOP3.LUT R4, R4, 0x1ffffffe, RZ, 0xc0, !PT ;  /* 0x1ffffffe04047812 */ /* 0x000fe200078ec0ff */
[----:B------:R-:W-:Y:S01]  /*0c30*/  IMAD.IADD R11, R10, 0x1, -R11 ;  /* 0x000000010a0b7824 */ /* 0x000fe200078e0a0b */
[----:B------:R-:W-:Y:S02]  /*0c40*/  LOP3.LUT R2, R2, 0x3fffffe, RZ, 0xc0, !PT ;  /* 0x03fffffe02027812 */ /* 0x000fe400078ec0ff */
[----:B------:R-:W-:Y:S01]  /*0c50*/  SHF.R.S32.HI R8, RZ, 0x5, R8 ;  /* 0x00000005ff087819 */ /* 0x000fe20000011408 */
[----:B------:R-:W-:Y:S01]  /*0c60*/  IMAD.IADD R4, R7, 0x1, -R4 ;  /* 0x0000000107047824 */ /* 0x000fe200078e0a04 */
[----:B------:R-:W-:Y:S01]  /*0c70*/  LEA.HI R0, R12, R12, RZ, 0x1 ;  /* 0x0000000c0c007211 */ /* 0x000fe200078f08ff */
[----:B------:R-:W-:Y:S01]  /*0c80*/  IMAD.IADD R2, R3, 0x1, -R2 ;  /* 0x0000000103027824 */ /* 0x000fe200078e0a02 */
[----:B------:R-:W-:Y:S01]  /*0c90*/  LOP3.LUT R9, R9, 0x7ffffffc, RZ, 0xc0, !PT ;  /* 0x7ffffffc09097812 */ /* 0x000fe200078ec0ff */
[----:B------:R-:W-:Y:S01]  /*0ca0*/  IMAD R11, R8, 0x10, R11 ;  /* 0x00000010080b7824 */ /* 0x000fe200078e020b */
[----:B------:R-:W-:Y:S01]  /*0cb0*/  LOP3.LUT R3, R0, 0x1ffffffe, RZ, 0xc0, !PT ;  /* 0x1ffffffe00037812 */ /* 0x000fe200078ec0ff */
[----:B------:R-:W-:-:S02]  /*0cc0*/  IMAD R4, R4, 0x8, R5 ;  /* 0x0000000804047824 */ /* 0x000fc400078e0205 */
[----:B------:R-:W-:Y:S02]  /*0cd0*/  IMAD R0, R2, 0x40, R11 ;  /* 0x0000004002007824 */ /* 0x000fe400078e020b */
[----:B------:R-:W-:Y:S01]  /*0ce0*/  IMAD.IADD R3, R12, 0x1, -R3 ;  /* 0x000000010c037824 */ /* 0x000fe200078e0a03 */
[----:B------:R-:W-:Y:S01]  /*0cf0*/  STL [R1+0x30], R4 ;  /* 0x0000300401007387 */ /* 0x000fe20000100800 */
[----:B------:R-:W-:Y:S01]  /*0d00*/  IMAD.U32 R2, RZ, RZ, UR6 ;  /* 0x00000006ff027e24 */ /* 0x000fe2000f8e00ff */
[----:B------:R-:W-:Y:S01]  /*0d10*/  UMOV UR6, URZ ;  /* 0x0000003f00067c82 */ /* 0x000fe20008000000 */
[----:B------:R-:W-:Y:S01]  /*0d20*/  IMAD.IADD R9, R16, 0x1, -R9 ;  /* 0x0000000110097824 */ /* 0x000fe200078e0a09 */
[----:B------:R0:W-:Y:S03]  /*0d30*/  STL [R1+0x28], R0 ;  /* 0x0000280001007387 */ /* 0x0001e60000100800 */
[----:B------:R-:W-:Y:S01]  /*0d40*/  IMAD.SHL.U32 R23, R9, 0x2, RZ ;  /* 0x0000000209177824 */ /* 0x000fe200078e00ff */
[----:B------:R1:W-:Y:S03]  /*0d50*/  STL [R1+0x34], R2 ;  /* 0x0000340201007387 */ /* 0x0003e60000100800 */
[----:B------:R-:W-:-:S02]  /*0d60*/  VIADD R10, R23, 0x8 ;  /* 0x00000008170a7836 */ /* 0x000fc40000000000 */
[----:B------:R-:W-:Y:S02]  /*0d70*/  VIADD R8, R23, 0x10 ;  /* 0x0000001017087836 */ /* 0x000fe40000000000 */
        /* <DEDUP_REMOVED lines=8> */
[C---:B-1----:R-:W-:Y:S01]  /*0e00*/  VIADD R2, R23.reuse, 0x30 ;  /* 0x0000003017027836 */ /* 0x042fe20000000000 */
[----:B------:R-:W-:Y:S01]  /*0e10*/  SHF.R.S32.HI R8, RZ, 0x1f, R5 ;  /* 0x0000001fff087819 */ /* 0x000fe20000011405 */
[C---:B------:R-:W-:Y:S01]  /*0e20*/  VIADD R229, R23.reuse, 0x38 ;  /* 0x0000003817e57836 */ /* 0x040fe20000000000 */
[----:B------:R-:W-:Y:S01]  /*0e30*/  SHF.R.S32.HI R7, RZ, 0x1f, R4 ;  /* 0x0000001fff077819 */ /* 0x000fe20000011404 */
[C---:B------:R-:W-:Y:S01]  /*0e40*/  VIADD R228, R23.reuse, 0x40 ;  /* 0x0000004017e47836 */ /* 0x040fe20000000000 */
[----:B------:R-:W-:Y:S01]  /*0e50*/  SHF.R.S32.HI R5, RZ, 0x1f, R2 ;  /* 0x0000001fff057819 */ /* 0x000fe20000011402 */
[C---:B------:R-:W-:Y:S01]  /*0e60*/  VIADD R227, R23.reuse, 0x48 ;  /* 0x0000004817e37836 */ /* 0x040fe20000000000 */
[----:B------:R-:W-:Y:S01]  /*0e70*/  SHF.R.S32.HI R4, RZ, 0x1f, R229 ;  /* 0x0000001fff047819 */ /* 0x000fe200000114e5 */
[----:B0-----:R-:W-:Y:S01]  /*0e80*/  IMAD.U32 R0, RZ, RZ, UR6 ;  /* 0x00000006ff007e24 */ /* 0x001fe2000f8e00ff */
        /* <DEDUP_REMOVED lines=38> */
.L_x_1186:
[----:B------:R-:W-:Y:S01]  /*10f0*/  ULDC.64 UR6, c[0x0][0xd88] ;  /* 0x0003620000067ab9 */ /* 0x000fe20000000a00 */
[----:B01----:R-:W0:Y:S01]  /*1100*/  LDC.64 R4, c[0x0][0x418] ;  /* 0x00010600ff047b82 */ /* 0x003e220000000a00 */
[----:B------:R-:W-:-:S06]  /*1110*/  UIMAD.WIDE UR6, UR5, 0x4, UR6 ;  /* 0x00000004050678a5 */ /* 0x000fcc000f8e0206 */
[----:B------:R-:W-:Y:S01]  /*1120*/  IMAD.U32 R200, RZ, RZ, UR6 ;  /* 0x00000006ffc87e24 */ /* 0x000fe2000f8e00ff */
[----:B------:R-:W1:Y:S01]  /*1130*/  LDC R0, c[0x0][0x424] ;  /* 0x00010900ff007b82 */ /* 0x000e620000000800 */
[----:B------:R-:W-:Y:S01]  /*1140*/  IMAD.U32 R201, RZ, RZ, UR7 ;  /* 0x00000007ffc97e24 */ /* 0x000fe2000f8e00ff */
[----:B------:R-:W-:-:S04]  /*1150*/  ULDC.64 UR6, c[0x0][0xb20] ;  /* 0x0002c80000067ab9 */ /* 0x000fc80000000a00 */
[----:B--2---:R-:W2:Y:S01]  /*1160*/  LDG.E R200, desc[UR36][R200.64] ;  /* 0x00000024c8c87981 */ /* 0x004ea2000c1e1900 */
[----:B------:R-:W-:Y:S01]  /*1170*/  ISETP.NE.U32.AND P0, PT, RZ, UR6, PT ;  /* 0x00000006ff007c0c */ /* 0x000fe2000bf05070 */
[----:B---34-:R-:W3:Y:S01]  /*1180*/  LDC R9, c[0x0][0x2f0] ;  /* 0x0000bc00ff097b82 */ /* 0x018ee20000000800 */
[----:B------:R-:W-:Y:S02]  /*1190*/  IMAD.MOV.U32 R7, RZ, RZ, RZ ;  /* 0x000000ffff077224 */ /* 0x000fe400078e00ff */
[----:B------:R-:W-:Y:S02]  /*11a0*/  ISETP.NE.AND.EX P0, PT, RZ, UR7, PT, P0 ;  /* 0x00000007ff007c0c */ /* 0x000fe4000bf05300 */
[----:B--2---:R-:W-:-:S11]  /*11b0*/  SHF.R.S32.HI R8, RZ, 0x1f, R200 ;  /* 0x0000001fff087819 */ /* 0x004fd600000114c8 */
[C---:B------:R-:W-:Y:S01]  /*11c0*/  @P0 LEA R2, P1, R200.reuse, UR6, 0x2 ;  /* 0x00000006c8020c11 */ /* 0x040fe2000f8210ff */
[----:B------:R2:W-:Y:S03]  /*11d0*/  STL [R1+0x14], R8 ;  /* 0x0000140801007387 */ /* 0x0005e60000100800 */
[----:B------:R-:W-:Y:S01]  /*11e0*/  @P0 LEA.HI.X R3, R200, UR7, R8, 0x2, P1 ;  /* 0x00000007c8030c11 */ /* 0x000fe200088f1408 */
[----:B------:R-:W-:Y:S02]  /*11f0*/  ULDC.64 UR6, c[0x0][0xb18] ;  /* 0x0002c60000067ab9 */ /* 0x000fe40000000a00 */
[----:B------:R-:W-:Y:S02]  /*1200*/  ISETP.NE.U32.AND P1, PT, RZ, UR6, PT ;  /* 0x00000006ff007c0c */ /* 0x000fe4000bf25070 */
[----:B------:R2:W5:Y:S01]  /*1210*/  @P0 LDG.E R7, desc[UR36][R2.64] ;  /* 0x0000002402070981 */ /* 0x000562000c1e1900 */
[----:B0-----:R-:W-:-:S02]  /*1220*/  ISETP.NE.U32.AND P0, PT, R4, RZ, PT ;  /* 0x000000ff0400720c */ /* 0x001fc40003f05070 */
[----:B------:R-:W-:Y:S02]  /*1230*/  ISETP.NE.AND.EX P1, PT, RZ, UR7, PT, P1 ;  /* 0x00000007ff007c0c */ /* 0x000fe4000bf25310 */
[----:B------:R-:W-:-:S04]  /*1240*/  ISETP.NE.AND.EX P0, PT, R5, RZ, PT, P0 ;  /* 0x000000ff0500720c */ /* 0x000fc80003f05300 */
[----:B-1----:R-:W-:-:S05]  /*1250*/  SEL R0, R0, 0x1, P0 ;  /* 0x0000000100007807 */ /* 0x002fca0000000000 */
[----:B---3--:R-:W-:Y:S02]  /*1260*/  IMAD R152, R0, R9, RZ ;  /* 0x0000000900987224 */ /* 0x008fe400078e02ff */
[----:B------:R-:W-:-:S04]  /*1270*/  @P1 LEA R4, P0, R200, UR6, 0x2 ;  /* 0x00000006c8041c11 */ /* 0x000fc8000f8010ff */
[----:B------:R-:W-:-:S05]  /*1280*/  @P1 LEA.HI.X R5, R200, UR7, R8, 0x2, P0 ;  /* 0x00000007c8051c11 */ /* 0x000fca00080f1408 */
[----:B------:R2:W5:Y:S01]  /*1290*/  @P1 LDG.E R152, desc[UR36][R4.64] ;  /* 0x0000002404981981 */ /* 0x000562000c1e1900 */
[----:B------:R-:W-:-:S05]  /*12a0*/  IMAD.U32 R0, RZ, RZ, UR4 ;  /* 0x00000004ff007e24 */ /* 0x000fca000f8e00ff */
[----:B------:R2:W-:Y:S01]  /*12b0*/  STL [R1+0x18], R0 ;  /* 0x0000180001007387 */ /* 0x0005e20000100800 */
[----:B------:R-:W-:Y:S05]  /*12c0*/  @P1 BRA `(.L_x_1136) ;  /* 0x0000000000241947 */ /* 0x000fea0003800000 */
[----:B------:R-:W-:Y:S02]  /*12d0*/  ULDC.64 UR4, c[0x0][0xb00] ;  /* 0x0002c00000047ab9 */ /* 0x000fe40000000a00 */
[----:B------:R-:W-:-:S04]  /*12e0*/  ISETP.NE.U32.AND P0, PT, RZ, UR4, PT ;  /* 0x00000004ff007c0c */ /* 0x000fc8000bf05070 */
[----:B------:R-:W-:-:S13]  /*12f0*/  ISETP.NE.AND.EX P0, PT, RZ, UR5, PT, P0 ;  /* 0x00000005ff007c0c */ /* 0x000fda000bf05300 */
[----:B------:R-:W-:Y:S05]  /*1300*/  @!P0 BRA `(.L_x_1136) ;  /* 0x0000000000148947 */ /* 0x000fea0003800000 */
[----:B--2---:R-:W0:Y:S02]  /*1310*/  LDC.64 R2, c[0x0][0xb00] ;  /* 0x0002c000ff027b82 */ /* 0x004e240000000a00 */
[----:B0-----:R-:W-:-:S05]  /*1320*/  IMAD.WIDE R2, R200, 0x4, R2 ;  /* 0x00000004c8027825 */ /* 0x001fca00078e0202 */
[----:B-----5:R-:W2:Y:S04]  /*1330*/  LDG.E R152, desc[UR36][R2.64] ;  /* 0x0000002402987981 */ /* 0x020ea8000c1e1900 */
[----:B------:R-:W2:Y:S02]  /*1340*/  LDG.E R5, desc[UR36][R2.64+0x4] ;  /* 0x0000042402057981 */ /* 0x000ea4000c1e1900 */
[----:B--2---:R-:W-:-:S07]  /*1350*/  IMAD.IADD R152, R5, 0x1, -R152 ;  /* 0x0000000105987824 */ /* 0x004fce00078e0a98 */
.L_x_1136:
[----:B-----5:R-:W-:Y:S01]  /*1360*/  IMAD.IADD R152, R152, 0x1, -R7 ;  /* 0x0000000198987824 */ /* 0x020fe200078e0a07 */
[----:B--2---:R-:W-:-:S03]  /*1370*/  LOP3.LUT R2, R6, 0xff000000, RZ, 0xc0, !PT ;  /* 0xff00000006027812 */ /* 0x004fc600078ec0ff */
[C---:B------:R-:W-:Y:S01]  /*1380*/  VIADD R0, R152.reuse, 0x5f ;  /* 0x0000005f98007836 */ /* 0x040fe20000000000 */
[----:B------:R-:W-:Y:S02]  /*1390*/  SHF.R.U32.HI R3, RZ, 0x8, R2 ;  /* 0x00000008ff037819 */ /* 0x000fe40000011602 */
[----:B------:R-:W-:Y:S01]  /*13a0*/  ISETP.GE.AND P0, PT, R152, 0x1, PT ;  /* 0x000000019800780c */ /* 0x000fe20003f06270 */
[----:B------:R-:W-:Y:S01]  /*13b0*/  IMAD.HI R4, R0, 0x2aaaaaab, RZ ;  /* 0x2aaaaaab00047827 */ /* 0x000fe200078e02ff */
[----:B------:R-:W-:-:S04]  /*13c0*/  LOP3.LUT R0, R6, 0xff0000, RZ, 0xc0, !PT ;  /* 0x00ff000006007812 */ /* 0x000fc800078ec0ff */
[----:B------:R-:W-:Y:S01]  /*13d0*/  LEA.HI R0, R0, R3, RZ, 0x10 ;  /* 0x0000000300007211 */ /* 0x000fe200078f80ff */
[----:B------:R-:W-:Y:S01]  /*13e0*/  IMAD.MOV.U32 R3, RZ, RZ, RZ ;  /* 0x000000ffff037224 */ /* 0x000fe200078e00ff */
[----:B------:R-:W-:Y:S02]  /*13f0*/  SHF.R.U32.HI R5, RZ, 0x1f, R4 ;  /* 0x0000001fff057819 */ /* 0x000fe40000011604 */
[----:B------:R-:W-:Y:S02]  /*1400*/  LOP3.LUT R11, R0, 0xff, RZ, 0xc0, !PT ;  /* 0x000000ff000b7812 */ /* 0x000fe400078ec0ff */
[----:B------:R-:W-:Y:S02]  /*1410*/  LEA.HI.SX32 R164, R4, R5, 0x1c ;  /* 0x0000000504a47211 */ /* 0x000fe400078fe2ff */
[----:B------:R-:W-:Y:S01]  /*1420*/  SHF.R.U32.HI R202, RZ, 0x10, R0 ;  /* 0x00000010ffca7819 */ /* 0x000fe20000011600 */
[----:B------:R0:W-:Y:S01]  /*1430*/  STL [R1+0x10], R11 ;  /* 0x0000100b01007387 */ /* 0x0001e20000100800 */
[----:B------:R-:W-:Y:S05]  /*1440*/  @!P0 BRA `(.L_x_1137) ;  /* 0x0000000000748947 */ /* 0x000fea0003800000 */
[----:B------:R-:W1:Y:S01]  /*1450*/  LDC R3, c[0x0][0xae8] ;  /* 0x0002ba00ff037b82 */ /* 0x000e620000000800 */
[----:B------:R-:W-:-:S04]  /*1460*/  ISETP.NE.AND P0, PT, R202, RZ, PT ;  /* 0x000000ffca00720c */ /* 0x000fc80003f05270 */
[----:B-1----:R-:W-:-:S04]  /*1470*/  SEL R9, R202, R3, P0 ;  /* 0x00000003ca097207 */ /* 0x002fc80000000000 */
[-C--:B------:R-:W-:Y:S02]  /*1480*/  IABS R5, R9.reuse ;  /* 0x0000000900057213 */ /* 0x080fe40000000000 */
[----:B------:R-:W-:Y:S02]  /*1490*/  IADD3 R0, R164, -0x1, R9 ;  /* 0xffffffffa4007810 */ /* 0x000fe40007ffe009 */
[----:B------:R-:W1:Y:S01]  /*14a0*/  I2F.RP R4, R5 ;  /* 0x0000000500047306 */ /* 0x000e620000209400 */
[----:B------:R-:W-:-:S05]  /*14b0*/  IABS R10, R9 ;  /* 0x00000009000a7213 */ /* 0x000fca0000000000 */
[----:B------:R-:W-:Y:S02]  /*14c0*/  IMAD.MOV R10, RZ, RZ, -R10 ;  /* 0x000000ffff0a7224 */ /* 0x000fe400078e0a0a */
[----:B-1----:R-:W1:Y:S02]  /*14d0*/  MUFU.RCP R4, R4 ;  /* 0x0000000400047308 */ /* 0x002e640000001000 */
[----:B-1----:R-:W-:Y:S01]  /*14e0*/  VIADD R2, R4, 0xffffffe ;  /* 0x0ffffffe04027836 */ /* 0x002fe20000000000 */
[----:B------:R-:W-:Y:S02]  /*14f0*/  IABS R4, R0 ;  /* 0x0000000000047213 */ /* 0x000fe40000000000 */
[----:B------:R-:W-:-:S03]  /*1500*/  LOP3.LUT R0, R0, R9, RZ, 0x3c, !PT ;  /* 0x0000000900007212 */ /* 0x000fc600078e3cff */
[----:B------:R1:W2:Y:S01]  /*1510*/  F2I.FTZ.U32.TRUNC.NTZ R3, R2 ;  /* 0x0000000200037305 */ /* 0x0002a2000021f000 */
[----:B------:R-:W-:Y:S01]  /*1520*/  ISETP.GE.AND P2, PT, R0, RZ, PT ;  /* 0x000000ff0000720c */ /* 0x000fe20003f46270 */
[----:B-1----:R-:W-:Y:S02]  /*1530*/  IMAD.MOV.U32 R2, RZ, RZ, RZ ;  /* 0x000000ffff027224 */ /* 0x002fe400078e00ff */
[----:B--2---:R-:W-:-:S04]  /*1540*/  IMAD.MOV R8, RZ, RZ, -R3 ;  /* 0x000000ffff087224 */ /* 0x004fc800078e0a03 */
[----:B------:R-:W-:-:S04]  /*1550*/  IMAD R7, R8, R5, RZ ;  /* 0x0000000508077224 */ /* 0x000fc800078e02ff */
[----:B------:R-:W-:-:S04]  /*1560*/  IMAD.HI.U32 R3, R3, R7, R2 ;  /* 0x0000000703037227 */ /* 0x000fc800078e0002 */
[----:B------:R-:W-:Y:S02]  /*1570*/  IMAD.MOV.U32 R2, RZ, RZ, R10 ;  /* 0x000000ffff027224 */ /* 0x000fe400078e000a */
        /* <DEDUP_REMOVED lines=10> */
.L_x_1137:
[-C--:B------:R-:W-:Y:S01]  /*1620*/  IMAD R22, R11, R3.reuse, RZ ;  /* 0x000000030b167224 */ /* 0x080fe200078e02ff */
[----:B------:R-:W-:Y:S01]  /*1630*/  LOP3.LUT R201, R6, 0xffff, RZ, 0xc0, !PT ;  /* 0x0000ffff06c97812 */ /* 0x000fe200078ec0ff */
[----:B------:R-:W-:Y:S01]  /*1640*/  IMAD.MOV.U32 R0, RZ, RZ, RZ ;  /* 0x000000ffff007224 */ /* 0x000fe200078e00ff */
[----:B------:R-:W-:Y:S02]  /*1650*/  PLOP3.LUT P0, PT, PT, PT, PT, 0x80, 0x0 ;  /* 0x000000000000781c */ /* 0x000fe40003f0f070 */
[----:B------:R-:W-:Y:S02]  /*1660*/  CS2R R150, SRZ ;  /* 0x0000000000967805 */ /* 0x000fe4000001ff00 */
[----:B------:R-:W-:Y:S01]  /*1670*/  VIADDMNMX R164, R22, R3, R164, PT ;  /* 0x0000000316a47246 */ /* 0x000fe200038001a4 */
[----:B------:R-:W-:Y:S01]  /*1680*/  IMAD.MOV.U32 R3, RZ, RZ, RZ ;  /* 0x000000ffff037224 */ /* 0x000fe200078e00ff */
[----:B------:R-:W-:Y:S02]  /*1690*/  CS2R R148, SRZ ;  /* 0x0000000000947805 */ /* 0x000fe4000001ff00 */
[----:B------:R-:W-:-:S02]  /*16a0*/  CS2R R146, SRZ ;  /* 0x0000000000927805 */ /* 0x000fc4000001ff00 */
[----:B------:R-:W-:Y:S02]  /*16b0*/  ISETP.GT.AND P1, PT, R164, R22, PT ;  /* 0x00000016a400720c */ /* 0x000fe40003f24270 */
        /* <DEDUP_REMOVED lines=62> */
[----:B------:R-:W1:Y:S01]  /*1aa0*/  S2R R0, SR_TID.X ;  /* 0x0000000000007919 */ /* 0x000e620000002100 */
[----:B------:R-:W2:Y:S01]  /*1ab0*/  S2UR UR6, SR_CgaCtaId ;  /* 0x00000000000679c3 */ /* 0x000ea20000008800 */
[----:B------:R-:W-:Y:S02]  /*1ac0*/  UMOV UR5, 0x400 ;  /* 0x0000040000057882 */ /* 0x000fe40000000000 */
[----:B--2---:R-:W-:-:S04]  /*1ad0*/  ULEA UR5, UR6, UR5, 0x18 ;  /* 0x0000000506057291 */ /* 0x004fc8000f8ec03f */
[----:B------:R-:W-:Y:S01]  /*1ae0*/  UIADD3 UR5, UR5, 0x18400, URZ ;  /* 0x0001840005057890 */ /* 0x000fe2000fffe03f */
[----:B-1----:R-:W-:-:S03]  /*1af0*/  VIADD R0, R0, 0xffffff80 ;  /* 0xffffff8000007836 */ /* 0x002fc60000000000 */
[----:B------:R-:W-:Y:S02]  /*1b00*/  ULOP3.LUT UP0, URZ, UR5, 0x1bf, URZ, 0xc0, !UPT ;  /* 0x000001bf053f7892 */ /* 0x000fe4000f80c03f */
[----:B------:R-:W-:-:S04]  /*1b10*/  SHF.R.S32.HI R3, RZ, 0x1f, R0 ;  /* 0x0000001fff037819 */ /* 0x000fc80000011400 */
[----:B------:R-:W-:Y:S02]  /*1b20*/  PLOP3.LUT P0, PT, PT, PT, UP0, 0x80, 0x0 ;  /* 0x000000000000781c */ /* 0x000fe40003f0f008 */
[----:B------:R-:W-:-:S04]  /*1b30*/  LEA.HI R3, R3, R0, RZ, 0x7 ;  /* 0x0000000003037211 */ /* 0x000fc800078f38ff */
[----:B------:R-:W-:-:S06]  /*1b40*/  SHF.R.S32.HI R3, RZ, 0x7, R3 ;  /* 0x00000007ff037819 */ /* 0x000fcc0000011403 */
[----:B------:R-:W1:Y:S02]  /*1b50*/  SHFL.IDX PT, R3, R3, RZ, 0x1f ;  /* 0x00001fff03037589 */ /* 0x000e6400000e0000 */
[----:B-1----:R-:W-:-:S13]  /*1b60*/  R2UR UR40, R3 ;  /* 0x00000000032872ca */ /* 0x002fda00000e0000 */
        /* <DEDUP_REMOVED lines=11> */
[----:B------:R1:W2:Y:S01]  /*1c20*/  LDC.64 R2, c[0x4][R0] ;  /* 0x0100000000027b82 */ /* 0x0002a20000000a00 */
[----:B------:R-:W-:Y:S01]  /*1c30*/  IMAD.U32 R5, RZ, RZ, UR5 ;  /* 0x00000005ff057e24 */ /* 0x000fe2000f8e00ff */
[----:B------:R-:W-:Y:S01]  /*1c40*/  ULDC.64 UR4, c[0x4][0xa0] ;  /* 0x0100280000047ab9 */ /* 0x000fe20000000a00 */
[----:B------:R-:W-:Y:S02]  /*1c50*/  IMAD.U32 R10, RZ, RZ, UR6 ;  /* 0x00000006ff0a7e24 */ /* 0x000fe4000f8e00ff */
[----:B------:R-:W-:Y:S02]  /*1c60*/  IMAD.U32 R6, RZ, RZ, UR4 ;  /* 0x00000004ff067e24 */ /* 0x000fe4000f8e00ff */
[----:B------:R-:W-:-:S02]  /*1c70*/  IMAD.U32 R7, RZ, RZ, UR5 ;  /* 0x00000005ff077e24 */ /* 0x000fc4000f8e00ff */
[----:B0-----:R-:W-:Y:S02]  /*1c80*/  IMAD.U32 R11, RZ, RZ, UR7 ;  /* 0x00000007ff0b7e24 */ /* 0x001fe4000f8e00ff */
[----:B------:R-:W-:Y:S02]  /*1c90*/  IMAD.MOV.U32 R8, RZ, RZ, 0x70 ;  /* 0x00000070ff087424 */ /* 0x000fe400078e00ff */
[----:B------:R-:W-:Y:S02]  /*1ca0*/  IMAD.MOV.U32 R12, RZ, RZ, 0x1 ;  /* 0x00000001ff0c7424 */ /* 0x000fe400078e00ff */
[----:B-1----:R-:W-:-:S07]  /*1cb0*/  IMAD.MOV.U32 R13, RZ, RZ, RZ ;  /* 0x000000ffff0d7224 */ /* 0x002fce00078e00ff */
[----:B------:R-:W-:-:S07]  /*1cc0*/  LEPC R20, `(.L_x_1139) ;  /* 0x000000001014794e */ /* 0x000fce0000000000 */
[----:B--2---:R-:W-:Y:S05]  /*1cd0*/  CALL.ABS.NOINC R2 ;  /* 0x0000000002007343 */ /* 0x004fea0003c00000 */
.L_x_1139:
[----:B------:R-:W2:Y:S01]  /*1ce0*/  LDL R2, [R1+0x1c] ;  /* 0x00001c0001027983 */ /* 0x000ea20000100800 */
[----:B------:R-:W-:Y:S01]  /*1cf0*/  MOV R0, 0x400 ;  /* 0x0000040000007802 */ /* 0x000fe20000000f00 */
[----:B------:R-:W1:Y:S01]  /*1d00*/  S2R R3, SR_CgaCtaId ;  /* 0x0000000000037919 */ /* 0x000e620000008800 */
[----:B------:R-:W3:Y:S02]  /*1d10*/  S2R R16, SR_TID.X ;  /* 0x0000000000107919 */ /* 0x000ee40000002100 */
[----:B-1----:R-:W-:Y:S02]  /*1d20*/  LEA R3, R3, R0, 0x18 ;  /* 0x0000000003037211 */ /* 0x002fe400078ec0ff */
[----:B---3--:R-:W-:-:S05]  /*1d30*/  SHF.R.U32.HI R16, RZ, 0x7, R16 ;  /* 0x00000007ff107819 */ /* 0x008fca0000011610 */
[----:B------:R-:W-:Y:S01]  /*1d40*/  VIADD R72, R16, 0x8 ;  /* 0x0000000810487836 */ /* 0x000fe20000000000 */
[----:B--2---:R-:W-:-:S13]  /*1d50*/  R2UR UR5, R2 ;  /* 0x00000000020572ca */ /* 0x004fda00000e0000 */
[----:B------:R-:W-:-:S04]  /*1d60*/  ULEA.HI UR4, UR5, UR5, URZ, 0x1 ;  /* 0x0000000505047291 */ /* 0x000fc8000f8f083f */
[----:B------:R-:W-:-:S04]  /*1d70*/  ULOP3.LUT UR4, UR4, 0xfffffffe, URZ, 0xc0, !UPT ;  /* 0xfffffffe04047892 */ /* 0x000fc8000f8ec03f */
[----:B------:R-:W-:-:S06]  /*1d80*/  UIADD3 UR4, UR5, -UR4, URZ ;  /* 0x8000000405047290 */ /* 0x000fcc000fffe03f */
[----:B------:R-:W-:-:S05]  /*1d90*/  IMAD.U32 R2, RZ, RZ, UR4 ;  /* 0x00000004ff027e24 */ /* 0x000fca000f8e00ff */
[----:B------:R-:W-:-:S04]  /*1da0*/  SHF.L.U32 R0, R2, 0x1f, RZ ;  /* 0x0000001f02007819 */ /* 0x000fc800000006ff */
[----:B------:R-:W1:Y:S02]  /*1db0*/  SYNCS.PHASECHK.TRANS64.TRYWAIT P0, [R3+URZ+0x32400], R0 ;  /* 0x03240000030075a7 */ /* 0x000e64000800017f */
[----:B-1----:R-:W-:Y:S05]  /*1dc0*/  @!P0 BRA `(.L_x_1140) ;  /* 0x0000010800dc8947 */ /* 0x002fea0003800000 */
.L_x_1275:
[----:B------:R-:W2:Y:S01]  /*1dd0*/  LDL R2, [R1+0x34] ;  /* 0x0000340001027983 */ /* 0x000ea20000100800 */
[----:B------:R-:W-:Y:S05]  /*1de0*/  WARPSYNC.ALL ;  /* 0x0000000000007948 */ /* 0x000fea0003800000 */
[----:B------:R3:W-:Y:S01]  /*1df0*/  BAR.SYNC.DEFER_BLOCKING R72, 0x100 ;  /* 0x000400480000751d */ /* 0x0007e20000010000 */
[----:B--2---:R-:W-:-:S13]  /*1e00*/  R2UR UR4, R2 ;  /* 0x00000000020472ca */ /* 0x004fda00000e0000 */
[----:B------:R-:W-:-:S05]  /*1e10*/  IMAD.U32 R2, RZ, RZ, UR4 ;  /* 0x00000004ff027e24 */ /* 0x000fca000f8e00ff */
[----:B------:R-:W-:-:S13]  /*1e20*/  ISETP.NE.AND P0, PT, R2, 0x3, PT ;  /* 0x000000030200780c */ /* 0x000fda0003f05270 */
[----:B---3--:R-:W-:Y:S05]  /*1e30*/  @!P0 BRA `(.L_x_1141) ;  /* 0x0000000000048947 */ /* 0x008fea0003800000 */
[----:B------:R-:W-:Y:S01]  /*1e40*/  BPT.TRAP 0x1 ;  /* 0x000000040000795c */ /* 0x000fe20000300000 */
.L_x_1141:
[----:B------:R-:W-:Y:S01]  /*1e50*/  R2UR UR6, R3 ;  /* 0x00000000030672ca */ /* 0x000fe200000e0000 */
[----:B------:R-:W-:-:S05]  /*1e60*/  IMAD.U32 R2, RZ, RZ, UR39 ;  /* 0x00000027ff027e24 */ /* 0x000fca000f8e00ff */
[----:B------:R-:W-:-:S07]  /*1e70*/  SHF.L.U32 R2, R2, 0x1f, RZ ;  /* 0x0000001f02027819 */ /* 0x000fce00000006ff */
[----:B------:R-:W-:-:S09]  /*1e80*/  ULEA UR6, UR38, UR6, 0x3 ;  /* 0x0000000626067291 */ /* 0x000fd2000f8e183f */
[----:B------:R2:W3:Y:S01]  /*1e90*/  SYNCS.PHASECHK.TRANS64.TRYWAIT P1, [UR6+0x32430], R2 ;  /* 0x03243002ff0075a7 */ /* 0x0004e20008020146 */
[----:B------:R-:W-:Y:S05]  /*1ea0*/  @!P0 BRA `(.L_x_1142) ;  /* 0x0000000000048947 */ /* 0x000fea0003800000 */
[----:B------:R-:W-:Y:S01]  /*1eb0*/  BPT.TRAP 0x1 ;  /* 0x000000040000795c */ /* 0x000fe20000300000 */
.L_x_1142:
[----:B---3--:R-:W-:Y:S05]  /*1ec0*/  @P1 BRA `(.L_x_1143) ;  /* 0x0000000000081947 */ /* 0x008fea0003800000 */
[----:B------:R-:W3:Y:S02]  /*1ed0*/  SYNCS.PHASECHK.TRANS64.TRYWAIT P1, [UR6+0x32430], R2 ;  /* 0x03243002ff0075a7 */ /* 0x000ee40008020146 */
[----:B---3--:R-:W-:Y:S05]  /*1ee0*/  @!P1 BRA `(.L_x_1144) ;  /* 0x0000010800a89947 */ /* 0x008fea0003800000 */
.L_x_1143:
[----:B------:R-:W-:Y:S01]  /*1ef0*/  R2UR UR4, R3 ;  /* 0x00000000030472ca */ /* 0x000fe200000e0000 */
[----:B------:R-:W-:Y:S01]  /*1f00*/  ULOP3.LUT UR41, UR41, 0x10000, URZ, 0xfc, !UPT ;  /* 0x0001000029297892 */ /* 0x000fe2000f8efc3f */
[----:B------:R-:W-:Y:S01]  /*1f10*/  WARPGROUP.ARRIVE ;  /* 0x00000000000079c5 */ /* 0x000fe20000000000 */
[----:B------:R-:W-:Y:S01]  /*1f20*/  UMOV UR9, 0x40000040 ;  /* 0x4000004000097882 */ /* 0x000fe20000000000 */
[----:B------:R-:W-:Y:S01]  /*1f30*/  UMOV UR11, 0x40000040 ;  /* 0x40000040000b7882 */ /* 0x000fe20000000000 */
[----:B------:R-:W-:Y:S01]  /*1f40*/  UIADD3 UR5, UR41, 0x2, URZ ;  /* 0x0000000229057890 */ /* 0x000fe2000fffe03f */
[----:B------:R-:W-:Y:S02]  /*1f50*/  IMAD.U32 R19, RZ, RZ, UR9 ;  /* 0x00000009ff137e24 */ /* 0x000fe4000f8e00ff */
[----:B------:R-:W-:Y:S02]  /*1f60*/  UMOV UR8, UR41 ;  /* 0x0000002900087c82 */ /* 0x000fe40008000000 */
[----:B------:R-:W-:-:S03]  /*1f70*/  IMAD.U32 R18, RZ, RZ, UR8 ;  /* 0x00000008ff127e24 */ /* 0x000fc6000f8e00ff */
[----:B------:R-:W-:-:S04]  /*1f80*/  UIADD3 UR4, UR4, 0x1c400, URZ ;  /* 0x0001c40004047890 */ /* 0x000fc8000fffe03f */
[----:B------:R-:W-:-:S04]  /*1f90*/  USHF.R.U32.HI UR4, URZ, 0x4, UR4 ;  /* 0x000000043f047899 */ /* 0x000fc80008011604 */
[----:B------:R-:W-:-:S04]  /*1fa0*/  ULOP3.LUT UR4, UR4, 0x3fff, URZ, 0xc0, !UPT ;  /* 0x00003fff04047892 */ /* 0x000fc8000f8ec03f */
[----:B------:R-:W-:-:S04]  /*1fb0*/  ULOP3.LUT UR61, UR4, 0x10000, URZ, 0xfc, !UPT ;  /* 0x00010000043d7892 */ /* 0x000fc8000f8efc3f */
[----:B------:R-:W-:-:S04]  /*1fc0*/  UIMAD UR4, UR38, 0x300, UR61 ;  /* 0x00000300260478a4 */ /* 0x000fc8000f8e023d */
[----:B------:R-:W-:-:S03]  /*1fd0*/  UIADD3 UR7, UR4, 0x2, URZ ;  /* 0x0000000204077890 */ /* 0x000fc6000fffe03f */
[----:B------:R-:W-:Y:S02]  /*1fe0*/  UMOV UR10, UR4 ;  /* 0x00000004000a7c82 */ /* 0x000fe40008000000 */
[----:B------:R-:W-:Y:S01]  /*1ff0*/  HGMMA.64x96x16.F32 R24, gdesc[UR8], RZ, !UPT, gsb0 ;  /* 0x01600000081879f0 */ /* 0x000fe2000c0008ff */
[----:B------:R-:W-:Y:S01]  /*2000*/  UMOV UR8, UR5 ;  /* 0x0000000500087c82 */ /* 0x000fe20008000000 */
[----:B------:R-:W-:Y:S01]  /*2010*/  UMOV UR9, 0x40000040 ;  /* 0x4000004000097882 */ /* 0x000fe20000000000 */
[----:B------:R-:W-:Y:S01]  /*2020*/  UMOV UR10, UR7 ;  /* 0x00000007000a7c82 */ /* 0x000fe20008000000 */
[----:B------:R-:W-:Y:S01]  /*2030*/  UMOV UR11, 0x40000040 ;  /* 0x40000040000b7882 */ /* 0x000fe20000000000 */
[----:B------:R-:W-:Y:S01]  /*2040*/  UIADD3 UR5, UR41, 0x4, URZ ;  /* 0x0000000429057890 */ /* 0x000fe2000fffe03f */
[----:B------:R-:W-:Y:S01]  /*2050*/  IMAD.U32 R16, RZ, RZ, UR8 ;  /* 0x00000008ff107e24 */ /* 0x000fe2000f8e00ff */
[----:B------:R-:W-:Y:S01]  /*2060*/  UIADD3 UR7, UR4, 0x4, URZ ;  /* 0x0000000404077890 */ /* 0x000fe2000fffe03f */
[----:B------:R-:W-:Y:S01]  /*2070*/  IMAD.U32 R17, RZ, RZ, UR9 ;  /* 0x00000009ff117e24 */ /* 0x000fe2000f8e00ff */
[----:B------:R-:W-:Y:S01]  /*2080*/  UIADD3 UR4, UR4, 0x6, URZ ;  /* 0x0000000604047890 */ /* 0x000fe2000fffe03f */
[----:B------:R-:W-:-:S02]  /*2090*/  WARPGROUP.DEPBAR.LE gsb0, 0x0 ;  /* 0x00008000000079c5 */ /* 0x000fc40000010000 */
[----:B------:R-:W-:-:S06]  /*20a0*/  WARPGROUP.ARRIVE ;  /* 0x00000000000079c5 */ /* 0x000fcc0000000000 */
[----:B------:R-:W-:Y:S01]  /*20b0*/  HGMMA.64x96x16.F32 R24, gdesc[UR8], R24, gsb0 ;  /* 0x01600000081879f0 */ /* 0x000fe20008000818 */
[----:B------:R-:W-:Y:S01]  /*20c0*/  UMOV UR8, UR5 ;  /* 0x0000000500087c82 */ /* 0x000fe20008000000 */
[----:B------:R-:W-:Y:S01]  /*20d0*/  UMOV UR9, 0x40000040 ;  /* 0x4000004000097882 */ /* 0x000fe20000000000 */
[----:B------:R-:W-:Y:S01]  /*20e0*/  UMOV UR10, UR7 ;  /* 0x00000007000a7c82 */ /* 0x000fe20008000000 */
[----:B------:R-:W-:Y:S01]  /*20f0*/  UMOV UR11, 0x40000040 ;  /* 0x40000040000b7882 */ /* 0x000fe20000000000 */
[----:B------:R-:W-:Y:S01]  /*2100*/  UIADD3 UR5, UR41, 0x6, URZ ;  /* 0x0000000629057890 */ /* 0x000fe2000fffe03f */
[----:B------:R-:W-:Y:S02]  /*2110*/  IMAD.U32 R14, RZ, RZ, UR8 ;  /* 0x00000008ff0e7e24 */ /* 0x000fe4000f8e00ff */
[----:B------:R-:W-:Y:S01]  /*2120*/  IMAD.U32 R15, RZ, RZ, UR9 ;  /* 0x00000009ff0f7e24 */ /* 0x000fe2000f8e00ff */
[----:B------:R-:W-:Y:S02]  /*2130*/  WARPGROUP.DEPBAR.LE gsb0, 0x0 ;  /* 0x00008000000079c5 */ /* 0x000fe40000010000 */
[----:B------:R-:W-:-:S06]  /*2140*/  WARPGROUP.ARRIVE ;  /* 0x00000000000079c5 */ /* 0x000fcc0000000000 */
[----:B------:R-:W-:Y:S01]  /*2150*/  HGMMA.64x96x16.F32 R24, gdesc[UR8], R24, gsb0 ;  /* 0x01600000081879f0 */ /* 0x000fe20008000818 */
[----:B------:R-:W-:Y:S01]  /*2160*/  UMOV UR8, UR5 ;  /* 0x0000000500087c82 */ /* 0x000fe20008000000 */
[----:B------:R-:W-:Y:S01]  /*2170*/  UMOV UR9, 0x40000040 ;  /* 0x4000004000097882 */ /* 0x000fe20000000000 */
[----:B------:R-:W-:Y:S01]  /*2180*/  UMOV UR10, UR4 ;  /* 0x00000004000a7c82 */ /* 0x000fe20008000000 */
[----:B------:R-:W-:Y:S01]  /*2190*/  UMOV UR11, 0x40000040 ;  /* 0x40000040000b7882 */ /* 0x000fe20000000000 */
[----:B------:R-:W-:Y:S02]  /*21a0*/  IMAD.U32 R12, RZ, RZ, UR8 ;  /* 0x00000008ff0c7e24 */ /* 0x000fe4000f8e00ff */
[----:B------:R-:W-:Y:S01]  /*21b0*/  IMAD.U32 R13, RZ, RZ, UR9 ;  /* 0x00000009ff0d7e24 */ /* 0x000fe2000f8e00ff */
[----:B------:R-:W-:Y:S02]  /*21c0*/  WARPGROUP.DEPBAR.LE gsb0, 0x0 ;  /* 0x00008000000079c5 */ /* 0x000fe40000010000 */
[----:B------:R-:W-:-:S06]  /*21d0*/  WARPGROUP.ARRIVE ;  /* 0x00000000000079c5 */ /* 0x000fcc0000000000 */
[----:B------:R-:W-:Y:S03]  /*21e0*/  HGMMA.64x96x16.F32 R24, gdesc[UR8], R24, gsb0 ;  /* 0x01600000081879f0 */ /* 0x000fe60008000818 */
[----:B------:R-:W-:Y:S02]  /*21f0*/  WARPGROUP.DEPBAR.LE gsb0, 0x0 ;  /* 0x00008000000079c5 */ /* 0x000fe40000010000 */
[----:B------:R-:W4:Y:S02]  /*2200*/  SYNCS.PHASECHK.TRANS64.TRYWAIT P1, [R3+URZ+0x32410], R0 ;  /* 0x03241000030075a7 */ /* 0x000f24000802017f */
[----:B----4-:R-:W-:Y:S05]  /*2210*/  @!P1 BRA `(.L_x_1145) ;  /* 0x0000010400f49947 */ /* 0x010fea0003800000 */
.L_x_1276:
[----:B------:R-:W-:Y:S05]  /*2220*/  @!P0 BRA `(.L_x_1146) ;  /* 0x0000000000048947 */ /* 0x000fea0003800000 */
[----:B------:R-:W-:Y:S01]  /*2230*/  BPT.TRAP 0x1 ;  /* 0x000000040000795c */ /* 0x000fe20000300000 */
.L_x_1146:
[----:B------:R0:W0:Y:S01]  /*2240*/  SYNCS.PHASECHK.TRANS64.TRYWAIT P1, [UR6+0x32450], R2 ;  /* 0x03245002ff0075a7 */ /* 0x0000220008020146 */
[----:B------:R-:W-:Y:S05]  /*2250*/  @!P0 BRA `(.L_x_1147) ;  /* 0x0000000000048947 */ /* 0x000fea0003800000 */
[----:B------:R-:W-:Y:S01]  /*2260*/  BPT.TRAP 0x1 ;  /* 0x000000040000795c */ /* 0x000fe20000300000 */
.L_x_1147:
[----:B0-----:R-:W-:Y:S05]  /*2270*/  @P1 BRA `(.L_x_1148) ;  /* 0x0000000000081947 */ /* 0x001fea0003800000 */
[----:B------:R-:W0:Y:S02]  /*2280*/  SYNCS.PHASECHK.TRANS64.TRYWAIT P1, [UR6+0x32450], R2 ;  /* 0x03245002ff0075a7 */ /* 0x000e240008020146 */
[----:B0-----:R-:W-:Y:S05]  /*2290*/  @!P1 BRA `(.L_x_1149) ;  /* 0x0000010400e89947 */ /* 0x001fea0003800000 */
.L_x_1148:
[----:B------:R-:W-:Y:S01]  /*22a0*/  R2UR UR5, R3 ;  /* 0x00000000030572ca */ /* 0x000fe200000e0000 */
[----:B------:R-:W-:Y:S01]  /*22b0*/  WARPGROUP.ARRIVE ;  /* 0x00000000000079c5 */ /* 0x000fe20000000000 */
[----:B------:R-:W-:Y:S01]  /*22c0*/  UMOV UR11, 0x40000040 ;  /* 0x40000040000b7882 */ /* 0x000fe20000000000 */
[----:B------:R-:W-:Y:S01]  /*22d0*/  UMOV UR9, 0x40000040 ;  /* 0x4000004000097882 */ /* 0x000fe20000000000 */
[----:B------:R-:W-:Y:S01]  /*22e0*/  UMOV UR13, 0x40000040 ;  /* 0x40000040000d7882 */ /* 0x000fe20000000000 */
[----:B------:R-:W-:Y:S01]  /*22f0*/  IMAD.U32 R11, RZ, RZ, UR9 ;  /* 0x00000009ff0b7e24 */ /* 0x000fe2000f8e00ff */
[----:B------:R-:W-:Y:S01]  /*2300*/  UMOV UR15, 0x40000040 ;  /* 0x40000040000f7882 */ /* 0x000fe20000000000 */
[----:B------:R-:W-:Y:S01]  /*2310*/  IMAD.U32 R9, RZ, RZ, UR13 ;  /* 0x0000000dff097e24 */ /* 0x000fe2000f8e00ff */
[----:B------:R-:W-:Y:S01]  /*2320*/  UMOV UR57, 0x40000040 ;  /* 0x4000004000397882 */ /* 0x000fe20000000000 */
[----:B------:R-:W-:Y:S01]  /*2330*/  UMOV UR59, 0x40000040 ;  /* 0x40000040003b7882 */ /* 0x000fe20000000000 */
[----:B------:R-:W-:Y:S01]  /*2340*/  UMOV UR17, 0x40000040 ;  /* 0x4000004000117882 */ /* 0x000fe20000000000 */
[----:B------:R-:W-:Y:S01]  /*2350*/  UMOV UR19, 0x40000040 ;  /* 0x4000004000137882 */ /* 0x000fe20000000000 */
[----:B------:R-:W-:Y:S01]  /*2360*/  UMOV UR21, 0x40000040 ;  /* 0x4000004000157882 */ /* 0x000fe20000000000 */
[----:B------:R-:W-:Y:S01]  /*2370*/  UIADD3 UR4, UR5, 0x400, URZ ;  /* 0x0000040005047890 */ /* 0x000fe2000fffe03f */
[----:B-1--4-:R-:W1:Y:S01]  /*2380*/  S2R R0, SR_TID.X ;  /* 0x0000000000007919 */ /* 0x012e620000002100 */
[----:B------:R-:W-:-:S02]  /*2390*/  ULEA UR40, UR40, UR5, 0xd ;  /* 0x0000000528287291 */ /* 0x000fc4000f8e683f */
[----:B------:R-:W-:Y:S02]  /*23a0*/  USHF.R.U32.HI UR4, URZ, 0x4, UR4 ;  /* 0x000000043f047899 */ /* 0x000fe40008011604 */
[----:B------:R-:W-:Y:S02]  /*23b0*/  UIADD3 UR40, UR40, 0x22400, URZ ;  /* 0x0002240028287890 */ /* 0x000fe4000fffe03f */
[----:B------:R-:W-:Y:S02]  /*23c0*/  ULOP3.LUT UR7, UR4, 0x3fff, URZ, 0xc0, !UPT ;  /* 0x00003fff04077892 */ /* 0x000fe4000f8ec03f */
[----:B------:R-:W-:Y:S02]  /*23d0*/  USHF.R.U32.HI UR40, URZ, 0x4, UR40 ;  /* 0x000000043f287899 */ /* 0x000fe40008011628 */
[----:B------:R-:W-:Y:S02]  /*23e0*/  ULOP3.LUT UR60, UR7, 0x10000, URZ, 0xfc, !UPT ;  /* 0x00010000073c7892 */ /* 0x000fe4000f8efc3f */
[----:B------:R-:W-:-:S02]  /*23f0*/  ULOP3.LUT UR4, UR40, 0x3fff, URZ, 0xc0, !UPT ;  /* 0x00003fff28047892 */ /* 0x000fc4000f8ec03f */
[----:B------:R-:W-:Y:S02]  /*2400*/  UIMAD UR5, UR38, 0xc00, UR60 ;  /* 0x00000c00260578a4 */ /* 0x000fe4000f8e023c */
[----:B------:R-:W-:Y:S02]  /*2410*/  ULOP3.LUT UR4, UR4, 0x10000, URZ, 0xfc, !UPT ;  /* 0x0001000004047892 */ /* 0x000fe4000f8efc3f */
[----:B------:R-:W-:Y:S02]  /*2420*/  UIADD3 UR58, UR5, 0x302, URZ ;  /* 0x00000302053a7890 */ /* 0x000fe4000fffe03f */
[----:B------:R-:W-:Y:S01]  /*2430*/  UIADD3 UR56, UR4, 0x402, URZ ;  /* 0x0000040204387890 */ /* 0x000fe2000fffe03f */
[----:B------:R-:W-:Y:S02]  /*2440*/  UMOV UR10, UR5 ;  /* 0x00000005000a7c82 */ /* 0x000fe40008000000 */
[----:B------:R-:W-:Y:S01]  /*2450*/  UMOV UR8, UR4 ;  /* 0x0000000400087c82 */ /* 0x000fe20008000000 */
[----:B------:R-:W-:Y:S01]  /*2460*/  UIADD3 UR16, UR4, 0x800, URZ ;  /* 0x0000080004107890 */ /* 0x000fe2000fffe03f */
[----:B------:R-:W-:Y:S01]  /*2470*/  HGMMA.64x96x16.F32 R24, gdesc[UR8], R24, gsb0 ;  /* 0x01600000081879f0 */ /* 0x000fe20008000818 */
[----:B------:R-:W-:Y:S01]  /*2480*/  IMAD.U32 R10, RZ, RZ, UR8 ;  /* 0x00000008ff0a7e24 */ /* 0x000fe2000f8e00ff */
[----:B------:R-:W-:-:S02]  /*2490*/  UIADD3 UR8, UR4, 0x2, URZ ;  /* 0x0000000204087890 */ /* 0x000fc4000fffe03f */
[----:B------:R-:W-:Y:S02]  /*24a0*/  UIADD3 UR9, UR5, 0x2, URZ ;  /* 0x0000000205097890 */ /* 0x000fe4000fffe03f */
[----:B------:R-:W-:Y:S01]  /*24b0*/  UIADD3 UR10, UR5, 0x304, URZ ;  /* 0x00000304050a7890 */ /* 0x000fe2000fffe03f */
[----:B-1----:R-:W-:Y:S01]  /*24c0*/  SHF.R.U32.HI R0, RZ, 0x7, R0 ;  /* 0x00000007ff007819 */ /* 0x002fe20000011600 */
[----:B------:R-:W-:Y:S01]  /*24d0*/  UMOV UR11, 0x40000040 ;  /* 0x40000040000b7882 */ /* 0x000fe20000000000 */
[----:B------:R-:W-:Y:S01]  /*24e0*/  UMOV UR12, UR8 ;  /* 0x00000008000c7c82 */ /* 0x000fe20008000000 */
[----:B------:R-:W-:Y:S01]  /*24f0*/  UIADD3 UR8, UR4, 0x4, URZ ;  /* 0x0000000404087890 */ /* 0x000fe2000fffe03f */
[----:B------:R-:W-:Y:S01]  /*2500*/  IMAD.U32 R8, RZ, RZ, UR12 ;  /* 0x0000000cff087e24 */ /* 0x000fe2000f8e00ff */
[----:B------:R-:W-:Y:S01]  /*2510*/  UMOV UR14, UR9 ;  /* 0x00000009000e7c82 */ /* 0x000fe20008000000 */
[----:B------:R-:W-:Y:S01]  /*2520*/  UIADD3 UR9, UR5, 0x4, URZ ;  /* 0x0000000405097890 */ /* 0x000fe2000fffe03f */
[----:B------:R-:W-:Y:S01]  /*2530*/  IADD3 R0, -R0, 0xb, RZ ;  /* 0x0000000b00007810 */ /* 0x000fe20007ffe1ff */
[----:B------:R-:W-:-:S02]  /*2540*/  UIADD3 UR18, UR5, 0x600, URZ ;  /* 0x0000060005127890 */ /* 0x000fc4000fffe03f */
[----:B------:R-:W-:Y:S02]  /*2550*/  UIADD3 UR20, UR4, 0x802, URZ ;  /* 0x0000080204147890 */ /* 0x000fe4000fffe03f */
[----:B------:R-:W-:Y:S01]  /*2560*/  UIADD3 UR22, UR5, 0x602, URZ ;  /* 0x0000060205167890 */ /* 0x000fe2000fffe03f */
        /* <DEDUP_REMOVED lines=25> */
[----:B------:R-:W-:Y:S02]  /*2700*/  WARPGROUP.DEPBAR.LE gsb0, 0x0 ;  /* 0x00008000000079c5 */ /* 0x000fe40000010000 */
[----:B------:R-:W-:-:S06]  /*2710*/  WARPGROUP.ARRIVE ;  /* 0x00000000000079c5 */ /* 0x000fcc0000000000 */
[----:B------:R-:W-:Y:S01]  /*2720*/  HGMMA.64x96x16.F32 R24, gdesc[UR12], R24, gsb0 ;  /* 0x016000000c1879f0 */ /* 0x000fe20008000818 */
[----:B------:R-:W-:Y:S01]  /*2730*/  UMOV UR12, UR8 ;  /* 0x00000008000c7c82 */ /* 0x000fe20008000000 */
[----:B------:R-:W-:Y:S01]  /*2740*/  UMOV UR13, 0x40000040 ;  /* 0x40000040000d7882 */ /* 0x000fe20000000000 */
[----:B------:R-:W-:Y:S01]  /*2750*/  UMOV UR14, UR9 ;  /* 0x00000009000e7c82 */ /* 0x000fe20008000000 */
[----:B------:R-:W-:Y:S01]  /*2760*/  UMOV UR15, 0x40000040 ;  /* 0x40000040000f7882 */ /* 0x000fe20000000000 */
[----:B------:R-:W-:Y:S01]  /*2770*/  UIADD3 UR8, UR4, 0x6, URZ ;  /* 0x0000000604087890 */ /* 0x000fe2000fffe03f */
[----:B------:R-:W-:Y:S01]  /*2780*/  MOV R6, UR12 ;  /* 0x0000000c00067c02 */ /* 0x000fe20008000f00 */
[----:B------:R-:W-:Y:S01]  /*2790*/  UIADD3 UR9, UR5, 0x6, URZ ;  /* 0x0000000605097890 */ /* 0x000fe2000fffe03f */
        /* <DEDUP_REMOVED lines=9> */
[----:B------:R-:W-:Y:S01]  /*2830*/  IMAD.U32 R4, RZ, RZ, UR12 ;  /* 0x0000000cff047e24 */ /* 0x000fe2000f8e00ff */
[----:B------:R-:W-:Y:S01]  /*2840*/  UIADD3 UR9, UR5, 0x300, URZ ;  /* 0x0000030005097890 */ /* 0x000fe2000fffe03f */
[----:B0--3--:R-:W-:Y:S01]  /*2850*/  IMAD.U32 R5, RZ, RZ, UR13 ;  /* 0x0000000dff057e24 */ /* 0x009fe2000f8e00ff */
        /* <DEDUP_REMOVED lines=8> */
[----:B--2---:R-:W-:Y:S01]  /*28e0*/  IMAD.U32 R2, RZ, RZ, UR12 ;  /* 0x0000000cff027e24 */ /* 0x004fe2000f8e00ff */
[----:B------:R-:W-:Y:S01]  /*28f0*/  UMOV UR9, 0x40000040 ;  /* 0x4000004000097882 */ /* 0x000fe20000000000 */
[----:B------:R-:W-:Y:S01]  /*2900*/  IMAD.U32 R3, RZ, RZ, UR13 ;  /* 0x0000000dff037e24 */ /* 0x000fe2000f8e00ff */
[----:B------:R-:W-:Y:S02]  /*2910*/  WARPGROUP.DEPBAR.LE gsb0, 0x0 ;  /* 0x00008000000079c5 */ /* 0x000fe40000010000 */
[----:B------:R-:W-:-:S06]  /*2920*/  WARPGROUP.ARRIVE ;  /* 0x00000000000079c5 */ /* 0x000fcc0000000000 */
[----:B------:R-:W-:Y:S01]  /*2930*/  HGMMA.64x96x16.F32 R24, gdesc[UR12], R24, gsb0 ;  /* 0x016000000c1879f0 */ /* 0x000fe20008000818 */
        /* <DEDUP_REMOVED lines=41> */
.L_x_1150:
[----:B------:R-:W-:Y:S01]  /*2bd0*/  ULDC UR4, c[0x0][0xad0] ;  /* 0x0002b40000047ab9 */ /* 0x000fe20000000800 */
[----:B------:R-:W-:Y:S02]  /*2be0*/  IMAD R152, R164, -0x60, R152 ;  /* 0xffffffa0a4987824 */ /* 0x000fe400078e0298 */
        /* <DEDUP_REMOVED lines=9> */
[----:B------:R-:W-:Y:S01]  /*2c80*/  IADD3 R152, -R23, 0x60, R152 ;  /* 0x0000006017987810 */ /* 0x000fe20007ffe198 */
[----:B------:R-:W-:Y:S01]  /*2c90*/  FMUL.FTZ R32, R32, UR4 ;  /* 0x0000000420207c20 */ /* 0x000fe20008410000 */
[----:B------:R-:W-:Y:S01]  /*2ca0*/  FMUL.FTZ R34, R34, UR4 ;  /* 0x0000000422227c20 */ /* 0x000fe20008410000 */
[----:B------:R-:W-:Y:S01]  /*2cb0*/  FMUL.FTZ R35, R35, UR4 ;  /* 0x0000000423237c20 */ /* 0x000fe20008410000 */
[C---:B------:R-:W-:Y:S01]  /*2cc0*/  ISETP.GT.AND P1, PT, R152.reuse, RZ, PT ;  /* 0x000000ff9800720c */ /* 0x040fe20003f24270 */
[----:B------:R-:W2:Y:S01]  /*2cd0*/  MUFU.TANH R27, R27 ;  /* 0x0000001b001b7308 */ /* 0x000ea20000002400 */
[----:B------:R-:W-:Y:S01]  /*2ce0*/  FMUL.FTZ R33, R33, UR4 ;  /* 0x0000000421217c20 */ /* 0x000fe20008410000 */
[----:B------:R-:W-:Y:S01]  /*2cf0*/  ISETP.GT.AND P6, PT, R152, 0x1, PT ;  /* 0x000000019800780c */ /* 0x000fe20003fc4270 */
[----:B------:R-:W-:Y:S01]  /*2d00*/  FMUL.FTZ R36, R36, UR4 ;  /* 0x0000000424247c20 */ /* 0x000fe20008410000 */
[----:B------:R-:W-:Y:S01]  /*2d10*/  FMUL.FTZ R38, R38, UR4 ;  /* 0x0000000426267c20 */ /* 0x000fe20008410000 */
[----:B------:R-:W-:Y:S01]  /*2d20*/  FMUL.FTZ R39, R39, UR4 ;  /* 0x0000000427277c20 */ /* 0x000fe20008410000 */
[C---:B------:R-:W-:Y:S01]  /*2d30*/  ISETP.GT.AND P2, PT, R152.reuse, 0x8, PT ;  /* 0x000000089800780c */ /* 0x040fe20003f44270 */
[----:B------:R-:W-:Y:S01]  /*2d40*/  FMUL.FTZ R37, R37, UR4 ;  /* 0x0000000425257c20 */ /* 0x000fe20008410000 */
[----:B------:R1:W3:Y:S01]  /*2d50*/  MUFU.TANH R20, R24 ;  /* 0x0000001800147308 */ /* 0x0002e20000002400 */
[----:B------:R-:W-:Y:S01]  /*2d60*/  ISETP.GT.AND P3, PT, R152, 0x9, PT ;  /* 0x000000099800780c */ /* 0x000fe20003f64270 */
[----:B------:R-:W-:Y:S01]  /*2d70*/  FMUL.FTZ R40, R40, UR4 ;  /* 0x0000000428287c20 */ /* 0x000fe20008410000 */
[----:B------:R-:W-:Y:S01]  /*2d80*/  FMUL.FTZ R42, R42, UR4 ;  /* 0x000000042a2a7c20 */ /* 0x000fe20008410000 */
[----:B------:R-:W-:Y:S01]  /*2d90*/  FMUL.FTZ R43, R43, UR4 ;  /* 0x000000042b2b7c20 */ /* 0x000fe20008410000 */
[C---:B------:R-:W-:Y:S01]  /*2da0*/  ISETP.GT.AND P5, PT, R152.reuse, 0x10, PT ;  /* 0x000000109800780c */ /* 0x040fe20003fa4270 */
[----:B------:R-:W-:Y:S01]  /*2db0*/  FMUL.FTZ R41, R41, UR4 ;  /* 0x0000000429297c20 */ /* 0x000fe20008410000 */
[----:B------:R-:W-:Y:S01]  /*2dc0*/  ISETP.GT.AND P4, PT, R152, 0x11, PT ;  /* 0x000000119800780c */ /* 0x000fe20003f84270 */
[----:B------:R3:W4:Y:S01]  /*2dd0*/  MUFU.TANH R21, R25 ;  /* 0x0000001900157308 */ /* 0x0007220000002400 */
[----:B-1----:R-:W-:Y:S01]  /*2de0*/  FSEL R24, R26, -INF , P1 ;  /* 0xff8000001a187808 */ /* 0x002fe20000800000 */
[----:B------:R-:W-:Y:S01]  /*2df0*/  FMUL.FTZ R44, R44, UR4 ;  /* 0x000000042c2c7c20 */ /* 0x000fe20008410000 */
[----:B--2---:R-:W-:Y:S01]  /*2e00*/  FSEL R26, R27, -INF , P6 ;  /* 0xff8000001b1a7808 */ /* 0x004fe20003000000 */
[----:B------:R-:W-:Y:S01]  /*2e10*/  FMUL.FTZ R45, R45, UR4 ;  /* 0x000000042d2d7c20 */ /* 0x000fe20008410000 */
[----:B------:R-:W-:Y:S01]  /*2e20*/  FMUL.FTZ R48, R48, UR4 ;  /* 0x0000000430307c20 */ /* 0x000fe20008410000 */
[----:B------:R-:W-:Y:S01]  /*2e30*/  FMUL.FTZ R49, R49, UR4 ;  /* 0x0000000431317c20 */ /* 0x000fe20008410000 */
[----:B------:R-:W-:Y:S01]  /*2e40*/  FMUL.FTZ R46, R46, UR4 ;  /* 0x000000042e2e7c20 */ /* 0x000fe20008410000 */
[----:B------:R-:W-:Y:S01]  /*2e50*/  MUFU.TANH R73, R28 ;  /* 0x0000001c00497308 */ /* 0x000fe20000002400 */
[----:B---3--:R-:W-:Y:S01]  /*2e60*/  FSEL R25, R20, -INF , P1 ;  /* 0xff80000014197808 */ /* 0x008fe20000800000 */
[----:B------:R-:W-:Y:S01]  /*2e70*/  FMUL.FTZ R52, R52, UR4 ;  /* 0x0000000434347c20 */ /* 0x000fe20008410000 */
[----:B------:R-:W-:Y:S01]  /*2e80*/  ISETP.GT.AND P1, PT, R152, 0x18, PT ;  /* 0x000000189800780c */ /* 0x000fe20003f24270 */
[----:B------:R-:W-:Y:S01]  /*2e90*/  FMUL.FTZ R47, R47, UR4 ;  /* 0x000000042f2f7c20 */ /* 0x000fe20008410000 */
[----:B------:R-:W-:Y:S01]  /*2ea0*/  FMUL.FTZ R53, R53, UR4 ;  /* 0x0000000435357c20 */ /* 0x000fe20008410000 */
[----:B------:R-:W-:Y:S01]  /*2eb0*/  FMUL.FTZ R50, R50, UR4 ;  /* 0x0000000432327c20 */ /* 0x000fe20008410000 */
[----:B------:R-:W-:Y:S01]  /*2ec0*/  FMUL.FTZ R56, R56, UR4 ;  /* 0x0000000438387c20 */ /* 0x000fe20008410000 */
[----:B------:R-:W1:Y:S01]  /*2ed0*/  MUFU.TANH R30, R30 ;  /* 0x0000001e001e7308 */ /* 0x000e620000002400 */
[----:B----4-:R-:W-:Y:S01]  /*2ee0*/  FSEL R27, R21, -INF , P6 ;  /* 0xff800000151b7808 */ /* 0x010fe20003000000 */
[----:B------:R-:W-:Y:S01]  /*2ef0*/  FMUL.FTZ R51, R51, UR4 ;  /* 0x0000000433337c20 */ /* 0x000fe20008410000 */
[----:B------:R-:W-:Y:S01]  /*2f00*/  FMUL.FTZ R57, R57, UR4 ;  /* 0x0000000439397c20 */ /* 0x000fe20008410000 */
[----:B------:R-:W-:Y:S01]  /*2f10*/  FMUL.FTZ R54, R54, UR4 ;  /* 0x0000000436367c20 */ /* 0x000fe20008410000 */
[----:B------:R-:W-:Y:S01]  /*2f20*/  FMNMX.FTZ R20, R25, R27, !PT ;  /* 0x0000001b19147209 */ /* 0x000fe20007810000 */
        /* <DEDUP_REMOVED lines=8> */
[----:B------:R-:W-:Y:S01]  /*2fb0*/  ISETP.GT.AND P6, PT, R152, 0x50, PT ;  /* 0x000000509800780c */ /* 0x000fe20003fc4270 */
[----:B------:R-:W-:Y:S01]  /*2fc0*/  FMUL.FTZ R59, R59, UR4 ;  /* 0x000000043b3b7c20 */ /* 0x000fe20008410000 */
[----:B------:R3:W4:Y:S01]  /*2fd0*/  MUFU.TANH R74, R29 ;  /* 0x0000001d004a7308 */ /* 0x0007220000002400 */
[----:B-1----:R-:W-:Y:S01]  /*2fe0*/  FSEL R28, R30, -INF , P2 ;  /* 0xff8000001e1c7808 */ /* 0x002fe20001000000 */
[----:B------:R-:W-:Y:S01]  /*2ff0*/  FMUL.FTZ R62, R62, UR4 ;  /* 0x000000043e3e7c20 */ /* 0x000fe20008410000 */
[----:B------:R-:W-:Y:S01]  /*3000*/  FMUL.FTZ R63, R63, UR4 ;  /* 0x000000043f3f7c20 */ /* 0x000fe20008410000 */
[----:B------:R-:W-:Y:S01]  /*3010*/  FMUL.FTZ R66, R66, UR4 ;  /* 0x0000000442427c20 */ /* 0x000fe20008410000 */
[----:B------:R-:W-:Y:S01]  /*3020*/  FMUL.FTZ R67, R67, UR4 ;  /* 0x0000000443437c20 */ /* 0x000fe20008410000 */
[----:B------:R-:W-:Y:S01]  /*3030*/  FMUL.FTZ R69, R69, UR4 ;  /* 0x0000000445457c20 */ /* 0x000fe20008410000 */
[----:B------:R-:W-:Y:S01]  /*3040*/  FMUL.FTZ R70, R70, UR4 ;  /* 0x0000000446467c20 */ /* 0x000fe20008410000 */
[----:B------:R-:W-:Y:S01]  /*3050*/  MUFU.TANH R75, R32 ;  /* 0x00000020004b7308 */ /* 0x000fe20000002400 */
[----:B---3--:R-:W-:Y:S01]  /*3060*/  FSEL R29, R73, -INF , P2 ;  /* 0xff800000491d7808 */ /* 0x008fe20001000000 */
[----:B------:R-:W-:Y:S01]  /*3070*/  FMUL.FTZ R71, R71, UR4 ;  /* 0x0000000447477c20 */ /* 0x000fe20008410000 */
[----:B--2---:R-:W-:Y:S01]  /*3080*/  FSEL R30, R31, -INF , P3 ;  /* 0xff8000001f1e7808 */ /* 0x004fe20001800000 */
[----:B------:R-:W-:Y:S01]  /*3090*/  ULDC UR10, c[0x0][0xa80] ;  /* 0x0002a000000a7ab9 */ /* 0x000fe20000000800 */
[----:B------:R-:W-:Y:S01]  /*30a0*/  FMNMX.FTZ R20, R29, R20, !PT ;  /* 0x000000141d147209 */ /* 0x000fe20007810000 */
[----:B------:R-:W1:Y:S01]  /*30b0*/  S2UR UR5, SR_CgaCtaId ;  /* 0x00000000000579c3 */ /* 0x000e620000008800 */
[----:B------:R-:W-:Y:S01]  /*30c0*/  ISETP.GT.AND P2, PT, R152, 0x19, PT ;  /* 0x000000199800780c */ /* 0x000fe20003f44270 */
[----:B------:R-:W2:Y:S01]  /*30d0*/  MUFU.TANH R34, R34 ;  /* 0x0000002200227308 */ /* 0x000ea20000002400 */
[----:B----4-:R-:W-:Y:S01]  /*30e0*/  FSEL R31, R74, -INF , P3 ;  /* 0xff8000004a1f7808 */ /* 0x010fe20001800000 */
[----:B------:R-:W-:Y:S01]  /*30f0*/  UIADD3 UR4, UR6, 0x32440, URZ ;  /* 0x0003244006047890 */ /* 0x000fe2000fffe03f */
[----:B------:R-:W-:Y:S01]  /*3100*/  ISETP.GT.AND P3, PT, R152, 0x20, PT ;  /* 0x000000209800780c */ /* 0x000fe20003f64270 */
[----:B------:R-:W-:Y:S01]  /*3110*/  ULOP3.LUT UR7, UR7, 0x3000000, URZ, 0xfc, !UPT ;  /* 0x0300000007077892 */ /* 0x000fe2000f8efc3f */
[----:B------:R-:W-:Y:S01]  /*3120*/  FMNMX.FTZ R20, R31, R20, !PT ;  /* 0x000000141f147209 */ /* 0x000fe20007810000 */
[----:B------:R-:W-:Y:S01]  /*3130*/  UMOV UR15, 0x40000040 ;  /* 0x40000040000f7882 */ /* 0x000fe20000000000 */
[----:B------:R-:W-:Y:S01]  /*3140*/  UMOV UR19, 0x40000040 ;  /* 0x4000004000137882 */ /* 0x000fe20000000000 */
[----:B------:R-:W3:Y:S01]  /*3150*/  MUFU.TANH R35, R35 ;  /* 0x0000002300237308 */ /* 0x000ee20000002400 */
[----:B------:R-:W-:-:S04]  /*3160*/  UIMAD UR14, UR38, 0xc00, UR7 ;  /* 0x00000c00260e78a4 */ /* 0x000fc8000f8e0207 */
[----:B------:R-:W-:-:S03]  /*3170*/  UIADD3 UR18, UR14, 0x80, URZ ;  /* 0x000000800e127890 */ /* 0x000fc6000fffe03f */
[----:B------:R4:W5:Y:S01]  /*3180*/  MUFU.TANH R76, R33 ;  /* 0x00000021004c7308 */ /* 0x0009620000002400 */
[----:B--2---:R-:W-:Y:S01]  /*3190*/  FSEL R32, R34, -INF , P5 ;  /* 0xff80000022207808 */ /* 0x004fe20002800000 */
[----:B-1----:R-:W-:-:S06]  /*31a0*/  UPRMT UR4, UR5, 0x654, UR4 ;  /* 0x0000065405047896 */ /* 0x002fcc0008000004 */
[----:B------:R-:W-:Y:S01]  /*31b0*/  MUFU.TANH R77, R36 ;  /* 0x00000024004d7308 */ /* 0x000fe20000002400 */
[----:B----4-:R-:W-:Y:S02]  /*31c0*/  FSEL R33, R75, -INF , P5 ;  /* 0xff8000004b217808 */ /* 0x010fe40002800000 */
[----:B---3--:R-:W-:Y:S02]  /*31d0*/  FSEL R34, R35, -INF , P4 ;  /* 0xff80000023227808 */ /* 0x008fe40002000000 */
[----:B------:R-:W-:Y:S02]  /*31e0*/  FMNMX.FTZ R20, R33, R20, !PT ;  /* 0x0000001421147209 */ /* 0x000fe40007810000 */
[----:B------:R-:W-:Y:S01]  /*31f0*/  ISETP.GT.AND P5, PT, R152, 0x21, PT ;  /* 0x000000219800780c */ /* 0x000fe20003fa4270 */
[----:B------:R-:W1:Y:S01]  /*3200*/  MUFU.TANH R38, R38 ;  /* 0x0000002600267308 */ /* 0x000e620000002400 */
[----:B-----5:R-:W-:Y:S01]  /*3210*/  FSEL R35, R76, -INF , P4 ;  /* 0xff8000004c237808 */ /* 0x020fe20002000000 */
[----:B------:R-:W-:Y:S01]  /*3220*/  SYNCS.ARRIVE.TRANS64.RED.A1T0 RZ, [UR4], RZ ;  /* 0x000000ffffff79a7 */ /* 0x000fe20008100404 */
[----:B------:R-:W-:Y:S01]  /*3230*/  ISETP.GT.AND P4, PT, R152, 0x28, PT ;  /* 0x000000289800780c */ /* 0x000fe20003f84270 */
[----:B------:R-:W-:Y:S01]  /*3240*/  UIADD3 UR4, UR14, 0x100, URZ ;  /* 0x000001000e047890 */ /* 0x000fe2000fffe03f */
[----:B------:R-:W-:-:S03]  /*3250*/  FMNMX.FTZ R20, R35, R20, !PT ;  /* 0x0000001423147209 */ /* 0x000fc60007810000 */
[----:B------:R-:W2:Y:S08]  /*3260*/  MUFU.TANH R39, R39 ;  /* 0x0000002700277308 */ /* 0x000eb00000002400 */
[----:B------:R3:W4:Y:S01]  /*3270*/  MUFU.TANH R78, R37 ;  /* 0x00000025004e7308 */ /* 0x0007220000002400 */
[----:B-1----:R-:W-:-:S07]  /*3280*/  FSEL R36, R38, -INF , P1 ;  /* 0xff80000026247808 */ /* 0x002fce0000800000 */
[----:B------:R-:W-:Y:S01]  /*3290*/  MUFU.TANH R79, R40 ;  /* 0x00000028004f7308 */ /* 0x000fe20000002400 */
[----:B---3--:R-:W-:Y:S02]  /*32a0*/  FSEL R37, R77, -INF , P1 ;  /* 0xff8000004d257808 */ /* 0x008fe40000800000 */
[----:B--2---:R-:W-:Y:S02]  /*32b0*/  FSEL R38, R39, -INF , P2 ;  /* 0xff80000027267808 */ /* 0x004fe40001000000 */
[----:B------:R-:W-:Y:S02]  /*32c0*/  FMNMX.FTZ R20, R37, R20, !PT ;  /* 0x0000001425147209 */ /* 0x000fe40007810000 */
[----:B------:R-:W-:Y:S01]  /*32d0*/  ISETP.GT.AND P1, PT, R152, 0x29, PT ;  /* 0x000000299800780c */ /* 0x000fe20003f24270 */
[----:B------:R-:W1:Y:S01]  /*32e0*/  MUFU.TANH R42, R42 ;  /* 0x0000002a002a7308 */ /* 0x000e620000002400 */
[----:B----4-:R-:W-:Y:S02]  /*32f0*/  FSEL R39, R78, -INF , P2 ;  /* 0xff8000004e277808 */ /* 0x010fe40001000000 */
[----:B------:R-:W-:-:S02]  /*3300*/  ISETP.GT.AND P2, PT, R152, 0x30, PT ;  /* 0x000000309800780c */ /* 0x000fc40003f44270 */
        /* <DEDUP_REMOVED lines=14> */
[----:B------:R-:W3:Y:S01]  /*33f0*/  MUFU.TANH R49, R49 ;  /* 0x0000003100317308 */ /* 0x000ee20000002400 */
[----:B-1----:R-:W-:-:S07]  /*3400*/  FSEL R45, R45, -INF , P1 ;  /* 0xff8000002d2d7808 */ /* 0x002fce0000800000 */
[----:B------:R-:W1:Y:S01]  /*3410*/  MUFU.TANH R46, R46 ;  /* 0x0000002e002e7308 */ /* 0x000e620000002400 */
[----:B--2---:R-:W-:-:S07]  /*3420*/  FSEL R182, R48, -INF , P2 ;  /* 0xff80000030b67808 */ /* 0x004fce0001000000 */
[----:B------:R2:W4:Y:S01]  /*3430*/  MUFU.TANH R163, R47 ;  /* 0x0000002f00a37308 */ /* 0x0005220000002400 */
[----:B---3--:R-:W-:-:S07]  /*3440*/  FSEL R181, R49, -INF , P3 ;  /* 0xff80000031b57808 */ /* 0x008fce0001800000 */
[----:B------:R-:W3:Y:S01]  /*3450*/  MUFU.TANH R52, R52 ;  /* 0x0000003400347308 */ /* 0x000ee20000002400 */
[----:B--2---:R-:W-:Y:S02]  /*3460*/  FSEL R47, R44, -INF , P4 ;  /* 0xff8000002c2f7808 */ /* 0x004fe40002000000 */
[----:B-1----:R-:W-:Y:S02]  /*3470*/  FSEL R183, R46, -INF , P4 ;  /* 0xff8000002eb77808 */ /* 0x002fe40002000000 */
[----:B------:R-:W-:Y:S02]  /*3480*/  FMNMX.FTZ R20, R47, R20, !PT ;  /* 0x000000142f147209 */ /* 0x000fe40007810000 */
[----:B------:R-:W-:Y:S01]  /*3490*/  ISETP.GT.AND P4, PT, R152, 0x39, PT ;  /* 0x000000399800780c */ /* 0x000fe20003f84270 */
[----:B------:R-:W1:Y:S01]  /*34a0*/  MUFU.TANH R53, R53 ;  /* 0x0000003500357308 */ /* 0x000e620000002400 */
        /* <DEDUP_REMOVED lines=9> */
[----:B-1----:R-:W-:Y:S02]  /*3540*/  FSEL R180, R53, -INF , P4 ;  /* 0xff80000035b47808 */ /* 0x002fe40002000000 */
[----:B------:R-:W-:Y:S02]  /*3550*/  FMNMX.FTZ R21, R24, R26, !PT ;  /* 0x0000001a18157209 */ /* 0x000fe40007810000 */
[----:B------:R-:W-:Y:S02]  /*3560*/  FMNMX.FTZ R49, R180, R49, !PT ;  /* 0x00000031b4317209 */ /* 0x000fe40007810000 */
[----:B------:R-:W-:Y:S01]  /*3570*/  FMNMX.FTZ R21, R28, R21, !PT ;  /* 0x000000151c157209 */ /* 0x000fe20007810000 */
[----:B------:R-:W1:Y:S01]  /*3580*/  MUFU.TANH R51, R51 ;  /* 0x0000003300337308 */ /* 0x000e620000002400 */
[----:B--2---:R-:W-:-:S02]  /*3590*/  FSEL R177, R50, -INF , P2 ;  /* 0xff80000032b17808 */ /* 0x004fc40001000000 */
[----:B------:R-:W-:Y:S02]  /*35a0*/  ISETP.GT.AND P2, PT, R152, 0x41, PT ;  /* 0x000000419800780c */ /* 0x000fe40003f44270 */
[----:B------:R-:W-:-:S03]  /*35b0*/  FMNMX.FTZ R21, R30, R21, !PT ;  /* 0x000000151e157209 */ /* 0x000fc60007810000 */
[----:B------:R-:W2:Y:S01]  /*35c0*/  MUFU.TANH R57, R57 ;  /* 0x0000003900397308 */ /* 0x000ea20000002400 */
[----:B---3--:R-:W-:Y:S02]  /*35d0*/  FSEL R172, R56, -INF , P1 ;  /* 0xff80000038ac7808 */ /* 0x008fe40000800000 */
[----:B------:R-:W-:Y:S02]  /*35e0*/  FMNMX.FTZ R21, R32, R21, !PT ;  /* 0x0000001520157209 */ /* 0x000fe40007810000 */
[----:B------:R-:W-:-:S03]  /*35f0*/  FMNMX.FTZ R49, R172, R49, !PT ;  /* 0x00000031ac317209 */ /* 0x000fc60007810000 */
[----:B------:R-:W3:Y:S01]  /*3600*/  MUFU.TANH R54, R54 ;  /* 0x0000003600367308 */ /* 0x000ee20000002400 */
[----:B-1----:R-:W-:Y:S02]  /*3610*/  FSEL R175, R51, -INF , P3 ;  /* 0xff80000033af7808 */ /* 0x002fe40001800000 */
[----:B------:R-:W-:-:S05]  /*3620*/  ISETP.GT.AND P3, PT, R152, 0x48, PT ;  /* 0x000000489800780c */ /* 0x000fca0003f64270 */
[----:B------:R-:W1:Y:S01]  /*3630*/  MUFU.TANH R60, R60 ;  /* 0x0000003c003c7308 */ /* 0x000e620000002400 */
[----:B--2---:R-:W-:-:S04]  /*3640*/  FSEL R20, R57, -INF , P2 ;  /* 0xff80000039147808 */ /* 0x004fc80001000000 */
[----:B------:R-:W-:-:S03]  /*3650*/  FMNMX.FTZ R49, R20, R49, !PT ;  /* 0x0000003114317209 */ /* 0x000fc60007810000 */
[----:B------:R-:W2:Y:S01]  /*3660*/  MUFU.TANH R61, R61 ;  /* 0x0000003d003d7308 */ /* 0x000ea20000002400 */
[----:B---3--:R-:W-:Y:S02]  /*3670*/  FSEL R179, R54, -INF , P5 ;  /* 0xff80000036b37808 */ /* 0x008fe40002800000 */
[----:B------:R-:W-:-:S05]  /*3680*/  ISETP.GT.AND P5, PT, R152, 0x49, PT ;  /* 0x000000499800780c */ /* 0x000fca0003fa4270 */
[----:B------:R-:W3:Y:S01]  /*3690*/  MUFU.TANH R55, R55 ;  /* 0x0000003700377308 */ /* 0x000ee20000002400 */
[----:B-1----:R-:W-:-:S04]  /*36a0*/  FSEL R170, R60, -INF , P3 ;  /* 0xff8000003caa7808 */ /* 0x002fc80001800000 */
[----:B------:R-:W-:Y:S02]  /*36b0*/  FMNMX.FTZ R44, R170, R49, !PT ;  /* 0x00000031aa2c7209 */ /* 0x000fe40007810000 */
[----:B------:R-:W-:Y:S01]  /*36c0*/  FMNMX.FTZ R49, R34, R21, !PT ;  /* 0x0000001522317209 */ /* 0x000fe20007810000 */
[----:B------:R-:W1:Y:S01]  /*36d0*/  MUFU.TANH R64, R64 ;  /* 0x0000004000407308 */ /* 0x000e620000002400 */
[----:B--2---:R-:W-:Y:S02]  /*36e0*/  FSEL R167, R61, -INF , P5 ;  /* 0xff8000003da77808 */ /* 0x004fe40002800000 */
[----:B------:R-:W-:Y:S02]  /*36f0*/  FMNMX.FTZ R49, R36, R49, !PT ;  /* 0x0000003124317209 */ /* 0x000fe40007810000 */
[----:B------:R-:W-:Y:S02]  /*3700*/  FMNMX.FTZ R51, R167, R44, !PT ;  /* 0x0000002ca7337209 */ /* 0x000fe40007810000 */
[----:B------:R-:W-:Y:S01]  /*3710*/  FMNMX.FTZ R49, R38, R49, !PT ;  /* 0x0000003126317209 */ /* 0x000fe20007810000 */
[----:B------:R-:W2:Y:S01]  /*3720*/  MUFU.TANH R58, R58 ;  /* 0x0000003a003a7308 */ /* 0x000ea20000002400 */
[----:B---3--:R-:W-:-:S02]  /*3730*/  FSEL R178, R55, -INF , P4 ;  /* 0xff80000037b27808 */ /* 0x008fc40002000000 */
[----:B------:R-:W-:Y:S02]  /*3740*/  ISETP.GT.AND P4, PT, R152, 0x51, PT ;  /* 0x000000519800780c */ /* 0x000fe40003f84270 */
[----:B------:R-:W-:-:S03]  /*3750*/  FMNMX.FTZ R49, R40, R49, !PT ;  /* 0x0000003128317209 */ /* 0x000fc60007810000 */
[----:B------:R-:W3:Y:S01]  /*3760*/  MUFU.TANH R65, R65 ;  /* 0x0000004100417308 */ /* 0x000ee20000002400 */
[----:B-1----:R-:W-:-:S04]  /*3770*/  FSEL R168, R64, -INF , P6 ;  /* 0xff80000040a87808 */ /* 0x002fc80003000000 */
[----:B------:R-:W-:-:S03]  /*3780*/  FMNMX.FTZ R44, R168, R51, !PT ;  /* 0x00000033a82c7209 */ /* 0x000fc60007810000 */
[----:B------:R-:W1:Y:S01]  /*3790*/  MUFU.TANH R68, R68 ;  /* 0x0000004400447308 */ /* 0x000e620000002400 */
[----:B--2---:R-:W-:Y:S02]  /*37a0*/  FSEL R166, R58, -INF , P1 ;  /* 0xff8000003aa67808 */ /* 0x004fe40000800000 */
[----:B------:R-:W-:-:S05]  /*37b0*/  ISETP.GT.AND P1, PT, R152, 0x58, PT ;  /* 0x000000589800780c */ /* 0x000fca0003f24270 */
[----:B------:R-:W2:Y:S01]  /*37c0*/  MUFU.TANH R59, R59 ;  /* 0x0000003b003b7308 */ /* 0x000ea20000002400 */
[----:B---3--:R-:W-:-:S04]  /*37d0*/  FSEL R21, R65, -INF , P4 ;  /* 0xff80000041157808 */ /* 0x008fc80002000000 */
[----:B------:R-:W-:-:S03]  /*37e0*/  FMNMX.FTZ R44, R21, R44, !PT ;  /* 0x0000002c152c7209 */ /* 0x000fc60007810000 */
[----:B------:R-:W3:Y:S01]  /*37f0*/  MUFU.TANH R62, R62 ;  /* 0x0000003e003e7308 */ /* 0x000ee20000002400 */
[----:B-1----:R-:W-:-:S04]  /*3800*/  FSEL R173, R68, -INF , P1 ;  /* 0xff80000044ad7808 */ /* 0x002fc80000800000 */
[----:B------:R-:W-:Y:S02]  /*3810*/  FMNMX.FTZ R51, R173, R44, !PT ;  /* 0x0000002cad337209 */ /* 0x000fe40007810000 */
[----:B------:R-:W-:Y:S01]  /*3820*/  FMNMX.FTZ R44, R42, R49, !PT ;  /* 0x000000312a2c7209 */ /* 0x000fe20007810000 */
[----:B------:R-:W1:Y:S01]  /*3830*/  MUFU.TANH R63, R63 ;  /* 0x0000003f003f7308 */ /* 0x000e620000002400 */
[----:B--2---:R-:W-:Y:S02]  /*3840*/  FSEL R169, R59, -INF , P2 ;  /* 0xff8000003ba97808 */ /* 0x004fe40001000000 */
[----:B------:R-:W-:Y:S02]  /*3850*/  FMNMX.FTZ R44, R183, R44, !PT ;  /* 0x0000002cb72c7209 */ /* 0x000fe40007810000 */
[----:B------:R-:W-:Y:S02]  /*3860*/  ISETP.GT.AND P2, PT, R152, 0x59, PT ;  /* 0x000000599800780c */ /* 0x000fe40003f44270 */
[----:B------:R-:W-:Y:S01]  /*3870*/  FMNMX.FTZ R44, R163, R44, !PT ;  /* 0x0000002ca32c7209 */ /* 0x000fe20007810000 */
[----:B------:R-:W2:Y:S01]  /*3880*/  MUFU.TANH R66, R66 ;  /* 0x0000004200427308 */ /* 0x000ea20000002400 */
[----:B---3--:R-:W-:-:S02]  /*3890*/  FSEL R184, R62, -INF , P3 ;  /* 0xff8000003eb87808 */ /* 0x008fc40001800000 */
[----:B------:R-:W-:-:S04]  /*38a0*/  FMNMX.FTZ R44, R177, R44, !PT ;  /* 0x0000002cb12c7209 */ /* 0x000fc80007810000 */
[----:B------:R-:W-:Y:S01]  /*38b0*/  FMNMX.FTZ R44, R175, R44, !PT ;  /* 0x0000002caf2c7209 */ /* 0x000fe20007810000 */
[----:B------:R-:W3:Y:S01]  /*38c0*/  MUFU.TANH R67, R67 ;  /* 0x0000004300437308 */ /* 0x000ee20000002400 */
[----:B-1----:R-:W-:Y:S02]  /*38d0*/  FSEL R185, R63, -INF , P5 ;  /* 0xff8000003fb97808 */ /* 0x002fe40002800000 */
[----:B------:R-:W-:-:S04]  /*38e0*/  FMNMX.FTZ R49, R179, R44, !PT ;  /* 0x0000002cb3317209 */ /* 0x000fc80007810000 */
[----:B------:R-:W-:Y:S01]  /*38f0*/  FMNMX.FTZ R49, R178, R49, !PT ;  /* 0x00000031b2317209 */ /* 0x000fe20007810000 */
[----:B------:R-:W1:Y:S01]  /*3900*/  MUFU.TANH R69, R69 ;  /* 0x0000004500457308 */ /* 0x000e620000002400 */
[----:B--2---:R-:W-:Y:S02]  /*3910*/  FSEL R186, R66, -INF , P6 ;  /* 0xff80000042ba7808 */ /* 0x004fe40003000000 */
[----:B------:R-:W-:-:S04]  /*3920*/  FMNMX.FTZ R44, R166, R49, !PT ;  /* 0x00000031a62c7209 */ /* 0x000fc80007810000 */
[----:B------:R-:W-:Y:S01]  /*3930*/  FMNMX.FTZ R49, R169, R44, !PT ;  /* 0x0000002ca9317209 */ /* 0x000fe20007810000 */
        /* <DEDUP_REMOVED lines=8> */
[----:B------:R-:W-:Y:S02]  /*39c0*/  FMNMX.FTZ R49, R187, R44, !PT ;  /* 0x0000002cbb317209 */ /* 0x000fe40007810000 */
[----:B--2---:R-:W-:Y:S01]  /*39d0*/  FSEL R188, R70, -INF , P1 ;  /* 0xff80000046bc7808 */ /* 0x004fe20000800000 */
[----:B------:R-:W1:Y:S03]  /*39e0*/  SHFL.BFLY PT, R46, R51, 0x2, 0x1f ;  /* 0x0c401f00332e7f89 */ /* 0x000e6600000e0000 */
[----:B------:R-:W-:-:S02]  /*39f0*/  FMNMX.FTZ R44, R188, R49, !PT ;  /* 0x00000031bc2c7209 */ /* 0x000fc40007810000 */
[----:B---3--:R-:W-:-:S04]  /*3a00*/  FSEL R189, R71, -INF , P2 ;  /* 0xff80000047bd7808 */ /* 0x008fc80001000000 */
        /* <DEDUP_REMOVED lines=50> */
[----:B------:R2:W4:Y:S01]  /*3d30*/  MUFU.EX2 R153, R26 ;  /* 0x0000001a00997308 */ /* 0x0005220000000800 */
[--C-:B------:R-:W-:Y:S01]  /*3d40*/  FFMA.FTZ R188, R188, UR10, -R191.reuse ;  /* 0x0000000abcbc7c23 */ /* 0x100fe200080108bf */
[----:B------:R-:W-:Y:S01]  /*3d50*/  FFMA.FTZ R189, R189, UR10, -R191 ;  /* 0x0000000abdbd7c23 */ /* 0x000fe200080108bf */
[----:B------:R-:W-:-:S05]  /*3d60*/  FFMA.FTZ R168, R168, UR10, -R190 ;  /* 0x0000000aa8a87c23 */ /* 0x000fca00080108be */
[----:B------:R3:W-:Y:S01]  /*3d70*/  MUFU.EX2 R154, R31 ;  /* 0x0000001f009a7308 */ /* 0x0007e20000000800 */
[----:B--2---:R-:W-:Y:S01]  /*3d80*/  FADD.FTZ R26, R25, R152 ;  /* 0x00000098191a7221 */ /* 0x004fe20000010000 */
[----:B------:R-:W-:-:S06]  /*3d90*/  F2FP.F16.F32.PACK_AB R152, R152, R25 ;  /* 0x000000199898723e */ /* 0x000fcc00000000ff */
[----:B------:R-:W2:Y:S01]  /*3da0*/  MUFU.EX2 R28, R28 ;  /* 0x0000001c001c7308 */ /* 0x000ea20000000800 */
[----:B---3--:R-:W-:Y:S01]  /*3db0*/  FADD.FTZ R31, R29, R26 ;  /* 0x0000001a1d1f7221 */ /* 0x008fe20000010000 */
[----:B----4-:R-:W-:Y:S01]  /*3dc0*/  FADD.FTZ R27, R24, R153 ;  /* 0x00000099181b7221 */ /* 0x010fe20000010000 */
[----:B------:R-:W-:-:S05]  /*3dd0*/  F2FP.F16.F32.PACK_AB R153, R153, R24 ;  /* 0x000000189999723e */ /* 0x000fca00000000ff */
[----:B------:R-:W3:Y:S08]  /*3de0*/  MUFU.EX2 R33, R33 ;  /* 0x0000002100217308 */ /* 0x000ef00000000800 */
[----:B------:R4:W5:Y:S01]  /*3df0*/  MUFU.EX2 R155, R30 ;  /* 0x0000001e009b7308 */ /* 0x0009620000000800 */
[----:B--2---:R-:W-:-:S07]  /*3e00*/  FADD.FTZ R26, R28, R27 ;  /* 0x0000001b1c1a7221 */ /* 0x004fce0000010000 */
[----:B------:R-:W2:Y:S01]  /*3e10*/  MUFU.EX2 R156, R35 ;  /* 0x00000023009c7308 */ /* 0x000ea20000000800 */
[C---:B----4-:R-:W-:Y:S01]  /*3e20*/  FADD.FTZ R30, R154.reuse, R31 ;  /* 0x0000001f9a1e7221 */ /* 0x050fe20000010000 */
[----:B------:R-:W-:-:S03]  /*3e30*/  F2FP.F16.F32.PACK_AB R154, R154, R29 ;  /* 0x0000001d9a9a723e */ /* 0x000fc600000000ff */
[----:B---3--:R-:W-:-:S03]  /*3e40*/  FADD.FTZ R27, R33, R30 ;  /* 0x0000001e211b7221 */ /* 0x008fc60000010000 */
[----:B------:R-:W3:Y:S01]  /*3e50*/  MUFU.EX2 R32, R32 ;  /* 0x0000002000207308 */ /* 0x000ee20000000800 */
[C---:B-----5:R-:W-:Y:S01]  /*3e60*/  FADD.FTZ R25, R155.reuse, R26 ;  /* 0x0000001a9b197221 */ /* 0x060fe20000010000 */
[----:B------:R-:W-:-:S06]  /*3e70*/  F2FP.F16.F32.PACK_AB R155, R155, R28 ;  /* 0x0000001c9b9b723e */ /* 0x000fcc00000000ff */
[----:B------:R-:W4:Y:S01]  /*3e80*/  MUFU.EX2 R37, R37 ;  /* 0x0000002500257308 */ /* 0x000f220000000800 */
[C---:B--2---:R-:W-:Y:S01]  /*3e90*/  FADD.FTZ R26, R156.reuse, R27 ;  /* 0x0000001b9c1a7221 */ /* 0x044fe20000010000 */
[----:B------:R-:W-:-:S06]  /*3ea0*/  F2FP.F16.F32.PACK_AB R156, R156, R33 ;  /* 0x000000219c9c723e */ /* 0x000fcc00000000ff */
[----:B------:R-:W2:Y:S01]  /*3eb0*/  MUFU.EX2 R157, R34 ;  /* 0x00000022009d7308 */ /* 0x000ea20000000800 */
[----:B---3--:R-:W-:-:S07]  /*3ec0*/  FADD.FTZ R24, R32, R25 ;  /* 0x0000001920187221 */ /* 0x008fce0000010000 */
[----:B------:R-:W3:Y:S01]  /*3ed0*/  MUFU.EX2 R158, R39 ;  /* 0x00000027009e7308 */ /* 0x000ee20000000800 */
[----:B----4-:R-:W-:-:S07]  /*3ee0*/  FADD.FTZ R27, R37, R26 ;  /* 0x0000001a251b7221 */ /* 0x010fce0000010000 */
[----:B------:R-:W4:Y:S01]  /*3ef0*/  MUFU.EX2 R36, R36 ;  /* 0x0000002400247308 */ /* 0x000f220000000800 */
[C---:B--2---:R-:W-:Y:S01]  /*3f00*/  FADD.FTZ R25, R157.reuse, R24 ;  /* 0x000000189d197221 */ /* 0x044fe20000010000 */
[----:B------:R-:W-:-:S06]  /*3f10*/  F2FP.F16.F32.PACK_AB R157, R157, R32 ;  /* 0x000000209d9d723e */ /* 0x000fcc00000000ff */
[----:B------:R-:W2:Y:S01]  /*3f20*/  MUFU.EX2 R41, R41 ;  /* 0x0000002900297308 */ /* 0x000ea20000000800 */
[C---:B---3--:R-:W-:Y:S01]  /*3f30*/  FADD.FTZ R26, R158.reuse, R27 ;  /* 0x0000001b9e1a7221 */ /* 0x048fe20000010000 */
[----:B------:R-:W-:-:S06]  /*3f40*/  F2FP.F16.F32.PACK_AB R158, R158, R37 ;  /* 0x000000259e9e723e */ /* 0x000fcc00000000ff */
[----:B------:R-:W3:Y:S01]  /*3f50*/  MUFU.EX2 R159, R38 ;  /* 0x00000026009f7308 */ /* 0x000ee20000000800 */
[----:B----4-:R-:W-:-:S07]  /*3f60*/  FADD.FTZ R24, R36, R25 ;  /* 0x0000001924187221 */ /* 0x010fce0000010000 */
[----:B------:R-:W4:Y:S01]  /*3f70*/  MUFU.EX2 R160, R43 ;  /* 0x0000002b00a07308 */ /* 0x000f220000000800 */
[----:B--2---:R-:W-:-:S07]  /*3f80*/  FADD.FTZ R27, R41, R26 ;  /* 0x0000001a291b7221 */ /* 0x004fce0000010000 */
[----:B------:R-:W2:Y:S01]  /*3f90*/  MUFU.EX2 R40, R40 ;  /* 0x0000002800287308 */ /* 0x000ea20000000800 */
[C---:B---3--:R-:W-:Y:S01]  /*3fa0*/  FADD.FTZ R25, R159.reuse, R24 ;  /* 0x000000189f197221 */ /* 0x048fe20000010000 */
[----:B------:R-:W-:-:S06]  /*3fb0*/  F2FP.F16.F32.PACK_AB R159, R159, R36 ;  /* 0x000000249f9f723e */ /* 0x000fcc00000000ff */
[----:B------:R-:W3:Y:S01]  /*3fc0*/  MUFU.EX2 R47, R47 ;  /* 0x0000002f002f7308 */ /* 0x000ee20000000800 */
[C---:B----4-:R-:W-:Y:S01]  /*3fd0*/  FADD.FTZ R26, R160.reuse, R27 ;  /* 0x0000001ba01a7221 */ /* 0x050fe20000010000 */
[----:B------:R-:W-:-:S06]  /*3fe0*/  F2FP.F16.F32.PACK_AB R160, R160, R41 ;  /* 0x00000029a0a0723e */ /* 0x000fcc00000000ff */
[----:B------:R-:W4:Y:S01]  /*3ff0*/  MUFU.EX2 R161, R42 ;  /* 0x0000002a00a17308 */ /* 0x000f220000000800 */
[----:B--2---:R-:W-:-:S07]  /*4000*/  FADD.FTZ R24, R40, R25 ;  /* 0x0000001928187221 */ /* 0x004fce0000010000 */
[----:B------:R-:W2:Y:S01]  /*4010*/  MUFU.EX2 R162, R45 ;  /* 0x0000002d00a27308 */ /* 0x000ea20000000800 */
[----:B---3--:R-:W-:-:S07]  /*4020*/  FADD.FTZ R25, R47, R26 ;  /* 0x0000001a2f197221 */ /* 0x008fce0000010000 */
[----:B------:R-:W-:Y:S01]  /*4030*/  MUFU.EX2 R20, R20 ;  /* 0x0000001400147308 */ /* 0x000fe20000000800 */
[C---:B----4-:R-:W-:Y:S01]  /*4040*/  FADD.FTZ R193, R161.reuse, R24 ;  /* 0x00000018a1c17221 */ /* 0x050fe20000010000 */
[----:B------:R-:W-:-:S06]  /*4050*/  F2FP.F16.F32.PACK_AB R161, R161, R40 ;  /* 0x00000028a1a1723e */ /* 0x000fcc00000000ff */
[----:B------:R-:W-:Y:S01]  /*4060*/  MUFU.EX2 R166, R166 ;  /* 0x000000a600a67308 */ /* 0x000fe20000000800 */
[C---:B--2---:R-:W-:Y:S01]  /*4070*/  FADD.FTZ R192, R162.reuse, R25 ;  /* 0x00000019a2c07221 */ /* 0x044fe20000010000 */
[----:B------:R-:W-:Y:S02]  /*4080*/  F2FP.F16.F32.PACK_AB R162, R162, R47 ;  /* 0x0000002fa2a2723e */ /* 0x000fe400000000ff */
[----:B-1----:R-:W-:-:S04]  /*4090*/  WARPGROUP.ARRIVE ;  /* 0x00000000000079c5 */ /* 0x002fc80000000000 */
[----:B------:R-:W-:Y:S02]  /*40a0*/  MUFU.EX2 R21, R21 ;  /* 0x0000001500157308 */ /* 0x000fe40000000800 */
[----:B------:R-:W-:Y:S01]  /*40b0*/  HGMMA.64x256x16.F32 R24, R152, gdesc[UR12].tnspB, RZ, !UPT, gsb0 ;  /* 0x43e0000c98187df0 */ /* 0x000fe2000c0008ff */
[----:B------:R-:W-:-:S05]  /*40c0*/  UMOV UR15, 0x40000040 ;  /* 0x40000040000f7882 */ /* 0x000fca0000000000 */
[----:B------:R-:W-:Y:S08]  /*40d0*/  MUFU.EX2 R173, R173 ;  /* 0x000000ad00ad7308 */ /* 0x000ff00000000800 */
[----:B------:R-:W-:Y:S08]  /*40e0*/  MUFU.EX2 R174, R174 ;  /* 0x000000ae00ae7308 */ /* 0x000ff00000000800 */
[----:B------:R-:W-:Y:S08]  /*40f0*/  MUFU.EX2 R186, R186 ;  /* 0x000000ba00ba7308 */ /* 0x000ff00000000800 */
[----:B------:R-:W-:Y:S08]  /*4100*/  MUFU.EX2 R187, R187 ;  /* 0x000000bb00bb7308 */ /* 0x000ff00000000800 */
[----:B------:R-:W-:Y:S08]  /*4110*/  MUFU.EX2 R188, R188 ;  /* 0x000000bc00bc7308 */ /* 0x000ff00000000800 */
[----:B------:R-:W-:Y:S01]  /*4120*/  MUFU.EX2 R189, R189 ;  /* 0x000000bd00bd7308 */ /* 0x000fe20000000800 */
[----:B------:R-:W-:-:S02]  /*4130*/  WARPGROUP.DEPBAR.LE gsb0, 0x0 ;  /* 0x00008000000079c5 */ /* 0x000fc40000010000 */
[----:B------:R-:W-:Y:S01]  /*4140*/  WARPGROUP.ARRIVE ;  /* 0x00000000000079c5 */ /* 0x000fe20000000000 */
[----:B------:R-:W-:Y:S01]  /*4150*/  FFMA.FTZ R152, R163, UR10, -R191 ;  /* 0x0000000aa3987c23 */ /* 0x000fe200080108bf */
[----:B------:R-:W-:-:S03]  /*4160*/  FFMA.FTZ R153, R182, UR10, -R190 ;  /* 0x0000000ab6997c23 */ /* 0x000fc600080108be */
[----:B------:R-:W1:Y:S01]  /*4170*/  MUFU.EX2 R163, R183 ;  /* 0x000000b700a37308 */ /* 0x000e620000000800 */
[----:B------:R-:W-:Y:S01]  /*4180*/  FFMA.FTZ R154, R181, UR10, -R190 ;  /* 0x0000000ab59a7c23 */ /* 0x000fe200080108be */
[----:B------:R-:W-:Y:S01]  /*4190*/  FFMA.FTZ R155, R177, UR10, -R191 ;  /* 0x0000000ab19b7c23 */ /* 0x000fe200080108bf */
[----:B------:R-:W-:Y:S01]  /*41a0*/  HGMMA.64x256x16.F32 R24, R156, gdesc[UR16].tnspB, R24, gsb0 ;  /* 0x43e000109c187df0 */ /* 0x000fe20008000818 */
[----:B------:R-:W-:Y:S01]  /*41b0*/  UMOV UR18, UR4 ;  /* 0x0000000400127c82 */ /* 0x000fe20008000000 */
[----:B------:R-:W-:Y:S01]  /*41c0*/  UMOV UR19, 0x40000040 ;  /* 0x4000004000137882 */ /* 0x000fe20000000000 */
[----:B------:R-:W-:Y:S02]  /*41d0*/  UIADD3 UR4, UR14, 0x180, URZ ;  /* 0x000001800e047890 */ /* 0x000fe4000fffe03f */
[----:B------:R-:W2:Y:S08]  /*41e0*/  MUFU.EX2 R152, R152 ;  /* 0x0000009800987308 */ /* 0x000eb00000000800 */
[----:B------:R-:W-:Y:S01]  /*41f0*/  MUFU.EX2 R153, R153 ;  /* 0x0000009900997308 */ /* 0x000fe20000000800 */
[----:B-1----:R-:W-:-:S07]  /*4200*/  FADD.FTZ R193, R163, R193 ;  /* 0x000000c1a3c17221 */ /* 0x002fce0000010000 */
[----:B------:R-:W1:Y:S01]  /*4210*/  MUFU.EX2 R154, R154 ;  /* 0x0000009a009a7308 */ /* 0x000e620000000800 */
[C---:B--2---:R-:W-:Y:S01]  /*4220*/  F2FP.F16.F32.PACK_AB R163, R152.reuse, R163 ;  /* 0x000000a398a3723e */ /* 0x044fe200000000ff */
[----:B------:R-:W-:-:S06]  /*4230*/  FADD.FTZ R193, R152, R193 ;  /* 0x000000c198c17221 */ /* 0x000fcc0000010000 */
[----:B------:R-:W2:Y:S01]  /*4240*/  MUFU.EX2 R155, R155 ;  /* 0x0000009b009b7308 */ /* 0x000ea20000000800 */
[----:B-1----:R-:W-:Y:S01]  /*4250*/  F2FP.F16.F32.PACK_AB R152, R154, R153 ;  /* 0x000000999a98723e */ /* 0x002fe200000000ff */
[----:B--2---:R-:W-:Y:S01]  /*4260*/  FADD.FTZ R193, R155, R193 ;  /* 0x000000c19bc17221 */ /* 0x004fe20000010000 */
[----:B------:R-:W-:Y:S02]  /*4270*/  WARPGROUP.DEPBAR.LE gsb0, 0x0 ;  /* 0x00008000000079c5 */ /* 0x000fe40000010000 */
[----:B------:R-:W-:Y:S01]  /*4280*/  WARPGROUP.ARRIVE ;  /* 0x00000000000079c5 */ /* 0x000fe20000000000 */
[--C-:B------:R-:W-:Y:S01]  /*4290*/  FFMA.FTZ R158, R175, UR10, -R191.reuse ;  /* 0x0000000aaf9e7c23 */ /* 0x100fe200080108bf */
[--C-:B------:R-:W-:Y:S01]  /*42a0*/  FFMA.FTZ R156, R176, UR10, -R190.reuse ;  /* 0x0000000ab09c7c23 */ /* 0x100fe200080108be */
[----:B------:R-:W-:Y:S01]  /*42b0*/  FFMA.FTZ R157, R180, UR10, -R190 ;  /* 0x0000000ab49d7c23 */ /* 0x000fe200080108be */
[----:B------:R-:W-:Y:S02]  /*42c0*/  FFMA.FTZ R159, R179, UR10, -R191 ;  /* 0x0000000ab39f7c23 */ /* 0x000fe400080108bf */
[----:B------:R-:W-:Y:S01]  /*42d0*/  HGMMA.64x256x16.F32 R24, R160, gdesc[UR16].tnspB, R24, gsb0 ;  /* 0x43e00010a0187df0 */ /* 0x000fe20008000818 */
[----:B------:R-:W1:Y:S01]  /*42e0*/  MUFU.EX2 R158, R158 ;  /* 0x0000009e009e7308 */ /* 0x000e620000000800 */
[----:B------:R-:W-:Y:S01]  /*42f0*/  UMOV UR18, UR4 ;  /* 0x0000000400127c82 */ /* 0x000fe20008000000 */
[----:B------:R-:W-:Y:S01]  /*4300*/  UMOV UR19, 0x40000040 ;  /* 0x4000004000137882 */ /* 0x000fe20000000000 */
[----:B------:R-:W-:-:S02]  /*4310*/  UIADD3 UR4, UR14, 0x200, URZ ;  /* 0x000002000e047890 */ /* 0x000fc4000fffe03f */
[----:B------:R-:W-:-:S03]  /*4320*/  UIADD3 UR14, UR14, 0x280, URZ ;  /* 0x000002800e0e7890 */ /* 0x000fc6000fffe03f */
[----:B------:R-:W-:Y:S08]  /*4330*/  MUFU.EX2 R156, R156 ;  /* 0x0000009c009c7308 */ /* 0x000ff00000000800 */
[----:B------:R-:W-:Y:S01]  /*4340*/  MUFU.EX2 R157, R157 ;  /* 0x0000009d009d7308 */ /* 0x000fe20000000800 */
[----:B-1----:R-:W-:-:S07]  /*4350*/  FADD.FTZ R193, R158, R193 ;  /* 0x000000c19ec17221 */ /* 0x002fce0000010000 */
[----:B------:R-:W1:Y:S02]  /*4360*/  MUFU.EX2 R159, R159 ;  /* 0x0000009f009f7308 */ /* 0x000e640000000800 */
[----:B-1----:R-:W-:Y:S01]  /*4370*/  FADD.FTZ R193, R159, R193 ;  /* 0x000000c19fc17221 */ /* 0x002fe20000010000 */
[----:B------:R-:W-:Y:S02]  /*4380*/  WARPGROUP.DEPBAR.LE gsb0, 0x0 ;  /* 0x00008000000079c5 */ /* 0x000fe40000010000 */
[----:B------:R-:W-:Y:S01]  /*4390*/  FFMA.FTZ R160, R178, UR10, -R191 ;  /* 0x0000000ab2a07c23 */ /* 0x000fe200080108bf */
[----:B------:R-:W-:Y:S01]  /*43a0*/  FADD.FTZ R161, R153, R192 ;  /* 0x000000c099a17221 */ /* 0x000fe20000010000 */
[----:B------:R-:W-:Y:S01]  /*43b0*/  F2FP.F16.F32.PACK_AB R153, R158, R155 ;  /* 0x0000009b9e99723e */ /* 0x000fe200000000ff */
[--C-:B------:R-:W-:Y:S01]  /*43c0*/  FFMA.FTZ R163, R167, UR10, -R190.reuse ;  /* 0x0000000aa7a37c23 */ /* 0x100fe200080108be */
[----:B------:R-:W-:Y:S01]  /*43d0*/  FFMA.FTZ R162, R170, UR10, -R190 ;  /* 0x0000000aaaa27c23 */ /* 0x000fe200080108be */
[----:B------:R-:W-:Y:S01]  /*43e0*/  FADD.FTZ R161, R154, R161 ;  /* 0x000000a19aa17221 */ /* 0x000fe20000010000 */
[----:B------:R-:W1:Y:S01]  /*43f0*/  MUFU.EX2 R160, R160 ;  /* 0x000000a000a07308 */ /* 0x000e620000000800 */
[----:B------:R-:W-:Y:S01]  /*4400*/  F2FP.F16.F32.PACK_AB R154, R157, R156 ;  /* 0x0000009c9d9a723e */ /* 0x000fe200000000ff */
[----:B------:R-:W-:Y:S01]  /*4410*/  FFMA.FTZ R167, R169, UR10, -R191 ;  /* 0x0000000aa9a77c23 */ /* 0x000fe200080108bf */
[----:B------:R-:W-:Y:S01]  /*4420*/  FADD.FTZ R161, R156, R161 ;  /* 0x000000a19ca17221 */ /* 0x000fe20000010000 */
[----:B------:R-:W-:-:S03]  /*4430*/  FFMA.FTZ R156, R185, UR10, -R191 ;  /* 0x0000000ab99c7c23 */ /* 0x000fc600080108bf */
[----:B------:R-:W-:Y:S01]  /*4440*/  FADD.FTZ R161, R157, R161 ;  /* 0x000000a19da17221 */ /* 0x000fe20000010000 */
[----:B------:R-:W-:Y:S08]  /*4450*/  MUFU.EX2 R162, R162 ;  /* 0x000000a200a27308 */ /* 0x000ff00000000800 */
[----:B------:R-:W-:Y:S01]  /*4460*/  MUFU.EX2 R163, R163 ;  /* 0x000000a300a37308 */ /* 0x000fe20000000800 */
[C---:B-1----:R-:W-:Y:S01]  /*4470*/  F2FP.F16.F32.PACK_AB R155, R160.reuse, R159 ;  /* 0x0000009fa09b723e */ /* 0x042fe200000000ff */
[----:B------:R-:W-:-:S03]  /*4480*/  FADD.FTZ R193, R160, R193 ;  /* 0x000000c1a0c17221 */ /* 0x000fc60000010000 */
[----:B------:R-:W-:Y:S01]  /*4490*/  WARPGROUP.ARRIVE ;  /* 0x00000000000079c5 */ /* 0x000fe20000000000 */
[----:B------:R-:W-:Y:S02]  /*44a0*/  FADD.FTZ R193, R166, R193 ;  /* 0x000000c1a6c17221 */ /* 0x000fe40000010000 */
[----:B------:R-:W1:Y:S03]  /*44b0*/  MUFU.EX2 R167, R167 ;  /* 0x000000a700a77308 */ /* 0x000e660000000800 */
[----:B------:R-:W-:Y:S01]  /*44c0*/  HGMMA.64x256x16.F32 R24, R152, gdesc[UR16].tnspB, R24, gsb0 ;  /* 0x43e0001098187df0 */ /* 0x000fe20008000818 */
[----:B------:R-:W-:Y:S01]  /*44d0*/  UMOV UR18, UR4 ;  /* 0x0000000400127c82 */ /* 0x000fe20008000000 */
[----:B------:R-:W-:-:S03]  /*44e0*/  UMOV UR19, 0x40000040 ;  /* 0x4000004000137882 */ /* 0x000fc60000000000 */
[----:B------:R-:W2:Y:S08]  /*44f0*/  MUFU.EX2 R158, R184 ;  /* 0x000000b8009e7308 */ /* 0x000eb00000000800 */
[----:B------:R-:W3:Y:S01]  /*4500*/  MUFU.EX2 R156, R156 ;  /* 0x0000009c009c7308 */ /* 0x000ee20000000800 */
[----:B-1----:R-:W-:-:S04]  /*4510*/  FADD.FTZ R193, R167, R193 ;  /* 0x000000c1a7c17221 */ /* 0x002fc80000010000 */
[----:B--2---:R-:W-:Y:S01]  /*4520*/  FADD.FTZ R193, R158, R193 ;  /* 0x000000c19ec17221 */ /* 0x004fe20000010000 */
[----:B------:R-:W-:Y:S02]  /*4530*/  WARPGROUP.DEPBAR.LE gsb0, 0x0 ;  /* 0x00008000000079c5 */ /* 0x000fe40000010000 */
[----:B------:R-:W-:Y:S01]  /*4540*/  FFMA.FTZ R152, R172, UR10, -R190 ;  /* 0x0000000aac987c23 */ /* 0x000fe200080108be */
[----:B------:R-:W-:Y:S02]  /*4550*/  F2FP.F16.F32.PACK_AB R153, R167, R166 ;  /* 0x000000a6a799723e */ /* 0x000fe400000000ff */
[----:B------:R-:W-:Y:S02]  /*4560*/  F2FP.F16.F32.PACK_AB R154, R163, R162 ;  /* 0x000000a2a39a723e */ /* 0x000fe400000000ff */
[C---:B---3--:R-:W-:Y:S01]  /*4570*/  F2FP.F16.F32.PACK_AB R155, R156.reuse, R158 ;  /* 0x0000009e9c9b723e */ /* 0x048fe200000000ff */
[----:B------:R-:W1:Y:S01]  /*4580*/  MUFU.EX2 R152, R152 ;  /* 0x0000009800987308 */ /* 0x000e620000000800 */
[----:B------:R-:W-:-:S04]  /*4590*/  FADD.FTZ R156, R156, R193 ;  /* 0x000000c19c9c7221 */ /* 0x000fc80000010000 */
[----:B------:R-:W-:Y:S01]  /*45a0*/  FADD.FTZ R156, R186, R156 ;  /* 0x0000009cba9c7221 */ /* 0x000fe20000010000 */
[----:B-1----:R-:W-:Y:S01]  /*45b0*/  FADD.FTZ R161, R152, R161 ;  /* 0x000000a198a17221 */ /* 0x002fe20000010000 */
[----:B------:R-:W-:-:S03]  /*45c0*/  F2FP.F16.F32.PACK_AB R152, R20, R152 ;  /* 0x000000981498723e */ /* 0x000fc600000000ff */
[----:B------:R-:W-:Y:S01]  /*45d0*/  FADD.FTZ R161, R20, R161 ;  /* 0x000000a114a17221 */ /* 0x000fe20000010000 */
[----:B------:R-:W-:-:S03]  /*45e0*/  WARPGROUP.ARRIVE ;  /* 0x00000000000079c5 */ /* 0x000fc60000000000 */
[----:B------:R-:W-:-:S03]  /*45f0*/  FADD.FTZ R161, R162, R161 ;  /* 0x000000a1a2a17221 */ /* 0x000fc60000010000 */
[----:B------:R-:W-:Y:S01]  /*4600*/  HGMMA.64x256x16.F32 R24, R152, gdesc[UR16].tnspB, R24, gsb0 ;  /* 0x43e0001098187df0 */ /* 0x000fe20008000818 */
[----:B------:R-:W-:Y:S02]  /*4610*/  FADD.FTZ R20, R163, R161 ;  /* 0x000000a1a3147221 */ /* 0x000fe40000010000 */
[----:B------:R-:W-:Y:S02]  /*4620*/  WARPGROUP.DEPBAR.LE gsb0, 0x0 ;  /* 0x00008000000079c5 */ /* 0x000fe40000010000 */
[----:B------:R-:W1:Y:S01]  /*4630*/  MUFU.EX2 R152, R168 ;  /* 0x000000a800987308 */ /* 0x000e620000000800 */
[C---:B------:R-:W-:Y:S01]  /*4640*/  F2FP.F16.F32.PACK_AB R153, R187.reuse, R186 ;  /* 0x000000babb99723e */ /* 0x040fe200000000ff */
[----:B------:R-:W-:Y:S01]  /*4650*/  FADD.FTZ R187, R187, R156 ;  /* 0x0000009cbbbb7221 */ /* 0x000fe20000010000 */
[----:B------:R-:W-:Y:S02]  /*4660*/  F2FP.F16.F32.PACK_AB R154, R174, R173 ;  /* 0x000000adae9a723e */ /* 0x000fe400000000ff */
[----:B------:R-:W-:Y:S01]  /*4670*/  F2FP.F16.F32.PACK_AB R155, R189, R188 ;  /* 0x000000bcbd9b723e */ /* 0x000fe200000000ff */
[----:B------:R-:W-:-:S04]  /*4680*/  FADD.FTZ R188, R188, R187 ;  /* 0x000000bbbcbc7221 */ /* 0x000fc80000010000 */
[----:B------:R-:W-:Y:S01]  /*4690*/  FADD.FTZ R208, R189, R188 ;  /* 0x000000bcbdd07221 */ /* 0x000fe20000010000 */
[----:B-1----:R-:W-:Y:S01]  /*46a0*/  FADD.FTZ R20, R152, R20 ;  /* 0x0000001498147221 */ /* 0x002fe20000010000 */
[----:B------:R-:W-:-:S03]  /*46b0*/  F2FP.F16.F32.PACK_AB R152, R21, R152 ;  /* 0x000000981598723e */ /* 0x000fc600000000ff */
[----:B------:R-:W-:Y:S01]  /*46c0*/  FADD.FTZ R20, R21, R20 ;  /* 0x0000001415147221 */ /* 0x000fe20000010000 */
[----:B------:R-:W-:-:S03]  /*46d0*/  WARPGROUP.ARRIVE ;  /* 0x00000000000079c5 */ /* 0x000fc60000000000 */
[----:B------:R-:W-:-:S04]  /*46e0*/  FADD.FTZ R173, R173, R20 ;  /* 0x00000014adad7221 */ /* 0x000fc80000010000 */
[----:B------:R-:W-:Y:S01]  /*46f0*/  HGMMA.64x256x16.F32 R24, R152, gdesc[UR12].tnspB, R24, gsb0 ;  /* 0x43e0000c98187df0 */ /* 0x000fe20008000818 */
[----:B------:R-:W-:Y:S02]  /*4700*/  FADD.FTZ R20, R174, R173 ;  /* 0x000000adae147221 */ /* 0x000fe40000010000 */
[----:B------:R-:W-:Y:S02]  /*4710*/  WARPGROUP.DEPBAR.LE gsb0, 0x0 ;  /* 0x00008000000079c5 */ /* 0x000fe40000010000 */
[----:B------:R-:W-:Y:S05]  /*4720*/  @!P0 BRA `(.L_x_1151) ;  /* 0x0000000000048947 */ /* 0x000fea0003800000 */
[----:B------:R-:W-:Y:S01]  /*4730*/  BPT.TRAP 0x1 ;  /* 0x000000040000795c */ /* 0x000fe20000300000 */
.L_x_1151:
[----:B------:R-:W1:Y:S01]  /*4740*/  S2UR UR4, SR_CgaCtaId ;  /* 0x00000000000479c3 */ /* 0x000e620000008800 */
[----:B------:R-:W-:Y:S01]  /*4750*/  VIADD R21, R164, 0xfffffffe ;  /* 0xfffffffea4157836 */ /* 0x000fe20000000000 */
[----:B------:R-:W-:-:S04]  /*4760*/  UIADD3 UR6, UR6, 0x32460, URZ ;  /* 0x0003246006067890 */ /* 0x000fc8000fffe03f */
[----:B------:R-:W-:Y:S01]  /*4770*/  ISETP.GE.AND P1, PT, R21, R22, PT ;  /* 0x000000161500720c */ /* 0x000fe20003f26270 */
[----:B-1----:R-:W-:-:S09]  /*4780*/  UPRMT UR6, UR4, 0x654, UR6 ;  /* 0x0000065404067896 */ /* 0x002fd20008000006 */
[----:B------:R-:W-:Y:S03]  /*4790*/  SYNCS.ARRIVE.TRANS64.RED.A1T0 RZ, [UR6], RZ ;  /* 0x000000ffffff79a7 */ /* 0x000fe60008100406 */
[----:B------:R-:W-:Y:S05]  /*47a0*/  @!P1 BRA `(.L_x_1152) ;  /* 0x0000002800709947 */ /* 0x000fea0003800000 */
[----:B------:R-:W-:Y:S01]  /*47b0*/  R2UR UR4, R21 ;  /* 0x00000000150472ca */ /* 0x000fe200000e0000 */
[----:B------:R-:W-:Y:S02]  /*47c0*/  IMAD.MOV.U32 R21, RZ, RZ, R171 ;  /* 0x000000ffff157224 */ /* 0x000fe400078e00ab */
[----:B------:R-:W-:-:S12]  /*47d0*/  IMAD.MOV.U32 R209, RZ, RZ, R165 ;  /* 0x000000ffffd17224 */ /* 0x000fd800078e00a5 */
.L_x_1163:
[----:B------:R-:W-:Y:S01]  /*47e0*/  UIADD3 UR38, UR38, 0x1, URZ ;  /* 0x0000000126267890 */ /* 0x000fe2000fffe03f */
[----:B------:R-:W-:Y:S01]  /*47f0*/  UMOV UR5, UR4 ;  /* 0x0000000400057c82 */ /* 0x000fe20008000000 */
[----:B------:R-:W-:Y:S01]  /*4800*/  UIADD3 UR4, UR4, -0x1, URZ ;  /* 0xffffffff04047890 */ /* 0x000fe2000fffe03f */
[----:B------:R-:W-:Y:S01]  /*4810*/  ISETP.LT.AND P1, PT, R22, UR5, PT ;  /* 0x0000000516007c0c */ /* 0x000fe2000bf21270 */
[----:B------:R-:W-:-:S04]  /*4820*/  UISETP.NE.AND UP0, UPT, UR38, 0x2, UPT ;  /* 0x000000022600788c */ /* 0x000fc8000bf05270 */
[----:B------:R-:W-:Y:S02]  /*4830*/  USEL UR6, URZ, 0x1, UP0 ;  /* 0x000000013f067887 */ /* 0x000fe40008000000 */
[----:B------:R-:W-:Y:S02]  /*4840*/  USEL UR38, UR38, URZ, UP0 ;  /* 0x0000003f26267287 */ /* 0x000fe40008000000 */
[----:B------:R-:W-:Y:S01]  /*4850*/  ULOP3.LUT UR39, UR39, UR6, URZ, 0x3c, !UPT ;  /* 0x0000000627277292 */ /* 0x000fe2000f8e3c3f */
[----:B------:R-:W-:Y:S11]  /*4860*/  @!P0 BRA `(.L_x_1153) ;  /* 0x0000000000048947 */ /* 0x000ff60003800000 */
[----:B------:R-:W-:Y:S01]  /*4870*/  BPT.TRAP 0x1 ;  /* 0x000000040000795c */ /* 0x000fe20000300000 */
.L_x_1153:
[----:B------:R-:W1:Y:S01]  /*4880*/  S2UR UR54, SR_CgaCtaId ;  /* 0x00000000003679c3 */ /* 0x000e620000008800 */
[----:B------:R-:W-:Y:S01]  /*4890*/  UMOV UR5, 0x400 ;  /* 0x0000040000057882 */ /* 0x000fe20000000000 */
[----:B0-----:R-:W-:-:S05]  /*48a0*/  IMAD.U32 R0, RZ, RZ, UR39 ;  /* 0x00000027ff007e24 */ /* 0x001fca000f8e00ff */
[----:B------:R-:W-:Y:S01]  /*48b0*/  SHF.L.U32 R0, R0, 0x1f, RZ ;  /* 0x0000001f00007819 */ /* 0x000fe200000006ff */
[----:B-1----:R-:W-:-:S04]  /*48c0*/  ULEA UR5, UR54, UR5, 0x18 ;  /* 0x0000000536057291 */ /* 0x002fc8000f8ec03f */
[----:B------:R-:W-:-:S09]  /*48d0*/  ULEA UR5, UR38, UR5, 0x3 ;  /* 0x0000000526057291 */ /* 0x000fd2000f8e183f */
[----:B------:R0:W1:Y:S01]  /*48e0*/  SYNCS.PHASECHK.TRANS64.TRYWAIT P2, [UR5+0x32430], R0 ;  /* 0x03243000ff0075a7 */ /* 0x0000620008040145 */
[----:B------:R-:W-:Y:S05]  /*48f0*/  @!P0 BRA `(.L_x_1154) ;  /* 0x0000000000048947 */ /* 0x000fea0003800000 */
[----:B------:R-:W-:Y:S01]  /*4900*/  BPT.TRAP 0x1 ;  /* 0x000000040000795c */ /* 0x000fe20000300000 */
.L_x_1154:
[----:B-1----:R-:W-:Y:S05]  /*4910*/  @P2 BRA `(.L_x_1155) ;  /* 0x0000000000082947 */ /* 0x002fea0003800000 */
[----:B------:R-:W1:Y:S02]  /*4920*/  SYNCS.PHASECHK.TRANS64.TRYWAIT P2, [UR5+0x32430], R0 ;  /* 0x03243000ff0075a7 */ /* 0x000e640008040145 */
[----:B-1----:R-:W-:Y:S05]  /*4930*/  @!P2 BRA `(.L_x_1156) ;  /* 0x000000e00058a947 */ /* 0x002fea0003800000 */
.L_x_1155:
[----:B------:R-:W-:Y:S01]  /*4940*/  R2UR UR48, R18 ;  /* 0x00000000123072ca */ /* 0x000fe200000e0000 */
[----:B------:R-:W-:Y:S01]  /*4950*/  UIMAD UR6, UR38, 0x300, UR61 ;  /* 0x00000300260678a4 */ /* 0x000fe2000f8e023d */
[----:B------:R-:W-:Y:S01]  /*4960*/  R2UR UR49, R19 ;  /* 0x00000000133172ca */ /* 0x000fe200000e0000 */
[----:B-1----:R-:W-:Y:S01]  /*4970*/  WARPGROUP.ARRIVE ;  /* 0x00000000000079c5 */ /* 0x002fe20000000000 */
[----:B------:R-:W-:-:S04]  /*4980*/  UMOV UR51, 0x40000040 ;  /* 0x4000004000337882 */ /* 0x000fc80000000000 */
[----:B------:R-:W-:-:S07]  /*4990*/  UMOV UR50, UR6 ;  /* 0x0000000600327c82 */ /* 0x000fce0008000000 */
[----:B------:R-:W-:Y:S01]  /*49a0*/  HGMMA.64x96x16.F32 R152, gdesc[UR48], RZ, !UPT, gsb0 ;  /* 0x01600000309879f0 */ /* 0x000fe2000c0008ff */
[----:B------:R-:W-:Y:S01]  /*49b0*/  R2UR UR48, R16 ;  /* 0x00000000103072ca */ /* 0x000fe200000e0000 */
[----:B------:R-:W-:Y:S01]  /*49c0*/  UIADD3 UR50, UR6, 0x2, URZ ;  /* 0x0000000206327890 */ /* 0x000fe2000fffe03f */
[----:B------:R-:W-:Y:S01]  /*49d0*/  R2UR UR49, R17 ;  /* 0x00000000113172ca */ /* 0x000fe200000e0000 */
[----:B------:R-:W-:Y:S01]  /*49e0*/  UMOV UR51, 0x40000040 ;  /* 0x4000004000337882 */ /* 0x000fe20000000000 */
[----:B------:R-:W-:Y:S02]  /*49f0*/  WARPGROUP.DEPBAR.LE gsb0, 0x0 ;  /* 0x00008000000079c5 */ /* 0x000fe40000010000 */
[----:B------:R-:W-:-:S09]  /*4a00*/  WARPGROUP.ARRIVE ;  /* 0x00000000000079c5 */ /* 0x000fd20000000000 */
[----:B------:R-:W-:Y:S01]  /*4a10*/  HGMMA.64x96x16.F32 R152, gdesc[UR48], R152, gsb0 ;  /* 0x01600000309879f0 */ /* 0x000fe20008000898 */
        /* <DEDUP_REMOVED lines=13> */
[----:B------:R-:W-:Y:S03]  /*4af0*/  HGMMA.64x96x16.F32 R152, gdesc[UR48], R152, gsb0 ;  /* 0x01600000309879f0 */ /* 0x000fe60008000898 */
[----:B------:R-:W-:Y:S02]  /*4b00*/  WARPGROUP.DEPBAR.LE gsb0, 0x0 ;  /* 0x00008000000079c5 */ /* 0x000fe40000010000 */
[----:B------:R-:W-:Y:S05]  /*4b10*/  @!P0 BRA `(.L_x_1157) ;  /* 0x0000000000048947 */ /* 0x000fea0003800000 */
[----:B------:R-:W-:Y:S01]  /*4b20*/  BPT.TRAP 0x1 ;  /* 0x000000040000795c */ /* 0x000fe20000300000 */
.L_x_1157:
[----:B------:R1:W2:Y:S01]  /*4b30*/  SYNCS.PHASECHK.TRANS64.TRYWAIT P2, [UR5+0x32450], R0 ;  /* 0x03245000ff0075a7 */ /* 0x0002a20008040145 */
[----:B------:R-:W-:Y:S05]  /*4b40*/  @!P0 BRA `(.L_x_1158) ;  /* 0x0000000000048947 */ /* 0x000fea0003800000 */
[----:B------:R-:W-:Y:S01]  /*4b50*/  BPT.TRAP 0x1 ;  /* 0x000000040000795c */ /* 0x000fe20000300000 */
.L_x_1158:
[----:B--2---:R-:W-:Y:S05]  /*4b60*/  @P2 BRA `(.L_x_1159) ;  /* 0x0000000000082947 */ /* 0x004fea0003800000 */
[----:B------:R-:W2:Y:S02]  /*4b70*/  SYNCS.PHASECHK.TRANS64.TRYWAIT P2, [UR5+0x32450], R0 ;  /* 0x03245000ff0075a7 */ /* 0x000ea40008040145 */
[----:B--2---:R-:W-:Y:S05]  /*4b80*/  @!P2 BRA `(.L_x_1160) ;  /* 0x000000dc00dca947 */ /* 0x004fea0003800000 */
.L_x_1159:
[----:B------:R-:W-:Y:S01]  /*4b90*/  R2UR UR48, R10 ;  /* 0x000000000a3072ca */ /* 0x000fe200000e0000 */
[----:B------:R-:W-:Y:S01]  /*4ba0*/  UIMAD UR6, UR38, 0xc00, UR60 ;  /* 0x00000c00260678a4 */ /* 0x000fe2000f8e023c */
[----:B------:R-:W-:Y:S01]  /*4bb0*/  R2UR UR49, R11 ;  /* 0x000000000b3172ca */ /* 0x000fe200000e0000 */
[----:B------:R-:W-:Y:S01]  /*4bc0*/  WARPGROUP.ARRIVE ;  /* 0x00000000000079c5 */ /* 0x000fe20000000000 */
[----:B------:R-:W-:Y:S01]  /*4bd0*/  UMOV UR51, 0x40000040 ;  /* 0x4000004000337882 */ /* 0x000fe20000000000 */
[----:B------:R-:W-:-:S04]  /*4be0*/  UIADD3 UR10, UR6, 0x304, URZ ;  /* 0x00000304060a7890 */ /* 0x000fc8000fffe03f */
[----:B--2---:R-:W2:Y:S01]  /*4bf0*/  S2R R210, SR_TID.X ;  /* 0x0000000000d27919 */ /* 0x004ea20000002100 */
[----:B------:R-:W-:Y:S01]  /*4c00*/  UMOV UR11, 0x40000040 ;  /* 0x40000040000b7882 */ /* 0x000fe20000000000 */
[----:B------:R-:W-:Y:S01]  /*4c10*/  UMOV UR50, UR6 ;  /* 0x0000000600327c82 */ /* 0x000fe20008000000 */
[----:B------:R-:W-:Y:S01]  /*4c20*/  UIADD3 UR14, UR6, 0x306, URZ ;  /* 0x00000306060e7890 */ /* 0x000fe2000fffe03f */
[----:B------:R-:W-:Y:S01]  /*4c30*/  UMOV UR15, 0x40000040 ;  /* 0x40000040000f7882 */ /* 0x000fe20000000000 */
[----:B------:R-:W-:Y:S01]  /*4c40*/  UIADD3 UR18, UR6, 0x600, URZ ;  /* 0x0000060006127890 */ /* 0x000fe2000fffe03f */
[----:B------:R-:W-:Y:S01]  /*4c50*/  UMOV UR19, 0x40000040 ;  /* 0x4000004000137882 */ /* 0x000fe20000000000 */
[----:B------:R-:W-:Y:S01]  /*4c60*/  HGMMA.64x96x16.F32 R152, gdesc[UR48], R152, gsb0 ;  /* 0x01600000309879f0 */ /* 0x000fe20008000898 */
[----:B------:R-:W-:Y:S01]  /*4c70*/  R2UR UR48, R8 ;  /* 0x00000000083072ca */ /* 0x000fe200000e0000 */
[----:B------:R-:W-:Y:S01]  /*4c80*/  UIADD3 UR50, UR6, 0x2, URZ ;  /* 0x0000000206327890 */ /* 0x000fe2000fffe03f */
[----:B------:R-:W-:Y:S01]  /*4c90*/  R2UR UR49, R9 ;  /* 0x00000000093172ca */ /* 0x000fe200000e0000 */
        /* <DEDUP_REMOVED lines=13> */
[----:B--2---:R-:W-:-:S04]  /*4d70*/  SHF.R.U32.HI R210, RZ, 0x7, R210 ;  /* 0x00000007ffd27819 */ /* 0x004fc800000116d2 */
[----:B01----:R-:W-:Y:S01]  /*4d80*/  IADD3 R0, -R210, 0xb, RZ ;  /* 0x0000000bd2007810 */ /* 0x003fe20007ffe1ff */
        /* <DEDUP_REMOVED lines=69> */
.L_x_1161:
[----:B------:R-:W-:Y:S01]  /*51e0*/  ULDC UR6, c[0x0][0xad0] ;  /* 0x0002b40000067ab9 */ /* 0x000fe20000000800 */
[----:B------:R-:W-:Y:S01]  /*51f0*/  ULDC UR10, c[0x0][0xa80] ;  /* 0x0002a000000a7ab9 */ /* 0x000fe20000000800 */
        /* <DEDUP_REMOVED lines=42> */
[----:B------:R-:W-:-:S04]  /*54a0*/  UMOV UR15, 0x40000040 ;  /* 0x40000040000f7882 */ /* 0x000fc80000000000 */
        /* <DEDUP_REMOVED lines=38> */
[----:B------:R-:W-:Y:S01]  /*5710*/  MUFU.TANH R196, R196 ;  /* 0x000000c400c47308 */ /* 0x000fe20000002400 */
[----:B--2---:R-:W-:-:S07]  /*5720*/  FMNMX.FTZ R165, R211, R165, !PT ;  /* 0x000000a5d3a57209 */ /* 0x004fce0007810000 */
[----:B------:R-:W-:Y:S01]  /*5730*/  MUFU.TANH R155, R155 ;  /* 0x0000009b009b7308 */ /* 0x000fe20000002400 */
[----:B---3--:R-:W-:-:S05]  /*5740*/  FMNMX.FTZ R165, R197, R165, !PT ;  /* 0x000000a5c5a57209 */ /* 0x008fca0007810000 */
[----:B------:R-:W1:Y:S02]  /*5750*/  SHFL.BFLY PT, R214, R165, 0x2, 0x1f ;  /* 0x0c401f00a5d67f89 */ /* 0x000e6400000e0000 */
[----:B------:R-:W-:Y:S08]  /*5760*/  MUFU.TANH R158, R158 ;  /* 0x0000009e009e7308 */ /* 0x000ff00000002400 */
[----:B------:R-:W-:Y:S08]  /*5770*/  MUFU.TANH R159, R159 ;  /* 0x0000009f009f7308 */ /* 0x000ff00000002400 */
[----:B------:R-:W-:Y:S01]  /*5780*/  MUFU.TANH R162, R162 ;  /* 0x000000a200a27308 */ /* 0x000fe20000002400 */
[----:B-1----:R-:W-:-:S07]  /*5790*/  FMNMX.FTZ R165, R165, R214, !PT ;  /* 0x000000d6a5a57209 */ /* 0x002fce0007810000 */
[----:B------:R-:W-:Y:S01]  /*57a0*/  MUFU.TANH R163, R163 ;  /* 0x000000a300a37308 */ /* 0x000fe20000002400 */
[----:B------:R-:W1:Y:S07]  /*57b0*/  SHFL.BFLY PT, R154, R165, 0x1, 0x1f ;  /* 0x0c201f00a59a7f89 */ /* 0x000e6e00000e0000 */
[----:B------:R-:W-:Y:S08]  /*57c0*/  MUFU.TANH R166, R166 ;  /* 0x000000a600a67308 */ /* 0x000ff00000002400 */
[----:B------:R-:W-:Y:S08]  /*57d0*/  MUFU.TANH R167, R167 ;  /* 0x000000a700a77308 */ /* 0x000ff00000002400 */
[----:B------:R-:W-:Y:S01]  /*57e0*/  MUFU.TANH R170, R170 ;  /* 0x000000aa00aa7308 */ /* 0x000fe20000002400 */
[----:B-1----:R-:W-:-:S05]  /*57f0*/  FMNMX.FTZ R165, R165, R154, !PT ;  /* 0x0000009aa5a57209 */ /* 0x002fca0007810000 */
        /* <DEDUP_REMOVED lines=30> */
[-C--:B-1----:R-:W-:Y:S01]  /*59e0*/  FMUL.FTZ R24, R24, R209.reuse ;  /* 0x000000d118187220 */ /* 0x082fe20000410000 */
[----:B------:R1:W3:Y:S01]  /*59f0*/  MUFU.EX2 R154, R153 ;  /* 0x00000099009a7308 */ /* 0x0002e20000000800 */
[-C--:B------:R-:W-:Y:S01]  /*5a00*/  FMUL.FTZ R25, R25, R209.reuse ;  /* 0x000000d119197220 */ /* 0x080fe20000410000 */
[-C--:B------:R-:W-:Y:S01]  /*5a10*/  FMUL.FTZ R28, R28, R209.reuse ;  /* 0x000000d11c1c7220 */ /* 0x080fe20000410000 */
[----:B--2---:R-:W-:Y:S01]  /*5a20*/  FFMA.FTZ R20, R209, R20, R152 ;  /* 0x00000014d1147223 */ /* 0x004fe20000010098 */
[-C--:B------:R-:W-:Y:S01]  /*5a30*/  FMUL.FTZ R29, R29, R209.reuse ;  /* 0x000000d11d1d7220 */ /* 0x080fe20000410000 */
[-C--:B------:R-:W-:Y:S01]  /*5a40*/  FMUL.FTZ R32, R32, R209.reuse ;  /* 0x000000d120207220 */ /* 0x080fe20000410000 */
[-C--:B------:R-:W-:Y:S01]  /*5a50*/  FMUL.FTZ R33, R33, R209.reuse ;  /* 0x000000d121217220 */ /* 0x080fe20000410000 */
[-C--:B------:R-:W-:Y:S01]  /*5a60*/  FMUL.FTZ R36, R36, R209.reuse ;  /* 0x000000d124247220 */ /* 0x080fe20000410000 */
[-C--:B------:R-:W-:Y:S01]  /*5a70*/  FMUL.FTZ R37, R37, R209.reuse ;  /* 0x000000d125257220 */ /* 0x080fe20000410000 */
[----:B-1----:R-:W-:Y:S01]  /*5a80*/  FMUL.FTZ R153, R171, UR6 ;  /* 0x00000006ab997c20 */ /* 0x002fe20008410000 */
[-C--:B------:R-:W-:Y:S01]  /*5a90*/  FMUL.FTZ R40, R40, R209.reuse ;  /* 0x000000d128287220 */ /* 0x080fe20000410000 */
[----:B------:R1:W-:Y:S01]  /*5aa0*/  MUFU.EX2 R171, R157 ;  /* 0x0000009d00ab7308 */ /* 0x0003e20000000800 */
[-C--:B------:R-:W-:Y:S01]  /*5ab0*/  FMUL.FTZ R41, R41, R209.reuse ;  /* 0x000000d129297220 */ /* 0x080fe20000410000 */
[-C--:B------:R-:W-:Y:S01]  /*5ac0*/  FMUL.FTZ R44, R44, R209.reuse ;  /* 0x000000d12c2c7220 */ /* 0x080fe20000410000 */
[-C--:B------:R-:W-:Y:S01]  /*5ad0*/  FMUL.FTZ R45, R45, R209.reuse ;  /* 0x000000d12d2d7220 */ /* 0x080fe20000410000 */
[-C--:B------:R-:W-:Y:S01]  /*5ae0*/  FMUL.FTZ R48, R48, R209.reuse ;  /* 0x000000d130307220 */ /* 0x080fe20000410000 */
[-C--:B------:R-:W-:Y:S01]  /*5af0*/  FMUL.FTZ R49, R49, R209.reuse ;  /* 0x000000d131317220 */ /* 0x080fe20000410000 */
[C---:B---3--:R-:W-:Y:S01]  /*5b00*/  FADD.FTZ R20, R154.reuse, R20 ;  /* 0x000000149a147221 */ /* 0x048fe20000010000 */
[----:B------:R-:W-:Y:S01]  /*5b10*/  F2FP.F16.F32.PACK_AB R152, R154, R152 ;  /* 0x000000989a98723e */ /* 0x000fe200000000ff */
[----:B------:R-:W-:Y:S01]  /*5b20*/  MUFU.TANH R153, R153 ;  /* 0x0000009900997308 */ /* 0x000fe20000002400 */
[----:B-1----:R-:W-:Y:S01]  /*5b30*/  FMUL.FTZ R157, R178, UR6 ;  /* 0x00000006b29d7c20 */ /* 0x002fe20008410000 */
[----:B------:R-:W-:Y:S01]  /*5b40*/  FMUL.FTZ R178, R182, UR6 ;  /* 0x00000006b6b27c20 */ /* 0x000fe20008410000 */
[----:B------:R-:W-:Y:S01]  /*5b50*/  FMUL.FTZ R182, R186, UR6 ;  /* 0x00000006bab67c20 */ /* 0x000fe20008410000 */
[----:B------:R-:W-:Y:S01]  /*5b60*/  FMUL.FTZ R186, R190, UR6 ;  /* 0x00000006beba7c20 */ /* 0x000fe20008410000 */
[----:B------:R-:W-:Y:S01]  /*5b70*/  FMUL.FTZ R190, R194, UR6 ;  /* 0x00000006c2be7c20 */ /* 0x000fe20008410000 */
[----:B------:R-:W-:Y:S01]  /*5b80*/  FMUL.FTZ R194, R198, UR6 ;  /* 0x00000006c6c27c20 */ /* 0x000fe20008410000 */
[-C--:B------:R-:W-:Y:S01]  /*5b90*/  FMUL.FTZ R52, R52, R209.reuse ;  /* 0x000000d134347220 */ /* 0x080fe20000410000 */
[----:B------:R1:W2:Y:S01]  /*5ba0*/  MUFU.EX2 R154, R156 ;  /* 0x0000009c009a7308 */ /* 0x0002a20000000800 */
[-C--:B------:R-:W-:Y:S01]  /*5bb0*/  FMUL.FTZ R53, R53, R209.reuse ;  /* 0x000000d135357220 */ /* 0x080fe20000410000 */
[-C--:B------:R-:W-:Y:S01]  /*5bc0*/  FMUL.FTZ R56, R56, R209.reuse ;  /* 0x000000d138387220 */ /* 0x080fe20000410000 */
[-C--:B------:R-:W-:Y:S01]  /*5bd0*/  FMUL.FTZ R57, R57, R209.reuse ;  /* 0x000000d139397220 */ /* 0x080fe20000410000 */
[-C--:B------:R-:W-:Y:S01]  /*5be0*/  FMUL.FTZ R60, R60, R209.reuse ;  /* 0x000000d13c3c7220 */ /* 0x080fe20000410000 */
[-C--:B------:R-:W-:Y:S01]  /*5bf0*/  FMUL.FTZ R61, R61, R209.reuse ;  /* 0x000000d13d3d7220 */ /* 0x080fe20000410000 */
[-C--:B------:R-:W-:Y:S01]  /*5c00*/  FMUL.FTZ R64, R64, R209.reuse ;  /* 0x000000d140407220 */ /* 0x080fe20000410000 */
[-C--:B------:R-:W-:Y:S01]  /*5c10*/  FMUL.FTZ R65, R65, R209.reuse ;  /* 0x000000d141417220 */ /* 0x080fe20000410000 */
[----:B------:R-:W-:Y:S01]  /*5c20*/  MUFU.TANH R157, R157 ;  /* 0x0000009d009d7308 */ /* 0x000fe20000002400 */
[----:B-1----:R-:W-:Y:S01]  /*5c30*/  FMUL.FTZ R156, R175, UR6 ;  /* 0x00000006af9c7c20 */ /* 0x002fe20008410000 */
[----:B------:R-:W-:Y:S01]  /*5c40*/  FMUL.FTZ R175, R179, UR6 ;  /* 0x00000006b3af7c20 */ /* 0x000fe20008410000 */
[----:B------:R-:W-:Y:S01]  /*5c50*/  FMUL.FTZ R179, R183, UR6 ;  /* 0x00000006b7b37c20 */ /* 0x000fe20008410000 */
[----:B------:R-:W-:Y:S01]  /*5c60*/  FMUL.FTZ R183, R187, UR6 ;  /* 0x00000006bbb77c20 */ /* 0x000fe20008410000 */
[----:B------:R-:W-:Y:S01]  /*5c70*/  FMUL.FTZ R187, R191, UR6 ;  /* 0x00000006bfbb7c20 */ /* 0x000fe20008410000 */
[----:B------:R-:W-:Y:S01]  /*5c80*/  FMUL.FTZ R191, R195, UR6 ;  /* 0x00000006c3bf7c20 */ /* 0x000fe20008410000 */
[----:B------:R-:W-:Y:S01]  /*5c90*/  FMUL.FTZ R195, R199, UR6 ;  /* 0x00000006c7c37c20 */ /* 0x000fe20008410000 */
[----:B------:R-:W1:Y:S01]  /*5ca0*/  MUFU.TANH R156, R156 ;  /* 0x0000009c009c7308 */ /* 0x000e620000002400 */
[----:B--2---:R-:W-:Y:S01]  /*5cb0*/  FADD.FTZ R20, R154, R20 ;  /* 0x000000149a147221 */ /* 0x004fe20000010000 */
[C---:B------:R-:W-:Y:S01]  /*5cc0*/  F2FP.F16.F32.PACK_AB R154, R171.reuse, R154 ;  /* 0x0000009aab9a723e */ /* 0x040fe200000000ff */
[----:B------:R-:W-:Y:S01]  /*5cd0*/  UIADD3 UR6, UR5, 0x32440, URZ ;  /* 0x0003244005067890 */ /* 0x000fe2000fffe03f */
[----:B------:R-:W-:Y:S01]  /*5ce0*/  FMUL.FTZ R68, R68, R209 ;  /* 0x000000d144447220 */ /* 0x000fe20000410000 */
[----:B------:R-:W-:Y:S01]  /*5cf0*/  FADD.FTZ R20, R171, R20 ;  /* 0x00000014ab147221 */ /* 0x000fe20000010000 */
[----:B------:R-:W-:Y:S01]  /*5d00*/  FMNMX.FTZ R171, R196, R21, !PT ;  /* 0x00000015c4ab7209 */ /* 0x000fe20007810000 */
[----:B------:R-:W-:Y:S01]  /*5d10*/  UPRMT UR11, UR54, 0x654, UR6 ;  /* 0x00000654360b7896 */ /* 0x000fe20008000006 */
[----:B------:R-:W2:Y:S01]  /*5d20*/  MUFU.TANH R175, R175 ;  /* 0x000000af00af7308 */ /* 0x000ea20000002400 */
[----:B------:R-:W-:Y:S01]  /*5d30*/  FMUL.FTZ R69, R69, R209 ;  /* 0x000000d145457220 */ /* 0x000fe20000410000 */
[----:B------:R-:W-:Y:S01]  /*5d40*/  FMNMX.FTZ R171, R155, R171, !PT ;  /* 0x000000ab9bab7209 */ /* 0x000fe20007810000 */
[-C--:B------:R-:W-:Y:S01]  /*5d50*/  FMUL.FTZ R72, R72, R209.reuse ;  /* 0x000000d148487220 */ /* 0x080fe20000410000 */
[-C--:B------:R-:W-:Y:S01]  /*5d60*/  FMUL.FTZ R73, R73, R209.reuse ;  /* 0x000000d149497220 */ /* 0x080fe20000410000 */
[----:B------:R-:W-:Y:S01]  /*5d70*/  FMUL.FTZ R76, R76, R209 ;  /* 0x000000d14c4c7220 */ /* 0x000fe20000410000 */
[----:B------:R-:W-:Y:S01]  /*5d80*/  FMNMX.FTZ R171, R158, R171, !PT ;  /* 0x000000ab9eab7209 */ /* 0x000fe20007810000 */
[----:B------:R-:W-:Y:S01]  /*5d90*/  FMUL.FTZ R77, R77, R209 ;  /* 0x000000d14d4d7220 */ /* 0x000fe20000410000 */
[----:B------:R-:W3:Y:S01]  /*5da0*/  MUFU.TANH R178, R178 ;  /* 0x000000b200b27308 */ /* 0x000ee20000002400 */
[----:B------:R-:W-:Y:S01]  /*5db0*/  SYNCS.ARRIVE.TRANS64.RED.A1T0 RZ, [UR11], RZ ;  /* 0x000000ffffff79a7 */ /* 0x000fe2000810040b */
[----:B------:R-:W-:Y:S01]  /*5dc0*/  FMNMX.FTZ R171, R159, R171, !PT ;  /* 0x000000ab9fab7209 */ /* 0x000fe20007810000 */
[-C--:B------:R-:W-:Y:S01]  /*5dd0*/  FMUL.FTZ R80, R80, R209.reuse ;  /* 0x000000d150507220 */ /* 0x080fe20000410000 */
[-C--:B------:R-:W-:Y:S01]  /*5de0*/  FMUL.FTZ R81, R81, R209.reuse ;  /* 0x000000d151517220 */ /* 0x080fe20000410000 */
[----:B------:R-:W-:Y:S01]  /*5df0*/  FMUL.FTZ R84, R84, R209 ;  /* 0x000000d154547220 */ /* 0x000fe20000410000 */
[----:B------:R-:W-:Y:S01]  /*5e00*/  FMNMX.FTZ R171, R162, R171, !PT ;  /* 0x000000aba2ab7209 */ /* 0x000fe20007810000 */
[-C--:B------:R-:W-:Y:S01]  /*5e10*/  FMUL.FTZ R85, R85, R209.reuse ;  /* 0x000000d155557220 */ /* 0x080fe20000410000 */
[----:B------:R-:W4:Y:S01]  /*5e20*/  MUFU.TANH R179, R179 ;  /* 0x000000b300b37308 */ /* 0x000f220000002400 */
[----:B------:R-:W-:Y:S01]  /*5e30*/  FMUL.FTZ R88, R88, R209 ;  /* 0x000000d158587220 */ /* 0x000fe20000410000 */
[----:B------:R-:W-:Y:S01]  /*5e40*/  FMNMX.FTZ R171, R163, R171, !PT ;  /* 0x000000aba3ab7209 */ /* 0x000fe20007810000 */
[-C--:B------:R-:W-:Y:S01]  /*5e50*/  FMUL.FTZ R89, R89, R209.reuse ;  /* 0x000000d159597220 */ /* 0x080fe20000410000 */
[-C--:B------:R-:W-:Y:S01]  /*5e60*/  FMUL.FTZ R92, R92, R209.reuse ;  /* 0x000000d15c5c7220 */ /* 0x080fe20000410000 */
[----:B------:R-:W-:Y:S01]  /*5e70*/  FMUL.FTZ R93, R93, R209 ;  /* 0x000000d15d5d7220 */ /* 0x000fe20000410000 */
[----:B------:R-:W-:Y:S01]  /*5e80*/  FMNMX.FTZ R171, R166, R171, !PT ;  /* 0x000000aba6ab7209 */ /* 0x000fe20007810000 */
[-C--:B------:R-:W-:Y:S01]  /*5e90*/  FMUL.FTZ R96, R96, R209.reuse ;  /* 0x000000d160607220 */ /* 0x080fe20000410000 */
[----:B------:R-:W5:Y:S01]  /*5ea0*/  MUFU.TANH R182, R182 ;  /* 0x000000b600b67308 */ /* 0x000f620000002400 */
[----:B------:R-:W-:Y:S01]  /*5eb0*/  FMUL.FTZ R97, R97, R209 ;  /* 0x000000d161617220 */ /* 0x000fe20000410000 */
[----:B------:R-:W-:Y:S01]  /*5ec0*/  FMNMX.FTZ R171, R167, R171, !PT ;  /* 0x000000aba7ab7209 */ /* 0x000fe20007810000 */
[-C--:B------:R-:W-:Y:S01]  /*5ed0*/  FMUL.FTZ R100, R100, R209.reuse ;  /* 0x000000d164647220 */ /* 0x080fe20000410000 */
[-C--:B------:R-:W-:Y:S01]  /*5ee0*/  FMUL.FTZ R101, R101, R209.reuse ;  /* 0x000000d165657220 */ /* 0x080fe20000410000 */
[----:B------:R-:W-:Y:S01]  /*5ef0*/  FMUL.FTZ R104, R104, R209 ;  /* 0x000000d168687220 */ /* 0x000fe20000410000 */
[----:B------:R-:W-:Y:S01]  /*5f00*/  FMNMX.FTZ R171, R170, R171, !PT ;  /* 0x000000abaaab7209 */ /* 0x000fe20007810000 */
[-C--:B------:R-:W-:Y:S01]  /*5f10*/  FMUL.FTZ R105, R105, R209.reuse ;  /* 0x000000d169697220 */ /* 0x080fe20000410000 */
[----:B------:R-:W0:Y:S01]  /*5f20*/  MUFU.TANH R183, R183 ;  /* 0x000000b700b77308 */ /* 0x000e220000002400 */
        /* <DEDUP_REMOVED lines=9> */
[----:B-1----:R-:W-:Y:S01]  /*5fc0*/  FMNMX.FTZ R171, R156, R171, !PT ;  /* 0x000000ab9cab7209 */ /* 0x002fe20007810000 */
[-C--:B------:R-:W-:Y:S01]  /*5fd0*/  FMUL.FTZ R120, R120, R209.reuse ;  /* 0x000000d178787220 */ /* 0x080fe20000410000 */
[-C--:B------:R-:W-:Y:S01]  /*5fe0*/  FMUL.FTZ R121, R121, R209.reuse ;  /* 0x000000d179797220 */ /* 0x080fe20000410000 */
[----:B------:R-:W-:Y:S01]  /*5ff0*/  FMUL.FTZ R124, R124, R209 ;  /* 0x000000d17c7c7220 */ /* 0x000fe20000410000 */
[----:B------:R-:W-:Y:S01]  /*6000*/  FMNMX.FTZ R171, R157, R171, !PT ;  /* 0x000000ab9dab7209 */ /* 0x000fe20007810000 */
[-C--:B------:R-:W-:Y:S01]  /*6010*/  FMUL.FTZ R125, R125, R209.reuse ;  /* 0x000000d17d7d7220 */ /* 0x080fe20000410000 */
[----:B------:R-:W1:Y:S01]  /*6020*/  MUFU.TANH R187, R187 ;  /* 0x000000bb00bb7308 */ /* 0x000e620000002400 */
[----:B------:R-:W-:Y:S01]  /*6030*/  FMUL.FTZ R128, R128, R209 ;  /* 0x000000d180807220 */ /* 0x000fe20000410000 */
[----:B--2---:R-:W-:Y:S01]  /*6040*/  FMNMX.FTZ R171, R175, R171, !PT ;  /* 0x000000abafab7209 */ /* 0x004fe20007810000 */
[-C--:B------:R-:W-:Y:S01]  /*6050*/  FMUL.FTZ R129, R129, R209.reuse ;  /* 0x000000d181817220 */ /* 0x080fe20000410000 */
[-C--:B------:R-:W-:Y:S01]  /*6060*/  FMUL.FTZ R132, R132, R209.reuse ;  /* 0x000000d184847220 */ /* 0x080fe20000410000 */
[----:B------:R-:W-:Y:S01]  /*6070*/  FMUL.FTZ R133, R133, R209 ;  /* 0x000000d185857220 */ /* 0x000fe20000410000 */
[----:B---3--:R-:W-:Y:S01]  /*6080*/  FMNMX.FTZ R171, R178, R171, !PT ;  /* 0x000000abb2ab7209 */ /* 0x008fe20007810000 */
[-C--:B------:R-:W-:Y:S01]  /*6090*/  FMUL.FTZ R136, R136, R209.reuse ;  /* 0x000000d188887220 */ /* 0x080fe20000410000 */
[----:B------:R-:W2:Y:S01]  /*60a0*/  MUFU.TANH R190, R190 ;  /* 0x000000be00be7308 */ /* 0x000ea20000002400 */
[----:B------:R-:W-:Y:S01]  /*60b0*/  FMUL.FTZ R137, R137, R209 ;  /* 0x000000d189897220 */ /* 0x000fe20000410000 */
[----:B----4-:R-:W-:Y:S01]  /*60c0*/  FMNMX.FTZ R171, R179, R171, !PT ;  /* 0x000000abb3ab7209 */ /* 0x010fe20007810000 */
[-C--:B------:R-:W-:Y:S01]  /*60d0*/  FMUL.FTZ R140, R140, R209.reuse ;  /* 0x000000d18c8c7220 */ /* 0x080fe20000410000 */
[-C--:B------:R-:W-:Y:S01]  /*60e0*/  FMUL.FTZ R141, R141, R209.reuse ;  /* 0x000000d18d8d7220 */ /* 0x080fe20000410000 */
[----:B------:R-:W-:Y:S01]  /*60f0*/  FMUL.FTZ R144, R144, R209 ;  /* 0x000000d190907220 */ /* 0x000fe20000410000 */
[----:B-----5:R-:W-:Y:S01]  /*6100*/  FMNMX.FTZ R171, R182, R171, !PT ;  /* 0x000000abb6ab7209 */ /* 0x020fe20007810000 */
[-C--:B------:R-:W-:Y:S01]  /*6110*/  FMUL.FTZ R145, R145, R209.reuse ;  /* 0x000000d191917220 */ /* 0x080fe20000410000 */
[----:B------:R-:W3:Y:S01]  /*6120*/  MUFU.TANH R191, R191 ;  /* 0x000000bf00bf7308 */ /* 0x000ee20000002400 */
[----:B------:R-:W-:Y:S01]  /*6130*/  FMUL.FTZ R148, R148, R209 ;  /* 0x000000d194947220 */ /* 0x000fe20000410000 */
[----:B0-----:R-:W-:Y:S01]  /*6140*/  FMNMX.FTZ R171, R183, R171, !PT ;  /* 0x000000abb7ab7209 */ /* 0x001fe20007810000 */
[----:B------:R-:W-:Y:S01]  /*6150*/  FMUL.FTZ R149, R149, R209 ;  /* 0x000000d195957220 */ /* 0x000fe20000410000 */
[----:B------:R-:W-:-:S02]  /*6160*/  UIMAD UR6, UR38, 0xc00, UR7 ;  /* 0x00000c00260678a4 */ /* 0x000fc4000f8e0207 */
[----:B------:R-:W-:Y:S02]  /*6170*/  FMNMX.FTZ R171, R186, R171, !PT ;  /* 0x000000abbaab7209 */ /* 0x000fe40007810000 */
[----:B------:R-:W0:Y:S02]  /*6180*/  MUFU.TANH R194, R194 ;  /* 0x000000c200c27308 */ /* 0x000e240000002400 */
[----:B-1----:R-:W-:Y:S01]  /*6190*/  FMNMX.FTZ R171, R187, R171, !PT ;  /* 0x000000abbbab7209 */ /* 0x002fe20007810000 */
[----:B------:R-:W-:-:S03]  /*61a0*/  UMOV UR14, UR6 ;  /* 0x00000006000e7c82 */ /* 0x000fc60008000000 */
[----:B--2---:R-:W-:Y:S02]  /*61b0*/  FMNMX.FTZ R171, R190, R171, !PT ;  /* 0x000000abbeab7209 */ /* 0x004fe40007810000 */
[----:B------:R-:W1:Y:S02]  /*61c0*/  MUFU.TANH R195, R195 ;  /* 0x000000c300c37308 */ /* 0x000e640000002400 */
[----:B---3--:R-:W-:-:S06]  /*61d0*/  FMNMX.FTZ R171, R191, R171, !PT ;  /* 0x000000abbfab7209 */ /* 0x008fcc0007810000 */
[----:B------:R-:W-:Y:S01]  /*61e0*/  MUFU.EX2 R161, R161 ;  /* 0x000000a100a17308 */ /* 0x000fe20000000800 */
[----:B0-----:R-:W-:-:S07]  /*61f0*/  FMNMX.FTZ R171, R194, R171, !PT ;  /* 0x000000abc2ab7209 */ /* 0x001fce0007810000 */
[----:B------:R-:W-:Y:S01]  /*6200*/  MUFU.EX2 R210, R210 ;  /* 0x000000d200d27308 */ /* 0x000fe20000000800 */
[----:B-1----:R-:W-:-:S05]  /*6210*/  FMNMX.FTZ R171, R195, R171, !PT ;  /* 0x000000abc3ab7209 */ /* 0x002fca0007810000 */
[----:B------:R-:W0:Y:S02]  /*6220*/  SHFL.BFLY PT, R198, R171, 0x2, 0x1f ;  /* 0x0c401f00abc67f89 */ /* 0x000e2400000e0000 */
[----:B------:R-:W-:Y:S08]  /*6230*/  MUFU.EX2 R169, R169 ;  /* 0x000000a900a97308 */ /* 0x000ff00000000800 */
[----:B------:R-:W-:Y:S08]  /*6240*/  MUFU.EX2 R173, R173 ;  /* 0x000000ad00ad7308 */ /* 0x000ff00000000800 */
[----:B------:R-:W-:Y:S01]  /*6250*/  MUFU.EX2 R177, R177 ;  /* 0x000000b100b17308 */ /* 0x000fe20000000800 */
[----:B0-----:R-:W-:-:S07]  /*6260*/  FMNMX.FTZ R171, R171, R198, !PT ;  /* 0x000000c6abab7209 */ /* 0x001fce0007810000 */
[----:B------:R-:W-:Y:S01]  /*6270*/  MUFU.EX2 R181, R181 ;  /* 0x000000b500b57308 */ /* 0x000fe20000000800 */
[----:B------:R-:W0:Y:S07]  /*6280*/  SHFL.BFLY PT, R198, R171, 0x1, 0x1f ;  /* 0x0c201f00abc67f89 */ /* 0x000e2e00000e0000 */
[----:B------:R-:W-:Y:S08]  /*6290*/  MUFU.EX2 R185, R185 ;  /* 0x000000b900b97308 */ /* 0x000ff00000000800 */
[----:B------:R-:W-:Y:S08]  /*62a0*/  MUFU.EX2 R189, R189 ;  /* 0x000000bd00bd7308 */ /* 0x000ff00000000800 */
[----:B------:R-:W-:Y:S01]  /*62b0*/  MUFU.EX2 R193, R193 ;  /* 0x000000c100c17308 */ /* 0x000fe20000000800 */
[----:B0-----:R-:W-:-:S05]  /*62c0*/  FMNMX.FTZ R171, R171, R198, !PT ;  /* 0x000000c6abab7209 */ /* 0x001fca0007810000 */
[C---:B------:R-:W-:Y:S01]  /*62d0*/  FADD.FTZ R198, -R171.reuse, R21 ;  /* 0x00000015abc67221 */ /* 0x040fe20000010100 */
[----:B------:R-:W-:Y:S01]  /*62e0*/  FMUL.FTZ R21, R171, UR10 ;  /* 0x0000000aab157c20 */ /* 0x000fe20008410000 */
[----:B------:R-:W-:Y:S02]  /*62f0*/  MUFU.EX2 R197, R197 ;  /* 0x000000c500c57308 */ /* 0x000fe40000000800 */
[----:B------:R-:W-:Y:S01]  /*6300*/  FMUL.FTZ R198, R198, UR10 ;  /* 0x0000000ac6c67c20 */ /* 0x000fe20008410000 */
[--C-:B------:R-:W-:Y:S01]  /*6310*/  FFMA.FTZ R215, R156, UR10, -R21.reuse ;  /* 0x0000000a9cd77c23 */ /* 0x100fe20008010815 */
[--C-:B------:R-:W-:Y:S01]  /*6320*/  FFMA.FTZ R196, R196, UR10, -R21.reuse ;  /* 0x0000000ac4c47c23 */ /* 0x100fe20008010815 */
[----:B------:R-:W0:Y:S01]  /*6330*/  S2R R156, SR_TID.X ;  /* 0x00000000009c7919 */ /* 0x000e220000002100 */
        /* <DEDUP_REMOVED lines=24> */
[----:B------:R-:W-:Y:S01]  /*64c0*/  FFMA.FTZ R21, R195, UR10, -R21 ;  /* 0x0000000ac3157c23 */ /* 0x000fe20008010815 */
[-C--:B-1----:R-:W-:Y:S01]  /*64d0*/  FMUL.FTZ R26, R26, R198.reuse ;  /* 0x000000c61a1a7220 */ /* 0x082fe20000410000 */
[----:B------:R-:W-:Y:S01]  /*64e0*/  FMUL.FTZ R27, R27, R198 ;  /* 0x000000c61b1b7220 */ /* 0x000fe20000410000 */
[----:B------:R-:W-:Y:S01]  /*64f0*/  MUFU.EX2 R195, R159 ;  /* 0x0000009f00c37308 */ /* 0x000fe20000000800 */
[----:B--2---:R-:W-:Y:S01]  /*6500*/  FFMA.FTZ R196, R198, R208, R153 ;  /* 0x000000d0c6c47223 */ /* 0x004fe20000010099 */
[-C--:B------:R-:W-:Y:S01]  /*6510*/  FMUL.FTZ R30, R30, R198.reuse ;  /* 0x000000c61e1e7220 */ /* 0x080fe20000410000 */
[-C--:B------:R-:W-:Y:S01]  /*6520*/  FMUL.FTZ R31, R31, R198.reuse ;  /* 0x000000c61f1f7220 */ /* 0x080fe20000410000 */
[----:B0-----:R-:W-:Y:S01]  /*6530*/  SHF.R.U32.HI R156, RZ, 0x7, R156 ;  /* 0x00000007ff9c7819 */ /* 0x001fe2000001169c */
[-C--:B------:R-:W-:Y:S01]  /*6540*/  FMUL.FTZ R34, R34, R198.reuse ;  /* 0x000000c622227220 */ /* 0x080fe20000410000 */
[-C--:B------:R-:W-:Y:S01]  /*6550*/  FMUL.FTZ R35, R35, R198.reuse ;  /* 0x000000c623237220 */ /* 0x080fe20000410000 */
[-C--:B------:R-:W-:Y:S01]  /*6560*/  FMUL.FTZ R38, R38, R198.reuse ;  /* 0x000000c626267220 */ /* 0x080fe20000410000 */
[----:B------:R-:W-:Y:S01]  /*6570*/  FMUL.FTZ R39, R39, R198 ;  /* 0x000000c627277220 */ /* 0x000fe20000410000 */
[----:B------:R-:W-:-:S02]  /*6580*/  VIADD R156, R156, 0x8 ;  /* 0x000000089c9c7836 */ /* 0x000fc40000000000 */
[C---:B---3--:R-:W-:Y:S01]  /*6590*/  FADD.FTZ R196, R155.reuse, R196 ;  /* 0x000000c49bc47221 */ /* 0x048fe20000010000 */
[----:B------:R-:W-:Y:S01]  /*65a0*/  F2FP.F16.F32.PACK_AB R153, R155, R153 ;  /* 0x000000999b99723e */ /* 0x000fe200000000ff */
[-C--:B------:R-:W-:Y:S01]  /*65b0*/  FMUL.FTZ R42, R42, R198.reuse ;  /* 0x000000c62a2a7220 */ /* 0x080fe20000410000 */
[----:B------:R-:W0:Y:S01]  /*65c0*/  MUFU.EX2 R155, R158 ;  /* 0x0000009e009b7308 */ /* 0x000e220000000800 */
[----:B------:R1:W-:Y:S01]  /*65d0*/  BAR.SYNC.DEFER_BLOCKING R156, 0x100 ;  /* 0x0004009c0000751d */ /* 0x0003e20000010000 */
        /* <DEDUP_REMOVED lines=55> */
[----:B0-----:R-:W-:Y:S01]  /*6950*/  FADD.FTZ R196, R155, R196 ;  /* 0x000000c49bc47221 */ /* 0x001fe20000010000 */
[C---:B------:R-:W-:Y:S01]  /*6960*/  F2FP.F16.F32.PACK_AB R155, R195.reuse, R155 ;  /* 0x0000009bc39b723e */ /* 0x040fe200000000ff */
[----:B-1----:R-:W0:Y:S02]  /*6970*/  MUFU.EX2 R156, R160 ;  /* 0x000000a0009c7308 */ /* 0x002e240000000800 */
[----:B------:R-:W-:Y:S01]  /*6980*/  FADD.FTZ R196, R195, R196 ;  /* 0x000000c4c3c47221 */ /* 0x000fe20000010000 */
[----:B------:R-:W-:-:S05]  /*6990*/  WARPGROUP.ARRIVE ;  /* 0x00000000000079c5 */ /* 0x000fca0000000000 */
[----:B------:R-:W1:Y:S01]  /*69a0*/  MUFU.EX2 R158, R164 ;  /* 0x000000a4009e7308 */ /* 0x000e620000000800 */
[----:B------:R-:W-:Y:S01]  /*69b0*/  HGMMA.64x256x16.F32 R24, R152, gdesc[UR12].tnspB, R24, gsb0 ;  /* 0x43e0000c98187df0 */ /* 0x000fe20008000818 */
[----:B------:R-:W-:Y:S01]  /*69c0*/  UIADD3 UR14, UR6, 0x80, URZ ;  /* 0x00000080060e7890 */ /* 0x000fe2000fffe03f */
[----:B------:R-:W-:-:S05]  /*69d0*/  UMOV UR15, 0x40000040 ;  /* 0x40000040000f7882 */ /* 0x000fca0000000000 */
[----:B------:R-:W2:Y:S01]  /*69e0*/  MUFU.EX2 R164, R162 ;  /* 0x000000a200a47308 */ /* 0x000ea20000000800 */
[----:B0-----:R-:W-:Y:S01]  /*69f0*/  FADD.FTZ R20, R156, R20 ;  /* 0x000000149c147221 */ /* 0x001fe20000010000 */
[----:B------:R-:W-:-:S03]  /*6a00*/  F2FP.F16.F32.PACK_AB R156, R161, R156 ;  /* 0x0000009ca19c723e */ /* 0x000fc600000000ff */
[----:B------:R-:W-:-:S03]  /*6a10*/  FADD.FTZ R20, R161, R20 ;  /* 0x00000014a1147221 */ /* 0x000fc60000010000 */
[----:B------:R-:W0:Y:S01]  /*6a20*/  MUFU.EX2 R198, R163 ;  /* 0x000000a300c67308 */ /* 0x000e220000000800 */
[----:B-1----:R-:W-:Y:S01]  /*6a30*/  FADD.FTZ R20, R158, R20 ;  /* 0x000000149e147221 */ /* 0x002fe20000010000 */
[----:B------:R-:W-:-:S03]  /*6a40*/  F2FP.F16.F32.PACK_AB R158, R210, R158 ;  /* 0x0000009ed29e723e */ /* 0x000fc600000000ff */
[----:B------:R-:W-:-:S03]  /*6a50*/  FADD.FTZ R20, R210, R20 ;  /* 0x00000014d2147221 */ /* 0x000fc60000010000 */
[----:B------:R-:W1:Y:S01]  /*6a60*/  MUFU.EX2 R199, R199 ;  /* 0x000000c700c77308 */ /* 0x000e620000000800 */
[----:B--2---:R-:W-:-:S07]  /*6a70*/  FADD.FTZ R196, R164, R196 ;  /* 0x000000c4a4c47221 */ /* 0x004fce0000010000 */
[----:B------:R-:W2:Y:S01]  /*6a80*/  MUFU.EX2 R214, R214 ;  /* 0x000000d600d67308 */ /* 0x000ea20000000800 */
[C---:B0-----:R-:W-:Y:S01]  /*6a90*/  F2FP.F16.F32.PACK_AB R157, R198.reuse, R164 ;  /* 0x000000a4c69d723e */ /* 0x041fe200000000ff */
[----:B------:R-:W-:-:S06]  /*6aa0*/  FADD.FTZ R196, R198, R196 ;  /* 0x000000c4c6c47221 */ /* 0x000fcc0000010000 */
[----:B------:R-:W0:Y:S01]  /*6ab0*/  MUFU.EX2 R160, R168 ;  /* 0x000000a800a07308 */ /* 0x000e220000000800 */
[----:B-1----:R-:W-:-:S07]  /*6ac0*/  FADD.FTZ R196, R199, R196 ;  /* 0x000000c4c7c47221 */ /* 0x002fce0000010000 */
[----:B------:R-:W1:Y:S01]  /*6ad0*/  MUFU.EX2 R162, R172 ;  /* 0x000000ac00a27308 */ /* 0x000e620000000800 */
[C---:B--2---:R-:W-:Y:S01]  /*6ae0*/  F2FP.F16.F32.PACK_AB R159, R214.reuse, R199 ;  /* 0x000000c7d69f723e */ /* 0x044fe200000000ff */
[----:B------:R-:W-:-:S06]  /*6af0*/  FADD.FTZ R196, R214, R196 ;  /* 0x000000c4d6c47221 */ /* 0x000fcc0000010000 */
        /* <DEDUP_REMOVED lines=19> */
[----:B0-----:R-:W-:-:S07]  /*6c30*/  FADD.FTZ R196, R166, R196 ;  /* 0x000000c4a6c47221 */ /* 0x001fce0000010000 */
[----:B------:R-:W0:Y:S01]  /*6c40*/  MUFU.EX2 R179, R179 ;  /* 0x000000b300b37308 */ /* 0x000e220000000800 */
[----:B-1----:R-:W-:-:S07]  /*6c50*/  FADD.FTZ R196, R175, R196 ;  /* 0x000000c4afc47221 */ /* 0x002fce0000010000 */
[----:B------:R-:W-:Y:S01]  /*6c60*/  MUFU.EX2 R182, R182 ;  /* 0x000000b600b67308 */ /* 0x000fe20000000800 */
[----:B--2---:R-:W-:-:S07]  /*6c70*/  FADD.FTZ R196, R178, R196 ;  /* 0x000000c4b2c47221 */ /* 0x004fce0000010000 */
[----:B------:R-:W-:Y:S08]  /*6c80*/  MUFU.EX2 R183, R183 ;  /* 0x000000b700b77308 */ /* 0x000ff00000000800 */
[----:B------:R-:W-:Y:S08]  /*6c90*/  MUFU.EX2 R186, R186 ;  /* 0x000000ba00ba7308 */ /* 0x000ff00000000800 */
[----:B------:R-:W-:Y:S08]  /*6ca0*/  MUFU.EX2 R187, R187 ;  /* 0x000000bb00bb7308 */ /* 0x000ff00000000800 */
[----:B------:R-:W-:Y:S08]  /*6cb0*/  MUFU.EX2 R190, R190 ;  /* 0x000000be00be7308 */ /* 0x000ff00000000800 */
[----:B------:R-:W-:Y:S08]  /*6cc0*/  MUFU.EX2 R191, R191 ;  /* 0x000000bf00bf7308 */ /* 0x000ff00000000800 */
[----:B------:R-:W-:Y:S08]  /*6cd0*/  MUFU.EX2 R194, R194 ;  /* 0x000000c200c27308 */ /* 0x000ff00000000800 */
[----:B------:R-:W-:Y:S01]  /*6ce0*/  MUFU.EX2 R21, R21 ;  /* 0x0000001500157308 */ /* 0x000fe20000000800 */
[----:B------:R-:W-:-:S02]  /*6cf0*/  WARPGROUP.DEPBAR.LE gsb0, 0x0 ;  /* 0x00008000000079c5 */ /* 0x000fc40000010000 */
[----:B------:R-:W-:-:S05]  /*6d00*/  WARPGROUP.ARRIVE ;  /* 0x00000000000079c5 */ /* 0x000fca0000000000 */
[----:B------:R-:W1:Y:S01]  /*6d10*/  MUFU.EX2 R152, R176 ;  /* 0x000000b000987308 */ /* 0x000e620000000800 */
[----:B------:R-:W-:Y:S02]  /*6d20*/  F2FP.F16.F32.PACK_AB R153, R175, R166 ;  /* 0x000000a6af99723e */ /* 0x000fe400000000ff */
[C---:B0-----:R-:W-:Y:S01]  /*6d30*/  F2FP.F16.F32.PACK_AB R155, R179.reuse, R178 ;  /* 0x000000b2b39b723e */ /* 0x041fe200000000ff */
[----:B------:R-:W-:Y:S01]  /*6d40*/  FADD.FTZ R179, R179, R196 ;  /* 0x000000c4b3b37221 */ /* 0x000fe20000010000 */
[----:B------:R-:W-:Y:S01]  /*6d50*/  HGMMA.64x256x16.F32 R24, R156, gdesc[UR12].tnspB, R24, gsb0 ;  /* 0x43e0000c9c187df0 */ /* 0x000fe20008000818 */
[----:B------:R-:W-:Y:S01]  /*6d60*/  UIADD3 UR14, UR6, 0x100, URZ ;  /* 0x00000100060e7890 */ /* 0x000fe2000fffe03f */
[----:B------:R-:W-:Y:S01]  /*6d70*/  UMOV UR15, 0x40000040 ;  /* 0x40000040000f7882 */ /* 0x000fe20000000000 */
[----:B------:R-:W0:Y:S01]  /*6d80*/  MUFU.EX2 R154, R180 ;  /* 0x000000b4009a7308 */ /* 0x000e220000000800 */
[----:B-1----:R-:W-:Y:S01]  /*6d90*/  FADD.FTZ R20, R152, R20 ;  /* 0x0000001498147221 */ /* 0x002fe20000010000 */
[----:B------:R-:W-:-:S03]  /*6da0*/  F2FP.F16.F32.PACK_AB R152, R177, R152 ;  /* 0x00000098b198723e */ /* 0x000fc600000000ff */
[----:B------:R-:W-:-:S04]  /*6db0*/  FADD.FTZ R20, R177, R20 ;  /* 0x00000014b1147221 */ /* 0x000fc80000010000 */
[----:B0-----:R-:W-:Y:S01]  /*6dc0*/  FADD.FTZ R20, R154, R20 ;  /* 0x000000149a147221 */ /* 0x001fe20000010000 */
[----:B------:R-:W-:-:S03]  /*6dd0*/  F2FP.F16.F32.PACK_AB R154, R181, R154 ;  /* 0x0000009ab59a723e */ /* 0x000fc600000000ff */
[----:B------:R-:W-:Y:S01]  /*6de0*/  FADD.FTZ R20, R181, R20 ;  /* 0x00000014b5147221 */ /* 0x000fe20000010000 */
[----:B------:R-:W-:Y:S02]  /*6df0*/  WARPGROUP.DEPBAR.LE gsb0, 0x0 ;  /* 0x00008000000079c5 */ /* 0x000fe40000010000 */
[----:B------:R-:W-:-:S09]  /*6e00*/  WARPGROUP.ARRIVE ;  /* 0x00000000000079c5 */ /* 0x000fd20000000000 */
        /* <DEDUP_REMOVED lines=10> */
[----:B------:R-:W0:Y:S01]  /*6eb0*/  MUFU.EX2 R152, R184 ;  /* 0x000000b800987308 */ /* 0x000e220000000800 */
[----:B------:R-:W-:Y:S01]  /*6ec0*/  F2FP.F16.F32.PACK_AB R153, R183, R182 ;  /* 0x000000b6b799723e */ /* 0x000fe200000000ff */
[----:B------:R-:W-:Y:S01]  /*6ed0*/  FADD.FTZ R182, R182, R179 ;  /* 0x000000b3b6b67221 */ /* 0x000fe20000010000 */
[----:B------:R-:W-:-:S03]  /*6ee0*/  F2FP.F16.F32.PACK_AB R155, R187, R186 ;  /* 0x000000babb9b723e */ /* 0x000fc600000000ff */
[----:B------:R-:W-:Y:S02]  /*6ef0*/  FADD.FTZ R183, R183, R182 ;  /* 0x000000b6b7b77221 */ /* 0x000fe40000010000 */
[----:B------:R-:W1:Y:S02]  /*6f00*/  MUFU.EX2 R154, R188 ;  /* 0x000000bc009a7308 */ /* 0x000e640000000800 */
[----:B------:R-:W-:-:S04]  /*6f10*/  FADD.FTZ R186, R186, R183 ;  /* 0x000000b7baba7221 */ /* 0x000fc80000010000 */
[----:B------:R-:W-:Y:S01]  /*6f20*/  FADD.FTZ R187, R187, R186 ;  /* 0x000000babbbb7221 */ /* 0x000fe20000010000 */
[----:B0-----:R-:W-:Y:S01]  /*6f30*/  FADD.FTZ R20, R152, R20 ;  /* 0x0000001498147221 */ /* 0x001fe20000010000 */
[----:B------:R-:W-:-:S03]  /*6f40*/  F2FP.F16.F32.PACK_AB R152, R185, R152 ;  /* 0x00000098b998723e */ /* 0x000fc600000000ff */
[----:B------:R-:W-:-:S04]  /*6f50*/  FADD.FTZ R20, R185, R20 ;  /* 0x00000014b9147221 */ /* 0x000fc80000010000 */
[----:B-1----:R-:W-:Y:S01]  /*6f60*/  FADD.FTZ R20, R154, R20 ;  /* 0x000000149a147221 */ /* 0x002fe20000010000 */
[----:B------:R-:W-:-:S03]  /*6f70*/  F2FP.F16.F32.PACK_AB R154, R189, R154 ;  /* 0x0000009abd9a723e */ /* 0x000fc600000000ff */
[----:B------:R-:W-:Y:S01]  /*6f80*/  FADD.FTZ R20, R189, R20 ;  /* 0x00000014bd147221 */ /* 0x000fe20000010000 */
[----:B------:R-:W-:-:S06]  /*6f90*/  WARPGROUP.ARRIVE ;  /* 0x00000000000079c5 */ /* 0x000fcc0000000000 */
        /* <DEDUP_REMOVED lines=19> */
[----:B------:R-:W-:Y:S03]  /*70d0*/  HGMMA.64x256x16.F32 R24, R152, gdesc[UR12].tnspB, R24, gsb0 ;  /* 0x43e0000c98187df0 */ /* 0x000fe60008000818 */
[----:B------:R-:W-:Y:S02]  /*70e0*/  WARPGROUP.DEPBAR.LE gsb0, 0x0 ;  /* 0x00008000000079c5 */ /* 0x000fe40000010000 */
[----:B------:R-:W-:Y:S05]  /*70f0*/  @!P0 BRA `(.L_x_1162) ;  /* 0x0000000000048947 */ /* 0x000fea0003800000 */
[----:B------:R-:W-:Y:S01]  /*7100*/  BPT.TRAP 0x1 ;  /* 0x000000040000795c */ /* 0x000fe20000300000 */
.L_x_1162:
[----:B------:R-:W-:Y:S01]  /*7110*/  UIADD3 UR5, UR5, 0x32460, URZ ;  /* 0x0003246005057890 */ /* 0x000fe2000fffe03f */
[----:B------:R-:W-:Y:S02]  /*7120*/  IMAD.MOV.U32 R21, RZ, RZ, R171 ;  /* 0x000000ffff157224 */ /* 0x000fe400078e00ab */
[----:B------:R-:W-:Y:S01]  /*7130*/  IMAD.MOV.U32 R209, RZ, RZ, R165 ;  /* 0x000000ffffd17224 */ /* 0x000fe200078e00a5 */
[----:B------:R-:W-:-:S09]  /*7140*/  UPRMT UR5, UR54, 0x654, UR5 ;  /* 0x0000065436057896 */ /* 0x000fd20008000005 */
[----:B------:R-:W-:Y:S01]  /*7150*/  SYNCS.ARRIVE.TRANS64.RED.A1T0 RZ, [UR5], RZ ;  /* 0x000000ffffff79a7 */ /* 0x000fe20008100405 */
[----:B------:R-:W-:Y:S05]  /*7160*/  @P1 BRA `(.L_x_1163) ;  /* 0xffffffd4009c1947 */ /* 0x000fea000383ffff */
.L_x_1152:
[----:B------:R-:W2:Y:S01]  /*7170*/  LDL.LU R152, [R1+0x1c] ;  /* 0x00001c0001987983 */ /* 0x000ea20000300800 */
[----:B------:R-:W-:Y:S01]  /*7180*/  UIADD3 UR38, UR38, 0x1, URZ ;  /* 0x0000000126267890 */ /* 0x000fe2000fffe03f */
[----:B------:R0:W-:Y:S06]  /*7190*/  BAR.ARV R0, 0x100 ;  /* 0x000400000000751d */ /* 0x0001ec0000002000 */
[----:B------:R-:W-:Y:S02]  /*71a0*/  UISETP.NE.AND UP0, UPT, UR38, 0x2, UPT ;  /* 0x000000022600788c */ /* 0x000fe4000bf05270 */
[----:B------:R-:W-:Y:S06]  /*71b0*/  BAR.ARV 0x8, 0x180 ;  /* 0x0206000000007b1d */ /* 0x000fec0000002000 */
[----:B------:R-:W-:Y:S01]  /*71c0*/  PLOP3.LUT P0, PT, PT, PT, PT, 0x8, 0x0 ;  /* 0x000000000000781c */ /* 0x000fe20003f0e170 */
[----:B------:R-:W-:Y:S01]  /*71d0*/  USEL UR38, UR38, URZ, UP0 ;  /* 0x0000003f26267287 */ /* 0x000fe20008000000 */
[----:B------:R-:W1:Y:S04]  /*71e0*/  SHFL.BFLY PT, R3, R20, 0x2, 0x1f ;  /* 0x0c401f0014037f89 */ /* 0x000e6800000e0000 */
[----:B------:R-:W3:Y:S01]  /*71f0*/  SHFL.BFLY PT, R5, R208, 0x2, 0x1f ;  /* 0x0c401f00d0057f89 */ /* 0x000ee200000e0000 */
[----:B-1----:R-:W-:Y:S01]  /*7200*/  FADD.FTZ R6, R3, R20 ;  /* 0x0000001403067221 */ /* 0x002fe20000010000 */
[----:B---3--:R-:W-:-:S04]  /*7210*/  FADD.FTZ R7, R5, R208 ;  /* 0x000000d005077221 */ /* 0x008fc80000010000 */
[----:B------:R-:W1:Y:S01]  /*7220*/  SHFL.BFLY PT, R3, R6, 0x1, 0x1f ;  /* 0x0c201f0006037f89 */ /* 0x000e6200000e0000 */
[----:B------:R-:W-:-:S03]  /*7230*/  IMAD.MOV.U32 R5, RZ, RZ, RZ ;  /* 0x000000ffff057224 */ /* 0x000fc600078e00ff */
[----:B------:R-:W3:Y:S01]  /*7240*/  SHFL.BFLY PT, R2, R7, 0x1, 0x1f ;  /* 0x0c201f0007027f89 */ /* 0x000ee200000e0000 */
[----:B-1----:R-:W-:Y:S01]  /*7250*/  FADD.FTZ R8, R6, R3 ;  /* 0x0000000306087221 */ /* 0x002fe20000010000 */
[----:B------:R-:W-:Y:S02]  /*7260*/  IMAD.U32 R6, RZ, RZ, UR10 ;  /* 0x0000000aff067e24 */ /* 0x000fe4000f8e00ff */
[----:B---3--:R-:W-:Y:S02]  /*7270*/  FADD.FTZ R3, R7, R2 ;  /* 0x0000000207037221 */ /* 0x008fe40000010000 */
[----:B------:R-:W-:Y:S01]  /*7280*/  FSETP.NE.FTZ.AND P1, PT, R8, RZ, PT ;  /* 0x000000ff0800720b */ /* 0x000fe20003f35000 */
[----:B------:R-:W-:Y:S02]  /*7290*/  IMAD.MOV.U32 R2, RZ, RZ, RZ ;  /* 0x000000ffff027224 */ /* 0x000fe400078e00ff */
[----:B------:R-:W-:-:S10]  /*72a0*/  FSETP.NE.FTZ.AND P2, PT, R3, RZ, PT ;  /* 0x000000ff0300720b */ /* 0x000fd40003f55000 */
[----:B------:R-:W1:Y:S01]  /*72b0*/  @P1 MUFU.RCP R5, R8 ;  /* 0x0000000800051308 */ /* 0x000e620000001000 */
[----:B------:R-:W-:-:S07]  /*72c0*/  @P1 FMUL.FTZ R6, R6, 0.69314718246459960938 ;  /* 0x3f31721806061820 */ /* 0x000fce0000410000 */
[----:B------:R-:W3:Y:S08]  /*72d0*/  @P1 MUFU.LG2 R4, R8 ;  /* 0x0000000800041308 */ /* 0x000ef00000000c00 */
[----:B------:R-:W4:Y:S01]  /*72e0*/  @P2 MUFU.LG2 R7, R3 ;  /* 0x0000000300072308 */ /* 0x000f220000000c00 */
[-C--:B-1----:R-:W-:Y:S01]  /*72f0*/  FMUL.FTZ R24, R24, R5.reuse ;  /* 0x0000000518187220 */ /* 0x082fe20000410000 */
[-C--:B------:R-:W-:Y:S01]  /*7300*/  FMUL.FTZ R25, R25, R5.reuse ;  /* 0x0000000519197220 */ /* 0x080fe20000410000 */
[-C--:B------:R-:W-:Y:S01]  /*7310*/  FMUL.FTZ R28, R28, R5.reuse ;  /* 0x000000051c1c7220 */ /* 0x080fe20000410000 */
[-C--:B------:R-:W-:Y:S01]  /*7320*/  FMUL.FTZ R29, R29, R5.reuse ;  /* 0x000000051d1d7220 */ /* 0x080fe20000410000 */
[-C--:B------:R-:W-:Y:S01]  /*7330*/  FMUL.FTZ R32, R32, R5.reuse ;  /* 0x0000000520207220 */ /* 0x080fe20000410000 */
[-C--:B------:R-:W-:Y:S01]  /*7340*/  FMUL.FTZ R33, R33, R5.reuse ;  /* 0x0000000521217220 */ /* 0x080fe20000410000 */
[-C--:B------:R-:W-:Y:S01]  /*7350*/  FMUL.FTZ R36, R36, R5.reuse ;  /* 0x0000000524247220 */ /* 0x080fe20000410000 */
[----:B------:R1:W5:Y:S01]  /*7360*/  @P2 MUFU.RCP R2, R3 ;  /* 0x0000000300022308 */ /* 0x0003620000001000 */
        /* <DEDUP_REMOVED lines=58> */
[----:B---3--:R-:W-:Y:S01]  /*7710*/  @P1 FMUL.FTZ R4, R4, 0.69314718246459960938 ;  /* 0x3f31721804041820 */ /* 0x008fe20000410000 */
[----:B----4-:R-:W-:Y:S01]  /*7720*/  @P2 FMUL.FTZ R7, R7, 0.69314718246459960938 ;  /* 0x3f31721807072820 */ /* 0x010fe20000410000 */
[----:B-1----:R-:W-:Y:S02]  /*7730*/  IMAD.MOV.U32 R3, RZ, RZ, -0x800000 ;  /* 0xff800000ff037424 */ /* 0x002fe400078e00ff */
[----:B------:R-:W-:Y:S01]  /*7740*/  @P2 FMUL.FTZ R5, R5, 0.69314718246459960938 ;  /* 0x3f31721805052820 */ /* 0x000fe20000410000 */
[-C--:B-----5:R-:W-:Y:S01]  /*7750*/  FMUL.FTZ R26, R26, R2.reuse ;  /* 0x000000021a1a7220 */ /* 0x0a0fe20000410000 */
        /* <DEDUP_REMOVED lines=64> */
[----:B--2---:R-:W-:-:S13]  /*7b60*/  R2UR UR4, R152 ;  /* 0x00000000980472ca */ /* 0x004fda00000e0000 */
[----:B------:R-:W-:-:S06]  /*7b70*/  UIADD3 UR4, UR4, 0x1, URZ ;  /* 0x0000000104047890 */ /* 0x000fcc000fffe03f */
[----:B0-----:R-:W-:Y:S01]  /*7b80*/  IMAD.U32 R0, RZ, RZ, UR4 ;  /* 0x00000004ff007e24 */ /* 0x001fe2000f8e00ff */
[----:B------:R-:W-:-:S04]  /*7b90*/  USEL UR4, URZ, 0x1, UP0 ;  /* 0x000000013f047887 */ /* 0x000fc80008000000 */
[----:B------:R0:W-:Y:S01]  /*7ba0*/  STL [R1+0x1c], R0 ;  /* 0x00001c0001007387 */ /* 0x0001e20000100800 */
[----:B------:R-:W-:Y:S01]  /*7bb0*/  ULOP3.LUT UR39, UR39, UR4, URZ, 0x3c, !UPT ;  /* 0x0000000427277292 */ /* 0x000fe2000f8e3c3f */
[----:B0-----:R-:W-:Y:S02]  /*7bc0*/  IMAD.MOV.U32 R0, RZ, RZ, -0x800000 ;  /* 0xff800000ff007424 */ /* 0x001fe400078e00ff */
[----:B------:R-:W-:-:S09]  /*7bd0*/  @P2 FFMA.FTZ R0, R5, R171, R7 ;  /* 0x000000ab05002223 */ /* 0x000fd20000010007 */
.L_x_1138:
[----:B------:R-:W1:Y:S08]  /*7be0*/  S2UR UR5, SR_CgaCtaId ;  /* 0x00000000000579c3 */ /* 0x000e700000008800 */
[----:B------:R-:W-:Y:S06]  /*7bf0*/  BAR.SYNC.DEFER_BLOCKING 0x5, 0x180 ;  /* 0x0146000000007b1d */ /* 0x000fec0000010000 */
[----:B------:R-:W-:Y:S01]  /*7c00*/  UMOV UR4, 0x400 ;  /* 0x0000040000047882 */ /* 0x000fe20000000000 */
[----:B------:R-:W-:Y:S01]  /*7c10*/  BSSY B0, `(.L_x_1164) ;  /* 0x0000480000007945 */ /* 0x000fe20003800000 */
[----:B-1----:R-:W-:-:S09]  /*7c20*/  ULEA UR9, UR5, UR4, 0x18 ;  /* 0x0000000405097291 */ /* 0x002fd2000f8ec03f */
[----:B------:R-:W1:Y:S02]  /*7c30*/  LDS.128 R4, [UR9+0x324d0] ;  /* 0x0324d009ff047984 */ /* 0x000e640008000c00 */
[----:B-1----:R-:W-:Y:S02]  /*7c40*/  R2UR UR4, R5 ;  /* 0x00000000050472ca */ /* 0x002fe400000e0000 */
[----:B------:R-:W-:Y:S01]  /*7c50*/  R2UR UR5, R7 ;  /* 0x00000000070572ca */ /* 0x000fe200000e0000 */
[----:B------:R-:W-:Y:S06]  /*7c60*/  BAR.ARV 0x4, 0x180 ;  /* 0x0106000000007b1d */ /* 0x000fec0000002000 */
[----:B------:R-:W-:Y:S08]  /*7c70*/  @P0 BRA `(.L_x_1165) ;  /* 0x0000003800280947 */ /* 0x000ff00003800000 */
[----:B------:R-:W2:Y:S04]  /*7c80*/  LDL R2, [R1+0x30] ;  /* 0x0000300001027983 */ /* 0x000ea80000100800 */
[----:B------:R-:W3:Y:S01]  /*7c90*/  LDL R163, [R1+0x18] ;  /* 0x0000180001a37983 */ /* 0x000ee20000100800 */
[----:B------:R-:W1:Y:S01]  /*7ca0*/  S2UR UR8, SR_SWINHI ;  /* 0x00000000000879c3 */ /* 0x000e620000002f00 */
[----:B------:R-:W-:Y:S01]  /*7cb0*/  IMAD.MOV.U32 R152, RZ, RZ, 0x2 ;  /* 0x00000002ff987424 */ /* 0x000fe200078e00ff */
[----:B------:R-:W-:Y:S01]  /*7cc0*/  F2FP.F16.F32.PACK_AB R10, R29, R28 ;  /* 0x0000001c1d0a723e */ /* 0x000fe200000000ff */
[----:B------:R-:W4:Y:S01]  /*7cd0*/  LDL.LU R165, [R1+0x14] ;  /* 0x0000140001a57983 */ /* 0x000f220000300800 */
[----:B0-----:R-:W-:Y:S01]  /*7ce0*/  F2FP.F16.F32.PACK_AB R11, R31, R30 ;  /* 0x0000001e1f0b723e */ /* 0x001fe200000000ff */
[----:B------:R-:W-:Y:S01]  /*7cf0*/  ULDC.64 UR10, c[0x0][0xd08] ;  /* 0x00034200000a7ab9 */ /* 0x000fe20000000a00 */
[----:B------:R-:W-:Y:S01]  /*7d00*/  F2FP.F16.F32.PACK_AB R14, R37, R36 ;  /* 0x00000024250e723e */ /* 0x000fe200000000ff */
[----:B------:R-:W5:Y:S01]  /*7d10*/  LDL R164, [R1+0x2c] ;  /* 0x00002c0001a47983 */ /* 0x000f620000100800 */
[----:B------:R-:W-:-:S03]  /*7d20*/  F2FP.F16.F32.PACK_AB R15, R39, R38 ;  /* 0x00000026270f723e */ /* 0x000fc600000000ff */
[----:B------:R-:W5:Y:S01]  /*7d30*/  LDL R162, [R1+0x10] ;  /* 0x0000100001a27983 */ /* 0x000f620000100800 */
[----:B------:R-:W-:Y:S01]  /*7d40*/  UMOV UR6, UR9 ;  /* 0x0000000900067c82 */ /* 0x000fe20008000000 */
[----:B-1----:R-:W-:Y:S01]  /*7d50*/  UMOV UR7, UR8 ;  /* 0x0000000800077c82 */ /* 0x002fe20008000000 */
[----:B------:R-:W-:Y:S01]  /*7d60*/  BAR.SYNC.DEFER_BLOCKING 0x1, 0x100 ;  /* 0x0044000000007b1d */ /* 0x000fe20000010000 */
[----:B--2---:R-:W-:Y:S01]  /*7d70*/  IMAD.WIDE R152, R2, R152, UR6 ;  /* 0x0000000602987e25 */ /* 0x004fe2000f8e0298 */
[----:B---3--:R-:W-:Y:S02]  /*7d80*/  R2UR UR12, R163 ;  /* 0x00000000a30c72ca */ /* 0x008fe400000e0000 */
[C---:B------:R-:W-:Y:S02]  /*7d90*/  IADD3 R13, P4, R152.reuse, 0x20, RZ ;  /* 0x00000020980d7810 */ /* 0x040fe40007f9e0ff */
[C---:B------:R-:W-:Y:S02]  /*7da0*/  LOP3.LUT R9, R152.reuse, 0x380, RZ, 0xc0, !PT ;  /* 0x0000038098097812 */ /* 0x040fe400078ec0ff */
[----:B------:R-:W-:-:S02]  /*7db0*/  IADD3 R5, P0, R152, 0xc060, RZ ;  /* 0x0000c06098057810 */ /* 0x000fc40007f1e0ff */
[----:B------:R-:W-:Y:S02]  /*7dc0*/  LOP3.LUT R12, R13, 0x380, RZ, 0xc0, !PT ;  /* 0x000003800d0c7812 */ /* 0x000fe400078ec0ff */
[----:B------:R-:W-:Y:S02]  /*7dd0*/  IADD3 R17, P3, R152, 0x40, RZ ;  /* 0x0000004098117810 */ /* 0x000fe40007f7e0ff */
[----:B------:R-:W-:Y:S02]  /*7de0*/  SHF.R.U64 R9, R9, 0x3, RZ ;  /* 0x0000000309097819 */ /* 0x000fe400000012ff */
[----:B------:R-:W-:Y:S02]  /*7df0*/  LOP3.LUT R4, R5, 0x380, RZ, 0xc0, !PT ;  /* 0x0000038005047812 */ /* 0x000fe400078ec0ff */
[----:B------:R-:W-:Y:S02]  /*7e00*/  SHF.R.U64 R12, R12, 0x3, RZ ;  /* 0x000000030c0c7819 */ /* 0x000fe400000012ff */
[----:B------:R-:W-:-:S02]  /*7e10*/  LOP3.LUT R16, R17, 0x380, RZ, 0xc0, !PT ;  /* 0x0000038011107812 */ /* 0x000fc400078ec0ff */
[----:B------:R-:W-:Y:S01]  /*7e20*/  LOP3.LUT R8, R9, R152, RZ, 0x3c, !PT ;  /* 0x0000009809087212 */ /* 0x000fe200078e3cff */
[--C-:B------:R-:W-:Y:S01]  /*7e30*/  IMAD.MOV.U32 R9, RZ, RZ, R153.reuse ;  /* 0x000000ffff097224 */ /* 0x100fe200078e0099 */
[----:B------:R-:W-:Y:S02]  /*7e40*/  SHF.R.U64 R4, R4, 0x3, RZ ;  /* 0x0000000304047819 */ /* 0x000fe400000012ff */
[----:B------:R-:W-:Y:S02]  /*7e50*/  IADD3 R157, P5, R152, 0x60, RZ ;  /* 0x00000060989d7810 */ /* 0x000fe40007fbe0ff */
[----:B------:R-:W-:Y:S01]  /*7e60*/  LOP3.LUT R12, R12, R13, RZ, 0x3c, !PT ;  /* 0x0000000d0c0c7212 */ /* 0x000fe200078e3cff */
[----:B------:R-:W-:Y:S01]  /*7e70*/  IMAD.X R13, RZ, RZ, R153, P4 ;  /* 0x000000ffff0d7224 */ /* 0x000fe200020e0699 */
[----:B------:R-:W-:Y:S02]  /*7e80*/  SHF.R.U64 R16, R16, 0x3, RZ ;  /* 0x0000000310107819 */ /* 0x000fe400000012ff */
[----:B------:R-:W-:-:S02]  /*7e90*/  LOP3.LUT R4, R4, R5, RZ, 0x3c, !PT ;  /* 0x0000000504047212 */ /* 0x000fc400078e3cff */
[----:B------:R-:W-:Y:S02]  /*7ea0*/  LOP3.LUT R156, R157, 0x380, RZ, 0xc0, !PT ;  /* 0x000003809d9c7812 */ /* 0x000fe400078ec0ff */
[----:B------:R-:W-:Y:S02]  /*7eb0*/  MOV R5, R8 ;  /* 0x0000000800057202 */ /* 0x000fe40000000f00 */
[----:B------:R-:W-:Y:S02]  /*7ec0*/  F2FP.F16.F32.PACK_AB R8, R25, R24 ;  /* 0x000000181908723e */ /* 0x000fe400000000ff */
[----:B------:R-:W-:Y:S02]  /*7ed0*/  F2FP.F16.F32.PACK_AB R9, R27, R26 ;  /* 0x0000001a1b09723e */ /* 0x000fe400000000ff */
[----:B------:R-:W-:Y:S01]  /*7ee0*/  LOP3.LUT R16, R16, R17, RZ, 0x3c, !PT ;  /* 0x0000001110107212 */ /* 0x000fe200078e3cff */
[----:B------:R-:W-:Y:S01]  /*7ef0*/  IMAD.X R17, RZ, RZ, R153, P3 ;  /* 0x000000ffff117224 */ /* 0x000fe200018e0699 */
[----:B------:R-:W-:-:S02]  /*7f00*/  MOV R2, R12 ;  /* 0x0000000c00027202 */ /* 0x000fc40000000f00 */
[----:B------:R-:W-:Y:S02]  /*7f10*/  SHF.R.U64 R156, R156, 0x3, RZ ;  /* 0x000000039c9c7819 */ /* 0x000fe400000012ff */
[----:B------:R-:W-:Y:S02]  /*7f20*/  F2FP.F16.F32.PACK_AB R12, R33, R32 ;  /* 0x00000020210c723e */ /* 0x000fe400000000ff */
[----:B------:R-:W-:Y:S02]  /*7f30*/  F2FP.F16.F32.PACK_AB R13, R35, R34 ;  /* 0x00000022230d723e */ /* 0x000fe400000000ff */
[C---:B------:R-:W-:Y:S01]  /*7f40*/  IADD3 R19, P4, R152.reuse, 0x4000, RZ ;  /* 0x0000400098137810 */ /* 0x040fe20007f9e0ff */
[----:B------:R0:W-:Y:S01]  /*7f50*/  STSM.16.M88.4 [R5], R8 ;  /* 0x0000000805007844 */ /* 0x0001e20000000200 */
[----:B------:R-:W-:Y:S02]  /*7f60*/  IADD3 R7, P3, R152, 0x8020, RZ ;  /* 0x0000802098077810 */ /* 0x000fe40007f7e0ff */
[----:B------:R-:W-:Y:S01]  /*7f70*/  LOP3.LUT R156, R156, R157, RZ, 0x3c, !PT ;  /* 0x0000009d9c9c7212 */ /* 0x000fe200078e3cff */
[----:B------:R1:W-:Y:S01]  /*7f80*/  STSM.16.M88.4 [R2], R12 ;  /* 0x0000000c02007844 */ /* 0x0003e20000000200 */
[----:B------:R-:W-:Y:S01]  /*7f90*/  MOV R17, R16 ;  /* 0x0000001000117202 */ /* 0x000fe20000000f00 */
[----:B------:R-:W-:Y:S01]  /*7fa0*/  IMAD.X R157, RZ, RZ, R153, P5 ;  /* 0x000000ffff9d7224 */ /* 0x000fe200028e0699 */
[----:B------:R-:W-:-:S02]  /*7fb0*/  LOP3.LUT R18, R19, 0x380, RZ, 0xc0, !PT ;  /* 0x0000038013127812 */ /* 0x000fc400078ec0ff */
[----:B------:R-:W-:Y:S02]  /*7fc0*/  LOP3.LUT R16, R7, 0x380, RZ, 0xc0, !PT ;  /* 0x0000038007107812 */ /* 0x000fe400078ec0ff */
[----:B------:R-:W-:Y:S02]  /*7fd0*/  SHF.R.U64 R18, R18, 0x3, RZ ;  /* 0x0000000312127819 */ /* 0x000fe400000012ff */
[----:B0-----:R-:W-:Y:S02]  /*7fe0*/  F2FP.F16.F32.PACK_AB R8, R41, R40 ;  /* 0x000000282908723e */ /* 0x001fe400000000ff */
[----:B------:R-:W-:Y:S02]  /*7ff0*/  F2FP.F16.F32.PACK_AB R9, R43, R42 ;  /* 0x0000002a2b09723e */ /* 0x000fe400000000ff */
[----:B------:R-:W-:Y:S02]  /*8000*/  F2FP.F16.F32.PACK_AB R10, R45, R44 ;  /* 0x0000002c2d0a723e */ /* 0x000fe400000000ff */
[----:B------:R-:W-:-:S02]  /*8010*/  F2FP.F16.F32.PACK_AB R11, R47, R46 ;  /* 0x0000002e2f0b723e */ /* 0x000fc400000000ff */
[----:B-1----:R-:W-:-:S03]  /*8020*/  IADD3 R2, P5, R152, 0x4020, RZ ;  /* 0x0000402098027810 */ /* 0x002fc60007fbe0ff */
[----:B------:R0:W-:Y:S01]  /*8030*/  STSM.16.M88.4 [R17], R8 ;  /* 0x0000000811007844 */ /* 0x0001e20000000200 */
[----:B------:R-:W-:Y:S02]  /*8040*/  SHF.R.U64 R16, R16, 0x3, RZ ;  /* 0x0000000310107819 */ /* 0x000fe400000012ff */
[----:B------:R-:W-:Y:S01]  /*8050*/  LOP3.LUT R18, R18, R19, RZ, 0x3c, !PT ;  /* 0x0000001312127212 */ /* 0x000fe200078e3cff */
[----:B------:R-:W-:Y:S01]  /*8060*/  IMAD.X R19, RZ, RZ, R153, P4 ;  /* 0x000000ffff137224 */ /* 0x000fe200020e0699 */
[----:B------:R-:W-:Y:S02]  /*8070*/  LOP3.LUT R16, R16, R7, RZ, 0x3c, !PT ;  /* 0x0000000710107212 */ /* 0x000fe400078e3cff */
[----:B------:R-:W-:Y:S02]  /*8080*/  IADD3 R5, P4, R152, 0x4040, RZ ;  /* 0x0000404098057810 */ /* 0x000fe40007f9e0ff */
[----:B------:R-:W-:Y:S02]  /*8090*/  MOV R7, R156 ;  /* 0x0000009c00077202 */ /* 0x000fe40000000f00 */
[----:B0-----:R-:W-:-:S02]  /*80a0*/  LOP3.LUT R9, R2, 0x380, RZ, 0xc0, !PT ;  /* 0x0000038002097812 */ /* 0x001fc400078ec0ff */
[----:B------:R-:W-:Y:S02]  /*80b0*/  F2FP.F16.F32.PACK_AB R12, R49, R48 ;  /* 0x00000030310c723e */ /* 0x000fe400000000ff */
[----:B------:R-:W-:Y:S02]  /*80c0*/  SHF.R.U64 R9, R9, 0x3, RZ ;  /* 0x0000000309097819 */ /* 0x000fe400000012ff */
[----:B------:R-:W-:Y:S02]  /*80d0*/  F2FP.F16.F32.PACK_AB R13, R51, R50 ;  /* 0x00000032330d723e */ /* 0x000fe400000000ff */
[----:B------:R-:W-:Y:S02]  /*80e0*/  F2FP.F16.F32.PACK_AB R14, R53, R52 ;  /* 0x00000034350e723e */ /* 0x000fe400000000ff */
[----:B------:R-:W-:Y:S02]  /*80f0*/  F2FP.F16.F32.PACK_AB R15, R55, R54 ;  /* 0x00000036370f723e */ /* 0x000fe400000000ff */
[----:B------:R-:W-:-:S02]  /*8100*/  LOP3.LUT R160, R9, R2, RZ, 0x3c, !PT ;  /* 0x0000000209a07212 */ /* 0x000fc400078e3cff */
[----:B------:R-:W-:Y:S01]  /*8110*/  LOP3.LUT R2, R5, 0x380, RZ, 0xc0, !PT ;  /* 0x0000038005027812 */ /* 0x000fe200078ec0ff */
[--C-:B------:R-:W-:Y:S01]  /*8120*/  IMAD.X R161, RZ, RZ, R153.reuse, P5 ;  /* 0x000000ffffa17224 */ /* 0x100fe200028e0699 */
[----:B------:R0:W-:Y:S01]  /*8130*/  STSM.16.M88.4 [R7], R12 ;  /* 0x0000000c07007844 */ /* 0x0001e20000000200 */
[C---:B------:R-:W-:Y:S02]  /*8140*/  IADD3 R158, P5, R152.reuse, 0x4060, RZ ;  /* 0x00004060989e7810 */ /* 0x040fe40007fbe0ff */
[----:B------:R-:W-:Y:S01]  /*8150*/  IADD3 R157, P6, R152, 0x8000, RZ ;  /* 0x00008000989d7810 */ /* 0x000fe20007fde0ff */
[----:B------:R-:W-:Y:S01]  /*8160*/  IMAD.X R17, RZ, RZ, R153, P3 ;  /* 0x000000ffff117224 */ /* 0x000fe200018e0699 */
[----:B------:R-:W-:Y:S02]  /*8170*/  LOP3.LUT R159, R158, 0x380, RZ, 0xc0, !PT ;  /* 0x000003809e9f7812 */ /* 0x000fe400078ec0ff */
[----:B------:R-:W-:Y:S02]  /*8180*/  LOP3.LUT R156, R157, 0x380, RZ, 0xc0, !PT ;  /* 0x000003809d9c7812 */ /* 0x000fe400078ec0ff */
[----:B------:R-:W-:-:S02]  /*8190*/  IADD3 R155, P1, R152, 0x8040, RZ ;  /* 0x00008040989b7810 */ /* 0x000fc40007f3e0ff */
[----:B0-----:R-:W-:Y:S02]  /*81a0*/  MOV R7, R18 ;  /* 0x0000001200077202 */ /* 0x001fe40000000f00 */
[----:B------:R-:W-:Y:S01]  /*81b0*/  SHF.R.U64 R18, R2, 0x3, RZ ;  /* 0x0000000302127819 */ /* 0x000fe200000012ff */
[----:B------:R-:W-:-:S03]  /*81c0*/  IMAD.X R19, RZ, RZ, R153, P4 ;  /* 0x000000ffff137224 */ /* 0x000fc600020e0699 */
[----:B------:R-:W-:Y:S02]  /*81d0*/  LOP3.LUT R18, R18, R5, RZ, 0x3c, !PT ;  /* 0x0000000512127212 */ /* 0x000fe400078e3cff */
[----:B------:R-:W-:Y:S02]  /*81e0*/  SHF.R.U64 R159, R159, 0x3, RZ ;  /* 0x000000039f9f7819 */ /* 0x000fe400000012ff */
[----:B------:R-:W-:Y:S02]  /*81f0*/  F2FP.F16.F32.PACK_AB R8, R57, R56 ;  /* 0x000000383908723e */ /* 0x000fe400000000ff */
[----:B------:R-:W-:Y:S02]  /*8200*/  F2FP.F16.F32.PACK_AB R9, R59, R58 ;  /* 0x0000003a3b09723e */ /* 0x000fe400000000ff */
[----:B------:R-:W-:Y:S02]  /*8210*/  F2FP.F16.F32.PACK_AB R10, R61, R60 ;  /* 0x0000003c3d0a723e */ /* 0x000fe400000000ff */
[----:B------:R-:W-:-:S02]  /*8220*/  F2FP.F16.F32.PACK_AB R11, R63, R62 ;  /* 0x0000003e3f0b723e */ /* 0x000fc400000000ff */
[----:B------:R-:W-:Y:S02]  /*8230*/  MOV R160, R160 ;  /* 0x000000a000a07202 */ /* 0x000fe40000000f00 */
[----:B------:R-:W-:Y:S02]  /*8240*/  F2FP.F16.F32.PACK_AB R12, R65, R64 ;  /* 0x00000040410c723e */ /* 0x000fe400000000ff */
[----:B------:R-:W-:Y:S02]  /*8250*/  F2FP.F16.F32.PACK_AB R13, R67, R66 ;  /* 0x00000042430d723e */ /* 0x000fe400000000ff */
[----:B------:R-:W-:Y:S02]  /*8260*/  F2FP.F16.F32.PACK_AB R14, R69, R68 ;  /* 0x00000044450e723e */ /* 0x000fe400000000ff */
[----:B------:R-:W-:Y:S02]  /*8270*/  F2FP.F16.F32.PACK_AB R15, R71, R70 ;  /* 0x00000046470f723e */ /* 0x000fe400000000ff */
[----:B------:R-:W-:-:S02]  /*8280*/  MOV R2, R16 ;  /* 0x0000001000027202 */ /* 0x000fc40000000f00 */
[----:B------:R-:W-:Y:S02]  /*8290*/  MOV R5, R18 ;  /* 0x0000001200057202 */ /* 0x000fe40000000f00 */
[----:B------:R-:W-:Y:S02]  /*82a0*/  SHF.R.U64 R156, R156, 0x3, RZ ;  /* 0x000000039c9c7819 */ /* 0x000fe400000012ff */
[----:B------:R-:W-:Y:S02]  /*82b0*/  F2FP.F16.F32.PACK_AB R16, R73, R72 ;  /* 0x000000484910723e */ /* 0x000fe400000000ff */
[----:B------:R-:W-:Y:S02]  /*82c0*/  F2FP.F16.F32.PACK_AB R17, R75, R74 ;  /* 0x0000004a4b11723e */ /* 0x000fe400000000ff */
[----:B------:R-:W-:Y:S02]  /*82d0*/  F2FP.F16.F32.PACK_AB R18, R77, R76 ;  /* 0x0000004c4d12723e */ /* 0x000fe400000000ff */
[----:B------:R-:W-:-:S02]  /*82e0*/  F2FP.F16.F32.PACK_AB R19, R79, R78 ;  /* 0x0000004e4f13723e */ /* 0x000fc400000000ff */
[----:B------:R-:W-:Y:S01]  /*82f0*/  LOP3.LUT R154, R155, 0x380, RZ, 0xc0, !PT ;  /* 0x000003809b9a7812 */ /* 0x000fe200078ec0ff */
[----:B------:R0:W-:Y:S01]  /*8300*/  STSM.16.M88.4 [R7], R8 ;  /* 0x0000000807007844 */ /* 0x0001e20000000200 */
[----:B------:R-:W-:Y:S01]  /*8310*/  LOP3.LUT R158, R159, R158, RZ, 0x3c, !PT ;  /* 0x0000009e9f9e7212 */ /* 0x000fe200078e3cff */
[--C-:B------:R-:W-:Y:S01]  /*8320*/  IMAD.X R159, RZ, RZ, R153.reuse, P5 ;  /* 0x000000ffff9f7224 */ /* 0x100fe200028e0699 */
[----:B------:R-:W-:Y:S01]  /*8330*/  IADD3 R22, P4, R152, 0x8060, RZ ;  /* 0x0000806098167810 */ /* 0x000fe20007f9e0ff */
[----:B------:R1:W-:Y:S01]  /*8340*/  STSM.16.M88.4 [R160], R12 ;  /* 0x0000000ca0007844 */ /* 0x0003e20000000200 */
[----:B------:R-:W-:Y:S01]  /*8350*/  LOP3.LUT R156, R156, R157, RZ, 0x3c, !PT ;  /* 0x0000009d9c9c7212 */ /* 0x000fe200078e3cff */
[----:B------:R-:W-:Y:S01]  /*8360*/  IMAD.X R157, RZ, RZ, R153, P6 ;  /* 0x000000ffff9d7224 */ /* 0x000fe200030e0699 */
[----:B------:R-:W-:Y:S01]  /*8370*/  SHF.R.U64 R154, R154, 0x3, RZ ;  /* 0x000000039a9a7819 */ /* 0x000fe200000012ff */
[----:B------:R2:W-:Y:S01]  /*8380*/  STSM.16.M88.4 [R5], R16 ;  /* 0x0000001005007844 */ /* 0x0005e20000000200 */
[----:B------:R-:W-:-:S02]  /*8390*/  IADD3 R21, P2, R152, 0xc040, RZ ;  /* 0x0000c04098157810 */ /* 0x000fc40007f5e0ff */
[----:B------:R-:W-:Y:S02]  /*83a0*/  MOV R158, R158 ;  /* 0x0000009e009e7202 */ /* 0x000fe40000000f00 */
[----:B------:R-:W-:Y:S01]  /*83b0*/  LOP3.LUT R154, R154, R155, RZ, 0x3c, !PT ;  /* 0x0000009b9a9a7212 */ /* 0x000fe200078e3cff */
[----:B------:R-:W-:Y:S01]  /*83c0*/  IMAD.X R155, RZ, RZ, R153, P1 ;  /* 0x000000ffff9b7224 */ /* 0x000fe200008e0699 */
[----:B0-----:R-:W-:Y:S02]  /*83d0*/  F2FP.F16.F32.PACK_AB R8, R81, R80 ;  /* 0x000000505108723e */ /* 0x001fe400000000ff */
[----:B------:R-:W-:Y:S02]  /*83e0*/  F2FP.F16.F32.PACK_AB R9, R83, R82 ;  /* 0x000000525309723e */ /* 0x000fe400000000ff */
[----:B-1----:R-:W-:Y:S02]  /*83f0*/  IADD3 R160, P3, R152, 0xc020, RZ ;  /* 0x0000c02098a07810 */ /* 0x002fe40007f7e0ff */
[----:B------:R-:W-:-:S02]  /*8400*/  F2FP.F16.F32.PACK_AB R10, R85, R84 ;  /* 0x00000054550a723e */ /* 0x000fc400000000ff */
[----:B--2---:R-:W-:Y:S02]  /*8410*/  LOP3.LUT R5, R22, 0x380, RZ, 0xc0, !PT ;  /* 0x0000038016057812 */ /* 0x004fe400078ec0ff */
[----:B------:R-:W-:Y:S02]  /*8420*/  F2FP.F16.F32.PACK_AB R11, R87, R86 ;  /* 0x00000056570b723e */ /* 0x000fe400000000ff */
[----:B------:R-:W-:Y:S02]  /*8430*/  MOV R156, R156 ;  /* 0x0000009c009c7202 */ /* 0x000fe40000000f00 */
[----:B------:R-:W-:Y:S02]  /*8440*/  SHF.R.U64 R5, R5, 0x3, RZ ;  /* 0x0000000305057819 */ /* 0x000fe400000012ff */
[----:B------:R-:W-:Y:S02]  /*8450*/  LOP3.LUT R7, R160, 0x380, RZ, 0xc0, !PT ;  /* 0x00000380a0077812 */ /* 0x000fe400078ec0ff */
[----:B------:R-:W-:Y:S01]  /*8460*/  IADD3 R157, P1, R152, 0xc000, RZ ;  /* 0x0000c000989d7810 */ /* 0x000fe20007f3e0ff */
[----:B------:R0:W-:Y:S01]  /*8470*/  STSM.16.M88.4 [R158], R8 ;  /* 0x000000089e007844 */ /* 0x0001e20000000200 */
[----:B------:R-:W-:-:S02]  /*8480*/  LOP3.LUT R20, R21, 0x380, RZ, 0xc0, !PT ;  /* 0x0000038015147812 */ /* 0x000fc400078ec0ff */
[----:B------:R-:W-:Y:S02]  /*8490*/  SHF.R.U64 R7, R7, 0x3, RZ ;  /* 0x0000000307077819 */ /* 0x000fe400000012ff */
[----:B------:R-:W-:Y:S02]  /*84a0*/  SHF.R.U64 R20, R20, 0x3, RZ ;  /* 0x0000000314147819 */ /* 0x000fe400000012ff */
[----:B------:R-:W-:Y:S02]  /*84b0*/  F2FP.F16.F32.PACK_AB R12, R89, R88 ;  /* 0x00000058590c723e */ /* 0x000fe400000000ff */
[----:B------:R-:W-:Y:S02]  /*84c0*/  F2FP.F16.F32.PACK_AB R13, R91, R90 ;  /* 0x0000005a5b0d723e */ /* 0x000fe400000000ff */
[----:B------:R-:W-:Y:S02]  /*84d0*/  F2FP.F16.F32.PACK_AB R14, R93, R92 ;  /* 0x0000005c5d0e723e */ /* 0x000fe400000000ff */
[----:B0-----:R-:W-:-:S02]  /*84e0*/  LOP3.LUT R10, R5, R22, RZ, 0x3c, !PT ;  /* 0x00000016050a7212 */ /* 0x001fc400078e3cff */
[----:B------:R-:W-:Y:S02]  /*84f0*/  LOP3.LUT R22, R157, 0x380, RZ, 0xc0, !PT ;  /* 0x000003809d167812 */ /* 0x000fe400078ec0ff */
[----:B------:R-:W-:Y:S02]  /*8500*/  F2FP.F16.F32.PACK_AB R15, R95, R94 ;  /* 0x0000005e5f0f723e */ /* 0x000fe400000000ff */
[----:B------:R-:W-:Y:S02]  /*8510*/  LOP3.LUT R8, R7, R160, RZ, 0x3c, !PT ;  /* 0x000000a007087212 */ /* 0x000fe400078e3cff */
[----:B------:R-:W-:Y:S01]  /*8520*/  SHF.R.U64 R22, R22, 0x3, RZ ;  /* 0x0000000316167819 */ /* 0x000fe200000012ff */
[--C-:B------:R-:W-:Y:S01]  /*8530*/  IMAD.X R5, RZ, RZ, R153.reuse, P0 ;  /* 0x000000ffff057224 */ /* 0x100fe200000e0699 */
[----:B------:R-:W-:Y:S01]  /*8540*/  LOP3.LUT R20, R20, R21, RZ, 0x3c, !PT ;  /* 0x0000001514147212 */ /* 0x000fe200078e3cff */
[--C-:B------:R-:W-:Y:S01]  /*8550*/  IMAD.X R11, RZ, RZ, R153.reuse, P4 ;  /* 0x000000ffff0b7224 */ /* 0x100fe200020e0699 */
[----:B------:R-:W-:Y:S01]  /*8560*/  F2FP.F16.F32.PACK_AB R16, R97, R96 ;  /* 0x000000606110723e */ /* 0x000fe200000000ff */
[--C-:B------:R-:W-:Y:S01]  /*8570*/  IMAD.X R21, RZ, RZ, R153.reuse, P2 ;  /* 0x000000ffff157224 */ /* 0x100fe200010e0699 */
[----:B------:R-:W-:Y:S01]  /*8580*/  F2FP.F16.F32.PACK_AB R17, R99, R98 ;  /* 0x000000626311723e */ /* 0x000fe200000000ff */
[----:B------:R-:W-:Y:S01]  /*8590*/  IMAD.X R9, RZ, RZ, R153, P3 ;  /* 0x000000ffff097224 */ /* 0x000fe200018e0699 */
[----:B------:R-:W-:-:S02]  /*85a0*/  F2FP.F16.F32.PACK_AB R18, R101, R100 ;  /* 0x000000646512723e */ /* 0x000fc400000000ff */
[----:B------:R-:W-:Y:S02]  /*85b0*/  F2FP.F16.F32.PACK_AB R19, R103, R102 ;  /* 0x000000666713723e */ /* 0x000fe400000000ff */
[----:B------:R-:W-:Y:S01]  /*85c0*/  MOV R7, R154 ;  /* 0x0000009a00077202 */ /* 0x000fe20000000f00 */
[----:B------:R-:W-:Y:S01]  /*85d0*/  IMAD.X R155, RZ, RZ, R153, P1 ;  /* 0x000000ffff9b7224 */ /* 0x000fe200008e0699 */
[----:B------:R-:W-:Y:S01]  /*85e0*/  LOP3.LUT R154, R22, R157, RZ, 0x3c, !PT ;  /* 0x0000009d169a7212 */ /* 0x000fe200078e3cff */
[----:B------:R-:W0:Y:S01]  /*85f0*/  LDC.64 R152, c[0x0][0xd00] ;  /* 0x00034000ff987b82 */ /* 0x000e220000000a00 */
[----:B------:R1:W-:Y:S01]  /*8600*/  STSM.16.M88.4 [R156], R12 ;  /* 0x0000000c9c007844 */ /* 0x0003e20000000200 */
[----:B------:R-:W-:-:S03]  /*8610*/  MOV R22, R10 ;  /* 0x0000000a00167202 */ /* 0x000fc60000000f00 */
[----:B------:R2:W-:Y:S01]  /*8620*/  STSM.16.M88.4 [R2], R16 ;  /* 0x0000001002007844 */ /* 0x0005e20000000200 */
[----:B------:R-:W-:Y:S02]  /*8630*/  MOV R154, R154 ;  /* 0x0000009a009a7202 */ /* 0x000fe40000000f00 */
[----:B------:R-:W-:Y:S02]  /*8640*/  F2FP.F16.F32.PACK_AB R10, R125, R124 ;  /* 0x0000007c7d0a723e */ /* 0x000fe400000000ff */
[----:B------:R-:W-:Y:S02]  /*8650*/  F2FP.F16.F32.PACK_AB R11, R127, R126 ;  /* 0x0000007e7f0b723e */ /* 0x000fe400000000ff */
[----:B-1----:R-:W-:Y:S02]  /*8660*/  F2FP.F16.F32.PACK_AB R12, R105, R104 ;  /* 0x00000068690c723e */ /* 0x002fe400000000ff */
[----:B------:R-:W-:Y:S02]  /*8670*/  F2FP.F16.F32.PACK_AB R13, R107, R106 ;  /* 0x0000006a6b0d723e */ /* 0x000fe400000000ff */
[----:B------:R-:W-:-:S02]  /*8680*/  F2FP.F16.F32.PACK_AB R14, R109, R108 ;  /* 0x0000006c6d0e723e */ /* 0x000fc400000000ff */
[----:B------:R-:W-:Y:S02]  /*8690*/  F2FP.F16.F32.PACK_AB R15, R111, R110 ;  /* 0x0000006e6f0f723e */ /* 0x000fe400000000ff */
[----:B--2---:R-:W-:Y:S02]  /*86a0*/  F2FP.F16.F32.PACK_AB R16, R113, R112 ;  /* 0x000000707110723e */ /* 0x004fe400000000ff */
[----:B------:R-:W-:Y:S02]  /*86b0*/  F2FP.F16.F32.PACK_AB R17, R115, R114 ;  /* 0x000000727311723e */ /* 0x000fe400000000ff */
[----:B------:R-:W-:Y:S02]  /*86c0*/  F2FP.F16.F32.PACK_AB R18, R117, R116 ;  /* 0x000000747512723e */ /* 0x000fe400000000ff */
[----:B------:R-:W-:Y:S02]  /*86d0*/  F2FP.F16.F32.PACK_AB R19, R119, R118 ;  /* 0x000000767713723e */ /* 0x000fe400000000ff */
[----:B------:R-:W-:-:S02]  /*86e0*/  MOV R2, R8 ;  /* 0x0000000800027202 */ /* 0x000fc40000000f00 */
[----:B------:R-:W-:Y:S02]  /*86f0*/  F2FP.F16.F32.PACK_AB R8, R121, R120 ;  /* 0x000000787908723e */ /* 0x000fe400000000ff */
[----:B------:R-:W-:Y:S01]  /*8700*/  F2FP.F16.F32.PACK_AB R9, R123, R122 ;  /* 0x0000007a7b09723e */ /* 0x000fe200000000ff */
[----:B------:R1:W-:Y:S01]  /*8710*/  STSM.16.M88.4 [R7], R12 ;  /* 0x0000000c07007844 */ /* 0x0003e20000000200 */
[----:B------:R-:W-:-:S03]  /*8720*/  MOV R21, R20 ;  /* 0x0000001400157202 */ /* 0x000fc60000000f00 */
[----:B------:R2:W-:Y:S04]  /*8730*/  STSM.16.M88.4 [R22], R16 ;  /* 0x0000001016007844 */ /* 0x0005e80000000200 */
[----:B------:R3:W-:Y:S01]  /*8740*/  STSM.16.M88.4 [R154], R8 ;  /* 0x000000089a007844 */ /* 0x0007e20000000200 */
[----:B-1----:R-:W-:Y:S02]  /*8750*/  F2FP.F16.F32.PACK_AB R12, R129, R128 ;  /* 0x00000080810c723e */ /* 0x002fe400000000ff */
[----:B------:R-:W-:Y:S02]  /*8760*/  F2FP.F16.F32.PACK_AB R13, R131, R130 ;  /* 0x00000082830d723e */ /* 0x000fe400000000ff */
[----:B------:R-:W-:Y:S02]  /*8770*/  F2FP.F16.F32.PACK_AB R14, R133, R132 ;  /* 0x00000084850e723e */ /* 0x000fe400000000ff */
[----:B------:R-:W-:-:S02]  /*8780*/  F2FP.F16.F32.PACK_AB R15, R135, R134 ;  /* 0x00000086870f723e */ /* 0x000fc400000000ff */
[----:B--2---:R-:W-:Y:S02]  /*8790*/  F2FP.F16.F32.PACK_AB R16, R137, R136 ;  /* 0x000000888910723e */ /* 0x004fe400000000ff */
[----:B------:R-:W-:Y:S02]  /*87a0*/  F2FP.F16.F32.PACK_AB R17, R139, R138 ;  /* 0x0000008a8b11723e */ /* 0x000fe400000000ff */
[----:B------:R-:W-:Y:S02]  /*87b0*/  F2FP.F16.F32.PACK_AB R18, R141, R140 ;  /* 0x0000008c8d12723e */ /* 0x000fe400000000ff */
[----:B------:R-:W-:Y:S02]  /*87c0*/  F2FP.F16.F32.PACK_AB R19, R143, R142 ;  /* 0x0000008e8f13723e */ /* 0x000fe400000000ff */
[----:B------:R-:W-:Y:S02]  /*87d0*/  MOV R7, R4 ;  /* 0x0000000400077202 */ /* 0x000fe40000000f00 */
[----:B---3--:R-:W-:-:S02]  /*87e0*/  F2FP.F16.F32.PACK_AB R8, R145, R144 ;  /* 0x000000909108723e */ /* 0x008fc400000000ff */
[----:B------:R-:W-:Y:S02]  /*87f0*/  F2FP.F16.F32.PACK_AB R9, R147, R146 ;  /* 0x000000929309723e */ /* 0x000fe400000000ff */
[----:B------:R-:W-:Y:S02]  /*8800*/  F2FP.F16.F32.PACK_AB R10, R149, R148 ;  /* 0x00000094950a723e */ /* 0x000fe400000000ff */
[----:B------:R-:W-:Y:S01]  /*8810*/  F2FP.F16.F32.PACK_AB R11, R151, R150 ;  /* 0x00000096970b723e */ /* 0x000fe200000000ff */
[----:B------:R1:W-:Y:S04]  /*8820*/  STSM.16.M88.4 [R2], R12 ;  /* 0x0000000c02007844 */ /* 0x0003e80000000200 */
[----:B------:R-:W-:Y:S04]  /*8830*/  STSM.16.M88.4 [R21], R16 ;  /* 0x0000001015007844 */ /* 0x000fe80000000200 */
[----:B------:R2:W-:Y:S01]  /*8840*/  STSM.16.M88.4 [R7], R8 ;  /* 0x0000000807007844 */ /* 0x0005e20000000200 */
[----:B0-----:R-:W-:Y:S01]  /*8850*/  ISETP.NE.U32.AND P0, PT, R152, RZ, PT ;  /* 0x000000ff9800720c */ /* 0x001fe20003f05070 */
[----:B------:R-:W-:-:S03]  /*8860*/  IMAD.SHL.U32 R155, R200, 0x4, RZ ;  /* 0x00000004c89b7824 */ /* 0x000fc600078e00ff */
[----:B------:R-:W-:Y:S02]  /*8870*/  ISETP.NE.AND.EX P0, PT, R153, RZ, PT, P0 ;  /* 0x000000ff9900720c */ /* 0x000fe40003f05300 */
[----:B----4-:R-:W-:Y:S01]  /*8880*/  SHF.L.U64.HI R20, R200, 0x2, R165 ;  /* 0x00000002c8147819 */ /* 0x010fe200000102a5 */
[----:B-1----:R-:W0:Y:S08]  /*8890*/  LDC R13, c[0x0][0xbd4] ;  /* 0x0002f500ff0d7b82 */ /* 0x002e300000000800 */
[----:B------:R-:W-:Y:S01]  /*88a0*/  BAR.SYNC.DEFER_BLOCKING 0x1, 0x100 ;  /* 0x0044000000007b1d */ /* 0x000fe20000010000 */
[----:B------:R-:W-:Y:S01]  /*88b0*/  IADD3 R4, P1, R155, R152, RZ ;  /* 0x000000989b047210 */ /* 0x000fe20007f3e0ff */
[----:B------:R-:W-:-:S04]  /*88c0*/  IMAD.MOV.U32 R2, RZ, RZ, RZ ;  /* 0x000000ffff027224 */ /* 0x000fc800078e00ff */
[----:B------:R-:W-:Y:S01]  /*88d0*/  IMAD.X R5, R20, 0x1, R153, P1 ;  /* 0x0000000114057824 */ /* 0x000fe200008e0699 */
[----:B------:R-:W-:Y:S01]  /*88e0*/  ISETP.NE.U32.AND P1, PT, RZ, UR10, PT ;  /* 0x0000000aff007c0c */ /* 0x000fe2000bf25070 */
[----:B------:R-:W1:Y:S03]  /*88f0*/  LDC.64 R14, c[0x0][0xca8] ;  /* 0x00032a00ff0e7b82 */ /* 0x000e660000000a00 */
[----:B------:R-:W-:Y:S01]  /*8900*/  ISETP.NE.AND.EX P1, PT, RZ, UR11, PT, P1 ;  /* 0x0000000bff007c0c */ /* 0x000fe2000bf25310 */
[----:B------:R-:W3:-:S12]  /*8910*/  @P0 LDG.E R2, desc[UR36][R4.64] ;  /* 0x0000002404020981 */ /* 0x000ed8000c1e1900 */
[----:B--2---:R-:W-:-:S04]  /*8920*/  @P1 IADD3 R8, P2, R155, UR10, RZ ;  /* 0x0000000a9b081c10 */ /* 0x004fc8000ff5e0ff */
[----:B------:R-:W-:Y:S01]  /*8930*/  @P1 IADD3.X R9, R20, UR11, RZ, P2, !PT ;  /* 0x0000000b14091c10 */ /* 0x000fe200097fe4ff */
[----:B------:R-:W-:Y:S01]  /*8940*/  IMAD.MOV.U32 R21, RZ, RZ, 0xab8 ;  /* 0x00000ab8ff157424 */ /* 0x000fe200078e00ff */
[----:B------:R-:W-:-:S03]  /*8950*/  ULDC UR11, c[0x0][0xce8] ;  /* 0x00033a00000b7ab9 */ /* 0x000fc60000000800 */
[----:B------:R2:W4:Y:S01]  /*8960*/  @P1 LDG.E R20, desc[UR36][R8.64] ;  /* 0x0000002408141981 */ /* 0x000522000c1e1900 */
[----:B------:R-:W-:-:S04]  /*8970*/  ISETP.NE.AND P2, PT, R202, RZ, PT ;  /* 0x000000ffca00720c */ /* 0x000fc80003f45270 */
[----:B0-----:R-:W-:-:S04]  /*8980*/  SEL R13, R202, R13, P2 ;  /* 0x0000000dca0d7207 */ /* 0x001fc80001000000 */
[----:B------:R-:W-:-:S04]  /*8990*/  ISETP.GT.AND P3, PT, R13, 0x1, PT ;  /* 0x000000010d00780c */ /* 0x000fc80003f64270 */
[----:B------:R-:W-:-:S04]  /*89a0*/  SEL R21, R21, 0xa78, P3 ;  /* 0x00000a7815157807 */ /* 0x000fc80001800000 */
[----:B------:R-:W0:Y:S01]  /*89b0*/  LDC.64 R10, c[0x0][R21+0x220] ;  /* 0x00008800150a7b82 */ /* 0x000e220000000a00 */
[----:B------:R-:W-:-:S07]  /*89c0*/  ISETP.NE.U32.AND P2, PT, R152, RZ, PT ;  /* 0x000000ff9800720c */ /* 0x000fce0003f45070 */
[----:B--2---:R-:W2:Y:S01]  /*89d0*/  LDC.64 R8, c[0x0][R21+0x218] ;  /* 0x0000860015087b82 */ /* 0x004ea20000000a00 */
[----:B------:R-:W-:Y:S01]  /*89e0*/  ISETP.NE.AND.EX P2, PT, R153, RZ, PT, P2 ;  /* 0x000000ff9900720c */ /* 0x000fe20003f45320 */
[----:B------:R-:W-:-:S03]  /*89f0*/  UISETP.NE.AND UP0, UPT, UR11, 0x1, UPT ;  /* 0x000000010b00788c */ /* 0x000fc6000bf05270 */
[----:B------:R-:W-:-:S03]  /*8a00*/  SEL R200, R200, RZ, !P2 ;  /* 0x000000ffc8c87207 */ /* 0x000fc60005000000 */
[----:B------:R-:W3:Y:S01]  /*8a10*/  LDC.64 R12, c[0x0][R21+0x228] ;  /* 0x00008a00150c7b82 */ /* 0x000ee20000000a00 */
[----:B------:R-:W-:Y:S02]  /*8a20*/  PLOP3.LUT P4, PT, PT, PT, UP0, 0x80, 0x0 ;  /* 0x000000000000781c */ /* 0x000fe40003f8f008 */
[----:B------:R-:W-:Y:S01]  /*8a30*/  SEL R7, R165, RZ, !P2 ;  /* 0x000000ffa5077207 */ /* 0x000fe20005000000 */
[----:B------:R-:W-:Y:S01]  /*8a40*/  IMAD.U32 R18, RZ, RZ, UR12 ;  /* 0x0000000cff127e24 */ /* 0x000fe2000f8e00ff */
[----:B------:R-:W-:Y:S01]  /*8a50*/  @UP0 ULDC UR8, c[0x0][0xcec] ;  /* 0x00033b0000080ab9 */ /* 0x000fe20000000800 */
[-C--:B0-----:R-:W-:Y:S02]  /*8a60*/  IMAD R11, R11, R200.reuse, RZ ;  /* 0x000000c80b0b7224 */ /* 0x081fe400078e02ff */
[----:B-1----:R-:W0:Y:S01]  /*8a70*/  @!P3 LDC R14, c[0x0][0xc50] ;  /* 0x00031400ff0ebb82 */ /* 0x002e220000000800 */
[----:B------:R-:W-:-:S04]  /*8a80*/  IMAD.WIDE.U32 R16, R10, R200, RZ ;  /* 0x000000c80a107225 */ /* 0x000fc800078e00ff */
[----:B------:R-:W-:Y:S02]  /*8a90*/  IMAD R19, R10, R7, R11 ;  /* 0x000000070a137224 */ /* 0x000fe400078e020b */
[-C--:B--2---:R-:W-:Y:S01]  /*8aa0*/  IMAD.WIDE.U32 R10, R8, R201.reuse, RZ ;  /* 0x000000c9080a7225 */ /* 0x084fe200078e00ff */
[----:B------:R-:W1:Y:S03]  /*8ab0*/  @!P3 LDC R15, c[0x0][0xc54] ;  /* 0x00031500ff0fbb82 */ /* 0x000e660000000800 */
[----:B------:R-:W-:Y:S02]  /*8ac0*/  IMAD R7, R9, R201, RZ ;  /* 0x000000c909077224 */ /* 0x000fe400078e02ff */
[----:B-----5:R-:W-:-:S03]  /*8ad0*/  IMAD R18, R18, 0x80, R164 ;  /* 0x0000008012127824 */ /* 0x020fc600078e02a4 */
[----:B------:R2:W5:Y:S01]  /*8ae0*/  LDC.64 R8, c[0x0][R21+0x210] ;  /* 0x0000840015087b82 */ /* 0x0005620000000a00 */
[----:B------:R-:W-:Y:S01]  /*8af0*/  IMAD.IADD R22, R17, 0x1, R19 ;  /* 0x0000000111167824 */ /* 0x000fe200078e0213 */
[----:B------:R-:W-:Y:S01]  /*8b00*/  SEL R17, R162, RZ, P3 ;  /* 0x000000ffa2117207 */ /* 0x000fe20001800000 */
[----:B------:R-:W-:Y:S01]  /*8b10*/  IMAD.MOV.U32 R19, RZ, RZ, R18 ;  /* 0x000000ffff137224 */ /* 0x000fe200078e0012 */
[----:B---3--:R-:W-:Y:S01]  /*8b20*/  IADD3 R16, P2, P5, R16, R10, R2 ;  /* 0x0000000a10107210 */ /* 0x008fe20007d5e002 */
[----:B------:R-:W-:Y:S01]  /*8b30*/  @P4 IMAD.HI.U32 R10, R18, UR8, RZ ;  /* 0x00000008120a4c27 */ /* 0x000fe2000f8e00ff */
[----:B------:R-:W-:-:S04]  /*8b40*/  @UP0 ULDC UR8, c[0x0][0xcf0] ;  /* 0x00033c0000080ab9 */ /* 0x000fc80000000800 */
[----:B------:R-:W-:Y:S01]  /*8b50*/  @P4 SHF.R.U32.HI R19, RZ, UR8, R10 ;  /* 0x00000008ff134c19 */ /* 0x000fe2000801160a */
[----:B------:R-:W-:Y:S01]  /*8b60*/  IMAD.IADD R10, R11, 0x1, R7 ;  /* 0x000000010b0a7824 */ /* 0x000fe200078e0207 */
[----:B------:R-:W-:Y:S01]  /*8b70*/  SHF.R.S32.HI R7, RZ, 0x1f, R2 ;  /* 0x0000001fff077819 */ /* 0x000fe20000011402 */
[-C--:B------:R-:W-:Y:S02]  /*8b80*/  IMAD R11, R13, R17.reuse, RZ ;  /* 0x000000110d0b7224 */ /* 0x080fe400078e02ff */
[----:B------:R-:W-:Y:S01]  /*8b90*/  IMAD.WIDE.U32 R12, R12, R17, RZ ;  /* 0x000000110c0c7225 */ /* 0x000fe200078e00ff */
[----:B------:R-:W-:-:S03]  /*8ba0*/  IADD3.X R17, R22, R10, R7, P2, P5 ;  /* 0x0000000a16117210 */ /* 0x000fc600017ea407 */
[----:B--2---:R-:W-:Y:S01]  /*8bb0*/  IMAD.MOV R21, RZ, RZ, -R19 ;  /* 0x000000ffff157224 */ /* 0x004fe200078e0a13 */
[----:B------:R-:W-:Y:S01]  /*8bc0*/  IADD3 R12, P2, P5, R19, R16, R12 ;  /* 0x00000010130c7210 */ /* 0x000fe20007d5e00c */
[----:B------:R-:W-:Y:S01]  /*8bd0*/  IMAD.IADD R13, R13, 0x1, R11 ;  /* 0x000000010d0d7824 */ /* 0x000fe200078e020b */
[----:B------:R-:W-:Y:S01]  /*8be0*/  SHF.R.S32.HI R10, RZ, 0x1f, R19 ;  /* 0x0000001fff0a7819 */ /* 0x000fe20000011413 */
[----:B------:R-:W-:-:S03]  /*8bf0*/  IMAD R11, R21, UR11, R18 ;  /* 0x0000000b150b7c24 */ /* 0x000fc6000f8e0212 */
[----:B------:R-:W-:Y:S01]  /*8c00*/  IADD3.X R13, R10, R17, R13, P2, P5 ;  /* 0x000000110a0d7210 */ /* 0x000fe200017ea40d */
[-C--:B-----5:R-:W-:Y:S01]  /*8c10*/  IMAD R9, R9, R11.reuse, RZ ;  /* 0x0000000b09097224 */ /* 0x0a0fe200078e02ff */
[----:B------:R-:W-:Y:S01]  /*8c20*/  SHF.R.S32.HI R17, RZ, 0x1f, R11 ;  /* 0x0000001fff117819 */ /* 0x000fe2000001140b */
[----:B------:R-:W-:-:S04]  /*8c30*/  IMAD.WIDE.U32 R12, R8, R11, R12 ;  /* 0x0000000b080c7225 */ /* 0x000fc800078e000c */
[----:B------:R-:W-:Y:S01]  /*8c40*/  IMAD R9, R8, R17, R9 ;  /* 0x0000001108097224 */ /* 0x000fe200078e0209 */
[----:B0-----:R-:W-:Y:S01]  /*8c50*/  LEA R14, P2, R12, R14, 0x2 ;  /* 0x0000000e0c0e7211 */ /* 0x001fe200078410ff */
[----:B------:R-:W-:Y:S02]  /*8c60*/  ULDC UR8, c[0x0][0xb88] ;  /* 0x0002e20000087ab9 */ /* 0x000fe40000000800 */
[----:B------:R-:W-:Y:S01]  /*8c70*/  IMAD.IADD R8, R13, 0x1, R9 ;  /* 0x000000010d087824 */ /* 0x000fe200078e0209 */
[----:B----4-:R-:W-:-:S04]  /*8c80*/  @P1 R2UR UR8, R20 ;  /* 0x00000000140812ca */ /* 0x010fc800000e0000 */
[----:B-1----:R-:W-:Y:S01]  /*8c90*/  LEA.HI.X R15, R12, R15, R8, 0x2, P2 ;  /* 0x0000000f0c0f7211 */ /* 0x002fe200010f1408 */
[----:B------:R-:W-:Y:S10]  /*8ca0*/  @P1 BRA `(.L_x_1166) ;  /* 0x0000000000181947 */ /* 0x000ff40003800000 */
[----:B------:R-:W-:Y:S05]  /*8cb0*/  @!P0 BRA `(.L_x_1166) ;  /* 0x0000000000148947 */ /* 0x000fea0003800000 */
[----:B------:R-:W2:Y:S04]  /*8cc0*/  LDG.E R9, desc[UR36][R4.64] ;  /* 0x0000002404097981 */ /* 0x000ea8000c1e1900 */
[----:B------:R-:W3:Y:S01]  /*8cd0*/  LDG.E R8, desc[UR36][R4.64+0x4] ;  /* 0x0000042404087981 */ /* 0x000ee2000c1e1900 */
[----:B--2---:R-:W-:Y:S02]  /*8ce0*/  R2UR UR10, R9 ;  /* 0x00000000090a72ca */ /* 0x004fe400000e0000 */
[----:B---3--:R-:W-:-:S13]  /*8cf0*/  R2UR UR8, R8 ;  /* 0x00000000080872ca */ /* 0x008fda00000e0000 */
[----:B------:R-:W-:-:S12]  /*8d00*/  UIADD3 UR8, -UR10, UR8, URZ ;  /* 0x000000080a087290 */ /* 0x000fd8000fffe13f */
.L_x_1166:
[----:B------:R-:W2:Y:S04]  /*8d10*/  LDL R12, [R1+0x28] ;  /* 0x00002800010c7983 */ /* 0x000ea80000100800 */
[----:B------:R-:W3:Y:S01]  /*8d20*/  LDL R10, [R1+0x20] ;  /* 0x00002000010a7983 */ /* 0x000ee20000100800 */
[----:B------:R-:W-:Y:S01]  /*8d30*/  R2UR UR10, R163 ;  /* 0x00000000a30a72ca */ /* 0x000fe200000e0000 */
[----:B------:R-:W-:Y:S02]  /*8d40*/  UIMAD UR8, UR8, UR11, URZ ;  /* 0x0000000b080872a4 */ /* 0x000fe4000f8e023f */
[----:B------:R-:W-:Y:S04]  /*8d50*/  SHFL.IDX PT, R4, R14, RZ, 0x1c1f ;  /* 0x001c1fff0e047589 */ /* 0x000fe800000e0000 */
[----:B------:R-:W0:Y:S04]  /*8d60*/  SHFL.IDX PT, R5, R15, RZ, 0x1c1f ;  /* 0x001c1fff0f057589 */ /* 0x000e2800000e0000 */
[----:B------:R-:W-:Y:S02]  /*8d70*/  SHFL.IDX PT, R8, R14, 0x1, 0x1c1f ;  /* 0x003c1f000e087f89 */ /* 0x000fe400000e0000 */
[----:B------:R-:W-:-:S02]  /*8d80*/  IMAD.U32 R11, RZ, RZ, UR10 ;  /* 0x0000000aff0b7e24 */ /* 0x000fc4000f8e00ff */
[----:B------:R-:W1:Y:S02]  /*8d90*/  SHFL.IDX PT, R9, R15, 0x1, 0x1c1f ;  /* 0x003c1f000f097f89 */ /* 0x000e6400000e0000 */
[----:B--2---:R-:W-:Y:S01]  /*8da0*/  IMAD R11, R11, 0x80, R12 ;  /* 0x000000800b0b7824 */ /* 0x004fe200078e020c */
[----:B---3--:R-:W-:-:S03]  /*8db0*/  LOP3.LUT P0, RZ, R10, 0x3, RZ, 0xc0, !PT ;  /* 0x000000030aff7812 */ /* 0x008fc6000780c0ff */
[C---:B------:R-:W-:Y:S01]  /*8dc0*/  VIADD R10, R11.reuse, 0x8 ;  /* 0x000000080b0a7836 */ /* 0x040fe20000000000 */
[C---:B------:R-:W-:Y:S02]  /*8dd0*/  ISETP.GE.AND P2, PT, R11.reuse, UR8, PT ;  /* 0x000000080b007c0c */ /* 0x040fe4000bf46270 */
[----:B------:R-:W-:Y:S02]  /*8de0*/  ISETP.GE.OR P1, PT, R11, UR8, P0 ;  /* 0x000000080b007c0c */ /* 0x000fe40008726670 */
[----:B------:R-:W-:-:S11]  /*8df0*/  ISETP.GE.OR P0, PT, R10, UR8, P0 ;  /* 0x000000080a007c0c */ /* 0x000fd60008706670 */
[----:B0-----:R0:W-:Y:S04]  /*8e00*/  @!P1 ST.E desc[UR36][R4.64], R3 ;  /* 0x0000000304009985 */ /* 0x0011e8000c101924 */
[----:B-1----:R0:W-:Y:S01]  /*8e10*/  @!P0 ST.E desc[UR36][R8.64], R0 ;  /* 0x0000000008008985 */ /* 0x0021e2000c101924 */
[----:B------:R-:W-:Y:S01]  /*8e20*/  ISETP.GE.AND P0, PT, R10, UR8, PT ;  /* 0x000000080a007c0c */ /* 0x000fe2000bf06270 */
[----:B------:R-:W-:-:S12]  /*8e30*/  @P3 BRA `(.L_x_1167) ;  /* 0x0000001000083947 */ /* 0x000fd80003800000 */
[----:B0-----:R-:W0:Y:S01]  /*8e40*/  S2R R0, SR_TID.X ;  /* 0x0000000000007919 */ /* 0x001e220000002100 */
[----:B------:R-:W-:Y:S01]  /*8e50*/  R2UR UR12, R163 ;  /* 0x00000000a30c72ca */ /* 0x000fe200000e0000 */
[----:B------:R-:W-:Y:S01]  /*8e60*/  @UP0 ULDC UR10, c[0x0][0xcec] ;  /* 0x00033b00000a0ab9 */ /* 0x000fe20000000800 */
[----:B0-----:R-:W-:-:S05]  /*8e70*/  VIADD R0, R0, 0xffffff80 ;  /* 0xffffff8000007836 */ /* 0x001fca0000000000 */
[----:B------:R-:W-:-:S04]  /*8e80*/  SHF.R.S32.HI R3, RZ, 0x1f, R0 ;  /* 0x0000001fff037819 */ /* 0x000fc80000011400 */
[----:B------:R-:W-:-:S04]  /*8e90*/  LEA.HI R3, R3, R0, RZ, 0x3 ;  /* 0x0000000003037211 */ /* 0x000fc800078f18ff */
[----:B------:R-:W-:Y:S02]  /*8ea0*/  LOP3.LUT R5, R3, 0xfffffff8, RZ, 0xc0, !PT ;  /* 0xfffffff803057812 */ /* 0x000fe400078ec0ff */
[----:B------:R-:W-:-:S03]  /*8eb0*/  SHF.R.S32.HI R3, RZ, 0x3, R3 ;  /* 0x00000003ff037819 */ /* 0x000fc60000011403 */
[----:B------:R-:W-:Y:S02]  /*8ec0*/  IMAD.IADD R20, R0, 0x1, -R5 ;  /* 0x0000000100147824 */ /* 0x000fe400078e0a05 */
[----:B------:R-:W-:Y:S02]  /*8ed0*/  IMAD.MOV.U32 R5, RZ, RZ, 0x2 ;  /* 0x00000002ff057424 */ /* 0x000fe400078e00ff */
[----:B------:R-:W-:-:S04]  /*8ee0*/  IMAD.SHL.U32 R0, R20, 0x8, RZ ;  /* 0x0000000814007824 */ /* 0x000fc800078e00ff */
[----:B------:R-:W-:-:S04]  /*8ef0*/  IMAD R4, R3, 0x40, R0 ;  /* 0x0000004003047824 */ /* 0x000fc800078e0200 */
[----:B------:R-:W-:Y:S01]  /*8f00*/  IMAD.WIDE R4, R4, R5, UR6 ;  /* 0x0000000604047e25 */ /* 0x000fe2000f8e0205 */
[----:B------:R-:W-:Y:S02]  /*8f10*/  ULDC.64 UR6, c[0x0][0xba0] ;  /* 0x0002e80000067ab9 */ /* 0x000fe40000000a00 */
[C---:B------:R-:W-:Y:S02]  /*8f20*/  IADD3 R25, P1, R4.reuse, 0x3000, RZ ;  /* 0x0000300004197810 */ /* 0x040fe40007f3e0ff */
[C---:B------:R-:W-:Y:S02]  /*8f30*/  IADD3 R13, P3, R4.reuse, 0x1000, RZ ;  /* 0x00001000040d7810 */ /* 0x040fe40007f7e0ff */
[----:B------:R-:W-:Y:S02]  /*8f40*/  IADD3 R17, P2, R4, 0x2000, RZ ;  /* 0x0000200004117810 */ /* 0x000fe40007f5e0ff */
[----:B------:R-:W-:Y:S02]  /*8f50*/  LOP3.LUT R24, R25, 0x380, RZ, 0xc0, !PT ;  /* 0x0000038019187812 */ /* 0x000fe400078ec0ff */
[----:B------:R-:W-:-:S02]  /*8f60*/  LOP3.LUT R12, R13, 0x380, RZ, 0xc0, !PT ;  /* 0x000003800d0c7812 */ /* 0x000fc400078ec0ff */
[----:B------:R-:W-:Y:S02]  /*8f70*/  LOP3.LUT R16, R17, 0x380, RZ, 0xc0, !PT ;  /* 0x0000038011107812 */ /* 0x000fe400078ec0ff */
[----:B------:R-:W-:Y:S02]  /*8f80*/  SHF.R.U64 R24, R24, 0x3, RZ ;  /* 0x0000000318187819 */ /* 0x000fe400000012ff */
[----:B------:R-:W-:Y:S02]  /*8f90*/  SHF.R.U64 R12, R12, 0x3, RZ ;  /* 0x000000030c0c7819 */ /* 0x000fe400000012ff */
[----:B------:R-:W-:Y:S02]  /*8fa0*/  SHF.R.U64 R16, R16, 0x3, RZ ;  /* 0x0000000310107819 */ /* 0x000fe400000012ff */
[----:B------:R-:W-:Y:S01]  /*8fb0*/  LOP3.LUT R24, R24, R25, RZ, 0x3c, !PT ;  /* 0x0000001918187212 */ /* 0x000fe200078e3cff */
[--C-:B------:R-:W-:Y:S01]  /*8fc0*/  IMAD.X R25, RZ, RZ, R5.reuse, P1 ;  /* 0x000000ffff197224 */ /* 0x100fe200008e0605 */
[----:B------:R-:W-:Y:S01]  /*8fd0*/  LOP3.LUT R12, R12, R13, RZ, 0x3c, !PT ;  /* 0x0000000d0c0c7212 */ /* 0x000fe200078e3cff */
[--C-:B------:R-:W-:Y:S01]  /*8fe0*/  IMAD.X R13, RZ, RZ, R5.reuse, P3 ;  /* 0x000000ffff0d7224 */ /* 0x100fe200018e0605 */
[----:B------:R-:W-:Y:S01]  /*8ff0*/  LOP3.LUT R16, R16, R17, RZ, 0x3c, !PT ;  /* 0x0000001110107212 */ /* 0x000fe200078e3cff */
[----:B------:R-:W-:Y:S01]  /*9000*/  IMAD.X R17, RZ, RZ, R5, P2 ;  /* 0x000000ffff117224 */ /* 0x000fe200010e0605 */
[----:B------:R-:W-:-:S02]  /*9010*/  IADD3 R49, P1, R4, 0x9000, RZ ;  /* 0x0000900004317810 */ /* 0x000fc40007f3e0ff */
[C---:B------:R-:W-:Y:S02]  /*9020*/  IADD3 R29, P0, R4.reuse, 0x4000, RZ ;  /* 0x00004000041d7810 */ /* 0x040fe40007f1e0ff */
[C---:B------:R-:W-:Y:S02]  /*9030*/  IADD3 R33, P6, R4.reuse, 0x5000, RZ ;  /* 0x0000500004217810 */ /* 0x040fe40007fde0ff */
[C---:B------:R-:W-:Y:S02]  /*9040*/  IADD3 R37, P5, R4.reuse, 0x6000, RZ ;  /* 0x0000600004257810 */ /* 0x040fe40007fbe0ff */
[C---:B------:R-:W-:Y:S01]  /*9050*/  LOP3.LUT R11, R4.reuse, 0x380, RZ, 0xc0, !PT ;  /* 0x00000380040b7812 */ /* 0x040fe200078ec0ff */
[----:B------:R-:W-:Y:S01]  /*9060*/  IMAD R7, R7, UR6, RZ ;  /* 0x0000000607077c24 */ /* 0x000fe2000f8e02ff */
[C---:B------:R-:W-:Y:S01]  /*9070*/  IADD3 R41, P3, R4.reuse, 0x7000, RZ ;  /* 0x0000700004297810 */ /* 0x040fe20007f7e0ff */
[----:B------:R-:W-:Y:S01]  /*9080*/  IMAD.U32 R77, RZ, RZ, UR12 ;  /* 0x0000000cff4d7e24 */ /* 0x000fe2000f8e00ff */
[----:B------:R-:W-:-:S02]  /*9090*/  IADD3 R45, P2, R4, 0x8000, RZ ;  /* 0x00008000042d7810 */ /* 0x000fc40007f5e0ff */
[----:B------:R-:W-:Y:S01]  /*90a0*/  SHF.R.S32.HI R21, RZ, 0x1f, R200 ;  /* 0x0000001fff157819 */ /* 0x000fe200000114c8 */
[----:B------:R-:W-:Y:S01]  /*90b0*/  IMAD.U32 R78, RZ, RZ, UR12 ;  /* 0x0000000cff4e7e24 */ /* 0x000fe2000f8e00ff */
[----:B------:R-:W-:Y:S01]  /*90c0*/  LOP3.LUT R48, R49, 0x380, RZ, 0xc0, !PT ;  /* 0x0000038031307812 */ /* 0x000fe200078ec0ff */
[----:B------:R-:W5:Y:S01]  /*90d0*/  LD.E.128 R12, desc[UR36][R12.64] ;  /* 0x000000240c0c7980 */ /* 0x000f62000c101d00 */
[----:B------:R-:W-:Y:S02]  /*90e0*/  LOP3.LUT R28, R29, 0x380, RZ, 0xc0, !PT ;  /* 0x000003801d1c7812 */ /* 0x000fe400078ec0ff */
[----:B------:R-:W-:Y:S01]  /*90f0*/  LOP3.LUT R32, R33, 0x380, RZ, 0xc0, !PT ;  /* 0x0000038021207812 */ /* 0x000fe200078ec0ff */
[----:B------:R-:W5:Y:S01]  /*9100*/  LD.E.128 R16, desc[UR36][R16.64] ;  /* 0x0000002410107980 */ /* 0x000f62000c101d00 */
[----:B------:R-:W-:Y:S02]  /*9110*/  LOP3.LUT R36, R37, 0x380, RZ, 0xc0, !PT ;  /* 0x0000038025247812 */ /* 0x000fe400078ec0ff */
[----:B------:R-:W-:Y:S01]  /*9120*/  LOP3.LUT R40, R41, 0x380, RZ, 0xc0, !PT ;  /* 0x0000038029287812 */ /* 0x000fe200078ec0ff */
[----:B------:R-:W5:Y:S01]  /*9130*/  LD.E.128 R24, desc[UR36][R24.64] ;  /* 0x0000002418187980 */ /* 0x000f62000c101d00 */
[----:B------:R-:W-:-:S02]  /*9140*/  LOP3.LUT R44, R45, 0x380, RZ, 0xc0, !PT ;  /* 0x000003802d2c7812 */ /* 0x000fc400078ec0ff */
[----:B------:R-:W-:Y:S02]  /*9150*/  SHF.R.U64 R48, R48, 0x3, RZ ;  /* 0x0000000330307819 */ /* 0x000fe400000012ff */
[----:B------:R-:W-:Y:S02]  /*9160*/  SHF.R.U64 R28, R28, 0x3, RZ ;  /* 0x000000031c1c7819 */ /* 0x000fe400000012ff */
[----:B------:R-:W-:Y:S02]  /*9170*/  SHF.R.U64 R32, R32, 0x3, RZ ;  /* 0x0000000320207819 */ /* 0x000fe400000012ff */
[----:B------:R-:W-:Y:S02]  /*9180*/  SHF.R.U64 R36, R36, 0x3, RZ ;  /* 0x0000000324247819 */ /* 0x000fe400000012ff */
[----:B------:R-:W-:Y:S02]  /*9190*/  SHF.R.U64 R40, R40, 0x3, RZ ;  /* 0x0000000328287819 */ /* 0x000fe400000012ff */
[----:B------:R-:W-:-:S02]  /*91a0*/  SHF.R.U64 R44, R44, 0x3, RZ ;  /* 0x000000032c2c7819 */ /* 0x000fc400000012ff */
        /* <DEDUP_REMOVED lines=12> */
[----:B------:R-:W-:-:S02]  /*9270*/  IADD3 R9, P1, R4, 0xf000, RZ ;  /* 0x0000f00004097810 */ /* 0x000fc40007f3e0ff */
[----:B------:R-:W-:Y:S01]  /*9280*/  SHF.R.U64 R11, R11, 0x3, RZ ;  /* 0x000000030b0b7819 */ /* 0x000fe200000012ff */
[----:B------:R-:W-:Y:S01]  /*9290*/  IMAD R7, R2, UR7, R7 ;  /* 0x0000000702077c24 */ /* 0x000fe2000f8e0207 */
[C---:B------:R-:W-:Y:S01]  /*92a0*/  IADD3 R53, P0, R4.reuse, 0xa000, RZ ;  /* 0x0000a00004357810 */ /* 0x040fe20007f1e0ff */
[----:B------:R-:W-:Y:S01]  /*92b0*/  IMAD.X R73, RZ, RZ, R5, P1 ;  /* 0x000000ffff497224 */ /* 0x000fe200008e0605 */
[C---:B------:R-:W-:Y:S01]  /*92c0*/  IADD3 R57, P6, R4.reuse, 0xb000, RZ ;  /* 0x0000b00004397810 */ /* 0x040fe20007fde0ff */
[----:B------:R-:W5:Y:S01]  /*92d0*/  LD.E.128 R28, desc[UR36][R28.64] ;  /* 0x000000241c1c7980 */ /* 0x000f62000c101d00 */
[C---:B------:R-:W-:Y:S02]  /*92e0*/  IADD3 R61, P5, R4.reuse, 0xc000, RZ ;  /* 0x0000c000043d7810 */ /* 0x040fe40007fbe0ff */
[C---:B------:R-:W-:Y:S01]  /*92f0*/  IADD3 R65, P3, R4.reuse, 0xd000, RZ ;  /* 0x0000d00004417810 */ /* 0x040fe20007f7e0ff */
[----:B------:R-:W5:Y:S01]  /*9300*/  LD.E.128 R32, desc[UR36][R32.64] ;  /* 0x0000002420207980 */ /* 0x000f62000c101d00 */
[----:B------:R-:W-:-:S02]  /*9310*/  IADD3 R69, P2, R4, 0xe000, RZ ;  /* 0x0000e00004457810 */ /* 0x000fc40007f5e0ff */
        /* <DEDUP_REMOVED lines=9> */
[----:B------:R-:W-:Y:S01]  /*93b0*/  SHF.R.U64 R8, R8, 0x3, RZ ;  /* 0x0000000308087819 */ /* 0x000fe200000012ff */
[----:B------:R-:W5:Y:S01]  /*93c0*/  LD.E.128 R48, desc[UR36][R48.64] ;  /* 0x0000002430307980 */ /* 0x000f62000c101d00 */
[----:B------:R-:W-:Y:S02]  /*93d0*/  SHF.R.U64 R52, R52, 0x3, RZ ;  /* 0x0000000334347819 */ /* 0x000fe400000012ff */
[----:B------:R-:W-:Y:S02]  /*93e0*/  SHF.R.U64 R56, R56, 0x3, RZ ;  /* 0x0000000338387819 */ /* 0x000fe400000012ff */
[----:B------:R-:W-:Y:S02]  /*93f0*/  SHF.R.U64 R60, R60, 0x3, RZ ;  /* 0x000000033c3c7819 */ /* 0x000fe400000012ff */
[----:B------:R-:W-:Y:S02]  /*9400*/  SHF.R.U64 R64, R64, 0x3, RZ ;  /* 0x0000000340407819 */ /* 0x000fe400000012ff */
[----:B------:R-:W-:-:S02]  /*9410*/  SHF.R.U64 R68, R68, 0x3, RZ ;  /* 0x0000000344447819 */ /* 0x000fc400000012ff */
[----:B------:R-:W-:Y:S02]  /*9420*/  LOP3.LUT R4, R11, R4, RZ, 0x3c, !PT ;  /* 0x000000040b047212 */ /* 0x000fe400078e3cff */
        /* <DEDUP_REMOVED lines=10> */
[----:B------:R-:W-:Y:S01]  /*94d0*/  LOP3.LUT R72, R8, R9, RZ, 0x3c, !PT ;  /* 0x0000000908487212 */ /* 0x000fe200078e3cff */
[----:B------:R-:W5:Y:S04]  /*94e0*/  LD.E.128 R52, desc[UR36][R52.64] ;  /* 0x0000002434347980 */ /* 0x000f68000c101d00 */
[----:B------:R0:W5:Y:S01]  /*94f0*/  LD.E.128 R8, desc[UR36][R4.64] ;  /* 0x0000002404087980 */ /* 0x000162000c101d00 */
[----:B------:R-:W-:-:S03]  /*9500*/  IMAD R78, R78, 0x80, R3 ;  /* 0x000000804e4e7824 */ /* 0x000fc600078e0203 */
[----:B------:R-:W5:Y:S04]  /*9510*/  LD.E.128 R56, desc[UR36][R56.64] ;  /* 0x0000002438387980 */ /* 0x000f68000c101d00 */
[----:B------:R-:W5:Y:S01]  /*9520*/  LD.E.128 R60, desc[UR36][R60.64] ;  /* 0x000000243c3c7980 */ /* 0x000f62000c101d00 */
[----:B0-----:R-:W-:Y:S01]  /*9530*/  IMAD.WIDE.U32 R4, R2, UR6, RZ ;  /* 0x0000000602047c25 */ /* 0x001fe2000f8e00ff */
[----:B------:R-:W-:Y:S02]  /*9540*/  ULDC.64 UR6, c[0x0][0xbe8] ;  /* 0x0002fa0000067ab9 */ /* 0x000fe40000000a00 */
[----:B------:R-:W5:Y:S01]  /*9550*/  LD.E.128 R64, desc[UR36][R64.64] ;  /* 0x0000002440407980 */ /* 0x000f62000c101d00 */
[----:B------:R-:W-:Y:S02]  /*9560*/  IMAD R2, R20, 0x20, R3 ;  /* 0x0000002014027824 */ /* 0x000fe400078e0203 */
[----:B------:R-:W-:Y:S01]  /*9570*/  IMAD.IADD R5, R5, 0x1, R7 ;  /* 0x0000000105057824 */ /* 0x000fe200078e0207 */
[----:B------:R-:W5:Y:S01]  /*9580*/  LD.E.128 R68, desc[UR36][R68.64] ;  /* 0x0000002444447980 */ /* 0x000f62000c101d00 */
[----:B------:R-:W-:-:S02]  /*9590*/  IMAD R77, R77, 0x80, R2 ;  /* 0x000000804d4d7824 */ /* 0x000fc400078e0202 */
[----:B------:R-:W-:Y:S01]  /*95a0*/  IMAD.WIDE.U32 R4, R201, UR6, R4 ;  /* 0x00000006c9047c25 */ /* 0x000fe2000f8e0004 */
[----:B------:R-:W5:Y:S03]  /*95b0*/  LD.E.128 R72, desc[UR36][R72.64] ;  /* 0x0000002448487980 */ /* 0x000f66000c101d00 */
[----:B------:R-:W-:Y:S01]  /*95c0*/  @P4 IMAD.HI.U32 R2, R77, UR10, RZ ;  /* 0x0000000a4d024c27 */ /* 0x000fe2000f8e00ff */
[----:B------:R-:W-:Y:S01]  /*95d0*/  @UP0 ULDC UR10, c[0x0][0xcf0] ;  /* 0x00033c00000a0ab9 */ /* 0x000fe20000000800 */
[----:B------:R-:W-:Y:S01]  /*95e0*/  @!PT LDS RZ, [RZ] ;  /* 0x00000000fffff984 */ /* 0x000fe20000000800 */
[----:B------:R-:W-:Y:S01]  /*95f0*/  @!PT LDS RZ, [RZ] ;  /* 0x00000000fffff984 */ /* 0x000fe20000000800 */
[----:B------:R-:W-:Y:S01]  /*9600*/  @!PT LDS RZ, [RZ] ;  /* 0x00000000fffff984 */ /* 0x000fe20000000800 */
[----:B------:R-:W-:Y:S01]  /*9610*/  @!PT LDS RZ, [RZ] ;  /* 0x00000000fffff984 */ /* 0x000fe20000000800 */
[----:B------:R0:W-:Y:S06]  /*9620*/  MEMBAR.ALL.CTA ;  /* 0x0000000000007992 */ /* 0x0001ec0000008000 */
[----:B0-----:R-:W0:Y:S01]  /*9630*/  FENCE.VIEW.ASYNC.S ;  /* 0x00000000000073c6 */ /* 0x001e220000000000 */
[----:B------:R-:W-:Y:S01]  /*9640*/  IMAD R5, R201, UR7, R5 ;  /* 0x00000007c9057c24 */ /* 0x000fe2000f8e0205 */
[----:B------:R-:W-:Y:S01]  /*9650*/  ULDC.64 UR6, c[0x0][0xbf0] ;  /* 0x0002fc0000067ab9 */ /* 0x000fe20000000a00 */
[----:B------:R-:W-:Y:S01]  /*9660*/  IMAD.MOV.U32 R7, RZ, RZ, R77 ;  /* 0x000000ffff077224 */ /* 0x000fe200078e004d */
[----:B------:R-:W-:Y:S01]  /*9670*/  @P4 SHF.R.U32.HI R7, RZ, UR10, R2 ;  /* 0x0000000aff074c19 */ /* 0x000fe20008011602 */
[----:B------:R-:W-:-:S03]  /*9680*/  IMAD R21, R21, UR6, RZ ;  /* 0x0000000615157c24 */ /* 0x000fc6000f8e02ff */
[----:B------:R-:W-:Y:S01]  /*9690*/  SHF.R.S32.HI R2, RZ, 0x1f, R7 ;  /* 0x0000001fff027819 */ /* 0x000fe20000011407 */
[C---:B------:R-:W-:Y:S02]  /*96a0*/  IMAD R21, R200.reuse, UR7, R21 ;  /* 0x00000007c8157c24 */ /* 0x040fe4000f8e0215 */
[----:B------:R-:W-:Y:S01]  /*96b0*/  IMAD.WIDE.U32 R200, R200, UR6, R4 ;  /* 0x00000006c8c87c25 */ /* 0x000fe2000f8e0004 */
[----:B------:R-:W-:-:S03]  /*96c0*/  ULDC.64 UR6, c[0x0][0xbe0] ;  /* 0x0002f80000067ab9 */ /* 0x000fc60000000a00 */
[----:B------:R-:W-:Y:S02]  /*96d0*/  IMAD.MOV R4, RZ, RZ, -R7 ;  /* 0x000000ffff047224 */ /* 0x000fe400078e0a07 */
[----:B------:R-:W-:Y:S02]  /*96e0*/  IMAD.IADD R201, R201, 0x1, R21 ;  /* 0x00000001c9c97824 */ /* 0x000fe400078e0215 */
[----:B------:R-:W-:Y:S02]  /*96f0*/  IMAD R2, R2, UR6, RZ ;  /* 0x0000000602027c24 */ /* 0x000fe4000f8e02ff */
[----:B------:R-:W-:Y:S02]  /*9700*/  IMAD R21, R4, UR11, R77 ;  /* 0x0000000b04157c24 */ /* 0x000fe4000f8e024d */
[----:B------:R-:W-:-:S04]  /*9710*/  IMAD.WIDE.U32 R4, R7, UR6, R200 ;  /* 0x0000000607047c25 */ /* 0x000fc8000f8e00c8 */
[----:B------:R-:W-:Y:S01]  /*9720*/  IMAD R7, R7, UR7, R2 ;  /* 0x0000000707077c24 */ /* 0x000fe2000f8e0202 */
[----:B------:R-:W-:Y:S01]  /*9730*/  SHF.R.S32.HI R2, RZ, 0x1f, R21 ;  /* 0x0000001fff027819 */ /* 0x000fe20000011415 */
[----:B------:R-:W-:Y:S02]  /*9740*/  ULDC.64 UR6, c[0x0][0xbd8] ;  /* 0x0002f60000067ab9 */ /* 0x000fe40000000a00 */
[----:B------:R-:W-:Y:S02]  /*9750*/  IMAD.IADD R5, R5, 0x1, R7 ;  /* 0x0000000105057824 */ /* 0x000fe400078e0207 */
[----:B------:R-:W-:-:S04]  /*9760*/  IMAD R2, R2, UR6, RZ ;  /* 0x0000000602027c24 */ /* 0x000fc8000f8e02ff */
[C---:B------:R-:W-:Y:S02]  /*9770*/  IMAD R7, R21.reuse, UR7, R2 ;  /* 0x0000000715077c24 */ /* 0x040fe4000f8e0202 */
[----:B------:R-:W-:Y:S01]  /*9780*/  IMAD.WIDE.U32 R2, R21, UR6, R4 ;  /* 0x0000000615027c25 */ /* 0x000fe2000f8e0004 */
[----:B------:R-:W-:-:S03]  /*9790*/  ULDC.64 UR6, c[0x0][0xb80] ;  /* 0x0002e00000067ab9 */ /* 0x000fc60000000a00 */
[----:B------:R-:W-:Y:S01]  /*97a0*/  IMAD.IADD R3, R3, 0x1, R7 ;  /* 0x0000000103037824 */ /* 0x000fe200078e0207 */
[----:B------:R-:W-:Y:S01]  /*97b0*/  LEA R7, P2, R2, UR6, 0x1 ;  /* 0x0000000602077c11 */ /* 0x000fe2000f8408ff */
[----:B------:R-:W-:-:S03]  /*97c0*/  UIADD3 UR6, UR9, 0x32420, URZ ;  /* 0x0003242009067890 */ /* 0x000fc6000fffe03f */
[----:B------:R-:W-:Y:S02]  /*97d0*/  LEA.HI.X R22, R2, UR7, R3, 0x1, P2 ;  /* 0x0000000702167c11 */ /* 0x000fe400090f0c03 */
[C---:B------:R-:W-:Y:S01]  /*97e0*/  ISETP.GE.AND P2, PT, R78.reuse, UR8, PT ;  /* 0x000000084e007c0c */ /* 0x040fe2000bf46270 */
[----:B------:R-:W-:Y:S01]  /*97f0*/  UPRMT UR6, URZ, 0x654, UR6 ;  /* 0x000006543f067896 */ /* 0x000fe20008000006 */
[----:B------:R-:W-:Y:S01]  /*9800*/  VIADD R4, R78, 0x20 ;  /* 0x000000204e047836 */ /* 0x000fe20000000000 */
[----:B------:R-:W-:Y:S01]  /*9810*/  IADD3 R80, R0, 0x40, RZ ;  /* 0x0000004000507810 */ /* 0x000fe20007ffe0ff */
[----:B------:R-:W-:Y:S02]  /*9820*/  VIADD R5, R78, 0x40 ;  /* 0x000000404e057836 */ /* 0x000fe40000000000 */
[C---:B------:R-:W-:Y:S02]  /*9830*/  VIADD R82, R0.reuse, 0x80 ;  /* 0x0000008000527836 */ /* 0x040fe40000000000 */
[----:B------:R-:W-:Y:S01]  /*9840*/  VIADD R84, R0, 0xc0 ;  /* 0x000000c000547836 */ /* 0x000fe20000000000 */
[----:B0-----:R0:W1:Y:S01]  /*9850*/  SHFL.IDX PT, R79, R7, RZ, 0x181f ;  /* 0x00181fff074f7589 */ /* 0x00106200000e0000 */
[----:B------:R-:W-:Y:S01]  /*9860*/  SYNCS.ARRIVE.TRANS64.RED.A1T0 RZ, [UR6], RZ ;  /* 0x000000ffffff79a7 */ /* 0x000fe20008100406 */
[----:B------:R-:W-:Y:S02]  /*9870*/  BSSY B1, `(.L_x_1168) ;  /* 0x000001a000017945 */ /* 0x000fe40003800000 */
[----:B------:R0:W2:Y:S01]  /*9880*/  SHFL.IDX PT, R77, R22, RZ, 0x181f ;  /* 0x00181fff164d7589 */ /* 0x0000a200000e0000 */
[----:B------:R-:W-:-:S02]  /*9890*/  ISETP.GE.AND P1, PT, R4, UR8, PT ;  /* 0x0000000804007c0c */ /* 0x000fc4000bf26270 */
[----:B------:R-:W-:Y:S02]  /*98a0*/  ISETP.GE.AND P0, PT, R5, UR8, PT ;  /* 0x0000000805007c0c */ /* 0x000fe4000bf06270 */
[----:B------:R-:W-:Y:S02]  /*98b0*/  SHF.R.S32.HI R86, RZ, 0x1f, R0 ;  /* 0x0000001fff567819 */ /* 0x000fe40000011400 */
        /* <DEDUP_REMOVED lines=21> */
.L_x_1169:
[----:B------:R-:W-:Y:S05]  /*9a10*/  BSYNC B1 ;  /* 0x0000000000017941 */ /* 0x000fea0003800000 */
.L_x_1168:
        /* <DEDUP_REMOVED lines=21> */
.L_x_1171:
[----:B------:R-:W-:Y:S05]  /*9b70*/  BSYNC B1 ;  /* 0x0000000000017941 */ /* 0x000fea0003800000 */
.L_x_1170:
        /* <DEDUP_REMOVED lines=16> */
[----:B----4-:R-:W-:-:S02]  /*9c80*/  @!P1 LEA.HI.X R9, R82, R11, R83, 0x1, P4 ;  /* 0x0000000b52099211 */ /* 0x010fc400020f0c53 */
[----:B------:R-:W-:Y:S01]  /*9c90*/  @!P0 LEA.HI.X R11, R84, R11, R85, 0x1, P6 ;  /* 0x0000000b540b8211 */ /* 0x000fe200030f0c55 */
[----:B------:R0:W-:Y:S04]  /*9ca0*/  @!P2 ST.E.128 desc[UR36][R4.64], R36 ;  /* 0x000000240400a985 */ /* 0x0001e8000c101d24 */
[----:B------:R0:W-:Y:S04]  /*9cb0*/  @!P1 ST.E.128 desc[UR36][R8.64], R52 ;  /* 0x0000003408009985 */ /* 0x0001e8000c101d24 */
[----:B------:R0:W-:Y:S02]  /*9cc0*/  @!P0 ST.E.128 desc[UR36][R10.64], R68 ;  /* 0x000000440a008985 */ /* 0x0001e4000c101d24 */
.L_x_1173:
[----:B------:R-:W-:Y:S05]  /*9cd0*/  BSYNC B1 ;  /* 0x0000000000017941 */ /* 0x000fea0003800000 */
.L_x_1172:
[----:B0-----:R-:W-:Y:S01]  /*9ce0*/  VIADD R2, R78, 0x60 ;  /* 0x000000604e027836 */ /* 0x001fe20000000000 */
[----:B------:R0:W0:Y:S04]  /*9cf0*/  SHFL.IDX PT, R11, R22, 0x3, 0x181f ;  /* 0x00781f00160b7f89 */ /* 0x00002800000e0000 */
[----:B------:R-:W-:Y:S01]  /*9d00*/  ISETP.GE.AND P0, PT, R2, UR8, PT ;  /* 0x0000000802007c0c */ /* 0x000fe2000bf06270 */
[----:B---3--:R-:W3:-:S12]  /*9d10*/  SHFL.IDX PT, R7, R7, 0x3, 0x181f ;  /* 0x00781f0007077f89 */ /* 0x008ed800000e0000 */
[----:B------:R-:W-:Y:S05]  /*9d20*/  @P0 BRA `(.L_x_1174) ;  /* 0x0000002400b80947 */ /* 0x000fea0003800000 */
[----:B------:R-:W-:Y:S02]  /*9d30*/  ULDC UR6, c[0x0][0xbc8] ;  /* 0x0002f20000067ab9 */ /* 0x000fe40000000800 */
[----:B------:R-:W-:Y:S02]  /*9d40*/  ISETP.GE.AND P3, PT, R0, UR6, PT ;  /* 0x0000000600007c0c */ /* 0x000fe4000bf66270 */
[----:B------:R-:W-:Y:S02]  /*9d50*/  ISETP.GE.AND P4, PT, R80, UR6, PT ;  /* 0x0000000650007c0c */ /* 0x000fe4000bf86270 */
[----:B------:R-:W-:-:S09]  /*9d60*/  ISETP.GE.AND P5, PT, R82, UR6, PT ;  /* 0x0000000652007c0c */ /* 0x000fd2000bfa6270 */
[-C--:B---3--:R-:W-:Y:S02]  /*9d70*/  @!P3 LEA R2, P0, R0, R7.reuse, 0x1 ;  /* 0x000000070002b211 */ /* 0x088fe400078008ff */
[-C--:B------:R-:W-:Y:S02]  /*9d80*/  @!P4 LEA R4, P1, R80, R7.reuse, 0x1 ;  /* 0x000000075004c211 */ /* 0x080fe400078208ff */
[----:B------:R-:W-:Y:S02]  /*9d90*/  @!P5 LEA R8, P2, R82, R7, 0x1 ;  /* 0x000000075208d211 */ /* 0x000fe400078408ff */
[-C--:B0-----:R-:W-:Y:S02]  /*9da0*/  @!P3 LEA.HI.X R3, R0, R11.reuse, R86, 0x1, P0 ;  /* 0x0000000b0003b211 */ /* 0x081fe400000f0c56 */
[-C--:B------:R-:W-:Y:S02]  /*9db0*/  @!P4 LEA.HI.X R5, R80, R11.reuse, R81, 0x1, P1 ;  /* 0x0000000b5005c211 */ /* 0x080fe400008f0c51 */
[----:B----4-:R-:W-:Y:S01]  /*9dc0*/  @!P5 LEA.HI.X R9, R82, R11, R83, 0x1, P2 ;  /* 0x0000000b5209d211 */ /* 0x010fe200010f0c53 */
[----:B------:R0:W-:Y:S01]  /*9dd0*/  @!P3 ST.E.128 desc[UR36][R2.64], R24 ;  /* 0x000000180200b985 */ /* 0x0001e2000c101d24 */
[----:B------:R-:W-:-:S03]  /*9de0*/  ISETP.GE.AND P0, PT, R84, UR6, PT ;  /* 0x0000000654007c0c */ /* 0x000fc6000bf06270 */
[----:B------:R0:W-:Y:S04]  /*9df0*/  @!P4 ST.E.128 desc[UR36][R4.64], R40 ;  /* 0x000000280400c985 */ /* 0x0001e8000c101d24 */
[----:B------:R0:W-:Y:S06]  /*9e00*/  @!P5 ST.E.128 desc[UR36][R8.64], R56 ;  /* 0x000000380800d985 */ /* 0x0001ec000c101d24 */
[----:B------:R-:W-:Y:S05]  /*9e10*/  @P0 BRA `(.L_x_1174) ;  /* 0x00000024007c0947 */ /* 0x000fea0003800000 */
[----:B0-----:R-:W-:-:S04]  /*9e20*/  LEA R2, P0, R84, R7, 0x1 ;  /* 0x0000000754027211 */ /* 0x001fc800078008ff */
[----:B------:R-:W-:-:S05]  /*9e30*/  LEA.HI.X R3, R84, R11, R85, 0x1, P0 ;  /* 0x0000000b54037211 */ /* 0x000fca00000f0c55 */
[----:B------:R0:W-:Y:S01]  /*9e40*/  ST.E.128 desc[UR36][R2.64], R72 ;  /* 0x0000004802007985 */ /* 0x0001e2000c101d24 */
[----:B------:R-:W-:Y:S05]  /*9e50*/  BRA `(.L_x_1174) ;  /* 0x00000024006c7947 */ /* 0x000fea0003800000 */
.L_x_1167:
[----:B------:R-:W-:Y:S01]  /*9e60*/  ULDC.64 UR6, c[0x0][0xc08] ;  /* 0x0003020000067ab9 */ /* 0x000fe20000000a00 */
[----:B0-----:R-:W-:Y:S01]  /*9e70*/  SHF.R.S32.HI R3, RZ, 0x1f, R200 ;  /* 0x0000001fff037819 */ /* 0x001fe200000114c8 */
[----:B------:R-:W-:Y:S01]  /*9e80*/  IMAD R7, R7, UR6, RZ ;  /* 0x0000000607077c24 */ /* 0x000fe2000f8e02ff */
[----:B------:R-:W-:Y:S01]  /*9e90*/  ULDC.64 UR12, c[0x0][0xc40] ;  /* 0x00031000000c7ab9 */ /* 0x000fe20000000a00 */
[C---:B------:R-:W-:Y:S01]  /*9ea0*/  IMAD.WIDE.U32 R4, R2.reuse, UR6, RZ ;  /* 0x0000000602047c25 */ /* 0x040fe2000f8e00ff */
[----:B------:R-:W-:Y:S01]  /*9eb0*/  UIADD3 UR9, UR9, 0x32420, URZ ;  /* 0x0003242009097890 */ /* 0x000fe2000fffe03f */
[----:B------:R-:W-:Y:S01]  /*9ec0*/  BSSY B1, `(.L_x_1175) ;  /* 0x00000d7000017945 */ /* 0x000fe20003800000 */
[----:B------:R-:W-:Y:S01]  /*9ed0*/  SHF.R.S32.HI R20, RZ, 0x1f, R205 ;  /* 0x0000001fff147819 */ /* 0x000fe200000114cd */
[----:B------:R-:W-:Y:S01]  /*9ee0*/  IMAD R7, R2, UR7, R7 ;  /* 0x0000000702077c24 */ /* 0x000fe2000f8e0207 */
[----:B------:R-:W-:Y:S01]  /*9ef0*/  ULDC.64 UR6, c[0x0][0xc38] ;  /* 0x00030e0000067ab9 */ /* 0x000fe20000000a00 */
[----:B------:R-:W-:Y:S01]  /*9f00*/  IMAD R3, R3, UR12, RZ ;  /* 0x0000000c03037c24 */ /* 0x000fe2000f8e02ff */
[----:B------:R-:W-:Y:S01]  /*9f10*/  UPRMT UR9, URZ, 0x654, UR9 ;  /* 0x000006543f097896 */ /* 0x000fe20008000009 */
[----:B------:R-:W-:Y:S01]  /*9f20*/  IMAD.IADD R5, R5, 0x1, R7 ;  /* 0x0000000105057824 */ /* 0x000fe200078e0207 */
[----:B------:R-:W-:Y:S01]  /*9f30*/  SHF.R.S32.HI R22, RZ, 0x1f, R206 ;  /* 0x0000001fff167819 */ /* 0x000fe200000114ce */
[----:B------:R-:W-:Y:S01]  /*9f40*/  IMAD R7, R200, UR13, R3 ;  /* 0x0000000dc8077c24 */ /* 0x000fe2000f8e0203 */
[----:B------:R-:W-:Y:S01]  /*9f50*/  SHF.R.S32.HI R152, RZ, 0x1f, R207 ;  /* 0x0000001fff987819 */ /* 0x000fe200000114cf */
[----:B------:R-:W-:Y:S01]  /*9f60*/  IMAD.WIDE.U32 R4, R201, UR6, R4 ;  /* 0x00000006c9047c25 */ /* 0x000fe2000f8e0004 */
[----:B------:R-:W-:Y:S01]  /*9f70*/  @UP0 ULDC UR6, c[0x0][0xcec] ;  /* 0x00033b0000060ab9 */ /* 0x000fe20000000800 */
[----:B------:R-:W-:-:S02]  /*9f80*/  SHF.R.S32.HI R153, RZ, 0x1f, R212 ;  /* 0x0000001fff997819 */ /* 0x000fc400000114d4 */
[----:B------:R-:W-:Y:S01]  /*9f90*/  IMAD R5, R201, UR7, R5 ;  /* 0x00000007c9057c24 */ /* 0x000fe2000f8e0205 */
[----:B------:R-:W-:Y:S01]  /*9fa0*/  SYNCS.ARRIVE.TRANS64.RED.A1T0 RZ, [UR9], RZ ;  /* 0x000000ffffff79a7 */ /* 0x000fe20008100409 */
[----:B------:R-:W-:Y:S01]  /*9fb0*/  @P4 IMAD.HI.U32 R0, R18, UR6, RZ ;  /* 0x0000000612004c27 */ /* 0x000fe2000f8e00ff */
[----:B------:R-:W-:Y:S01]  /*9fc0*/  @UP0 ULDC UR6, c[0x0][0xcf0] ;  /* 0x00033c0000060ab9 */ /* 0x000fe20000000800 */
[----:B------:R-:W-:Y:S02]  /*9fd0*/  SHF.R.S32.HI R154, RZ, 0x1f, R213 ;  /* 0x0000001fff9a7819 */ /* 0x000fe400000114d5 */
[----:B------:R-:W-:Y:S01]  /*9fe0*/  IMAD.WIDE.U32 R4, R200, UR12, R4 ;  /* 0x0000000cc8047c25 */ /* 0x000fe2000f8e0004 */
[----:B------:R-:W-:Y:S01]  /*9ff0*/  ULDC.64 UR12, c[0x0][0xc30] ;  /* 0x00030c00000c7ab9 */ /* 0x000fe20000000a00 */
[----:B------:R-:W-:Y:S02]  /*a000*/  SHF.R.S32.HI R155, RZ, 0x1f, R216 ;  /* 0x0000001fff9b7819 */ /* 0x000fe400000114d8 */
[----:B------:R-:W-:Y:S01]  /*a010*/  IMAD.MOV.U32 R3, RZ, RZ, R18 ;  /* 0x000000ffff037224 */ /* 0x000fe200078e0012 */
[----:B------:R-:W-:Y:S01]  /*a020*/  @P4 SHF.R.U32.HI R3, RZ, UR6, R0 ;  /* 0x00000006ff034c19 */ /* 0x000fe20008011600 */
[----:B------:R-:W-:Y:S01]  /*a030*/  IMAD.IADD R5, R5, 0x1, R7 ;  /* 0x0000000105057824 */ /* 0x000fe200078e0207 */
[----:B------:R-:W-:Y:S01]  /*a040*/  ULDC.64 UR6, c[0x0][0xc48] ;  /* 0x0003120000067ab9 */ /* 0x000fe20000000a00 */
[----:B------:R-:W-:Y:S01]  /*a050*/  VIADD R170, R23, 0x30 ;  /* 0x0000003017aa7836 */ /* 0x000fe20000000000 */
[--C-:B------:R-:W-:Y:S01]  /*a060*/  SHF.R.S32.HI R0, RZ, 0x1f, R3.reuse ;  /* 0x0000001fff007819 */ /* 0x100fe20000011403 */
[----:B------:R-:W-:Y:S01]  /*a070*/  IMAD.MOV R7, RZ, RZ, -R3 ;  /* 0x000000ffff077224 */ /* 0x000fe200078e0a03 */
[----:B------:R-:W-:Y:S01]  /*a080*/  SHF.R.S32.HI R156, RZ, 0x1f, R217 ;  /* 0x0000001fff9c7819 */ /* 0x000fe200000114d9 */
[----:B------:R-:W-:Y:S01]  /*a090*/  IMAD.WIDE.U32 R4, R162, UR6, R4 ;  /* 0x00000006a2047c25 */ /* 0x000fe2000f8e0004 */
[----:B------:R-:W-:-:S02]  /*a0a0*/  SHF.R.S32.HI R157, RZ, 0x1f, R218 ;  /* 0x0000001fff9d7819 */ /* 0x000fc400000114da */
[----:B------:R-:W-:Y:S01]  /*a0b0*/  SHF.R.S32.HI R158, RZ, 0x1f, R219 ;  /* 0x0000001fff9e7819 */ /* 0x000fe200000114db */
[----:B------:R-:W-:Y:S01]  /*a0c0*/  IMAD R7, R7, UR11, R18 ;  /* 0x0000000b07077c24 */ /* 0x000fe2000f8e0212 */
[----:B------:R-:W-:Y:S01]  /*a0d0*/  SHF.R.S32.HI R18, RZ, 0x1f, R204 ;  /* 0x0000001fff127819 */ /* 0x000fe200000114cc */
[----:B------:R-:W-:Y:S01]  /*a0e0*/  IMAD R0, R0, UR12, RZ ;  /* 0x0000000c00007c24 */ /* 0x000fe2000f8e02ff */
[----:B------:R-:W-:Y:S01]  /*a0f0*/  SHF.R.S32.HI R159, RZ, 0x1f, R220 ;  /* 0x0000001fff9f7819 */ /* 0x000fe200000114dc */
[----:B------:R-:W-:Y:S01]  /*a100*/  IMAD R5, R162, UR7, R5 ;  /* 0x00000007a2057c24 */ /* 0x000fe2000f8e0205 */
[----:B------:R-:W-:Y:S01]  /*a110*/  ULDC.64 UR6, c[0x0][0xc28] ;  /* 0x00030a0000067ab9 */ /* 0x000fe20000000a00 */
[C---:B------:R-:W-:Y:S01]  /*a120*/  IMAD R9, R3.reuse, UR13, R0 ;  /* 0x0000000d03097c24 */ /* 0x040fe2000f8e0200 */
[----:B------:R-:W-:Y:S01]  /*a130*/  SHF.R.S32.HI R0, RZ, 0x1f, R7 ;  /* 0x0000001fff007819 */ /* 0x000fe20000011407 */
[----:B------:R-:W-:Y:S01]  /*a140*/  IMAD.WIDE.U32 R4, R3, UR12, R4 ;  /* 0x0000000c03047c25 */ /* 0x000fe2000f8e0004 */
[----:B------:R-:W-:-:S02]  /*a150*/  SHF.R.S32.HI R160, RZ, 0x1f, R221 ;  /* 0x0000001fffa07819 */ /* 0x000fc400000114dd */
[----:B------:R-:W-:Y:S01]  /*a160*/  SHF.R.S32.HI R161, RZ, 0x1f, R222 ;  /* 0x0000001fffa17819 */ /* 0x000fe200000114de */
[----:B------:R-:W-:Y:S01]  /*a170*/  IMAD R0, R0, UR6, RZ ;  /* 0x0000000600007c24 */ /* 0x000fe2000f8e02ff */
[----:B------:R-:W-:Y:S01]  /*a180*/  SHF.R.S32.HI R162, RZ, 0x1f, R223 ;  /* 0x0000001fffa27819 */ /* 0x000fe200000114df */
[----:B------:R-:W-:Y:S01]  /*a190*/  IMAD.IADD R5, R5, 0x1, R9 ;  /* 0x0000000105057824 */ /* 0x000fe200078e0209 */
[----:B------:R-:W-:Y:S01]  /*a1a0*/  SHF.R.S32.HI R163, RZ, 0x1f, R224 ;  /* 0x0000001fffa37819 */ /* 0x000fe200000114e0 */
[C---:B------:R-:W-:Y:S01]  /*a1b0*/  IMAD R3, R7.reuse, UR7, R0 ;  /* 0x0000000707037c24 */ /* 0x040fe2000f8e0200 */
[----:B------:R-:W-:Y:S01]  /*a1c0*/  SHF.R.S32.HI R164, RZ, 0x1f, R225 ;  /* 0x0000001fffa47819 */ /* 0x000fe200000114e1 */
[----:B------:R-:W-:Y:S01]  /*a1d0*/  IMAD.WIDE.U32 R4, R7, UR6, R4 ;  /* 0x0000000607047c25 */ /* 0x000fe2000f8e0004 */
[----:B------:R-:W-:Y:S01]  /*a1e0*/  ULDC.64 UR6, c[0x0][0xc00] ;  /* 0x0003000000067ab9 */ /* 0x000fe20000000a00 */
[----:B------:R-:W-:Y:S02]  /*a1f0*/  SHF.R.S32.HI R165, RZ, 0x1f, R226 ;  /* 0x0000001fffa57819 */ /* 0x000fe400000114e2 */
[----:B------:R-:W-:Y:S01]  /*a200*/  IMAD.IADD R7, R5, 0x1, R3 ;  /* 0x0000000105077824 */ /* 0x000fe200078e0203 */
[C---:B------:R-:W-:Y:S01]  /*a210*/  LEA R0, P1, R4.reuse, UR6, 0x2 ;  /* 0x0000000604007c11 */ /* 0x040fe2000f8210ff */
[C---:B------:R-:W-:Y:S01]  /*a220*/  VIADD R171, R23.reuse, 0x28 ;  /* 0x0000002817ab7836 */ /* 0x040fe20000000000 */
[----:B------:R-:W-:Y:S01]  /*a230*/  SHF.R.S32.HI R166, RZ, 0x1f, R227 ;  /* 0x0000001fffa67819 */ /* 0x000fe200000114e3 */
[C---:B------:R-:W-:Y:S01]  /*a240*/  VIADD R173, R23.reuse, 0x20 ;  /* 0x0000002017ad7836 */ /* 0x040fe20000000000 */
[----:B------:R-:W-:Y:S01]  /*a250*/  LEA.HI.X R7, R4, UR7, R7, 0x2, P1 ;  /* 0x0000000704077c11 */ /* 0x000fe200088f1407 */
[C---:B------:R-:W-:Y:S01]  /*a260*/  VIADD R175, R23.reuse, 0x18 ;  /* 0x0000001817af7836 */ /* 0x040fe20000000000 */
[----:B------:R0:W1:Y:S01]  /*a270*/  SHFL.IDX PT, R2, R0, RZ, 0x1c1f ;  /* 0x001c1fff00027589 */ /* 0x00006200000e0000 */
[C---:B------:R-:W-:Y:S01]  /*a280*/  VIADD R177, R23.reuse, 0x10 ;  /* 0x0000001017b17836 */ /* 0x040fe20000000000 */
[----:B------:R-:W-:Y:S01]  /*a290*/  SHF.R.S32.HI R167, RZ, 0x1f, R228 ;  /* 0x0000001fffa77819 */ /* 0x000fe200000114e4 */
[C---:B------:R-:W-:Y:S01]  /*a2a0*/  VIADD R179, R23.reuse, 0x8 ;  /* 0x0000000817b37836 */ /* 0x040fe20000000000 */
[----:B------:R0:W2:Y:S01]  /*a2b0*/  SHFL.IDX PT, R3, R7, RZ, 0x1c1f ;  /* 0x001c1fff07037589 */ /* 0x0000a200000e0000 */
        /* <DEDUP_REMOVED lines=12> */
[----:B------:R-:W-:Y:S01]  /*a380*/  SHF.R.S32.HI R179, RZ, 0x1f, R179 ;  /* 0x0000001fffb37819 */ /* 0x000fe200000114b3 */
[----:B0-----:R-:W-:Y:S06]  /*a390*/  @P2 BRA `(.L_x_1176) ;  /* 0x0000000800242947 */ /* 0x001fec0003800000 */
[----:B------:R-:W-:Y:S01]  /*a3a0*/  ULDC UR6, c[0x0][0xbc8] ;  /* 0x0002f20000067ab9 */ /* 0x000fe20000000800 */
[C---:B------:R-:W-:Y:S01]  /*a3b0*/  VIADD R17, R23.reuse, 0xe0 ;  /* 0x000000e017117836 */ /* 0x040fe20000000000 */
[----:B------:R-:W-:Y:S01]  /*a3c0*/  ISETP.GE.AND P2, PT, R178, UR6, PT ;  /* 0x00000006b2007c0c */ /* 0x000fe2000bf46270 */
[C---:B------:R-:W-:Y:S01]  /*a3d0*/  VIADD R21, R23.reuse, 0xf0 ;  /* 0x000000f017157836 */ /* 0x040fe20000000000 */
[C---:B------:R-:W-:Y:S01]  /*a3e0*/  ISETP.GE.AND P3, PT, R23.reuse, UR6, PT ;  /* 0x0000000617007c0c */ /* 0x040fe2000bf66270 */
[----:B------:R-:W-:Y:S01]  /*a3f0*/  VIADD R19, R23, 0xf8 ;  /* 0x000000f817137836 */ /* 0x000fe20000000000 */
[----:B------:R-:W-:Y:S02]  /*a400*/  ISETP.GE.AND P1, PT, R176, UR6, PT ;  /* 0x00000006b0007c0c */ /* 0x000fe4000bf26270 */
[----:B------:R-:W-:-:S07]  /*a410*/  ISETP.GE.AND P4, PT, R174, UR6, PT ;  /* 0x00000006ae007c0c */ /* 0x000fce000bf86270 */
[C---:B-1----:R-:W-:Y:S02]  /*a420*/  @!P2 LEA R8, P5, R178.reuse, R2, 0x2 ;  /* 0x00000002b208a211 */ /* 0x042fe400078a10ff */
[----:B--2---:R-:W-:Y:S02]  /*a430*/  @!P3 IMAD.WIDE R4, R23, 0x4, R2 ;  /* 0x000000041704b825 */ /* 0x004fe400078e0202 */
[----:B------:R-:W-:-:S03]  /*a440*/  @!P2 LEA.HI.X R9, R178, R3, R179, 0x2, P5 ;  /* 0x00000003b209a211 */ /* 0x000fc600028f14b3 */
[----:B------:R0:W-:Y:S01]  /*a450*/  @!P3 ST.E.64 desc[UR36][R4.64], R24 ;  /* 0x000000180400b985 */ /* 0x0001e2000c101b24 */
[----:B------:R-:W-:-:S03]  /*a460*/  ISETP.GE.AND P3, PT, R172, UR6, PT ;  /* 0x00000006ac007c0c */ /* 0x000fc6000bf66270 */
[----:B------:R1:W-:Y:S01]  /*a470*/  @!P2 ST.E.64 desc[UR36][R8.64], R28 ;  /* 0x0000001c0800a985 */ /* 0x0003e2000c101b24 */
[----:B------:R-:W-:Y:S02]  /*a480*/  ISETP.GE.AND P2, PT, R16, UR6, PT ;  /* 0x0000000610007c0c */ /* 0x000fe4000bf46270 */
[----:B0-----:R-:W-:Y:S01]  /*a490*/  @!P1 LEA R4, P6, R176, R2, 0x2 ;  /* 0x00000002b0049211 */ /* 0x001fe200078c10ff */
[----:B------:R-:W-:-:S03]  /*a4a0*/  VIADD R25, R23, 0xe8 ;  /* 0x000000e817197836 */ /* 0x000fc60000000000 */
[----:B------:R-:W-:Y:S02]  /*a4b0*/  @!P1 LEA.HI.X R5, R176, R3, R177, 0x2, P6 ;  /* 0x00000003b0059211 */ /* 0x000fe400030f14b1 */
[----:B-1----:R-:W-:-:S03]  /*a4c0*/  @!P4 LEA R8, P5, R174, R2, 0x2 ;  /* 0x00000002ae08c211 */ /* 0x002fc600078a10ff */
[----:B------:R0:W-:Y:S01]  /*a4d0*/  @!P1 ST.E.64 desc[UR36][R4.64], R32 ;  /* 0x0000002004009985 */ /* 0x0001e2000c101b24 */
[----:B------:R-:W-:Y:S02]  /*a4e0*/  @!P4 LEA.HI.X R9, R174, R3, R175, 0x2, P5 ;  /* 0x00000003ae09c211 */ /* 0x000fe400028f14af */
[----:B------:R-:W-:-:S03]  /*a4f0*/  ISETP.GE.AND P1, PT, R169, UR6, PT ;  /* 0x00000006a9007c0c */ /* 0x000fc6000bf26270 */
[----:B------:R1:W-:Y:S01]  /*a500*/  @!P4 ST.E.64 desc[UR36][R8.64], R36 ;  /* 0x000000240800c985 */ /* 0x0003e2000c101b24 */
[----:B------:R-:W-:Y:S02]  /*a510*/  ISETP.GE.AND P4, PT, R229, UR6, PT ;  /* 0x00000006e5007c0c */ /* 0x000fe4000bf86270 */
[----:B0-----:R-:W-:-:S04]  /*a520*/  @!P3 LEA R4, P6, R172, R2, 0x2 ;  /* 0x00000002ac04b211 */ /* 0x001fc800078c10ff */
        /* <DEDUP_REMOVED lines=51> */
[-C--:B------:R-:W-:Y:S02]  /*a860*/  @!P2 LEA.HI.X R9, R219, R3.reuse, R158, 0x2, P5 ;  /* 0x00000003db09a211 */ /* 0x080fe400028f149e */
[----:B------:R-:W-:Y:S02]  /*a870*/  ISETP.GE.AND P3, PT, R216, UR6, PT ;  /* 0x00000006d8007c0c */ /* 0x000fe4000bf66270 */
[-C--:B------:R-:W-:Y:S01]  /*a880*/  @!P4 LEA R10, P5, R217, R2.reuse, 0x2 ;  /* 0x00000002d90ac211 */ /* 0x080fe200078a10ff */
[----:B------:R1:W-:Y:S01]  /*a890*/  @!P2 ST.E.64 desc[UR36][R8.64], R92 ;  /* 0x0000005c0800a985 */ /* 0x0003e2000c101b24 */
[----:B------:R-:W-:Y:S02]  /*a8a0*/  ISETP.GE.AND P2, PT, R213, UR6, PT ;  /* 0x00000006d5007c0c */ /* 0x000fe4000bf46270 */
[----:B------:R-:W-:Y:S02]  /*a8b0*/  @!P4 LEA.HI.X R11, R217, R3, R156, 0x2, P5 ;  /* 0x00000003d90bc211 */ /* 0x000fe400028f149c */
[----:B0-----:R-:W-:-:S04]  /*a8c0*/  @!P1 LEA R4, P6, R218, R2, 0x2 ;  /* 0x00000002da049211 */ /* 0x001fc800078c10ff */
        /* <DEDUP_REMOVED lines=13> */
[----:B-1----:R-:W-:-:S03]  /*a9a0*/  @!P1 LEA R8, P6, R212, R2, 0x2 ;  /* 0x00000002d4089211 */ /* 0x002fc600078c10ff */
[CC--:B0-----:R-:W-:Y:S02]  /*a9b0*/  @!P4 LEA R4, P5, R207.reuse, R2.reuse, 0x2 ;  /* 0x00000002cf04c211 */ /* 0x0c1fe400078a10ff */
[-C--:B------:R-:W-:Y:S02]  /*a9c0*/  @!P1 LEA.HI.X R9, R212, R3.reuse, R153, 0x2, P6 ;  /* 0x00000003d4099211 */ /* 0x080fe400030f1499 */
[-C--:B------:R-:W-:Y:S02]  /*a9d0*/  @!P4 LEA.HI.X R5, R207, R3.reuse, R152, 0x2, P5 ;  /* 0x00000003cf05c211 */ /* 0x080fe400028f1498 */
[-C--:B--2---:R-:W-:Y:S01]  /*a9e0*/  @!P3 LEA R10, P6, R206, R2.reuse, 0x2 ;  /* 0x00000002ce0ab211 */ /* 0x084fe200078c10ff */
[----:B------:R0:W-:Y:S01]  /*a9f0*/  @!P1 ST.E.64 desc[UR36][R8.64], R112 ;  /* 0x0000007008009985 */ /* 0x0001e2000c101b24 */
[----:B------:R-:W-:Y:S02]  /*aa00*/  ISETP.GE.AND P1, PT, R204, UR6, PT ;  /* 0x00000006cc007c0c */ /* 0x000fe4000bf26270 */
[----:B------:R-:W-:Y:S01]  /*aa10*/  @!P3 LEA.HI.X R11, R206, R3, R22, 0x2, P6 ;  /* 0x00000003ce0bb211 */ /* 0x000fe200030f1416 */
[----:B------:R1:W-:Y:S01]  /*aa20*/  @!P4 ST.E.64 desc[UR36][R4.64], R116 ;  /* 0x000000740400c985 */ /* 0x0003e2000c101b24 */
[----:B---3--:R-:W-:-:S03]  /*aa30*/  @!P2 LEA R12, P4, R205, R2, 0x2 ;  /* 0x00000002cd0ca211 */ /* 0x008fc600078810ff */
[----:B------:R2:W-:Y:S01]  /*aa40*/  @!P3 ST.E.64 desc[UR36][R10.64], R120 ;  /* 0x000000780a00b985 */ /* 0x0005e2000c101b24 */
[-C--:B------:R-:W-:Y:S02]  /*aa50*/  @!P2 LEA.HI.X R13, R205, R3.reuse, R20, 0x2, P4 ;  /* 0x00000003cd0da211 */ /* 0x080fe400020f1414 */
[----:B------:R-:W-:Y:S02]  /*aa60*/  ISETP.GE.AND P4, PT, R203, UR6, PT ;  /* 0x00000006cb007c0c */ /* 0x000fe4000bf86270 */
[----:B------:R-:W-:Y:S01]  /*aa70*/  ISETP.GE.AND P3, PT, R17, UR6, PT ;  /* 0x0000000611007c0c */ /* 0x000fe2000bf66270 */
[----:B------:R3:W-:Y:S01]  /*aa80*/  @!P2 ST.E.64 desc[UR36][R12.64], R124 ;  /* 0x0000007c0c00a985 */ /* 0x0007e2000c101b24 */
[C---:B----4-:R-:W-:Y:S02]  /*aa90*/  @!P1 LEA R14, P5, R204.reuse, R2, 0x2 ;  /* 0x00000002cc0e9211 */ /* 0x050fe400078a10ff */
[----:B------:R-:W-:Y:S02]  /*aaa0*/  ISETP.GE.AND P2, PT, R25, UR6, PT ;  /* 0x0000000619007c0c */ /* 0x000fe4000bf46270 */
[----:B------:R-:W-:-:S02]  /*aab0*/  @!P1 LEA.HI.X R15, R204, R3, R18, 0x2, P5 ;  /* 0x00000003cc0f9211 */ /* 0x000fc400028f1412 */
[----:B0-----:R-:W-:Y:S02]  /*aac0*/  SHF.R.S32.HI R9, RZ, 0x1f, R203 ;  /* 0x0000001fff097819 */ /* 0x001fe400000114cb */
[----:B-1----:R-:W-:Y:S01]  /*aad0*/  SHF.R.S32.HI R5, RZ, 0x1f, R17 ;  /* 0x0000001fff057819 */ /* 0x002fe20000011411 */
[----:B------:R0:W-:Y:S01]  /*aae0*/  @!P1 ST.E.64 desc[UR36][R14.64], R128 ;  /* 0x000000800e009985 */ /* 0x0001e2000c101b24 */
[----:B------:R-:W-:Y:S02]  /*aaf0*/  ISETP.GE.AND P1, PT, R21, UR6, PT ;  /* 0x0000000615007c0c */ /* 0x000fe4000bf26270 */
[-C--:B------:R-:W-:Y:S02]  /*ab00*/  @!P4 LEA R8, P5, R203, R2.reuse, 0x2 ;  /* 0x00000002cb08c211 */ /* 0x080fe400078a10ff */
[----:B------:R-:W-:Y:S02]  /*ab10*/  @!P3 LEA R4, P6, R17, R2, 0x2 ;  /* 0x000000021104b211 */ /* 0x000fe400078c10ff */
[----:B------:R-:W-:-:S02]  /*ab20*/  @!P4 LEA.HI.X R9, R203, R3, R9, 0x2, P5 ;  /* 0x00000003cb09c211 */ /* 0x000fc400028f1409 */
[----:B------:R-:W-:Y:S02]  /*ab30*/  ISETP.GE.AND P5, PT, R19, UR6, PT ;  /* 0x0000000613007c0c */ /* 0x000fe4000bfa6270 */
[-C--:B------:R-:W-:Y:S01]  /*ab40*/  @!P3 LEA.HI.X R5, R17, R3.reuse, R5, 0x2, P6 ;  /* 0x000000031105b211 */ /* 0x080fe200030f1405 */
[----:B------:R4:W-:Y:S01]  /*ab50*/  @!P4 ST.E.64 desc[UR36][R8.64], R132 ;  /* 0x000000840800c985 */ /* 0x0009e2000c101b24 */
[----:B--2---:R-:W-:Y:S02]  /*ab60*/  SHF.R.S32.HI R11, RZ, 0x1f, R25 ;  /* 0x0000001fff0b7819 */ /* 0x004fe40000011419 */
[C---:B------:R-:W-:Y:S01]  /*ab70*/  @!P2 LEA R10, P6, R25.reuse, R2, 0x2 ;  /* 0x00000002190aa211 */ /* 0x040fe200078c10ff */
[----:B------:R4:W-:Y:S01]  /*ab80*/  @!P3 ST.E.64 desc[UR36][R4.64], R136 ;  /* 0x000000880400b985 */ /* 0x0009e2000c101b24 */
[----:B---3--:R-:W-:Y:S02]  /*ab90*/  SHF.R.S32.HI R13, RZ, 0x1f, R21 ;  /* 0x0000001fff0d7819 */ /* 0x008fe40000011415 */
[----:B------:R-:W-:-:S02]  /*aba0*/  @!P2 LEA.HI.X R11, R25, R3, R11, 0x2, P6 ;  /* 0x00000003190ba211 */ /* 0x000fc400030f140b */
[CC--:B------:R-:W-:Y:S02]  /*abb0*/  @!P1 LEA R12, P6, R21.reuse, R2.reuse, 0x2 ;  /* 0x00000002150c9211 */ /* 0x0c0fe400078c10ff */
[----:B0-----:R-:W-:Y:S01]  /*abc0*/  SHF.R.S32.HI R14, RZ, 0x1f, R19 ;  /* 0x0000001fff0e7819 */ /* 0x001fe20000011413 */
[----:B------:R4:W-:Y:S01]  /*abd0*/  @!P2 ST.E.64 desc[UR36][R10.64], R140 ;  /* 0x0000008c0a00a985 */ /* 0x0009e2000c101b24 */
[----:B------:R-:W-:Y:S02]  /*abe0*/  @!P1 LEA.HI.X R13, R21, R3, R13, 0x2, P6 ;  /* 0x00000003150d9211 */ /* 0x000fe400030f140d */
[----:B------:R-:W-:-:S03]  /*abf0*/  @!P5 LEA R2, P6, R19, R2, 0x2 ;  /* 0x000000021302d211 */ /* 0x000fc600078c10ff */
[----:B------:R4:W-:Y:S01]  /*ac00*/  @!P1 ST.E.64 desc[UR36][R12.64], R144 ;  /* 0x000000900c009985 */ /* 0x0009e2000c101b24 */
[----:B------:R-:W-:-:S05]  /*ac10*/  @!P5 LEA.HI.X R3, R19, R3, R14, 0x2, P6 ;  /* 0x000000031303d211 */ /* 0x000fca00030f140e */
[----:B------:R4:W-:Y:S04]  /*ac20*/  @!P5 ST.E.64 desc[UR36][R2.64], R148 ;  /* 0x000000940200d985 */ /* 0x0009e8000c101b24 */
.L_x_1176:
[----:B------:R-:W-:Y:S05]  /*ac30*/  BSYNC B1 ;  /* 0x0000000000017941 */ /* 0x000fea0003800000 */
.L_x_1175:
[----:B--2-4-:R0:W2:Y:S04]  /*ac40*/  SHFL.IDX PT, R3, R7, 0x1, 0x1c1f ;  /* 0x003c1f0007037f89 */ /* 0x0140a800000e0000 */
[----:B-1----:R0:W1:Y:S01]  /*ac50*/  SHFL.IDX PT, R2, R0, 0x1, 0x1c1f ;  /* 0x003c1f0000027f89 */ /* 0x00206200000e0000 */
[----:B------:R-:W-:Y:S05]  /*ac60*/  @P0 BRA `(.L_x_1174) ;  /* 0x0000001400e80947 */ /* 0x000fea0003800000 */
[----:B------:R-:W-:Y:S01]  /*ac70*/  ULDC UR6, c[0x0][0xbc8] ;  /* 0x0002f20000067ab9 */ /* 0x000fe20000000800 */
[C---:B------:R-:W-:Y:S01]  /*ac80*/  VIADD R19, R23.reuse, 0xe0 ;  /* 0x000000e017137836 */ /* 0x040fe20000000000 */
[----:B------:R-:W-:Y:S01]  /*ac90*/  ISETP.GE.AND P5, PT, R178, UR6, PT ;  /* 0x00000006b2007c0c */ /* 0x000fe2000bfa6270 */
[C---:B0-----:R-:W-:Y:S01]  /*aca0*/  VIADD R7, R23.reuse, 0xe8 ;  /* 0x000000e817077836 */ /* 0x041fe20000000000 */
[----:B------:R-:W-:Y:S02]  /*acb0*/  ISETP.GE.AND P4, PT, R23, UR6, PT ;  /* 0x0000000617007c0c */ /* 0x000fe4000bf86270 */
[----:B------:R-:W-:Y:S02]  /*acc0*/  ISETP.GE.AND P2, PT, R176, UR6, PT ;  /* 0x00000006b0007c0c */ /* 0x000fe4000bf46270 */
[----:B------:R-:W-:Y:S02]  /*acd0*/  ISETP.GE.AND P1, PT, R174, UR6, PT ;  /* 0x00000006ae007c0c */ /* 0x000fe4000bf26270 */
[----:B------:R-:W-:-:S02]  /*ace0*/  ISETP.GE.AND P0, PT, R172, UR6, PT ;  /* 0x00000006ac007c0c */ /* 0x000fc4000bf06270 */
[----:B------:R-:W-:-:S03]  /*acf0*/  SHF.R.S32.HI R0, RZ, 0x1f, R203 ;  /* 0x0000001fff007819 */ /* 0x000fc600000114cb */
[CC--:B-1----:R-:W-:Y:S02]  /*ad00*/  @!P5 LEA R8, P3, R178.reuse, R2.reuse, 0x2 ;  /* 0x00000002b208d211 */ /* 0x0c2fe400078610ff */
[----:B--2---:R-:W-:Y:S02]  /*ad10*/  @!P4 IMAD.WIDE R4, R23, 0x4, R2 ;  /* 0x000000041704c825 */ /* 0x004fe400078e0202 */
[-C--:B------:R-:W-:Y:S02]  /*ad20*/  @!P5 LEA.HI.X R9, R178, R3.reuse, R179, 0x2, P3 ;  /* 0x00000003b209d211 */ /* 0x080fe400018f14b3 */
[-C--:B------:R-:W-:Y:S01]  /*ad30*/  @!P2 LEA R10, P6, R176, R2.reuse, 0x2 ;  /* 0x00000002b00aa211 */ /* 0x080fe200078c10ff */
[----:B------:R0:W-:Y:S01]  /*ad40*/  @!P4 ST.E.64 desc[UR36][R4.64], R26 ;  /* 0x0000001a0400c985 */ /* 0x0001e2000c101b24 */
[----:B------:R-:W-:Y:S02]  /*ad50*/  ISETP.GE.AND P3, PT, R16, UR6, PT ;  /* 0x0000000610007c0c */ /* 0x000fe4000bf66270 */
[----:B------:R-:W-:Y:S01]  /*ad60*/  @!P2 LEA.HI.X R11, R176, R3, R177, 0x2, P6 ;  /* 0x00000003b00ba211 */ /* 0x000fe200030f14b1 */
[----:B------:R1:W-:Y:S01]  /*ad70*/  @!P5 ST.E.64 desc[UR36][R8.64], R30 ;  /* 0x0000001e0800d985 */ /* 0x0003e2000c101b24 */
[----:B------:R-:W-:-:S02]  /*ad80*/  @!P1 LEA R12, P5, R174, R2, 0x2 ;  /* 0x00000002ae0c9211 */ /* 0x000fc400078a10ff */
[----:B------:R-:W-:Y:S01]  /*ad90*/  ISETP.GE.AND P4, PT, R169, UR6, PT ;  /* 0x00000006a9007c0c */ /* 0x000fe2000bf86270 */
[----:B------:R2:W-:Y:S01]  /*ada0*/  @!P2 ST.E.64 desc[UR36][R10.64], R34 ;  /* 0x000000220a00a985 */ /* 0x0005e2000c101b24 */
[-C--:B------:R-:W-:Y:S02]  /*adb0*/  @!P0 LEA R14, P6, R172, R2.reuse, 0x2 ;  /* 0x00000002ac0e8211 */ /* 0x080fe400078c10ff */
        /* <DEDUP_REMOVED lines=8> */
[-C--:B-1----:R-:W-:Y:S02]  /*ae40*/  @!P4 LEA R8, P2, R169, R2.reuse, 0x2 ;  /* 0x00000002a908c211 */ /* 0x082fe400078410ff */
        /* <DEDUP_REMOVED lines=38> */
[----:B------:R-:W-:Y:S02]  /*b0b0*/  @!P0 LEA.HI.X R11, R222, R3, R161, 0x2, P6 ;  /* 0x00000003de0b8211 */ /* 0x000fe400030f14a1 */
[----:B-1----:R-:W-:-:S03]  /*b0c0*/  @!P2 LEA R14, P6, R220, R2, 0x2 ;  /* 0x00000002dc0ea211 */ /* 0x002fc600078c10ff */
[----:B------:R1:W-:Y:S01]  /*b0d0*/  @!P0 ST.E.64 desc[UR36][R10.64], R82 ;  /* 0x000000520a008985 */ /* 0x0003e2000c101b24 */
[-C--:B------:R-:W-:Y:S02]  /*b0e0*/  @!P2 LEA.HI.X R15, R220, R3.reuse, R159, 0x2, P6 ;  /* 0x00000003dc0fa211 */ /* 0x080fe400030f149f */
[-C--:B--2---:R-:W-:Y:S01]  /*b0f0*/  @!P4 LEA R8, P0, R218, R2.reuse, 0x2 ;  /* 0x00000002da08c211 */ /* 0x084fe200078010ff */
[----:B------:R2:W-:Y:S01]  /*b100*/  @!P1 ST.E.64 desc[UR36][R12.64], R86 ;  /* 0x000000560c009985 */ /* 0x0005e2000c101b24 */
[-C--:B------:R-:W-:Y:S02]  /*b110*/  @!P5 LEA R4, P1, R219, R2.reuse, 0x2 ;  /* 0x00000002db04d211 */ /* 0x080fe400078210ff */
[----:B0-----:R-:W-:Y:S01]  /*b120*/  @!P3 LEA R16, P6, R217, R2, 0x2 ;  /* 0x00000002d910b211 */ /* 0x001fe200078c10ff */
[----:B------:R0:W-:Y:S01]  /*b130*/  @!P2 ST.E.64 desc[UR36][R14.64], R90 ;  /* 0x0000005a0e00a985 */ /* 0x0001e2000c101b24 */
[----:B------:R-:W-:Y:S02]  /*b140*/  ISETP.GE.AND P2, PT, R216, UR6, PT ;  /* 0x00000006d8007c0c */ /* 0x000fe4000bf46270 */
[----:B------:R-:W-:-:S02]  /*b150*/  @!P5 LEA.HI.X R5, R219, R3, R158, 0x2, P1 ;  /* 0x00000003db05d211 */ /* 0x000fc400008f149e */
[----:B------:R-:W-:Y:S02]  /*b160*/  ISETP.GE.AND P1, PT, R213, UR6, PT ;  /* 0x00000006d5007c0c */ /* 0x000fe4000bf26270 */
[-C--:B------:R-:W-:Y:S01]  /*b170*/  @!P4 LEA.HI.X R9, R218, R3.reuse, R157, 0x2, P0 ;  /* 0x00000003da09c211 */ /* 0x080fe200000f149d */
[----:B------:R-:W-:Y:S01]  /*b180*/  @!P5 ST.E.64 desc[UR36][R4.64], R94 ;  /* 0x0000005e0400d985 */ /* 0x000fe2000c101b24 */
[----:B------:R-:W-:Y:S02]  /*b190*/  @!P3 LEA.HI.X R17, R217, R3, R156, 0x2, P6 ;  /* 0x00000003d911b211 */ /* 0x000fe400030f149c */
[----:B------:R-:W-:Y:S01]  /*b1a0*/  ISETP.GE.AND P0, PT, R212, UR6, PT ;  /* 0x00000006d4007c0c */ /* 0x000fe2000bf06270 */
[----:B------:R3:W-:Y:S01]  /*b1b0*/  @!P4 ST.E.64 desc[UR36][R8.64], R98 ;  /* 0x000000620800c985 */ /* 0x0007e2000c101b24 */
[----:B------:R-:W-:Y:S02]  /*b1c0*/  ISETP.GE.AND P4, PT, R206, UR6, PT ;  /* 0x00000006ce007c0c */ /* 0x000fe4000bf86270 */
[----:B-1----:R-:W-:Y:S01]  /*b1d0*/  @!P2 LEA R10, P6, R216, R2, 0x2 ;  /* 0x00000002d80aa211 */ /* 0x002fe200078c10ff */
[----:B------:R1:W-:Y:S01]  /*b1e0*/  @!P3 ST.E.64 desc[UR36][R16.64], R102 ;  /* 0x000000661000b985 */ /* 0x0003e2000c101b24 */
[----:B------:R-:W-:-:S02]  /*b1f0*/  ISETP.GE.AND P3, PT, R207, UR6, PT ;  /* 0x00000006cf007c0c */ /* 0x000fc4000bf66270 */
[CC--:B--2---:R-:W-:Y:S02]  /*b200*/  @!P1 LEA R12, P5, R213.reuse, R2.reuse, 0x2 ;  /* 0x00000002d50c9211 */ /* 0x0c4fe400078a10ff */
[-C--:B------:R-:W-:Y:S02]  /*b210*/  @!P2 LEA.HI.X R11, R216, R3.reuse, R155, 0x2, P6 ;  /* 0x00000003d80ba211 */ /* 0x080fe400030f149b */
        /* <DEDUP_REMOVED lines=21> */
[----:B-1----:R-:W-:Y:S02]  /*b370*/  @!P0 LEA R14, P5, R203, R2, 0x2 ;  /* 0x00000002cb0e8211 */ /* 0x002fe400078a10ff */
[-C--:B------:R-:W-:Y:S01]  /*b380*/  @!P1 LEA.HI.X R13, R204, R3.reuse, R18, 0x2, P6 ;  /* 0x00000003cc0d9211 */ /* 0x080fe200030f1412 */
[----:B------:R0:W-:Y:S01]  /*b390*/  @!P2 ST.E.64 desc[UR36][R10.64], R126 ;  /* 0x0000007e0a00a985 */ /* 0x0001e2000c101b24 */
[----:B------:R-:W-:Y:S02]  /*b3a0*/  ISETP.GE.AND P6, PT, R17, UR6, PT ;  /* 0x0000000611007c0c */ /* 0x000fe4000bfc6270 */
[----:B------:R-:W-:Y:S01]  /*b3b0*/  @!P0 LEA.HI.X R15, R203, R3, R0, 0x2, P5 ;  /* 0x00000003cb0f8211 */ /* 0x000fe200028f1400 */
[----:B------:R0:W-:Y:S01]  /*b3c0*/  @!P1 ST.E.64 desc[UR36][R12.64], R130 ;  /* 0x000000820c009985 */ /* 0x0001e2000c101b24 */
[----:B---3--:R-:W-:-:S02]  /*b3d0*/  SHF.R.S32.HI R5, RZ, 0x1f, R19 ;  /* 0x0000001fff057819 */ /* 0x008fc40000011413 */
[CC--:B------:R-:W-:Y:S01]  /*b3e0*/  @!P4 LEA R4, P5, R19.reuse, R2.reuse, 0x2 ;  /* 0x000000021304c211 */ /* 0x0c0fe200078a10ff */
[----:B------:R0:W-:Y:S01]  /*b3f0*/  @!P0 ST.E.64 desc[UR36][R14.64], R134 ;  /* 0x000000860e008985 */ /* 0x0001e2000c101b24 */
[----:B------:R-:W-:Y:S02]  /*b400*/  SHF.R.S32.HI R0, RZ, 0x1f, R7 ;  /* 0x0000001fff007819 */ /* 0x000fe40000011407 */
[----:B------:R-:W-:Y:S02]  /*b410*/  @!P4 LEA.HI.X R5, R19, R3, R5, 0x2, P5 ;  /* 0x000000031305c211 */ /* 0x000fe400028f1405 */
[----:B----4-:R-:W-:-:S03]  /*b420*/  @!P3 LEA R8, P5, R7, R2, 0x2 ;  /* 0x000000020708b211 */ /* 0x010fc600078a10ff */
[----:B------:R0:W-:Y:S01]  /*b430*/  @!P4 ST.E.64 desc[UR36][R4.64], R138 ;  /* 0x0000008a0400c985 */ /* 0x0001e2000c101b24 */
[-C--:B------:R-:W-:Y:S01]  /*b440*/  @!P3 LEA.HI.X R9, R7, R3.reuse, R0, 0x2, P5 ;  /* 0x000000030709b211 */ /* 0x080fe200028f1400 */
[----:B------:R-:W-:Y:S01]  /*b450*/  VIADD R7, R23, 0xf8 ;  /* 0x000000f817077836 */ /* 0x000fe20000000000 */
[----:B------:R-:W-:Y:S02]  /*b460*/  SHF.R.S32.HI R0, RZ, 0x1f, R17 ;  /* 0x0000001fff007819 */ /* 0x000fe40000011411 */
[----:B------:R-:W-:Y:S01]  /*b470*/  @!P6 LEA R16, P5, R17, R2, 0x2 ;  /* 0x000000021110e211 */ /* 0x000fe200078a10ff */
[----:B------:R0:W-:Y:S01]  /*b480*/  @!P3 ST.E.64 desc[UR36][R8.64], R142 ;  /* 0x0000008e0800b985 */ /* 0x0001e2000c101b24 */
[----:B------:R-:W-:Y:S02]  /*b490*/  ISETP.GE.AND P0, PT, R7, UR6, PT ;  /* 0x0000000607007c0c */ /* 0x000fe4000bf06270 */
[----:B------:R-:W-:-:S05]  /*b4a0*/  @!P6 LEA.HI.X R17, R17, R3, R0, 0x2, P5 ;  /* 0x000000031111e211 */ /* 0x000fca00028f1400 */
[----:B------:R0:W-:Y:S06]  /*b4b0*/  @!P6 ST.E.64 desc[UR36][R16.64], R146 ;  /* 0x000000921000e985 */ /* 0x0001ec000c101b24 */
[----:B------:R-:W-:Y:S05]  /*b4c0*/  @P0 BRA `(.L_x_1174) ;  /* 0x0000000c00d00947 */ /* 0x000fea0003800000 */
[----:B------:R-:W-:Y:S02]  /*b4d0*/  LEA R2, P0, R7, R2, 0x2 ;  /* 0x0000000207027211 */ /* 0x000fe400078010ff */
[----:B------:R-:W-:-:S04]  /*b4e0*/  SHF.R.S32.HI R0, RZ, 0x1f, R7 ;  /* 0x0000001fff007819 */ /* 0x000fc80000011407 */
[----:B------:R-:W-:-:S05]  /*b4f0*/  LEA.HI.X R3, R7, R3, R0, 0x2, P0 ;  /* 0x0000000307037211 */ /* 0x000fca00000f1400 */
[----:B------:R1:W-:Y:S01]  /*b500*/  ST.E.64 desc[UR36][R2.64], R150 ;  /* 0x0000009602007985 */ /* 0x0003e2000c101b24 */
[----:B------:R-:W-:Y:S05]  /*b510*/  BRA `(.L_x_1174) ;  /* 0x0000000c00bc7947 */ /* 0x000fea0003800000 */
.L_x_1165:
[----:B------:R-:W1:Y:S01]  /*b520*/  LDC.64 R4, c[0x0][0xd00] ;  /* 0x00034000ff047b82 */ /* 0x000e620000000a00 */
[----:B------:R-:W-:Y:S01]  /*b530*/  ULDC.64 UR6, c[0x0][0xd08] ;  /* 0x0003420000067ab9 */ /* 0x000fe20000000a00 */
[----:B------:R-:W-:Y:S01]  /*b540*/  IMAD.MOV.U32 R7, RZ, RZ, RZ ;  /* 0x000000ffff077224 */ /* 0x000fe200078e00ff */
[----:B------:R-:W-:-:S04]  /*b550*/  ISETP.NE.U32.AND P0, PT, RZ, UR6, PT ;  /* 0x00000006ff007c0c */ /* 0x000fc8000bf05070 */
[----:B------:R-:W-:Y:S01]  /*b560*/  ISETP.NE.AND.EX P1, PT, RZ, UR7, PT, P0 ;  /* 0x00000007ff007c0c */ /* 0x000fe2000bf25300 */
[----:B------:R-:W2:Y:S01]  /*b570*/  LDC.64 R2, c[0x0][0xd00] ;  /* 0x00034000ff027b82 */ /* 0x000ea20000000a00 */
[----:B-1----:R-:W-:-:S04]  /*b580*/  ISETP.NE.U32.AND P0, PT, R4, RZ, PT ;  /* 0x000000ff0400720c */ /* 0x002fc80003f05070 */
[----:B------:R-:W-:-:S07]  /*b590*/  ISETP.NE.AND.EX P0, PT, R5, RZ, PT, P0 ;  /* 0x000000ff0500720c */ /* 0x000fce0003f05300 */
[----:B------:R-:W1:Y:S01]  /*b5a0*/  @P1 LDC.64 R4, c[0x0][0xd08] ;  /* 0x00034200ff041b82 */ /* 0x000e620000000a00 */
[----:B------:R-:W-:Y:S01]  /*b5b0*/  ULDC UR6, c[0x0][0xb88] ;  /* 0x0002e20000067ab9 */ /* 0x000fe20000000800 */
[----:B--2---:R-:W-:-:S04]  /*b5c0*/  IMAD.WIDE R8, R200, 0x4, R2 ;  /* 0x00000004c8087825 */ /* 0x004fc800078e0202 */
[----:B------:R-:W-:Y:S01]  /*b5d0*/  IMAD.U32 R0, RZ, RZ, UR6 ;  /* 0x00000006ff007e24 */ /* 0x000fe2000f8e00ff */
[----:B------:R2:W5:Y:S01]  /*b5e0*/  @P0 LDG.E R7, desc[UR36][R8.64] ;  /* 0x0000002408070981 */ /* 0x000562000c1e1900 */
[----:B-1----:R-:W-:-:S05]  /*b5f0*/  @P1 IMAD.WIDE R2, R200, 0x4, R4 ;  /* 0x00000004c8021825 */ /* 0x002fca00078e0204 */
[----:B------:R2:W5:Y:S01]  /*b600*/  @P1 LDG.E R0, desc[UR36][R2.64] ;  /* 0x0000002402001981 */ /* 0x000562000c1e1900 */
[----:B------:R-:W-:Y:S01]  /*b610*/  ISETP.NE.AND P2, PT, R202, RZ, PT ;  /* 0x000000ffca00720c */ /* 0x000fe20003f45270 */
[----:B------:R-:W1:-:S12]  /*b620*/  S2R R4, SR_TID.X ;  /* 0x0000000000047919 */ /* 0x000e580000002100 */
[----:B------:R-:W3:Y:S01]  /*b630*/  @!P2 LDC R202, c[0x0][0xbd4] ;  /* 0x0002f500ffcaab82 */ /* 0x000ee20000000800 */
[----:B-1----:R-:W-:Y:S01]  /*b640*/  VIADD R26, R4, 0xffffff80 ;  /* 0xffffff80041a7836 */ /* 0x002fe20000000000 */
[----:B---3--:R-:W-:-:S04]  /*b650*/  ISETP.GT.AND P2, PT, R202, 0x1, PT ;  /* 0x00000001ca00780c */ /* 0x008fc80003f44270 */
[----:B------:R-:W-:Y:S01]  /*b660*/  ISETP.GT.AND P3, PT, R26, 0x7f, PT ;  /* 0x0000007f1a00780c */ /* 0x000fe20003f64270 */
[----:B--2---:R-:W-:-:S12]  /*b670*/  @P1 BRA `(.L_x_1177) ;  /* 0x0000000000101947 */ /* 0x004fd80003800000 */
[----:B------:R-:W-:Y:S05]  /*b680*/  @!P0 BRA `(.L_x_1177) ;  /* 0x00000000000c8947 */ /* 0x000fea0003800000 */
[----:B------:R-:W2:Y:S04]  /*b690*/  LDG.E R3, desc[UR36][R8.64] ;  /* 0x0000002408037981 */ /* 0x000ea8000c1e1900 */
[----:B-----5:R-:W2:Y:S02]  /*b6a0*/  LDG.E R0, desc[UR36][R8.64+0x4] ;  /* 0x0000042408007981 */ /* 0x020ea4000c1e1900 */
[----:B--2---:R-:W-:-:S07]  /*b6b0*/  IMAD.IADD R0, R0, 0x1, -R3 ;  /* 0x0000000100007824 */ /* 0x004fce00078e0a03 */
.L_x_1177:
[----:B------:R-:W2:Y:S01]  /*b6c0*/  LDL.LU R2, [R1+0x14] ;  /* 0x0000140001027983 */ /* 0x000ea20000300800 */
[----:B------:R-:W-:Y:S01]  /*b6d0*/  BSSY B1, `(.L_x_1178) ;  /* 0x000003b000017945 */ /* 0x000fe20003800000 */
[----:B------:R-:W-:Y:S02]  /*b6e0*/  SEL R21, R200, RZ, !P0 ;  /* 0x000000ffc8157207 */ /* 0x000fe40004000000 */
[----:B-----5:R-:W-:Y:S02]  /*b6f0*/  SHF.R.S32.HI R18, RZ, 0x1f, R7 ;  /* 0x0000001fff127819 */ /* 0x020fe40000011407 */
[----:B--2---:R-:W-:Y:S01]  /*b700*/  SEL R20, R2, RZ, !P0 ;  /* 0x000000ff02147207 */ /* 0x004fe20004000000 */
[----:B------:R-:W-:Y:S06]  /*b710*/  @P3 BRA `(.L_x_1179) ;  /* 0x0000000000d83947 */ /* 0x000fec0003800000 */
[----:B------:R-:W2:Y:S01]  /*b720*/  LDL R2, [R1+0x18] ;  /* 0x0000180001027983 */ /* 0x000ea20000100800 */
[----:B------:R-:W1:Y:S01]  /*b730*/  LDC R27, c[0x0][0xce8] ;  /* 0x00033a00ff1b7b82 */ /* 0x000e620000000800 */
[----:B--2---:R-:W-:Y:S02]  /*b740*/  R2UR UR6, R2 ;  /* 0x00000000020672ca */ /* 0x004fe400000e0000 */
[----:B------:R-:W2:Y:S11]  /*b750*/  S2R R2, SR_TID.X ;  /* 0x0000000000027919 */ /* 0x000eb60000002100 */
[----:B------:R-:W-:-:S04]  /*b760*/  IMAD.U32 R3, RZ, RZ, UR6 ;  /* 0x00000006ff037e24 */ /* 0x000fc8000f8e00ff */
[----:B--2---:R-:W-:Y:S02]  /*b770*/  IMAD R2, R3, 0x80, R2 ;  /* 0x0000008003027824 */ /* 0x004fe400078e0202 */
[----:B-1----:R-:W-:Y:S02]  /*b780*/  IMAD R3, R0, R27, RZ ;  /* 0x0000001b00037224 */ /* 0x002fe400078e02ff */
[----:B------:R-:W-:-:S05]  /*b790*/  VIADD R22, R2, 0xffffff80 ;  /* 0xffffff8002167836 */ /* 0x000fca0000000000 */
[----:B------:R-:W-:-:S13]  /*b7a0*/  ISETP.GE.AND P0, PT, R22, R3, PT ;  /* 0x000000031600720c */ /* 0x000fda0003f06270 */
[----:B------:R-:W-:Y:S05]  /*b7b0*/  @P0 BRA `(.L_x_1179) ;  /* 0x0000000000b00947 */ /* 0x000fea0003800000 */
[----:B------:R-:W2:Y:S01]  /*b7c0*/  LDL.LU R28, [R1+0x10] ;  /* 0x00001000011c7983 */ /* 0x000ea20000300800 */
[----:B------:R-:W-:Y:S01]  /*b7d0*/  ISETP.NE.AND P1, PT, R27, 0x1, PT ;  /* 0x000000011b00780c */ /* 0x000fe20003f25270 */
[----:B------:R-:W-:Y:S01]  /*b7e0*/  IMAD.MOV.U32 R16, RZ, RZ, 0xab8 ;  /* 0x00000ab8ff107424 */ /* 0x000fe200078e00ff */
[----:B------:R-:W-:Y:S01]  /*b7f0*/  ISETP.GT.AND P0, PT, R202, 0x1, PT ;  /* 0x00000001ca00780c */ /* 0x000fe20003f04270 */
[----:B------:R-:W1:Y:S01]  /*b800*/  LDC.64 R24, c[0x0][0xca8] ;  /* 0x00032a00ff187b82 */ /* 0x000e620000000a00 */
[----:B------:R-:W-:Y:S02]  /*b810*/  IMAD.MOV.U32 R15, RZ, RZ, R22 ;  /* 0x000000ffff0f7224 */ /* 0x000fe400078e0016 */
[----:B------:R-:W-:-:S05]  /*b820*/  SEL R16, R16, 0xa78, P0 ;  /* 0x00000a7810107807 */ /* 0x000fca0000000000 */
[----:B------:R-:W3:Y:S08]  /*b830*/  LDC.64 R4, c[0x0][R16+0x220] ;  /* 0x0000880010047b82 */ /* 0x000ef00000000a00 */
[----:B------:R-:W4:Y:S08]  /*b840*/  @P1 LDC R13, c[0x0][0xcec] ;  /* 0x00033b00ff0d1b82 */ /* 0x000f300000000800 */
[----:B------:R-:W5:Y:S08]  /*b850*/  LDC.64 R2, c[0x0][R16+0x218] ;  /* 0x0000860010027b82 */ /* 0x000f700000000a00 */
[----:B------:R-:W1:Y:S01]  /*b860*/  @P1 LDC R19, c[0x0][0xcf0] ;  /* 0x00033c00ff131b82 */ /* 0x000e620000000800 */
[----:B---3--:R-:W-:-:S07]  /*b870*/  IMAD R5, R5, R21, RZ ;  /* 0x0000001505057224 */ /* 0x008fce00078e02ff */
[----:B------:R-:W3:Y:S01]  /*b880*/  LDC.64 R8, c[0x0][R16+0x228] ;  /* 0x00008a0010087b82 */ /* 0x000ee20000000a00 */
[----:B----4-:R-:W-:-:S04]  /*b890*/  @P1 IMAD.HI.U32 R14, R22, R13, RZ ;  /* 0x0000000d160e1227 */ /* 0x010fc800078e00ff */
[----:B------:R-:W-:-:S03]  /*b8a0*/  IMAD.WIDE.U32 R12, R4, R21, RZ ;  /* 0x00000015040c7225 */ /* 0x000fc600078e00ff */
[----:B0-----:R-:W0:Y:S01]  /*b8b0*/  LDC.64 R10, c[0x0][R16+0x210] ;  /* 0x00008400100a7b82 */ /* 0x001e220000000a00 */
[-C--:B-----5:R-:W-:Y:S02]  /*b8c0*/  IMAD R17, R3, R201.reuse, RZ ;  /* 0x000000c903117224 */ /* 0x0a0fe400078e02ff */
[----:B------:R-:W-:-:S04]  /*b8d0*/  IMAD.WIDE.U32 R2, R2, R201, RZ ;  /* 0x000000c902027225 */ /* 0x000fc800078e00ff */
[----:B------:R-:W-:Y:S01]  /*b8e0*/  IMAD.IADD R17, R3, 0x1, R17 ;  /* 0x0000000103117824 */ /* 0x000fe200078e0211 */
[----:B-1----:R-:W-:Y:S01]  /*b8f0*/  @P1 SHF.R.U32.HI R15, RZ, R19, R14 ;  /* 0x00000013ff0f1219 */ /* 0x002fe2000001160e */
[----:B------:R-:W-:Y:S01]  /*b900*/  IMAD R19, R4, R20, R5 ;  /* 0x0000001404137224 */ /* 0x000fe200078e0205 */
[----:B------:R-:W1:Y:S01]  /*b910*/  @!P0 LDC R24, c[0x0][0xc50] ;  /* 0x00031400ff188b82 */ /* 0x000e620000000800 */
[----:B------:R-:W-:Y:S02]  /*b920*/  IADD3 R4, P1, P3, R12, R2, R7 ;  /* 0x000000020c047210 */ /* 0x000fe40007b3e007 */
[----:B------:R-:W-:Y:S02]  /*b930*/  IMAD.IADD R19, R13, 0x1, R19 ;  /* 0x000000010d137824 */ /* 0x000fe400078e0213 */
[----:B------:R-:W-:-:S03]  /*b940*/  IMAD.MOV R12, RZ, RZ, -R15 ;  /* 0x000000ffff0c7224 */ /* 0x000fc600078e0a0f */
[----:B------:R-:W4:Y:S01]  /*b950*/  @!P0 LDC R25, c[0x0][0xc54] ;  /* 0x00031500ff198b82 */ /* 0x000f220000000800 */
[----:B--2---:R-:W-:-:S05]  /*b960*/  SEL R5, R28, RZ, P0 ;  /* 0x000000ff1c057207 */ /* 0x004fca0000000000 */
[----:B---3--:R-:W-:Y:S01]  /*b970*/  IMAD.WIDE.U32 R2, R8, R5, RZ ;  /* 0x0000000508027225 */ /* 0x008fe200078e00ff */
[----:B------:R-:W-:-:S03]  /*b980*/  IADD3.X R8, R19, R17, R18, P1, P3 ;  /* 0x0000001113087210 */ /* 0x000fc60000fe6412 */
[----:B------:R-:W-:Y:S01]  /*b990*/  IMAD R9, R9, R5, RZ ;  /* 0x0000000509097224 */ /* 0x000fe200078e02ff */
[----:B------:R-:W-:Y:S01]  /*b9a0*/  IADD3 R2, P0, P1, R15, R4, R2 ;  /* 0x000000040f027210 */ /* 0x000fe2000791e002 */
[----:B------:R-:W-:Y:S01]  /*b9b0*/  IMAD R5, R27, R12, R22 ;  /* 0x0000000c1b057224 */ /* 0x000fe200078e0216 */
[----:B------:R-:W-:Y:S01]  /*b9c0*/  SHF.R.S32.HI R15, RZ, 0x1f, R15 ;  /* 0x0000001fff0f7819 */ /* 0x000fe2000001140f */
[----:B------:R-:W-:Y:S02]  /*b9d0*/  IMAD.IADD R9, R3, 0x1, R9 ;  /* 0x0000000103097824 */ /* 0x000fe400078e0209 */
[----:B0-----:R-:W-:-:S03]  /*b9e0*/  IMAD R4, R11, R5, RZ ;  /* 0x000000050b047224 */ /* 0x001fc600078e02ff */
[----:B------:R-:W-:Y:S02]  /*b9f0*/  IADD3.X R3, R15, R8, R9, P0, P1 ;  /* 0x000000080f037210 */ /* 0x000fe400007e2409 */
[----:B------:R-:W-:Y:S01]  /*ba00*/  SHF.R.S32.HI R9, RZ, 0x1f, R5 ;  /* 0x0000001fff097819 */ /* 0x000fe20000011405 */
[----:B------:R-:W-:-:S04]  /*ba10*/  IMAD.WIDE.U32 R2, R10, R5, R2 ;  /* 0x000000050a027225 */ /* 0x000fc800078e0002 */
[----:B------:R-:W-:Y:S01]  /*ba20*/  IMAD R9, R10, R9, R4 ;  /* 0x000000090a097224 */ /* 0x000fe200078e0204 */
[----:B-1----:R-:W-:-:S03]  /*ba30*/  LEA R4, P0, R2, R24, 0x2 ;  /* 0x0000001802047211 */ /* 0x002fc600078010ff */
[----:B------:R-:W-:-:S05]  /*ba40*/  IMAD.IADD R3, R3, 0x1, R9 ;  /* 0x0000000103037824 */ /* 0x000fca00078e0209 */
[----:B----4-:R-:W-:Y:S01]  /*ba50*/  LEA.HI.X R5, R2, R25, R3, 0x2, P0 ;  /* 0x0000001902057211 */ /* 0x010fe200000f1403 */
[----:B------:R-:W-:-:S05]  /*ba60*/  IMAD.MOV.U32 R3, RZ, RZ, -0x800000 ;  /* 0xff800000ff037424 */ /* 0x000fca00078e00ff */
[----:B------:R1:W-:Y:S02]  /*ba70*/  STG.E desc[UR36][R4.64], R3 ;  /* 0x0000000304007986 */ /* 0x0003e4000c101924 */
.L_x_1179:
[----:B------:R-:W-:Y:S05]  /*ba80*/  BSYNC B1 ;  /* 0x0000000000017941 */ /* 0x000fea0003800000 */
.L_x_1178:
[----:B------:R-:W-:Y:S05]  /*ba90*/  @P2 BRA `(.L_x_1174) ;  /* 0x00000008005c2947 */ /* 0x000fea0003800000 */
[----:B------:R-:W2:Y:S01]  /*baa0*/  LDL.LU R2, [R1+0x18] ;  /* 0x0000180001027983 */ /* 0x000ea20000300800 */
[----:B0-----:R-:W0:Y:S01]  /*bab0*/  LDC R11, c[0x0][0xce8] ;  /* 0x00033a00ff0b7b82 */ /* 0x001e220000000800 */
[----:B-1----:R-:W-:Y:S01]  /*bac0*/  SHF.R.S32.HI R3, RZ, 0x1f, R26 ;  /* 0x0000001fff037819 */ /* 0x002fe2000001141a */
[----:B------:R-:W-:Y:S01]  /*bad0*/  ULDC.64 UR6, c[0x0][0xba0] ;  /* 0x0002e80000067ab9 */ /* 0x000fe20000000a00 */
[----:B------:R-:W-:Y:S02]  /*bae0*/  BSSY B1, `(.L_x_1180) ;  /* 0x0000050000017945 */ /* 0x000fe40003800000 */
[----:B------:R-:W-:-:S04]  /*baf0*/  LEA.HI R4, R3, R26, RZ, 0x3 ;  /* 0x0000001a03047211 */ /* 0x000fc800078f18ff */
[----:B------:R-:W-:Y:S02]  /*bb00*/  LOP3.LUT R9, R4, 0xfffffff8, RZ, 0xc0, !PT ;  /* 0xfffffff804097812 */ /* 0x000fe400078ec0ff */
[----:B------:R-:W-:-:S03]  /*bb10*/  SHF.R.S32.HI R15, RZ, 0x3, R4 ;  /* 0x00000003ff0f7819 */ /* 0x000fc60000011404 */
[----:B------:R-:W-:-:S04]  /*bb20*/  IMAD.IADD R26, R26, 0x1, -R9 ;  /* 0x000000011a1a7824 */ /* 0x000fc800078e0a09 */
[----:B------:R-:W-:Y:S01]  /*bb30*/  IMAD R4, R26, 0x20, R15 ;  /* 0x000000201a047824 */ /* 0x000fe200078e020f */
[----:B0-----:R-:W-:-:S13]  /*bb40*/  ISETP.NE.AND P0, PT, R11, 0x1, PT ;  /* 0x000000010b00780c */ /* 0x001fda0003f05270 */
[----:B------:R-:W0:Y:S08]  /*bb50*/  @P0 LDC R8, c[0x0][0xcec] ;  /* 0x00033b00ff080b82 */ /* 0x000e300000000800 */
[----:B------:R-:W1:Y:S01]  /*bb60*/  @P0 LDC R13, c[0x0][0xcf0] ;  /* 0x00033c00ff0d0b82 */ /* 0x000e620000000800 */
[----:B--2---:R-:W-:Y:S01]  /*bb70*/  R2UR UR8, R2 ;  /* 0x00000000020872ca */ /* 0x004fe200000e0000 */
[----:B------:R-:W-:-:S04]  /*bb80*/  IMAD R2, R18, UR6, RZ ;  /* 0x0000000612027c24 */ /* 0x000fc8000f8e02ff */
[C---:B------:R-:W-:Y:S02]  /*bb90*/  IMAD R5, R7.reuse, UR7, R2 ;  /* 0x0000000707057c24 */ /* 0x040fe4000f8e0202 */
[----:B------:R-:W-:Y:S01]  /*bba0*/  IMAD.WIDE.U32 R2, R7, UR6, RZ ;  /* 0x0000000607027c25 */ /* 0x000fe2000f8e00ff */
[----:B------:R-:W-:-:S03]  /*bbb0*/  ULDC.64 UR6, c[0x0][0xbe8] ;  /* 0x0002fa0000067ab9 */ /* 0x000fc60000000a00 */
[----:B------:R-:W-:Y:S02]  /*bbc0*/  IMAD.IADD R3, R3, 0x1, R5 ;  /* 0x0000000103037824 */ /* 0x000fe400078e0205 */
[----:B------:R-:W-:Y:S02]  /*bbd0*/  IMAD.U32 R9, RZ, RZ, UR8 ;  /* 0x00000008ff097e24 */ /* 0x000fe4000f8e00ff */
[----:B------:R-:W-:-:S04]  /*bbe0*/  IMAD.WIDE.U32 R2, R201, UR6, R2 ;  /* 0x00000006c9027c25 */ /* 0x000fc8000f8e0002 */
[----:B------:R-:W-:Y:S02]  /*bbf0*/  IMAD R9, R9, 0x80, R4 ;  /* 0x0000008009097824 */ /* 0x000fe400078e0204 */
[----:B------:R-:W-:Y:S01]  /*bc00*/  IMAD R3, R201, UR7, R3 ;  /* 0x00000007c9037c24 */ /* 0x000fe2000f8e0203 */
[----:B------:R-:W-:Y:S01]  /*bc10*/  ULDC.64 UR6, c[0x0][0xbf0] ;  /* 0x0002fc0000067ab9 */ /* 0x000fe20000000a00 */
[----:B0-----:R-:W-:-:S04]  /*bc20*/  @P0 IMAD.HI.U32 R4, R9, R8, RZ ;  /* 0x0000000809040227 */ /* 0x001fc800078e00ff */
[----:B------:R-:W-:Y:S01]  /*bc30*/  IMAD.MOV.U32 R5, RZ, RZ, R9 ;  /* 0x000000ffff057224 */ /* 0x000fe200078e0009 */
[----:B-1----:R-:W-:Y:S01]  /*bc40*/  @P0 SHF.R.U32.HI R5, RZ, R13, R4 ;  /* 0x0000000dff050219 */ /* 0x002fe20000011604 */
[----:B------:R-:W-:Y:S02]  /*bc50*/  IMAD R7, R20, UR6, RZ ;  /* 0x0000000614077c24 */ /* 0x000fe4000f8e02ff */
[----:B------:R-:W-:Y:S01]  /*bc60*/  IMAD.WIDE.U32 R2, R21, UR6, R2 ;  /* 0x0000000615027c25 */ /* 0x000fe2000f8e0002 */
[----:B------:R-:W-:-:S03]  /*bc70*/  SHF.R.S32.HI R4, RZ, 0x1f, R5 ;  /* 0x0000001fff047819 */ /* 0x000fc60000011405 */
[----:B------:R-:W-:Y:S01]  /*bc80*/  IMAD R7, R21, UR7, R7 ;  /* 0x0000000715077c24 */ /* 0x000fe2000f8e0207 */
[----:B------:R-:W-:Y:S01]  /*bc90*/  ULDC.64 UR6, c[0x0][0xbe0] ;  /* 0x0002f80000067ab9 */ /* 0x000fe20000000a00 */
[----:B------:R-:W-:Y:S02]  /*bca0*/  IMAD.MOV R8, RZ, RZ, -R5 ;  /* 0x000000ffff087224 */ /* 0x000fe400078e0a05 */
[----:B------:R-:W-:Y:S02]  /*bcb0*/  IMAD.IADD R3, R3, 0x1, R7 ;  /* 0x0000000103037824 */ /* 0x000fe400078e0207 */
[----:B------:R-:W-:Y:S02]  /*bcc0*/  IMAD R7, R11, R8, R9 ;  /* 0x000000080b077224 */ /* 0x000fe400078e0209 */
[----:B------:R-:W-:Y:S02]  /*bcd0*/  IMAD R4, R4, UR6, RZ ;  /* 0x0000000604047c24 */ /* 0x000fe4000f8e02ff */
[----:B------:R-:W-:-:S04]  /*bce0*/  IMAD.WIDE.U32 R2, R5, UR6, R2 ;  /* 0x0000000605027c25 */ /* 0x000fc8000f8e0002 */
[----:B------:R-:W-:Y:S01]  /*bcf0*/  IMAD R9, R5, UR7, R4 ;  /* 0x0000000705097c24 */ /* 0x000fe2000f8e0204 */
[----:B------:R-:W-:Y:S01]  /*bd00*/  SHF.R.S32.HI R4, RZ, 0x1f, R7 ;  /* 0x0000001fff047819 */ /* 0x000fe20000011407 */
[----:B------:R-:W-:Y:S01]  /*bd10*/  ULDC.64 UR6, c[0x0][0xbd8] ;  /* 0x0002f60000067ab9 */ /* 0x000fe20000000a00 */
[----:B------:R-:W-:Y:S02]  /*bd20*/  IMAD.U32 R8, RZ, RZ, UR8 ;  /* 0x00000008ff087e24 */ /* 0x000fe4000f8e00ff */
[----:B------:R-:W-:Y:S02]  /*bd30*/  IMAD.IADD R3, R3, 0x1, R9 ;  /* 0x0000000103037824 */ /* 0x000fe400078e0209 */
[----:B------:R-:W-:Y:S02]  /*bd40*/  IMAD R4, R4, UR6, RZ ;  /* 0x0000000604047c24 */ /* 0x000fe4000f8e02ff */
[----:B------:R-:W-:Y:S02]  /*bd50*/  IMAD R8, R8, 0x80, R15 ;  /* 0x0000008008087824 */ /* 0x000fe400078e020f */
[----:B------:R-:W-:-:S02]  /*bd60*/  IMAD R5, R7, UR7, R4 ;  /* 0x0000000707057c24 */ /* 0x000fc4000f8e0204 */
[----:B------:R-:W-:Y:S01]  /*bd70*/  IMAD.WIDE.U32 R2, R7, UR6, R2 ;  /* 0x0000000607027c25 */ /* 0x000fe2000f8e0002 */
[----:B------:R-:W-:-:S03]  /*bd80*/  ULDC.64 UR6, c[0x0][0xb80] ;  /* 0x0002e00000067ab9 */ /* 0x000fc60000000a00 */
[----:B------:R-:W-:Y:S02]  /*bd90*/  IMAD R11, R0, R11, RZ ;  /* 0x0000000b000b7224 */ /* 0x000fe400078e02ff */
[----:B------:R-:W-:Y:S02]  /*bda0*/  VIADD R4, R8, 0x40 ;  /* 0x0000004008047836 */ /* 0x000fe40000000000 */
[----:B------:R-:W-:Y:S01]  /*bdb0*/  IMAD.IADD R3, R3, 0x1, R5 ;  /* 0x0000000103037824 */ /* 0x000fe200078e0205 */
[----:B------:R-:W-:Y:S01]  /*bdc0*/  LEA R5, P2, R2, UR6, 0x1 ;  /* 0x0000000602057c11 */ /* 0x000fe2000f8408ff */
[----:B------:R-:W-:Y:S01]  /*bdd0*/  VIADD R0, R8, 0x20 ;  /* 0x0000002008007836 */ /* 0x000fe20000000000 */
[-C--:B------:R-:W-:Y:S01]  /*bde0*/  ISETP.GE.AND P0, PT, R4, R11.reuse, PT ;  /* 0x0000000b0400720c */ /* 0x080fe20003f06270 */
[----:B------:R-:W-:Y:S01]  /*bdf0*/  IMAD.SHL.U32 R7, R26, 0x8, RZ ;  /* 0x000000081a077824 */ /* 0x000fe200078e00ff */
[----:B------:R-:W-:Y:S02]  /*be00*/  LEA.HI.X R4, R2, UR7, R3, 0x1, P2 ;  /* 0x0000000702047c11 */ /* 0x000fe400090f0c03 */
[-C--:B------:R-:W-:Y:S01]  /*be10*/  ISETP.GE.AND P2, PT, R8, R11.reuse, PT ;  /* 0x0000000b0800720c */ /* 0x080fe20003f46270 */
[C---:B------:R-:W-:Y:S01]  /*be20*/  VIADD R9, R7.reuse, 0x80 ;  /* 0x0000008007097836 */ /* 0x040fe20000000000 */
[----:B------:R-:W-:Y:S01]  /*be30*/  ISETP.GE.AND P1, PT, R0, R11, PT ;  /* 0x0000000b0000720c */ /* 0x000fe20003f26270 */
[C---:B------:R-:W-:Y:S01]  /*be40*/  VIADD R13, R7.reuse, 0x40 ;  /* 0x00000040070d7836 */ /* 0x040fe20000000000 */
[----:B------:R0:W1:Y:S01]  /*be50*/  SHFL.IDX PT, R2, R5, RZ, 0x181f ;  /* 0x00181fff05027589 */ /* 0x00006200000e0000 */
[----:B------:R-:W-:Y:S01]  /*be60*/  VIADD R15, R7, 0xc0 ;  /* 0x000000c0070f7836 */ /* 0x000fe20000000000 */
[----:B------:R-:W-:-:S02]  /*be70*/  SHF.R.S32.HI R16, RZ, 0x1f, R7 ;  /* 0x0000001fff107819 */ /* 0x000fc40000011407 */
[----:B------:R0:W2:Y:S01]  /*be80*/  SHFL.IDX PT, R0, R4, RZ, 0x181f ;  /* 0x00181fff04007589 */ /* 0x0000a200000e0000 */
[----:B------:R-:W-:Y:S02]  /*be90*/  SHF.R.S32.HI R10, RZ, 0x1f, R9 ;  /* 0x0000001fff0a7819 */ /* 0x000fe40000011409 */
[----:B------:R-:W-:Y:S02]  /*bea0*/  SHF.R.S32.HI R12, RZ, 0x1f, R13 ;  /* 0x0000001fff0c7819 */ /* 0x000fe4000001140d */
        /* <DEDUP_REMOVED lines=19> */
.L_x_1181:
[----:B------:R-:W-:Y:S05]  /*bfe0*/  BSYNC B1 ;  /* 0x0000000000017941 */ /* 0x000fea0003800000 */
.L_x_1180:
        /* <DEDUP_REMOVED lines=21> */
.L_x_1183:
[----:B------:R-:W-:Y:S05]  /*c140*/  BSYNC B1 ;  /* 0x0000000000017941 */ /* 0x000fea0003800000 */
.L_x_1182:
        /* <DEDUP_REMOVED lines=21> */
.L_x_1185:
[----:B------:R-:W-:Y:S05]  /*c2a0*/  BSYNC B1 ;  /* 0x0000000000017941 */ /* 0x000fea0003800000 */
.L_x_1184:
        /* <DEDUP_REMOVED lines=11> */
[----:B0-----:R-:W-:Y:S02]  /*c360*/  @!P3 LEA.HI.X R19, R7, R4, R16, 0x1, P4 ;  /* 0x000000040713b211 */ /* 0x001fe400020f0c10 */
        /* <DEDUP_REMOVED lines=10> */
.L_x_1174:
[----:B------:R-:W-:Y:S05]  /*c410*/  BSYNC B0 ;  /* 0x0000000000007941 */ /* 0x000fea0003800000 */
.L_x_1164:
[----:B------:R-:W-:Y:S02]  /*c420*/  ULDC UR6, c[0x0][0xd3c] ;  /* 0x00034f0000067ab9 */ /* 0x000fe40000000800 */
[----:B------:R-:W-:-:S06]  /*c430*/  UISETP.GE.AND UP0, UPT, UR5, UR6, UPT ;  /* 0x000000060500728c */ /* 0x000fcc000bf06270 */
[----:B------:R-:W-:-:S13]  /*c440*/  PLOP3.LUT P0, PT, PT, PT, UP0, 0x80, 0x0 ;  /* 0x000000000000781c */ /* 0x000fda0003f0f008 */
[----:B------:R-:W-:Y:S05]  /*c450*/  @!P0 BRA `(.L_x_1186) ;  /* 0xffffff4c00248947 */ /* 0x000fea000383ffff */
[----:B------:R-:W-:Y:S05]  /*c460*/  EXIT ;  /* 0x000000000000794d */ /* 0x000fea0003800000 */
.L_x_1134:
[----:B------:R-:W-:-:S08]  /*c470*/  NOP ;  /* 0x0000000000007918 */ /* 0x000fd00000000000 */
[----:B0-----:R-:W0:-:S00]  /*c480*/  USETMAXREG.DEALLOC.CTAPOOL 0x28 ;  /* 0x00000028000079c8 */ /* 0x001e0000080e0500 */
        /* <DEDUP_REMOVED lines=14> */
.L_x_1187:
        /* <DEDUP_REMOVED lines=43> */
.L_x_1191:
        /* <DEDUP_REMOVED lines=35> */
.L_x_1189:
[----:B------:R-:W-:Y:S01]  /*ca50*/  IMAD.IADD R11, R8, 0x1, -R3 ;  /* 0x00000001080b7824 */ /* 0x000fe200078e0a03 */
[----:B------:R-:W-:-:S03]  /*ca60*/  MOV R16, RZ ;  /* 0x000000ff00107202 */ /* 0x000fc60000000f00 */
        /* <DEDUP_REMOVED lines=16> */
.L_x_1192:
[----:B-1----:R-:W-:Y:S01]  /*cb70*/  IMAD R16, R16, UR5, R11 ;  /* 0x0000000510107c24 */ /* 0x002fe2000f8e020b */
[----:B0-----:R-:W-:Y:S01]  /*cb80*/  IABS R5, R9 ;  /* 0x0000000900057213 */ /* 0x001fe20000000000 */
[----:B------:R-:W-:Y:S01]  /*cb90*/  IMAD.MOV.U32 R11, RZ, RZ, R12 ;  /* 0x000000ffff0b7224 */ /* 0x000fe200078e000c */
[----:B------:R-:W-:Y:S01]  /*cba0*/  IABS R12, R6 ;  /* 0x00000006000c7213 */ /* 0x000fe20000000000 */
[----:B------:R-:W-:Y:S01]  /*cbb0*/  IMAD.MOV.U32 R2, RZ, RZ, RZ ;  /* 0x000000ffff027224 */ /* 0x000fe200078e00ff */
[----:B------:R-:W-:Y:S01]  /*cbc0*/  IADD3 R17, -R16, UR6, RZ ;  /* 0x0000000610117c10 */ /* 0x000fe2000fffe1ff */
[----:B------:R-:W-:Y:S01]  /*cbd0*/  IMAD R11, R11, R4, RZ ;  /* 0x000000040b0b7224 */ /* 0x000fe200078e02ff */
[----:B------:R-:W0:Y:S01]  /*cbe0*/  I2F.RP R8, R5 ;  /* 0x0000000500087306 */ /* 0x000e220000209400 */
[----:B------:R-:W-:Y:S01]  /*cbf0*/  IMAD.MOV R12, RZ, RZ, -R12 ;  /* 0x000000ffff0c7224 */ /* 0x000fe200078e0a0c */
        /* <DEDUP_REMOVED lines=21> */
[----:B------:R-:W-:Y:S01]  /*cd50*/  @!P2 IMAD.MOV R8, RZ, RZ, -R8 ;  /* 0x000000ffff08a224 */ /* 0x000fe200078e0a08 */
[----:B------:R-:W-:Y:S01]  /*cd60*/  @!P1 LOP3.LUT R8, RZ, R6, RZ, 0x33, !PT ;  /* 0x00000006ff089212 */ /* 0x000fe200078e33ff */
[----:B------:R-:W-:Y:S02]  /*cd70*/  IMAD R11, R2, R5, RZ ;  /* 0x00000005020b7224 */ /* 0x000fe400078e02ff */
[----:B------:R-:W-:Y:S01]  /*cd80*/  IMAD.MOV.U32 R2, RZ, RZ, RZ ;  /* 0x000000ffff027224 */ /* 0x000fe200078e00ff */
[----:B------:R-:W-:Y:S01]  /*cd90*/  IABS R4, R8 ;  /* 0x0000000800047213 */ /* 0x000fe20000000000 */
[----:B------:R-:W-:-:S02]  /*cda0*/  IMAD.MOV R10, RZ, RZ, -R10 ;  /* 0x000000ffff0a7224 */ /* 0x000fc400078e0a0a */
        /* <DEDUP_REMOVED lines=16> */
[----:B------:R-:W-:-:S05]  /*ceb0*/  @!P1 LOP3.LUT R2, RZ, R9, RZ, 0x33, !PT ;  /* 0x00000009ff029212 */ /* 0x000fca00078e33ff */
[----:B------:R-:W-:-:S04]  /*cec0*/  IMAD.MOV R18, RZ, RZ, -R2 ;  /* 0x000000ffff127224 */ /* 0x000fc800078e0a02 */
[C---:B------:R-:W-:Y:S02]  /*ced0*/  IMAD R18, R9.reuse, R18, R8 ;  /* 0x0000001209127224 */ /* 0x040fe400078e0208 */
[----:B------:R-:W-:-:S04]  /*cee0*/  IMAD R9, R9, 0x1000000, R2 ;  /* 0x0100000009097824 */ /* 0x000fc800078e0202 */
[----:B------:R-:W-:Y:S01]  /*cef0*/  IMAD R18, R18, 0x10000, R9 ;  /* 0x0001000012127824 */ /* 0x000fe200078e0209 */
[----:B------:R-:W-:Y:S06]  /*cf00*/  BRA `(.L_x_1193) ;  /* 0x0000000000147947 */ /* 0x000fec0003800000 */
.L_x_1190:
[----:B------:R-:W-:Y:S01]  /*cf10*/  ULDC UR4, c[0x0][0xd3c] ;  /* 0x00034f0000047ab9 */ /* 0x000fe20000000800 */
[----:B------:R-:W-:Y:S02]  /*cf20*/  IMAD.MOV.U32 R17, RZ, RZ, RZ ;  /* 0x000000ffff117224 */ /* 0x000fe400078e00ff */
[----:B------:R-:W-:Y:S02]  /*cf30*/  IMAD.U32 R16, RZ, RZ, UR6 ;  /* 0x00000006ff107e24 */ /* 0x000fe4000f8e00ff */
[----:B------:R-:W-:Y:S02]  /*cf40*/  IMAD.MOV.U32 R18, RZ, RZ, RZ ;  /* 0x000000ffff127224 */ /* 0x000fe400078e00ff */
[----:B------:R-:W-:-:S07]  /*cf50*/  IMAD.U32 R19, RZ, RZ, UR4 ;  /* 0x00000004ff137e24 */ /* 0x000fce000f8e00ff */
.L_x_1193:
[----:B------:R-:W-:-:S13]  /*cf60*/  ISETP.NE.AND P0, PT, R7, RZ, PT ;  /* 0x000000ff0700720c */ /* 0x000fda0003f05270 */
[----:B------:R-:W0:Y:S01]  /*cf70*/  @!P0 S2R R3, SR_CgaCtaId ;  /* 0x0000000000038919 */ /* 0x000e220000008800 */
[----:B------:R-:W-:-:S04]  /*cf80*/  @!P0 MOV R2, 0x400 ;  /* 0x0000040000028802 */ /* 0x000fc80000000f00 */
[----:B0-----:R-:W-:-:S05]  /*cf90*/  @!P0 LEA R2, R3, R2, 0x18 ;  /* 0x0000000203028211 */ /* 0x001fca00078ec0ff */
[----:B------:R1:W-:Y:S01]  /*cfa0*/  @!P0 STS.128 [R2+0x324d0], R16 ;  /* 0x0324d01002008388 */ /* 0x0003e20000000c00 */
[----:B------:R-:W-:Y:S06]  /*cfb0*/  BAR.ARV 0x5, 0x180 ;  /* 0x0146000000007b1d */ /* 0x000fec0000002000 */
.L_x_1188:
[----:B------:R2:W-:Y:S01]  /*cfc0*/  STL [R1+0x18], RZ ;  /* 0x000018ff01007387 */ /* 0x0005e20000100800 */
[----:B------:R-:W-:Y:S01]  /*cfd0*/  ULDC UR4, c[0x0][0xd3c] ;  /* 0x00034f0000047ab9 */ /* 0x000fe20000000800 */
[----:B------:R-:W-:Y:S01]  /*cfe0*/  IMAD.MOV.U32 R27, RZ, RZ, 0x1 ;  /* 0x00000001ff1b7424 */ /* 0x000fe200078e00ff */
[----:B0-----:R-:W-:Y:S01]  /*cff0*/  ISETP.GE.AND P0, PT, R19, UR4, PT ;  /* 0x0000000413007c0c */ /* 0x001fe2000bf06270 */
[----:B------:R-:W-:-:S12]  /*d000*/  IMAD.MOV.U32 R24, RZ, RZ, RZ ;  /* 0x000000ffff187224 */ /* 0x000fd800078e00ff */
[----:B--2---:R-:W-:Y:S05]  /*d010*/  @P0 BRA `(.L_x_1194) ;  /* 0x0000005400580947 */ /* 0x004fea0003800000 */
[----:B-1----:R-:W2:Y:S01]  /*d020*/  LDL R2, [R1+0x38] ;  /* 0x0000380001027983 */ /* 0x002ea20000100800 */
[----:B------:R-:W0:Y:S01]  /*d030*/  S2UR UR5, SR_CgaCtaId ;  /* 0x00000000000579c3 */ /* 0x000e220000008800 */
[----:B------:R-:W-:Y:S01]  /*d040*/  LOP3.LUT R4, R0, 0x7f, RZ, 0xc0, !PT ;  /* 0x0000007f00047812 */ /* 0x000fe200078ec0ff */
[----:B------:R-:W-:Y:S01]  /*d050*/  BSSY B8, `(.L_x_1194) ;  /* 0x0000552000087945 */ /* 0x000fe20003800000 */
[----:B------:R1:W-:Y:S01]  /*d060*/  STL [R1+0x18], RZ ;  /* 0x000018ff01007387 */ /* 0x0003e20000100800 */
[----:B------:R-:W-:Y:S01]  /*d070*/  IMAD.MOV.U32 R27, RZ, RZ, 0x1 ;  /* 0x00000001ff1b7424 */ /* 0x000fe200078e00ff */
[----:B------:R-:W-:Y:S01]  /*d080*/  SHF.R.U32.HI R5, RZ, 0x3, R4 ;  /* 0x00000003ff057819 */ /* 0x000fe20000011604 */
[----:B------:R-:W-:Y:S01]  /*d090*/  IMAD.MOV.U32 R24, RZ, RZ, RZ ;  /* 0x000000ffff187224 */ /* 0x000fe200078e00ff */
[----:B------:R-:W-:Y:S01]  /*d0a0*/  ULDC UR39, c[0x0][0xc] ;  /* 0x0000030000277ab9 */ /* 0x000fe20000000800 */
[----:B--2---:R-:W-:Y:S01]  /*d0b0*/  R2UR UR4, R2 ;  /* 0x00000000020472ca */ /* 0x004fe200000e0000 */
[----:B------:R-:W-:-:S05]  /*d0c0*/  IMAD.SHL.U32 R2, R0, 0x8, RZ ;  /* 0x0000000800027824 */ /* 0x000fca00078e00ff */
[C---:B------:R-:W-:Y:S02]  /*d0d0*/  LOP3.LUT R3, R2.reuse, 0x1f8, RZ, 0xc0, !PT ;  /* 0x000001f802037812 */ /* 0x040fe400078ec0ff */
[----:B------:R-:W-:Y:S02]  /*d0e0*/  LOP3.LUT R4, R2, 0x38, RZ, 0xc0, !PT ;  /* 0x0000003802047812 */ /* 0x000fe400078ec0ff */
[----:B------:R-:W-:Y:S01]  /*d0f0*/  LOP3.LUT R3, R3, 0x38, R0, 0x78, !PT ;  /* 0x0000003803037812 */ /* 0x000fe200078e7800 */
[----:B------:R-:W-:Y:S02]  /*d100*/  IMAD.SHL.U32 R0, R0, 0x10, RZ ;  /* 0x0000001000007824 */ /* 0x000fe400078e00ff */
[----:B------:R-:W-:Y:S01]  /*d110*/  ULOP3.LUT UR38, UR4, 0x2, URZ, 0xfc, !UPT ;  /* 0x0000000204267892 */ /* 0x000fe2000f8efc3f */
[----:B------:R-:W-:Y:S02]  /*d120*/  LOP3.LUT R29, R3, 0x200, R2, 0xf8, !PT ;  /* 0x00000200031d7812 */ /* 0x000fe400078ef802 */
[----:B------:R-:W-:Y:S01]  /*d130*/  UMOV UR4, 0x400 ;  /* 0x0000040000047882 */ /* 0x000fe20000000000 */
[----:B------:R-:W-:Y:S01]  /*d140*/  LOP3.LUT R0, R5, 0x70, R0, 0xf8, !PT ;  /* 0x0000007005007812 */ /* 0x000fe200078ef800 */
[----:B0-----:R-:W-:Y:S01]  /*d150*/  ULEA UR4, UR5, UR4, 0x18 ;  /* 0x0000000405047291 */ /* 0x001fe2000f8ec03f */
[----:B------:R-:W-:-:S02]  /*d160*/  LOP3.LUT R3, R4, 0x40, RZ, 0xfc, !PT ;  /* 0x0000004004037812 */ /* 0x000fc400078efcff */
[C---:B------:R-:W-:Y:S02]  /*d170*/  LOP3.LUT R2, R4.reuse, 0x80, RZ, 0xfc, !PT ;  /* 0x0000008004027812 */ /* 0x040fe400078efcff */
[----:B------:R-:W-:Y:S01]  /*d180*/  LOP3.LUT R0, R4, 0xc0, RZ, 0xfc, !PT ;  /* 0x000000c004007812 */ /* 0x000fe200078efcff */
[----:B------:R-:W-:-:S04]  /*d190*/  IMAD.U32 R22, RZ, RZ, UR4 ;  /* 0x00000004ff167e24 */ /* 0x000fc8000f8e00ff */
[----:B-1----:R-:W-:-:S07]  /*d1a0*/  IMAD R26, R29, 0x2, R22 ;  /* 0x000000021d1a7824 */ /* 0x002fce00078e0216 */
.L_x_1261:
[----:B0-----:R-:W0:Y:S02]  /*d1b0*/  LDC.64 R34, c[0x0][0xd88] ;  /* 0x00036200ff227b82 */ /* 0x001e240000000a00 */
[----:B0-----:R-:W-:-:S06]  /*d1c0*/  IMAD.WIDE R34, R19, 0x4, R34 ;  /* 0x0000000413227825 */ /* 0x001fcc00078e0222 */
[----:B--2---:R0:W2:Y:S01]  /*d1d0*/  LDG.E R34, desc[UR36][R34.64] ;  /* 0x0000002422227981 */ /* 0x0040a2000c1e1900 */
[----:B------:R-:W-:Y:S05]  /*d1e0*/  YIELD ;  /* 0x0000000000007946 */ /* 0x000fea0003800000 */
[----:B------:R-:W-:Y:S01]  /*d1f0*/  ULDC.64 UR4, c[0x0][0xb20] ;  /* 0x0002c80000047ab9 */ /* 0x000fe20000000a00 */
[----:B------:R-:W-:Y:S01]  /*d200*/  IMAD.MOV.U32 R32, RZ, RZ, RZ ;  /* 0x000000ffff207224 */ /* 0x000fe200078e00ff */
[----:B------:R-:W-:Y:S01]  /*d210*/  ISETP.NE.U32.AND P0, PT, RZ, UR4, PT ;  /* 0x00000004ff007c0c */ /* 0x000fe2000bf05070 */
[----:B------:R-:W-:-:S03]  /*d220*/  ULDC.64 UR6, c[0x0][0xb10] ;  /* 0x0002c40000067ab9 */ /* 0x000fc60000000a00 */
[----:B------:R-:W-:Y:S01]  /*d230*/  ISETP.NE.AND.EX P0, PT, RZ, UR5, PT, P0 ;  /* 0x00000005ff007c0c */ /* 0x000fe2000bf05300 */
[----:B0-----:R-:W-:Y:S01]  /*d240*/  IMAD.MOV.U32 R35, RZ, RZ, RZ ;  /* 0x000000ffff237224 */ /* 0x001fe200078e00ff */
        /* <DEDUP_REMOVED lines=29> */
[----:B----4-:R-:W-:Y:S05]  /*d420*/  @P0 BRA `(.L_x_1195) ;  /* 0x0000000000200947 */ /* 0x010fea0003800000 */
        /* <DEDUP_REMOVED lines=8> */
.L_x_1195:
        /* <DEDUP_REMOVED lines=9> */
.L_x_1196:
        /* <DEDUP_REMOVED lines=9> */
.L_x_1197:
        /* <DEDUP_REMOVED lines=21> */
[----:B------:R-:W-:Y:S02]  /*d720*/  ISETP.GE.AND P2, PT, R2, RZ, PT ;  /* 0x000000ff0200720c */ /* 0x000fe40003f46270 */
[----:B0-----:R-:W0:Y:S02]  /*d730*/  MUFU.RCP R8, R8 ;  /* 0x0000000800087308 */ /* 0x001e240000001000 */
[----:B0-----:R-:W-:-:S06]  /*d740*/  VIADD R3, R8, 0xffffffe ;  /* 0x0ffffffe08037836 */ /* 0x001fcc0000000000 */
[----:B------:R-:W0:Y:S02]  /*d750*/  F2I.FTZ.U32.TRUNC.NTZ R3, R3 ;  /* 0x0000000300037305 */ /* 0x000e24000021f000 */
[----:B0-----:R-:W-:-:S04]  /*d760*/  IMAD.MOV R2, RZ, RZ, -R3 ;  /* 0x000000ffff027224 */ /* 0x001fc800078e0a03 */
[----:B------:R-:W-:Y:S02]  /*d770*/  IMAD R7, R2, R6, RZ ;  /* 0x0000000602077224 */ /* 0x000fe400078e02ff */
[----:B------:R-:W-:-:S04]  /*d780*/  IMAD.MOV.U32 R2, RZ, RZ, RZ ;  /* 0x000000ffff027224 */ /* 0x000fc800078e00ff */
        /* <DEDUP_REMOVED lines=15> */
.L_x_1199:
[----:B------:R-:W-:Y:S05]  /*d880*/  BSYNC B0 ;  /* 0x0000000000007941 */ /* 0x000fea0003800000 */
.L_x_1198:
        /* <DEDUP_REMOVED lines=23> */
.L_x_1201:
        /* <DEDUP_REMOVED lines=20> */
.L_x_1204:
[----:B------:R-:W-:Y:S05]  /*db40*/  BSYNC B6 ;  /* 0x0000000000067941 */ /* 0x000fea0003800000 */
.L_x_1203:
        /* <DEDUP_REMOVED lines=20> */
.L_x_1207:
[----:B------:R0:W1:Y:S01]  /*dc90*/  LDC.64 R2, c[0x4][R36] ;  /* 0x0100000024027b82 */ /* 0x0000620000000a00 */
[----:B------:R-:W-:Y:S01]  /*dca0*/  ULDC.64 UR6, c[0x4][0x98] ;  /* 0x0100260000067ab9 */ /* 0x000fe20000000a00 */
[----:B------:R-:W-:Y:S01]  /*dcb0*/  ULDC.64 UR8, c[0x4][0xa0] ;  /* 0x0100280000087ab9 */ /* 0x000fe20000000a00 */
[----:B------:R-:W-:Y:S01]  /*dcc0*/  ULDC.64 UR4, c[0x4][0x18] ;  /* 0x0100060000047ab9 */ /* 0x000fe20000000a00 */
[----:B------:R-:W-:Y:S01]  /*dcd0*/  IMAD.U32 R4, RZ, RZ, UR6 ;  /* 0x00000006ff047e24 */ /* 0x000fe2000f8e00ff */
[----:B------:R-:W-:Y:S01]  /*dce0*/  MOV R11, UR5 ;  /* 0x00000005000b7c02 */ /* 0x000fe20008000f00 */
        /* <DEDUP_REMOVED lines=9> */
.L_x_1206:
[----:B------:R-:W-:Y:S05]  /*dd80*/  BSYNC B6 ;  /* 0x0000000000067941 */ /* 0x000fea0003800000 */
.L_x_1205:
[----:B------:R-:W2:Y:S01]  /*dd90*/  LDL R21, [R1+0xc] ;  /* 0x00000c0001157983 */ /* 0x000ea20000100800 */
[----:B------:R-:W-:Y:S01]  /*dda0*/  ULDC.64 UR4, c[0x0][0xaf0] ;  /* 0x0002bc0000047ab9 */ /* 0x000fe20000000a00 */
[----:B------:R-:W0:Y:S01]  /*ddb0*/  LDC R8, c[0x0][0x430] ;  /* 0x00010c00ff087b82 */ /* 0x000e220000000800 */
[----:B------:R-:W-:Y:S01]  /*ddc0*/  ISETP.NE.U32.AND P0, PT, RZ, UR4, PT ;  /* 0x00000004ff007c0c */ /* 0x000fe2000bf05070 */
[----:B------:R-:W1:Y:S03]  /*ddd0*/  S2R R20, SR_TID.X ;  /* 0x0000000000147919 */ /* 0x000e660000002100 */
[----:B------:R-:W-:-:S13]  /*dde0*/  ISETP.NE.AND.EX P0, PT, RZ, UR5, PT, P0 ;  /* 0x00000005ff007c0c */ /* 0x000fda000bf05300 */
[----:B------:R-:W-:Y:S01]  /*ddf0*/  @P0 IADD3 R2, P1, R31, UR4, RZ ;  /* 0x000000041f020c10 */ /* 0x000fe2000ff3e0ff */
[----:B------:R-:W-:-:S03]  /*de00*/  ULDC UR4, c[0x0][0x320] ;  /* 0x0000c80000047ab9 */ /* 0x000fc60000000800 */
[----:B------:R-:W-:-:S05]  /*de10*/  @P0 IADD3.X R3, R33, UR5, RZ, P1, !PT ;  /* 0x0000000521030c10 */ /* 0x000fca0008ffe4ff */
[----:B------:R3:W4:Y:S01]  /*de20*/  @P0 LDG.E R28, desc[UR36][R2.64] ;  /* 0x00000024021c0981 */ /* 0x000722000c1e1900 */
[----:B-1----:R-:W-:-:S04]  /*de30*/  LOP3.LUT R20, R20, 0x7f, RZ, 0xc0, !PT ;  /* 0x0000007f14147812 */ /* 0x002fc800078ec0ff */
[----:B------:R-:W-:Y:S02]  /*de40*/  SHF.R.U32.HI R0, RZ, 0x3, R20 ;  /* 0x00000003ff007819 */ /* 0x000fe40000011614 */
[----:B------:R-:W1:Y:S01]  /*de50*/  S2R R20, SR_TID.X ;  /* 0x0000000000147919 */ /* 0x000e620000002100 */
[----:B0-----:R-:W-:-:S13]  /*de60*/  ISETP.NE.AND P2, PT, R8, 0x1, PT ;  /* 0x000000010800780c */ /* 0x001fda0003f45270 */
[----:B------:R-:W0:Y:S08]  /*de70*/  @P2 LDC R6, c[0x0][0x434] ;  /* 0x00010d00ff062b82 */ /* 0x000e300000000800 */
[----:B---3--:R-:W3:Y:S01]  /*de80*/  @P2 LDC R2, c[0x0][0x438] ;  /* 0x00010e00ff022b82 */ /* 0x008ee20000000800 */
[----:B-1----:R-:W-:-:S05]  /*de90*/  IMAD.SHL.U32 R20, R20, 0x10, RZ ;  /* 0x0000001014147824 */ /* 0x002fca00078e00ff */
[----:B------:R-:W-:Y:S02]  /*dea0*/  LOP3.LUT R20, R0, 0x70, R20, 0xf8, !PT ;  /* 0x0000007000147812 */ /* 0x000fe400078ef814 */
[----:B------:R-:W-:-:S04]  /*deb0*/  LOP3.LUT R23, R23, 0xffff7fff, RZ, 0xc0, !PT ;  /* 0xffff7fff17177812 */ /* 0x000fc800078ec0ff */
[----:B------:R-:W-:-:S04]  /*dec0*/  @P2 LOP3.LUT R23, R23, 0x8000, RZ, 0xfc, !PT ;  /* 0x0000800017172812 */ /* 0x000fc800078efcff */
[----:B------:R-:W-:Y:S01]  /*ded0*/  LOP3.LUT R23, R23, 0xffffffef, RZ, 0xc0, !PT ;  /* 0xffffffef17177812 */ /* 0x000fe200078ec0ff */
[----:B------:R-:W-:Y:S01]  /*dee0*/  IMAD.MOV.U32 R36, RZ, RZ, RZ ;  /* 0x000000ffff247224 */ /* 0x000fe200078e00ff */
[----:B------:R-:W-:Y:S01]  /*def0*/  UMOV UR5, 0xffffffff ;  /* 0xffffffff00057882 */ /* 0x000fe20000000000 */
[----:B------:R-:W-:Y:S01]  /*df00*/  LOP3.LUT R18, R18, 0xffff, RZ, 0xc0, !PT ;  /* 0x0000ffff12127812 */ /* 0x000fe200078ec0ff */
[----:B--2---:R-:W-:-:S04]  /*df10*/  VIADD R0, R21, 0xffffffff ;  /* 0xffffffff15007836 */ /* 0x004fc80000000000 */
[----:B------:R-:W-:-:S05]  /*df20*/  IMAD R37, R0, 0x60, R20 ;  /* 0x0000006000257824 */ /* 0x000fca00078e0214 */
[----:B------:R-:W-:-:S04]  /*df30*/  ISETP.GE.AND P0, PT, R37, R25, PT ;  /* 0x000000192500720c */ /* 0x000fc80003f06270 */
[----:B------:R-:W-:Y:S01]  /*df40*/  ISETP.GT.U32.OR P0, PT, R20, 0x5f, P0 ;  /* 0x0000005f1400780c */ /* 0x000fe20000704470 */
[----:B------:R-:W1:Y:S01]  /*df50*/  S2R R21, SR_TID.X ;  /* 0x0000000000157919 */ /* 0x000e620000002100 */
[----:B------:R-:W-:-:S11]  /*df60*/  IMAD.IADD R37, R37, 0x1, R32 ;  /* 0x0000000125257824 */ /* 0x000fd600078e0220 */
[----:B------:R-:W2:Y:S01]  /*df70*/  @!P0 LDC.64 R4, c[0x0][0x428] ;  /* 0x00010a00ff048b82 */ /* 0x000ea20000000a00 */
[----:B0-----:R-:W-:Y:S01]  /*df80*/  @P2 IMAD.HI.U32 R3, R37, R6, RZ ;  /* 0x0000000625032227 */ /* 0x001fe200078e00ff */
[----:B----4-:R-:W-:-:S03]  /*df90*/  SHF.R.S32.HI R33, RZ, 0x1f, R28 ;  /* 0x0000001fff217819 */ /* 0x010fc6000001141c */
[----:B------:R-:W-:Y:S01]  /*dfa0*/  IMAD.MOV.U32 R6, RZ, RZ, R37 ;  /* 0x000000ffff067224 */ /* 0x000fe200078e0025 */
[----:B---3--:R-:W-:-:S04]  /*dfb0*/  @P2 SHF.R.U32.HI R6, RZ, R2, R3 ;  /* 0x00000002ff062219 */ /* 0x008fc80000011603 */
[--C-:B------:R-:W-:Y:S01]  /*dfc0*/  @!P0 SHF.R.S32.HI R3, RZ, 0x1f, R6.reuse ;  /* 0x0000001fff038819 */ /* 0x100fe20000011406 */
[----:B------:R-:W-:Y:S02]  /*dfd0*/  @!P0 IMAD.MOV.U32 R2, RZ, RZ, R6 ;  /* 0x000000ffff028224 */ /* 0x000fe400078e0006 */
[-C--:B--2---:R-:W-:Y:S02]  /*dfe0*/  @!P0 IMAD R7, R33, R4.reuse, RZ ;  /* 0x0000000421078224 */ /* 0x084fe400078e02ff */
[----:B------:R-:W-:-:S04]  /*dff0*/  @!P0 IMAD.WIDE.U32 R2, R28, R4, R2 ;  /* 0x000000041c028225 */ /* 0x000fc800078e0002 */
[----:B------:R-:W-:Y:S02]  /*e000*/  @!P0 IMAD R7, R28, R5, R7 ;  /* 0x000000051c078224 */ /* 0x000fe400078e0207 */
[----:B------:R-:W0:Y:S01]  /*e010*/  @!P0 LDC.64 R4, c[0x0][0x418] ;  /* 0x00010600ff048b82 */ /* 0x000e220000000a00 */
[----:B-1----:R-:W-:-:S05]  /*e020*/  IMAD.SHL.U32 R21, R21, 0x8, RZ ;  /* 0x0000000815157824 */ /* 0x002fca00078e00ff */
[----:B------:R-:W-:-:S04]  /*e030*/  LOP3.LUT R21, R21, 0x38, RZ, 0xc0, !PT ;  /* 0x0000003815157812 */ /* 0x000fc800078ec0ff */
[----:B------:R-:W-:-:S04]  /*e040*/  LOP3.LUT R10, R21, 0x40, RZ, 0xfc, !PT ;  /* 0x00000040150a7812 */ /* 0x000fc800078efcff */
[----:B------:R-:W-:Y:S01]  /*e050*/  ISETP.GE.AND P3, PT, R10, UR4, PT ;  /* 0x000000040a007c0c */ /* 0x000fe2000bf66270 */
[----:B------:R-:W-:Y:S01]  /*e060*/  @!P0 IMAD.IADD R7, R3, 0x1, R7 ;  /* 0x0000000103078824 */ /* 0x000fe200078e0207 */
[----:B------:R-:W-:Y:S02]  /*e070*/  LOP3.LUT R9, R21, 0x80, RZ, 0xfc, !PT ;  /* 0x0000008015097812 */ /* 0x000fe400078efcff */
[----:B0-----:R-:W-:-:S04]  /*e080*/  @!P0 LEA R4, P1, R2, R4, 0x2 ;  /* 0x0000000402048211 */ /* 0x001fc800078210ff */
[----:B------:R-:W-:Y:S02]  /*e090*/  @!P0 LEA.HI.X R5, R2, R5, R7, 0x2, P1 ;  /* 0x0000000502058211 */ /* 0x000fe400008f1407 */
[----:B------:R-:W-:-:S03]  /*e0a0*/  ISETP.GE.AND P1, PT, R9, UR4, PT ;  /* 0x0000000409007c0c */ /* 0x000fc6000bf26270 */
[----:B------:R-:W-:Y:S01]  /*e0b0*/  @P3 LOP3.LUT R23, R23, 0x10, RZ, 0xfc, !PT ;  /* 0x0000001017173812 */ /* 0x000fe200078efcff */
[----:B------:R-:W-:Y:S01]  /*e0c0*/  IMAD.MOV R2, RZ, RZ, -R6 ;  /* 0x000000ffff027224 */ /* 0x000fe200078e0a06 */
[----:B------:R-:W-:Y:S01]  /*e0d0*/  ISETP.GE.AND P2, PT, R21, UR4, PT ;  /* 0x0000000415007c0c */ /* 0x000fe2000bf46270 */
[----:B------:R0:W5:Y:S01]  /*e0e0*/  @!P0 LDG.E R36, desc[UR36][R4.64] ;  /* 0x0000002404248981 */ /* 0x000162000c1e1900 */
[----:B------:R-:W-:Y:S01]  /*e0f0*/  LOP3.LUT R23, R23, 0xfffffffe, RZ, 0xc0, !PT ;  /* 0xfffffffe17177812 */ /* 0x000fe200078ec0ff */
[----:B------:R-:W-:Y:S01]  /*e100*/  IMAD R37, R8, R2, R37 ;  /* 0x0000000208257224 */ /* 0x000fe200078e0225 */
[----:B------:R-:W-:Y:S02]  /*e110*/  LOP3.LUT R8, R21, 0xc0, RZ, 0xfc, !PT ;  /* 0x000000c015087812 */ /* 0x000fe400078efcff */
[----:B------:R-:W-:Y:S02]  /*e120*/  LOP3.LUT R23, R23, 0xfffffff7, RZ, 0xc0, !PT ;  /* 0xfffffff717177812 */ /* 0x000fe400078ec0ff */
[----:B------:R-:W-:-:S02]  /*e130*/  ISETP.GE.AND P0, PT, R8, UR4, PT ;  /* 0x0000000408007c0c */ /* 0x000fc4000bf06270 */
[----:B------:R-:W-:-:S04]  /*e140*/  @P1 LOP3.LUT R23, R23, 0x8, RZ, 0xfc, !PT ;  /* 0x0000000817171812 */ /* 0x000fc800078efcff */
[----:B------:R-:W-:-:S04]  /*e150*/  @P2 LOP3.LUT R23, R23, 0x1, RZ, 0xfc, !PT ;  /* 0x0000000117172812 */ /* 0x000fc800078efcff */
[----:B------:R-:W-:Y:S01]  /*e160*/  LOP3.LUT R23, R23, 0xfffffffb, RZ, 0xc0, !PT ;  /* 0xfffffffb17177812 */ /* 0x000fe200078ec0ff */
[----:B------:R-:W-:-:S03]  /*e170*/  IMAD.U32 R2, RZ, RZ, UR38 ;  /* 0x00000026ff027e24 */ /* 0x000fc6000f8e00ff */
[----:B------:R-:W-:Y:S01]  /*e180*/  @P0 LOP3.LUT R23, R23, 0x4, RZ, 0xfc, !PT ;  /* 0x0000000417170812 */ /* 0x000fe200078efcff */
[----:B0-----:R-:W-:Y:S06]  /*e190*/  BRA.DIV UR5, `(.L_x_1208) ;  /* 0x0000004a05707947 */ /* 0x001fec000b800000 */
.L_x_1279:
[----:B------:R-:W-:Y:S02]  /*e1a0*/  SEL R3, RZ, 0x1, P2 ;  /* 0x00000001ff037807 */ /* 0x000fe40001000000 */
[----:B------:R-:W-:Y:S02]  /*e1b0*/  ISETP.NE.AND P0, PT, R2, 0x3, PT ;  /* 0x000000030200780c */ /* 0x000fe40003f05270 */
[----:B------:R-:W-:Y:S01]  /*e1c0*/  ISETP.GT.U32.AND P1, PT, R20, 0x5f, PT ;  /* 0x0000005f1400780c */ /* 0x000fe20003f24070 */
[----:B------:R0:W-:Y:S01]  /*e1d0*/  STL [R1+0x24], R3 ;  /* 0x0000240301007387 */ /* 0x0001e20000100800 */
[----:B------:R-:W-:-:S09]  /*e1e0*/  LOP3.LUT R23, R23, 0xfffffbff, RZ, 0xc0, !PT ;  /* 0xfffffbff17177812 */ /* 0x000fd200078ec0ff */
[----:B------:R-:W-:-:S04]  /*e1f0*/  @P0 LOP3.LUT R23, R23, 0x400, RZ, 0xfc, !PT ;  /* 0x0000040017170812 */ /* 0x000fc800078efcff */
[----:B------:R-:W-:-:S04]  /*e200*/  LOP3.LUT R23, R23, 0xffffffdf, RZ, 0xc0, !PT ;  /* 0xffffffdf17177812 */ /* 0x000fc800078ec0ff */
[----:B------:R-:W-:Y:S01]  /*e210*/  @P1 LOP3.LUT R23, R23, 0x20, RZ, 0xfc, !PT ;  /* 0x0000002017171812 */ /* 0x000fe200078efcff */
[----:B0-----:R-:W-:Y:S06]  /*e220*/  @!P0 BRA `(.L_x_1209) ;  /* 0x0000000000048947 */ /* 0x001fec0003800000 */
[----:B------:R-:W-:Y:S01]  /*e230*/  BPT.TRAP 0x1 ;  /* 0x000000040000795c */ /* 0x000fe20000300000 */
.L_x_1209:
[----:B------:R-:W-:Y:S01]  /*e240*/  IMAD R31, R0, -0x60, R25 ;  /* 0xffffffa0001f7824 */ /* 0x000fe200078e0219 */
[----:B------:R-:W-:Y:S01]  /*e250*/  SHF.L.U32 R0, R27, 0x1f, RZ ;  /* 0x0000001f1b007819 */ /* 0x000fe200000006ff */
[----:B------:R-:W-:Y:S01]  /*e260*/  IMAD R25, R24, 0x8, R22 ;  /* 0x0000000818197824 */ /* 0x000fe200078e0216 */
[----:B------:R-:W-:Y:S03]  /*e270*/  BSSY B0, `(.L_x_1210) ;  /* 0x0000003000007945 */ /* 0x000fe60003800000 */
[----:B------:R-:W0:Y:S02]  /*e280*/  SYNCS.PHASECHK.TRANS64.TRYWAIT P0, [R25+URZ+0x32440], R0 ;  /* 0x03244000190075a7 */ /* 0x000e24000800017f */
[----:B0-----:R-:W-:Y:S05]  /*e290*/  @!P0 BRA `(.L_x_1211) ;  /* 0x0000004800648947 */ /* 0x001fea0003800000 */
.L_x_1280:
[----:B------:R-:W-:Y:S05]  /*e2a0*/  BSYNC B0 ;  /* 0x0000000000007941 */ /* 0x000fea0003800000 */
.L_x_1210:
        /* <DEDUP_REMOVED lines=87> */
.L_x_1294:
        /* <DEDUP_REMOVED lines=10> */
.L_x_1213:
        /* <DEDUP_REMOVED lines=10> */
.L_x_1214:
[----:B------:R1:W5:Y:S01]  /*e960*/  LDL.LU R0, [R1] ;  /* 0x0000000001007983 */ /* 0x0003620000300800 */
[----:B------:R-:W-:Y:S01]  /*e970*/  LOP3.LUT P0, RZ, R23, 0x40, RZ, 0xc0, !PT ;  /* 0x0000004017ff7812 */ /* 0x000fe2000780c0ff */
[----:B------:R1:W-:-:S12]  /*e980*/  SYNCS.ARRIVE.TRANS64.A1T0 RZ, [R25+URZ+0x32430], RZ ;  /* 0x032430ff19ff79a7 */ /* 0x0003d8000810003f */
[----:B------:R-:W-:Y:S05]  /*e990*/  WARPSYNC.ALL ;  /* 0x0000000000007948 */ /* 0x000fea0003800000 */
[----:B------:R-:W-:Y:S01]  /*e9a0*/  SEL R34, R34, RZ, !P0 ;  /* 0x000000ff22227207 */ /* 0x000fe20004000000 */
[----:B------:R-:W-:Y:S01]  /*e9b0*/  BSSY B6, `(.L_x_1215) ;  /* 0x0000019000067945 */ /* 0x000fe20003800000 */
[----:B------:R-:W-:Y:S01]  /*e9c0*/  BAR.SYNC.DEFER_BLOCKING 0x8, 0x180 ;  /* 0x0206000000007b1d */ /* 0x000fe20000010000 */
[----:B-----5:R-:W-:-:S05]  /*e9d0*/  SEL R0, R0, RZ, !P0 ;  /* 0x000000ff00007207 */ /* 0x020fca0004000000 */
[----:B------:R2:W-:Y:S02]  /*e9e0*/  STL [R1+0x8], R0 ;  /* 0x0000080001007387 */ /* 0x0005e40000100800 */
[----:B--2---:R-:W-:-:S05]  /*e9f0*/  VIADD R0, R22, 0x18400 ;  /* 0x0001840016007836 */ /* 0x004fca0000000000 */
[----:B------:R-:W-:Y:S02]  /*ea00*/  LOP3.LUT P0, RZ, R0, 0x3ff, RZ, 0xc0, !PT ;  /* 0x000003ff00ff7812 */ /* 0x000fe4000780c0ff */
[----:B------:R-:W-:-:S05]  /*ea10*/  SHF.R.S32.HI R0, RZ, 0x1f, R35 ;  /* 0x0000001fff007819 */ /* 0x000fca0000011423 */
[----:B------:R2:W-:Y:S06]  /*ea20*/  STL [R1], R0 ;  /* 0x0000000001007387 */ /* 0x0005ec0000100800 */
[----:B------:R-:W-:Y:S05]  /*ea30*/  @!P0 BRA `(.L_x_1216) ;  /* 0x0000000000408947 */ /* 0x000fea0003800000 */
[----:B0-----:R-:W-:Y:S01]  /*ea40*/  MOV R2, 0x0 ;  /* 0x0000000000027802 */ /* 0x001fe20000000f00 */
        /* <DEDUP_REMOVED lines=14> */
[----:B012---:R-:W-:Y:S05]  /*eb30*/  CALL.ABS.NOINC R2 ;  /* 0x0000000002007343 */ /* 0x007fea0003c00000 */
.L_x_1216:
[----:B------:R-:W-:Y:S05]  /*eb40*/  BSYNC B6 ;  /* 0x0000000000067941 */ /* 0x000fea0003800000 */
.L_x_1215:
[----:B------:R-:W3:Y:S01]  /*eb50*/  LDL R21, [R1] ;  /* 0x0000000001157983 */ /* 0x000ee20000100800 */
[----:B------:R-:W4:Y:S03]  /*eb60*/  LDC R7, c[0x0][0x448] ;  /* 0x00011200ff077b82 */ /* 0x000f260000000800 */
[----:B------:R-:W5:Y:S01]  /*eb70*/  LDL R20, [R1+0x8] ;  /* 0x0000080001147983 */ /* 0x000f620000100800 */
[----:B------:R-:W-:Y:S01]  /*eb80*/  IMAD.SHL.U32 R4, R17, 0x80, RZ ;  /* 0x0000008011047824 */ /* 0x000fe200078e00ff */
[----:B------:R-:W-:Y:S01]  /*eb90*/  ULDC.64 UR4, c[0x0][0x298] ;  /* 0x0000a60000047ab9 */ /* 0x000fe20000000a00 */
[----:B------:R-:W-:Y:S01]  /*eba0*/  LOP3.LUT R23, R23, 0xfffeffff, RZ, 0xc0, !PT ;  /* 0xfffeffff17177812 */ /* 0x000fe200078ec0ff */
[----:B0-----:R-:W0:Y:S01]  /*ebb0*/  S2R R2, SR_TID.X ;  /* 0x0000000000027919 */ /* 0x001e220000002100 */
[----:B------:R-:W1:Y:S01]  /*ebc0*/  S2R R3, SR_TID.X ;  /* 0x0000000000037919 */ /* 0x000e620000002100 */
[----:B----4-:R-:W-:-:S13]  /*ebd0*/  ISETP.NE.AND P0, PT, R7, 0x1, PT ;  /* 0x000000010700780c */ /* 0x010fda0003f05270 */
[----:B--2---:R-:W2:Y:S01]  /*ebe0*/  @P0 LDC R0, c[0x0][0x44c] ;  /* 0x00011300ff000b82 */ /* 0x004ea20000000800 */
[----:B------:R-:W-:Y:S02]  /*ebf0*/  @P0 LOP3.LUT R23, R23, 0x10000, RZ, 0xfc, !PT ;  /* 0x0001000017170812 */ /* 0x000fe400078efcff */
[----:B0-----:R-:W-:Y:S01]  /*ec00*/  LOP3.LUT R2, R2, 0x7f, RZ, 0xc0, !PT ;  /* 0x0000007f02027812 */ /* 0x001fe200078ec0ff */
[----:B-1----:R-:W-:-:S03]  /*ec10*/  IMAD.SHL.U32 R3, R3, 0x10, RZ ;  /* 0x0000001003037824 */ /* 0x002fc600078e00ff */
[----:B------:R-:W-:-:S04]  /*ec20*/  SHF.R.U32.HI R2, RZ, 0x3, R2 ;  /* 0x00000003ff027819 */ /* 0x000fc80000011602 */
[----:B------:R-:W-:Y:S02]  /*ec30*/  LOP3.LUT R3, R2, 0x70, R3, 0xf8, !PT ;  /* 0x0000007002037812 */ /* 0x000fe400078ef803 */
[----:B------:R-:W0:Y:S02]  /*ec40*/  @P0 LDC R2, c[0x0][0x450] ;  /* 0x00011400ff020b82 */ /* 0x000e240000000800 */
[----:B------:R-:W-:-:S05]  /*ec50*/  LOP3.LUT R17, R3, R4, RZ, 0xfc, !PT ;  /* 0x0000000403117212 */ /* 0x000fca00078efcff */
[----:B--2---:R-:W-:-:S04]  /*ec60*/  @P0 IMAD.HI.U32 R3, R17, R0, RZ ;  /* 0x0000000011030227 */ /* 0x004fc800078e00ff */
[----:B------:R-:W-:Y:S01]  /*ec70*/  IMAD.MOV.U32 R0, RZ, RZ, R17 ;  /* 0x000000ffff007224 */ /* 0x000fe200078e0011 */
[----:B0-----:R-:W-:Y:S01]  /*ec80*/  @P0 SHF.R.U32.HI R0, RZ, R2, R3 ;  /* 0x00000002ff000219 */ /* 0x001fe20000011603 */
[----:B------:R-:W-:-:S04]  /*ec90*/  IMAD.WIDE.U32 R2, R35, UR4, RZ ;  /* 0x0000000423027c25 */ /* 0x000fc8000f8e00ff */
[----:B---3--:R-:W-:Y:S02]  /*eca0*/  IMAD R5, R21, UR4, RZ ;  /* 0x0000000415057c24 */ /* 0x008fe4000f8e02ff */
[----:B------:R-:W0:Y:S02]  /*ecb0*/  S2R R21, SR_TID.X ;  /* 0x0000000000157919 */ /* 0x000e240000002100 */
[----:B------:R-:W-:Y:S01]  /*ecc0*/  IMAD R5, R35, UR5, R5 ;  /* 0x0000000523057c24 */ /* 0x000fe2000f8e0205 */
[----:B------:R-:W-:-:S03]  /*ecd0*/  ULDC.64 UR4, c[0x0][0x2d8] ;  /* 0x0000b60000047ab9 */ /* 0x000fc60000000a00 */
[----:B------:R-:W-:Y:S02]  /*ece0*/  IMAD.IADD R3, R3, 0x1, R5 ;  /* 0x0000000103037824 */ /* 0x000fe400078e0205 */
[----:B------:R-:W-:-:S04]  /*ecf0*/  IMAD.WIDE.U32 R2, R18, UR4, R2 ;  /* 0x0000000412027c25 */ /* 0x000fc8000f8e0002 */
[----:B------:R-:W-:Y:S01]  /*ed00*/  IMAD R3, R18, UR5, R3 ;  /* 0x0000000512037c24 */ /* 0x000fe2000f8e0203 */
[----:B------:R-:W-:Y:S02]  /*ed10*/  ULDC.64 UR4, c[0x0][0x2e0] ;  /* 0x0000b80000047ab9 */ /* 0x000fe40000000a00 */
[----:B-----5:R-:W-:Y:S02]  /*ed20*/  IMAD R5, R20, UR4, RZ ;  /* 0x0000000414057c24 */ /* 0x020fe4000f8e02ff */
[C---:B------:R-:W-:Y:S01]  /*ed30*/  IMAD.WIDE.U32 R2, R34.reuse, UR4, R2 ;  /* 0x0000000422027c25 */ /* 0x040fe2000f8e0002 */
[----:B------:R-:W1:Y:S03]  /*ed40*/  S2R R20, SR_TID.X ;  /* 0x0000000000147919 */ /* 0x000e660000002100 */
[----:B------:R-:W-:Y:S01]  /*ed50*/  IMAD R5, R34, UR5, R5 ;  /* 0x0000000522057c24 */ /* 0x000fe2000f8e0205 */
[----:B------:R-:W-:-:S03]  /*ed60*/  ULDC.64 UR4, c[0x0][0x2d0] ;  /* 0x0000b40000047ab9 */ /* 0x000fc60000000a00 */
[----:B------:R-:W-:Y:S01]  /*ed70*/  IMAD.IADD R3, R3, 0x1, R5 ;  /* 0x0000000103037824 */ /* 0x000fe200078e0205 */
[----:B------:R-:W-:Y:S01]  /*ed80*/  SHF.R.S32.HI R5, RZ, 0x1f, R0 ;  /* 0x0000001fff057819 */ /* 0x000fe20000011400 */
[----:B------:R-:W-:Y:S01]  /*ed90*/  IMAD.WIDE.U32 R2, R0, UR4, R2 ;  /* 0x0000000400027c25 */ /* 0x000fe2000f8e0002 */
[----:B0-----:R-:W-:-:S03]  /*eda0*/  LOP3.LUT R21, R21, 0x7f, RZ, 0xc0, !PT ;  /* 0x0000007f15157812 */ /* 0x001fc600078ec0ff */
[----:B------:R-:W-:Y:S01]  /*edb0*/  IMAD R5, R5, UR4, RZ ;  /* 0x0000000405057c24 */ /* 0x000fe2000f8e02ff */
[----:B------:R-:W-:-:S03]  /*edc0*/  SHF.R.U32.HI R21, RZ, 0x3, R21 ;  /* 0x00000003ff157819 */ /* 0x000fc60000011615 */
[----:B------:R-:W-:Y:S01]  /*edd0*/  IMAD R5, R0, UR5, R5 ;  /* 0x0000000500057c24 */ /* 0x000fe2000f8e0205 */
[----:B------:R-:W-:Y:S01]  /*ede0*/  ULDC.64 UR4, c[0x0][0x2c8] ;  /* 0x0000b20000047ab9 */ /* 0x000fe20000000a00 */
[----:B------:R-:W-:Y:S02]  /*edf0*/  IMAD.MOV R0, RZ, RZ, -R0 ;  /* 0x000000ffff007224 */ /* 0x000fe400078e0a00 */
[----:B------:R-:W-:Y:S02]  /*ee00*/  IMAD.IADD R3, R3, 0x1, R5 ;  /* 0x0000000103037824 */ /* 0x000fe400078e0205 */
[----:B------:R-:W-:-:S04]  /*ee10*/  IMAD R0, R7, R0, R17 ;  /* 0x0000000007007224 */ /* 0x000fc800078e0211 */
[----:B------:R-:W-:Y:S01]  /*ee20*/  IMAD.WIDE.U32 R2, R0, UR4, R2 ;  /* 0x0000000400027c25 */ /* 0x000fe2000f8e0002 */
[----:B------:R-:W-:-:S03]  /*ee30*/  SHF.R.S32.HI R5, RZ, 0x1f, R0 ;  /* 0x0000001fff057819 */ /* 0x000fc60000011400 */
[----:B-1----:R-:W-:Y:S02]  /*ee40*/  IMAD.SHL.U32 R20, R20, 0x8, RZ ;  /* 0x0000000814147824 */ /* 0x002fe400078e00ff */
[----:B------:R-:W-:-:S03]  /*ee50*/  IMAD R5, R5, UR4, RZ ;  /* 0x0000000405057c24 */ /* 0x000fc6000f8e02ff */
[----:B------:R-:W-:Y:S01]  /*ee60*/  LOP3.LUT R20, R20, 0x38, RZ, 0xc0, !PT ;  /* 0x0000003814147812 */ /* 0x000fe200078ec0ff */
[----:B------:R-:W-:Y:S01]  /*ee70*/  IMAD R5, R0, UR5, R5 ;  /* 0x0000000500057c24 */ /* 0x000fe2000f8e0205 */
[----:B------:R-:W-:Y:S02]  /*ee80*/  ULDC.64 UR4, c[0x0][0x280] ;  /* 0x0000a00000047ab9 */ /* 0x000fe40000000a00 */
[----:B------:R-:W-:Y:S01]  /*ee90*/  LEA R0, P0, R2, UR4, 0x1 ;  /* 0x0000000402007c11 */ /* 0x000fe2000f8008ff */
[----:B------:R-:W-:Y:S01]  /*eea0*/  IMAD.IADD R5, R3, 0x1, R5 ;  /* 0x0000000103057824 */ /* 0x000fe200078e0205 */
[----:B------:R-:W-:-:S04]  /*eeb0*/  ULDC UR4, c[0x0][0x2b8] ;  /* 0x0000ae0000047ab9 */ /* 0x000fc80000000800 */
[----:B------:R-:W-:Y:S01]  /*eec0*/  LEA.HI.X R5, R2, UR5, R5, 0x1, P0 ;  /* 0x0000000502057c11 */ /* 0x000fe200080f0c05 */
[----:B------:R-:W-:Y:S01]  /*eed0*/  UMOV UR5, 0xffffffff ;  /* 0xffffffff00057882 */ /* 0x000fe20000000000 */
[----:B------:R-:W-:Y:S02]  /*eee0*/  ISETP.GE.AND P0, PT, R20, UR4, PT ;  /* 0x0000000414007c0c */ /* 0x000fe4000bf06270 */
[----:B------:R-:W-:Y:S11]  /*eef0*/  BRA.DIV UR5, `(.L_x_1217) ;  /* 0x0000004605607947 */ /* 0x000ff6000b800000 */
[----:B------:R-:W2:Y:S01]  /*ef00*/  LDL.LU R2, [R1+0x4] ;  /* 0x0000040001027983 */ /* 0x000ea20000300800 */
[----:B------:R-:W2:Y:S03]  /*ef10*/  LDC R3, c[0x0][0x448] ;  /* 0x00011200ff037b82 */ /* 0x000ea60000000800 */
[----:B------:R-:W0:Y:S01]  /*ef20*/  SHFL.IDX PT, R10, R0, RZ, 0x181f ;  /* 0x00181fff000a7589 */ /* 0x000e2200000e0000 */
[----:B------:R-:W-:-:S03]  /*ef30*/  IMAD.IADD R4, R21, 0x1, R4 ;  /* 0x0000000115047824 */ /* 0x000fc600078e0204 */
[----:B------:R-:W-:Y:S01]  /*ef40*/  SHFL.IDX PT, R7, R0, 0x1, 0x181f ;  /* 0x00381f0000077f89 */ /* 0x000fe200000e0000 */
[----:B------:R-:W-:-:S03]  /*ef50*/  VIADD R8, R4, 0x10 ;  /* 0x0000001004087836 */ /* 0x000fc60000000000 */
[----:B------:R-:W-:Y:S04]  /*ef60*/  SHFL.IDX PT, R11, R0, 0x2, 0x181f ;  /* 0x00581f00000b7f89 */ /* 0x000fe800000e0000 */
[----:B------:R-:W-:Y:S01]  /*ef70*/  SHFL.IDX PT, R12, R0, 0x3, 0x181f ;  /* 0x00781f00000c7f89 */ /* 0x000fe200000e0000 */
[----:B------:R-:W-:Y:S01]  /*ef80*/  LOP3.LUT R23, R23, 0xffffdfff, RZ, 0xc0, !PT ;  /* 0xffffdfff17177812 */ /* 0x000fe200078ec0ff */
[----:B--2---:R-:W-:Y:S02]  /*ef90*/  IMAD R6, R2, R3, RZ ;  /* 0x0000000302067224 */ /* 0x004fe400078e02ff */
[----:B------:R-:W1:Y:S03]  /*efa0*/  SHFL.IDX PT, R3, R5, RZ, 0x181f ;  /* 0x00181fff05037589 */ /* 0x000e6600000e0000 */
[-C--:B------:R-:W-:Y:S01]  /*efb0*/  ISETP.GE.AND P6, PT, R4, R6.reuse, PT ;  /* 0x000000060400720c */ /* 0x080fe20003fc6270 */
[----:B------:R-:W2:Y:S01]  /*efc0*/  SHFL.IDX PT, R2, R5, 0x1, 0x181f ;  /* 0x00381f0005027f89 */ /* 0x000ea200000e0000 */
[----:B------:R-:W-:-:S11]  /*efd0*/  ISETP.GE.AND P5, PT, R8, R6, PT ;  /* 0x000000060800720c */ /* 0x000fd60003fa6270 */
[----:B0-----:R-:W-:-:S05]  /*efe0*/  @!P6 LEA R10, P1, R20, R10, 0x1 ;  /* 0x0000000a140ae211 */ /* 0x001fca00078208ff */
[----:B-1----:R-:W-:Y:S01]  /*eff0*/  @!P6 IMAD.X R3, RZ, RZ, R3, P1 ;  /* 0x000000ffff03e224 */ /* 0x002fe200008e0603 */
[----:B------:R-:W-:Y:S01]  /*f000*/  @!P5 LEA R7, P1, R20, R7, 0x1 ;  /* 0x000000071407d211 */ /* 0x000fe200078208ff */
[----:B------:R-:W-:-:S04]  /*f010*/  VIADD R8, R4, 0x20 ;  /* 0x0000002004087836 */ /* 0x000fc80000000000 */
[----:B--2---:R-:W-:Y:S02]  /*f020*/  @!P5 IMAD.X R9, RZ, RZ, R2, P1 ;  /* 0x000000ffff09d224 */ /* 0x004fe400008e0602 */
[----:B------:R-:W0:Y:S01]  /*f030*/  SHFL.IDX PT, R2, R5, 0x2, 0x181f ;  /* 0x00581f0005027f89 */ /* 0x000e2200000e0000 */
[----:B------:R-:W-:-:S13]  /*f040*/  ISETP.GE.AND P3, PT, R8, R6, PT ;  /* 0x000000060800720c */ /* 0x000fda0003f66270 */
[----:B------:R-:W-:-:S05]  /*f050*/  @!P3 LEA R11, P1, R20, R11, 0x1 ;  /* 0x0000000b140bb211 */ /* 0x000fca00078208ff */
[----:B0-----:R-:W-:Y:S02]  /*f060*/  @!P3 IMAD.X R8, RZ, RZ, R2, P1 ;  /* 0x000000ffff08b224 */ /* 0x001fe400008e0602 */
[----:B------:R-:W-:-:S05]  /*f070*/  VIADD R2, R4, 0x30 ;  /* 0x0000003004027836 */ /* 0x000fca0000000000 */
[----:B------:R-:W-:Y:S01]  /*f080*/  ISETP.GE.AND P2, PT, R2, R6, PT ;  /* 0x000000060200720c */ /* 0x000fe20003f46270 */
[----:B------:R-:W-:-:S05]  /*f090*/  VIADD R2, R4, 0x40 ;  /* 0x0000004004027836 */ /* 0x000fca0000000000 */
[----:B------:R-:W-:Y:S02]  /*f0a0*/  ISETP.GE.AND P4, PT, R2, R6, PT ;  /* 0x000000060200720c */ /* 0x000fe40003f86270 */
[----:B------:R-:W0:Y:S05]  /*f0b0*/  SHFL.IDX PT, R2, R5, 0x3, 0x181f ;  /* 0x00781f0005027f89 */ /* 0x000e2a00000e0000 */
[----:B------:R-:W-:Y:S02]  /*f0c0*/  @!P2 LEA R14, P1, R20, R12, 0x1 ;  /* 0x0000000c140ea211 */ /* 0x000fe400078208ff */
[----:B------:R-:W1:Y:S03]  /*f0d0*/  SHFL.IDX PT, R12, R0, 0x4, 0x181f ;  /* 0x00981f00000c7f89 */ /* 0x000e6600000e0000 */
[----:B0-----:R-:W-:-:S02]  /*f0e0*/  @!P2 IMAD.X R13, RZ, RZ, R2, P1 ;  /* 0x000000ffff0da224 */ /* 0x001fc400008e0602 */
[----:B------:R-:W0:Y:S01]  /*f0f0*/  SHFL.IDX PT, R2, R5, 0x4, 0x181f ;  /* 0x00981f0005027f89 */ /* 0x000e2200000e0000 */
[----:B-1----:R-:W-:Y:S02]  /*f100*/  @!P4 LEA R15, P1, R20, R12, 0x1 ;  /* 0x0000000c140fc211 */ /* 0x002fe400078208ff */
[----:B------:R-:W-:-:S04]  /*f110*/  @P6 LOP3.LUT R23, R23, 0x2000, RZ, 0xfc, !PT ;  /* 0x0000200017176812 */ /* 0x000fc800078efcff */
[----:B------:R-:W-:Y:S01]  /*f120*/  LOP3.LUT R23, R23, 0xffffefff, RZ, 0xc0, !PT ;  /* 0xffffefff17177812 */ /* 0x000fe200078ec0ff */
[----:B0-----:R-:W-:Y:S02]  /*f130*/  @!P4 IMAD.X R12, RZ, RZ, R2, P1 ;  /* 0x000000ffff0cc224 */ /* 0x001fe400008e0602 */
[----:B------:R-:W-:-:S05]  /*f140*/  @!P6 IMAD.MOV.U32 R2, RZ, RZ, R10 ;  /* 0x000000ffff02e224 */ /* 0x000fca00078e000a */
[----:B------:R0:W-:Y:S01]  /*f150*/  @!P6 LDGSTS.E.BYPASS.LTC128B.128 [R26+0x18400], desc[UR36][R2.64], !P0 ;  /* 0x18400000021aefae */ /* 0x0001e2000c101d64 */
[----:B------:R-:W-:Y:S01]  /*f160*/  @P5 LOP3.LUT R23, R23, 0x1000, RZ, 0xfc, !PT ;  /* 0x0000100017175812 */ /* 0x000fe200078efcff */
[----:B0-----:R-:W-:Y:S02]  /*f170*/  @!P5 IMAD.MOV.U32 R2, RZ, RZ, R7 ;  /* 0x000000ffff02d224 */ /* 0x001fe400078e0007 */
[----:B------:R-:W-:-:S05]  /*f180*/  @!P5 IMAD.MOV.U32 R3, RZ, RZ, R9 ;  /* 0x000000ffff03d224 */ /* 0x000fca00078e0009 */
[----:B------:R0:W-:Y:S01]  /*f190*/  @!P5 LDGSTS.E.BYPASS.LTC128B.128 [R26+0x18c00], desc[UR36][R2.64], !P0 ;  /* 0x18c00000021adfae */ /* 0x0001e2000c101d64 */
[----:B------:R-:W-:-:S03]  /*f1a0*/  LOP3.LUT R23, R23, 0xfffff7ff, RZ, 0xc0, !PT ;  /* 0xfffff7ff17177812 */ /* 0x000fc600078ec0ff */
[----:B------:R-:W1:Y:S01]  /*f1b0*/  SHFL.IDX PT, R9, R0, 0x5, 0x181f ;  /* 0x00b81f0000097f89 */ /* 0x000e6200000e0000 */
[----:B0-----:R-:W-:Y:S02]  /*f1c0*/  @!P3 IMAD.MOV.U32 R2, RZ, RZ, R11 ;  /* 0x000000ffff02b224 */ /* 0x001fe400078e000b */
[----:B------:R-:W-:-:S05]  /*f1d0*/  @!P3 IMAD.MOV.U32 R3, RZ, RZ, R8 ;  /* 0x000000ffff03b224 */ /* 0x000fca00078e0008 */
[----:B------:R0:W-:Y:S01]  /*f1e0*/  @!P3 LDGSTS.E.BYPASS.LTC128B.128 [R26+0x19400], desc[UR36][R2.64], !P0 ;  /* 0x19400000021abfae */ /* 0x0001e2000c101d64 */
[----:B------:R-:W-:-:S03]  /*f1f0*/  @P3 LOP3.LUT R23, R23, 0x800, RZ, 0xfc, !PT ;  /* 0x0000080017173812 */ /* 0x000fc600078efcff */
[----:B------:R-:W2:Y:S01]  /*f200*/  SHFL.IDX PT, R8, R5, 0x5, 0x181f ;  /* 0x00b81f0005087f89 */ /* 0x000ea200000e0000 */
[----:B0-----:R-:W-:-:S03]  /*f210*/  VIADD R2, R4, 0x50 ;  /* 0x0000005004027836 */ /* 0x001fc60000000000 */
[----:B------:R-:W0:Y:S01]  /*f220*/  SHFL.IDX PT, R7, R0, 0x6, 0x181f ;  /* 0x00d81f0000077f89 */ /* 0x000e2200000e0000 */
[----:B------:R-:W-:Y:S01]  /*f230*/  @!P2 IMAD.MOV.U32 R3, RZ, RZ, R13 ;  /* 0x000000ffff03a224 */ /* 0x000fe200078e000d */
[----:B------:R-:W-:Y:S01]  /*f240*/  ISETP.GE.AND P3, PT, R2, R6, PT ;  /* 0x000000060200720c */ /* 0x000fe20003f66270 */
[----:B------:R-:W-:Y:S01]  /*f250*/  @!P2 IMAD.MOV.U32 R2, RZ, RZ, R14 ;  /* 0x000000ffff02a224 */ /* 0x000fe200078e000e */
[----:B------:R-:W-:-:S04]  /*f260*/  LOP3.LUT R23, R23, 0xfffffdff, RZ, 0xc0, !PT ;  /* 0xfffffdff17177812 */ /* 0x000fc800078ec0ff */
[----:B------:R3:W-:Y:S01]  /*f270*/  @!P2 LDGSTS.E.BYPASS.LTC128B.128 [R26+0x19c00], desc[UR36][R2.64], !P0 ;  /* 0x19c00000021aafae */ /* 0x0007e2000c101d64 */
[----:B------:R-:W-:-:S03]  /*f280*/  @P2 LOP3.LUT R23, R23, 0x200, RZ, 0xfc, !PT ;  /* 0x0000020017172812 */ /* 0x000fc600078efcff */
[----:B---3--:R-:W3:Y:S01]  /*f290*/  SHFL.IDX PT, R2, R5, 0x6, 0x181f ;  /* 0x00d81f0005027f89 */ /* 0x008ee200000e0000 */
[----:B------:R-:W-:-:S05]  /*f2a0*/  VIADD R3, R4, 0x60 ;  /* 0x0000006004037836 */ /* 0x000fca0000000000 */
[----:B------:R-:W-:Y:S02]  /*f2b0*/  ISETP.GE.AND P2, PT, R3, R6, PT ;  /* 0x000000060300720c */ /* 0x000fe40003f46270 */
[----:B-1----:R-:W-:-:S05]  /*f2c0*/  @!P3 LEA R9, P1, R20, R9, 0x1 ;  /* 0x000000091409b211 */ /* 0x002fca00078208ff */
[----:B--2---:R-:W-:-:S06]  /*f2d0*/  @!P3 IMAD.X R8, RZ, RZ, R8, P1 ;  /* 0x000000ffff08b224 */ /* 0x004fcc00008e0608 */
[----:B0-----:R-:W-:Y:S01]  /*f2e0*/  @!P2 LEA R7, P1, R20, R7, 0x1 ;  /* 0x000000071407a211 */ /* 0x001fe200078208ff */
[----:B------:R-:W-:-:S04]  /*f2f0*/  @!P4 IMAD.MOV.U32 R3, RZ, RZ, R12 ;  /* 0x000000ffff03c224 */ /* 0x000fc800078e000c */
[----:B---3--:R-:W-:Y:S02]  /*f300*/  @!P2 IMAD.X R10, RZ, RZ, R2, P1 ;  /* 0x000000ffff0aa224 */ /* 0x008fe400008e0602 */
[----:B------:R-:W-:-:S05]  /*f310*/  @!P4 IMAD.MOV.U32 R2, RZ, RZ, R15 ;  /* 0x000000ffff02c224 */ /* 0x000fca00078e000f */
[----:B------:R0:W-:Y:S01]  /*f320*/  @!P4 LDGSTS.E.BYPASS.LTC128B.128 [R26+0x1a400], desc[UR36][R2.64], !P0 ;  /* 0x1a400000021acfae */ /* 0x0001e2000c101d64 */
[----:B------:R-:W-:Y:S01]  /*f330*/  LOP3.LUT R23, R23, 0xfffffeff, RZ, 0xc0, !PT ;  /* 0xfffffeff17177812 */ /* 0x000fe200078ec0ff */
[----:B0-----:R-:W-:Y:S02]  /*f340*/  @!P3 IMAD.MOV.U32 R2, RZ, RZ, R9 ;  /* 0x000000ffff02b224 */ /* 0x001fe400078e0009 */
[----:B------:R-:W-:-:S05]  /*f350*/  @!P3 IMAD.MOV.U32 R3, RZ, RZ, R8 ;  /* 0x000000ffff03b224 */ /* 0x000fca00078e0008 */
[----:B------:R0:W-:Y:S04]  /*f360*/  @!P3 LDGSTS.E.BYPASS.LTC128B.128 [R26+0x1ac00], desc[UR36][R2.64], !P0 ;  /* 0x1ac00000021abfae */ /* 0x0001e8000c101d64 */
[----:B------:R-:W1:Y:S01]  /*f370*/  SHFL.IDX PT, R5, R5, 0x7, 0x181f ;  /* 0x00f81f0005057f89 */ /* 0x000e6200000e0000 */
[----:B0-----:R-:W-:Y:S02]  /*f380*/  @!P2 IMAD.MOV.U32 R2, RZ, RZ, R7 ;  /* 0x000000ffff02a224 */ /* 0x001fe400078e0007 */
[----:B------:R-:W-:Y:S01]  /*f390*/  @!P2 IMAD.MOV.U32 R3, RZ, RZ, R10 ;  /* 0x000000ffff03a224 */ /* 0x000fe200078e000a */
[----:B------:R-:W0:Y:S04]  /*f3a0*/  SHFL.IDX PT, R0, R0, 0x7, 0x181f ;  /* 0x00f81f0000007f89 */ /* 0x000e2800000e0000 */
[----:B------:R2:W-:Y:S01]  /*f3b0*/  @!P2 LDGSTS.E.BYPASS.LTC128B.128 [R26+0x1b400], desc[UR36][R2.64], !P0 ;  /* 0x1b400000021aafae */ /* 0x0005e2000c101d64 */
[----:B------:R-:W-:-:S04]  /*f3c0*/  @P4 LOP3.LUT R23, R23, 0x100, RZ, 0xfc, !PT ;  /* 0x0000010017174812 */ /* 0x000fc800078efcff */
[----:B------:R-:W-:-:S04]  /*f3d0*/  LOP3.LUT R23, R23, 0xffffff7f, RZ, 0xc0, !PT ;  /* 0xffffff7f17177812 */ /* 0x000fc800078ec0ff */
[----:B------:R-:W-:-:S04]  /*f3e0*/  @P3 LOP3.LUT R23, R23, 0x80, RZ, 0xfc, !PT ;  /* 0x0000008017173812 */ /* 0x000fc800078efcff */
[----:B------:R-:W-:-:S04]  /*f3f0*/  LOP3.LUT R23, R23, 0xffffffbf, RZ, 0xc0, !PT ;  /* 0xffffffbf17177812 */ /* 0x000fc800078ec0ff */
[----:B-12---:R-:W-:-:S07]  /*f400*/  @P2 LOP3.LUT R23, R23, 0x40, RZ, 0xfc, !PT ;  /* 0x0000004017172812 */ /* 0x006fce00078efcff */
.L_x_1311:
[----:B------:R-:W-:Y:S01]  /*f410*/  VIADD R4, R4, 0x70 ;  /* 0x0000007004047836 */ /* 0x000fe20000000000 */
[----:B------:R-:W-:-:S04]  /*f420*/  LOP3.LUT R23, R23, 0xffffbfff, RZ, 0xc0, !PT ;  /* 0xffffbfff17177812 */ /* 0x000fc800078ec0ff */
[----:B------:R-:W-:-:S13]  /*f430*/  ISETP.GE.AND P2, PT, R4, R6, PT ;  /* 0x000000060400720c */ /* 0x000fda0003f46270 */
[----:B0-----:R-:W-:Y:S02]  /*f440*/  @!P2 LEA R2, P1, R20, R0, 0x1 ;  /* 0x000000001402a211 */ /* 0x001fe400078208ff */
[----:B------:R-:W-:-:S03]  /*f450*/  @P2 LOP3.LUT R23, R23, 0x4000, RZ, 0xfc, !PT ;  /* 0x0000400017172812 */ /* 0x000fc600078efcff */
[----:B------:R-:W-:-:S05]  /*f460*/  @!P2 IMAD.X R3, RZ, RZ, R5, P1 ;  /* 0x000000ffff03a224 */ /* 0x000fca00008e0605 */
[----:B------:R-:W-:Y:S01]  /*f470*/  @!PT LDS RZ, [RZ] ;  /* 0x00000000fffff984 */ /* 0x000fe20000000800 */
[----:B------:R-:W-:Y:S01]  /*f480*/  @!PT LDS RZ, [RZ] ;  /* 0x00000000fffff984 */ /* 0x000fe20000000800 */
[----:B------:R-:W-:Y:S01]  /*f490*/  @!PT LDS RZ, [RZ] ;  /* 0x00000000fffff984 */ /* 0x000fe20000000800 */
[----:B------:R0:W-:Y:S01]  /*f4a0*/  @!P2 LDGSTS.E.BYPASS.LTC128B.128 [R26+0x1bc00], desc[UR36][R2.64], !P0 ;  /* 0x1bc00000021aafae */ /* 0x0001e2000c101d64 */
[----:B------:R-:W-:Y:S01]  /*f4b0*/  PLOP3.LUT P0, PT, PT, PT, PT, 0x80, 0x0 ;  /* 0x000000000000781c */ /* 0x000fe20003f0f070 */
[----:B------:R-:W-:-:S12]  /*f4c0*/  NOP ;  /* 0x0000000000007918 */ /* 0x000fd80000000000 */
.L_x_1218:
[----:B------:R-:W-:Y:S02]  /*f4d0*/  PLOP3.LUT P1, PT, P1, P0, PT, 0xa2, 0x0 ;  /* 0x000000000000781c */ /* 0x000fe40000f21472 */
[----:B------:R-:W-:-:S08]  /*f4e0*/  @P0 R2UR P1, UR4, R22 ;  /* 0x00000000160402ca */ /* 0x000fd00000020000 */
[----:B------:R-:W-:-:S05]  /*f4f0*/  @P0 PLOP3.LUT P0, PT, P1, PT, PT, 0x80, 0x0 ;  /* 0x000000000000081c */ /* 0x000fca0000f0f070 */
[----:B------:R-:W-:Y:S01]  /*f500*/  @!P1 SYNCS.ARRIVE.TRANS64.RED.A0T1 RZ, [UR4+0x32400], RZ ;  /* 0x032400ffffff99a7 */ /* 0x000fe20008200404 */
[----:B------:R-:W-:Y:S07]  /*f510*/  @!P1 ARRIVES.LDGSTSBAR.64.TRANSCNT [UR4+0x32400] ;  /* 0x03240000ff0099b0 */ /* 0x000fee0008000a84 */
[----:B------:R-:W-:Y:S05]  /*f520*/  @P0 BRA.U.ANY `(.L_x_1218) ;  /* 0xfffffffd00e80947 */ /* 0x000fea000393ffff */
[----:B------:R-:W-:Y:S01]  /*f530*/  NOP ;  /* 0x0000000000007918 */ /* 0x000fe20000000000 */
[----:B------:R-:W-:Y:S01]  /*f540*/  VIADD R0, R22, 0x22400 ;  /* 0x0002240016007836 */ /* 0x000fe20000000000 */
[----:B------:R1:W-:Y:S01]  /*f550*/  SYNCS.ARRIVE.TRANS64.A1T0 RZ, [R22+URZ+0x32400], RZ ;  /* 0x032400ff16ff79a7 */ /* 0x0003e2000810003f */
[----:B------:R-:W-:Y:S03]  /*f560*/  BSSY B6, `(.L_x_1219) ;  /* 0x0000013000067945 */ /* 0x000fe60003800000 */
[----:B------:R-:W-:-:S13]  /*f570*/  LOP3.LUT P0, RZ, R0, 0x3ff, RZ, 0xc0, !PT ;  /* 0x000003ff00ff7812 */ /* 0x000fda000780c0ff */
[----:B-1----:R-:W-:Y:S05]  /*f580*/  @!P0 BRA `(.L_x_1220) ;  /* 0x0000000000408947 */ /* 0x002fea0003800000 */
[----:B0-----:R-:W-:Y:S01]  /*f590*/  MOV R2, 0x0 ;  /* 0x0000000000027802 */ /* 0x001fe20000000f00 */
[----:B------:R-:W-:Y:S01]  /*f5a0*/  ULDC.64 UR6, c[0x4][0x98] ;  /* 0x0100260000067ab9 */ /* 0x000fe20000000a00 */
[----:B------:R-:W-:Y:S01]  /*f5b0*/  ULDC.64 UR8, c[0x4][0xa0] ;  /* 0x0100280000087ab9 */ /* 0x000fe20000000a00 */
[----:B------:R-:W-:Y:S01]  /*f5c0*/  ULDC.64 UR4, c[0x4][0x28] ;  /* 0x01000a0000047ab9 */ /* 0x000fe20000000a00 */
[----:B------:R-:W-:Y:S01]  /*f5d0*/  IMAD.U32 R4, RZ, RZ, UR6 ;  /* 0x00000006ff047e24 */ /* 0x000fe2000f8e00ff */
[----:B------:R-:W-:Y:S01]  /*f5e0*/  MOV R10, UR4 ;  /* 0x00000004000a7c02 */ /* 0x000fe20008000f00 */
        /* <DEDUP_REMOVED lines=10> */
.L_x_1220:
[----:B------:R-:W-:Y:S05]  /*f690*/  BSYNC B6 ;  /* 0x0000000000067941 */ /* 0x000fea0003800000 */
.L_x_1219:
[----:B------:R-:W2:Y:S01]  /*f6a0*/  LDL.LU R21, [R1] ;  /* 0x0000000001157983 */ /* 0x000ea20000300800 */
[----:B0-----:R-:W0:Y:S01]  /*f6b0*/  LDC R2, c[0x0][0x448] ;  /* 0x00011200ff027b82 */ /* 0x001e220000000800 */
[----:B------:R-:W-:Y:S02]  /*f6c0*/  ULDC.64 UR4, c[0x0][0x398] ;  /* 0x0000e60000047ab9 */ /* 0x000fe40000000a00 */
[----:B------:R-:W3:Y:S01]  /*f6d0*/  LDL.LU R20, [R1+0x8] ;  /* 0x0000080001147983 */ /* 0x000ee20000300800 */
[----:B0-----:R-:W-:-:S13]  /*f6e0*/  ISETP.NE.AND P6, PT, R2, 0x1, PT ;  /* 0x000000010200780c */ /* 0x001fda0003fc5270 */
[----:B------:R-:W0:Y:S08]  /*f6f0*/  @P6 LDC R3, c[0x0][0x44c] ;  /* 0x00011300ff036b82 */ /* 0x000e300000000800 */
[----:B------:R-:W1:Y:S01]  /*f700*/  @P6 LDC R2, c[0x0][0x450] ;  /* 0x00011400ff026b82 */ /* 0x000e620000000800 */
[----:B------:R-:W-:Y:S02]  /*f710*/  IMAD.MOV.U32 R0, RZ, RZ, R17 ;  /* 0x000000ffff007224 */ /* 0x000fe400078e0011 */
[----:B0-----:R-:W-:-:S05]  /*f720*/  @P6 IMAD.HI.U32 R3, R17, R3, RZ ;  /* 0x0000000311036227 */ /* 0x001fca00078e00ff */
[----:B-1----:R-:W-:Y:S01]  /*f730*/  @P6 SHF.R.U32.HI R0, RZ, R2, R3 ;  /* 0x00000002ff006219 */ /* 0x002fe20000011603 */
[----:B------:R-:W-:Y:S01]  /*f740*/  IMAD.WIDE.U32 R2, R35, UR4, RZ ;  /* 0x0000000423027c25 */ /* 0x000fe2000f8e00ff */
[----:B------:R-:W0:Y:S02]  /*f750*/  S2R R8, SR_TID.X ;  /* 0x0000000000087919 */ /* 0x000e240000002100 */
[----:B------:R-:W-:Y:S01]  /*f760*/  SHF.R.S32.HI R5, RZ, 0x1f, R0 ;  /* 0x0000001fff057819 */ /* 0x000fe20000011400 */
[----:B0-----:R-:W-:-:S05]  /*f770*/  IMAD.SHL.U32 R8, R8, 0x8, RZ ;  /* 0x0000000808087824 */ /* 0x001fca00078e00ff */
[----:B------:R-:W-:Y:S01]  /*f780*/  LOP3.LUT R8, R8, 0x38, RZ, 0xc0, !PT ;  /* 0x0000003808087812 */ /* 0x000fe200078ec0ff */
[----:B--2---:R-:W-:-:S04]  /*f790*/  IMAD R4, R21, UR4, RZ ;  /* 0x0000000415047c24 */ /* 0x004fc8000f8e02ff */
[----:B------:R-:W-:Y:S01]  /*f7a0*/  IMAD R4, R35, UR5, R4 ;  /* 0x0000000523047c24 */ /* 0x000fe2000f8e0204 */
[----:B------:R-:W-:-:S03]  /*f7b0*/  ULDC.64 UR4, c[0x0][0x3d8] ;  /* 0x0000f60000047ab9 */ /* 0x000fc60000000a00 */
[----:B------:R-:W-:Y:S02]  /*f7c0*/  IMAD.IADD R3, R3, 0x1, R4 ;  /* 0x0000000103037824 */ /* 0x000fe400078e0204 */
[----:B------:R-:W-:-:S04]  /*f7d0*/  IMAD.WIDE.U32 R2, R18, UR4, R2 ;  /* 0x0000000412027c25 */ /* 0x000fc8000f8e0002 */
[----:B------:R-:W-:Y:S01]  /*f7e0*/  IMAD R3, R18, UR5, R3 ;  /* 0x0000000512037c24 */ /* 0x000fe2000f8e0203 */
[----:B------:R-:W-:Y:S02]  /*f7f0*/  ULDC.64 UR4, c[0x0][0x3e0] ;  /* 0x0000f80000047ab9 */ /* 0x000fe40000000a00 */
[----:B---3--:R-:W-:Y:S02]  /*f800*/  IMAD R4, R20, UR4, RZ ;  /* 0x0000000414047c24 */ /* 0x008fe4000f8e02ff */
[----:B------:R-:W0:Y:S01]  /*f810*/  S2R R20, SR_TID.X ;  /* 0x0000000000147919 */ /* 0x000e220000002100 */
[----:B------:R-:W-:Y:S01]  /*f820*/  IMAD.WIDE.U32 R2, R34, UR4, R2 ;  /* 0x0000000422027c25 */ /* 0x000fe2000f8e0002 */
[----:B------:R-:W-:-:S03]  /*f830*/  ULDC UR4, c[0x0][0x448] ;  /* 0x0001120000047ab9 */ /* 0x000fc60000000800 */
[----:B------:R-:W-:-:S04]  /*f840*/  IMAD R4, R34, UR5, R4 ;  /* 0x0000000522047c24 */ /* 0x000fc8000f8e0204 */
[----:B------:R-:W-:Y:S02]  /*f850*/  IMAD.IADD R3, R3, 0x1, R4 ;  /* 0x0000000103037824 */ /* 0x000fe400078e0204 */
[----:B------:R-:W-:-:S04]  /*f860*/  IMAD.MOV R4, RZ, RZ, -R0 ;  /* 0x000000ffff047224 */ /* 0x000fc800078e0a00 */
[----:B------:R-:W-:Y:S01]  /*f870*/  IMAD R4, R4, UR4, R17 ;  /* 0x0000000404047c24 */ /* 0x000fe2000f8e0211 */
[----:B------:R-:W-:Y:S02]  /*f880*/  ULDC.64 UR4, c[0x0][0x3d0] ;  /* 0x0000f40000047ab9 */ /* 0x000fe40000000a00 */
[----:B------:R-:W-:Y:S02]  /*f890*/  IMAD R5, R5, UR4, RZ ;  /* 0x0000000405057c24 */ /* 0x000fe4000f8e02ff */
[----:B------:R-:W-:-:S04]  /*f8a0*/  IMAD.WIDE.U32 R2, R0, UR4, R2 ;  /* 0x0000000400027c25 */ /* 0x000fc8000f8e0002 */
[----:B------:R-:W-:Y:S01]  /*f8b0*/  IMAD R5, R0, UR5, R5 ;  /* 0x0000000500057c24 */ /* 0x000fe2000f8e0205 */
[----:B------:R-:W-:Y:S01]  /*f8c0*/  SHF.R.S32.HI R0, RZ, 0x1f, R4 ;  /* 0x0000001fff007819 */ /* 0x000fe20000011404 */
[----:B------:R-:W-:Y:S02]  /*f8d0*/  ULDC.64 UR4, c[0x0][0x3c8] ;  /* 0x0000f20000047ab9 */ /* 0x000fe40000000a00 */
[----:B------:R-:W-:Y:S02]  /*f8e0*/  IMAD.IADD R3, R3, 0x1, R5 ;  /* 0x0000000103037824 */ /* 0x000fe400078e0205 */
[----:B------:R-:W-:Y:S02]  /*f8f0*/  IMAD R0, R0, UR4, RZ ;  /* 0x0000000400007c24 */ /* 0x000fe4000f8e02ff */
[----:B0-----:R-:W-:Y:S02]  /*f900*/  IMAD.SHL.U32 R20, R20, 0x8, RZ ;  /* 0x0000000814147824 */ /* 0x001fe400078e00ff */
[----:B------:R-:W-:-:S02]  /*f910*/  IMAD R0, R4, UR5, R0 ;  /* 0x0000000504007c24 */ /* 0x000fc4000f8e0200 */
[----:B------:R-:W-:Y:S01]  /*f920*/  IMAD.WIDE.U32 R2, R4, UR4, R2 ;  /* 0x0000000404027c25 */ /* 0x000fe2000f8e0002 */
[----:B------:R-:W-:Y:S01]  /*f930*/  ULDC.64 UR4, c[0x0][0x390] ;  /* 0x0000e40000047ab9 */ /* 0x000fe20000000a00 */
[----:B------:R-:W-:Y:S02]  /*f940*/  LOP3.LUT R20, R20, 0x38, RZ, 0xc0, !PT ;  /* 0x0000003814147812 */ /* 0x000fe400078ec0ff */
[----:B------:R-:W-:Y:S01]  /*f950*/  IMAD.IADD R3, R3, 0x1, R0 ;  /* 0x0000000103037824 */ /* 0x000fe200078e0200 */
[----:B------:R-:W-:Y:S01]  /*f960*/  LEA R0, P0, R2, UR4, 0x1 ;  /* 0x0000000402007c11 */ /* 0x000fe2000f8008ff */
[----:B------:R-:W-:Y:S01]  /*f970*/  ULDC UR4, c[0x0][0x3b8] ;  /* 0x0000ee0000047ab9 */ /* 0x000fe20000000800 */
[C---:B------:R-:W-:Y:S02]  /*f980*/  LOP3.LUT R9, R20.reuse, 0x40, RZ, 0xfc, !PT ;  /* 0x0000004014097812 */ /* 0x040fe400078efcff */
[C---:B------:R-:W-:Y:S02]  /*f990*/  LOP3.LUT R7, R20.reuse, 0x80, RZ, 0xfc, !PT ;  /* 0x0000008014077812 */ /* 0x040fe400078efcff */
[----:B------:R-:W-:-:S02]  /*f9a0*/  LOP3.LUT R6, R20, 0xc0, RZ, 0xfc, !PT ;  /* 0x000000c014067812 */ /* 0x000fc400078efcff */
[----:B------:R-:W-:Y:S01]  /*f9b0*/  LEA.HI.X R4, R2, UR5, R3, 0x1, P0 ;  /* 0x0000000502047c11 */ /* 0x000fe200080f0c03 */
[----:B------:R-:W-:Y:S01]  /*f9c0*/  UMOV UR5, 0xffffffff ;  /* 0xffffffff00057882 */ /* 0x000fe20000000000 */
[----:B------:R-:W-:Y:S02]  /*f9d0*/  ISETP.GE.AND P4, PT, R8, UR4, PT ;  /* 0x0000000408007c0c */ /* 0x000fe4000bf86270 */
[----:B------:R-:W-:Y:S02]  /*f9e0*/  ISETP.GE.AND P3, PT, R9, UR4, PT ;  /* 0x0000000409007c0c */ /* 0x000fe4000bf66270 */
[----:B------:R-:W-:Y:S02]  /*f9f0*/  ISETP.GE.AND P2, PT, R7, UR4, PT ;  /* 0x0000000407007c0c */ /* 0x000fe4000bf46270 */
[----:B------:R-:W-:Y:S01]  /*fa00*/  ISETP.GE.AND P1, PT, R6, UR4, PT ;  /* 0x0000000406007c0c */ /* 0x000fe2000bf26270 */
[----:B------:R-:W-:-:S12]  /*fa10*/  BRA.DIV UR5, `(.L_x_1221) ;  /* 0x0000004605607947 */ /* 0x000fd8000b800000 */
[----:B------:R-:W0:Y:S01]  /*fa20*/  SHFL.IDX PT, R14, R0, RZ, 0x181f ;  /* 0x00181fff000e7589 */ /* 0x000e2200000e0000 */
[C---:B------:R-:W-:Y:S02]  /*fa30*/  LOP3.LUT P6, RZ, R23.reuse, 0x2000, RZ, 0xc0, !PT ;  /* 0x0000200017ff7812 */ /* 0x040fe400078cc0ff */
[----:B------:R-:W-:Y:S01]  /*fa40*/  LOP3.LUT P5, RZ, R23, 0x1000, RZ, 0xc0, !PT ;  /* 0x0000100017ff7812 */ /* 0x000fe200078ac0ff */
[----:B------:R-:W1:Y:S10]  /*fa50*/  SHFL.IDX PT, R2, R4, RZ, 0x181f ;  /* 0x00181fff04027589 */ /* 0x000e7400000e0000 */
[----:B0-----:R-:W-:-:S02]  /*fa60*/  @!P6 LEA R5, P0, R8, R14, 0x1 ;  /* 0x0000000e0805e211 */ /* 0x001fc400078008ff */
[----:B------:R-:W0:Y:S03]  /*fa70*/  SHFL.IDX PT, R14, R0, 0x1, 0x181f ;  /* 0x00381f00000e7f89 */ /* 0x000e2600000e0000 */
[----:B-1----:R-:W-:Y:S02]  /*fa80*/  @!P6 IMAD.X R3, RZ, RZ, R2, P0 ;  /* 0x000000ffff03e224 */ /* 0x002fe400000e0602 */
[----:B------:R-:W-:Y:S02]  /*fa90*/  @!P6 IMAD.MOV.U32 R2, RZ, RZ, R5 ;  /* 0x000000ffff02e224 */ /* 0x000fe400078e0005 */
[----:B------:R-:W1:Y:S04]  /*faa0*/  SHFL.IDX PT, R5, R4, 0x1, 0x181f ;  /* 0x00381f0004057f89 */ /* 0x000e6800000e0000 */
[----:B------:R-:W-:Y:S04]  /*fab0*/  @!P6 LDGSTS.E.BYPASS.LTC128B.128 [R26+0x22400], desc[UR36][R2.64], !P4 ;  /* 0x22400000021aefae */ /* 0x000fe8000e101d64 */
[----:B------:R-:W-:Y:S04]  /*fac0*/  @!P6 LDGSTS.E.BYPASS.LTC128B.128 [R26+0x26400], desc[UR36][R2.64+0x80], !P3 ;  /* 0x26400080021aefae */ /* 0x000fe8000d901d64 */
[----:B------:R-:W-:Y:S04]  /*fad0*/  @!P6 LDGSTS.E.BYPASS.LTC128B.128 [R26+0x2a400], desc[UR36][R2.64+0x100], !P2 ;  /* 0x2a400100021aefae */ /* 0x000fe8000d101d64 */
[----:B------:R2:W-:Y:S01]  /*fae0*/  @!P6 LDGSTS.E.BYPASS.LTC128B.128 [R26+0x2e400], desc[UR36][R2.64+0x180], !P1 ;  /* 0x2e400180021aefae */ /* 0x0005e2000c901d64 */
[----:B0-----:R-:W-:-:S02]  /*faf0*/  @!P5 LEA R6, P0, R8, R14, 0x1 ;  /* 0x0000000e0806d211 */ /* 0x001fc400078008ff */
[C---:B------:R-:W-:Y:S01]  /*fb00*/  LOP3.LUT P6, RZ, R23.reuse, 0x80, RZ, 0xc0, !PT ;  /* 0x0000008017ff7812 */ /* 0x040fe200078cc0ff */
[----:B------:R-:W0:Y:S01]  /*fb10*/  SHFL.IDX PT, R14, R0, 0x2, 0x181f ;  /* 0x00581f00000e7f89 */ /* 0x000e2200000e0000 */
[----:B------:R-:W-:Y:S01]  /*fb20*/  LOP3.LUT R23, R23, 0xfff7ffff, RZ, 0xc0, !PT ;  /* 0xfff7ffff17177812 */ /* 0x000fe200078ec0ff */
[----:B-1----:R-:W-:Y:S02]  /*fb30*/  @!P5 IMAD.X R7, RZ, RZ, R5, P0 ;  /* 0x000000ffff07d224 */ /* 0x002fe400000e0605 */
[----:B------:R-:W1:Y:S01]  /*fb40*/  SHFL.IDX PT, R5, R4, 0x2, 0x181f ;  /* 0x00581f0004057f89 */ /* 0x000e6200000e0000 */
[----:B--2---:R-:W-:Y:S02]  /*fb50*/  @!P5 IMAD.MOV.U32 R2, RZ, RZ, R6 ;  /* 0x000000ffff02d224 */ /* 0x004fe400078e0006 */
[----:B------:R-:W-:-:S05]  /*fb60*/  @!P5 IMAD.MOV.U32 R3, RZ, RZ, R7 ;  /* 0x000000ffff03d224 */ /* 0x000fca00078e0007 */
[----:B------:R-:W-:Y:S01]  /*fb70*/  @P6 LOP3.LUT R23, R23, 0x80000, RZ, 0xfc, !PT ;  /* 0x0008000017176812 */ /* 0x000fe200078efcff */
[----:B------:R-:W-:Y:S03]  /*fb80*/  @!P5 LDGSTS.E.BYPASS.LTC128B.128 [R26+0x22c00], desc[UR36][R2.64], !P4 ;  /* 0x22c00000021adfae */ /* 0x000fe6000e101d64 */
[C---:B------:R-:W-:Y:S01]  /*fb90*/  LOP3.LUT P6, RZ, R23.reuse, 0x200, RZ, 0xc0, !PT ;  /* 0x0000020017ff7812 */ /* 0x040fe200078cc0ff */
[----:B------:R-:W-:Y:S04]  /*fba0*/  @!P5 LDGSTS.E.BYPASS.LTC128B.128 [R26+0x26c00], desc[UR36][R2.64+0x80], !P3 ;  /* 0x26c00080021adfae */ /* 0x000fe8000d901d64 */
[----:B------:R-:W-:Y:S04]  /*fbb0*/  @!P5 LDGSTS.E.BYPASS.LTC128B.128 [R26+0x2ac00], desc[UR36][R2.64+0x100], !P2 ;  /* 0x2ac00100021adfae */ /* 0x000fe8000d101d64 */
[----:B------:R2:W-:Y:S01]  /*fbc0*/  @!P5 LDGSTS.E.BYPASS.LTC128B.128 [R26+0x2ec00], desc[UR36][R2.64+0x180], !P1 ;  /* 0x2ec00180021adfae */ /* 0x0005e2000c901d64 */
[----:B------:R-:W-:-:S02]  /*fbd0*/  LOP3.LUT P5, RZ, R23, 0x40, RZ, 0xc0, !PT ;  /* 0x0000004017ff7812 */ /* 0x000fc400078ac0ff */
[----:B------:R-:W-:-:S11]  /*fbe0*/  LOP3.LUT R23, R23, 0xfffbffff, RZ, 0xc0, !PT ;  /* 0xfffbffff17177812 */ /* 0x000fd600078ec0ff */
[----:B------:R-:W-:-:S04]  /*fbf0*/  @P5 LOP3.LUT R23, R23, 0x40000, RZ, 0xfc, !PT ;  /* 0x0004000017175812 */ /* 0x000fc800078efcff */
[C---:B------:R-:W-:Y:S02]  /*fc00*/  LOP3.LUT P5, RZ, R23.reuse, 0x100, RZ, 0xc0, !PT ;  /* 0x0000010017ff7812 */ /* 0x040fe400078ac0ff */
[----:B------:R-:W-:-:S11]  /*fc10*/  LOP3.LUT R23, R23, 0xffefffff, RZ, 0xc0, !PT ;  /* 0xffefffff17177812 */ /* 0x000fd600078ec0ff */
[----:B------:R-:W-:-:S04]  /*fc20*/  @P5 LOP3.LUT R23, R23, 0x100000, RZ, 0xfc, !PT ;  /* 0x0010000017175812 */ /* 0x000fc800078efcff */
[----:B------:R-:W-:-:S13]  /*fc30*/  LOP3.LUT P5, RZ, R23, 0x800, RZ, 0xc0, !PT ;  /* 0x0000080017ff7812 */ /* 0x000fda00078ac0ff */
[----:B0-----:R-:W-:Y:S02]  /*fc40*/  @!P5 LEA R6, P0, R8, R14, 0x1 ;  /* 0x0000000e0806d211 */ /* 0x001fe400078008ff */
[----:B------:R-:W0:Y:S03]  /*fc50*/  SHFL.IDX PT, R14, R0, 0x3, 0x181f ;  /* 0x00781f00000e7f89 */ /* 0x000e2600000e0000 */
[----:B-1----:R-:W-:Y:S02]  /*fc60*/  @!P5 IMAD.X R7, RZ, RZ, R5, P0 ;  /* 0x000000ffff07d224 */ /* 0x002fe400000e0605 */
[----:B------:R-:W1:Y:S01]  /*fc70*/  SHFL.IDX PT, R5, R4, 0x3, 0x181f ;  /* 0x00781f0004057f89 */ /* 0x000e6200000e0000 */
[----:B--2---:R-:W-:Y:S02]  /*fc80*/  @!P5 IMAD.MOV.U32 R2, RZ, RZ, R6 ;  /* 0x000000ffff02d224 */ /* 0x004fe400078e0006 */
[----:B------:R-:W-:-:S05]  /*fc90*/  @!P5 IMAD.MOV.U32 R3, RZ, RZ, R7 ;  /* 0x000000ffff03d224 */ /* 0x000fca00078e0007 */
[----:B------:R-:W-:Y:S04]  /*fca0*/  @!P5 LDGSTS.E.BYPASS.LTC128B.128 [R26+0x23400], desc[UR36][R2.64], !P4 ;  /* 0x23400000021adfae */ /* 0x000fe8000e101d64 */
[----:B------:R-:W-:Y:S04]  /*fcb0*/  @!P5 LDGSTS.E.BYPASS.LTC128B.128 [R26+0x27400], desc[UR36][R2.64+0x80], !P3 ;  /* 0x27400080021adfae */ /* 0x000fe8000d901d64 */
[----:B------:R-:W-:Y:S01]  /*fcc0*/  @!P5 LDGSTS.E.BYPASS.LTC128B.128 [R26+0x2b400], desc[UR36][R2.64+0x100], !P2 ;  /* 0x2b400100021adfae */ /* 0x000fe2000d101d64 */
[----:B0-----:R-:W-:-:S03]  /*fcd0*/  @!P6 LEA R6, P0, R8, R14, 0x1 ;  /* 0x0000000e0806e211 */ /* 0x001fc600078008ff */
[----:B------:R0:W-:Y:S01]  /*fce0*/  @!P5 LDGSTS.E.BYPASS.LTC128B.128 [R26+0x2f400], desc[UR36][R2.64+0x180], !P1 ;  /* 0x2f400180021adfae */ /* 0x0001e2000c901d64 */
[----:B------:R-:W-:-:S03]  /*fcf0*/  LOP3.LUT P5, RZ, R23, 0x100000, RZ, 0xc0, !PT ;  /* 0x0010000017ff7812 */ /* 0x000fc600078ac0ff */
[----:B------:R-:W2:Y:S01]  /*fd00*/  SHFL.IDX PT, R14, R0, 0x4, 0x181f ;  /* 0x00981f00000e7f89 */ /* 0x000ea200000e0000 */
[----:B-1----:R-:W-:-:S03]  /*fd10*/  @!P6 IMAD.X R7, RZ, RZ, R5, P0 ;  /* 0x000000ffff07e224 */ /* 0x002fc600000e0605 */
[----:B------:R-:W1:Y:S01]  /*fd20*/  SHFL.IDX PT, R5, R4, 0x4, 0x181f ;  /* 0x00981f0004057f89 */ /* 0x000e6200000e0000 */
[----:B0-----:R-:W-:Y:S02]  /*fd30*/  @!P6 IMAD.MOV.U32 R2, RZ, RZ, R6 ;  /* 0x000000ffff02e224 */ /* 0x001fe400078e0006 */
[----:B------:R-:W-:-:S05]  /*fd40*/  @!P6 IMAD.MOV.U32 R3, RZ, RZ, R7 ;  /* 0x000000ffff03e224 */ /* 0x000fca00078e0007 */
[----:B------:R-:W-:Y:S04]  /*fd50*/  @!P6 LDGSTS.E.BYPASS.LTC128B.128 [R26+0x23c00], desc[UR36][R2.64], !P4 ;  /* 0x23c00000021aefae */ /* 0x000fe8000e101d64 */
[----:B------:R-:W-:Y:S04]  /*fd60*/  @!P6 LDGSTS.E.BYPASS.LTC128B.128 [R26+0x27c00], desc[UR36][R2.64+0x80], !P3 ;  /* 0x27c00080021aefae */ /* 0x000fe8000d901d64 */
[----:B------:R-:W-:Y:S01]  /*fd70*/  @!P6 LDGSTS.E.BYPASS.LTC128B.128 [R26+0x2bc00], desc[UR36][R2.64+0x100], !P2 ;  /* 0x2bc00100021aefae */ /* 0x000fe2000d101d64 */
[----:B--2---:R-:W-:-:S03]  /*fd80*/  @!P5 LEA R6, P0, R8, R14, 0x1 ;  /* 0x0000000e0806d211 */ /* 0x004fc600078008ff */
[----:B------:R-:W0:Y:S02]  /*fd90*/  SHFL.IDX PT, R14, R0, 0x5, 0x181f ;  /* 0x00b81f00000e7f89 */ /* 0x000e2400000e0000 */
[----:B-1----:R-:W-:Y:S02]  /*fda0*/  @!P5 IMAD.X R7, RZ, RZ, R5, P0 ;  /* 0x000000ffff07d224 */ /* 0x002fe400000e0605 */
[----:B------:R-:W1:Y:S04]  /*fdb0*/  SHFL.IDX PT, R5, R4, 0x5, 0x181f ;  /* 0x00b81f0004057f89 */ /* 0x000e6800000e0000 */
[----:B------:R2:W-:Y:S01]  /*fdc0*/  @!P6 LDGSTS.E.BYPASS.LTC128B.128 [R26+0x2fc00], desc[UR36][R2.64+0x180], !P1 ;  /* 0x2fc00180021aefae */ /* 0x0005e2000c901d64 */
[----:B------:R-:W-:Y:S01]  /*fdd0*/  LOP3.LUT P6, RZ, R23, 0x80000, RZ, 0xc0, !PT ;  /* 0x0008000017ff7812 */ /* 0x000fe200078cc0ff */
[----:B--2---:R-:W-:-:S02]  /*fde0*/  @!P5 IMAD.MOV.U32 R2, RZ, RZ, R6 ;  /* 0x000000ffff02d224 */ /* 0x004fc400078e0006 */
[----:B------:R-:W-:-:S10]  /*fdf0*/  @!P5 IMAD.MOV.U32 R3, RZ, RZ, R7 ;  /* 0x000000ffff03d224 */ /* 0x000fd400078e0007 */
[----:B0-----:R-:W-:Y:S02]  /*fe00*/  @!P6 LEA R6, P0, R8, R14, 0x1 ;  /* 0x0000000e0806e211 */ /* 0x001fe400078008ff */
[----:B------:R-:W0:Y:S03]  /*fe10*/  SHFL.IDX PT, R14, R0, 0x6, 0x181f ;  /* 0x00d81f00000e7f89 */ /* 0x000e2600000e0000 */
[----:B-1----:R-:W-:Y:S01]  /*fe20*/  @!P6 IMAD.X R7, RZ, RZ, R5, P0 ;  /* 0x000000ffff07e224 */ /* 0x002fe200000e0605 */
[----:B------:R-:W-:Y:S04]  /*fe30*/  @!P5 LDGSTS.E.BYPASS.LTC128B.128 [R26+0x24400], desc[UR36][R2.64], !P4 ;  /* 0x24400000021adfae */ /* 0x000fe8000e101d64 */
[----:B------:R-:W1:Y:S04]  /*fe40*/  SHFL.IDX PT, R5, R4, 0x6, 0x181f ;  /* 0x00d81f0004057f89 */ /* 0x000e6800000e0000 */
[----:B------:R-:W-:Y:S04]  /*fe50*/  @!P5 LDGSTS.E.BYPASS.LTC128B.128 [R26+0x28400], desc[UR36][R2.64+0x80], !P3 ;  /* 0x28400080021adfae */ /* 0x000fe8000d901d64 */
[----:B------:R-:W-:Y:S04]  /*fe60*/  @!P5 LDGSTS.E.BYPASS.LTC128B.128 [R26+0x2c400], desc[UR36][R2.64+0x100], !P2 ;  /* 0x2c400100021adfae */ /* 0x000fe8000d101d64 */
[----:B------:R2:W-:Y:S01]  /*fe70*/  @!P5 LDGSTS.E.BYPASS.LTC128B.128 [R26+0x30400], desc[UR36][R2.64+0x180], !P1 ;  /* 0x30400180021adfae */ /* 0x0005e2000c901d64 */
[----:B------:R-:W-:Y:S01]  /*fe80*/  LOP3.LUT P5, RZ, R23, 0x40000, RZ, 0xc0, !PT ;  /* 0x0004000017ff7812 */ /* 0x000fe200078ac0ff */
[----:B--2---:R-:W-:-:S02]  /*fe90*/  @!P6 IMAD.MOV.U32 R2, RZ, RZ, R6 ;  /* 0x000000ffff02e224 */ /* 0x004fc400078e0006 */
[----:B------:R-:W-:-:S10]  /*fea0*/  @!P6 IMAD.MOV.U32 R3, RZ, RZ, R7 ;  /* 0x000000ffff03e224 */ /* 0x000fd400078e0007 */
[----:B0-----:R-:W-:Y:S02]  /*feb0*/  @!P5 LEA R6, P0, R8, R14, 0x1 ;  /* 0x0000000e0806d211 */ /* 0x001fe400078008ff */
[----:B------:R0:W2:Y:S03]  /*fec0*/  SHFL.IDX PT, R14, R0, 0x7, 0x181f ;  /* 0x00f81f00000e7f89 */ /* 0x0000a600000e0000 */
[----:B-1----:R-:W-:Y:S01]  /*fed0*/  @!P5 IMAD.X R7, RZ, RZ, R5, P0 ;  /* 0x000000ffff07d224 */ /* 0x002fe200000e0605 */
[----:B------:R-:W-:Y:S04]  /*fee0*/  @!P6 LDGSTS.E.BYPASS.LTC128B.128 [R26+0x24c00], desc[UR36][R2.64], !P4 ;  /* 0x24c00000021aefae */ /* 0x000fe8000e101d64 */
[----:B------:R-:W-:Y:S04]  /*fef0*/  @!P6 LDGSTS.E.BYPASS.LTC128B.128 [R26+0x28c00], desc[UR36][R2.64+0x80], !P3 ;  /* 0x28c00080021aefae */ /* 0x000fe8000d901d64 */
[----:B------:R-:W-:Y:S04]  /*ff00*/  @!P6 LDGSTS.E.BYPASS.LTC128B.128 [R26+0x2cc00], desc[UR36][R2.64+0x100], !P2 ;  /* 0x2cc00100021aefae */ /* 0x000fe8000d101d64 */
[----:B------:R1:W-:Y:S04]  /*ff10*/  @!P6 LDGSTS.E.BYPASS.LTC128B.128 [R26+0x30c00], desc[UR36][R2.64+0x180], !P1 ;  /* 0x30c00180021aefae */ /* 0x0003e8000c901d64 */
[----:B------:R0:W3:Y:S01]  /*ff20*/  SHFL.IDX PT, R5, R4, 0x7, 0x181f ;  /* 0x00f81f0004057f89 */ /* 0x0000e200000e0000 */
[----:B-1----:R-:W-:-:S02]  /*ff30*/  @!P5 IMAD.MOV.U32 R2, RZ, RZ, R6 ;  /* 0x000000ffff02d224 */ /* 0x002fc400078e0006 */
[----:B------:R-:W-:-:S05]  /*ff40*/  @!P5 IMAD.MOV.U32 R3, RZ, RZ, R7 ;  /* 0x000000ffff03d224 */ /* 0x000fca00078e0007 */
[----:B------:R0:W-:Y:S04]  /*ff50*/  @!P5 LDGSTS.E.BYPASS.LTC128B.128 [R26+0x25400], desc[UR36][R2.64], !P4 ;  /* 0x25400000021adfae */ /* 0x0001e8000e101d64 */
[----:B------:R0:W-:Y:S04]  /*ff60*/  @!P5 LDGSTS.E.BYPASS.LTC128B.128 [R26+0x29400], desc[UR36][R2.64+0x80], !P3 ;  /* 0x29400080021adfae */ /* 0x0001e8000d901d64 */
[----:B------:R0:W-:Y:S04]  /*ff70*/  @!P5 LDGSTS.E.BYPASS.LTC128B.128 [R26+0x2d400], desc[UR36][R2.64+0x100], !P2 ;  /* 0x2d400100021adfae */ /* 0x0001e8000d101d64 */
[----:B--23--:R0:W-:Y:S02]  /*ff80*/  @!P5 LDGSTS.E.BYPASS.LTC128B.128 [R26+0x31400], desc[UR36][R2.64+0x180], !P1 ;  /* 0x31400180021adfae */ /* 0x00c1e4000c901d64 */
.L_x_1329:
[----:B------:R-:W-:Y:S01]  /*ff90*/  LOP3.LUT P0, RZ, R23, 0x4000, RZ, 0xc0, !PT ;  /* 0x0000400017ff7812 */ /* 0x000fe2000780c0ff */
[----:B------:R-:W-:-:S12]  /*ffa0*/  BSSY B0, `(.L_x_1222) ;  /* 0x000000b000007945 */ /* 0x000fd80003800000 */
[----:B------:R-:W-:Y:S05]  /*ffb0*/  @P0 BRA `(.L_x_1223) ;  /* 0x0000000000240947 */ /* 0x000fea0003800000 */
[----:B0-----:R-:W-:-:S05]  /*ffc0*/  LEA R2, P0, R8, R14, 0x1 ;  /* 0x0000000e08027211 */ /* 0x001fca00078008ff */
[----:B------:R-:W-:-:S05]  /*ffd0*/  IMAD.X R3, RZ, RZ, R5, P0 ;  /* 0x000000ffff037224 */ /* 0x000fca00000e0605 */
[----:B------:R-:W-:Y:S01]  /*ffe0*/  @!PT LDS RZ, [RZ] ;  /* 0x00000000fffff984 */ /* 0x000fe20000000800 */
[----:B------:R-:W-:Y:S01]  /*fff0*/  @!PT LDS RZ, [RZ] ;  /* 0x00000000fffff984 */ /* 0x000fe20000000800 */
[----:B------:R-:W-:Y:S01]  /*10000*/  @!PT LDS RZ, [RZ] ;  /* 0x00000000fffff984 */ /* 0x000fe20000000800 */
[----:B------:R1:W-:Y:S04]  /*10010*/  LDGSTS.E.BYPASS.LTC128B.128 [R26+0x25c00], desc[UR36][R2.64], !P4 ;  /* 0x25c00000021a7fae */ /* 0x0003e8000e101d64 */
[----:B------:R1:W-:Y:S04]  /*10020*/  LDGSTS.E.BYPASS.LTC128B.128 [R26+0x29c00], desc[UR36][R2.64+0x80], !P3 ;  /* 0x29c00080021a7fae */ /* 0x0003e8000d901d64 */
[----:B------:R1:W-:Y:S04]  /*10030*/  LDGSTS.E.BYPASS.LTC128B.128 [R26+0x2dc00], desc[UR36][R2.64+0x100], !P2 ;  /* 0x2dc00100021a7fae */ /* 0x0003e8000d101d64 */
[----:B------:R1:W-:Y:S02]  /*10040*/  LDGSTS.E.BYPASS.LTC128B.128 [R26+0x31c00], desc[UR36][R2.64+0x180], !P1 ;  /* 0x31c00180021a7fae */ /* 0x0003e4000c901d64 */
.L_x_1223:
[----:B------:R-:W-:Y:S05]  /*10050*/  BSYNC B0 ;  /* 0x0000000000007941 */ /* 0x000fea0003800000 */
.L_x_1222:
[----:B------:R-:W-:Y:S01]  /*10060*/  NOP ;  /* 0x0000000000007918 */ /* 0x000fe20000000000 */
[----:B------:R-:W-:-:S13]  /*10070*/  PLOP3.LUT P0, PT, PT, PT, PT, 0x80, 0x0 ;  /* 0x000000000000781c */ /* 0x000fda0003f0f070 */
.L_x_1224:
[----:B------:R-:W-:Y:S02]  /*10080*/  PLOP3.LUT P1, PT, P1, P0, PT, 0xa2, 0x0 ;  /* 0x000000000000781c */ /* 0x000fe40000f21472 */
[----:B------:R-:W-:-:S08]  /*10090*/  @P0 R2UR P1, UR4, R22 ;  /* 0x00000000160402ca */ /* 0x000fd00000020000 */
[----:B------:R-:W-:-:S05]  /*100a0*/  @P0 PLOP3.LUT P0, PT, P1, PT, PT, 0x80, 0x0 ;  /* 0x000000000000081c */ /* 0x000fca0000f0f070 */
[----:B------:R-:W-:Y:S01]  /*100b0*/  @!P1 SYNCS.ARRIVE.TRANS64.RED.A0T1 RZ, [UR4+0x32410], RZ ;  /* 0x032410ffffff99a7 */ /* 0x000fe20008200404 */
[----:B------:R-:W-:Y:S07]  /*100c0*/  @!P1 ARRIVES.LDGSTSBAR.64.TRANSCNT [UR4+0x32410] ;  /* 0x03241000ff0099b0 */ /* 0x000fee0008000a84 */
[----:B------:R-:W-:Y:S05]  /*100d0*/  @P0 BRA.U.ANY `(.L_x_1224) ;  /* 0xfffffffd00e80947 */ /* 0x000fea000393ffff */
[----:B01----:R-:W2:Y:S02]  /*100e0*/  LDL.LU R2, [R1+0x18] ;  /* 0x0000180001027983 */ /* 0x003ea40000300800 */
        /* <DEDUP_REMOVED lines=11> */
.L_x_1330:
[----:B------:R-:W-:Y:S05]  /*101a0*/  BSYNC B0 ;  /* 0x0000000000007941 */ /* 0x000fea0003800000 */
.L_x_1225:
[----:B------:R-:W-:-:S13]  /*101b0*/  LOP3.LUT P0, RZ, R23, 0x400, RZ, 0xc0, !PT ;  /* 0x0000040017ff7812 */ /* 0x000fda000780c0ff */
[----:B------:R-:W-:Y:S05]  /*101c0*/  @!P0 BRA `(.L_x_1227) ;  /* 0x0000000000048947 */ /* 0x000fea0003800000 */
[----:B------:R-:W-:Y:S01]  /*101d0*/  BPT.TRAP 0x1 ;  /* 0x000000040000795c */ /* 0x000fe20000300000 */
.L_x_1227:
[----:B------:R-:W-:Y:S01]  /*101e0*/  SHF.L.U32 R0, R27, 0x1f, RZ ;  /* 0x0000001f1b007819 */ /* 0x000fe200000006ff */
[----:B------:R-:W-:Y:S03]  /*101f0*/  BSSY B0, `(.L_x_1228) ;  /* 0x0000003000007945 */ /* 0x000fe60003800000 */
[----:B------:R-:W1:Y:S02]  /*10200*/  SYNCS.PHASECHK.TRANS64.TRYWAIT P0, [R25+URZ+0x32460], R0 ;  /* 0x03246000190075a7 */ /* 0x000e64000800017f */
[----:B-1----:R-:W-:Y:S05]  /*10210*/  @!P0 BRA `(.L_x_1229) ;  /* 0x0000004800208947 */ /* 0x002fea0003800000 */
.L_x_1331:
[----:B------:R-:W-:Y:S05]  /*10220*/  BSYNC B0 ;  /* 0x0000000000007941 */ /* 0x000fea0003800000 */
.L_x_1228:
[----:B------:R-:W1:Y:S01]  /*10230*/  LDL.LU R2, [R1+0x10] ;  /* 0x0000100001027983 */ /* 0x000e620000300800 */
[----:B------:R-:W-:Y:S01]  /*10240*/  ULDC.64 UR4, c[0x0][0x328] ;  /* 0x0000ca0000047ab9 */ /* 0x000fe20000000a00 */
[----:B------:R-:W-:Y:S02]  /*10250*/  ULDC.64 UR6, c[0x0][0x318] ;  /* 0x0000c60000067ab9 */ /* 0x000fe40000000a00 */
[----:B------:R-:W2:Y:S04]  /*10260*/  LDL.LU R6, [R1+0x14] ;  /* 0x0000140001067983 */ /* 0x000ea80000300800 */
[----:B------:R-:W3:Y:S01]  /*10270*/  LDL.LU R4, [R1+0x24] ;  /* 0x0000240001047983 */ /* 0x000ee20000300800 */
[C---:B------:R-:W-:Y:S02]  /*10280*/  LOP3.LUT P3, RZ, R23.reuse, 0x10, RZ, 0xc0, !PT ;  /* 0x0000001017ff7812 */ /* 0x040fe4000786c0ff */
[----:B------:R-:W-:-:S02]  /*10290*/  LOP3.LUT P2, RZ, R23, 0x8, RZ, 0xc0, !PT ;  /* 0x0000000817ff7812 */ /* 0x000fc4000784c0ff */
[C---:B------:R-:W-:Y:S02]  /*102a0*/  LOP3.LUT P1, RZ, R23.reuse, 0x4, RZ, 0xc0, !PT ;  /* 0x0000000417ff7812 */ /* 0x040fe4000782c0ff */
[----:B------:R-:W-:Y:S02]  /*102b0*/  LOP3.LUT P4, RZ, R23, 0x1, RZ, 0xc0, !PT ;  /* 0x0000000117ff7812 */ /* 0x000fe4000788c0ff */
[----:B------:R-:W-:Y:S01]  /*102c0*/  SEL R7, RZ, 0x8, P1 ;  /* 0x00000008ff077807 */ /* 0x000fe20000800000 */
[----:B-1----:R-:W-:Y:S02]  /*102d0*/  IMAD R0, R2, UR4, RZ ;  /* 0x0000000402007c24 */ /* 0x002fe4000f8e02ff */
[----:B0-----:R-:W-:-:S04]  /*102e0*/  IMAD.WIDE.U32 R2, R37, UR4, RZ ;  /* 0x0000000425027c25 */ /* 0x001fc8000f8e00ff */
[----:B------:R-:W-:Y:S01]  /*102f0*/  IMAD R5, R37, UR5, R0 ;  /* 0x0000000525057c24 */ /* 0x000fe2000f8e0200 */
[----:B------:R-:W-:Y:S01]  /*10300*/  ULDC.64 UR4, c[0x0][0x338] ;  /* 0x0000ce0000047ab9 */ /* 0x000fe20000000a00 */
[----:B------:R-:W-:Y:S02]  /*10310*/  SEL R0, RZ, 0x2, P3 ;  /* 0x00000002ff007807 */ /* 0x000fe40001800000 */
[----:B------:R-:W-:Y:S02]  /*10320*/  IMAD.IADD R3, R3, 0x1, R5 ;  /* 0x0000000103037824 */ /* 0x000fe400078e0205 */
[----:B--2---:R-:W-:Y:S02]  /*10330*/  IMAD R5, R6, UR4, RZ ;  /* 0x0000000406057c24 */ /* 0x004fe4000f8e02ff */
        /* <DEDUP_REMOVED lines=8> */
[----:B------:R-:W-:Y:S02]  /*103c0*/  LEA.HI.X R6, R2, UR7, R3, 0x1, P0 ;  /* 0x0000000702067c11 */ /* 0x000fe400080f0c03 */
[----:B------:R-:W-:-:S04]  /*103d0*/  SEL R3, RZ, 0x4, P2 ;  /* 0x00000004ff037807 */ /* 0x000fc80001000000 */
[----:B---3--:R-:W-:Y:S01]  /*103e0*/  IADD3 R0, R3, R0, R4 ;  /* 0x0000000003007210 */ /* 0x008fe20007ffe004 */
[----:B------:R-:W-:-:S04]  /*103f0*/  IMAD R4, R24, 0x6000, R29 ;  /* 0x0000600018047824 */ /* 0x000fc800078e021d */
[----:B------:R-:W-:Y:S01]  /*10400*/  IMAD.IADD R7, R0, 0x1, R7 ;  /* 0x0000000100077824 */ /* 0x000fe200078e0207 */
[----:B------:R-:W-:Y:S06]  /*10410*/  BRA.DIV UR4, `(.L_x_1230) ;  /* 0x0000004604b47947 */ /* 0x000fec000b800000 */
[----:B------:R-:W0:Y:S01]  /*10420*/  S2R R2, SR_TID.X ;  /* 0x0000000000027919 */ /* 0x000e220000002100 */
[----:B------:R-:W-:Y:S01]  /*10430*/  IMAD R4, R4, 0x2, R22 ;  /* 0x0000000204047824 */ /* 0x000fe200078e0216 */
[C---:B------:R-:W-:Y:S01]  /*10440*/  LOP3.LUT P2, RZ, R7.reuse, 0x2, RZ, 0xc0, !PT ;  /* 0x0000000207ff7812 */ /* 0x040fe2000784c0ff */
[----:B------:R-:W1:Y:S01]  /*10450*/  SHFL.IDX PT, R14, R5, RZ, 0x181f ;  /* 0x00181fff050e7589 */ /* 0x000e6200000e0000 */
[----:B------:R-:W-:-:S03]  /*10460*/  LOP3.LUT P1, RZ, R7, 0x4, RZ, 0xc0, !PT ;  /* 0x0000000407ff7812 */ /* 0x000fc6000782c0ff */
        /* <DEDUP_REMOVED lines=65> */
.L_x_1345:
        /* <DEDUP_REMOVED lines=15> */
.L_x_1231:
        /* <DEDUP_REMOVED lines=10> */
.L_x_1232:
[----:B0-----:R-:W2:Y:S01]  /*10a10*/  LDL.LU R2, [R1+0xc] ;  /* 0x00000c0001027983 */ /* 0x001ea20000300800 */
[----:B------:R0:W-:Y:S01]  /*10a20*/  SYNCS.ARRIVE.TRANS64.A1T0 RZ, [R25+URZ+0x32450], RZ ;  /* 0x032450ff19ff79a7 */ /* 0x0001e2000810003f */
[----:B------:R-:W-:Y:S01]  /*10a30*/  BSSY B0, `(.L_x_1233) ;  /* 0x00000d9000007945 */ /* 0x000fe20003800000 */
[----:B--2---:R-:W-:-:S05]  /*10a40*/  VIADD R21, R2, 0xfffffffe ;  /* 0xfffffffe02157836 */ /* 0x004fca0000000000 */
[----:B------:R-:W-:-:S13]  /*10a50*/  ISETP.GE.AND P0, PT, R21, R30, PT ;  /* 0x0000001e1500720c */ /* 0x000fda0003f06270 */
[----:B0-----:R-:W-:Y:S05]  /*10a60*/  @!P0 BRA `(.L_x_1234) ;  /* 0x0000000c00548947 */ /* 0x001fea0003800000 */
.L_x_1247:
[----:B0-----:R-:W0:Y:S01]  /*10a70*/  S2R R2, SR_TID.X ;  /* 0x0000000000027919 */ /* 0x001e220000002100 */
[----:B-1----:R-:W1:Y:S01]  /*10a80*/  LDC R3, c[0x0][0x430] ;  /* 0x00010c00ff037b82 */ /* 0x002e620000000800 */
[----:B------:R-:W-:Y:S01]  /*10a90*/  IMAD R8, R21, 0x60, R32 ;  /* 0x0000006015087824 */ /* 0x000fe200078e0220 */
[----:B------:R-:W-:Y:S01]  /*10aa0*/  LOP3.LUT P1, RZ, R23, 0x400, RZ, 0xc0, !PT ;  /* 0x0000040017ff7812 */ /* 0x000fe2000782c0ff */
[----:B------:R-:W-:Y:S01]  /*10ab0*/  VIADD R24, R24, 0x1 ;  /* 0x0000000118187836 */ /* 0x000fe20000000000 */
[----:B-1----:R-:W-:Y:S02]  /*10ac0*/  ISETP.NE.AND P0, PT, R3, 0x1, PT ;  /* 0x000000010300780c */ /* 0x002fe40003f05270 */
[----:B0-----:R-:W-:-:S04]  /*10ad0*/  LOP3.LUT R2, R2, 0x7f, RZ, 0xc0, !PT ;  /* 0x0000007f02027812 */ /* 0x001fc800078ec0ff */
[----:B------:R-:W-:Y:S02]  /*10ae0*/  SHF.R.U32.HI R4, RZ, 0x3, R2 ;  /* 0x00000003ff047819 */ /* 0x000fe40000011602 */
[----:B------:R-:W0:Y:S05]  /*10af0*/  S2R R2, SR_TID.X ;  /* 0x0000000000027919 */ /* 0x000e2a0000002100 */
[----:B------:R-:W1:Y:S08]  /*10b00*/  @P0 LDC R3, c[0x0][0x434] ;  /* 0x00010d00ff030b82 */ /* 0x000e700000000800 */
[----:B--2---:R-:W2:Y:S01]  /*10b10*/  @P0 LDC R7, c[0x0][0x438] ;  /* 0x00010e00ff070b82 */ /* 0x004ea20000000800 */
        /* <DEDUP_REMOVED lines=15> */
[----:B-1----:R-:W-:Y:S01]  /*10c10*/  @!P2 LEA R6, P0, R2, R6, 0x2 ;  /* 0x000000060206a211 */ /* 0x002fe200078010ff */
[----:B------:R-:W-:-:S03]  /*10c20*/  IMAD.MOV.U32 R4, RZ, RZ, RZ ;  /* 0x000000ffff047224 */ /* 0x000fc600078e00ff */
[----:B------:R-:W-:Y:S01]  /*10c30*/  @!P2 LEA.HI.X R7, R2, R7, R3, 0x2, P0 ;  /* 0x000000070207a211 */ /* 0x000fe200000f1403 */
[----:B------:R-:W-:Y:S01]  /*10c40*/  IMAD.MOV R5, RZ, RZ, -R9 ;  /* 0x000000ffff057224 */ /* 0x000fe200078e0a09 */
[C---:B------:R-:W-:Y:S01]  /*10c50*/  ISETP.NE.AND P0, PT, R24.reuse, 0x2, PT ;  /* 0x000000021800780c */ /* 0x040fe20003f05270 */
[----:B------:R-:W-:Y:S05]  /*10c60*/  YIELD ;  /* 0x0000000000007946 */ /* 0x000fea0003800000 */
[----:B------:R-:W-:Y:S01]  /*10c70*/  ULDC UR4, c[0x0][0x430] ;  /* 0x00010c0000047ab9 */ /* 0x000fe20000000800 */
[----:B------:R-:W-:Y:S01]  /*10c80*/  IMAD.MOV.U32 R3, RZ, RZ, R21 ;  /* 0x000000ffff037224 */ /* 0x000fe200078e0015 */
[----:B------:R-:W-:Y:S01]  /*10c90*/  SEL R2, RZ, 0x1, P0 ;  /* 0x00000001ff027807 */ /* 0x000fe20000000000 */
[----:B------:R-:W-:Y:S01]  /*10ca0*/  IMAD R5, R5, UR4, R8 ;  /* 0x0000000405057c24 */ /* 0x000fe2000f8e0208 */
[----:B------:R0:W5:Y:S01]  /*10cb0*/  @!P2 LDG.E R4, desc[UR36][R6.64] ;  /* 0x000000240604a981 */ /* 0x000162000c1e1900 */
[----:B------:R-:W-:Y:S01]  /*10cc0*/  SEL R24, R24, RZ, P0 ;  /* 0x000000ff18187207 */ /* 0x000fe20000000000 */
[----:B------:R-:W-:Y:S01]  /*10cd0*/  VIADD R21, R21, 0xffffffff ;  /* 0xffffffff15157836 */ /* 0x000fe20000000000 */
[----:B------:R-:W-:-:S02]  /*10ce0*/  LOP3.LUT R27, R27, R2, RZ, 0x3c, !PT ;  /* 0x000000021b1b7212 */ /* 0x000fc400078e3cff */
[----:B------:R-:W-:Y:S01]  /*10cf0*/  ISETP.GT.AND P2, PT, R3, R30, PT ;  /* 0x0000001e0300720c */ /* 0x000fe20003f44270 */
[----:B------:R-:W-:-:S12]  /*10d00*/  @!P1 BRA `(.L_x_1235) ;  /* 0x0000000000049947 */ /* 0x000fd80003800000 */
[----:B------:R-:W-:Y:S01]  /*10d10*/  BPT.TRAP 0x1 ;  /* 0x000000040000795c */ /* 0x000fe20000300000 */
.L_x_1235:
[----:B------:R-:W-:Y:S01]  /*10d20*/  IMAD R10, R24, 0x8, R22 ;  /* 0x00000008180a7824 */ /* 0x000fe200078e0216 */
[----:B------:R-:W-:Y:S01]  /*10d30*/  SHF.L.U32 R20, R27, 0x1f, RZ ;  /* 0x0000001f1b147819 */ /* 0x000fe200000006ff */
[----:B------:R-:W-:Y:S01]  /*10d40*/  BSSY B1, `(.L_x_1236) ;  /* 0x0000004000017945 */ /* 0x000fe20003800000 */
[----:B------:R-:W-:Y:S02]  /*10d50*/  SHF.R.S32.HI R9, RZ, 0x1f, R5 ;  /* 0x0000001fff097819 */ /* 0x000fe40000011405 */
[----:B------:R-:W1:Y:S02]  /*10d60*/  SYNCS.PHASECHK.TRANS64.TRYWAIT P0, [R10+URZ+0x32440], R20 ;  /* 0x032440140a0075a7 */ /* 0x000e64000800017f */
[----:B-1----:R-:W-:Y:S05]  /*10d70*/  @!P0 BRA `(.L_x_1237) ;  /* 0x00000044009c8947 */ /* 0x002fea0003800000 */
.L_x_1346:
[----:B------:R-:W-:Y:S05]  /*10d80*/  BSYNC B1 ;  /* 0x0000000000017941 */ /* 0x000fea0003800000 */
.L_x_1236:
[----:B------:R-:W-:Y:S01]  /*10d90*/  ULDC.64 UR4, c[0x0][0x300] ;  /* 0x0000c00000047ab9 */ /* 0x000fe20000000a00 */
[----:B-----5:R-:W-:Y:S01]  /*10da0*/  SHF.R.S32.HI R17, RZ, 0x1f, R4 ;  /* 0x0000001fff117819 */ /* 0x020fe20000011404 */
[----:B------:R-:W-:Y:S01]  /*10db0*/  IMAD R2, R9, UR4, RZ ;  /* 0x0000000409027c24 */ /* 0x000fe2000f8e02ff */
[----:B------:R-:W-:Y:S01]  /*10dc0*/  ULDC.64 UR6, c[0x0][0x2e8] ;  /* 0x0000ba0000067ab9 */ /* 0x000fe20000000a00 */
[----:B------:R-:W-:Y:S02]  /*10dd0*/  LOP3.LUT P1, RZ, R23, 0x2, RZ, 0xc0, !PT ;  /* 0x0000000217ff7812 */ /* 0x000fe4000782c0ff */
[C---:B0-----:R-:W-:Y:S02]  /*10de0*/  IMAD R7, R5.reuse, UR5, R2 ;  /* 0x0000000505077c24 */ /* 0x041fe4000f8e0202 */
        /* <DEDUP_REMOVED lines=18> */
[----:B------:R-:W-:Y:S01]  /*10f10*/  SHFL.IDX PT, R14, R6, 0x5, 0x181f ;  /* 0x00b81f00060e7f89 */ /* 0x000fe200000e0000 */
[----:B0-----:R-:W-:-:S05]  /*10f20*/  IADD3 R2, P0, R2, R0, RZ ;  /* 0x0000000002027210 */ /* 0x001fca0007f1e0ff */
[----:B--2---:R-:W-:-:S05]  /*10f30*/  IMAD.X R3, RZ, RZ, R3, P0 ;  /* 0x000000ffff037224 */ /* 0x004fca00000e0603 */
[----:B------:R0:W-:Y:S04]  /*10f40*/  LDGSTS.E.BYPASS.LTC128B.128 [R7+0x1c400], desc[UR36][R2.64], !P1 ;  /* 0x1c40000002077fae */ /* 0x0001e8000c901d64 */
[----:B0-----:R-:W0:Y:S04]  /*10f50*/  SHFL.IDX PT, R2, R6, 0x1, 0x181f ;  /* 0x00381f0006027f89 */ /* 0x001e2800000e0000 */
[----:B------:R-:W2:Y:S01]  /*10f60*/  SHFL.IDX PT, R3, R8, 0x1, 0x181f ;  /* 0x00381f0008037f89 */ /* 0x000ea200000e0000 */
        /* <DEDUP_REMOVED lines=14> */
[----:B------:R-:W2:Y:S04]  /*11050*/  SHFL.IDX PT, R3, R8, 0x4, 0x181f ;  /* 0x00981f0008037f89 */ /* 0x000ea800000e0000 */
[----:B------:R-:W3:Y:S01]  /*11060*/  SHFL.IDX PT, R8, R8, 0x5, 0x181f ;  /* 0x00b81f0008087f89 */ /* 0x000ee200000e0000 */
[----:B0-----:R-:W-:-:S05]  /*11070*/  IADD3 R2, P0, R2, R0, RZ ;  /* 0x0000000002027210 */ /* 0x001fca0007f1e0ff */
[----:B--2---:R-:W-:-:S05]  /*11080*/  IMAD.X R3, RZ, RZ, R3, P0 ;  /* 0x000000ffff037224 */ /* 0x004fca00000e0603 */
[----:B---3--:R0:W-:Y:S03]  /*11090*/  LDGSTS.E.BYPASS.LTC128B.128 [R7+0x1e400], desc[UR36][R2.64], !P1 ;  /* 0x1e40000002077fae */ /* 0x0081e6000c901d64 */
.L_x_1360:
[----:B0-----:R-:W-:-:S05]  /*110a0*/  IADD3 R2, P0, R14, R0, RZ ;  /* 0x000000000e027210 */ /* 0x001fca0007f1e0ff */
[----:B------:R-:W-:Y:S01]  /*110b0*/  IMAD.X R3, RZ, RZ, R8, P0 ;  /* 0x000000ffff037224 */ /* 0x000fe200000e0608 */
[----:B------:R-:W-:-:S04]  /*110c0*/  PLOP3.LUT P0, PT, PT, PT, PT, 0x80, 0x0 ;  /* 0x000000000000781c */ /* 0x000fc80003f0f070 */
[----:B------:R-:W-:Y:S01]  /*110d0*/  @!PT LDS RZ, [RZ] ;  /* 0x00000000fffff984 */ /* 0x000fe20000000800 */
[----:B------:R-:W-:Y:S01]  /*110e0*/  @!PT LDS RZ, [RZ] ;  /* 0x00000000fffff984 */ /* 0x000fe20000000800 */
[----:B------:R-:W-:Y:S01]  /*110f0*/  @!PT LDS RZ, [RZ] ;  /* 0x00000000fffff984 */ /* 0x000fe20000000800 */
[----:B------:R0:W-:Y:S01]  /*11100*/  LDGSTS.E.BYPASS.LTC128B.128 [R7+0x1ec00], desc[UR36][R2.64], !P1 ;  /* 0x1ec0000002077fae */ /* 0x0001e2000c901d64 */
[----:B------:R-:W-:-:S08]  /*11110*/  NOP ;  /* 0x0000000000007918 */ /* 0x000fd00000000000 */
.L_x_1239:
        /* <DEDUP_REMOVED lines=10> */
.L_x_1240:
[----:B------:R2:W-:Y:S01]  /*111c0*/  SYNCS.ARRIVE.TRANS64.A1T0 RZ, [R10+URZ+0x32430], RZ ;  /* 0x032430ff0aff79a7 */ /* 0x0005e2000810003f */
[----:B------:R-:W-:Y:S05]  /*111d0*/  @!P3 BRA `(.L_x_1241) ;  /* 0x000000000004b947 */ /* 0x000fea0003800000 */
[----:B------:R-:W-:Y:S01]  /*111e0*/  BPT.TRAP 0x1 ;  /* 0x000000040000795c */ /* 0x000fe20000300000 */
.L_x_1241:
[----:B------:R-:W3:Y:S01]  /*111f0*/  SYNCS.PHASECHK.TRANS64.TRYWAIT P0, [R10+URZ+0x32460], R20 ;  /* 0x032460140a0075a7 */ /* 0x000ee2000800017f */
[----:B------:R-:W-:Y:S04]  /*11200*/  BSSY B1, `(.L_x_1242) ;  /* 0x0000002000017945 */ /* 0x000fe80003800000 */
[----:B---3--:R-:W-:Y:S05]  /*11210*/  @!P0 BRA `(.L_x_1243) ;  /* 0x0000004800288947 */ /* 0x008fea0003800000 */
.L_x_1361:
[----:B------:R-:W-:Y:S05]  /*11220*/  BSYNC B1 ;  /* 0x0000000000017941 */ /* 0x000fea0003800000 */
.L_x_1242:
[----:B------:R-:W-:Y:S01]  /*11230*/  ULDC.64 UR4, c[0x0][0x328] ;  /* 0x0000ca0000047ab9 */ /* 0x000fe20000000a00 */
[----:B------:R-:W-:Y:S01]  /*11240*/  ULDC.64 UR6, c[0x0][0x318] ;  /* 0x0000c60000067ab9 */ /* 0x000fe20000000a00 */
[----:B0-----:R-:W-:Y:S01]  /*11250*/  IMAD R2, R9, UR4, RZ ;  /* 0x0000000409027c24 */ /* 0x001fe2000f8e02ff */
[C---:B------:R-:W-:Y:S01]  /*11260*/  LOP3.LUT P5, RZ, R23.reuse, 0x1, RZ, 0xc0, !PT ;  /* 0x0000000117ff7812 */ /* 0x040fe200078ac0ff */
[----:B-1-3--:R-:W-:Y:S01]  /*11270*/  IMAD R20, R24, 0x6000, R29 ;  /* 0x0000600018147824 */ /* 0x00afe200078e021d */
        /* <DEDUP_REMOVED lines=20> */
[----:B------:R-:W1:Y:S04]  /*113c0*/  SHFL.IDX PT, R3, R25, RZ, 0x181f ;  /* 0x00181fff19037589 */ /* 0x000e6800000e0000 */
[----:B------:R-:W-:Y:S04]  /*113d0*/  SHFL.IDX PT, R4, R25, 0x1, 0x181f ;  /* 0x00381f0019047f89 */ /* 0x000fe800000e0000 */
[----:B------:R-:W-:Y:S04]  /*113e0*/  SHFL.IDX PT, R8, R17, 0x2, 0x181f ;  /* 0x00581f0011087f89 */ /* 0x000fe800000e0000 */
[----:B------:R-:W-:Y:S01]  /*113f0*/  SHFL.IDX PT, R5, R25, 0x3, 0x181f ;  /* 0x00781f0019057f89 */ /* 0x000fe200000e0000 */
[----:B0-----:R-:W-:-:S03]  /*11400*/  IADD3 R2, P0, R14, R0, RZ ;  /* 0x000000000e027210 */ /* 0x001fc60007f1e0ff */
[----:B------:R-:W0:Y:S02]  /*11410*/  SHFL.IDX PT, R14, R17, 0x1, 0x181f ;  /* 0x00381f00110e7f89 */ /* 0x000e2400000e0000 */
[----:B-1----:R-:W-:-:S05]  /*11420*/  IMAD.X R3, RZ, RZ, R3, P0 ;  /* 0x000000ffff037224 */ /* 0x002fca00000e0603 */
        /* <DEDUP_REMOVED lines=9> */
[----:B-1----:R-:W-:Y:S04]  /*114c0*/  SHFL.IDX PT, R3, R25, 0x4, 0x181f ;  /* 0x00981f0019037f89 */ /* 0x002fe800000e0000 */
        /* <DEDUP_REMOVED lines=24> */
.L_x_1375:
        /* <DEDUP_REMOVED lines=11> */
.L_x_1245:
        /* <DEDUP_REMOVED lines=10> */
.L_x_1246:
[----:B------:R1:W-:Y:S01]  /*117a0*/  SYNCS.ARRIVE.TRANS64.A1T0 RZ, [R10+URZ+0x32450], RZ ;  /* 0x032450ff0aff79a7 */ /* 0x0003e2000810003f */
[----:B------:R-:W-:Y:S05]  /*117b0*/  @P2 BRA `(.L_x_1247) ;  /* 0xfffffff000ac2947 */ /* 0x000fea000383ffff */
.L_x_1234:
[----:B------:R-:W-:Y:S05]  /*117c0*/  BSYNC B0 ;  /* 0x0000000000007941 */ /* 0x000fea0003800000 */
.L_x_1233:
[----:B0-----:R-:W0:Y:S01]  /*117d0*/  S2R R2, SR_TID.X ;  /* 0x0000000000027919 */ /* 0x001e220000002100 */
[----:B------:R-:W-:Y:S01]  /*117e0*/  VIADD R24, R24, 0x1 ;  /* 0x0000000118187836 */ /* 0x000fe20000000000 */
[----:B------:R-:W-:Y:S04]  /*117f0*/  BSSY B0, `(.L_x_1248) ;  /* 0x0000012000007945 */ /* 0x000fe80003800000 */
[----:B------:R-:W-:-:S04]  /*11800*/  ISETP.NE.AND P0, PT, R24, 0x2, PT ;  /* 0x000000021800780c */ /* 0x000fc80003f05270 */
[----:B------:R-:W-:Y:S02]  /*11810*/  SEL R0, RZ, 0x1, P0 ;  /* 0x00000001ff007807 */ /* 0x000fe40000000000 */
[----:B0-----:R-:W-:-:S04]  /*11820*/  LOP3.LUT R2, R2, 0x7f, RZ, 0xc0, !PT ;  /* 0x0000007f02027812 */ /* 0x001fc800078ec0ff */
[----:B------:R-:W-:-:S13]  /*11830*/  ISETP.NE.AND P1, PT, R2, RZ, PT ;  /* 0x000000ff0200720c */ /* 0x000fda0003f25270 */
[----:B------:R-:W-:Y:S05]  /*11840*/  @P1 BRA `(.L_x_1249) ;  /* 0x0000000000301947 */ /* 0x000fea0003800000 */
[----:B------:R-:W0:Y:S01]  /*11850*/  S2R R5, SR_LANEID ;  /* 0x0000000000057919 */ /* 0x000e220000000000 */
[----:B------:R-:W-:Y:S01]  /*11860*/  VOTEU.ANY UR4, UPT, PT ;  /* 0x0000000000047886 */ /* 0x000fe200038e0100 */
[----:B------:R-:W3:Y:S01]  /*11870*/  LDC.64 R2, c[0x0][0xd60] ;  /* 0x00035800ff027b82 */ /* 0x000ee20000000a00 */
[----:B------:R-:W0:Y:S02]  /*11880*/  FLO.U32 R4, UR4 ;  /* 0x0000000400047d00 */ /* 0x000e2400080e0000 */
[----:B0-----:R-:W-:-:S06]  /*11890*/  ISETP.EQ.U32.AND P1, PT, R4, R5, PT ;  /* 0x000000050400720c */ /* 0x001fcc0003f22070 */
[----:B------:R-:W3:Y:S07]  /*118a0*/  POPC R5, UR4 ;  /* 0x0000000400057d09 */ /* 0x000eee0008000000 */
[----:B---3--:R-:W3:Y:S01]  /*118b0*/  @P1 ATOMG.E.ADD.STRONG.GPU PT, R3, desc[UR36][R2.64], R5 ;  /* 0x00000005020319a8 */ /* 0x008ee200081ee1e4 */
[----:B------:R-:W0:Y:S02]  /*118c0*/  S2R R6, SR_LTMASK ;  /* 0x0000000000067919 */ /* 0x000e240000003900 */
[----:B0-----:R-:W-:-:S04]  /*118d0*/  LOP3.LUT R6, R6, UR4, RZ, 0xc0, !PT ;  /* 0x0000000406067c12 */ /* 0x001fc8000f8ec0ff */
[----:B------:R-:W0:Y:S01]  /*118e0*/  POPC R7, R6 ;  /* 0x0000000600077309 */ /* 0x000e220000000000 */
[----:B---3--:R-:W0:Y:S02]  /*118f0*/  SHFL.IDX PT, R4, R3, R4, 0x1f ;  /* 0x00001f0403047589 */ /* 0x008e2400000e0000 */
[----:B0-----:R-:W-:-:S07]  /*11900*/  IADD3 R16, R4, UR39, R7 ;  /* 0x0000002704107c10 */ /* 0x001fce000fffe007 */
.L_x_1249:
[----:B------:R-:W-:Y:S05]  /*11910*/  BSYNC B0 ;  /* 0x0000000000007941 */ /* 0x000fea0003800000 */
.L_x_1248:
[----:B------:R-:W-:Y:S02]  /*11920*/  SEL R24, R24, RZ, P0 ;  /* 0x000000ff18187207 */ /* 0x000fe40000000000 */
[----:B------:R-:W-:-:S07]  /*11930*/  LOP3.LUT R27, R27, R0, RZ, 0x3c, !PT ;  /* 0x000000001b1b7212 */ /* 0x000fce00078e3cff */
.L_x_1202:
[----:B------:R-:W-:Y:S05]  /*11940*/  BSYNC B7 ;  /* 0x0000000000077941 */ /* 0x000fea0003800000 */
.L_x_1200:
[----:B------:R-:W-:-:S13]  /*11950*/  LOP3.LUT P0, RZ, R23, 0x20000, RZ, 0xc0, !PT ;  /* 0x0002000017ff7812 */ /* 0x000fda000780c0ff */
[----:B------:R-:W-:Y:S05]  /*11960*/  @!P0 BRA `(.L_x_1250) ;  /* 0x0000000000248947 */ /* 0x000fea0003800000 */
[----:B------:R-:W-:Y:S05]  /*11970*/  WARPSYNC.ALL ;  /* 0x0000000000007948 */ /* 0x000fea0003800000 */
[----:B------:R-:W0:Y:S08]  /*11980*/  S2UR UR5, SR_CgaCtaId ;  /* 0x00000000000579c3 */ /* 0x000e300000008800 */
[----:B------:R-:W-:Y:S06]  /*11990*/  BAR.SYNC.DEFER_BLOCKING 0x5, 0x180 ;  /* 0x0146000000007b1d */ /* 0x000fec0000010000 */
[----:B------:R-:W-:-:S02]  /*119a0*/  UMOV UR4, 0x400 ;  /* 0x0000040000047882 */ /* 0x000fc40000000000 */
[----:B0-----:R-:W-:-:S06]  /*119b0*/  ULEA UR4, UR5, UR4, 0x18 ;  /* 0x0000000405047291 */ /* 0x001fcc000f8ec03f */
[----:B------:R-:W-:-:S05]  /*119c0*/  IMAD.U32 R22, RZ, RZ, UR4 ;  /* 0x00000004ff167e24 */ /* 0x000fca000f8e00ff */
[----:B------:R0:W3:Y:S01]  /*119d0*/  LDS.128 R16, [R22+0x324d0] ;  /* 0x0324d00016107984 */ /* 0x0000e20000000c00 */
[----:B------:R-:W-:Y:S06]  /*119e0*/  BAR.ARV 0x4, 0x180 ;  /* 0x0106000000007b1d */ /* 0x000fec0000002000 */
[----:B------:R-:W-:Y:S05]  /*119f0*/  BRA `(.L_x_1251) ;  /* 0x0000000800d07947 */ /* 0x000fea0003800000 */
.L_x_1250:
[----:B------:R-:W0:Y:S01]  /*11a00*/  S2R R9, SR_TID.X ;  /* 0x0000000000097919 */ /* 0x000e220000002100 */
[----:B------:R-:W-:Y:S01]  /*11a10*/  UMOV UR4, 0xffffffff ;  /* 0xffffffff00047882 */ /* 0x000fe20000000000 */
[----:B0-----:R-:W-:-:S04]  /*11a20*/  LOP3.LUT R9, R9, 0x1f, RZ, 0xc0, !PT ;  /* 0x0000001f09097812 */ /* 0x001fc800078ec0ff */
[----:B------:R-:W-:Y:S01]  /*11a30*/  ISETP.NE.AND P0, PT, R9, 0x1f, PT ;  /* 0x0000001f0900780c */ /* 0x000fe20003f05270 */
[----:B------:R-:W-:-:S12]  /*11a40*/  BRA.DIV UR4, `(.L_x_1252) ;  /* 0x0000004604fc7947 */ /* 0x000fd8000b800000 */
[----:B------:R-:W-:Y:S01]  /*11a50*/  IMAD.IADD R7, R19, 0x1, R9 ;  /* 0x0000000113077824 */ /* 0x000fe200078e0209 */
[----:B------:R-:W-:-:S04]  /*11a60*/  ULDC UR4, c[0x0][0xd3c] ;  /* 0x00034f0000047ab9 */ /* 0x000fc80000000800 */
[----:B------:R-:W-:-:S13]  /*11a70*/  ISETP.GE.OR P1, PT, R7, UR4, !P0 ;  /* 0x0000000407007c0c */ /* 0x000fda000c726670 */
[----:B------:R-:W0:Y:S08]  /*11a80*/  @!P1 LDC.64 R2, c[0x0][0xd80] ;  /* 0x00036000ff029b82 */ /* 0x000e300000000a00 */
[----:B------:R-:W3:Y:S01]  /*11a90*/  @!P1 LDC.64 R4, c[0x0][0xd78] ;  /* 0x00035e00ff049b82 */ /* 0x000ee20000000a00 */
[----:B0-----:R-:W-:-:S05]  /*11aa0*/  @!P1 IMAD.WIDE R2, R7, 0x4, R2 ;  /* 0x0000000407029825 */ /* 0x001fca00078e0202 */
[----:B------:R3:W4:Y:S02]  /*11ab0*/  @!P1 LDG.E R6, desc[UR36][R2.64] ;  /* 0x0000002402069981 */ /* 0x000724000c1e1900 */
        /* <DEDUP_REMOVED lines=10> */
[----:B----4-:R-:W-:-:S02]  /*11b60*/  @!P1 IMAD.MOV.U32 R7, RZ, RZ, R6 ;  /* 0x000000ffff079224 */ /* 0x010fc400078e0006 */
[----:B------:R-:W-:Y:S01]  /*11b70*/  IMAD.MOV.U32 R6, RZ, RZ, RZ ;  /* 0x000000ffff067224 */ /* 0x000fe200078e00ff */
[----:B---3--:R-:W-:Y:S02]  /*11b80*/  @!P1 MOV R4, R5 ;  /* 0x0000000500049202 */ /* 0x008fe40000000f00 */
        /* <DEDUP_REMOVED lines=17> */
[----:B------:R0:W3:Y:S02]  /*11ca0*/  SHFL.IDX PT, R14, R2, 0x1f, 0x1f ;  /* 0x03e01f00020e7f89 */ /* 0x0000e400000e0000 */
.L_x_1385:
[----:B------:R-:W-:Y:S02]  /*11cb0*/  ULDC UR4, c[0x0][0xd38] ;  /* 0x00034e0000047ab9 */ /* 0x000fe40000000800 */
[----:B------:R-:W-:-:S04]  /*11cc0*/  IMAD.U32 R5, RZ, RZ, UR4 ;  /* 0x00000004ff057e24 */ /* 0x000fc8000f8e00ff */
[----:B---3--:R-:W-:-:S04]  /*11cd0*/  IMAD R14, R14, R5, RZ ;  /* 0x000000050e0e7224 */ /* 0x008fc800078e02ff */
[----:B------:R-:W-:-:S05]  /*11ce0*/  IMAD.IADD R9, R8, 0x1, R14 ;  /* 0x0000000108097824 */ /* 0x000fca00078e020e */
[----:B------:R-:W-:-:S13]  /*11cf0*/  ISETP.GT.AND P6, PT, R9, R0, PT ;  /* 0x000000000900720c */ /* 0x000fda0003fc4270 */
[----:B------:R-:W-:Y:S05]  /*11d00*/  @P6 BRA `(.L_x_1253) ;  /* 0x0000000000a46947 */ /* 0x000fea0003800000 */
.L_x_1256:
[----:B0-----:R-:W0:Y:S01]  /*11d10*/  LDC R2, c[0x0][0xd3c] ;  /* 0x00034f00ff027b82 */ /* 0x001e220000000800 */
[----:B------:R-:W-:-:S05]  /*11d20*/  VIADD R19, R19, 0x1f ;  /* 0x0000001f13137836 */ /* 0x000fca0000000000 */
[----:B0-----:R-:W-:-:S13]  /*11d30*/  ISETP.GE.AND P6, PT, R19, R2, PT ;  /* 0x000000021300720c */ /* 0x001fda0003fc6270 */
[----:B------:R-:W-:Y:S05]  /*11d40*/  @P6 BRA `(.L_x_1254) ;  /* 0x0000000400b86947 */ /* 0x000fea0003800000 */
[----:B------:R-:W0:Y:S01]  /*11d50*/  S2R R3, SR_TID.X ;  /* 0x0000000000037919 */ /* 0x000e220000002100 */
[----:B------:R-:W-:Y:S01]  /*11d60*/  IMAD.MOV.U32 R7, RZ, RZ, RZ ;  /* 0x000000ffff077224 */ /* 0x000fe200078e00ff */
[----:B0-----:R-:W-:-:S05]  /*11d70*/  LOP3.LUT R3, R3, 0x1f, RZ, 0xc0, !PT ;  /* 0x0000001f03037812 */ /* 0x001fca00078ec0ff */
[----:B------:R-:W-:-:S05]  /*11d80*/  IMAD.IADD R11, R19, 0x1, R3 ;  /* 0x00000001130b7824 */ /* 0x000fca00078e0203 */
[----:B------:R-:W-:-:S13]  /*11d90*/  ISETP.GE.OR P6, PT, R11, R2, !P0 ;  /* 0x000000020b00720c */ /* 0x000fda00047c6670 */
[----:B------:R-:W0:Y:S08]  /*11da0*/  @!P6 LDC.64 R2, c[0x0][0xd80] ;  /* 0x00036000ff02eb82 */ /* 0x000e300000000a00 */
[----:B------:R-:W3:Y:S01]  /*11db0*/  @!P6 LDC.64 R4, c[0x0][0xd78] ;  /* 0x00035e00ff04eb82 */ /* 0x000ee20000000a00 */
[----:B0-----:R-:W-:-:S05]  /*11dc0*/  @!P6 IMAD.WIDE R2, R11, 0x4, R2 ;  /* 0x000000040b02e825 */ /* 0x001fca00078e0202 */
[----:B------:R3:W4:Y:S02]  /*11dd0*/  @!P6 LDG.E R7, desc[UR36][R2.64] ;  /* 0x000000240207e981 */ /* 0x000724000c1e1900 */
[----:B---3--:R-:W-:-:S04]  /*11de0*/  @!P6 IMAD.WIDE R2, R11, 0x4, R4 ;  /* 0x000000040b02e825 */ /* 0x008fc800078e0204 */
[----:B------:R-:W-:-:S06]  /*11df0*/  IMAD.MOV.U32 R4, RZ, RZ, RZ ;  /* 0x000000ffff047224 */ /* 0x000fcc00078e00ff */
[----:B------:R-:W4:Y:S01]  /*11e00*/  @!P6 LDG.E R4, desc[UR36][R2.64] ;  /* 0x000000240204e981 */ /* 0x000f22000c1e1900 */
[----:B------:R-:W-:Y:S01]  /*11e10*/  UMOV UR4, 0xffffffff ;  /* 0xffffffff00047882 */ /* 0x000fe20000000000 */
[----:B----4-:R-:W-:Y:S02]  /*11e20*/  IMAD R13, R4, R7, RZ ;  /* 0x00000007040d7224 */ /* 0x010fe400078e02ff */
[----:B------:R-:W-:Y:S05]  /*11e30*/  BRA.DIV UR4, `(.L_x_1255) ;  /* 0x0000004a043c7947 */ /* 0x000fea000b800000 */
        /* <DEDUP_REMOVED lines=16> */
.L_x_1393:
[----:B------:R-:W-:Y:S02]  /*11f40*/  ULDC UR4, c[0x0][0xd38] ;  /* 0x00034e0000047ab9 */ /* 0x000fe40000000800 */
[----:B------:R-:W-:-:S04]  /*11f50*/  IMAD.U32 R5, RZ, RZ, UR4 ;  /* 0x00000004ff057e24 */ /* 0x000fc8000f8e00ff */
[----:B---3--:R-:W-:-:S04]  /*11f60*/  IMAD R14, R14, R5, RZ ;  /* 0x000000050e0e7224 */ /* 0x008fc800078e02ff */
[----:B------:R-:W-:-:S05]  /*11f70*/  IMAD.IADD R9, R14, 0x1, R9 ;  /* 0x000000010e097824 */ /* 0x000fca00078e0209 */
[----:B------:R-:W-:-:S13]  /*11f80*/  ISETP.GT.AND P6, PT, R9, R0, PT ;  /* 0x000000000900720c */ /* 0x000fda0003fc4270 */
[----:B------:R-:W-:Y:S05]  /*11f90*/  @!P6 BRA `(.L_x_1256) ;  /* 0xfffffffc005ce947 */ /* 0x000fea000383ffff */
.L_x_1253:
        /* <DEDUP_REMOVED lines=9> */
.L_x_1398:
[----:B------:R-:W-:-:S13]  /*12030*/  ISETP.NE.AND P0, PT, R3, RZ, PT ;  /* 0x000000ff0300720c */ /* 0x000fda0003f05270 */
[----:B------:R-:W-:Y:S05]  /*12040*/  @!P0 BRA `(.L_x_1258) ;  /* 0x0000000000108947 */ /* 0x000fea0003800000 */
[----:B------:R-:W-:Y:S01]  /*12050*/  UMOV UR4, 0xffffffff ;  /* 0xffffffff00047882 */ /* 0x000fe20000000000 */
[----:B------:R-:W-:Y:S02]  /*12060*/  VIADD R12, R8, 0xffffffff ;  /* 0xffffffff080c7836 */ /* 0x000fe40000000000 */
[----:B------:R-:W-:Y:S05]  /*12070*/  BRA.DIV UR4, `(.L_x_1259) ;  /* 0x0000004a04c07947 */ /* 0x000fea000b800000 */
[----:B------:R0:W0:Y:S02]  /*12080*/  SHFL.IDX PT, R6, R2, R12, 0x1f ;  /* 0x00001f0c02067589 */ /* 0x00002400000e0000 */
.L_x_1258:
[----:B-12-4-:R-:W-:Y:S01]  /*12090*/  IABS R10, R7 ;  /* 0x00000007000a7213 */ /* 0x016fe20000000000 */
[----:B0-----:R-:W-:Y:S01]  /*120a0*/  IMAD R16, R6, R5, R9 ;  /* 0x0000000506107224 */ /* 0x001fe200078e0209 */
[----:B------:R-:W-:Y:S01]  /*120b0*/  IABS R5, R4 ;  /* 0x0000000400057213 */ /* 0x000fe20000000000 */
[----:B------:R-:W-:Y:S01]  /*120c0*/  IMAD.IADD R19, R8, 0x1, R19 ;  /* 0x0000000108137824 */ /* 0x000fe200078e0213 */
[----:B------:R-:W0:Y:S01]  /*120d0*/  I2F.RP R11, R10 ;  /* 0x0000000a000b7306 */ /* 0x000e220000209400 */
[----:B------:R-:W-:-:S07]  /*120e0*/  IMAD.IADD R0, R0, 0x1, -R16 ;  /* 0x0000000100007824 */ /* 0x000fce00078e0a10 */
[----:B------:R-:W1:Y:S08]  /*120f0*/  I2F.RP R12, R5 ;  /* 0x00000005000c7306 */ /* 0x000e700000209400 */
[----:B0-----:R-:W0:Y:S08]  /*12100*/  MUFU.RCP R11, R11 ;  /* 0x0000000b000b7308 */ /* 0x001e300000001000 */
[----:B-1----:R-:W-:Y:S01]  /*12110*/  MUFU.RCP R12, R12 ;  /* 0x0000000c000c7308 */ /* 0x002fe20000001000 */
[----:B0-----:R-:W-:-:S07]  /*12120*/  VIADD R2, R11, 0xffffffe ;  /* 0x0ffffffe0b027836 */ /* 0x001fce0000000000 */
        /* <DEDUP_REMOVED lines=48> */
.L_x_1254:
[----:B------:R-:W-:Y:S01]  /*12430*/  UMOV UR4, URZ ;  /* 0x0000003f00047c82 */ /* 0x000fe20008000000 */
[----:B------:R-:W-:Y:S01]  /*12440*/  UMOV UR5, URZ ;  /* 0x0000003f00057c82 */ /* 0x000fe20008000000 */
[----:B------:R-:W-:Y:S01]  /*12450*/  ULDC UR6, c[0x0][0xd3c] ;  /* 0x00034f0000067ab9 */ /* 0x000fe20000000800 */
[----:B------:R-:W-:Y:S02]  /*12460*/  IMAD.MOV.U32 R16, RZ, RZ, R0 ;  /* 0x000000ffff107224 */ /* 0x000fe400078e0000 */
[----:B------:R-:W-:Y:S02]  /*12470*/  IMAD.U32 R17, RZ, RZ, UR4 ;  /* 0x00000004ff117e24 */ /* 0x000fe4000f8e00ff */
[----:B------:R-:W-:Y:S02]  /*12480*/  IMAD.U32 R18, RZ, RZ, UR5 ;  /* 0x00000005ff127e24 */ /* 0x000fe4000f8e00ff */
[----:B------:R-:W-:-:S07]  /*12490*/  IMAD.U32 R19, RZ, RZ, UR6 ;  /* 0x00000006ff137e24 */ /* 0x000fce000f8e00ff */
.L_x_1260:
[----:B------:R-:W0:Y:S01]  /*124a0*/  S2R R0, SR_TID.X ;  /* 0x0000000000007919 */ /* 0x000e220000002100 */
[----:B------:R-:W-:Y:S05]  /*124b0*/  WARPSYNC.ALL ;  /* 0x0000000000007948 */ /* 0x000fea0003800000 */
[----:B------:R-:W-:Y:S01]  /*124c0*/  BAR.SYNC.DEFER_BLOCKING 0x4, 0x180 ;  /* 0x0106000000007b1d */ /* 0x000fe20000010000 */
[----:B0-----:R-:W-:-:S04]  /*124d0*/  LOP3.LUT R0, R0, 0x1f, RZ, 0xc0, !PT ;  /* 0x0000001f00007812 */ /* 0x001fc800078ec0ff */
[----:B------:R-:W-:-:S13]  /*124e0*/  ISETP.NE.AND P0, PT, R0, RZ, PT ;  /* 0x000000ff0000720c */ /* 0x000fda0003f05270 */
[----:B------:R-:W0:Y:S01]  /*124f0*/  @!P0 S2R R3, SR_CgaCtaId ;  /* 0x0000000000038919 */ /* 0x000e220000008800 */
[----:B------:R-:W-:-:S04]  /*12500*/  @!P0 MOV R0, 0x400 ;  /* 0x0000040000008802 */ /* 0x000fc80000000f00 */
[----:B0-----:R-:W-:-:S05]  /*12510*/  @!P0 LEA R22, R3, R0, 0x18 ;  /* 0x0000000003168211 */ /* 0x001fca00078ec0ff */
[----:B------:R4:W-:Y:S01]  /*12520*/  @!P0 STS.128 [R22+0x324d0], R16 ;  /* 0x0324d01016008388 */ /* 0x0009e20000000c00 */
[----:B------:R-:W-:Y:S06]  /*12530*/  BAR.ARV 0x5, 0x180 ;  /* 0x0146000000007b1d */ /* 0x000fec0000002000 */
.L_x_1251:
[----:B------:R-:W-:Y:S02]  /*12540*/  ULDC UR4, c[0x0][0xd3c] ;  /* 0x00034f0000047ab9 */ /* 0x000fe40000000800 */
[----:B---3--:R-:W-:-:S13]  /*12550*/  ISETP.GE.AND P0, PT, R19, UR4, PT ;  /* 0x0000000413007c0c */ /* 0x008fda000bf06270 */
[----:B------:R-:W-:Y:S05]  /*12560*/  @!P0 BRA `(.L_x_1261) ;  /* 0xffffffac00108947 */ /* 0x000fea000383ffff */
[----:B------:R-:W-:Y:S05]  /*12570*/  BSYNC B8 ;  /* 0x0000000000087941 */ /* 0x000fea0003800000 */
.L_x_1194:
[----:B------:R-:W3:Y:S01]  /*12580*/  LDL.LU R0, [R1+0x18] ;  /* 0x0000180001007983 */ /* 0x000ee20000300800 */
[----:B------:R-:W-:Y:S01]  /*12590*/  BSSY B0, `(.L_x_1262) ;  /* 0x000000b000007945 */ /* 0x000fe20003800000 */
[----:B------:R-:W5:Y:S01]  /*125a0*/  S2R R5, SR_CgaCtaId ;  /* 0x0000000000057919 */ /* 0x000f620000008800 */
[----:B---3--:R-:W-:-:S05]  /*125b0*/  VIADD R0, R0, 0x1 ;  /* 0x0000000100007836 */ /* 0x008fca0000000000 */
        /* <DEDUP_REMOVED lines=8> */
.L_x_1401:
[----:B------:R-:W-:Y:S05]  /*12640*/  BSYNC B0 ;  /* 0x0000000000007941 */ /* 0x000fea0003800000 */
.L_x_1262:
[----:B------:R-:W-:-:S03]  /*12650*/  UMOV UR4, 0xffffffff ;  /* 0xffffffff00047882 */ /* 0x000fc60000000000 */
[----:B------:R-:W-:Y:S05]  /*12660*/  BRA.DIV UR4, `(.L_x_1264) ;  /* 0x0000004604807947 */ /* 0x000fea000b800000 */
[----:B-1----:R-:W1:Y:S02]  /*12670*/  S2R R0, SR_TID.X ;  /* 0x0000000000007919 */ /* 0x002e640000002100 */
[----:B-1----:R-:W-:-:S04]  /*12680*/  SHF.R.U32.HI R0, RZ, 0x5, R0 ;  /* 0x00000005ff007819 */ /* 0x002fc80000011600 */
[----:B------:R-:W-:-:S05]  /*12690*/  LOP3.LUT R0, R0, 0x3, RZ, 0xc0, !PT ;  /* 0x0000000300007812 */ /* 0x000fca00078ec0ff */
[----:B------:R1:W3:Y:S02]  /*126a0*/  SHFL.IDX PT, R14, R0, RZ, 0x1f ;  /* 0x00001fff000e7589 */ /* 0x0002e400000e0000 */
.L_x_1404:
[----:B---3--:R-:W-:Y:S01]  /*126b0*/  ISETP.NE.AND P0, PT, R14, RZ, PT ;  /* 0x000000ff0e00720c */ /* 0x008fe20003f05270 */
[----:B------:R-:W-:-:S12]  /*126c0*/  BSSY B0, `(.L_x_1265) ;  /* 0x0000026000007945 */ /* 0x000fd80003800000 */
[----:B------:R-:W-:Y:S05]  /*126d0*/  @P0 BRA `(.L_x_1266) ;  /* 0x0000000000900947 */ /* 0x000fea0003800000 */
[----:B------:R-:W-:-:S03]  /*126e0*/  UMOV UR4, 0xffffffff ;  /* 0xffffffff00047882 */ /* 0x000fc60000000000 */
[----:B------:R-:W-:Y:S05]  /*126f0*/  BRA.DIV UR4, `(.L_x_1267) ;  /* 0x0000004604907947 */ /* 0x000fea000b800000 */
[----:B------:R-:W-:-:S13]  /*12700*/  ELECT P6, URZ, PT ;  /* 0x00000000003f782f */ /* 0x000fda00038c0000 */
.L_x_1407:
[----:B------:R-:W-:Y:S05]  /*12710*/  @!P6 BRA `(.L_x_1266) ;  /* 0x000000000080e947 */ /* 0x000fea0003800000 */
[----:B-1----:R-:W3:Y:S02]  /*12720*/  LDL R0, [R1+0x38] ;  /* 0x0000380001007983 */ /* 0x002ee40000100800 */
[----:B---3--:R-:W-:-:S13]  /*12730*/  R2UR UR4, R0 ;  /* 0x00000000000472ca */ /* 0x008fda00000e0000 */
[----:B------:R-:W-:-:S06]  /*12740*/  ULOP3.LUT UR4, UR4, 0x2, URZ, 0xfc, !UPT ;  /* 0x0000000204047892 */ /* 0x000fcc000f8efc3f */
[----:B------:R-:W-:-:S05]  /*12750*/  IMAD.U32 R0, RZ, RZ, UR4 ;  /* 0x00000004ff007e24 */ /* 0x000fca000f8e00ff */
[----:B------:R-:W-:-:S13]  /*12760*/  ISETP.NE.AND P0, PT, R0, 0x3, PT ;  /* 0x000000030000780c */ /* 0x000fda0003f05270 */
[----:B------:R-:W-:Y:S05]  /*12770*/  @!P0 BRA `(.L_x_1268) ;  /* 0x0000000000048947 */ /* 0x000fea0003800000 */
[----:B------:R-:W-:Y:S01]  /*12780*/  BPT.TRAP 0x1 ;  /* 0x000000040000795c */ /* 0x000fe20000300000 */
.L_x_1268:
[C---:B------:R-:W-:Y:S01]  /*12790*/  IMAD R3, R24.reuse, 0x8, R5 ;  /* 0x0000000818037824 */ /* 0x040fe200078e0205 */
[----:B------:R-:W-:Y:S01]  /*127a0*/  SHF.L.U32 R2, R27, 0x1f, RZ ;  /* 0x0000001f1b027819 */ /* 0x000fe200000006ff */
[----:B------:R-:W-:-:S03]  /*127b0*/  VIADD R24, R24, 0x1 ;  /* 0x0000000118187836 */ /* 0x000fc60000000000 */
[----:B------:R-:W1:Y:S02]  /*127c0*/  SYNCS.PHASECHK.TRANS64.TRYWAIT P1, [R3+URZ+0x32440], R2 ;  /* 0x03244002030075a7 */ /* 0x000e64000802017f */
[----:B------:R-:W-:-:S04]  /*127d0*/  ISETP.NE.AND P2, PT, R24, 0x2, PT ;  /* 0x000000021800780c */ /* 0x000fc80003f45270 */
[----:B------:R-:W-:Y:S01]  /*127e0*/  SEL R0, RZ, 0x1, P2 ;  /* 0x00000001ff007807 */ /* 0x000fe20001000000 */
[----:B-1----:R-:W-:Y:S08]  /*127f0*/  @!P1 BRA `(.L_x_1269) ;  /* 0x0000004400709947 */ /* 0x002ff00003800000 */
.L_x_1408:
[----:B------:R-:W-:Y:S02]  /*12800*/  SEL R24, R24, RZ, P2 ;  /* 0x000000ff18187207 */ /* 0x000fe40001000000 */
[----:B------:R-:W-:Y:S01]  /*12810*/  LOP3.LUT R0, R27, R0, RZ, 0x3c, !PT ;  /* 0x000000001b007212 */ /* 0x000fe200078e3cff */
[----:B------:R-:W-:Y:S06]  /*12820*/  @!P0 BRA `(.L_x_1270) ;  /* 0x0000000000048947 */ /* 0x000fec0003800000 */
[----:B------:R-:W-:Y:S01]  /*12830*/  BPT.TRAP 0x1 ;  /* 0x000000040000795c */ /* 0x000fe20000300000 */
.L_x_1270:
[----:B------:R-:W-:Y:S01]  /*12840*/  IMAD R5, R24, 0x8, R5 ;  /* 0x0000000818057824 */ /* 0x000fe200078e0205 */
[----:B------:R-:W-:-:S04]  /*12850*/  SHF.L.U32 R0, R0, 0x1f, RZ ;  /* 0x0000001f00007819 */ /* 0x000fc800000006ff */
[----:B------:R-:W3:Y:S02]  /*12860*/  SYNCS.PHASECHK.TRANS64.TRYWAIT P1, [R5+URZ+0x32440], R0 ;  /* 0x03244000050075a7 */ /* 0x000ee4000802017f */
[----:B---3--:R-:W-:Y:S05]  /*12870*/  @!P1 BRA `(.L_x_1271) ;  /* 0x0000004400649947 */ /* 0x008fea0003800000 */
.L_x_1409:
[----:B------:R-:W-:Y:S05]  /*12880*/  @!P0 BRA `(.L_x_1272) ;  /* 0x0000000000048947 */ /* 0x000fea0003800000 */
[----:B------:R-:W-:Y:S01]  /*12890*/  BPT.TRAP 0x1 ;  /* 0x000000040000795c */ /* 0x000fe20000300000 */
.L_x_1272:
[----:B------:R-:W5:Y:S02]  /*128a0*/  SYNCS.PHASECHK.TRANS64.TRYWAIT P1, [R3+URZ+0x32460], R2 ;  /* 0x03246002030075a7 */ /* 0x000f64000802017f */
[----:B-----5:R-:W-:Y:S05]  /*128b0*/  @!P1 BRA `(.L_x_1273) ;  /* 0x0000004400689947 */ /* 0x020fea0003800000 */
.L_x_1410:
[----:B------:R-:W-:Y:S05]  /*128c0*/  @!P0 BRA `(.L_x_1274) ;  /* 0x0000000000048947 */ /* 0x000fea0003800000 */
[----:B------:R-:W-:Y:S01]  /*128d0*/  BPT.TRAP 0x1 ;  /* 0x000000040000795c */ /* 0x000fe20000300000 */
.L_x_1274:
[----:B------:R0:W0:Y:S02]  /*128e0*/  SYNCS.PHASECHK.TRANS64.TRYWAIT P0, [R5+URZ+0x32460], R0 ;  /* 0x03246000050075a7 */ /* 0x000024000800017f */
[----:B0-----:R-:W-:Y:S05]  /*128f0*/  @!P0 NANOSLEEP.SYNCS 0x989680 ;  /* 0x009896800000895d */ /* 0x001fea0003900000 */
[----:B------:R-:W0:Y:S02]  /*12900*/  @!P0 SYNCS.PHASECHK.TRANS64 P0, [R5+URZ+0x32460], R0 ;  /* 0x03246000050085a7 */ /* 0x000e24000800007f */
[----:B0-----:R-:W-:Y:S05]  /*12910*/  @!P0 BRA `(.L_x_1274) ;  /* 0xfffffffc00f08947 */ /* 0x001fea000383ffff */
.L_x_1266:
[----:B------:R-:W-:Y:S05]  /*12920*/  BSYNC B0 ;  /* 0x0000000000007941 */ /* 0x000fea0003800000 */
.L_x_1265:
[----:B------:R-:W-:Y:S05]  /*12930*/  EXIT ;  /* 0x000000000000794d */ /* 0x000fea0003800000 */
.L_x_1140:
[----:B-1----:R1:W2:Y:S02]  /*12940*/  SYNCS.PHASECHK.TRANS64.TRYWAIT P0, [R3+URZ+0x32400], R0 ;  /* 0x03240000030075a7 */ /* 0x0022a4000800017f */
[----:B--2---:R-:W-:Y:S05]  /*12950*/  @!P0 NANOSLEEP.SYNCS 0x989680 ;  /* 0x009896800000895d */ /* 0x004fea0003900000 */
[----:B------:R-:W2:Y:S02]  /*12960*/  @!P0 SYNCS.PHASECHK.TRANS64 P0, [R3+URZ+0x32400], R0 ;  /* 0x03240000030085a7 */ /* 0x000ea4000800007f */
[----:B--2---:R-:W-:Y:S05]  /*12970*/  @!P0 BRA `(.L_x_1140) ;  /* 0xfffffffc00f08947 */ /* 0x004fea000383ffff */
[----:B------:R-:W-:Y:S05]  /*12980*/  BRA `(.L_x_1275) ;  /* 0xfffffef400107947 */ /* 0x000fea000383ffff */
.L_x_1144:
[----:B---3--:R-:W-:-:S04]  /*12990*/  IMAD.U32 R5, RZ, RZ, UR6 ;  /* 0x00000006ff057e24 */ /* 0x008fc8000f8e00ff */
[----:B------:R3:W4:Y:S03]  /*129a0*/  SYNCS.PHASECHK.TRANS64.TRYWAIT P1, [R5+URZ+0x32430], R2 ;  /* 0x03243002050075a7 */ /* 0x000726000802017f */
[----:B----4-:R-:W-:Y:S05]  /*129b0*/  @!P1 NANOSLEEP.SYNCS 0x989680 ;  /* 0x009896800000995d */ /* 0x010fea0003900000 */
[----:B------:R-:W4:Y:S02]  /*129c0*/  @!P1 SYNCS.PHASECHK.TRANS64 P1, [R5+URZ+0x32430], R2 ;  /* 0x03243002050095a7 */ /* 0x000f24000802007f */
[----:B----4-:R-:W-:Y:S05]  /*129d0*/  @!P1 BRA `(.L_x_1144) ;  /* 0xfffffffc00ec9947 */ /* 0x010fea000383ffff */
[----:B------:R-:W-:Y:S05]  /*129e0*/  BRA `(.L_x_1143) ;  /* 0xfffffef400407947 */ /* 0x000fea000383ffff */
.L_x_1145:
[----:B----4-:R4:W0:Y:S02]  /*129f0*/  SYNCS.PHASECHK.TRANS64.TRYWAIT P1, [R3+URZ+0x32410], R0 ;  /* 0x03241000030075a7 */ /* 0x010824000802017f */
[----:B0-----:R-:W-:Y:S05]  /*12a00*/  @!P1 NANOSLEEP.SYNCS 0x989680 ;  /* 0x009896800000995d */ /* 0x001fea0003900000 */
[----:B------:R-:W0:Y:S02]  /*12a10*/  @!P1 SYNCS.PHASECHK.TRANS64 P1, [R3+URZ+0x32410], R0 ;  /* 0x03241000030095a7 */ /* 0x000e24000802007f */
[----:B0-----:R-:W-:Y:S05]  /*12a20*/  @!P1 BRA `(.L_x_1145) ;  /* 0xfffffffc00f09947 */ /* 0x001fea000383ffff */
[----:B------:R-:W-:Y:S05]  /*12a30*/  BRA `(.L_x_1276) ;  /* 0xfffffef400f87947 */ /* 0x000fea000383ffff */
.L_x_1149:
[----:B0--3--:R-:W-:-:S04]  /*12a40*/  IMAD.U32 R5, RZ, RZ, UR6 ;  /* 0x00000006ff057e24 */ /* 0x009fc8000f8e00ff */
[----:B------:R0:W3:Y:S03]  /*12a50*/  SYNCS.PHASECHK.TRANS64.TRYWAIT P1, [R5+URZ+0x32450], R2 ;  /* 0x03245002050075a7 */ /* 0x0000e6000802017f */
[----:B---3--:R-:W-:Y:S05]  /*12a60*/  @!P1 NANOSLEEP.SYNCS 0x989680 ;  /* 0x009896800000995d */ /* 0x008fea0003900000 */
[----:B------:R-:W3:Y:S02]  /*12a70*/  @!P1 SYNCS.PHASECHK.TRANS64 P1, [R5+URZ+0x32450], R2 ;  /* 0x03245002050095a7 */ /* 0x000ee4000802007f */
[----:B---3--:R-:W-:Y:S05]  /*12a80*/  @!P1 BRA `(.L_x_1149) ;  /* 0xfffffffc00ec9947 */ /* 0x008fea000383ffff */
[----:B------:R-:W-:Y:S05]  /*12a90*/  BRA `(.L_x_1148) ;  /* 0xfffffef800007947 */ /* 0x000fea000383ffff */
.L_x_1156:
[----:B-1----:R-:W-:-:S04]  /*12aa0*/  IMAD.U32 R153, RZ, RZ, UR5 ;  /* 0x00000005ff997e24 */ /* 0x002fc8000f8e00ff */
[----:B------:R1:W2:Y:S03]  /*12ab0*/  SYNCS.PHASECHK.TRANS64.TRYWAIT P2, [R153+URZ+0x32430], R0 ;  /* 0x03243000990075a7 */ /* 0x0002a6000804017f */
[----:B--2---:R-:W-:Y:S05]  /*12ac0*/  @!P2 NANOSLEEP.SYNCS 0x989680 ;  /* 0x009896800000a95d */ /* 0x004fea0003900000 */
[----:B------:R-:W2:Y:S02]  /*12ad0*/  @!P2 SYNCS.PHASECHK.TRANS64 P2, [R153+URZ+0x32430], R0 ;  /* 0x032430009900a5a7 */ /* 0x000ea4000804007f */
[----:B--2---:R-:W-:Y:S05]  /*12ae0*/  @!P2 BRA `(.L_x_1156) ;  /* 0xfffffffc00eca947 */ /* 0x004fea000383ffff */
[----:B------:R-:W-:Y:S05]  /*12af0*/  BRA `(.L_x_1155) ;  /* 0xffffff1c00907947 */ /* 0x000fea000383ffff */
.L_x_1160:
[----:B--2---:R-:W-:-:S04]  /*12b00*/  IMAD.U32 R210, RZ, RZ, UR5 ;  /* 0x00000005ffd27e24 */ /* 0x004fc8000f8e00ff */
[----:B------:R2:W3:Y:S03]  /*12b10*/  SYNCS.PHASECHK.TRANS64.TRYWAIT P2, [R210+URZ+0x32450], R0 ;  /* 0x03245000d20075a7 */ /* 0x0004e6000804017f */
[----:B---3--:R-:W-:Y:S05]  /*12b20*/  @!P2 NANOSLEEP.SYNCS 0x989680 ;  /* 0x009896800000a95d */ /* 0x008fea0003900000 */
[----:B------:R-:W3:Y:S02]  /*12b30*/  @!P2 SYNCS.PHASECHK.TRANS64 P2, [R210+URZ+0x32450], R0 ;  /* 0x03245000d200a5a7 */ /* 0x000ee4000804007f */
[----:B---3--:R-:W-:Y:S05]  /*12b40*/  @!P2 BRA `(.L_x_1160) ;  /* 0xfffffffc00eca947 */ /* 0x008fea000383ffff */
[----:B------:R-:W-:Y:S05]  /*12b50*/  BRA `(.L_x_1159) ;  /* 0xffffff20000c7947 */ /* 0x000fea000383ffff */
.L_x_1208:
        /* <DEDUP_REMOVED lines=11> */
.L_x_1278:
[----:B------:R-:W-:Y:S05]  /*12c10*/  BSYNC B0 ;  /* 0x0000000000007941 */ /* 0x000fea0003800000 */
.L_x_1277:
[----:B------:R-:W-:Y:S05]  /*12c20*/  BRA `(.L_x_1279) ;  /* 0xffffffb4005c7947 */ /* 0x000fea000383ffff */
.L_x_1211:
[----:B0-----:R0:W1:Y:S02]  /*12c30*/  SYNCS.PHASECHK.TRANS64.TRYWAIT P0, [R25+URZ+0x32440], R0 ;  /* 0x03244000190075a7 */ /* 0x001064000800017f */
[----:B-1----:R-:W-:Y:S05]  /*12c40*/  @!P0 NANOSLEEP.SYNCS 0x989680 ;  /* 0x009896800000895d */ /* 0x002fea0003900000 */
[----:B------:R-:W1:Y:S02]  /*12c50*/  @!P0 SYNCS.PHASECHK.TRANS64 P0, [R25+URZ+0x32440], R0 ;  /* 0x03244000190085a7 */ /* 0x000e64000800007f */
[----:B-1----:R-:W-:Y:S05]  /*12c60*/  @!P0 BRA `(.L_x_1211) ;  /* 0xfffffffc00f08947 */ /* 0x002fea000383ffff */
[----:B------:R-:W-:Y:S05]  /*12c70*/  BRA `(.L_x_1280) ;  /* 0xffffffb400887947 */ /* 0x000fea000383ffff */
.L_x_1212:
        /* <DEDUP_REMOVED lines=8> */
.L_x_1282:
[----:B------:R-:W-:Y:S05]  /*12d00*/  BSYNC B0 ;  /* 0x0000000000007941 */ /* 0x000fea0003800000 */
.L_x_1281:
        /* <DEDUP_REMOVED lines=9> */
.L_x_1283:
[----:B------:R-:W-:Y:S02]  /*12da0*/  IMAD.MOV.U32 R13, RZ, RZ, R4 ;  /* 0x000000ffff0d7224 */ /* 0x000fe400078e0004 */
[----:B------:R-:W-:Y:S02]  /*12db0*/  IMAD.MOV.U32 R12, RZ, RZ, 0x1 ;  /* 0x00000001ff0c7424 */ /* 0x000fe400078e00ff */
[----:B------:R-:W-:-:S07]  /*12dc0*/  IMAD.MOV.U32 R3, RZ, RZ, R14 ;  /* 0x000000ffff037224 */ /* 0x000fce00078e000e */
[----:B------:R-:W-:Y:S05]  /*12dd0*/  WARPSYNC.COLLECTIVE R15, `(.L_x_1284) ;  /* 0x000000000f087348 */ /* 0x000fea0003c00000 */
[----:B------:R0:W1:Y:S02]  /*12de0*/  SHFL.IDX P6, R14, R13, R12, R11 ;  /* 0x0000000c0d0e7389 */ /* 0x00006400000c000b */
[----:B01----:R-:W-:Y:S01]  /*12df0*/  ENDCOLLECTIVE ;  /* 0x000000000000791b */ /* 0x003fe20003800000 */
.L_x_1284:
        /* <DEDUP_REMOVED lines=15> */
.L_x_1285:
[----:B------:R-:W-:Y:S02]  /*12ef0*/  @P0 IMAD R6, R5, 0x2, R22 ;  /* 0x0000000205060824 */ /* 0x000fe400078e0216 */
[----:B------:R-:W-:Y:S02]  /*12f00*/  IMAD.MOV.U32 R13, RZ, RZ, R4 ;  /* 0x000000ffff0d7224 */ /* 0x000fe400078e0004 */
[----:B------:R-:W-:Y:S02]  /*12f10*/  IMAD.MOV.U32 R12, RZ, RZ, 0x2 ;  /* 0x00000002ff0c7424 */ /* 0x000fe400078e00ff */
[----:B------:R-:W-:-:S07]  /*12f20*/  IMAD.MOV.U32 R3, RZ, RZ, R14 ;  /* 0x000000ffff037224 */ /* 0x000fce00078e000e */
[----:B------:R-:W-:Y:S05]  /*12f30*/  WARPSYNC.COLLECTIVE R15, `(.L_x_1286) ;  /* 0x000000000f087348 */ /* 0x000fea0003c00000 */
[----:B------:R0:W1:Y:S02]  /*12f40*/  SHFL.IDX P6, R14, R13, R12, R11 ;  /* 0x0000000c0d0e7389 */ /* 0x00006400000c000b */
[----:B01----:R-:W-:Y:S01]  /*12f50*/  ENDCOLLECTIVE ;  /* 0x000000000000791b */ /* 0x003fe20003800000 */
.L_x_1286:
[----:B------:R-:W-:-:S05]  /*12f60*/  @P0 LEA R3, P1, R7, R3, 0x1 ;  /* 0x0000000307030211 */ /* 0x000fca00078208ff */
[----:B------:R-:W-:-:S05]  /*12f70*/  @P0 IMAD.X R2, RZ, RZ, R2, P1 ;  /* 0x000000ffff020224 */ /* 0x000fca00008e0602 */
[----:B------:R-:W-:Y:S02]  /*12f80*/  @P0 LOP3.LUT R3, R3, R2, RZ, 0x3c, !PT ;  /* 0x0000000203030212 */ /* 0x000fe400078e3cff */
[----:B------:R-:W-:Y:S02]  /*12f90*/  MOV R13, R0 ;  /* 0x00000000000d7202 */ /* 0x000fe40000000f00 */
        /* <DEDUP_REMOVED lines=11> */
.L_x_1287:
[----:B------:R-:W-:Y:S02]  /*13050*/  @P0 IMAD R6, R5, 0x2, R22 ;  /* 0x0000000205060824 */ /* 0x000fe400078e0216 */
[----:B------:R-:W-:Y:S02]  /*13060*/  IMAD.MOV.U32 R13, RZ, RZ, R4 ;  /* 0x000000ffff0d7224 */ /* 0x000fe400078e0004 */
[----:B------:R-:W-:Y:S02]  /*13070*/  IMAD.MOV.U32 R12, RZ, RZ, 0x3 ;  /* 0x00000003ff0c7424 */ /* 0x000fe400078e00ff */
[----:B------:R-:W-:-:S07]  /*13080*/  IMAD.MOV.U32 R3, RZ, RZ, R14 ;  /* 0x000000ffff037224 */ /* 0x000fce00078e000e */
[----:B------:R-:W-:Y:S05]  /*13090*/  WARPSYNC.COLLECTIVE R15, `(.L_x_1288) ;  /* 0x000000000f087348 */ /* 0x000fea0003c00000 */
[----:B------:R0:W1:Y:S02]  /*130a0*/  SHFL.IDX P6, R14, R13, R12, R11 ;  /* 0x0000000c0d0e7389 */ /* 0x00006400000c000b */
[----:B01----:R-:W-:Y:S01]  /*130b0*/  ENDCOLLECTIVE ;  /* 0x000000000000791b */ /* 0x003fe20003800000 */
.L_x_1288:
        /* <DEDUP_REMOVED lines=15> */
.L_x_1289:
[----:B------:R-:W-:Y:S02]  /*131b0*/  @P0 IMAD R6, R5, 0x2, R22 ;  /* 0x0000000205060824 */ /* 0x000fe400078e0216 */
[----:B------:R-:W-:Y:S02]  /*131c0*/  IMAD.MOV.U32 R13, RZ, RZ, R4 ;  /* 0x000000ffff0d7224 */ /* 0x000fe400078e0004 */
[----:B------:R-:W-:Y:S02]  /*131d0*/  IMAD.MOV.U32 R12, RZ, RZ, 0x4 ;  /* 0x00000004ff0c7424 */ /* 0x000fe400078e00ff */
[----:B------:R-:W-:-:S07]  /*131e0*/  IMAD.MOV.U32 R3, RZ, RZ, R14 ;  /* 0x000000ffff037224 */ /* 0x000fce00078e000e */
[----:B------:R-:W-:Y:S05]  /*131f0*/  WARPSYNC.COLLECTIVE R15, `(.L_x_1290) ;  /* 0x000000000f087348 */ /* 0x000fea0003c00000 */
[----:B------:R0:W1:Y:S02]  /*13200*/  SHFL.IDX P6, R14, R13, R12, R11 ;  /* 0x0000000c0d0e7389 */ /* 0x00006400000c000b */
[----:B01----:R-:W-:Y:S01]  /*13210*/  ENDCOLLECTIVE ;  /* 0x000000000000791b */ /* 0x003fe20003800000 */
.L_x_1290:
        /* <DEDUP_REMOVED lines=15> */
.L_x_1291:
[----:B------:R-:W-:Y:S02]  /*13310*/  @P0 IMAD R6, R5, 0x2, R22 ;  /* 0x0000000205060824 */ /* 0x000fe400078e0216 */
[----:B------:R-:W-:Y:S02]  /*13320*/  IMAD.MOV.U32 R13, RZ, RZ, R4 ;  /* 0x000000ffff0d7224 */ /* 0x000fe400078e0004 */
[----:B------:R-:W-:Y:S02]  /*13330*/  IMAD.MOV.U32 R12, RZ, RZ, 0x5 ;  /* 0x00000005ff0c7424 */ /* 0x000fe400078e00ff */
[----:B------:R-:W-:-:S07]  /*13340*/  IMAD.MOV.U32 R3, RZ, RZ, R14 ;  /* 0x000000ffff037224 */ /* 0x000fce00078e000e */
[----:B------:R-:W-:Y:S05]  /*13350*/  WARPSYNC.COLLECTIVE R15, `(.L_x_1292) ;  /* 0x000000000f087348 */ /* 0x000fea0003c00000 */
[----:B------:R0:W1:Y:S02]  /*13360*/  SHFL.IDX P6, R14, R13, R12, R11 ;  /* 0x0000000c0d0e7389 */ /* 0x00006400000c000b */
[----:B01----:R-:W-:Y:S01]  /*13370*/  ENDCOLLECTIVE ;  /* 0x000000000000791b */ /* 0x003fe20003800000 */
.L_x_1292:
        /* <DEDUP_REMOVED lines=10> */
.L_x_1293:
[----:B------:R-:W-:Y:S01]  /*13420*/  @!PT LDS RZ, [RZ] ;  /* 0x00000000fffff984 */ /* 0x000fe20000000800 */
[----:B------:R-:W-:Y:S01]  /*13430*/  @!PT LDS RZ, [RZ] ;  /* 0x00000000fffff984 */ /* 0x000fe20000000800 */
[----:B------:R-:W-:Y:S01]  /*13440*/  @!PT LDS RZ, [RZ] ;  /* 0x00000000fffff984 */ /* 0x000fe20000000800 */
[----:B------:R1:W-:Y:S01]  /*13450*/  @P0 LDGSTS.E.BYPASS.LTC128B.128 [R6+0x1e400], desc[UR36][R2.64], !P2 ;  /* 0x1e40000002060fae */ /* 0x0003e2000d101d64 */
[----:B------:R-:W-:Y:S01]  /*13460*/  IMAD.MOV.U32 R0, RZ, RZ, R14 ;  /* 0x000000ffff007224 */ /* 0x000fe200078e000e */
[----:B------:R-:W-:Y:S06]  /*13470*/  BRA `(.L_x_1294) ;  /* 0xffffffb000e87947 */ /* 0x000fec000383ffff */
.L_x_1217:
[----:B------:R0:W5:Y:S01]  /*13480*/  LDL.LU R6, [R1+0x4] ;  /* 0x0000040001067983 */ /* 0x0001620000300800 */
[----:B------:R-:W-:Y:S01]  /*13490*/  IMAD.MOV.U32 R13, RZ, RZ, R5 ;  /* 0x000000ffff0d7224 */ /* 0x000fe200078e0005 */
[----:B------:R-:W-:Y:S01]  /*134a0*/  LOP3.LUT R23, R23, 0xffffdfff, RZ, 0xc0, !PT ;  /* 0xffffdfff17177812 */ /* 0x000fe200078ec0ff */
[----:B------:R-:W-:Y:S02]  /*134b0*/  IMAD.MOV.U32 R12, RZ, RZ, RZ ;  /* 0x000000ffff0c7224 */ /* 0x000fe400078e00ff */
[----:B------:R-:W-:Y:S02]  /*134c0*/  IMAD.MOV.U32 R11, RZ, RZ, 0x181f ;  /* 0x0000181fff0b7424 */ /* 0x000fe400078e00ff */
[----:B------:R-:W-:Y:S02]  /*134d0*/  IMAD.MOV.U32 R15, RZ, RZ, -0x1 ;  /* 0xffffffffff0f7424 */ /* 0x000fe400078e00ff */
[----:B0-----:R-:W-:-:S07]  /*134e0*/  IMAD.IADD R4, R21, 0x1, R4 ;  /* 0x0000000115047824 */ /* 0x001fce00078e0204 */
[----:B-----5:R-:W-:Y:S05]  /*134f0*/  WARPSYNC.COLLECTIVE R15, `(.L_x_1295) ;  /* 0x000000000f087348 */ /* 0x020fea0003c00000 */
[----:B------:R0:W1:Y:S02]  /*13500*/  SHFL.IDX P6, R14, R13, R12, R11 ;  /* 0x0000000c0d0e7389 */ /* 0x00006400000c000b */
[----:B01---5:R-:W-:Y:S01]  /*13510*/  ENDCOLLECTIVE ;  /* 0x000000000000791b */ /* 0x023fe20003800000 */
.L_x_1295:
[----:B------:R-:W-:Y:S02]  /*13520*/  IMAD.MOV.U32 R13, RZ, RZ, R0 ;  /* 0x000000ffff0d7224 */ /* 0x000fe400078e0000 */
[----:B------:R-:W-:-:S07]  /*13530*/  IMAD.MOV.U32 R3, RZ, RZ, R14 ;  /* 0x000000ffff037224 */ /* 0x000fce00078e000e */
[----:B------:R-:W-:Y:S05]  /*13540*/  WARPSYNC.COLLECTIVE R15, `(.L_x_1296) ;  /* 0x000000000f087348 */ /* 0x000fea0003c00000 */
[----:B------:R0:W1:Y:S02]  /*13550*/  SHFL.IDX P6, R14, R13, R12, R11 ;  /* 0x0000000c0d0e7389 */ /* 0x00006400000c000b */
[----:B01----:R-:W-:Y:S01]  /*13560*/  ENDCOLLECTIVE ;  /* 0x000000000000791b */ /* 0x003fe20003800000 */
.L_x_1296:
[----:B------:R-:W-:Y:S02]  /*13570*/  IMAD.MOV.U32 R13, RZ, RZ, R5 ;  /* 0x000000ffff0d7224 */ /* 0x000fe400078e0005 */
[----:B------:R-:W-:Y:S02]  /*13580*/  IMAD.MOV.U32 R12, RZ, RZ, 0x1 ;  /* 0x00000001ff0c7424 */ /* 0x000fe400078e00ff */
[----:B------:R-:W-:-:S07]  /*13590*/  IMAD.MOV.U32 R10, RZ, RZ, R14 ;  /* 0x000000ffff0a7224 */ /* 0x000fce00078e000e */
[----:B------:R-:W-:Y:S05]  /*135a0*/  WARPSYNC.COLLECTIVE R15, `(.L_x_1297) ;  /* 0x000000000f087348 */ /* 0x000fea0003c00000 */
[----:B------:R0:W1:Y:S02]  /*135b0*/  SHFL.IDX P6, R14, R13, R12, R11 ;  /* 0x0000000c0d0e7389 */ /* 0x00006400000c000b */
[----:B01----:R-:W-:Y:S01]  /*135c0*/  ENDCOLLECTIVE ;  /* 0x000000000000791b */ /* 0x003fe20003800000 */
.L_x_1297:
[----:B------:R-:W-:Y:S02]  /*135d0*/  IMAD.MOV.U32 R13, RZ, RZ, R0 ;  /* 0x000000ffff0d7224 */ /* 0x000fe400078e0000 */
[----:B------:R-:W-:-:S05]  /*135e0*/  IMAD R6, R6, R7, RZ ;  /* 0x0000000706067224 */ /* 0x000fca00078e02ff */
[----:B------:R-:W-:-:S13]  /*135f0*/  ISETP.GE.AND P2, PT, R4, R6, PT ;  /* 0x000000060400720c */ /* 0x000fda0003f46270 */
[----:B------:R-:W-:Y:S02]  /*13600*/  @!P2 LEA R10, P1, R20, R10, 0x1 ;  /* 0x0000000a140aa211 */ /* 0x000fe400078208ff */
[----:B------:R-:W-:-:S03]  /*13610*/  @P2 LOP3.LUT R23, R23, 0x2000, RZ, 0xfc, !PT ;  /* 0x0000200017172812 */ /* 0x000fc600078efcff */
[----:B------:R-:W-:Y:S01]  /*13620*/  @!P2 IMAD.X R3, RZ, RZ, R3, P1 ;  /* 0x000000ffff03a224 */ /* 0x000fe200008e0603 */
[----:B------:R-:W-:Y:S01]  /*13630*/  LOP3.LUT R23, R23, 0xffffefff, RZ, 0xc0, !PT ;  /* 0xffffefff17177812 */ /* 0x000fe200078ec0ff */
[----:B------:R-:W-:-:S05]  /*13640*/  @!P2 IMAD.MOV.U32 R2, RZ, RZ, R10 ;  /* 0x000000ffff02a224 */ /* 0x000fca00078e000a */
        /* <DEDUP_REMOVED lines=10> */
.L_x_1298:
[----:B------:R-:W-:Y:S01]  /*136f0*/  @P2 LOP3.LUT R23, R23, 0x1000, RZ, 0xfc, !PT ;  /* 0x0000100017172812 */ /* 0x000fe200078efcff */
[----:B------:R-:W-:-:S03]  /*13700*/  IMAD.MOV.U32 R13, RZ, RZ, R5 ;  /* 0x000000ffff0d7224 */ /* 0x000fc600078e0005 */
[----:B------:R-:W-:Y:S01]  /*13710*/  LOP3.LUT R23, R23, 0xfffff7ff, RZ, 0xc0, !PT ;  /* 0xfffff7ff17177812 */ /* 0x000fe200078ec0ff */
[----:B------:R-:W-:Y:S02]  /*13720*/  IMAD.MOV.U32 R12, RZ, RZ, 0x2 ;  /* 0x00000002ff0c7424 */ /* 0x000fe400078e00ff */
[----:B------:R-:W-:-:S07]  /*13730*/  IMAD.MOV.U32 R7, RZ, RZ, R14 ;  /* 0x000000ffff077224 */ /* 0x000fce00078e000e */
[----:B------:R-:W-:Y:S05]  /*13740*/  WARPSYNC.COLLECTIVE R15, `(.L_x_1299) ;  /* 0x000000000f087348 */ /* 0x000fea0003c00000 */
[----:B------:R0:W1:Y:S02]  /*13750*/  SHFL.IDX P6, R14, R13, R12, R11 ;  /* 0x0000000c0d0e7389 */ /* 0x00006400000c000b */
[----:B01----:R-:W-:Y:S01]  /*13760*/  ENDCOLLECTIVE ;  /* 0x000000000000791b */ /* 0x003fe20003800000 */
.L_x_1299:
        /* <DEDUP_REMOVED lines=15> */
.L_x_1300:
[----:B------:R-:W-:Y:S01]  /*13860*/  @P2 LOP3.LUT R23, R23, 0x800, RZ, 0xfc, !PT ;  /* 0x0000080017172812 */ /* 0x000fe200078efcff */
[----:B------:R-:W-:-:S03]  /*13870*/  IMAD.MOV.U32 R13, RZ, RZ, R5 ;  /* 0x000000ffff0d7224 */ /* 0x000fc600078e0005 */
[----:B------:R-:W-:Y:S01]  /*13880*/  LOP3.LUT R23, R23, 0xfffffdff, RZ, 0xc0, !PT ;  /* 0xfffffdff17177812 */ /* 0x000fe200078ec0ff */
[----:B------:R-:W-:Y:S02]  /*13890*/  IMAD.MOV.U32 R12, RZ, RZ, 0x3 ;  /* 0x00000003ff0c7424 */ /* 0x000fe400078e00ff */
[----:B------:R-:W-:-:S05]  /*138a0*/  IMAD.MOV.U32 R11, RZ, RZ, R14 ;  /* 0x000000ffff0b7224 */ /* 0x000fca00078e000e */
[----:B------:R-:W-:-:S05]  /*138b0*/  @!P2 LEA R11, P1, R20, R11, 0x1 ;  /* 0x0000000b140ba211 */ /* 0x000fca00078208ff */
[----:B------:R-:W-:Y:S02]  /*138c0*/  @!P2 IMAD.X R8, RZ, RZ, R2, P1 ;  /* 0x000000ffff08a224 */ /* 0x000fe400008e0602 */
[----:B------:R-:W-:Y:S02]  /*138d0*/  @!P2 IMAD.MOV.U32 R2, RZ, RZ, R11 ;  /* 0x000000ffff02a224 */ /* 0x000fe400078e000b */
[----:B------:R-:W-:Y:S02]  /*138e0*/  IMAD.MOV.U32 R11, RZ, RZ, 0x181f ;  /* 0x0000181fff0b7424 */ /* 0x000fe400078e00ff */
[----:B------:R-:W-:-:S07]  /*138f0*/  @!P2 IMAD.MOV.U32 R3, RZ, RZ, R8 ;  /* 0x000000ffff03a224 */ /* 0x000fce00078e0008 */
[----:B------:R-:W-:Y:S05]  /*13900*/  WARPSYNC.COLLECTIVE R15, `(.L_x_1301) ;  /* 0x000000000f087348 */ /* 0x000fea0003c00000 */
[----:B------:R0:W1:Y:S02]  /*13910*/  SHFL.IDX P6, R14, R13, R12, R11 ;  /* 0x0000000c0d0e7389 */ /* 0x00006400000c000b */
[----:B01----:R-:W-:Y:S01]  /*13920*/  ENDCOLLECTIVE ;  /* 0x000000000000791b */ /* 0x003fe20003800000 */
.L_x_1301:
[----:B------:R-:W-:Y:S01]  /*13930*/  @!PT LDS RZ, [RZ] ;  /* 0x00000000fffff984 */ /* 0x000fe20000000800 */
[----:B------:R-:W-:Y:S01]  /*13940*/  @!PT LDS RZ, [RZ] ;  /* 0x00000000fffff984 */ /* 0x000fe20000000800 */
[----:B------:R-:W-:Y:S01]  /*13950*/  @!PT LDS RZ, [RZ] ;  /* 0x00000000fffff984 */ /* 0x000fe20000000800 */
[----:B------:R0:W-:Y:S01]  /*13960*/  @!P2 LDGSTS.E.BYPASS.LTC128B.128 [R26+0x19400], desc[UR36][R2.64], !P0 ;  /* 0x19400000021aafae */ /* 0x0001e2000c101d64 */
[----:B------:R-:W-:Y:S02]  /*13970*/  IMAD.MOV.U32 R13, RZ, RZ, R0 ;  /* 0x000000ffff0d7224 */ /* 0x000fe400078e0000 */
[----:B0-----:R-:W-:-:S05]  /*13980*/  VIADD R2, R4, 0x30 ;  /* 0x0000003004027836 */ /* 0x001fca0000000000 */
[----:B------:R-:W-:Y:S01]  /*13990*/  ISETP.GE.AND P2, PT, R2, R6, PT ;  /* 0x000000060200720c */ /* 0x000fe20003f46270 */
[----:B------:R-:W-:-:S12]  /*139a0*/  IMAD.MOV.U32 R2, RZ, RZ, R14 ;  /* 0x000000ffff027224 */ /* 0x000fd800078e000e */
[----:B------:R-:W-:Y:S05]  /*139b0*/  WARPSYNC.COLLECTIVE R15, `(.L_x_1302) ;  /* 0x000000000f087348 */ /* 0x000fea0003c00000 */
[----:B------:R0:W1:Y:S02]  /*139c0*/  SHFL.IDX P6, R14, R13, R12, R11 ;  /* 0x0000000c0d0e7389 */ /* 0x00006400000c000b */
[----:B01----:R-:W-:Y:S01]  /*139d0*/  ENDCOLLECTIVE ;  /* 0x000000000000791b */ /* 0x003fe20003800000 */
.L_x_1302:
[----:B------:R-:W-:-:S04]  /*139e0*/  @P2 LOP3.LUT R23, R23, 0x200, RZ, 0xfc, !PT ;  /* 0x0000020017172812 */ /* 0x000fc800078efcff */
[----:B------:R-:W-:Y:S01]  /*139f0*/  LOP3.LUT R23, R23, 0xfffffeff, RZ, 0xc0, !PT ;  /* 0xfffffeff17177812 */ /* 0x000fe200078ec0ff */
[----:B------:R-:W-:-:S05]  /*13a00*/  IMAD.MOV.U32 R12, RZ, RZ, R14 ;  /* 0x000000ffff0c7224 */ /* 0x000fca00078e000e */
[----:B------:R-:W-:Y:S01]  /*13a10*/  @!P2 LEA R14, P1, R20, R12, 0x1 ;  /* 0x0000000c140ea211 */ /* 0x000fe200078208ff */
[----:B------:R-:W-:-:S04]  /*13a20*/  IMAD.MOV.U32 R12, RZ, RZ, 0x4 ;  /* 0x00000004ff0c7424 */ /* 0x000fc800078e00ff */
[----:B------:R-:W-:Y:S02]  /*13a30*/  @!P2 IMAD.X R13, RZ, RZ, R2, P1 ;  /* 0x000000ffff0da224 */ /* 0x000fe400008e0602 */
[----:B------:R-:W-:Y:S02]  /*13a40*/  @!P2 IMAD.MOV.U32 R2, RZ, RZ, R14 ;  /* 0x000000ffff02a224 */ /* 0x000fe400078e000e */
[----:B------:R-:W-:Y:S02]  /*13a50*/  @!P2 IMAD.MOV.U32 R3, RZ, RZ, R13 ;  /* 0x000000ffff03a224 */ /* 0x000fe400078e000d */
[----:B------:R-:W-:-:S03]  /*13a60*/  IMAD.MOV.U32 R13, RZ, RZ, R5 ;  /* 0x000000ffff0d7224 */ /* 0x000fc600078e0005 */
[----:B------:R-:W-:Y:S01]  /*13a70*/  @!PT LDS RZ, [RZ] ;  /* 0x00000000fffff984 */ /* 0x000fe20000000800 */
[----:B------:R-:W-:Y:S01]  /*13a80*/  @!PT LDS RZ, [RZ] ;  /* 0x00000000fffff984 */ /* 0x000fe20000000800 */
[----:B------:R-:W-:Y:S01]  /*13a90*/  @!PT LDS RZ, [RZ] ;  /* 0x00000000fffff984 */ /* 0x000fe20000000800 */
[----:B------:R0:W-:Y:S04]  /*13aa0*/  @!P2 LDGSTS.E.BYPASS.LTC128B.128 [R26+0x19c00], desc[UR36][R2.64], !P0 ;  /* 0x19c00000021aafae */ /* 0x0001e8000c101d64 */
[----:B0-----:R-:W-:Y:S05]  /*13ab0*/  WARPSYNC.COLLECTIVE R15, `(.L_x_1303) ;  /* 0x000000000f087348 */ /* 0x001fea0003c00000 */
[----:B------:R1:W2:Y:S02]  /*13ac0*/  SHFL.IDX P6, R14, R13, R12, R11 ;  /* 0x0000000c0d0e7389 */ /* 0x0002a400000c000b */
[----:B012---:R-:W-:Y:S01]  /*13ad0*/  ENDCOLLECTIVE ;  /* 0x000000000000791b */ /* 0x007fe20003800000 */
.L_x_1303:
[----:B------:R-:W-:-:S05]  /*13ae0*/  VIADD R2, R4, 0x40 ;  /* 0x0000004004027836 */ /* 0x000fca0000000000 */
[----:B------:R-:W-:Y:S01]  /*13af0*/  ISETP.GE.AND P2, PT, R2, R6, PT ;  /* 0x000000060200720c */ /* 0x000fe20003f46270 */
[----:B------:R-:W-:Y:S02]  /*13b00*/  IMAD.MOV.U32 R13, RZ, RZ, R0 ;  /* 0x000000ffff0d7224 */ /* 0x000fe400078e0000 */
[----:B------:R-:W-:-:S10]  /*13b10*/  IMAD.MOV.U32 R2, RZ, RZ, R14 ;  /* 0x000000ffff027224 */ /* 0x000fd400078e000e */
[----:B------:R-:W-:Y:S05]  /*13b20*/  WARPSYNC.COLLECTIVE R15, `(.L_x_1304) ;  /* 0x000000000f087348 */ /* 0x000fea0003c00000 */
[----:B------:R0:W1:Y:S02]  /*13b30*/  SHFL.IDX P6, R14, R13, R12, R11 ;  /* 0x0000000c0d0e7389 */ /* 0x00006400000c000b */
[----:B01----:R-:W-:Y:S01]  /*13b40*/  ENDCOLLECTIVE ;  /* 0x000000000000791b */ /* 0x003fe20003800000 */
.L_x_1304:
[----:B------:R-:W-:-:S04]  /*13b50*/  @P2 LOP3.LUT R23, R23, 0x100, RZ, 0xfc, !PT ;  /* 0x0000010017172812 */ /* 0x000fc800078efcff */
[----:B------:R-:W-:Y:S01]  /*13b60*/  LOP3.LUT R23, R23, 0xffffff7f, RZ, 0xc0, !PT ;  /* 0xffffff7f17177812 */ /* 0x000fe200078ec0ff */
[----:B------:R-:W-:Y:S02]  /*13b70*/  IMAD.MOV.U32 R13, RZ, RZ, R5 ;  /* 0x000000ffff0d7224 */ /* 0x000fe400078e0005 */
[----:B------:R-:W-:-:S05]  /*13b80*/  IMAD.MOV.U32 R12, RZ, RZ, R14 ;  /* 0x000000ffff0c7224 */ /* 0x000fca00078e000e */
[----:B------:R-:W-:-:S05]  /*13b90*/  @!P2 LEA R15, P1, R20, R12, 0x1 ;  /* 0x0000000c140fa211 */ /* 0x000fca00078208ff */
[----:B------:R-:W-:Y:S02]  /*13ba0*/  @!P2 IMAD.X R12, RZ, RZ, R2, P1 ;  /* 0x000000ffff0ca224 */ /* 0x000fe400008e0602 */
[----:B------:R-:W-:Y:S02]  /*13bb0*/  @!P2 IMAD.MOV.U32 R2, RZ, RZ, R15 ;  /* 0x000000ffff02a224 */ /* 0x000fe400078e000f */
[----:B------:R-:W-:Y:S02]  /*13bc0*/  @!P2 IMAD.MOV.U32 R3, RZ, RZ, R12 ;  /* 0x000000ffff03a224 */ /* 0x000fe400078e000c */
[----:B------:R-:W-:Y:S02]  /*13bd0*/  IMAD.MOV.U32 R12, RZ, RZ, 0x5 ;  /* 0x00000005ff0c7424 */ /* 0x000fe400078e00ff */
[----:B------:R-:W-:Y:S01]  /*13be0*/  IMAD.MOV.U32 R15, RZ, RZ, -0x1 ;  /* 0xffffffffff0f7424 */ /* 0x000fe200078e00ff */
[----:B------:R-:W-:Y:S01]  /*13bf0*/  @!PT LDS RZ, [RZ] ;  /* 0x00000000fffff984 */ /* 0x000fe20000000800 */
[----:B------:R-:W-:Y:S01]  /*13c00*/  @!PT LDS RZ, [RZ] ;  /* 0x00000000fffff984 */ /* 0x000fe20000000800 */
[----:B------:R-:W-:Y:S01]  /*13c10*/  @!PT LDS RZ, [RZ] ;  /* 0x00000000fffff984 */ /* 0x000fe20000000800 */
[----:B------:R0:W-:Y:S06]  /*13c20*/  @!P2 LDGSTS.E.BYPASS.LTC128B.128 [R26+0x1a400], desc[UR36][R2.64], !P0 ;  /* 0x1a400000021aafae */ /* 0x0001ec000c101d64 */
[----:B0-----:R-:W-:Y:S05]  /*13c30*/  WARPSYNC.COLLECTIVE R15, `(.L_x_1305) ;  /* 0x000000000f087348 */ /* 0x001fea0003c00000 */
[----:B------:R1:W2:Y:S02]  /*13c40*/  SHFL.IDX P6, R14, R13, R12, R11 ;  /* 0x0000000c0d0e7389 */ /* 0x0002a400000c000b */
[----:B012---:R-:W-:Y:S01]  /*13c50*/  ENDCOLLECTIVE ;  /* 0x000000000000791b */ /* 0x007fe20003800000 */
.L_x_1305:
[----:B------:R-:W-:-:S05]  /*13c60*/  VIADD R2, R4, 0x50 ;  /* 0x0000005004027836 */ /* 0x000fca0000000000 */
[----:B------:R-:W-:Y:S01]  /*13c70*/  ISETP.GE.AND P2, PT, R2, R6, PT ;  /* 0x000000060200720c */ /* 0x000fe20003f46270 */
[----:B------:R-:W-:Y:S02]  /*13c80*/  IMAD.MOV.U32 R13, RZ, RZ, R0 ;  /* 0x000000ffff0d7224 */ /* 0x000fe400078e0000 */
[----:B------:R-:W-:-:S10]  /*13c90*/  IMAD.MOV.U32 R8, RZ, RZ, R14 ;  /* 0x000000ffff087224 */ /* 0x000fd400078e000e */
[----:B------:R-:W-:Y:S05]  /*13ca0*/  WARPSYNC.COLLECTIVE R15, `(.L_x_1306) ;  /* 0x000000000f087348 */ /* 0x000fea0003c00000 */
[----:B------:R0:W1:Y:S02]  /*13cb0*/  SHFL.IDX P6, R14, R13, R12, R11 ;  /* 0x0000000c0d0e7389 */ /* 0x00006400000c000b */
[----:B01----:R-:W-:Y:S01]  /*13cc0*/  ENDCOLLECTIVE ;  /* 0x000000000000791b */ /* 0x003fe20003800000 */
.L_x_1306:
[----:B------:R-:W-:-:S04]  /*13cd0*/  @P2 LOP3.LUT R23, R23, 0x80, RZ, 0xfc, !PT ;  /* 0x0000008017172812 */ /* 0x000fc800078efcff */
[----:B------:R-:W-:Y:S01]  /*13ce0*/  LOP3.LUT R23, R23, 0xffffffbf, RZ, 0xc0, !PT ;  /* 0xffffffbf17177812 */ /* 0x000fe200078ec0ff */
[----:B------:R-:W-:Y:S02]  /*13cf0*/  IMAD.MOV.U32 R13, RZ, RZ, R5 ;  /* 0x000000ffff0d7224 */ /* 0x000fe400078e0005 */
[----:B------:R-:W-:Y:S02]  /*13d00*/  IMAD.MOV.U32 R12, RZ, RZ, 0x6 ;  /* 0x00000006ff0c7424 */ /* 0x000fe400078e00ff */
[----:B------:R-:W-:-:S07]  /*13d10*/  IMAD.MOV.U32 R9, RZ, RZ, R14 ;  /* 0x000000ffff097224 */ /* 0x000fce00078e000e */
[----:B------:R-:W-:Y:S05]  /*13d20*/  WARPSYNC.COLLECTIVE R15, `(.L_x_1307) ;  /* 0x000000000f087348 */ /* 0x000fea0003c00000 */
[----:B------:R0:W1:Y:S02]  /*13d30*/  SHFL.IDX P6, R14, R13, R12, R11 ;  /* 0x0000000c0d0e7389 */ /* 0x00006400000c000b */
[----:B01----:R-:W-:Y:S01]  /*13d40*/  ENDCOLLECTIVE ;  /* 0x000000000000791b */ /* 0x003fe20003800000 */
.L_x_1307:
        /* <DEDUP_REMOVED lines=9> */
[----:B0-----:R-:W-:-:S07]  /*13de0*/  IMAD.MOV.U32 R2, RZ, RZ, R14 ;  /* 0x000000ffff027224 */ /* 0x001fce00078e000e */
[----:B------:R-:W-:Y:S05]  /*13df0*/  WARPSYNC.COLLECTIVE R15, `(.L_x_1308) ;  /* 0x000000000f087348 */ /* 0x000fea0003c00000 */
[----:B------:R0:W1:Y:S02]  /*13e00*/  SHFL.IDX P6, R14, R13, R12, R11 ;  /* 0x0000000c0d0e7389 */ /* 0x00006400000c000b */
[----:B01----:R-:W-:Y:S01]  /*13e10*/  ENDCOLLECTIVE ;  /* 0x000000000000791b */ /* 0x003fe20003800000 */
.L_x_1308:
[----:B------:R-:W-:-:S05]  /*13e20*/  VIADD R3, R4, 0x60 ;  /* 0x0000006004037836 */ /* 0x000fca0000000000 */
[----:B------:R-:W-:Y:S01]  /*13e30*/  ISETP.GE.AND P2, PT, R3, R6, PT ;  /* 0x000000060300720c */ /* 0x000fe20003f46270 */
[----:B------:R-:W-:Y:S02]  /*13e40*/  IMAD.MOV.U32 R13, RZ, RZ, R5 ;  /* 0x000000ffff0d7224 */ /* 0x000fe400078e0005 */
[----:B------:R-:W-:-:S10]  /*13e50*/  IMAD.MOV.U32 R12, RZ, RZ, 0x7 ;  /* 0x00000007ff0c7424 */ /* 0x000fd400078e00ff */
[----:B------:R-:W-:Y:S02]  /*13e60*/  @P2 LOP3.LUT R23, R23, 0x40, RZ, 0xfc, !PT ;  /* 0x0000004017172812 */ /* 0x000fe400078efcff */
[----:B------:R-:W-:-:S07]  /*13e70*/  MOV R7, R14 ;  /* 0x0000000e00077202 */ /* 0x000fce0000000f00 */
[----:B------:R-:W-:Y:S05]  /*13e80*/  WARPSYNC.COLLECTIVE R15, `(.L_x_1309) ;  /* 0x000000000f087348 */ /* 0x000fea0003c00000 */
[----:B------:R0:W1:Y:S02]  /*13e90*/  SHFL.IDX P6, R14, R13, R12, R11 ;  /* 0x0000000c0d0e7389 */ /* 0x00006400000c000b */
[----:B01----:R-:W-:Y:S01]  /*13ea0*/  ENDCOLLECTIVE ;  /* 0x000000000000791b */ /* 0x003fe20003800000 */
.L_x_1309:
        /* <DEDUP_REMOVED lines=9> */
[----:B------:R-:W-:-:S07]  /*13f40*/  IMAD.MOV.U32 R5, RZ, RZ, R14 ;  /* 0x000000ffff057224 */ /* 0x000fce00078e000e */
[----:B0-----:R-:W-:Y:S05]  /*13f50*/  WARPSYNC.COLLECTIVE R15, `(.L_x_1310) ;  /* 0x000000000f087348 */ /* 0x001fea0003c00000 */
[----:B------:R1:W2:Y:S02]  /*13f60*/  SHFL.IDX P6, R14, R13, R12, R11 ;  /* 0x0000000c0d0e7389 */ /* 0x0002a400000c000b */
[----:B012---:R-:W-:Y:S01]  /*13f70*/  ENDCOLLECTIVE ;  /* 0x000000000000791b */ /* 0x007fe20003800000 */
.L_x_1310:
[----:B------:R-:W-:Y:S01]  /*13f80*/  IMAD.MOV.U32 R0, RZ, RZ, R14 ;  /* 0x000000ffff007224 */ /* 0x000fe200078e000e */
[----:B------:R-:W-:Y:S06]  /*13f90*/  BRA `(.L_x_1311) ;  /* 0xffffffb4001c7947 */ /* 0x000fec000383ffff */
.L_x_1221:
        /* <DEDUP_REMOVED lines=8> */
.L_x_1313:
[----:B------:R-:W-:Y:S05]  /*14020*/  BSYNC B0 ;  /* 0x0000000000007941 */ /* 0x000fea0003800000 */
.L_x_1312:
[----:B------:R-:W-:Y:S01]  /*14030*/  IMAD.MOV.U32 R13, RZ, RZ, R0 ;  /* 0x000000ffff0d7224 */ /* 0x000fe200078e0000 */
[----:B------:R-:W-:Y:S01]  /*14040*/  LOP3.LUT P5, RZ, R23, 0x2000, RZ, 0xc0, !PT ;  /* 0x0000200017ff7812 */ /* 0x000fe200078ac0ff */
[----:B------:R-:W-:Y:S02]  /*14050*/  IMAD.MOV.U32 R12, RZ, RZ, RZ ;  /* 0x000000ffff0c7224 */ /* 0x000fe400078e00ff */
[----:B------:R-:W-:Y:S02]  /*14060*/  IMAD.MOV.U32 R11, RZ, RZ, 0x181f ;  /* 0x0000181fff0b7424 */ /* 0x000fe400078e00ff */
[----:B------:R-:W-:Y:S02]  /*14070*/  IMAD.MOV.U32 R15, RZ, RZ, -0x1 ;  /* 0xffffffffff0f7424 */ /* 0x000fe400078e00ff */
[----:B------:R-:W-:-:S07]  /*14080*/  IMAD.MOV.U32 R2, RZ, RZ, R14 ;  /* 0x000000ffff027224 */ /* 0x000fce00078e000e */
[----:B------:R-:W-:Y:S05]  /*14090*/  WARPSYNC.COLLECTIVE R15, `(.L_x_1314) ;  /* 0x000000000f087348 */ /* 0x000fea0003c00000 */
[----:B------:R0:W1:Y:S02]  /*140a0*/  SHFL.IDX P6, R14, R13, R12, R11 ;  /* 0x0000000c0d0e7389 */ /* 0x00006400000c000b */
[----:B01----:R-:W-:Y:S01]  /*140b0*/  ENDCOLLECTIVE ;  /* 0x000000000000791b */ /* 0x003fe20003800000 */
.L_x_1314:
[----:B------:R-:W-:Y:S02]  /*140c0*/  IMAD.MOV.U32 R13, RZ, RZ, R4 ;  /* 0x000000ffff0d7224 */ /* 0x000fe400078e0004 */
[----:B------:R-:W-:Y:S01]  /*140d0*/  IMAD.MOV.U32 R12, RZ, RZ, 0x1 ;  /* 0x00000001ff0c7424 */ /* 0x000fe200078e00ff */
[----:B------:R-:W-:-:S13]  /*140e0*/  @!P5 LEA R5, P0, R8, R14, 0x1 ;  /* 0x0000000e0805d211 */ /* 0x000fda00078008ff */
[----:B------:R-:W-:Y:S05]  /*140f0*/  WARPSYNC.COLLECTIVE R15, `(.L_x_1315) ;  /* 0x000000000f087348 */ /* 0x000fea0003c00000 */
[----:B------:R0:W1:Y:S02]  /*14100*/  SHFL.IDX P6, R14, R13, R12, R11 ;  /* 0x0000000c0d0e7389 */ /* 0x00006400000c000b */
[----:B01----:R-:W-:Y:S01]  /*14110*/  ENDCOLLECTIVE ;  /* 0x000000000000791b */ /* 0x003fe20003800000 */
.L_x_1315:
[----:B------:R-:W-:Y:S02]  /*14120*/  @!P5 IMAD.X R3, RZ, RZ, R2, P0 ;  /* 0x000000ffff03d224 */ /* 0x000fe400000e0602 */
        /* <DEDUP_REMOVED lines=14> */
.L_x_1316:
[----:B------:R-:W-:Y:S02]  /*14210*/  IMAD.MOV.U32 R13, RZ, RZ, R4 ;  /* 0x000000ffff0d7224 */ /* 0x000fe400078e0004 */
[----:B------:R-:W-:Y:S01]  /*14220*/  IMAD.MOV.U32 R12, RZ, RZ, 0x2 ;  /* 0x00000002ff0c7424 */ /* 0x000fe200078e00ff */
[----:B------:R-:W-:-:S13]  /*14230*/  LOP3.LUT P6, RZ, R23, 0x1000, RZ, 0xc0, !PT ;  /* 0x0000100017ff7812 */ /* 0x000fda00078cc0ff */
[----:B------:R-:W-:-:S05]  /*14240*/  @!P6 LEA R6, P0, R8, R14, 0x1 ;  /* 0x0000000e0806e211 */ /* 0x000fca00078008ff */
[----:B------:R-:W-:Y:S02]  /*14250*/  @!P6 IMAD.X R7, RZ, RZ, R5, P0 ;  /* 0x000000ffff07e224 */ /* 0x000fe400000e0605 */
[----:B------:R-:W-:Y:S02]  /*14260*/  @!P6 IMAD.MOV.U32 R2, RZ, RZ, R6 ;  /* 0x000000ffff02e224 */ /* 0x000fe400078e0006 */
        /* <DEDUP_REMOVED lines=11> */
.L_x_1317:
[----:B------:R-:W-:Y:S02]  /*14320*/  IMAD.MOV.U32 R13, RZ, RZ, R0 ;  /* 0x000000ffff0d7224 */ /* 0x000fe400078e0000 */
[----:B------:R-:W-:-:S07]  /*14330*/  IMAD.MOV.U32 R5, RZ, RZ, R14 ;  /* 0x000000ffff057224 */ /* 0x000fce00078e000e */
[----:B------:R-:W-:Y:S05]  /*14340*/  WARPSYNC.COLLECTIVE R15, `(.L_x_1318) ;  /* 0x000000000f087348 */ /* 0x000fea0003c00000 */
[----:B------:R0:W1:Y:S02]  /*14350*/  SHFL.IDX P6, R14, R13, R12, R11 ;  /* 0x0000000c0d0e7389 */ /* 0x00006400000c000b */
[----:B01----:R-:W-:Y:S01]  /*14360*/  ENDCOLLECTIVE ;  /* 0x000000000000791b */ /* 0x003fe20003800000 */
.L_x_1318:
[----:B------:R-:W-:Y:S02]  /*14370*/  IMAD.MOV.U32 R13, RZ, RZ, R4 ;  /* 0x000000ffff0d7224 */ /* 0x000fe400078e0004 */
[----:B------:R-:W-:Y:S01]  /*14380*/  IMAD.MOV.U32 R12, RZ, RZ, 0x3 ;  /* 0x00000003ff0c7424 */ /* 0x000fe200078e00ff */
[----:B------:R-:W-:-:S13]  /*14390*/  @!P5 LEA R6, P0, R8, R14, 0x1 ;  /* 0x0000000e0806d211 */ /* 0x000fda00078008ff */
[----:B------:R-:W-:Y:S05]  /*143a0*/  WARPSYNC.COLLECTIVE R15, `(.L_x_1319) ;  /* 0x000000000f087348 */ /* 0x000fea0003c00000 */
[----:B------:R0:W1:Y:S02]  /*143b0*/  SHFL.IDX P6, R14, R13, R12, R11 ;  /* 0x0000000c0d0e7389 */ /* 0x00006400000c000b */
[----:B01----:R-:W-:Y:S01]  /*143c0*/  ENDCOLLECTIVE ;  /* 0x000000000000791b */ /* 0x003fe20003800000 */
.L_x_1319:
[----:B------:R-:W-:Y:S02]  /*143d0*/  @!P5 IMAD.X R7, RZ, RZ, R5, P0 ;  /* 0x000000ffff07d224 */ /* 0x000fe400000e0605 */
[----:B------:R-:W-:Y:S02]  /*143e0*/  @!P5 IMAD.MOV.U32 R2, RZ, RZ, R6 ;  /* 0x000000ffff02d224 */ /* 0x000fe400078e0006 */
[----:B------:R-:W-:-:S05]  /*143f0*/  @!P5 IMAD.MOV.U32 R3, RZ, RZ, R7 ;  /* 0x000000ffff03d224 */ /* 0x000fca00078e0007 */
[----:B------:R-:W-:Y:S01]  /*14400*/  @!PT LDS RZ, [RZ] ;  /* 0x00000000fffff984 */ /* 0x000fe20000000800 */
[----:B------:R-:W-:Y:S01]  /*14410*/  @!PT LDS RZ, [RZ] ;  /* 0x00000000fffff984 */ /* 0x000fe20000000800 */
[----:B------:R-:W-:Y:S01]  /*14420*/  @!PT LDS RZ, [RZ] ;  /* 0x00000000fffff984 */ /* 0x000fe20000000800 */
[----:B------:R0:W-:Y:S01]  /*14430*/  @!P5 LDGSTS.E.BYPASS.LTC128B.128 [R26+0x23400], desc[UR36][R2.64], !P4 ;  /* 0x23400000021adfae */ /* 0x0001e2000e101d64 */
[----:B------:R-:W-:-:S03]  /*14440*/  IMAD.MOV.U32 R13, RZ, RZ, R0 ;  /* 0x000000ffff0d7224 */ /* 0x000fc600078e0000 */
[----:B------:R0:W-:Y:S04]  /*14450*/  @!P5 LDGSTS.E.BYPASS.LTC128B.128 [R26+0x27400], desc[UR36][R2.64+0x80], !P3 ;  /* 0x27400080021adfae */ /* 0x0001e8000d901d64 */
[----:B------:R0:W-:Y:S01]  /*14460*/  @!P5 LDGSTS.E.BYPASS.LTC128B.128 [R26+0x2b400], desc[UR36][R2.64+0x100], !P2 ;  /* 0x2b400100021adfae */ /* 0x0001e2000d101d64 */
[----:B------:R-:W-:-:S03]  /*14470*/  IMAD.MOV.U32 R5, RZ, RZ, R14 ;  /* 0x000000ffff057224 */ /* 0x000fc600078e000e */
[----:B------:R0:W-:Y:S01]  /*14480*/  @!P5 LDGSTS.E.BYPASS.LTC128B.128 [R26+0x2f400], desc[UR36][R2.64+0x180], !P1 ;  /* 0x2f400180021adfae */ /* 0x0001e2000c901d64 */
[----:B------:R-:W-:-:S13]  /*14490*/  LOP3.LUT P5, RZ, R23, 0x100, RZ, 0xc0, !PT ;  /* 0x0000010017ff7812 */ /* 0x000fda00078ac0ff */
[----:B0-----:R-:W-:Y:S05]  /*144a0*/  WARPSYNC.COLLECTIVE R15, `(.L_x_1320) ;  /* 0x000000000f087348 */ /* 0x001fea0003c00000 */
[----:B------:R1:W2:Y:S02]  /*144b0*/  SHFL.IDX P6, R14, R13, R12, R11 ;  /* 0x0000000c0d0e7389 */ /* 0x0002a400000c000b */
[----:B012---:R-:W-:Y:S01]  /*144c0*/  ENDCOLLECTIVE ;  /* 0x000000000000791b */ /* 0x007fe20003800000 */
.L_x_1320:
        /* <DEDUP_REMOVED lines=17> */
.L_x_1321:
[----:B------:R-:W-:Y:S02]  /*145e0*/  IMAD.MOV.U32 R13, RZ, RZ, R0 ;  /* 0x000000ffff0d7224 */ /* 0x000fe400078e0000 */
[----:B------:R-:W-:-:S07]  /*145f0*/  IMAD.MOV.U32 R5, RZ, RZ, R14 ;  /* 0x000000ffff057224 */ /* 0x000fce00078e000e */
[----:B------:R-:W-:Y:S05]  /*14600*/  WARPSYNC.COLLECTIVE R15, `(.L_x_1322) ;  /* 0x000000000f087348 */ /* 0x000fea0003c00000 */
[----:B------:R0:W1:Y:S02]  /*14610*/  SHFL.IDX P6, R14, R13, R12, R11 ;  /* 0x0000000c0d0e7389 */ /* 0x00006400000c000b */
[----:B01----:R-:W-:Y:S01]  /*14620*/  ENDCOLLECTIVE ;  /* 0x000000000000791b */ /* 0x003fe20003800000 */
.L_x_1322:
[----:B------:R-:W-:Y:S02]  /*14630*/  IMAD.MOV.U32 R13, RZ, RZ, R4 ;  /* 0x000000ffff0d7224 */ /* 0x000fe400078e0004 */
[----:B------:R-:W-:Y:S01]  /*14640*/  IMAD.MOV.U32 R12, RZ, RZ, 0x5 ;  /* 0x00000005ff0c7424 */ /* 0x000fe200078e00ff */
[----:B------:R-:W-:-:S13]  /*14650*/  @!P5 LEA R6, P0, R8, R14, 0x1 ;  /* 0x0000000e0806d211 */ /* 0x000fda00078008ff */
[----:B------:R-:W-:Y:S05]  /*14660*/  WARPSYNC.COLLECTIVE R15, `(.L_x_1323) ;  /* 0x000000000f087348 */ /* 0x000fea0003c00000 */
[----:B------:R0:W1:Y:S02]  /*14670*/  SHFL.IDX P6, R14, R13, R12, R11 ;  /* 0x0000000c0d0e7389 */ /* 0x00006400000c000b */
[----:B01----:R-:W-:Y:S01]  /*14680*/  ENDCOLLECTIVE ;  /* 0x000000000000791b */ /* 0x003fe20003800000 */
.L_x_1323:
        /* <DEDUP_REMOVED lines=16> */
.L_x_1324:
        /* <DEDUP_REMOVED lines=17> */
.L_x_1325:
[----:B------:R-:W-:Y:S02]  /*148a0*/  IMAD.MOV.U32 R13, RZ, RZ, R0 ;  /* 0x000000ffff0d7224 */ /* 0x000fe400078e0000 */
[----:B------:R-:W-:-:S07]  /*148b0*/  IMAD.MOV.U32 R5, RZ, RZ, R14 ;  /* 0x000000ffff057224 */ /* 0x000fce00078e000e */
[----:B------:R-:W-:Y:S05]  /*148c0*/  WARPSYNC.COLLECTIVE R15, `(.L_x_1326) ;  /* 0x000000000f087348 */ /* 0x000fea0003c00000 */
[----:B------:R0:W1:Y:S02]  /*148d0*/  SHFL.IDX P6, R14, R13, R12, R11 ;  /* 0x0000000c0d0e7389 */ /* 0x00006400000c000b */
[----:B01----:R-:W-:Y:S01]  /*148e0*/  ENDCOLLECTIVE ;  /* 0x000000000000791b */ /* 0x003fe20003800000 */
.L_x_1326:
[----:B------:R-:W-:Y:S02]  /*148f0*/  IMAD.MOV.U32 R13, RZ, RZ, R4 ;  /* 0x000000ffff0d7224 */ /* 0x000fe400078e0004 */
[----:B------:R-:W-:Y:S01]  /*14900*/  IMAD.MOV.U32 R12, RZ, RZ, 0x7 ;  /* 0x00000007ff0c7424 */ /* 0x000fe200078e00ff */
[----:B------:R-:W-:-:S13]  /*14910*/  @!P5 LEA R6, P0, R8, R14, 0x1 ;  /* 0x0000000e0806d211 */ /* 0x000fda00078008ff */
[----:B------:R-:W-:Y:S05]  /*14920*/  WARPSYNC.COLLECTIVE R15, `(.L_x_1327) ;  /* 0x000000000f087348 */ /* 0x000fea0003c00000 */
[----:B------:R0:W1:Y:S02]  /*14930*/  SHFL.IDX P6, R14, R13, R12, R11 ;  /* 0x0000000c0d0e7389 */ /* 0x00006400000c000b */
[----:B01----:R-:W-:Y:S01]  /*14940*/  ENDCOLLECTIVE ;  /* 0x000000000000791b */ /* 0x003fe20003800000 */
.L_x_1327:
        /* <DEDUP_REMOVED lines=11> */
[----:B------:R0:W-:Y:S04]  /*14a00*/  @!P5 LDGSTS.E.BYPASS.LTC128B.128 [R26+0x31400], desc[UR36][R2.64+0x180], !P1 ;  /* 0x31400180021adfae */ /* 0x0001e8000c901d64 */
[----:B0-----:R-:W-:Y:S05]  /*14a10*/  WARPSYNC.COLLECTIVE R15, `(.L_x_1328) ;  /* 0x000000000f087348 */ /* 0x001fea0003c00000 */
[----:B------:R1:W2:Y:S02]  /*14a20*/  SHFL.IDX P6, R14, R13, R12, R11 ;  /* 0x0000000c0d0e7389 */ /* 0x0002a400000c000b */
[----:B012---:R-:W-:Y:S01]  /*14a30*/  ENDCOLLECTIVE ;  /* 0x000000000000791b */ /* 0x007fe20003800000 */
.L_x_1328:
[----:B------:R-:W-:Y:S05]  /*14a40*/  BRA `(.L_x_1329) ;  /* 0xffffffb400507947 */ /* 0x000fea000383ffff */
.L_x_1226:
[----:B0-----:R0:W1:Y:S02]  /*14a50*/  SYNCS.PHASECHK.TRANS64.TRYWAIT P0, [R22+URZ+0x32420], R3 ;  /* 0x03242003160075a7 */ /* 0x001064000800017f */
[----:B-1----:R-:W-:Y:S05]  /*14a60*/  @!P0 NANOSLEEP.SYNCS 0x989680 ;  /* 0x009896800000895d */ /* 0x002fea0003900000 */
[----:B------:R-:W1:Y:S02]  /*14a70*/  @!P0 SYNCS.PHASECHK.TRANS64 P0, [R22+URZ+0x32420], R3 ;  /* 0x03242003160085a7 */ /* 0x000e64000800007f */
[----:B-1----:R-:W-:Y:S05]  /*14a80*/  @!P0 BRA `(.L_x_1226) ;  /* 0xfffffffc00f08947 */ /* 0x002fea000383ffff */
[----:B------:R-:W-:Y:S05]  /*14a90*/  BRA `(.L_x_1330) ;  /* 0xffffffb400c07947 */ /* 0x000fea000383ffff */
.L_x_1229:
[----:B-1----:R1:W2:Y:S02]  /*14aa0*/  SYNCS.PHASECHK.TRANS64.TRYWAIT P0, [R25+URZ+0x32460], R0 ;  /* 0x03246000190075a7 */ /* 0x0022a4000800017f */
[----:B--2---:R-:W-:Y:S05]  /*14ab0*/  @!P0 NANOSLEEP.SYNCS 0x989680 ;  /* 0x009896800000895d */ /* 0x004fea0003900000 */
[----:B------:R-:W2:Y:S02]  /*14ac0*/  @!P0 SYNCS.PHASECHK.TRANS64 P0, [R25+URZ+0x32460], R0 ;  /* 0x03246000190085a7 */ /* 0x000ea4000800007f */
[----:B--2---:R-:W-:Y:S05]  /*14ad0*/  @!P0 BRA `(.L_x_1229) ;  /* 0xfffffffc00f08947 */ /* 0x004fea000383ffff */
[----:B------:R-:W-:Y:S05]  /*14ae0*/  BRA `(.L_x_1331) ;  /* 0xffffffb400cc7947 */ /* 0x000fea000383ffff */
.L_x_1230:
        /* <DEDUP_REMOVED lines=8> */
.L_x_1333:
[----:B------:R-:W-:Y:S05]  /*14b70*/  BSYNC B0 ;  /* 0x0000000000007941 */ /* 0x000fea0003800000 */
.L_x_1332:
        /* <DEDUP_REMOVED lines=13> */
.L_x_1334:
[----:B------:R-:W-:Y:S02]  /*14c50*/  IMAD.MOV.U32 R13, RZ, RZ, R6 ;  /* 0x000000ffff0d7224 */ /* 0x000fe400078e0006 */
[----:B------:R-:W-:Y:S02]  /*14c60*/  IMAD.MOV.U32 R12, RZ, RZ, 0x1 ;  /* 0x00000001ff0c7424 */ /* 0x000fe400078e00ff */
[----:B------:R-:W-:-:S05]  /*14c70*/  IMAD.SHL.U32 R8, R8, 0x8, RZ ;  /* 0x0000000808087824 */ /* 0x000fca00078e00ff */
[----:B------:R-:W-:-:S05]  /*14c80*/  LOP3.LUT R8, R8, 0x38, RZ, 0xc0, !PT ;  /* 0x0000003808087812 */ /* 0x000fca00078ec0ff */
[----:B------:R-:W-:-:S05]  /*14c90*/  IMAD.SHL.U32 R0, R8, 0x2, RZ ;  /* 0x0000000208007824 */ /* 0x000fca00078e00ff */
[----:B------:R-:W-:-:S13]  /*14ca0*/  IADD3 R2, P0, R14, R0, RZ ;  /* 0x000000000e027210 */ /* 0x000fda0007f1e0ff */
[----:B------:R-:W-:Y:S05]  /*14cb0*/  WARPSYNC.COLLECTIVE R15, `(.L_x_1335) ;  /* 0x000000000f087348 */ /* 0x000fea0003c00000 */
[----:B------:R0:W1:Y:S02]  /*14cc0*/  SHFL.IDX P6, R14, R13, R12, R11 ;  /* 0x0000000c0d0e7389 */ /* 0x00006400000c000b */
[----:B01----:R-:W-:Y:S01]  /*14cd0*/  ENDCOLLECTIVE ;  /* 0x000000000000791b */ /* 0x003fe20003800000 */
.L_x_1335:
        /* <DEDUP_REMOVED lines=17> */
.L_x_1336:
[----:B------:R-:W-:Y:S02]  /*14df0*/  IMAD.MOV.U32 R13, RZ, RZ, R6 ;  /* 0x000000ffff0d7224 */ /* 0x000fe400078e0006 */
[----:B------:R-:W-:Y:S01]  /*14e00*/  IMAD.MOV.U32 R12, RZ, RZ, 0x2 ;  /* 0x00000002ff0c7424 */ /* 0x000fe200078e00ff */
[----:B------:R-:W-:-:S13]  /*14e10*/  IADD3 R2, P3, R14, R0, RZ ;  /* 0x000000000e027210 */ /* 0x000fda0007f7e0ff */
[----:B------:R-:W-:Y:S05]  /*14e20*/  WARPSYNC.COLLECTIVE R15, `(.L_x_1337) ;  /* 0x000000000f087348 */ /* 0x000fea0003c00000 */
[----:B------:R0:W1:Y:S02]  /*14e30*/  SHFL.IDX P6, R14, R13, R12, R11 ;  /* 0x0000000c0d0e7389 */ /* 0x00006400000c000b */
[----:B01----:R-:W-:Y:S01]  /*14e40*/  ENDCOLLECTIVE ;  /* 0x000000000000791b */ /* 0x003fe20003800000 */
.L_x_1337:
[----:B------:R-:W-:Y:S02]  /*14e50*/  IADD3.X R3, RZ, R3, RZ, P3, !PT ;  /* 0x00000003ff037210 */ /* 0x000fe40001ffe4ff */
        /* <DEDUP_REMOVED lines=16> */
.L_x_1338:
[----:B------:R-:W-:Y:S02]  /*14f60*/  IMAD.MOV.U32 R13, RZ, RZ, R6 ;  /* 0x000000ffff0d7224 */ /* 0x000fe400078e0006 */
[----:B------:R-:W-:Y:S01]  /*14f70*/  IMAD.MOV.U32 R12, RZ, RZ, 0x3 ;  /* 0x00000003ff0c7424 */ /* 0x000fe200078e00ff */
[----:B------:R-:W-:-:S13]  /*14f80*/  IADD3 R2, P3, R14, R0, RZ ;  /* 0x000000000e027210 */ /* 0x000fda0007f7e0ff */
[----:B------:R-:W-:Y:S05]  /*14f90*/  WARPSYNC.COLLECTIVE R15, `(.L_x_1339) ;  /* 0x000000000f087348 */ /* 0x000fea0003c00000 */
[----:B------:R0:W1:Y:S02]  /*14fa0*/  SHFL.IDX P6, R14, R13, R12, R11 ;  /* 0x0000000c0d0e7389 */ /* 0x00006400000c000b */
[----:B01----:R-:W-:Y:S01]  /*14fb0*/  ENDCOLLECTIVE ;  /* 0x000000000000791b */ /* 0x003fe20003800000 */
.L_x_1339:
        /* <DEDUP_REMOVED lines=17> */
.L_x_1340:
[----:B------:R-:W-:Y:S02]  /*150d0*/  IMAD.MOV.U32 R13, RZ, RZ, R6 ;  /* 0x000000ffff0d7224 */ /* 0x000fe400078e0006 */
[----:B------:R-:W-:Y:S01]  /*150e0*/  IMAD.MOV.U32 R12, RZ, RZ, 0x4 ;  /* 0x00000004ff0c7424 */ /* 0x000fe200078e00ff */
[----:B------:R-:W-:-:S13]  /*150f0*/  IADD3 R2, P3, R14, R0, RZ ;  /* 0x000000000e027210 */ /* 0x000fda0007f7e0ff */
[----:B------:R-:W-:Y:S05]  /*15100*/  WARPSYNC.COLLECTIVE R15, `(.L_x_1341) ;  /* 0x000000000f087348 */ /* 0x000fea0003c00000 */
[----:B------:R0:W1:Y:S02]  /*15110*/  SHFL.IDX P6, R14, R13, R12, R11 ;  /* 0x0000000c0d0e7389 */ /* 0x00006400000c000b */
[----:B01----:R-:W-:Y:S01]  /*15120*/  ENDCOLLECTIVE ;  /* 0x000000000000791b */ /* 0x003fe20003800000 */
.L_x_1341:
        /* <DEDUP_REMOVED lines=17> */
.L_x_1342:
[----:B------:R-:W-:Y:S02]  /*15240*/  IMAD.MOV.U32 R13, RZ, RZ, R6 ;  /* 0x000000ffff0d7224 */ /* 0x000fe400078e0006 */
[----:B------:R-:W-:Y:S01]  /*15250*/  IMAD.MOV.U32 R12, RZ, RZ, 0x5 ;  /* 0x00000005ff0c7424 */ /* 0x000fe200078e00ff */
[----:B------:R-:W-:-:S13]  /*15260*/  IADD3 R2, P3, R14, R0, RZ ;  /* 0x000000000e027210 */ /* 0x000fda0007f7e0ff */
[----:B------:R-:W-:Y:S05]  /*15270*/  WARPSYNC.COLLECTIVE R15, `(.L_x_1343) ;  /* 0x000000000f087348 */ /* 0x000fea0003c00000 */
[----:B------:R0:W1:Y:S02]  /*15280*/  SHFL.IDX P6, R14, R13, R12, R11 ;  /* 0x0000000c0d0e7389 */ /* 0x00006400000c000b */
[----:B01----:R-:W-:Y:S01]  /*15290*/  ENDCOLLECTIVE ;  /* 0x000000000000791b */ /* 0x003fe20003800000 */
.L_x_1343:
        /* <DEDUP_REMOVED lines=12> */
.L_x_1344:
        /* <DEDUP_REMOVED lines=9> */
.L_x_1237:
[----:B-1----:R1:W2:Y:S02]  /*153f0*/  SYNCS.PHASECHK.TRANS64.TRYWAIT P0, [R10+URZ+0x32440], R20 ;  /* 0x032440140a0075a7 */ /* 0x0022a4000800017f */
[----:B--2---:R-:W-:Y:S05]  /*15400*/  @!P0 NANOSLEEP.SYNCS 0x989680 ;  /* 0x009896800000895d */ /* 0x004fea0003900000 */
[----:B------:R-:W2:Y:S02]  /*15410*/  @!P0 SYNCS.PHASECHK.TRANS64 P0, [R10+URZ+0x32440], R20 ;  /* 0x032440140a0085a7 */ /* 0x000ea4000800007f */
[----:B--2---:R-:W-:Y:S05]  /*15420*/  @!P0 BRA `(.L_x_1237) ;  /* 0xfffffffc00f08947 */ /* 0x004fea000383ffff */
[----:B------:R-:W-:Y:S05]  /*15430*/  BRA `(.L_x_1346) ;  /* 0xffffffb800507947 */ /* 0x000fea000383ffff */
.L_x_1238:
        /* <DEDUP_REMOVED lines=8> */
.L_x_1348:
[----:B------:R-:W-:Y:S05]  /*154c0*/  BSYNC B1 ;  /* 0x0000000000017941 */ /* 0x000fea0003800000 */
.L_x_1347:
        /* <DEDUP_REMOVED lines=9> */
.L_x_1349:
[----:B------:R-:W-:Y:S02]  /*15560*/  IMAD.MOV.U32 R13, RZ, RZ, R8 ;  /* 0x000000ffff0d7224 */ /* 0x000fe400078e0008 */
[----:B------:R-:W-:Y:S02]  /*15570*/  IMAD.MOV.U32 R12, RZ, RZ, 0x1 ;  /* 0x00000001ff0c7424 */ /* 0x000fe400078e00ff */
[----:B------:R-:W-:-:S07]  /*15580*/  IMAD.MOV.U32 R2, RZ, RZ, R14 ;  /* 0x000000ffff027224 */ /* 0x000fce00078e000e */
[----:B------:R-:W-:Y:S05]  /*15590*/  WARPSYNC.COLLECTIVE R15, `(.L_x_1350) ;  /* 0x000000000f087348 */ /* 0x000fea0003c00000 */
[----:B------:R0:W1:Y:S02]  /*155a0*/  SHFL.IDX P6, R14, R13, R12, R11 ;  /* 0x0000000c0d0e7389 */ /* 0x00006400000c000b */
[----:B01----:R-:W-:Y:S01]  /*155b0*/  ENDCOLLECTIVE ;  /* 0x000000000000791b */ /* 0x003fe20003800000 */
.L_x_1350:
        /* <DEDUP_REMOVED lines=11> */
.L_x_1351:
[----:B------:R-:W-:Y:S02]  /*15670*/  IMAD.MOV.U32 R13, RZ, RZ, R8 ;  /* 0x000000ffff0d7224 */ /* 0x000fe400078e0008 */
[----:B------:R-:W-:Y:S02]  /*15680*/  IMAD.MOV.U32 R12, RZ, RZ, 0x2 ;  /* 0x00000002ff0c7424 */ /* 0x000fe400078e00ff */
[----:B------:R-:W-:-:S07]  /*15690*/  IMAD.MOV.U32 R2, RZ, RZ, R14 ;  /* 0x000000ffff027224 */ /* 0x000fce00078e000e */
[----:B------:R-:W-:Y:S05]  /*156a0*/  WARPSYNC.COLLECTIVE R15, `(.L_x_1352) ;  /* 0x000000000f087348 */ /* 0x000fea0003c00000 */
[----:B------:R0:W1:Y:S02]  /*156b0*/  SHFL.IDX P6, R14, R13, R12, R11 ;  /* 0x0000000c0d0e7389 */ /* 0x00006400000c000b */
[----:B01----:R-:W-:Y:S01]  /*156c0*/  ENDCOLLECTIVE ;  /* 0x000000000000791b */ /* 0x003fe20003800000 */
.L_x_1352:
        /* <DEDUP_REMOVED lines=11> */
.L_x_1353:
[----:B------:R-:W-:Y:S02]  /*15780*/  IMAD.MOV.U32 R13, RZ, RZ, R8 ;  /* 0x000000ffff0d7224 */ /* 0x000fe400078e0008 */
[----:B------:R-:W-:Y:S02]  /*15790*/  IMAD.MOV.U32 R12, RZ, RZ, 0x3 ;  /* 0x00000003ff0c7424 */ /* 0x000fe400078e00ff */
[----:B------:R-:W-:-:S07]  /*157a0*/  IMAD.MOV.U32 R2, RZ, RZ, R14 ;  /* 0x000000ffff027224 */ /* 0x000fce00078e000e */
[----:B------:R-:W-:Y:S05]  /*157b0*/  WARPSYNC.COLLECTIVE R15, `(.L_x_1354) ;  /* 0x000000000f087348 */ /* 0x000fea0003c00000 */
[----:B------:R0:W1:Y:S02]  /*157c0*/  SHFL.IDX P6, R14, R13, R12, R11 ;  /* 0x0000000c0d0e7389 */ /* 0x00006400000c000b */
[----:B01----:R-:W-:Y:S01]  /*157d0*/  ENDCOLLECTIVE ;  /* 0x000000000000791b */ /* 0x003fe20003800000 */
.L_x_1354:
        /* <DEDUP_REMOVED lines=11> */
.L_x_1355:
[----:B------:R-:W-:Y:S02]  /*15890*/  IMAD.MOV.U32 R13, RZ, RZ, R8 ;  /* 0x000000ffff0d7224 */ /* 0x000fe400078e0008 */
[----:B------:R-:W-:Y:S02]  /*158a0*/  IMAD.MOV.U32 R12, RZ, RZ, 0x4 ;  /* 0x00000004ff0c7424 */ /* 0x000fe400078e00ff */
[----:B------:R-:W-:-:S07]  /*158b0*/  IMAD.MOV.U32 R2, RZ, RZ, R14 ;  /* 0x000000ffff027224 */ /* 0x000fce00078e000e */
[----:B------:R-:W-:Y:S05]  /*158c0*/  WARPSYNC.COLLECTIVE R15, `(.L_x_1356) ;  /* 0x000000000f087348 */ /* 0x000fea0003c00000 */
[----:B------:R0:W1:Y:S02]  /*158d0*/  SHFL.IDX P6, R14, R13, R12, R11 ;  /* 0x0000000c0d0e7389 */ /* 0x00006400000c000b */
[----:B01----:R-:W-:Y:S01]  /*158e0*/  ENDCOLLECTIVE ;  /* 0x000000000000791b */ /* 0x003fe20003800000 */
.L_x_1356:
        /* <DEDUP_REMOVED lines=11> */
.L_x_1357:
[----:B------:R-:W-:Y:S02]  /*159a0*/  IMAD.MOV.U32 R13, RZ, RZ, R8 ;  /* 0x000000ffff0d7224 */ /* 0x000fe400078e0008 */
[----:B------:R-:W-:Y:S02]  /*159b0*/  IMAD.MOV.U32 R12, RZ, RZ, 0x5 ;  /* 0x00000005ff0c7424 */ /* 0x000fe400078e00ff */
[----:B------:R-:W-:-:S07]  /*159c0*/  IMAD.MOV.U32 R2, RZ, RZ, R14 ;  /* 0x000000ffff027224 */ /* 0x000fce00078e000e */
[----:B------:R-:W-:Y:S05]  /*159d0*/  WARPSYNC.COLLECTIVE R15, `(.L_x_1358) ;  /* 0x000000000f087348 */ /* 0x000fea0003c00000 */
[----:B------:R0:W1:Y:S02]  /*159e0*/  SHFL.IDX P6, R14, R13, R12, R11 ;  /* 0x0000000c0d0e7389 */ /* 0x00006400000c000b */
[----:B01----:R-:W-:Y:S01]  /*159f0*/  ENDCOLLECTIVE ;  /* 0x000000000000791b */ /* 0x003fe20003800000 */
.L_x_1358:
        /* <DEDUP_REMOVED lines=11> */
.L_x_1359:
[----:B------:R-:W-:Y:S05]  /*15ab0*/  BRA `(.L_x_1360) ;  /* 0xffffffb400787947 */ /* 0x000fea000383ffff */
.L_x_1243:
[----:B---3--:R3:W4:Y:S02]  /*15ac0*/  SYNCS.PHASECHK.TRANS64.TRYWAIT P0, [R10+URZ+0x32460], R20 ;  /* 0x032460140a0075a7 */ /* 0x008724000800017f */
[----:B----4-:R-:W-:Y:S05]  /*15ad0*/  @!P0 NANOSLEEP.SYNCS 0x989680 ;  /* 0x009896800000895d */ /* 0x010fea0003900000 */
[----:B------:R-:W4:Y:S02]  /*15ae0*/  @!P0 SYNCS.PHASECHK.TRANS64 P0, [R10+URZ+0x32460], R20 ;  /* 0x032460140a0085a7 */ /* 0x000f24000800007f */
[----:B----4-:R-:W-:Y:S05]  /*15af0*/  @!P0 BRA `(.L_x_1243) ;  /* 0xfffffffc00f08947 */ /* 0x010fea000383ffff */
[----:B------:R-:W-:Y:S05]  /*15b00*/  BRA `(.L_x_1361) ;  /* 0xffffffb400c47947 */ /* 0x000fea000383ffff */
.L_x_1244:
[----:B------:R-:W-:Y:S01]  /*15b10*/  BSSY B1, `(.L_x_1362) ;  /* 0x0000008000017945 */ /* 0x000fe20003800000 */
[----:B------:R-:W-:Y:S02]  /*15b20*/  IMAD.MOV.U32 R13, RZ, RZ, R25 ;  /* 0x000000ffff0d7224 */ /* 0x000fe400078e0019 */
[----:B------:R-:W-:Y:S02]  /*15b30*/  IMAD.MOV.U32 R12, RZ, RZ, RZ ;  /* 0x000000ffff0c7224 */ /* 0x000fe400078e00ff */
[----:B------:R-:W-:Y:S02]  /*15b40*/  IMAD.MOV.U32 R11, RZ, RZ, 0x181f ;  /* 0x0000181fff0b7424 */ /* 0x000fe400078e00ff */
[----:B------:R-:W-:-:S07]  /*15b50*/  IMAD.MOV.U32 R15, RZ, RZ, -0x1 ;  /* 0xffffffffff0f7424 */ /* 0x000fce00078e00ff */
[----:B--2---:R-:W-:Y:S05]  /*15b60*/  WARPSYNC.COLLECTIVE R15, `(.L_x_1363) ;  /* 0x000000000f087348 */ /* 0x004fea0003c00000 */
[----:B------:R0:W1:Y:S02]  /*15b70*/  SHFL.IDX P6, R14, R13, R12, R11 ;  /* 0x0000000c0d0e7389 */ /* 0x00006400000c000b */
[----:B012---:R-:W-:Y:S01]  /*15b80*/  ENDCOLLECTIVE ;  /* 0x000000000000791b */ /* 0x007fe20003800000 */
.L_x_1363:
[----:B------:R-:W-:Y:S05]  /*15b90*/  BSYNC B1 ;  /* 0x0000000000017941 */ /* 0x000fea0003800000 */
.L_x_1362:
        /* <DEDUP_REMOVED lines=9> */
.L_x_1364:
[----:B------:R-:W-:Y:S02]  /*15c30*/  IMAD.MOV.U32 R13, RZ, RZ, R25 ;  /* 0x000000ffff0d7224 */ /* 0x000fe400078e0019 */
[----:B------:R-:W-:Y:S01]  /*15c40*/  IMAD.MOV.U32 R12, RZ, RZ, 0x1 ;  /* 0x00000001ff0c7424 */ /* 0x000fe200078e00ff */
[----:B------:R-:W-:-:S13]  /*15c50*/  IADD3 R2, P0, R14, R0, RZ ;  /* 0x000000000e027210 */ /* 0x000fda0007f1e0ff */
[----:B------:R-:W-:Y:S05]  /*15c60*/  WARPSYNC.COLLECTIVE R15, `(.L_x_1365) ;  /* 0x000000000f087348 */ /* 0x000fea0003c00000 */
[----:B------:R0:W1:Y:S02]  /*15c70*/  SHFL.IDX P6, R14, R13, R12, R11 ;  /* 0x0000000c0d0e7389 */ /* 0x00006400000c000b */
[----:B01----:R-:W-:Y:S01]  /*15c80*/  ENDCOLLECTIVE ;  /* 0x000000000000791b */ /* 0x003fe20003800000 */
.L_x_1365:
        /* <DEDUP_REMOVED lines=13> */
.L_x_1366:
[----:B------:R-:W-:Y:S02]  /*15d60*/  IMAD.MOV.U32 R13, RZ, RZ, R25 ;  /* 0x000000ffff0d7224 */ /* 0x000fe400078e0019 */
[----:B------:R-:W-:Y:S01]  /*15d70*/  IMAD.MOV.U32 R12, RZ, RZ, 0x2 ;  /* 0x00000002ff0c7424 */ /* 0x000fe200078e00ff */
[----:B------:R-:W-:-:S13]  /*15d80*/  IADD3 R2, P0, R14, R0, RZ ;  /* 0x000000000e027210 */ /* 0x000fda0007f1e0ff */
[----:B------:R-:W-:Y:S05]  /*15d90*/  WARPSYNC.COLLECTIVE R15, `(.L_x_1367) ;  /* 0x000000000f087348 */ /* 0x000fea0003c00000 */
[----:B------:R0:W1:Y:S02]  /*15da0*/  SHFL.IDX P6, R14, R13, R12, R11 ;  /* 0x0000000c0d0e7389 */ /* 0x00006400000c000b */
[----:B01----:R-:W-:Y:S01]  /*15db0*/  ENDCOLLECTIVE ;  /* 0x000000000000791b */ /* 0x003fe20003800000 */
.L_x_1367:
        /* <DEDUP_REMOVED lines=13> */
.L_x_1368:
[----:B------:R-:W-:Y:S02]  /*15e90*/  IMAD.MOV.U32 R13, RZ, RZ, R25 ;  /* 0x000000ffff0d7224 */ /* 0x000fe400078e0019 */
[----:B------:R-:W-:Y:S02]  /*15ea0*/  IMAD.MOV.U32 R12, RZ, RZ, 0x3 ;  /* 0x00000003ff0c7424 */ /* 0x000fe400078e00ff */
[----:B------:R-:W-:-:S07]  /*15eb0*/  IMAD.MOV.U32 R8, RZ, RZ, R14 ;  /* 0x000000ffff087224 */ /* 0x000fce00078e000e */
[----:B------:R-:W-:Y:S05]  /*15ec0*/  WARPSYNC.COLLECTIVE R15, `(.L_x_1369) ;  /* 0x000000000f087348 */ /* 0x000fea0003c00000 */
[----:B------:R0:W1:Y:S02]  /*15ed0*/  SHFL.IDX P6, R14, R13, R12, R11 ;  /* 0x0000000c0d0e7389 */ /* 0x00006400000c000b */
[----:B01----:R-:W-:Y:S01]  /*15ee0*/  ENDCOLLECTIVE ;  /* 0x000000000000791b */ /* 0x003fe20003800000 */
.L_x_1369:
        /* <DEDUP_REMOVED lines=9> */
[----:B------:R-:W-:-:S03]  /*15f80*/  MOV R5, R14 ;  /* 0x0000000e00057202 */ /* 0x000fc60000000f00 */
[----:B------:R0:W-:Y:S04]  /*15f90*/  LDGSTS.E.BYPASS.LTC128B.128 [R20+0xa400], desc[UR36][R2.64+0x180], !P1 ;  /* 0x0a40018002147fae */ /* 0x0001e8000c901d64 */
[----:B0-----:R-:W-:Y:S05]  /*15fa0*/  WARPSYNC.COLLECTIVE R15, `(.L_x_1370) ;  /* 0x000000000f087348 */ /* 0x001fea0003c00000 */
[----:B------:R1:W2:Y:S02]  /*15fb0*/  SHFL.IDX P6, R14, R13, R12, R11 ;  /* 0x0000000c0d0e7389 */ /* 0x0002a400000c000b */
[----:B012---:R-:W-:Y:S01]  /*15fc0*/  ENDCOLLECTIVE ;  /* 0x000000000000791b */ /* 0x007fe20003800000 */
.L_x_1370:
[----:B------:R-:W-:Y:S02]  /*15fd0*/  IMAD.MOV.U32 R13, RZ, RZ, R25 ;  /* 0x000000ffff0d7224 */ /* 0x000fe400078e0019 */
[----:B------:R-:W-:Y:S01]  /*15fe0*/  IMAD.MOV.U32 R12, RZ, RZ, 0x4 ;  /* 0x00000004ff0c7424 */ /* 0x000fe200078e00ff */
[----:B------:R-:W-:-:S13]  /*15ff0*/  IADD3 R2, P0, R14, R0, RZ ;  /* 0x000000000e027210 */ /* 0x000fda0007f1e0ff */
[----:B------:R-:W-:Y:S05]  /*16000*/  WARPSYNC.COLLECTIVE R15, `(.L_x_1371) ;  /* 0x000000000f087348 */ /* 0x000fea0003c00000 */
[----:B------:R0:W1:Y:S02]  /*16010*/  SHFL.IDX P6, R14, R13, R12, R11 ;  /* 0x0000000c0d0e7389 */ /* 0x00006400000c000b */
[----:B01----:R-:W-:Y:S01]  /*16020*/  ENDCOLLECTIVE ;  /* 0x000000000000791b */ /* 0x003fe20003800000 */
.L_x_1371:
        /* <DEDUP_REMOVED lines=13> */
.L_x_1372:
[----:B------:R-:W-:Y:S02]  /*16100*/  IMAD.MOV.U32 R13, RZ, RZ, R25 ;  /* 0x000000ffff0d7224 */ /* 0x000fe400078e0019 */
[----:B------:R-:W-:Y:S01]  /*16110*/  IMAD.MOV.U32 R12, RZ, RZ, 0x5 ;  /* 0x00000005ff0c7424 */ /* 0x000fe200078e00ff */
[----:B------:R-:W-:-:S13]  /*16120*/  IADD3 R2, P0, R14, R0, RZ ;  /* 0x000000000e027210 */ /* 0x000fda0007f1e0ff */
[----:B------:R-:W-:Y:S05]  /*16130*/  WARPSYNC.COLLECTIVE R15, `(.L_x_1373) ;  /* 0x000000000f087348 */ /* 0x000fea0003c00000 */
[----:B------:R0:W1:Y:S02]  /*16140*/  SHFL.IDX P6, R14, R13, R12, R11 ;  /* 0x0000000c0d0e7389 */ /* 0x00006400000c000b */
[----:B01----:R-:W-:Y:S01]  /*16150*/  ENDCOLLECTIVE ;  /* 0x000000000000791b */ /* 0x003fe20003800000 */
.L_x_1373:
        /* <DEDUP_REMOVED lines=13> */
.L_x_1374:
[----:B------:R-:W-:Y:S05]  /*16230*/  BRA `(.L_x_1375) ;  /* 0xffffffb400047947 */ /* 0x000fea000383ffff */
.L_x_1252:
[----:B------:R-:W-:Y:S01]  /*16240*/  BSSY B0, `(.L_x_1376) ;  /* 0x0000008000007945 */ /* 0x000fe20003800000 */
[----:B------:R-:W-:Y:S02]  /*16250*/  IMAD.MOV.U32 R13, RZ, RZ, R16 ;  /* 0x000000ffff0d7224 */ /* 0x000fe400078e0010 */
[----:B------:R-:W-:Y:S02]  /*16260*/  IMAD.MOV.U32 R12, RZ, RZ, RZ ;  /* 0x000000ffff0c7224 */ /* 0x000fe400078e00ff */
[----:B------:R-:W-:Y:S02]  /*16270*/  IMAD.MOV.U32 R11, RZ, RZ, 0x1f ;  /* 0x0000001fff0b7424 */ /* 0x000fe400078e00ff */
[----:B------:R-:W-:-:S07]  /*16280*/  IMAD.MOV.U32 R15, RZ, RZ, -0x1 ;  /* 0xffffffffff0f7424 */ /* 0x000fce00078e00ff */
[----:B-12---:R-:W-:Y:S05]  /*16290*/  WARPSYNC.COLLECTIVE R15, `(.L_x_1377) ;  /* 0x000000000f087348 */ /* 0x006fea0003c00000 */
[----:B------:R0:W3:Y:S02]  /*162a0*/  SHFL.IDX P6, R14, R13, R12, R11 ;  /* 0x0000000c0d0e7389 */ /* 0x0000e400000c000b */
[----:B0123--:R-:W-:Y:S01]  /*162b0*/  ENDCOLLECTIVE ;  /* 0x000000000000791b */ /* 0x00ffe20003800000 */
.L_x_1377:
[----:B------:R-:W-:Y:S05]  /*162c0*/  BSYNC B0 ;  /* 0x0000000000007941 */ /* 0x000fea0003800000 */
.L_x_1376:
        /* <DEDUP_REMOVED lines=9> */
.L_x_1378:
        /* <DEDUP_REMOVED lines=24> */
.L_x_1379:
[----:B------:R-:W-:Y:S01]  /*164e0*/  IMAD.MOV.U32 R12, RZ, RZ, 0x2 ;  /* 0x00000002ff0c7424 */ /* 0x000fe200078e00ff */
[----:B------:R-:W-:-:S05]  /*164f0*/  SEL R14, R14, RZ, P1 ;  /* 0x000000ff0e0e7207 */ /* 0x000fca0000800000 */
[----:B------:R-:W-:-:S04]  /*16500*/  IMAD.IADD R5, R13, 0x1, R14 ;  /* 0x000000010d057824 */ /* 0x000fc800078e020e */
[----:B------:R-:W-:-:S07]  /*16510*/  IMAD.MOV.U32 R13, RZ, RZ, R5 ;  /* 0x000000ffff0d7224 */ /* 0x000fce00078e0005 */
[----:B------:R-:W-:Y:S05]  /*16520*/  WARPSYNC.COLLECTIVE R15, `(.L_x_1380) ;  /* 0x000000000f087348 */ /* 0x000fea0003c00000 */
[----:B------:R0:W1:Y:S02]  /*16530*/  SHFL.UP P6, R14, R13, R12, R11 ;  /* 0x0400000c0d0e7389 */ /* 0x00006400000c000b */
[----:B01----:R-:W-:Y:S01]  /*16540*/  ENDCOLLECTIVE ;  /* 0x000000000000791b */ /* 0x003fe20003800000 */
.L_x_1380:
[----:B------:R-:W-:Y:S01]  /*16550*/  IMAD.MOV.U32 R12, RZ, RZ, 0x4 ;  /* 0x00000004ff0c7424 */ /* 0x000fe200078e00ff */
[----:B------:R-:W-:-:S05]  /*16560*/  SEL R2, R14, RZ, P2 ;  /* 0x000000ff0e027207 */ /* 0x000fca0001000000 */
[----:B------:R-:W-:-:S04]  /*16570*/  IMAD.IADD R2, R5, 0x1, R2 ;  /* 0x0000000105027824 */ /* 0x000fc800078e0202 */
[----:B------:R-:W-:-:S07]  /*16580*/  IMAD.MOV.U32 R13, RZ, RZ, R2 ;  /* 0x000000ffff0d7224 */ /* 0x000fce00078e0002 */
[----:B------:R-:W-:Y:S05]  /*16590*/  WARPSYNC.COLLECTIVE R15, `(.L_x_1381) ;  /* 0x000000000f087348 */ /* 0x000fea0003c00000 */
[----:B------:R0:W1:Y:S02]  /*165a0*/  SHFL.UP P6, R14, R13, R12, R11 ;  /* 0x0400000c0d0e7389 */ /* 0x00006400000c000b */
[----:B01----:R-:W-:Y:S01]  /*165b0*/  ENDCOLLECTIVE ;  /* 0x000000000000791b */ /* 0x003fe20003800000 */
.L_x_1381:
[----:B------:R-:W-:Y:S01]  /*165c0*/  IMAD.MOV.U32 R12, RZ, RZ, 0x8 ;  /* 0x00000008ff0c7424 */ /* 0x000fe200078e00ff */
[----:B------:R-:W-:-:S05]  /*165d0*/  SEL R3, R14, RZ, P3 ;  /* 0x000000ff0e037207 */ /* 0x000fca0001800000 */
[----:B------:R-:W-:-:S04]  /*165e0*/  IMAD.IADD R3, R2, 0x1, R3 ;  /* 0x0000000102037824 */ /* 0x000fc800078e0203 */
[----:B------:R-:W-:-:S07]  /*165f0*/  IMAD.MOV.U32 R13, RZ, RZ, R3 ;  /* 0x000000ffff0d7224 */ /* 0x000fce00078e0003 */
[----:B------:R-:W-:Y:S05]  /*16600*/  WARPSYNC.COLLECTIVE R15, `(.L_x_1382) ;  /* 0x000000000f087348 */ /* 0x000fea0003c00000 */
[----:B------:R0:W1:Y:S02]  /*16610*/  SHFL.UP P6, R14, R13, R12, R11 ;  /* 0x0400000c0d0e7389 */ /* 0x00006400000c000b */
[----:B01----:R-:W-:Y:S01]  /*16620*/  ENDCOLLECTIVE ;  /* 0x000000000000791b */ /* 0x003fe20003800000 */
.L_x_1382:
[----:B------:R-:W-:Y:S01]  /*16630*/  IMAD.MOV.U32 R12, RZ, RZ, 0x10 ;  /* 0x00000010ff0c7424 */ /* 0x000fe200078e00ff */
[----:B------:R-:W-:-:S05]  /*16640*/  SEL R14, R14, RZ, P4 ;  /* 0x000000ff0e0e7207 */ /* 0x000fca0002000000 */
[----:B------:R-:W-:-:S04]  /*16650*/  IMAD.IADD R5, R3, 0x1, R14 ;  /* 0x0000000103057824 */ /* 0x000fc800078e020e */
[----:B------:R-:W-:-:S07]  /*16660*/  IMAD.MOV.U32 R13, RZ, RZ, R5 ;  /* 0x000000ffff0d7224 */ /* 0x000fce00078e0005 */
[----:B------:R-:W-:Y:S05]  /*16670*/  WARPSYNC.COLLECTIVE R15, `(.L_x_1383) ;  /* 0x000000000f087348 */ /* 0x000fea0003c00000 */
[----:B------:R0:W1:Y:S02]  /*16680*/  SHFL.UP P6, R14, R13, R12, R11 ;  /* 0x0400000c0d0e7389 */ /* 0x00006400000c000b */
[----:B01----:R-:W-:Y:S01]  /*16690*/  ENDCOLLECTIVE ;  /* 0x000000000000791b */ /* 0x003fe20003800000 */
.L_x_1383:
        /* <DEDUP_REMOVED lines=8> */
.L_x_1384:
[----:B------:R-:W-:Y:S05]  /*16720*/  BRA `(.L_x_1385) ;  /* 0xffffffb400607947 */ /* 0x000fea000383ffff */
.L_x_1255:
[----:B------:R-:W-:Y:S01]  /*16730*/  BSSY B0, `(.L_x_1386) ;  /* 0x0000007000007945 */ /* 0x000fe20003800000 */
[----:B------:R-:W-:Y:S02]  /*16740*/  IMAD.MOV.U32 R12, RZ, RZ, 0x1 ;  /* 0x00000001ff0c7424 */ /* 0x000fe400078e00ff */
[----:B------:R-:W-:Y:S02]  /*16750*/  IMAD.MOV.U32 R11, RZ, RZ, RZ ;  /* 0x000000ffff0b7224 */ /* 0x000fe400078e00ff */
[----:B------:R-:W-:-:S07]  /*16760*/  IMAD.MOV.U32 R15, RZ, RZ, -0x1 ;  /* 0xffffffffff0f7424 */ /* 0x000fce00078e00ff */
[----:B-12---:R-:W-:Y:S05]  /*16770*/  WARPSYNC.COLLECTIVE R15, `(.L_x_1387) ;  /* 0x000000000f087348 */ /* 0x006fea0003c00000 */
[----:B------:R0:W3:Y:S02]  /*16780*/  SHFL.UP P6, R14, R13, R12, R11 ;  /* 0x0400000c0d0e7389 */ /* 0x0000e400000c000b */
[----:B0123--:R-:W-:Y:S01]  /*16790*/  ENDCOLLECTIVE ;  /* 0x000000000000791b */ /* 0x00ffe20003800000 */
.L_x_1387:
[----:B------:R-:W-:Y:S05]  /*167a0*/  BSYNC B0 ;  /* 0x0000000000007941 */ /* 0x000fea0003800000 */
.L_x_1386:
        /* <DEDUP_REMOVED lines=8> */
.L_x_1388:
[----:B------:R-:W-:Y:S01]  /*16830*/  IMAD.MOV.U32 R12, RZ, RZ, 0x4 ;  /* 0x00000004ff0c7424 */ /* 0x000fe200078e00ff */
[----:B------:R-:W-:-:S05]  /*16840*/  SEL R2, R14, RZ, P2 ;  /* 0x000000ff0e027207 */ /* 0x000fca0001000000 */
[----:B------:R-:W-:-:S04]  /*16850*/  IMAD.IADD R2, R13, 0x1, R2 ;  /* 0x000000010d027824 */ /* 0x000fc800078e0202 */
[----:B------:R-:W-:-:S07]  /*16860*/  IMAD.MOV.U32 R13, RZ, RZ, R2 ;  /* 0x000000ffff0d7224 */ /* 0x000fce00078e0002 */
[----:B------:R-:W-:Y:S05]  /*16870*/  WARPSYNC.COLLECTIVE R15, `(.L_x_1389) ;  /* 0x000000000f087348 */ /* 0x000fea0003c00000 */
[----:B------:R0:W1:Y:S02]  /*16880*/  SHFL.UP P6, R14, R13, R12, R11 ;  /* 0x0400000c0d0e7389 */ /* 0x00006400000c000b */
[----:B01----:R-:W-:Y:S01]  /*16890*/  ENDCOLLECTIVE ;  /* 0x000000000000791b */ /* 0x003fe20003800000 */
.L_x_1389:
[----:B------:R-:W-:Y:S01]  /*168a0*/  IMAD.MOV.U32 R12, RZ, RZ, 0x8 ;  /* 0x00000008ff0c7424 */ /* 0x000fe200078e00ff */
[----:B------:R-:W-:-:S05]  /*168b0*/  SEL R3, R14, RZ, P3 ;  /* 0x000000ff0e037207 */ /* 0x000fca0001800000 */
[----:B------:R-:W-:-:S04]  /*168c0*/  IMAD.IADD R3, R2, 0x1, R3 ;  /* 0x0000000102037824 */ /* 0x000fc800078e0203 */
[----:B------:R-:W-:-:S07]  /*168d0*/  IMAD.MOV.U32 R13, RZ, RZ, R3 ;  /* 0x000000ffff0d7224 */ /* 0x000fce00078e0003 */
[----:B------:R-:W-:Y:S05]  /*168e0*/  WARPSYNC.COLLECTIVE R15, `(.L_x_1390) ;  /* 0x000000000f087348 */ /* 0x000fea0003c00000 */
[----:B------:R0:W1:Y:S02]  /*168f0*/  SHFL.UP P6, R14, R13, R12, R11 ;  /* 0x0400000c0d0e7389 */ /* 0x00006400000c000b */
[----:B01----:R-:W-:Y:S01]  /*16900*/  ENDCOLLECTIVE ;  /* 0x000000000000791b */ /* 0x003fe20003800000 */
.L_x_1390:
[----:B------:R-:W-:Y:S01]  /*16910*/  IMAD.MOV.U32 R12, RZ, RZ, 0x10 ;  /* 0x00000010ff0c7424 */ /* 0x000fe200078e00ff */
[----:B------:R-:W-:-:S05]  /*16920*/  SEL R14, R14, RZ, P4 ;  /* 0x000000ff0e0e7207 */ /* 0x000fca0002000000 */
[----:B------:R-:W-:-:S04]  /*16930*/  IMAD.IADD R5, R3, 0x1, R14 ;  /* 0x0000000103057824 */ /* 0x000fc800078e020e */
[----:B------:R-:W-:-:S07]  /*16940*/  IMAD.MOV.U32 R13, RZ, RZ, R5 ;  /* 0x000000ffff0d7224 */ /* 0x000fce00078e0005 */
[----:B------:R-:W-:Y:S05]  /*16950*/  WARPSYNC.COLLECTIVE R15, `(.L_x_1391) ;  /* 0x000000000f087348 */ /* 0x000fea0003c00000 */
[----:B------:R0:W1:Y:S02]  /*16960*/  SHFL.UP P6, R14, R13, R12, R11 ;  /* 0x0400000c0d0e7389 */ /* 0x00006400000c000b */
[----:B01----:R-:W-:Y:S01]  /*16970*/  ENDCOLLECTIVE ;  /* 0x000000000000791b */ /* 0x003fe20003800000 */
.L_x_1391:
        /* <DEDUP_REMOVED lines=8> */
.L_x_1392:
[----:B------:R-:W-:Y:S05]  /*16a00*/  BRA `(.L_x_1393) ;  /* 0xffffffb4004c7947 */ /* 0x000fea000383ffff */
.L_x_1257:
[----:B------:R-:W-:Y:S01]  /*16a10*/  BSSY B0, `(.L_x_1394) ;  /* 0x0000006000007945 */ /* 0x000fe20003800000 */
[----:B------:R-:W-:Y:S01]  /*16a20*/  PLOP3.LUT P6, PT, P6, PT, PT, 0x8, 0x0 ;  /* 0x000000000000781c */ /* 0x000fe200037ce170 */
[----:B------:R-:W-:-:S12]  /*16a30*/  IMAD.MOV.U32 R15, RZ, RZ, -0x1 ;  /* 0xffffffffff0f7424 */ /* 0x000fd800078e00ff */
[----:B012---:R-:W-:Y:S05]  /*16a40*/  WARPSYNC.COLLECTIVE R15, `(.L_x_1395) ;  /* 0x000000000f087348 */ /* 0x007fea0003c00000 */
[----:B------:R-:W-:Y:S01]  /*16a50*/  VOTE.ANY R14, PT, P6 ;  /* 0x00000000000e7806 */ /* 0x000fe200030e0100 */
[----:B012---:R-:W-:Y:S06]  /*16a60*/  ENDCOLLECTIVE ;  /* 0x000000000000791b */ /* 0x007fec0003800000 */
.L_x_1395:
[----:B------:R-:W-:Y:S05]  /*16a70*/  BSYNC B0 ;  /* 0x0000000000007941 */ /* 0x000fea0003800000 */
.L_x_1394:
        /* <DEDUP_REMOVED lines=9> */
.L_x_1396:
[----:B------:R-:W-:Y:S02]  /*16b10*/  IMAD.MOV.U32 R13, RZ, RZ, R4 ;  /* 0x000000ffff0d7224 */ /* 0x000fe400078e0004 */
[----:B------:R-:W-:-:S07]  /*16b20*/  IMAD.MOV.U32 R7, RZ, RZ, R14 ;  /* 0x000000ffff077224 */ /* 0x000fce00078e000e */
[----:B------:R-:W-:Y:S05]  /*16b30*/  WARPSYNC.COLLECTIVE R15, `(.L_x_1397) ;  /* 0x000000000f087348 */ /* 0x000fea0003c00000 */
[----:B------:R0:W1:Y:S02]  /*16b40*/  SHFL.IDX P6, R14, R13, R12, R11 ;  /* 0x0000000c0d0e7389 */ /* 0x00006400000c000b */
[----:B01----:R-:W-:Y:S01]  /*16b50*/  ENDCOLLECTIVE ;  /* 0x000000000000791b */ /* 0x003fe20003800000 */
.L_x_1397:
[----:B------:R-:W-:Y:S01]  /*16b60*/  IMAD.MOV.U32 R4, RZ, RZ, R14 ;  /* 0x000000ffff047224 */ /* 0x000fe200078e000e */
[----:B------:R-:W-:Y:S06]  /*16b70*/  BRA `(.L_x_1398) ;  /* 0xffffffb4002c7947 */ /* 0x000fec000383ffff */
.L_x_1259:
[----:B------:R-:W-:Y:S01]  /*16b80*/  BSSY B0, `(.L_x_1399) ;  /* 0x0000007000007945 */ /* 0x000fe20003800000 */
[----:B------:R-:W-:Y:S02]  /*16b90*/  IMAD.MOV.U32 R13, RZ, RZ, R2 ;  /* 0x000000ffff0d7224 */ /* 0x000fe400078e0002 */
[----:B------:R-:W-:Y:S02]  /*16ba0*/  IMAD.MOV.U32 R11, RZ, RZ, 0x1f ;  /* 0x0000001fff0b7424 */ /* 0x000fe400078e00ff */
[----:B------:R-:W-:-:S07]  /*16bb0*/  IMAD.MOV.U32 R15, RZ, RZ, -0x1 ;  /* 0xffffffffff0f7424 */ /* 0x000fce00078e00ff */
[----:B01234-:R-:W-:Y:S05]  /*16bc0*/  WARPSYNC.COLLECTIVE R15, `(.L_x_1400) ;  /* 0x000000000f087348 */ /* 0x01ffea0003c00000 */
[----:B------:R0:W0:Y:S02]  /*16bd0*/  SHFL.IDX P6, R14, R13, R12, R11 ;  /* 0x0000000c0d0e7389 */ /* 0x00002400000c000b */
[----:B01234-:R-:W-:Y:S01]  /*16be0*/  ENDCOLLECTIVE ;  /* 0x000000000000791b */ /* 0x01ffe20003800000 */
.L_x_1400:
[----:B------:R-:W-:Y:S05]  /*16bf0*/  BSYNC B0 ;  /* 0x0000000000007941 */ /* 0x000fea0003800000 */
.L_x_1399:
[----:B------:R-:W-:Y:S01]  /*16c00*/  IMAD.MOV.U32 R6, RZ, RZ, R14 ;  /* 0x000000ffff067224 */ /* 0x000fe200078e000e */
[----:B------:R-:W-:Y:S06]  /*16c10*/  BRA `(.L_x_1258) ;  /* 0xffffffb4001c7947 */ /* 0x000fec000383ffff */
.L_x_1263:
[----:B-1----:R1:W3:Y:S02]  /*16c20*/  SYNCS.PHASECHK.TRANS64.TRYWAIT P0, [R5+URZ+0x32420], R0 ;  /* 0x03242000050075a7 */ /* 0x0022e4000800017f */
[----:B---3--:R-:W-:Y:S05]  /*16c30*/  @!P0 NANOSLEEP.SYNCS 0x989680 ;  /* 0x009896800000895d */ /* 0x008fea0003900000 */
[----:B------:R-:W3:Y:S02]  /*16c40*/  @!P0 SYNCS.PHASECHK.TRANS64 P0, [R5+URZ+0x32420], R0 ;  /* 0x03242000050085a7 */ /* 0x000ee4000800007f */
[----:B---3--:R-:W-:Y:S05]  /*16c50*/  @!P0 BRA `(.L_x_1263) ;  /* 0xfffffffc00f08947 */ /* 0x008fea000383ffff */
[----:B------:R-:W-:Y:S05]  /*16c60*/  BRA `(.L_x_1401) ;  /* 0xffffffb800747947 */ /* 0x000fea000383ffff */
.L_x_1264:
[----:B------:R-:W3:Y:S01]  /*16c70*/  S2R R2, SR_TID.X ;  /* 0x0000000000027919 */ /* 0x000ee20000002100 */
[----:B------:R-:W-:Y:S01]  /*16c80*/  BSSY B0, `(.L_x_1402) ;  /* 0x000000a000007945 */ /* 0x000fe20003800000 */
[----:B------:R-:W-:Y:S02]  /*16c90*/  IMAD.MOV.U32 R12, RZ, RZ, RZ ;  /* 0x000000ffff0c7224 */ /* 0x000fe400078e00ff */
[----:B------:R-:W-:Y:S02]  /*16ca0*/  IMAD.MOV.U32 R11, RZ, RZ, 0x1f ;  /* 0x0000001fff0b7424 */ /* 0x000fe400078e00ff */
[----:B------:R-:W-:Y:S01]  /*16cb0*/  IMAD.MOV.U32 R15, RZ, RZ, -0x1 ;  /* 0xffffffffff0f7424 */ /* 0x000fe200078e00ff */
[----:B---3--:R-:W-:-:S04]  /*16cc0*/  SHF.R.U32.HI R2, RZ, 0x5, R2 ;  /* 0x00000005ff027819 */ /* 0x008fc80000011602 */
[----:B------:R-:W-:-:S05]  /*16cd0*/  LOP3.LUT R2, R2, 0x3, RZ, 0xc0, !PT ;  /* 0x0000000302027812 */ /* 0x000fca00078ec0ff */
[----:B------:R-:W-:-:S07]  /*16ce0*/  IMAD.MOV.U32 R13, RZ, RZ, R2 ;  /* 0x000000ffff0d7224 */ /* 0x000fce00078e0002 */
[----:B012-4-:R-:W-:Y:S05]  /*16cf0*/  WARPSYNC.COLLECTIVE R15, `(.L_x_1403) ;  /* 0x000000000f087348 */ /* 0x017fea0003c00000 */
[----:B------:R3:W0:Y:S02]  /*16d00*/  SHFL.IDX P6, R14, R13, R12, R11 ;  /* 0x0000000c0d0e7389 */ /* 0x00062400000c000b */
[----:B01234-:R-:W-:Y:S01]  /*16d10*/  ENDCOLLECTIVE ;  /* 0x000000000000791b */ /* 0x01ffe20003800000 */
.L_x_1403:
[----:B------:R-:W-:Y:S05]  /*16d20*/  BSYNC B0 ;  /* 0x0000000000007941 */ /* 0x000fea0003800000 */
.L_x_1402:
[----:B------:R-:W-:Y:S05]  /*16d30*/  BRA `(.L_x_1404) ;  /* 0xffffffb8005c7947 */ /* 0x000fea000383ffff */
.L_x_1267:
[----:B------:R-:W-:Y:S01]  /*16d40*/  BSSY B1, `(.L_x_1405) ;  /* 0x0000006000017945 */ /* 0x000fe20003800000 */
[----:B------:R-:W-:-:S07]  /*16d50*/  IMAD.MOV.U32 R15, RZ, RZ, -0x1 ;  /* 0xffffffffff0f7424 */ /* 0x000fce00078e00ff */
[----:B012-4-:R-:W-:Y:S05]  /*16d60*/  WARPSYNC.COLLECTIVE R15, `(.L_x_1406) ;  /* 0x000000000f0c7348 */ /* 0x017fea0003c00000 */
[----:B------:R-:W-:Y:S02]  /*16d70*/  ELECT P6, UR62, PT ;  /* 0x00000000003e782f */ /* 0x000fe400038c0000 */
[----:B------:R-:W-:Y:S01]  /*16d80*/  MOV R14, UR62 ;  /* 0x0000003e000e7c02 */ /* 0x000fe20008000f00 */
[----:B012-4-:R-:W-:Y:S10]  /*16d90*/  ENDCOLLECTIVE ;  /* 0x000000000000791b */ /* 0x017ff40003800000 */
.L_x_1406:
[----:B------:R-:W-:Y:S05]  /*16da0*/  BSYNC B1 ;  /* 0x0000000000017941 */ /* 0x000fea0003800000 */
.L_x_1405:
[----:B------:R-:W-:Y:S05]  /*16db0*/  BRA `(.L_x_1407) ;  /* 0xffffffb800547947 */ /* 0x000fea000383ffff */
.L_x_1269:
[----:B-1----:R1:W3:Y:S02]  /*16dc0*/  SYNCS.PHASECHK.TRANS64.TRYWAIT P1, [R3+URZ+0x32440], R2 ;  /* 0x03244002030075a7 */ /* 0x0022e4000802017f */
[----:B---3--:R-:W-:Y:S05]  /*16dd0*/  @!P1 NANOSLEEP.SYNCS 0x989680 ;  /* 0x009896800000995d */ /* 0x008fea0003900000 */
[----:B------:R-:W3:Y:S02]  /*16de0*/  @!P1 SYNCS.PHASECHK.TRANS64 P1, [R3+URZ+0x32440], R2 ;  /* 0x03244002030095a7 */ /* 0x000ee4000802007f */
[----:B---3--:R-:W-:Y:S05]  /*16df0*/  @!P1 BRA `(.L_x_1269) ;  /* 0xfffffffc00f09947 */ /* 0x008fea000383ffff */
[----:B------:R-:W-:Y:S05]  /*16e00*/  BRA `(.L_x_1408) ;  /* 0xffffffb8007c7947 */ /* 0x000fea000383ffff */
.L_x_1271:
[----:B---3--:R3:W0:Y:S02]  /*16e10*/  SYNCS.PHASECHK.TRANS64.TRYWAIT P1, [R5+URZ+0x32440], R0 ;  /* 0x03244000050075a7 */ /* 0x008624000802017f */
[----:B0-----:R-:W-:Y:S05]  /*16e20*/  @!P1 NANOSLEEP.SYNCS 0x989680 ;  /* 0x009896800000995d */ /* 0x001fea0003900000 */
[----:B------:R-:W0:Y:S02]  /*16e30*/  @!P1 SYNCS.PHASECHK.TRANS64 P1, [R5+URZ+0x32440], R0 ;  /* 0x03244000050095a7 */ /* 0x000e24000802007f */
[----:B0-----:R-:W-:Y:S05]  /*16e40*/  @!P1 BRA `(.L_x_1271) ;  /* 0xfffffffc00f09947 */ /* 0x001fea000383ffff */
[----:B------:R-:W-:Y:S05]  /*16e50*/  BRA `(.L_x_1409) ;  /* 0xffffffb800887947 */ /* 0x000fea000383ffff */
.L_x_1273:
[----:B------:R0:W0:Y:S02]  /*16e60*/  SYNCS.PHASECHK.TRANS64.TRYWAIT P1, [R3+URZ+0x32460], R2 ;  /* 0x03246002030075a7 */ /* 0x000024000802017f */
[----:B0-----:R-:W-:Y:S05]  /*16e70*/  @!P1 NANOSLEEP.SYNCS 0x989680 ;  /* 0x009896800000995d */ /* 0x001fea0003900000 */
[----:B------:R-:W0:Y:S02]  /*16e80*/  @!P1 SYNCS.PHASECHK.TRANS64 P1, [R3+URZ+0x32460], R2 ;  /* 0x03246002030095a7 */ /* 0x000e24000802007f */
[----:B0-----:R-:W-:Y:S05]  /*16e90*/  @!P1 BRA `(.L_x_1273) ;  /* 0xfffffffc00f09947 */ /* 0x001fea000383ffff */
[----:B------:R-:W-:Y:S05]  /*16ea0*/  BRA `(.L_x_1410) ;  /* 0xffffffb800847947 */ /* 0x000fea000383ffff */
.L_x_1411:
        /* <DEDUP_REMOVED lines=13> */
.L_x_6560:


//--------------------- .text._ZN7cutlass13device_kernelIN5flash11enable_sm90INS1_16FlashAttnFwdSm90INS1_25CollectiveMainloopFwdSm90ILi2EN4cute5tupleIJNS5_1CILi1EEES8_S8_EEENS6_IJNS7_ILi128EEENS7_ILi96EEENS7_ILi64EEEEEELi256ENS_6half_tEfNS_4arch4Sm90ELb0ELb0ELb1ELb1ELb1ELb1ELb1ELb1ELb0ELb1ELb1ELb0EEENS1_21CollectiveEpilogueFwdINS6_IJSA_NS7_ILi256EEESB_EEES9_SE_SG_Li256ELb1ELb1ELb1ELb0EEENS1_36VarlenDynamicPersistentTileSchedulerILi128ELi96ELi256ELi128ELb1ELb1ELb1ELb0ELb1ELb1EEEEEEEEEvNT_6ParamsE --------------------------
	.section	.text._ZN7cutlass13device_kernelIN5flash11enable_sm90INS1_16FlashAttnFwdSm90INS1_25CollectiveMainloopFwdSm90ILi2EN4cute5tupleIJNS5_1CILi1EEES8_S8_EEENS6_IJNS7_ILi128EEENS7_ILi96EEENS7_ILi64EEEEEELi256ENS_6half_tEfNS_4arch4Sm90ELb0ELb0ELb1ELb1ELb1ELb1ELb1ELb1ELb0ELb1ELb1ELb0EEENS1_21CollectiveEpilogueFwdINS6_IJSA_NS7_ILi256EEESB_EEES9_SE_SG_Li256ELb1ELb1ELb1ELb0EEENS1_36VarlenDynamicPersistentTileSchedulerILi128ELi96ELi256ELi128ELb1ELb1ELb1ELb0ELb1ELb1EEEEEEEEEvNT_6ParamsE,"ax",@progbits
	.align	128
.text._ZN7cutlass13device_kernelIN5flash11enable_sm90INS1_16FlashAttnFwdSm90INS1_25CollectiveMainloopFwdSm90ILi2EN4cute5tupleIJNS5_1CILi1EEES8_S8_EEENS6_IJNS7_ILi128EEENS7_ILi96EEENS7_ILi64EEEEEELi256ENS_6half_tEfNS_4arch4Sm90ELb0ELb0ELb1ELb1ELb1ELb1ELb1ELb1ELb0ELb1ELb1ELb0EEENS1_21CollectiveEpilogueFwdINS6_IJSA_NS7_ILi256EEESB_EEES9_SE_SG_Li256ELb1ELb1ELb1ELb0EEENS1_36VarlenDynamicPersistentTileSchedulerILi128ELi96ELi256ELi128ELb1ELb1ELb1ELb0ELb1ELb1EEEEEEEEEvNT_6ParamsE:
        .type           _ZN7cutlass13device_kernelIN5flash11enable_sm90INS1_16FlashAttnFwdSm90INS1_25CollectiveMainloopFwdSm90ILi2EN4cute5tupleIJNS5_1CILi1EEES8_S8_EEENS6_IJNS7_ILi128EEENS7_ILi96EEENS7_ILi64EEEEEELi256ENS_6half_tEfNS_4arch4Sm90ELb0ELb0ELb1ELb1ELb1ELb1ELb1ELb1ELb0ELb1ELb1ELb0EEENS1_21CollectiveEpilogueFwdINS6_IJSA_NS7_ILi256EEESB_EEES9_SE_SG_Li256ELb1ELb1ELb1ELb0EEENS1_36VarlenDynamicPersistentTileSchedulerILi128ELi96ELi256ELi128ELb1ELb1ELb1ELb0ELb1ELb1EEEEEEEEEvNT_6ParamsE,@function
        .size           _ZN7cutlass13device_kernelIN5flash11enable_sm90INS1_16FlashAttnFwdSm90INS1_25CollectiveMainloopFwdSm90ILi2EN4cute5tupleIJNS5_1CILi1EEES8_S8_EEENS6_IJNS7_ILi128EEENS7_ILi96EEENS7_ILi64EEEEEELi256ENS_6half_tEfNS_4arch4Sm90ELb0ELb0ELb1ELb1ELb1ELb1ELb1ELb1ELb0ELb1ELb1ELb0EEENS1_21CollectiveEpilogueFwdINS6_IJSA_NS7_ILi256EEESB_EEES9_SE_SG_Li256ELb1ELb1ELb1ELb0EEENS1_36VarlenDynamicPersistentTileSchedulerILi128ELi96ELi256ELi128ELb1ELb1ELb1ELb0ELb1ELb1EEEEEEEEEvNT_6ParamsE,(.L_x_6561 - _ZN7cutlass13device_kernelIN5flash11enable_sm90INS1_16FlashAttnFwdSm90INS1_25CollectiveMainloopFwdSm90ILi2EN4cute5tupleIJNS5_1CILi1EEES8_S8_EEENS6_IJNS7_ILi128EEENS7_ILi96EEENS7_ILi64EEEEEELi256ENS_6half_tEfNS_4arch4Sm90ELb0ELb0ELb1ELb1ELb1ELb1ELb1ELb1ELb0ELb1ELb1ELb0EEENS1_21CollectiveEpilogueFwdINS6_IJSA_NS7_ILi256EEESB_EEES9_SE_SG_Li256ELb1ELb1ELb1ELb0EEENS1_36VarlenDynamicPersistentTileSchedulerILi128ELi96ELi256ELi128ELb1ELb1ELb1ELb0ELb1ELb1EEEEEEEEEvNT_6ParamsE)
        .other          _ZN7cutlass13device_kernelIN5flash11enable_sm90INS1_16FlashAttnFwdSm90INS1_25CollectiveMainloopFwdSm90ILi2EN4cute5tupleIJNS5_1CILi1EEES8_S8_EEENS6_IJNS7_ILi128EEENS7_ILi96EEENS7_ILi64EEEEEELi256ENS_6half_tEfNS_4arch4Sm90ELb0ELb0ELb1ELb1ELb1ELb1ELb1ELb1ELb0ELb1ELb1ELb0EEENS1_21CollectiveEpilogueFwdINS6_IJSA_NS7_ILi256EEESB_EEES9_SE_SG_Li256ELb1ELb1ELb1ELb0EEENS1_36VarlenDynamicPersistentTileSchedulerILi128ELi96ELi256ELi128ELb1ELb1ELb1ELb0ELb1ELb1EEEEEEEEEvNT_6ParamsE,@"STO_CUDA_ENTRY STV_DEFAULT"
_ZN7cutlass13device_kernelIN5flash11enable_sm90INS1_16FlashAttnFwdSm90INS1_25CollectiveMainloopFwdSm90ILi2EN4cute5tupleIJNS5_1CILi1EEES8_S8_EEENS6_IJNS7_ILi128EEENS7_ILi96EEENS7_ILi64EEEEEELi256ENS_6half_tEfNS_4arch4Sm90ELb0ELb0ELb1ELb1ELb1ELb1ELb1ELb1ELb0ELb1ELb1ELb0EEENS1_21CollectiveEpilogueFwdINS6_IJSA_NS7_ILi256EEESB_EEES9_SE_SG_Li256ELb1ELb1ELb1ELb0EEENS1_36VarlenDynamicPersistentTileSchedulerILi128ELi96ELi256ELi128ELb1ELb1ELb1ELb0ELb1ELb1EEEEEEEEEvNT_6ParamsE:
        /* <DEDUP_REMOVED lines=17> */
.L_x_1413:
[----:B------:R-:W-:Y:S05]  /*0110*/  BSYNC B0 ;  /* 0x0000000000007941 */ /* 0x000fea0003800000 */
.L_x_1412:
[----:B------:R-:W-:Y:S01]  /*0120*/  VOTEU.ANY UP0, P0 ;  /* 0x00000000003f7886 */ /* 0x000fe20000000100 */
[----:B------:R-:W0:Y:S01]  /*0130*/  SHFL.IDX PT, R3, R2, RZ, 0x1f ;  /* 0x00001fff02037589 */ /* 0x000e2200000e0000 */
[----:B------:R-:W-:Y:S01]  /*0140*/  UMOV UR4, 0x80 ;  /* 0x0000008000047882 */ /* 0x000fe20000000000 */
[----:B------:R-:W-:Y:S01]  /*0150*/  UMOV UR7, 0x100 ;  /* 0x0000010000077882 */ /* 0x000fe20000000000 */
[----:B------:R-:W-:Y:S01]  /*0160*/  VOTEU.ANY UP1, P0 ;  /* 0x00000000003f7886 */ /* 0x000fe20000020100 */
[----:B------:R-:W1:Y:S01]  /*0170*/  @UP0 S2UR UR8, SR_CgaCtaId ;  /* 0x00000000000809c3 */ /* 0x000e620000008800 */
[----:B------:R-:W-:Y:S01]  /*0180*/  @UP0 UMOV UR6, 0x400 ;  /* 0x0000040000060882 */ /* 0x000fe20000000000 */
[----:B------:R-:W-:-:S04]  /*0190*/  @UP0 UIADD3 UR4, -UR4, 0x100000, URZ ;  /* 0x0010000004040890 */ /* 0x000fc8000fffe13f */
[----:B------:R-:W-:Y:S02]  /*01a0*/  @UP0 USHF.L.U32 UR5, UR4, 0xb, URZ ;  /* 0x0000000b04050899 */ /* 0x000fe4000800063f */
[----:B------:R-:W-:Y:S01]  /*01b0*/  @UP0 USHF.L.U32 UR4, UR4, 0x1, URZ ;  /* 0x0000000104040899 */ /* 0x000fe2000800063f */
[----:B------:R-:W-:Y:S01]  /*01c0*/  SHF.R.U32.HI R4, RZ, 0x7, R0 ;  /* 0x00000007ff047819 */ /* 0x000fe20000011600 */
[----:B------:R-:W-:Y:S01]  /*01d0*/  VOTEU.ANY UP2, P0 ;  /* 0x00000000003f7886 */ /* 0x000fe20000040100 */
[----:B0-----:R-:W-:-:S03]  /*01e0*/  ISETP.NE.AND P1, PT, R3, RZ, PT ;  /* 0x000000ff0300720c */ /* 0x001fc60003f25270 */
[----:B------:R0:W2:Y:S01]  /*01f0*/  SHFL.IDX PT, R3, R4, RZ, 0x1f ;  /* 0x00001fff04037589 */ /* 0x0000a200000e0000 */
[----:B-1----:R-:W-:Y:S02]  /*0200*/  @UP0 ULEA UR8, UR8, UR6, 0x18 ;  /* 0x0000000608080291 */ /* 0x002fe4000f8ec03f */
[----:B------:R-:W-:-:S04]  /*0210*/  @UP0 UIADD3 UR6, -UR7, 0x100000, URZ ;  /* 0x0010000007060890 */ /* 0x000fc8000fffe13f */
[----:B------:R-:W-:Y:S02]  /*0220*/  @UP0 USHF.L.U32 UR7, UR6, 0xb, URZ ;  /* 0x0000000b06070899 */ /* 0x000fe4000800063f */
[----:B------:R-:W-:Y:S01]  /*0230*/  @UP0 USHF.L.U32 UR6, UR6, 0x1, URZ ;  /* 0x0000000106060899 */ /* 0x000fe2000800063f */
[----:B------:R-:W-:Y:S01]  /*0240*/  VOTEU.ANY UP0, P0 ;  /* 0x00000000003f7886 */ /* 0x000fe20000000100 */
[----:B------:R-:W1:Y:S04]  /*0250*/  FENCE.VIEW.ASYNC.S ;  /* 0x00000000000073c6 */ /* 0x000e680000000000 */
[----:B-1----:R0:W1:Y:S01]  /*0260*/  @UP0 SYNCS.EXCH.64 URZ, [UR8+0x32400], UR4 ;  /* 0x03240004083f05b2 */ /* 0x0020620008000100 */
[----:B------:R0:W3:Y:S05]  /*0270*/  @UP1 SYNCS.EXCH.64 URZ, [UR8+0x32410], UR4 ;  /* 0x03241004083f15b2 */ /* 0x0000ea0008000100 */
[----:B------:R0:W4:Y:S02]  /*0280*/  @UP2 SYNCS.EXCH.64 URZ, [UR8+0x32420], UR6 ;  /* 0x03242006083f25b2 */ /* 0x0001240008000100 */
        /* <DEDUP_REMOVED lines=19> */
.L_x_1414:
        /* <DEDUP_REMOVED lines=22> */
.L_x_1415:
        /* <DEDUP_REMOVED lines=18> */
.L_x_1416:
        /* <DEDUP_REMOVED lines=22> */
.L_x_1417:
        /* <DEDUP_REMOVED lines=22> */
.L_x_1418:
[----:B--2---:R-:W-:Y:S01]  /*0900*/  ISETP.NE.AND P0, PT, R3, RZ, PT ;  /* 0x000000ff0300720c */ /* 0x004fe20003f05270 */
[----:B------:R-:W-:Y:S01]  /*0910*/  IMAD.MOV.U32 R3, RZ, RZ, 0x1 ;  /* 0x00000001ff037424 */ /* 0x000fe200078e00ff */
[----:B------:R-:W-:Y:S01]  /*0920*/  NOP ;  /* 0x0000000000007918 */ /* 0x000fe20000000000 */
[----:B------:R-:W-:Y:S01]  /*0930*/  ULDC.64 UR60, c[0x0][0x208] ;  /* 0x00008200003c7ab9 */ /* 0x000fe20000000a00 */
[----:B------:R-:W-:Y:S02]  /*0940*/  BSSY B9, `(.L_x_1419) ;  /* 0x0001c2b000097945 */ /* 0x000fe40003800000 */
[----:B------:R-:W-:-:S05]  /*0950*/  SEL R3, R3, 0x2, !P0 ;  /* 0x0000000203037807 */ /* 0x000fca0004000000 */
[----:B------:R2:W-:Y:S01]  /*0960*/  STL [R1+0x8], R3 ;  /* 0x0000080301007387 */ /* 0x0005e20000100800 */
[----:B01-34-:R-:W-:Y:S06]  /*0970*/  BAR.SYNC.DEFER_BLOCKING 0x0 ;  /* 0x0000000000007b1d */ /* 0x01bfec0000010000 */
[----:B------:R-:W-:Y:S05]  /*0980*/  @!P0 BRA `(.L_x_1420) ;  /* 0x0000014400a88947 */ /* 0x000fea0003800000 */
.L_x_1421:
[----:B------:R-:W-:-:S08]  /*0990*/  NOP ;  /* 0x0000000000007918 */ /* 0x000fd00000000000 */
[----:B------:R-:W0:Y:S02]  /*09a0*/  USETMAXREG.TRY_ALLOC.CTAPOOL UP0, 0xe8 ;  /* 0x000000e8000079c8 */ /* 0x000e240008000600 */
[----:B0-----:R-:W-:-:S13]  /*09b0*/  PLOP3.LUT P0, PT, PT, PT, UP0, 0x80, 0x0 ;  /* 0x000000000000781c */ /* 0x001fda0003f0f008 */
[----:B------:R-:W-:Y:S05]  /*09c0*/  @!P0 BRA `(.L_x_1421) ;  /* 0xfffffffc00f08947 */ /* 0x000fea000383ffff */
[----:B------:R-:W3:Y:S01]  /*09d0*/  LDL.LU R2, [R1] ;  /* 0x0000000001027983 */ /* 0x000ee20000300800 */
[----:B------:R-:W-:Y:S01]  /*09e0*/  SHF.R.U32.HI R4, RZ, 0x7, R0 ;  /* 0x00000007ff047819 */ /* 0x000fe20000011600 */
[----:B------:R-:W-:Y:S01]  /*09f0*/  ULDC UR4, c[0x0][0xd3c] ;  /* 0x00034f0000047ab9 */ /* 0x000fe20000000800 */
[----:B--2---:R-:W0:Y:S01]  /*0a00*/  S2R R3, SR_CgaCtaId ;  /* 0x0000000000037919 */ /* 0x004e220000008800 */
        /* <DEDUP_REMOVED lines=8> */
[----:B---3--:R-:W-:-:S04]  /*0a90*/  LOP3.LUT R2, R2, 0xfffffffb, RZ, 0xc0, !PT ;  /* 0xfffffffb02027812 */ /* 0x008fc800078ec0ff */
[----:B------:R-:W-:-:S05]  /*0aa0*/  @P0 LOP3.LUT R2, R2, 0x4, RZ, 0xfc, !PT ;  /* 0x0000000402020812 */ /* 0x000fca00078efcff */
[----:B------:R1:W-:Y:S01]  /*0ab0*/  STL [R1], R2 ;  /* 0x0000000201007387 */ /* 0x0003e20000100800 */
[----:B0-----:R-:W-:-:S13]  /*0ac0*/  ISETP.GE.AND P0, PT, R51, UR4, PT ;  /* 0x0000000433007c0c */ /* 0x001fda000bf06270 */
[----:B-1----:R-:W-:Y:S05]  /*0ad0*/  @P0 BRA `(.L_x_1422) ;  /* 0x000001c000440947 */ /* 0x002fea0003800000 */
[----:B------:R-:W2:Y:S01]  /*0ae0*/  LDL.LU R14, [R1+0x8] ;  /* 0x00000800010e7983 */ /* 0x000ea20000300800 */
[----:B------:R-:W-:Y:S02]  /*0af0*/  VIADD R0, R0, 0xffffff80 ;  /* 0xffffff8000007836 */ /* 0x000fe40000000000 */
[----:B------:R-:W-:Y:S02]  /*0b00*/  IMAD.MOV.U32 R18, RZ, RZ, RZ ;  /* 0x000000ffff127224 */ /* 0x000fe400078e00ff */
[----:B------:R-:W-:Y:S01]  /*0b10*/  IMAD.MOV.U32 R204, RZ, RZ, RZ ;  /* 0x000000ffffcc7224 */ /* 0x000fe200078e00ff */
[----:B------:R-:W-:Y:S01]  /*0b20*/  SHF.R.S32.HI R3, RZ, 0x1f, R0 ;  /* 0x0000001fff037819 */ /* 0x000fe20000011400 */
[----:B------:R-:W-:Y:S02]  /*0b30*/  IMAD.MOV.U32 R214, RZ, RZ, RZ ;  /* 0x000000ffffd67224 */ /* 0x000fe400078e00ff */
[----:B------:R-:W-:Y:S01]  /*0b40*/  IMAD.MOV.U32 R202, RZ, RZ, RZ ;  /* 0x000000ffffca7224 */ /* 0x000fe200078e00ff */
[----:B------:R-:W-:-:S02]  /*0b50*/  LEA.HI R2, R3, R0, RZ, 0x7 ;  /* 0x0000000003027211 */ /* 0x000fc400078f38ff */
[CC--:B------:R-:W-:Y:S02]  /*0b60*/  LEA.HI R4, R3.reuse, R0.reuse, RZ, 0x4 ;  /* 0x0000000003047211 */ /* 0x0c0fe400078f20ff */
[----:B------:R-:W-:Y:S02]  /*0b70*/  LOP3.LUT R5, R2, 0xffffff80, RZ, 0xc0, !PT ;  /* 0xffffff8002057812 */ /* 0x000fe400078ec0ff */
[----:B------:R-:W-:Y:S02]  /*0b80*/  SHF.R.S32.HI R7, RZ, 0x4, R4 ;  /* 0x00000004ff077819 */ /* 0x000fe40000011404 */
[----:B------:R-:W-:Y:S01]  /*0b90*/  LEA.HI R200, R3, R0, RZ, 0x2 ;  /* 0x0000000003c87211 */ /* 0x000fe200078f10ff */
[----:B------:R-:W-:Y:S01]  /*0ba0*/  IMAD.IADD R13, R0, 0x1, -R5 ;  /* 0x00000001000d7824 */ /* 0x000fe200078e0a05 */
[----:B------:R-:W-:Y:S02]  /*0bb0*/  SHF.R.S32.HI R5, RZ, 0x7, R2 ;  /* 0x00000007ff057819 */ /* 0x000fe40000011402 */
[----:B------:R-:W-:-:S02]  /*0bc0*/  LEA.HI R6, R4, R7, RZ, 0x1 ;  /* 0x0000000704067211 */ /* 0x000fc400078f08ff */
[----:B------:R-:W-:Y:S01]  /*0bd0*/  SHF.R.S32.HI R9, RZ, 0x1f, R13 ;  /* 0x0000001fff097819 */ /* 0x000fe2000001140d */
[----:B------:R-:W-:Y:S01]  /*0be0*/  STL [R1+0x104], R13 ;  /* 0x0001040d01007387 */ /* 0x000fe20000100800 */
[----:B------:R-:W-:Y:S02]  /*0bf0*/  LEA.HI R2, R2, R5, RZ, 0x1 ;  /* 0x0000000502027211 */ /* 0x000fe400078f08ff */
[----:B------:R-:W-:Y:S02]  /*0c00*/  LEA.HI R10, R9, R13, RZ, 0x2 ;  /* 0x0000000d090a7211 */ /* 0x000fe400078f10ff */
[----:B------:R-:W-:Y:S02]  /*0c10*/  LOP3.LUT R2, R2, 0x3fffffe, RZ, 0xc0, !PT ;  /* 0x03fffffe02027812 */ /* 0x000fe400078ec0ff */
[--C-:B------:R-:W-:Y:S02]  /*0c20*/  SHF.R.S32.HI R11, RZ, 0x2, R10.reuse ;  /* 0x00000002ff0b7819 */ /* 0x100fe4000001140a */
[----:B------:R-:W-:-:S02]  /*0c30*/  SHF.R.S32.HI R8, RZ, 0x1f, R10 ;  /* 0x0000001fff087819 */ /* 0x000fc4000001140a */
[----:B------:R-:W-:Y:S02]  /*0c40*/  LOP3.LUT R6, R6, 0x1ffffffe, RZ, 0xc0, !PT ;  /* 0x1ffffffe06067812 */ /* 0x000fe400078ec0ff */
[----:B------:R-:W-:Y:S02]  /*0c50*/  LEA.HI R8, R8, R11, RZ, 0x3 ;  /* 0x0000000b08087211 */ /* 0x000fe400078f18ff */
[----:B------:R-:W-:Y:S01]  /*0c60*/  LEA.HI R9, R9, R13, RZ, 0x5 ;  /* 0x0000000d09097211 */ /* 0x000fe200078f28ff */
[----:B------:R-:W-:Y:S01]  /*0c70*/  IMAD.IADD R6, R7, 0x1, -R6 ;  /* 0x0000000107067824 */ /* 0x000fe200078e0a06 */
[----:B------:R-:W-:Y:S01]  /*0c80*/  LOP3.LUT R12, R8, 0xfffffff8, RZ, 0xc0, !PT ;  /* 0xfffffff8080c7812 */ /* 0x000fe200078ec0ff */
[----:B------:R-:W-:Y:S01]  /*0c90*/  IMAD.IADD R8, R5, 0x1, -R2 ;  /* 0x0000000105087824 */ /* 0x000fe200078e0a02 */
[-C--:B------:R-:W-:Y:S02]  /*0ca0*/  LEA.HI R2, R3, R0.reuse, RZ, 0x5 ;  /* 0x0000000003027211 */ /* 0x080fe400078f28ff */
[----:B------:R-:W-:Y:S01]  /*0cb0*/  LOP3.LUT R5, R4, 0x3fffff0, RZ, 0xc0, !PT ;  /* 0x03fffff004057812 */ /* 0x000fe200078ec0ff */
[----:B------:R-:W-:Y:S01]  /*0cc0*/  IMAD.IADD R12, R11, 0x1, -R12 ;  /* 0x000000010b0c7824 */ /* 0x000fe200078e0a0c */
[----:B------:R-:W-:-:S02]  /*0cd0*/  LEA.HI R3, R3, R0, RZ, 0x3 ;  /* 0x0000000003037211 */ /* 0x000fc400078f18ff */
[----:B------:R-:W-:Y:S01]  /*0ce0*/  SHF.R.S32.HI R15, RZ, 0x5, R2 ;  /* 0x00000005ff0f7819 */ /* 0x000fe20000011402 */
[----:B------:R-:W-:Y:S01]  /*0cf0*/  IMAD.IADD R5, R0, 0x1, -R5 ;  /* 0x0000000100057824 */ /* 0x000fe200078e0a05 */
[----:B------:R-:W-:Y:S02]  /*0d00*/  LOP3.LUT R7, R3, 0xfffffff8, RZ, 0xc0, !PT ;  /* 0xfffffff803077812 */ /* 0x000fe400078ec0ff */
[----:B------:R-:W-:Y:S01]  /*0d10*/  LOP3.LUT R3, R200, 0xfffffffc, RZ, 0xc0, !PT ;  /* 0xfffffffcc8037812 */ /* 0x000fe200078ec0ff */
[----:B------:R-:W-:Y:S01]  /*0d20*/  IMAD R5, R15, 0x10, R5 ;  /* 0x000000100f057824 */ /* 0x000fe200078e0205 */
[----:B------:R-:W-:Y:S01]  /*0d30*/  SHF.R.S32.HI R200, RZ, 0x2, R200 ;  /* 0x00000002ffc87819 */ /* 0x000fe200000114c8 */
[----:B------:R-:W-:Y:S01]  /*0d40*/  IMAD.IADD R7, R0, 0x1, -R7 ;  /* 0x0000000100077824 */ /* 0x000fe200078e0a07 */
[----:B------:R-:W-:Y:S01]  /*0d50*/  SHF.R.S32.HI R9, RZ, 0x5, R9 ;  /* 0x00000005ff097819 */ /* 0x000fe20000011409 */
[----:B------:R-:W-:Y:S01]  /*0d60*/  IMAD R5, R5, 0x8, R6 ;  /* 0x0000000805057824 */ /* 0x000fe200078e0206 */
[----:B------:R-:W-:Y:S01]  /*0d70*/  LOP3.LUT R10, R10, 0x7ffffffc, RZ, 0xc0, !PT ;  /* 0x7ffffffc0a0a7812 */ /* 0x000fe200078ec0ff */
[----:B------:R-:W-:Y:S01]  /*0d80*/  VIADD R6, R200, 0x40 ;  /* 0x00000040c8067836 */ /* 0x000fe20000000000 */
[----:B------:R-:W-:Y:S01]  /*0d90*/  LEA R9, R9, R12, 0x4 ;  /* 0x0000000c09097211 */ /* 0x000fe200078e20ff */
[----:B------:R-:W-:Y:S01]  /*0da0*/  IMAD.IADD R3, R0, 0x1, -R3 ;  /* 0x0000000100037824 */ /* 0x000fe200078e0a03 */
[----:B------:R-:W-:Y:S01]  /*0db0*/  SHF.L.U32 R207, R7, 0x3, RZ ;  /* 0x0000000307cf7819 */ /* 0x000fe200000006ff */
[----:B------:R-:W-:Y:S01]  /*0dc0*/  IMAD.SHL.U32 R2, R6, 0x40, RZ ;  /* 0x0000004006027824 */ /* 0x000fe200078e00ff */
[----:B------:R-:W-:Y:S01]  /*0dd0*/  SHF.R.S32.HI R4, RZ, 0x1f, R6 ;  /* 0x0000001fff047819 */ /* 0x000fe20000011406 */
[C---:B------:R-:W-:Y:S01]  /*0de0*/  IMAD.SHL.U32 R16, R3.reuse, 0x8, RZ ;  /* 0x0000000803107824 */ /* 0x040fe200078e00ff */
[C---:B------:R-:W-:Y:S01]  /*0df0*/  LEA.HI R0, R3.reuse, R3, RZ, 0x1 ;  /* 0x0000000303007211 */ /* 0x040fe200078f08ff */
[----:B------:R-:W-:Y:S01]  /*0e00*/  IMAD.SHL.U32 R22, R3, 0x4, RZ ;  /* 0x0000000403167824 */ /* 0x000fe200078e00ff */
[----:B------:R-:W-:Y:S01]  /*0e10*/  LEA.HI R4, R4, R6, RZ, 0x3 ;  /* 0x0000000604047211 */ /* 0x000fe200078f18ff */
[----:B------:R-:W-:Y:S01]  /*0e20*/  IMAD R8, R8, 0x40, R9 ;  /* 0x0000004008087824 */ /* 0x000fe200078e0209 */
[----:B------:R-:W-:Y:S01]  /*0e30*/  LOP3.LUT R0, R0, 0x1ffffffe, RZ, 0xc0, !PT ;  /* 0x1ffffffe00007812 */ /* 0x000fe200078ec0ff */
[----:B------:R-:W-:Y:S01]  /*0e40*/  STL [R1+0x58], R15 ;  /* 0x0000580f01007387 */ /* 0x000fe20000100800 */
[----:B------:R-:W-:Y:S01]  /*0e50*/  IMAD.IADD R10, R13, 0x1, -R10 ;  /* 0x000000010d0a7824 */ /* 0x000fe200078e0a0a */
[----:B------:R-:W-:Y:S01]  /*0e60*/  SHF.R.S32.HI R6, RZ, 0x1f, R207 ;  /* 0x0000001fff067819 */ /* 0x000fe200000114cf */
[----:B------:R-:W-:Y:S01]  /*0e70*/  IMAD.SHL.U32 R4, R4, 0x40, RZ ;  /* 0x0000004004047824 */ /* 0x000fe200078e00ff */
[----:B------:R-:W-:Y:S01]  /*0e80*/  STL [R1+0x188], R8 ;  /* 0x0001880801007387 */ /* 0x000fe20000100800 */
[----:B------:R-:W-:Y:S01]  /*0e90*/  IMAD.IADD R0, R3, 0x1, -R0 ;  /* 0x0000000103007824 */ /* 0x000fe200078e0a00 */
[----:B------:R-:W-:Y:S01]  /*0ea0*/  LOP3.LUT R3, R2, 0x1c0, RZ, 0xc0, !PT ;  /* 0x000001c002037812 */ /* 0x000fe200078ec0ff */
[----:B------:R-:W-:Y:S01]  /*0eb0*/  IMAD.SHL.U32 R42, R10, 0x2, RZ ;  /* 0x000000020a2a7824 */ /* 0x000fe200078e00ff */
[----:B------:R-:W-:Y:S01]  /*0ec0*/  LOP3.LUT R4, R4, 0xfffffe00, RZ, 0xc0, !PT ;  /* 0xfffffe0004047812 */ /* 0x000fe200078ec0ff */
[----:B------:R-:W-:Y:S01]  /*0ed0*/  STL [R1+0x74], RZ ;  /* 0x000074ff01007387 */ /* 0x000fe20000100800 */
[----:B------:R-:W-:Y:S01]  /*0ee0*/  SHF.R.U32.HI R7, RZ, 0x3, R3 ;  /* 0x00000003ff077819 */ /* 0x000fe20000011603 */
[----:B------:R-:W-:Y:S01]  /*0ef0*/  IMAD.SHL.U32 R5, R5, 0x8, RZ ;  /* 0x0000000805057824 */ /* 0x000fe200078e00ff */
[--C-:B------:R-:W-:Y:S01]  /*0f00*/  LOP3.LUT R3, R3, 0x38, R16.reuse, 0xf8, !PT ;  /* 0x0000003803037812 */ /* 0x100fe200078ef810 */
[----:B------:R0:W-:Y:S01]  /*0f10*/  STL [R1+0x5c], R4 ;  /* 0x00005c0401007387 */ /* 0x0001e20000100800 */
[C---:B------:R-:W-:Y:S01]  /*0f20*/  VIADD R41, R42.reuse, 0x8 ;  /* 0x000000082a297836 */ /* 0x040fe20000000000 */
[C---:B------:R-:W-:Y:S01]  /*0f30*/  IADD3 R32, R42.reuse, 0x50, RZ ;  /* 0x000000502a207810 */ /* 0x040fe20007ffe0ff */
        /* <DEDUP_REMOVED lines=10> */
[----:B------:R-:W-:Y:S01]  /*0fe0*/  VIADD R35, R42, 0x38 ;  /* 0x000000382a237836 */ /* 0x000fe20000000000 */
[----:B------:R-:W-:Y:S01]  /*0ff0*/  LEA R3, R4, R19, 0x1 ;  /* 0x0000001304037211 */ /* 0x000fe200078e08ff */
[C---:B------:R-:W-:Y:S01]  /*1000*/  VIADD R34, R42.reuse, 0x40 ;  /* 0x000000402a227836 */ /* 0x040fe20000000000 */
[----:B------:R-:W-:Y:S01]  /*1010*/  SHF.R.S32.HI R4, RZ, 0x1f, R41 ;  /* 0x0000001fff047819 */ /* 0x000fe20000011429 */
[----:B------:R-:W-:Y:S01]  /*1020*/  VIADD R33, R42, 0x48 ;  /* 0x000000482a217836 */ /* 0x000fe20000000000 */
[----:B------:R-:W-:Y:S01]  /*1030*/  IADD3 R213, R16, 0xc0, RZ ;  /* 0x000000c010d57810 */ /* 0x000fe20007ffe0ff */
[----:B------:R-:W-:Y:S01]  /*1040*/  STL [R1+0x184], R3 ;  /* 0x0001840301007387 */ /* 0x000fe20000100800 */
[C---:B------:R-:W-:Y:S01]  /*1050*/  VIADD R31, R42.reuse, 0x58 ;  /* 0x000000582a1f7836 */ /* 0x040fe20000000000 */
[----:B------:R-:W-:Y:S01]  /*1060*/  SHF.R.S32.HI R17, RZ, 0x1f, R16 ;  /* 0x0000001fff117819 */ /* 0x000fe20000011410 */
[C---:B------:R-:W-:Y:S01]  /*1070*/  VIADD R30, R42.reuse, 0x60 ;  /* 0x000000602a1e7836 */ /* 0x040fe20000000000 */
[----:B------:R-:W-:Y:S01]  /*1080*/  STL [R1+0xfc], R41 ;  /* 0x0000fc2901007387 */ /* 0x000fe20000100800 */
[C---:B------:R-:W-:Y:S01]  /*1090*/  VIADD R29, R42.reuse, 0x68 ;  /* 0x000000682a1d7836 */ /* 0x040fe20000000000 */
[----:B------:R-:W-:Y:S01]  /*10a0*/  SHF.R.S32.HI R222, RZ, 0x1f, R213 ;  /* 0x0000001fffde7819 */ /* 0x000fe200000114d5 */
[C---:B------:R-:W-:Y:S01]  /*10b0*/  VIADD R28, R42.reuse, 0x70 ;  /* 0x000000702a1c7836 */ /* 0x040fe20000000000 */
[----:B------:R0:W-:Y:S01]  /*10c0*/  STL [R1+0xf8], R40 ;  /* 0x0000f82801007387 */ /* 0x0001e20000100800 */
[----:B------:R-:W-:-:S02]  /*10d0*/  VIADD R27, R42, 0x78 ;  /* 0x000000782a1b7836 */ /* 0x000fc40000000000 */
        /* <DEDUP_REMOVED lines=13> */
[----:B------:R-:W-:Y:S01]  /*11b0*/  VIADD R6, R207, 0xc0 ;  /* 0x000000c0cf067836 */ /* 0x000fe20000000000 */
[----:B------:R-:W-:Y:S01]  /*11c0*/  SHF.R.S32.HI R9, RZ, 0x1f, R9 ;  /* 0x0000001fff097819 */ /* 0x000fe20000011409 */
[C---:B------:R-:W-:Y:S01]  /*11d0*/  VIADD R13, R42.reuse, 0xb8 ;  /* 0x000000b82a0d7836 */ /* 0x040fe20000000000 */
[----:B------:R3:W-:Y:S01]  /*11e0*/  STL [R1+0xe4], R35 ;  /* 0x0000e42301007387 */ /* 0x0007e20000100800 */
[C---:B------:R-:W-:Y:S01]  /*11f0*/  VIADD R12, R42.reuse, 0xc0 ;  /* 0x000000c02a0c7836 */ /* 0x040fe20000000000 */
[----:B------:R-:W-:Y:S01]  /*1200*/  SHF.R.S32.HI R6, RZ, 0x1f, R6 ;  /* 0x0000001fff067819 */ /* 0x000fe20000011406 */
[C---:B------:R-:W-:Y:S01]  /*1210*/  VIADD R11, R42.reuse, 0xc8 ;  /* 0x000000c82a0b7836 */ /* 0x040fe20000000000 */
[----:B------:R4:W-:Y:S01]  /*1220*/  STL [R1+0xe0], R34 ;  /* 0x0000e02201007387 */ /* 0x0009e20000100800 */
[C---:B------:R-:W-:Y:S01]  /*1230*/  VIADD R10, R42.reuse, 0xd0 ;  /* 0x000000d02a0a7836 */ /* 0x040fe20000000000 */
[----:B-1----:R-:W-:Y:S01]  /*1240*/  SHF.R.S32.HI R38, RZ, 0x1f, R38 ;  /* 0x0000001fff267819 */ /* 0x002fe20000011426 */
[C---:B------:R-:W-:Y:S01]  /*1250*/  VIADD R9, R42.reuse, 0xd8 ;  /* 0x000000d82a097836 */ /* 0x040fe20000000000 */
[----:B------:R-:W-:Y:S01]  /*1260*/  STL [R1+0xdc], R33 ;  /* 0x0000dc2101007387 */ /* 0x000fe20000100800 */
[C---:B------:R-:W-:Y:S01]  /*1270*/  VIADD R6, R42.reuse, 0xe8 ;  /* 0x000000e82a067836 */ /* 0x040fe20000000000 */
[----:B0-----:R-:W-:Y:S01]  /*1280*/  SHF.R.S32.HI R37, RZ, 0x1f, R37 ;  /* 0x0000001fff257819 */ /* 0x001fe20000011425 */
[C---:B------:R-:W-:Y:S01]  /*1290*/  VIADD R5, R42.reuse, 0xf0 ;  /* 0x000000f02a057836 */ /* 0x040fe20000000000 */
[----:B------:R0:W-:Y:S01]  /*12a0*/  STL [R1+0xd8], R32 ;  /* 0x0000d82001007387 */ /* 0x0001e20000100800 */
[----:B------:R-:W-:Y:S01]  /*12b0*/  VIADD R3, R42, 0xf8 ;  /* 0x000000f82a037836 */ /* 0x000fe20000000000 */
[----:B---3--:R-:W-:Y:S01]  /*12c0*/  SHF.R.S32.HI R35, RZ, 0x1f, R35 ;  /* 0x0000001fff237819 */ /* 0x008fe20000011423 */
[----:B------:R-:W-:Y:S01]  /*12d0*/  IMAD R0, R0, 0x8, R8 ;  /* 0x0000000800007824 */ /* 0x000fe200078e0208 */
[----:B------:R1:W-:Y:S01]  /*12e0*/  STL [R1+0xd4], R31 ;  /* 0x0000d41f01007387 */ /* 0x0003e20000100800 */
[----:B----4-:R-:W-:Y:S01]  /*12f0*/  SHF.R.S32.HI R34, RZ, 0x1f, R34 ;  /* 0x0000001fff227819 */ /* 0x010fe20000011422 */
[----:B------:R-:W-:-:S02]  /*1300*/  VIADD R2, R16, 0x20 ;  /* 0x0000002010027836 */ /* 0x000fc40000000000 */
        /* <DEDUP_REMOVED lines=28> */
[----:B0-----:R-:W-:Y:S02]  /*14d0*/  SHF.R.S32.HI R21, RZ, 0x1f, R21 ;  /* 0x0000001fff157819 */ /* 0x001fe40000011415 */
[----:B-1----:R-:W-:Y:S02]  /*14e0*/  SHF.R.S32.HI R20, RZ, 0x1f, R20 ;  /* 0x0000001fff147819 */ /* 0x002fe40000011414 */
[----:B--2---:R-:W-:Y:S01]  /*14f0*/  LOP3.LUT R206, R14, 0x1, RZ, 0xfc, !PT ;  /* 0x000000010ece7812 */ /* 0x004fe200078efcff */
[----:B------:R-:W-:-:S05]  /*1500*/  VIADD R14, R42, 0xb0 ;  /* 0x000000b02a0e7836 */ /* 0x000fca0000000000 */
[----:B------:R0:W-:Y:S04]  /*1510*/  STL [R1+0xa8], R14 ;  /* 0x0000a80e01007387 */ /* 0x0001e80000100800 */
        /* <DEDUP_REMOVED lines=58> */
.L_x_1578:
        /* <DEDUP_REMOVED lines=41> */
[----:B------:R-:W-:Y:S01]  /*1b50*/  MOV R24, UR5 ;  /* 0x0000000500187c02 */ /* 0x000fe20008000f00 */
        /* <DEDUP_REMOVED lines=11> */
.L_x_1423:
        /* <DEDUP_REMOVED lines=14> */
.L_x_1424:
[----:B------:R-:W-:Y:S05]  /*1cf0*/  @!P0 BRA `(.L_x_1425) ;  /* 0x00000000000c8947 */ /* 0x000fea0003800000 */
[----:B------:R-:W2:Y:S04]  /*1d00*/  LDG.E R0, desc[UR60][R4.64] ;  /* 0x0000003c04007981 */ /* 0x000ea8000c1e1900 */
[----:B------:R-:W2:Y:S02]  /*1d10*/  LDG.E R31, desc[UR60][R4.64+0x4] ;  /* 0x0000043c041f7981 */ /* 0x000ea4000c1e1900 */
[----:B--2---:R-:W-:-:S07]  /*1d20*/  IMAD.IADD R31, R31, 0x1, -R0 ;  /* 0x000000011f1f7824 */ /* 0x004fce00078e0a00 */
.L_x_1425:
        /* <DEDUP_REMOVED lines=9> */
[----:B------:R-:W-:Y:S01]  /*1dc0*/  ISETP.NE.U32.AND P1, PT, RZ, UR4, PT ;  /* 0x00000004ff007c0c */ /* 0x000fe2000bf25070 */
[----:B-----5:R-:W-:-:S03]  /*1dd0*/  IMAD.MOV.U32 R48, RZ, RZ, R31 ;  /* 0x000000ffff307224 */ /* 0x020fc600078e001f */
        /* <DEDUP_REMOVED lines=16> */
[----:B------:R-:W-:Y:S02]  /*1ee0*/  LEA.HI.SX32 R86, R0, R3, 0x1c ;  /* 0x0000000300567211 */ /* 0x000fe400078fe2ff */
[----:B------:R-:W-:Y:S02]  /*1ef0*/  @P3 LOP3.LUT R30, R30, 0x8, RZ, 0xfc, !PT ;  /* 0x000000081e1e3812 */ /* 0x000fe400078efcff */
[----:B------:R-:W-:-:S03]  /*1f00*/  MOV R3, RZ ;  /* 0x000000ff00037202 */ /* 0x000fc60000000f00 */
        /* <DEDUP_REMOVED lines=9> */
[-C--:B------:R-:W-:Y:S02]  /*1fa0*/  IABS R10, R11.reuse ;  /* 0x0000000b000a7213 */ /* 0x080fe40000000000 */
[----:B------:R-:W-:Y:S02]  /*1fb0*/  IABS R8, R0 ;  /* 0x0000000000087213 */ /* 0x000fe40000000000 */
[----:B------:R-:W-:-:S04]  /*1fc0*/  LOP3.LUT R0, R0, R11, RZ, 0x3c, !PT ;  /* 0x0000000b00007212 */ /* 0x000fc800078e3cff */
[----:B------:R-:W-:Y:S01]  /*1fd0*/  ISETP.GE.AND P2, PT, R0, RZ, PT ;  /* 0x000000ff0000720c */ /* 0x000fe20003f46270 */
[----:B-1----:R-:W0:Y:S02]  /*1fe0*/  MUFU.RCP R3, R3 ;  /* 0x0000000300037308 */ /* 0x002e240000001000 */
        /* <DEDUP_REMOVED lines=18> */
.L_x_1427:
[----:B------:R-:W-:Y:S05]  /*2110*/  BSYNC B0 ;  /* 0x0000000000007941 */ /* 0x000fea0003800000 */
.L_x_1426:
[----:B------:R-:W-:-:S05]  /*2120*/  IMAD R0, R12, R3, RZ ;  /* 0x000000030c007224 */ /* 0x000fca00078e02ff */
[C---:B------:R-:W-:Y:S01]  /*2130*/  VIADDMNMX R3, R0.reuse, R3, R86, PT ;  /* 0x0000000300037246 */ /* 0x040fe20003800156 */
[----:B------:R-:W-:-:S04]  /*2140*/  IMAD R0, R0, 0x60, -R9 ;  /* 0x0000006000007824 */ /* 0x000fc800078e0a09 */
[----:B------:R-:W-:Y:S01]  /*2150*/  IMAD R3, R3, 0x60, -R9 ;  /* 0x0000006003037824 */ /* 0x000fe200078e0a09 */
        /* <DEDUP_REMOVED lines=20> */
[----:B0-----:R-:W-:Y:S01]  /*22a0*/  IMAD.U32 R4, RZ, RZ, UR4 ;  /* 0x00000004ff047e24 */ /* 0x001fe2000f8e00ff */
[----:B------:R-:W-:Y:S01]  /*22b0*/  MOV R11, UR7 ;  /* 0x00000007000b7c02 */ /* 0x000fe20008000f00 */
[----:B------:R-:W-:Y:S01]  /*22c0*/  IMAD.U32 R5, RZ, RZ, UR5 ;  /* 0x00000005ff057e24 */ /* 0x000fe2000f8e00ff */
[----:B------:R-:W0:Y:S01]  /*22d0*/  LDC.64 R14, c[0x4][R14] ;  /* 0x010000000e0e7b82 */ /* 0x000e220000000a00 */
[----:B------:R-:W-:Y:S01]  /*22e0*/  ULDC.64 UR4, c[0x4][0xa0] ;  /* 0x0100280000047ab9 */ /* 0x000fe20000000a00 */
        /* <DEDUP_REMOVED lines=8> */
.L_x_1430:
[----:B------:R-:W-:Y:S05]  /*2370*/  BSYNC B6 ;  /* 0x0000000000067941 */ /* 0x000fea0003800000 */
.L_x_1429:
[----:B------:R-:W-:Y:S01]  /*2380*/  VIADD R25, R19, 0x400 ;  /* 0x0000040013197836 */ /* 0x000fe20000000000 */
[----:B------:R-:W-:Y:S04]  /*2390*/  BSSY B6, `(.L_x_1431) ;  /* 0x0000013000067945 */ /* 0x000fe80003800000 */
[----:B------:R-:W-:-:S13]  /*23a0*/  LOP3.LUT P0, RZ, R25, 0x3ff, RZ, 0xc0, !PT ;  /* 0x000003ff19ff7812 */ /* 0x000fda000780c0ff */
[----:B------:R-:W-:Y:S05]  /*23b0*/  @!P0 BRA `(.L_x_1432) ;  /* 0x0000000000408947 */ /* 0x000fea0003800000 */
[----:B------:R-:W-:Y:S01]  /*23c0*/  MOV R14, 0x0 ;  /* 0x00000000000e7802 */ /* 0x000fe20000000f00 */
[----:B------:R-:W-:Y:S01]  /*23d0*/  ULDC.64 UR4, c[0x4][0x98] ;  /* 0x0100260000047ab9 */ /* 0x000fe20000000a00 */
[----:B------:R-:W-:Y:S01]  /*23e0*/  ULDC.64 UR6, c[0x4][0xa0] ;  /* 0x0100280000067ab9 */ /* 0x000fe20000000a00 */
[----:B0-----:R-:W-:Y:S02]  /*23f0*/  IMAD.U32 R4, RZ, RZ, UR4 ;  /* 0x00000004ff047e24 */ /* 0x001fe4000f8e00ff */
[----:B------:R-:W-:Y:S01]  /*2400*/  IMAD.U32 R5, RZ, RZ, UR5 ;  /* 0x00000005ff057e24 */ /* 0x000fe2000f8e00ff */
[----:B------:R-:W0:Y:S01]  /*2410*/  LDC.64 R14, c[0x4][R14] ;  /* 0x010000000e0e7b82 */ /* 0x000e220000000a00 */
[----:B------:R-:W-:Y:S01]  /*2420*/  ULDC.64 UR4, c[0x4][0x18] ;  /* 0x0100060000047ab9 */ /* 0x000fe20000000a00 */
[----:B------:R-:W-:Y:S01]  /*2430*/  IMAD.U32 R6, RZ, RZ, UR6 ;  /* 0x00000006ff067e24 */ /* 0x000fe2000f8e00ff */
[----:B------:R-:W-:Y:S01]  /*2440*/  MOV R10, UR4 ;  /* 0x00000004000a7c02 */ /* 0x000fe20008000f00 */
[----:B------:R-:W-:-:S02]  /*2450*/  IMAD.U32 R7, RZ, RZ, UR7 ;  /* 0x00000007ff077e24 */ /* 0x000fc4000f8e00ff */
[----:B------:R-:W-:Y:S02]  /*2460*/  IMAD.U32 R11, RZ, RZ, UR5 ;  /* 0x00000005ff0b7e24 */ /* 0x000fe4000f8e00ff */
[----:B------:R-:W-:Y:S02]  /*2470*/  IMAD.MOV.U32 R8, RZ, RZ, 0x70 ;  /* 0x00000070ff087424 */ /* 0x000fe400078e00ff */
[----:B------:R-:W-:Y:S02]  /*2480*/  IMAD.MOV.U32 R12, RZ, RZ, 0x1 ;  /* 0x00000001ff0c7424 */ /* 0x000fe400078e00ff */
[----:B------:R-:W-:-:S07]  /*2490*/  IMAD.MOV.U32 R13, RZ, RZ, RZ ;  /* 0x000000ffff0d7224 */ /* 0x000fce00078e00ff */
[----:B------:R-:W-:-:S07]  /*24a0*/  LEPC R20, `(.L_x_1432) ;  /* 0x000000001014794e */ /* 0x000fce0000000000 */
[----:B0----5:R-:W-:Y:S05]  /*24b0*/  CALL.ABS.NOINC R14 ;  /* 0x000000000e007343 */ /* 0x021fea0003c00000 */
.L_x_1432:
[----:B------:R-:W-:Y:S05]  /*24c0*/  BSYNC B6 ;  /* 0x0000000000067941 */ /* 0x000fea0003800000 */
.L_x_1431:
[----:B------:R-:W-:Y:S01]  /*24d0*/  ULDC.64 UR4, c[0x0][0xaf0] ;  /* 0x0002bc0000047ab9 */ /* 0x000fe20000000a00 */
[----:B------:R-:W1:Y:S01]  /*24e0*/  S2R R6, SR_TID.X ;  /* 0x0000000000067919 */ /* 0x000e620000002100 */
[----:B------:R-:W-:Y:S01]  /*24f0*/  ISETP.NE.U32.AND P0, PT, RZ, UR4, PT ;  /* 0x00000004ff007c0c */ /* 0x000fe2000bf05070 */
[----:B------:R-:W-:Y:S01]  /*2500*/  IMAD.MOV.U32 R85, RZ, RZ, R32 ;  /* 0x000000ffff557224 */ /* 0x000fe200078e0020 */
[----:B------:R-:W2:Y:S01]  /*2510*/  LDC R11, c[0x0][0x3f4] ;  /* 0x0000fd00ff0b7b82 */ /* 0x000ea20000000800 */
[----:B------:R-:W3:Y:S01]  /*2520*/  LDL R10, [R1+0x5c] ;  /* 0x00005c00010a7983 */ /* 0x000ee20000100800 */
[----:B------:R-:W-:Y:S01]  /*2530*/  ISETP.NE.AND.EX P0, PT, RZ, UR5, PT, P0 ;  /* 0x00000005ff007c0c */ /* 0x000fe2000bf05300 */
[----:B------:R-:W-:-:S05]  /*2540*/  IMAD.MOV.U32 R29, RZ, RZ, R30 ;  /* 0x000000ffff1d7224 */ /* 0x000fca00078e001e */
[----:B------:R-:W4:Y:S07]  /*2550*/  LDC.64 R50, c[0x0][0x3f8] ;  /* 0x0000fe00ff327b82 */ /* 0x000f2e0000000a00 */
[----:B0-----:R-:W-:Y:S01]  /*2560*/  @P0 IADD3 R4, P1, R34, UR4, RZ ;  /* 0x0000000422040c10 */ /* 0x001fe2000ff3e0ff */
[----:B------:R-:W-:Y:S01]  /*2570*/  ULDC UR4, c[0x0][0x320] ;  /* 0x0000c80000047ab9 */ /* 0x000fe20000000800 */
[----:B------:R-:W0:Y:S02]  /*2580*/  LDC.64 R60, c[0x0][0x408] ;  /* 0x00010200ff3c7b82 */ /* 0x000e240000000a00 */
[----:B------:R-:W-:-:S02]  /*2590*/  @P0 IADD3.X R5, R33, UR5, RZ, P1, !PT ;  /* 0x0000000521050c10 */ /* 0x000fc40008ffe4ff */
[----:B------:R-:W-:-:S03]  /*25a0*/  ISETP.GE.AND P1, PT, R2, UR4, PT ;  /* 0x0000000402007c0c */ /* 0x000fc6000bf26270 */
[----:B------:R1:W3:Y:S01]  /*25b0*/  @P0 LDG.E R85, desc[UR60][R4.64] ;  /* 0x0000003c04550981 */ /* 0x0002e2000c1e1900 */
[----:B------:R-:W-:Y:S02]  /*25c0*/  SEL R3, RZ, 0xffffffff, P1 ;  /* 0xffffffffff037807 */ /* 0x000fe40000800000 */
[----:B------:R-:W-:-:S03]  /*25d0*/  ISETP.GE.AND P0, PT, R16, UR4, PT ;  /* 0x0000000410007c0c */ /* 0x000fc6000bf06270 */
[----:B------:R-:W-:Y:S01]  /*25e0*/  IMAD.SHL.U32 R3, R3, 0x2, RZ ;  /* 0x0000000203037824 */ /* 0x000fe200078e00ff */
[----:B------:R-:W-:Y:S02]  /*25f0*/  SEL R0, RZ, 0x1, P0 ;  /* 0x00000001ff007807 */ /* 0x000fe40000000000 */
[----:B------:R-:W-:Y:S02]  /*2600*/  ISETP.GE.AND P0, PT, R211, UR4, PT ;  /* 0x00000004d3007c0c */ /* 0x000fe4000bf06270 */
[----:B------:R-:W-:Y:S02]  /*2610*/  ISETP.GE.AND P1, PT, R210, UR4, PT ;  /* 0x00000004d2007c0c */ /* 0x000fe4000bf26270 */
[----:B------:R-:W-:Y:S02]  /*2620*/  LOP3.LUT R0, R3, 0x2, R0, 0xe2, !PT ;  /* 0x0000000203007812 */ /* 0x000fe400078ee200 */
[----:B------:R-:W-:Y:S02]  /*2630*/  SEL R3, RZ, 0x4, P0 ;  /* 0x00000004ff037807 */ /* 0x000fe40000000000 */
[----:B-1----:R-:W-:-:S02]  /*2640*/  SEL R4, RZ, 0x8, P1 ;  /* 0x00000008ff047807 */ /* 0x002fc40000800000 */
[----:B------:R-:W-:Y:S02]  /*2650*/  ISETP.GE.AND P0, PT, R209, UR4, PT ;  /* 0x00000004d1007c0c */ /* 0x000fe4000bf06270 */
[----:B------:R-:W-:Y:S01]  /*2660*/  ISETP.GE.AND P1, PT, R208, UR4, PT ;  /* 0x00000004d0007c0c */ /* 0x000fe2000bf26270 */
[----:B------:R-:W-:Y:S01]  /*2670*/  VIADD R6, R6, 0xffffff80 ;  /* 0xffffff8006067836 */ /* 0x000fe20000000000 */
[----:B------:R-:W-:Y:S02]  /*2680*/  LOP3.LUT R0, R4, R0, R3, 0xfe, !PT ;  /* 0x0000000004007212 */ /* 0x000fe400078efe03 */
[----:B------:R-:W-:Y:S02]  /*2690*/  SEL R3, RZ, 0x10, P0 ;  /* 0x00000010ff037807 */ /* 0x000fe40000000000 */
[----:B------:R-:W-:Y:S02]  /*26a0*/  SEL R4, RZ, 0x20, P1 ;  /* 0x00000020ff047807 */ /* 0x000fe40000800000 */
[----:B------:R-:W-:-:S02]  /*26b0*/  ISETP.GE.AND P0, PT, R213, UR4, PT ;  /* 0x00000004d5007c0c */ /* 0x000fc4000bf06270 */
[----:B------:R-:W-:Y:S02]  /*26c0*/  LOP3.LUT R0, R4, R0, R3, 0xfe, !PT ;  /* 0x0000000004007212 */ /* 0x000fe400078efe03 */
[----:B------:R-:W-:Y:S02]  /*26d0*/  SHF.R.S32.HI R3, RZ, 0x1f, R6 ;  /* 0x0000001fff037819 */ /* 0x000fe40000011406 */
[----:B------:R-:W-:Y:S02]  /*26e0*/  ISETP.GE.AND P1, PT, R212, UR4, PT ;  /* 0x00000004d4007c0c */ /* 0x000fe4000bf26270 */
[----:B------:R-:W-:Y:S02]  /*26f0*/  LEA.HI R8, R3, R6, RZ, 0x2 ;  /* 0x0000000603087211 */ /* 0x000fe400078f10ff */
[----:B------:R-:W-:Y:S02]  /*2700*/  SEL R83, RZ, 0x40, P0 ;  /* 0x00000040ff537807 */ /* 0x000fe40000000000 */
[----:B------:R-:W-:-:S02]  /*2710*/  SEL R3, RZ, 0x7fff80, P1 ;  /* 0x007fff80ff037807 */ /* 0x000fc40000800000 */
[----:B--2---:R-:W-:Y:S01]  /*2720*/  ISETP.GE.AND P0, PT, R16, R11, PT ;  /* 0x0000000b1000720c */ /* 0x004fe20003f06270 */
[----:B------:R-:W-:Y:S01]  /*2730*/  IMAD.SHL.U32 R78, R11, 0x2, RZ ;  /* 0x000000020b4e7824 */ /* 0x000fe200078e00ff */
[----:B------:R-:W-:Y:S02]  /*2740*/  LOP3.LUT R83, R3, R0, R83, 0xfe, !PT ;  /* 0x0000000003537212 */ /* 0x000fe400078efe53 */
[----:B------:R-:W-:Y:S02]  /*2750*/  SEL R3, R11, RZ, P0 ;  /* 0x000000ff0b037207 */ /* 0x000fe40000000000 */
[----:B------:R-:W2:Y:S01]  /*2760*/  LDL R11, [R1+0x58] ;  /* 0x00005800010b7983 */ /* 0x000ea20000100800 */
[----:B------:R-:W1:Y:S01]  /*2770*/  S2R R12, SR_TID.X ;  /* 0x00000000000c7919 */ /* 0x000e620000002100 */
[----:B------:R-:W-:Y:S02]  /*2780*/  SHF.R.S32.HI R5, RZ, 0x1f, R200 ;  /* 0x0000001fff057819 */ /* 0x000fe400000114c8 */
[----:B------:R-:W-:-:S02]  /*2790*/  SHF.R.S32.HI R23, RZ, 0x1f, R22 ;  /* 0x0000001fff177819 */ /* 0x000fc40000011416 */
[----:B------:R-:W-:Y:S01]  /*27a0*/  LOP3.LUT R9, R8, 0xfffffffc, RZ, 0xc0, !PT ;  /* 0xfffffffc08097812 */ /* 0x000fe200078ec0ff */
[C---:B----4-:R-:W-:Y:S02]  /*27b0*/  IMAD R4, R5.reuse, R50, RZ ;  /* 0x0000003205047224 */ /* 0x050fe400078e02ff */
[----:B0-----:R-:W-:Y:S02]  /*27c0*/  IMAD R5, R5, R60, RZ ;  /* 0x0000003c05057224 */ /* 0x001fe400078e02ff */
[----:B------:R-:W-:Y:S01]  /*27d0*/  IMAD.IADD R3, R16, 0x1, R3 ;  /* 0x0000000110037824 */ /* 0x000fe200078e0203 */
[----:B------:R-:W-:Y:S01]  /*27e0*/  IADD3 R84, R84, R31, RZ ;  /* 0x0000001f54547210 */ /* 0x000fe20007ffe0ff */
[C---:B------:R-:W-:Y:S02]  /*27f0*/  IMAD R7, R200.reuse, R51, R4 ;  /* 0x00000033c8077224 */ /* 0x040fe400078e0204 */
[----:B------:R-:W-:Y:S01]  /*2800*/  IMAD.WIDE.U32 R20, R200, R50, R22 ;  /* 0x00000032c8147225 */ /* 0x000fe200078e0016 */
[----:B------:R-:W-:-:S03]  /*2810*/  SHF.R.S32.HI R0, RZ, 0x1f, R3 ;  /* 0x0000001fff007819 */ /* 0x000fc60000011403 */
[----:B------:R-:W-:Y:S02]  /*2820*/  IMAD.IADD R75, R6, 0x1, -R9 ;  /* 0x00000001064b7824 */ /* 0x000fe400078e0a09 */
[----:B------:R-:W-:Y:S01]  /*2830*/  IMAD.WIDE.U32 R30, R200, R50, R16 ;  /* 0x00000032c81e7225 */ /* 0x000fe200078e0010 */
[----:B-1----:R-:W-:-:S04]  /*2840*/  SHF.R.U32.HI R12, RZ, 0x7, R12 ;  /* 0x00000007ff0c7819 */ /* 0x002fc8000001160c */
[C---:B------:R-:W-:Y:S01]  /*2850*/  ISETP.NE.AND P6, PT, R12.reuse, 0x1, PT ;  /* 0x000000010c00780c */ /* 0x040fe20003fc5270 */
[----:B------:R-:W-:Y:S01]  /*2860*/  VIADD R87, R12, 0x8 ;  /* 0x000000080c577836 */ /* 0x000fe20000000000 */
[C---:B------:R-:W-:Y:S01]  /*2870*/  IADD3 R12, R200.reuse, 0x40, RZ ;  /* 0x00000040c80c7810 */ /* 0x040fe20007ffe0ff */
[----:B------:R-:W-:Y:S01]  /*2880*/  IMAD R9, R200, R61, R5 ;  /* 0x0000003dc8097224 */ /* 0x000fe200078e0205 */
[----:B-----5:R-:W-:Y:S01]  /*2890*/  SHF.R.S32.HI R5, RZ, 0x1f, R48 ;  /* 0x0000001fff057819 */ /* 0x020fe20000011430 */
[----:B------:R-:W-:Y:S02]  /*28a0*/  IMAD.IADD R21, R21, 0x1, R7 ;  /* 0x0000000115157824 */ /* 0x000fe400078e0207 */
[----:B------:R-:W-:Y:S02]  /*28b0*/  IMAD.SHL.U32 R12, R12, 0x40, RZ ;  /* 0x000000400c0c7824 */ /* 0x000fe400078e00ff */
[----:B------:R-:W-:Y:S01]  /*28c0*/  IMAD.IADD R31, R7, 0x1, R31 ;  /* 0x00000001071f7824 */ /* 0x000fe200078e021f */
[----:B------:R-:W-:-:S02]  /*28d0*/  SHF.R.S32.HI R7, RZ, 0x1f, R8 ;  /* 0x0000001fff077819 */ /* 0x000fc40000011408 */
[----:B------:R-:W-:Y:S01]  /*28e0*/  LEA.HI R3, R0, R3, RZ, 0x3 ;  /* 0x0000000300037211 */ /* 0x000fe200078f18ff */
[----:B------:R-:W-:Y:S01]  /*28f0*/  IMAD R0, R5, R60, RZ ;  /* 0x0000003c05007224 */ /* 0x000fe200078e02ff */
[----:B------:R-:W-:Y:S02]  /*2900*/  LOP3.LUT R12, R12, 0x1c0, RZ, 0xc0, !PT ;  /* 0x000001c00c0c7812 */ /* 0x000fe400078ec0ff */
[----:B------:R-:W-:Y:S01]  /*2910*/  LEA.HI R7, R7, R200, RZ, 0x3 ;  /* 0x000000c807077211 */ /* 0x000fe200078f18ff */
[----:B------:R-:W-:Y:S01]  /*2920*/  IMAD R71, R48, R61, R0 ;  /* 0x0000003d30477224 */ /* 0x000fe200078e0200 */
[----:B------:R-:W-:Y:S01]  /*2930*/  LOP3.LUT R0, R12, 0x38, R3, 0xf8, !PT ;  /* 0x000000380c007812 */ /* 0x000fe200078ef803 */
[----:B------:R-:W-:Y:S01]  /*2940*/  VIADD R12, R200, 0x40 ;  /* 0x00000040c80c7836 */ /* 0x000fe20000000000 */
[----:B------:R-:W-:Y:S01]  /*2950*/  LOP3.LUT R7, R7, 0xfffffff8, RZ, 0xc0, !PT ;  /* 0xfffffff807077812 */ /* 0x000fe200078ec0ff */
[----:B------:R-:W-:Y:S05]  /*2960*/  @!P6 WARPSYNC.ALL ;  /* 0x000000000000e948 */ /* 0x000fea0003800000 */
[----:B------:R-:W-:Y:S01]  /*2970*/  IMAD.SHL.U32 R12, R12, 0x40, RZ ;  /* 0x000000400c0c7824 */ /* 0x000fe200078e00ff */
[----:B------:R-:W-:Y:S01]  /*2980*/  ULDC UR4, c[0x0][0x2f4] ;  /* 0x0000bd0000047ab9 */ /* 0x000fe20000000800 */
[----:B------:R-:W-:Y:S01]  /*2990*/  IMAD.IADD R7, R200, 0x1, -R7 ;  /* 0x00000001c8077824 */ /* 0x000fe200078e0a07 */
[----:B------:R-:W-:Y:S01]  /*29a0*/  ISETP.GE.AND P2, PT, R2, UR4, PT ;  /* 0x0000000402007c0c */ /* 0x000fe2000bf46270 */
[----:B------:R-:W-:Y:S01]  /*29b0*/  IMAD.WIDE.U32 R56, R200, R60, R22 ;  /* 0x0000003cc8387225 */ /* 0x000fe200078e0016 */
[----:B------:R-:W-:-:S03]  /*29c0*/  LOP3.LUT R12, R12, 0x1c0, RZ, 0xc0, !PT ;  /* 0x000001c00c0c7812 */ /* 0x000fc600078ec0ff */
[----:B------:R-:W-:-:S04]  /*29d0*/  IMAD.WIDE.U32 R58, R200, R60, R16 ;  /* 0x0000003cc83a7225 */ /* 0x000fc800078e0010 */
[----:B------:R-:W-:Y:S01]  /*29e0*/  IMAD.SHL.U32 R66, R7, 0x40, RZ ;  /* 0x0000004007427824 */ /* 0x000fe200078e00ff */
[----:B------:R-:W-:Y:S01]  /*29f0*/  SHF.R.U32.HI R12, RZ, 0x3, R12 ;  /* 0x00000003ff0c7819 */ /* 0x000fe2000001160c */
[----:B------:R-:W-:Y:S02]  /*2a00*/  IMAD.IADD R57, R57, 0x1, R9 ;  /* 0x0000000139397824 */ /* 0x000fe400078e0209 */
[----:B------:R-:W-:Y:S01]  /*2a10*/  IMAD.IADD R59, R9, 0x1, R59 ;  /* 0x00000001093b7824 */ /* 0x000fe200078e023b */
[----:B------:R-:W-:Y:S01]  /*2a20*/  LOP3.LUT R66, R66, 0x1c0, RZ, 0xc0, !PT ;  /* 0x000001c042427812 */ /* 0x000fe200078ec0ff */
[----:B------:R-:W-:Y:S01]  /*2a30*/  IMAD R4, R5, R50, RZ ;  /* 0x0000003205047224 */ /* 0x000fe200078e02ff */
[C---:B------:R-:W-:Y:S01]  /*2a40*/  SHF.L.U64.HI R80, R60.reuse, 0x6, R61 ;  /* 0x000000063c507819 */ /* 0x040fe2000001023d */
[----:B------:R-:W-:Y:S01]  /*2a50*/  IMAD R5, R61, 0x60, RZ ;  /* 0x000000603d057824 */ /* 0x000fe200078e02ff */
[----:B------:R-:W-:Y:S01]  /*2a60*/  LOP3.LUT R29, R29, 0xfffffffe, RZ, 0xc0, !PT ;  /* 0xfffffffe1d1d7812 */ /* 0x000fe200078ec0ff */
[----:B------:R-:W-:Y:S01]  /*2a70*/  IMAD.SHL.U32 R79, R60, 0x40, RZ ;  /* 0x000000403c4f7824 */ /* 0x000fe200078e00ff */
[----:B------:R-:W-:Y:S01]  /*2a80*/  LOP3.LUT R0, R0, R12, RZ, 0x3c, !PT ;  /* 0x0000000c00007212 */ /* 0x000fe200078e3cff */
[----:B------:R-:W-:Y:S01]  /*2a90*/  IMAD.WIDE.U32 R56, R48, R60, R56 ;  /* 0x0000003c30387225 */ /* 0x000fe200078e0038 */
[----:B------:R-:W-:-:S03]  /*2aa0*/  SHF.R.U32.HI R63, RZ, 0x3, R66 ;  /* 0x00000003ff3f7819 */ /* 0x000fc60000011642 */
[----:B------:R-:W-:-:S04]  /*2ab0*/  IMAD.WIDE.U32 R58, R48, R60, R58 ;  /* 0x0000003c303a7225 */ /* 0x000fc800078e003a */
[----:B------:R-:W-:Y:S01]  /*2ac0*/  IMAD R73, R48, R51, R4 ;  /* 0x0000003330497224 */ /* 0x000fe200078e0204 */
[----:B------:R-:W-:Y:S01]  /*2ad0*/  LOP3.LUT R4, R66, 0x18, R16, 0xf8, !PT ;  /* 0x0000001842047812 */ /* 0x000fe200078ef810 */
[----:B------:R-:W-:Y:S01]  /*2ae0*/  IMAD.WIDE.U32 R60, R60, 0x60, RZ ;  /* 0x000000603c3c7825 */ /* 0x000fe200078e00ff */
[----:B------:R-:W-:Y:S02]  /*2af0*/  @P2 LOP3.LUT R29, R29, 0x1, RZ, 0xfc, !PT ;  /* 0x000000011d1d2812 */ /* 0x000fe400078efcff */
[----:B------:R-:W-:Y:S01]  /*2b00*/  MOV R64, 0x20 ;  /* 0x0000002000407802 */ /* 0x000fe20000000f00 */
[----:B------:R-:W-:Y:S01]  /*2b10*/  IMAD.IADD R76, R61, 0x1, R5 ;  /* 0x000000013d4c7824 */ /* 0x000fe200078e0205 */
[----:B------:R-:W-:Y:S02]  /*2b20*/  LOP3.LUT P2, RZ, R7, 0x4, RZ, 0xc0, !PT ;  /* 0x0000000407ff7812 */ /* 0x000fe4000784c0ff */
[----:B------:R-:W-:Y:S02]  /*2b30*/  PRMT R5, R83, 0x8880, RZ ;  /* 0x0000888053057816 */ /* 0x000fe400000000ff */
[----:B------:R-:W-:Y:S01]  /*2b40*/  LOP3.LUT R4, R4, R63, RZ, 0x3c, !PT ;  /* 0x0000003f04047212 */ /* 0x000fe200078e3cff */
[----:B------:R-:W-:Y:S01]  /*2b50*/  IMAD R77, R51, 0x60, RZ ;  /* 0x00000060334d7824 */ /* 0x000fe200078e02ff */
[C---:B------:R-:W-:Y:S01]  /*2b60*/  SHF.L.U64.HI R82, R50.reuse, 0x6, R51 ;  /* 0x0000000632527819 */ /* 0x040fe20000010233 */
[----:B------:R-:W-:Y:S01]  /*2b70*/  IMAD.SHL.U32 R81, R50, 0x40, RZ ;  /* 0x0000004032517824 */ /* 0x000fe200078e00ff */
[----:B------:R-:W-:Y:S01]  /*2b80*/  PRMT R5, R5, 0x7710, RZ ;  /* 0x0000771005057816 */ /* 0x000fe200000000ff */
[----:B------:R-:W-:Y:S01]  /*2b90*/  IMAD.WIDE.U32 R20, R48, R50, R20 ;  /* 0x0000003230147225 */ /* 0x000fe200078e0014 */
[----:B------:R-:W-:-:S02]  /*2ba0*/  SEL R64, R64, 0xffffffe0, !P2 ;  /* 0xffffffe040407807 */ /* 0x000fc40005000000 */
[----:B------:R-:W-:Y:S01]  /*2bb0*/  LOP3.LUT R69, R3, 0xfffffff8, RZ, 0xc0, !PT ;  /* 0xfffffff803457812 */ /* 0x000fe200078ec0ff */
[----:B------:R-:W-:Y:S01]  /*2bc0*/  IMAD.WIDE.U32 R30, R48, R50, R30 ;  /* 0x00000032301e7225 */ /* 0x000fe200078e001e */
[----:B------:R0:W-:Y:S03]  /*2bd0*/  STL [R1], R29 ;  /* 0x0000001d01007387 */ /* 0x0001e60000100800 */
[----:B------:R-:W-:Y:S01]  /*2be0*/  IMAD.WIDE.U32 R50, R50, 0x60, RZ ;  /* 0x0000006032327825 */ /* 0x000fe200078e00ff */
[----:B------:R-:W-:Y:S02]  /*2bf0*/  SHF.R.S32.HI R70, RZ, 0x3, R3 ;  /* 0x00000003ff467819 */ /* 0x000fe40000011403 */
[----:B------:R-:W-:Y:S01]  /*2c00*/  LOP3.LUT R62, R5, 0x1, RZ, 0xc0, !PT ;  /* 0x00000001053e7812 */ /* 0x000fe200078ec0ff */
[----:B------:R-:W-:Y:S01]  /*2c10*/  IMAD.IADD R74, R21, 0x1, R73 ;  /* 0x00000001154a7824 */ /* 0x000fe200078e0249 */
[----:B------:R-:W-:Y:S01]  /*2c20*/  LOP3.LUT R9, R5, 0x8, RZ, 0xc0, !PT ;  /* 0x0000000805097812 */ /* 0x000fe200078ec0ff */
[----:B------:R-:W-:Y:S01]  /*2c30*/  IMAD.IADD R72, R57, 0x1, R71 ;  /* 0x0000000139487824 */ /* 0x000fe200078e0247 */
[----:B0-----:R-:W-:Y:S01]  /*2c40*/  LOP3.LUT R29, R5, 0x2, RZ, 0xc0, !PT ;  /* 0x00000002051d7812 */ /* 0x001fe200078ec0ff */
[----:B------:R-:W-:Y:S01]  /*2c50*/  IMAD.IADD R77, R51, 0x1, R77 ;  /* 0x00000001334d7824 */ /* 0x000fe200078e024d */
[----:B------:R-:W-:Y:S01]  /*2c60*/  LOP3.LUT R8, R5, 0x10, RZ, 0xc0, !PT ;  /* 0x0000001005087812 */ /* 0x000fe200078ec0ff */
[----:B------:R-:W-:Y:S01]  /*2c70*/  IMAD R75, R75, 0x40, R200 ;  /* 0x000000404b4b7824 */ /* 0x000fe200078e02c8 */
[----:B------:R-:W-:Y:S01]  /*2c80*/  LOP3.LUT R6, R5, 0x20, RZ, 0xc0, !PT ;  /* 0x0000002005067812 */ /* 0x000fe200078ec0ff */
[----:B------:R-:W-:Y:S01]  /*2c90*/  IMAD.IADD R73, R73, 0x1, R31 ;  /* 0x0000000149497824 */ /* 0x000fe200078e021f */
[----:B------:R-:W-:Y:S01]  /*2ca0*/  @!P6 BAR.SYNC.DEFER_BLOCKING 0x9, 0x100 ;  /* 0x024400000000eb1d */ /* 0x000fe20000010000 */
[----:B------:R-:W-:Y:S01]  /*2cb0*/  IMAD.IADD R71, R71, 0x1, R59 ;  /* 0x0000000147477824 */ /* 0x000fe200078e023b */
[----:B------:R-:W-:-:S02]  /*2cc0*/  ISETP.GE.AND P1, PT, R16, UR4, PT ;  /* 0x0000000410007c0c */ /* 0x000fc4000bf26270 */
[----:B------:R-:W-:Y:S01]  /*2cd0*/  SHF.R.S32.HI R67, RZ, 0x1f, R69 ;  /* 0x0000001fff437819 */ /* 0x000fe20000011445 */
[----:B---3--:R-:W-:Y:S01]  /*2ce0*/  IMAD.IADD R65, R10, 0x1, R0 ;  /* 0x000000010a417824 */ /* 0x008fe200078e0200 */
[----:B------:R-:W-:-:S04]  /*2cf0*/  LOP3.LUT R0, R66, 0x38, R3, 0xf8, !PT ;  /* 0x0000003842007812 */ /* 0x000fc800078ef803 */
[----:B------:R-:W-:Y:S02]  /*2d00*/  LOP3.LUT R0, R0, R63, RZ, 0x3c, !PT ;  /* 0x0000003f00007212 */ /* 0x000fe400078e3cff */
[C---:B------:R-:W-:Y:S02]  /*2d10*/  LOP3.LUT R10, R5.reuse, 0x4, RZ, 0xc0, !PT ;  /* 0x00000004050a7812 */ /* 0x040fe400078ec0ff */
[----:B------:R-:W-:Y:S02]  /*2d20*/  LOP3.LUT R5, R5, 0x40, RZ, 0xc0, !PT ;  /* 0x0000004005057812 */ /* 0x000fe400078ec0ff */
[----:B------:R-:W-:Y:S01]  /*2d30*/  SHF.R.S32.HI R68, RZ, 0x1f, R85 ;  /* 0x0000001fff447819 */ /* 0x000fe20000011455 */
[C---:B--2---:R-:W-:Y:S01]  /*2d40*/  IMAD R7, R11.reuse, 0x200, R4 ;  /* 0x000002000b077824 */ /* 0x044fe200078e0204 */
[----:B------:R-:W-:-:S03]  /*2d50*/  LEA R4, R11, R0, 0x9 ;  /* 0x000000000b047211 */ /* 0x000fc600078e48ff */
[----:B------:R-:W-:-:S07]  /*2d60*/  IMAD.IADD R3, R64, 0x1, R7 ;  /* 0x0000000140037824 */ /* 0x000fce00078e0207 */
.L_x_1486:
[----:B0-2---:R-:W2:Y:S01]  /*2d70*/  LDL.LU R34, [R1] ;  /* 0x0000000001227983 */ /* 0x005ea20000300800 */
[----:B------:R-:W0:Y:S01]  /*2d80*/  LDC R89, c[0x0][0x430] ;  /* 0x00010c00ff597b82 */ /* 0x000e220000000800 */
[----:B------:R-:W-:Y:S02]  /*2d90*/  VIADD R27, R27, 0xffffffff ;  /* 0xffffffff1b1b7836 */ /* 0x000fe40000000000 */
[----:B------:R-:W-:Y:S02]  /*2da0*/  IMAD.MOV.U32 R88, RZ, RZ, RZ ;  /* 0x000000ffff587224 */ /* 0x000fe400078e00ff */
[----:B------:R-:W-:-:S03]  /*2db0*/  IMAD R13, R27, 0x60, R75 ;  /* 0x000000601b0d7824 */ /* 0x000fc600078e024b */
[----:B------:R-:W1:Y:S01]  /*2dc0*/  LDC R95, c[0x0][0x3f4] ;  /* 0x0000fd00ff5f7b82 */ /* 0x000e620000000800 */
[----:B------:R-:W-:Y:S01]  /*2dd0*/  IMAD.IADD R35, R84, 0x1, R13 ;  /* 0x0000000154237824 */ /* 0x000fe200078e020d */
[----:B------:R-:W-:-:S03]  /*2de0*/  ISETP.GE.AND P2, PT, R13, R24, PT ;  /* 0x000000180d00720c */ /* 0x000fc60003f46270 */
[----:B------:R-:W-:Y:S01]  /*2df0*/  IMAD.MOV.U32 R32, RZ, RZ, R35 ;  /* 0x000000ffff207224 */ /* 0x000fe200078e0023 */
[----:B------:R-:W-:Y:S02]  /*2e00*/  ISETP.GT.OR P2, PT, R75, 0x5f, P2 ;  /* 0x0000005f4b00780c */ /* 0x000fe40001744670 */
[----:B0-----:R-:W-:-:S11]  /*2e10*/  ISETP.NE.AND P3, PT, R89, 0x1, PT ;  /* 0x000000015900780c */ /* 0x001fd60003f65270 */
[----:B------:R-:W0:Y:S08]  /*2e20*/  @!P2 LDC.64 R14, c[0x0][0x428] ;  /* 0x00010a00ff0eab82 */ /* 0x000e300000000a00 */
[----:B---3--:R-:W3:Y:S08]  /*2e30*/  @!P2 LDC.64 R12, c[0x0][0x418] ;  /* 0x00010600ff0cab82 */ /* 0x008ef00000000a00 */
[----:B----4-:R-:W4:Y:S08]  /*2e40*/  @P3 LDC R0, c[0x0][0x434] ;  /* 0x00010d00ff003b82 */ /* 0x010f300000000800 */
[----:B------:R-:W1:Y:S01]  /*2e50*/  @P3 LDC R11, c[0x0][0x438] ;  /* 0x00010e00ff0b3b82 */ /* 0x000e620000000800 */
[----:B----4-:R-:W-:-:S05]  /*2e60*/  @P3 IMAD.HI.U32 R0, R35, R0, RZ ;  /* 0x0000000023003227 */ /* 0x010fca00078e00ff */
[----:B-1----:R-:W-:Y:S01]  /*2e70*/  @P3 SHF.R.U32.HI R32, RZ, R11, R0 ;  /* 0x0000000bff203219 */ /* 0x002fe20000011600 */
[----:B0-----:R-:W-:-:S03]  /*2e80*/  @!P2 IMAD R0, R68, R14, RZ ;  /* 0x0000000e4400a224 */ /* 0x001fc600078e02ff */
[----:B------:R-:W-:Y:S01]  /*2e90*/  @!P2 SHF.R.S32.HI R33, RZ, 0x1f, R32 ;  /* 0x0000001fff21a819 */ /* 0x000fe20000011420 */
        /* <DEDUP_REMOVED lines=8> */
[C---:B------:R-:W-:Y:S01]  /*2f20*/  IMAD R15, R18.reuse, 0x1800, R3 ;  /* 0x00001800120f7824 */ /* 0x040fe200078e0203 */
[----:B------:R-:W-:Y:S05]  /*2f30*/  YIELD ;  /* 0x0000000000007946 */ /* 0x000fea0003800000 */
[----:B------:R-:W-:Y:S01]  /*2f40*/  IMAD.MOV R0, RZ, RZ, -R32 ;  /* 0x000000ffff007224 */ /* 0x000fe200078e0a20 */
[----:B------:R-:W-:Y:S01]  /*2f50*/  BSSY B0, `(.L_x_1433) ;  /* 0x00002f2000007945 */ /* 0x000fe20003800000 */
[----:B------:R-:W-:Y:S01]  /*2f60*/  IMAD R11, R18, 0x1800, R7 ;  /* 0x00001800120b7824 */ /* 0x000fe200078e0207 */
[----:B------:R-:W-:Y:S01]  /*2f70*/  LEA R96, R15, R26, 0x1 ;  /* 0x0000001a0f607211 */ /* 0x000fe200078e08ff */
[----:B------:R-:W-:-:S02]  /*2f80*/  IMAD R89, R89, R0, R35 ;  /* 0x0000000059597224 */ /* 0x000fc400078e0223 */
        /* <DEDUP_REMOVED lines=27> */
[----:B------:R-:W-:Y:S01]  /*3140*/  LEA R94, P2, R12, UR4, 0x1 ;  /* 0x000000040c5e7c11 */ /* 0x000fe2000f8408ff */
[----:B------:R-:W-:Y:S01]  /*3150*/  ULDC.U8 UR4, c[0x0][0x410] ;  /* 0x0001040000047ab9 */ /* 0x000fe20000000000 */
[----:B------:R-:W-:Y:S02]  /*3160*/  IMAD.WIDE.U32 R14, R60, R27, RZ ;  /* 0x0000001b3c0e7225 */ /* 0x000fe400078e00ff */
[----:B------:R-:W-:Y:S02]  /*3170*/  LEA.HI.X R97, R12, UR5, R97, 0x1, P2 ;  /* 0x000000050c617c11 */ /* 0x000fe400090f0c61 */
[----:B------:R-:W-:Y:S01]  /*3180*/  ISETP.NE.AND P2, PT, RZ, UR4, PT ;  /* 0x00000004ff007c0c */ /* 0x000fe2000bf45270 */
[----:B------:R-:W-:-:S02]  /*3190*/  IMAD R11, R11, R60, R13 ;  /* 0x0000003c0b0b7224 */ /* 0x000fc400078e020d */
[----:B------:R-:W-:-:S04]  /*31a0*/  IMAD.WIDE.U32 R12, R50, R27, RZ ;  /* 0x0000001b320c7225 */ /* 0x000fc800078e00ff */
[----:B------:R-:W-:Y:S02]  /*31b0*/  IMAD.IADD R93, R13, 0x1, R93 ;  /* 0x000000010d5d7824 */ /* 0x000fe400078e025d */
[----:B------:R-:W-:-:S04]  /*31c0*/  IMAD.IADD R0, R15, 0x1, R11 ;  /* 0x000000010f007824 */ /* 0x000fc800078e020b */
        /* <DEDUP_REMOVED lines=32> */
.L_x_1437:
[----:B------:R-:W-:Y:S05]  /*33d0*/  BSYNC B1 ;  /* 0x0000000000017941 */ /* 0x000fea0003800000 */
.L_x_1436:
[----:B0-----:R-:W-:Y:S01]  /*33e0*/  VIADD R53, R200, 0x40 ;  /* 0x00000040c8357836 */ /* 0x001fe20000000000 */
[----:B------:R-:W-:Y:S01]  /*33f0*/  BSSY B1, `(.L_x_1438) ;  /* 0x0000019000017945 */ /* 0x000fe20003800000 */
[----:B-----5:R-:W-:Y:S01]  /*3400*/  IMAD.MOV.U32 R11, RZ, RZ, R40 ;  /* 0x000000ffff0b7224 */ /* 0x020fe200078e0028 */
[----:B------:R-:W-:Y:S02]  /*3410*/  MOV R52, R41 ;  /* 0x0000002900347202 */ /* 0x000fe40000000f00 */
        /* <DEDUP_REMOVED lines=22> */
.L_x_1439:
[----:B------:R-:W-:Y:S05]  /*3580*/  BSYNC B1 ;  /* 0x0000000000017941 */ /* 0x000fea0003800000 */
.L_x_1438:
[----:B------:R-:W-:Y:S01]  /*3590*/  IMAD.MOV.U32 R0, RZ, RZ, R44 ;  /* 0x000000ffff007224 */ /* 0x000fe200078e002c */
[----:B------:R-:W-:Y:S01]  /*35a0*/  PRMT R105, R52, 0x7610, R105 ;  /* 0x0000761034697816 */ /* 0x000fe20000000069 */
        /* <DEDUP_REMOVED lines=9> */
[----:B------:R-:W-:Y:S01]  /*3640*/  PRMT R100, R100, 0x5410, R0 ;  /* 0x0000541064647816 */ /* 0x000fe20000000000 */
[----:B-----5:R-:W-:-:S02]  /*3650*/  IMAD.MOV.U32 R13, RZ, RZ, R32 ;  /* 0x000000ffff0d7224 */ /* 0x020fc400078e0020 */
[----:B------:R-:W-:Y:S01]  /*3660*/  IMAD.MOV.U32 R0, RZ, RZ, R37 ;  /* 0x000000ffff007224 */ /* 0x000fe200078e0025 */
[----:B------:R-:W-:Y:S01]  /*3670*/  PRMT R107, R12, 0x5410, R11 ;  /* 0x000054100c6b7816 */ /* 0x000fe2000000000b */
[----:B------:R-:W-:Y:S01]  /*3680*/  IMAD.MOV.U32 R12, RZ, RZ, R33 ;  /* 0x000000ffff0c7224 */ /* 0x000fe200078e0021 */
[----:B------:R-:W-:-:S04]  /*3690*/  MOV R11, R36 ;  /* 0x00000024000b7202 */ /* 0x000fc80000000f00 */
[----:B------:R-:W-:Y:S01]  /*36a0*/  PRMT R101, R13, 0x5410, R12 ;  /* 0x000054100d657816 */ /* 0x000fe2000000000c */
[----:B------:R-:W-:Y:S01]  /*36b0*/  IMAD.MOV.U32 R12, RZ, RZ, R38 ;  /* 0x000000ffff0c7224 */ /* 0x000fe200078e0026 */
[----:B------:R-:W-:Y:S01]  /*36c0*/  PRMT R102, R11, 0x5410, R0 ;  /* 0x000054100b667816 */ /* 0x000fe20000000000 */
[----:B------:R-:W-:Y:S02]  /*36d0*/  IMAD.MOV.U32 R0, RZ, RZ, R34 ;  /* 0x000000ffff007224 */ /* 0x000fe400078e0022 */
[----:B------:R-:W-:Y:S02]  /*36e0*/  IMAD.MOV.U32 R11, RZ, RZ, R35 ;  /* 0x000000ffff0b7224 */ /* 0x000fe400078e0023 */
[----:B------:R-:W-:-:S03]  /*36f0*/  IMAD.MOV.U32 R13, RZ, RZ, R39 ;  /* 0x000000ffff0d7224 */ /* 0x000fc600078e0027 */
[----:B------:R-:W-:Y:S02]  /*3700*/  PRMT R103, R0, 0x5410, R11 ;  /* 0x0000541000677816 */ /* 0x000fe4000000000b */
[----:B------:R-:W-:Y:S01]  /*3710*/  PRMT R104, R12, 0x5410, R13 ;  /* 0x000054100c687816 */ /* 0x000fe2000000000d */
[----:B------:R-:W-:Y:S06]  /*3720*/  @!P3 BRA `(.L_x_1440) ;  /* 0x000000000004b947 */ /* 0x000fec0003800000 */
[----:B------:R-:W-:Y:S01]  /*3730*/  BPT.TRAP 0x1 ;  /* 0x000000040000795c */ /* 0x000fe20000300000 */
.L_x_1440:
[----:B------:R-:W-:Y:S01]  /*3740*/  IMAD R0, R18, 0x8, R19 ;  /* 0x0000000812007824 */ /* 0x000fe200078e0213 */
[----:B------:R-:W-:Y:S01]  /*3750*/  SHF.L.U32 R93, R204, 0x1f, RZ ;  /* 0x0000001fcc5d7819 */ /* 0x000fe200000006ff */
[----:B------:R-:W-:Y:S03]  /*3760*/  BSSY B1, `(.L_x_1441) ;  /* 0x0000003000017945 */ /* 0x000fe60003800000 */
[----:B------:R-:W0:Y:S02]  /*3770*/  SYNCS.PHASECHK.TRANS64.TRYWAIT P5, [R0+URZ+0x32490], R93 ;  /* 0x0324905d000075a7 */ /* 0x000e2400080a017f */
[----:B0-----:R-:W-:Y:S05]  /*3780*/  @!P5 BRA `(.L_x_1442) ;  /* 0x000001940020d947 */ /* 0x001fea0003800000 */
.L_x_1705:
[----:B------:R-:W-:Y:S05]  /*3790*/  BSYNC B1 ;  /* 0x0000000000017941 */ /* 0x000fea0003800000 */
.L_x_1441:
[----:B------:R-:W-:-:S03]  /*37a0*/  UMOV UR4, 0xffffffff ;  /* 0xffffffff00047882 */ /* 0x000fc60000000000 */
[----:B------:R-:W-:Y:S05]  /*37b0*/  BRA.DIV UR4, `(.L_x_1443) ;  /* 0x0000019604287947 */ /* 0x000fea000b800000 */
[----:B------:R1:W2:Y:S04]  /*37c0*/  SHFL.IDX PT, R54, R97, RZ, 0x1c1f ;  /* 0x001c1fff61367589 */ /* 0x0002a800000e0000 */
[----:B------:R1:W3:Y:S02]  /*37d0*/  SHFL.IDX PT, R11, R94, RZ, 0x1c1f ;  /* 0x001c1fff5e0b7589 */ /* 0x0002e400000e0000 */
.L_x_1709:
        /* <DEDUP_REMOVED lines=11> */
[----:B0-----:R-:W-:Y:S01]  /*3890*/  IMAD.MOV.U32 R46, RZ, RZ, R13 ;  /* 0x000000ffff2e7224 */ /* 0x001fe200078e000d */
[----:B------:R-:W-:-:S03]  /*38a0*/  SHF.R.U64 R44, R44, 0x10, R45 ;  /* 0x000000102c2c7819 */ /* 0x000fc6000000122d */
[----:B------:R-:W-:Y:S02]  /*38b0*/  HADD2.F32 R99, -RZ, R99.H0_H0 ;  /* 0x20000063ff637230 */ /* 0x000fe40000004100 */
[--C-:B------:R-:W-:Y:S02]  /*38c0*/  HADD2.F32 R13, -RZ, R46.reuse.H1_H1 ;  /* 0x3000002eff0d7230 */ /* 0x100fe40000004100 */
[----:B------:R-:W-:Y:S02]  /*38d0*/  HADD2.F32 R46, -RZ, R46.H0_H0 ;  /* 0x2000002eff2e7230 */ /* 0x000fe40000004100 */
[----:B------:R-:W-:Y:S02]  /*38e0*/  HADD2.F32 R44, -RZ, R44.H0_H0 ;  /* 0x2000002cff2c7230 */ /* 0x000fe40000004100 */
[-C--:B------:R-:W-:Y:S01]  /*38f0*/  FMUL.FTZ R55, R13, R99.reuse ;  /* 0x000000630d377220 */ /* 0x080fe20000410000 */
[----:B------:R-:W-:-:S03]  /*3900*/  FMUL.FTZ R99, R46, R99 ;  /* 0x000000632e637220 */ /* 0x000fc60000410000 */
[-C--:B------:R-:W-:Y:S01]  /*3910*/  FFMA.FTZ R55, R46, R44.reuse, -R55 ;  /* 0x0000002c2e377223 */ /* 0x080fe20000010837 */
[----:B------:R-:W-:Y:S01]  /*3920*/  FFMA.FTZ R99, R13, R44, R99 ;  /* 0x0000002c0d637223 */ /* 0x000fe20000010063 */
[----:B------:R-:W-:Y:S01]  /*3930*/  SHF.R.U32.HI R44, RZ, 0x10, R45 ;  /* 0x00000010ff2c7819 */ /* 0x000fe2000001162d */
[--C-:B------:R-:W-:Y:S01]  /*3940*/  HADD2.F32 R13, -RZ, R15.reuse.H1_H1 ;  /* 0x3000000fff0d7230 */ /* 0x100fe20000004100 */
[----:B------:R-:W-:Y:S01]  /*3950*/  SHF.R.U32.HI R45, RZ, 0x10, R47 ;  /* 0x00000010ff2d7819 */ /* 0x000fe2000001162f */
[----:B------:R-:W-:Y:S01]  /*3960*/  HADD2.F32 R15, -RZ, R15.H0_H0 ;  /* 0x2000000fff0f7230 */ /* 0x000fe20000004100 */
[----:B------:R-:W-:Y:S01]  /*3970*/  F2FP.F16.F32.PACK_AB R55, R99, R55 ;  /* 0x000000376337723e */ /* 0x000fe200000000ff */
[----:B------:R-:W-:Y:S02]  /*3980*/  HADD2.F32 R44, -RZ, R44.H0_H0 ;  /* 0x2000002cff2c7230 */ /* 0x000fe40000004100 */
[----:B------:R-:W-:-:S05]  /*3990*/  HADD2.F32 R45, -RZ, R45.H0_H0 ;  /* 0x2000002dff2d7230 */ /* 0x000fca0000004100 */
[-C--:B------:R-:W-:Y:S01]  /*39a0*/  FMUL.FTZ R46, R13, R45.reuse ;  /* 0x0000002d0d2e7220 */ /* 0x080fe20000410000 */
[----:B------:R-:W-:-:S03]  /*39b0*/  FMUL.FTZ R45, R15, R45 ;  /* 0x0000002d0f2d7220 */ /* 0x000fc60000410000 */
[-C--:B------:R-:W-:Y:S01]  /*39c0*/  FFMA.FTZ R46, R15, R44.reuse, -R46 ;  /* 0x0000002c0f2e7223 */ /* 0x080fe2000001082e */
[----:B------:R-:W-:Y:S01]  /*39d0*/  FFMA.FTZ R45, R13, R44, R45 ;  /* 0x0000002c0d2d7223 */ /* 0x000fe2000001002d */
[--C-:B------:R-:W-:Y:S02]  /*39e0*/  HADD2.F32 R13, -RZ, R12.reuse.H0_H0 ;  /* 0x2000000cff0d7230 */ /* 0x100fe40000004100 */
[----:B------:R-:W-:Y:S02]  /*39f0*/  HADD2.F32 R12, -RZ, R12.H1_H1 ;  /* 0x3000000cff0c7230 */ /* 0x000fe40000004100 */
[--C-:B------:R-:W-:Y:S01]  /*3a00*/  HADD2.F32 R44, -RZ, R100.reuse.H1_H1 ;  /* 0x30000064ff2c7230 */ /* 0x100fe20000004100 */
[----:B------:R-:W-:Y:S01]  /*3a10*/  F2FP.F16.F32.PACK_AB R45, R45, R46 ;  /* 0x0000002e2d2d723e */ /* 0x000fe200000000ff */
[----:B------:R-:W-:Y:S02]  /*3a20*/  HADD2.F32 R15, -RZ, R100.H0_H0 ;  /* 0x20000064ff0f7230 */ /* 0x000fe40000004100 */
[----:B------:R-:W-:-:S02]  /*3a30*/  HADD2.F32 R100, -RZ, R107.H1_H1 ;  /* 0x3000006bff647230 */ /* 0x000fc40000004100 */
        /* <DEDUP_REMOVED lines=8> */
[----:B------:R-:W-:Y:S02]  /*3ac0*/  IMAD.MOV.U32 R13, RZ, RZ, R55 ;  /* 0x000000ffff0d7224 */ /* 0x000fe400078e0037 */
[-C--:B------:R-:W-:Y:S01]  /*3ad0*/  FMUL.FTZ R47, R14, R100.reuse ;  /* 0x000000640e2f7220 */ /* 0x080fe20000410000 */
[----:B------:R-:W-:-:S03]  /*3ae0*/  FMUL.FTZ R100, R44, R100 ;  /* 0x000000642c647220 */ /* 0x000fc60000410000 */
[-C--:B------:R-:W-:Y:S01]  /*3af0*/  FFMA.FTZ R47, R44, R15.reuse, -R47 ;  /* 0x0000000f2c2f7223 */ /* 0x080fe2000001082f */
[----:B------:R-:W-:Y:S01]  /*3b00*/  FFMA.FTZ R100, R14, R15, R100 ;  /* 0x0000000f0e647223 */ /* 0x000fe20000010064 */
[----:B------:R-:W-:-:S04]  /*3b10*/  IMAD.MOV.U32 R15, RZ, RZ, R45 ;  /* 0x000000ffff0f7224 */ /* 0x000fc800078e002d */
[----:B------:R-:W-:-:S04]  /*3b20*/  F2FP.F16.F32.PACK_AB R47, R100, R47 ;  /* 0x0000002f642f723e */ /* 0x000fc800000000ff */
[----:B------:R-:W-:-:S07]  /*3b30*/  MOV R14, R47 ;  /* 0x0000002f000e7202 */ /* 0x000fce0000000f00 */
.L_x_1449:
[----:B------:R-:W-:Y:S05]  /*3b40*/  BSYNC B3 ;  /* 0x0000000000037941 */ /* 0x000fea0003800000 */
.L_x_1448:
[----:B0-----:R4:W-:Y:S02]  /*3b50*/  ST.E.128 desc[UR60][R52.64], R12 ;  /* 0x0000000c34007985 */ /* 0x0019e4000c101d3c */
.L_x_1447:
[----:B------:R-:W-:Y:S05]  /*3b60*/  BSYNC B2 ;  /* 0x0000000000027941 */ /* 0x000fea0003800000 */
.L_x_1446:
        /* <DEDUP_REMOVED lines=11> */
[--C-:B------:R-:W-:Y:S01]  /*3c20*/  SHF.R.U64 R13, R40, 0x10, R41.reuse ;  /* 0x00000010280d7819 */ /* 0x100fe20000001229 */
[----:B------:R-:W-:Y:S01]  /*3c30*/  HADD2.F32 R47, -RZ, R14.H0_H0 ;  /* 0x2000000eff2f7230 */ /* 0x000fe20000004100 */
[----:B------:R-:W-:Y:S01]  /*3c40*/  SHF.R.U32.HI R41, RZ, 0x10, R41 ;  /* 0x00000010ff297819 */ /* 0x000fe20000011629 */
[----:B------:R-:W-:Y:S02]  /*3c50*/  HADD2.F32 R46, -RZ, R46.H0_H0 ;  /* 0x2000002eff2e7230 */ /* 0x000fe40000004100 */
[--C-:B------:R-:W-:Y:S02]  /*3c60*/  HADD2.F32 R11, -RZ, R42.reuse.H1_H1 ;  /* 0x3000002aff0b7230 */ /* 0x100fe40000004100 */
[----:B------:R-:W-:Y:S02]  /*3c70*/  HADD2.F32 R40, -RZ, R42.H0_H0 ;  /* 0x2000002aff287230 */ /* 0x000fe40000004100 */
[----:B------:R-:W-:-:S02]  /*3c80*/  HADD2.F32 R13, -RZ, R13.H0_H0 ;  /* 0x2000000dff0d7230 */ /* 0x000fc40000004100 */
[-C--:B------:R-:W-:Y:S01]  /*3c90*/  FMUL.FTZ R42, R11, R46.reuse ;  /* 0x0000002e0b2a7220 */ /* 0x080fe20000410000 */
[----:B------:R-:W-:-:S03]  /*3ca0*/  FMUL.FTZ R46, R40, R46 ;  /* 0x0000002e282e7220 */ /* 0x000fc60000410000 */
[-C--:B------:R-:W-:Y:S01]  /*3cb0*/  FFMA.FTZ R42, R40, R13.reuse, -R42 ;  /* 0x0000000d282a7223 */ /* 0x080fe2000001082a */
[----:B------:R-:W-:Y:S01]  /*3cc0*/  SHF.R.U32.HI R40, RZ, 0x10, R43 ;  /* 0x00000010ff287819 */ /* 0x000fe2000001162b */
[----:B------:R-:W-:Y:S01]  /*3cd0*/  FFMA.FTZ R11, R11, R13, R46 ;  /* 0x0000000d0b0b7223 */ /* 0x000fe2000001002e */
[--C-:B------:R-:W-:Y:S02]  /*3ce0*/  HADD2.F32 R13, -RZ, R15.reuse.H1_H1 ;  /* 0x3000000fff0d7230 */ /* 0x100fe40000004100 */
[----:B------:R-:W-:Y:S02]  /*3cf0*/  HADD2.F32 R15, -RZ, R15.H0_H0 ;  /* 0x2000000fff0f7230 */ /* 0x000fe40000004100 */
[----:B------:R-:W-:Y:S02]  /*3d00*/  HADD2.F32 R40, -RZ, R40.H0_H0 ;  /* 0x20000028ff287230 */ /* 0x000fe40000004100 */
[----:B------:R-:W-:Y:S02]  /*3d10*/  HADD2.F32 R46, -RZ, R41.H0_H0 ;  /* 0x20000029ff2e7230 */ /* 0x000fe40000004100 */
[----:B------:R-:W-:-:S02]  /*3d20*/  HADD2.F32 R41, -RZ, R12.H0_H0 ;  /* 0x2000000cff297230 */ /* 0x000fc40000004100 */
[-C--:B------:R-:W-:Y:S01]  /*3d30*/  FMUL.FTZ R52, R13, R40.reuse ;  /* 0x000000280d347220 */ /* 0x080fe20000410000 */
[C---:B------:R-:W-:Y:S01]  /*3d40*/  FMUL.FTZ R40, R15.reuse, R40 ;  /* 0x000000280f287220 */ /* 0x040fe20000410000 */
[----:B------:R-:W-:Y:S02]  /*3d50*/  HADD2.F32 R43, -RZ, R14.H1_H1 ;  /* 0x3000000eff2b7230 */ /* 0x000fe40000004100 */
[-C--:B------:R-:W-:Y:S01]  /*3d60*/  FFMA.FTZ R15, R15, R46.reuse, -R52 ;  /* 0x0000002e0f0f7223 */ /* 0x080fe20000010834 */
[----:B------:R-:W-:Y:S01]  /*3d70*/  FFMA.FTZ R40, R13, R46, R40 ;  /* 0x0000002e0d287223 */ /* 0x000fe20000010028 */
[----:B------:R-:W-:Y:S02]  /*3d80*/  HADD2.F32 R52, -RZ, R107.H0_H0 ;  /* 0x2000006bff347230 */ /* 0x000fe40000004100 */
[----:B------:R-:W-:Y:S02]  /*3d90*/  HADD2.F32 R13, -RZ, R12.H1_H1 ;  /* 0x3000000cff0d7230 */ /* 0x000fe40000004100 */
[----:B------:R-:W-:Y:S01]  /*3da0*/  HADD2.F32 R46, -RZ, R106.H0_H0 ;  /* 0x2000006aff2e7230 */ /* 0x000fe20000004100 */
[----:B------:R-:W-:Y:S01]  /*3db0*/  F2FP.F16.F32.PACK_AB R15, R40, R15 ;  /* 0x0000000f280f723e */ /* 0x000fe200000000ff */
[----:B------:R-:W-:-:S02]  /*3dc0*/  HADD2.F32 R14, -RZ, R105.H0_H0 ;  /* 0x20000069ff0e7230 */ /* 0x000fc40000004100 */
[-C--:B------:R-:W-:Y:S01]  /*3dd0*/  FMUL.FTZ R12, R13, R52.reuse ;  /* 0x000000340d0c7220 */ /* 0x080fe20000410000 */
[----:B------:R-:W-:-:S03]  /*3de0*/  FMUL.FTZ R52, R41, R52 ;  /* 0x0000003429347220 */ /* 0x000fc60000410000 */
[-C--:B------:R-:W-:Y:S01]  /*3df0*/  FFMA.FTZ R41, R41, R46.reuse, -R12 ;  /* 0x0000002e29297223 */ /* 0x080fe2000001080c */
[----:B------:R-:W-:Y:S02]  /*3e00*/  HADD2.F32 R12, -RZ, R105.H1_H1 ;  /* 0x30000069ff0c7230 */ /* 0x000fe40000004100 */
[----:B------:R-:W-:Y:S01]  /*3e10*/  FFMA.FTZ R52, R13, R46, R52 ;  /* 0x0000002e0d347223 */ /* 0x000fe20000010034 */
[----:B------:R-:W-:Y:S02]  /*3e20*/  F2FP.F16.F32.PACK_AB R13, R11, R42 ;  /* 0x0000002a0b0d723e */ /* 0x000fe400000000ff */
[-C--:B------:R-:W-:Y:S01]  /*3e30*/  FMUL.FTZ R46, R43, R12.reuse ;  /* 0x0000000c2b2e7220 */ /* 0x080fe20000410000 */
[----:B------:R-:W-:-:S03]  /*3e40*/  FMUL.FTZ R12, R47, R12 ;  /* 0x0000000c2f0c7220 */ /* 0x000fc60000410000 */
[-C--:B------:R-:W-:Y:S01]  /*3e50*/  FFMA.FTZ R46, R47, R14.reuse, -R46 ;  /* 0x0000000e2f2e7223 */ /* 0x080fe2000001082e */
[----:B------:R-:W-:Y:S01]  /*3e60*/  FFMA.FTZ R43, R43, R14, R12 ;  /* 0x0000000e2b2b7223 */ /* 0x000fe2000001000c */
[----:B------:R-:W-:-:S04]  /*3e70*/  F2FP.F16.F32.PACK_AB R12, R52, R41 ;  /* 0x00000029340c723e */ /* 0x000fc800000000ff */
[----:B------:R-:W-:-:S07]  /*3e80*/  F2FP.F16.F32.PACK_AB R14, R43, R46 ;  /* 0x0000002e2b0e723e */ /* 0x000fce00000000ff */
.L_x_1451:
[----:B------:R-:W-:Y:S05]  /*3e90*/  BSYNC B2 ;  /* 0x0000000000027941 */ /* 0x000fea0003800000 */
.L_x_1450:
[----:B0-----:R4:W-:Y:S02]  /*3ea0*/  ST.E.128 desc[UR60][R44.64], R12 ;  /* 0x0000000c2c007985 */ /* 0x0019e4000c101d3c */
.L_x_1445:
[----:B------:R-:W-:Y:S05]  /*3eb0*/  BSYNC B1 ;  /* 0x0000000000017941 */ /* 0x000fea0003800000 */
.L_x_1444:
[----:B------:R-:W-:-:S03]  /*3ec0*/  UMOV UR4, 0xffffffff ;  /* 0xffffffff00047882 */ /* 0x000fc60000000000 */
[----:B------:R-:W-:Y:S05]  /*3ed0*/  BRA.DIV UR4, `(.L_x_1452) ;  /* 0x0000018e04ac7947 */ /* 0x000fea000b800000 */
[----:B-1----:R-:W1:Y:S04]  /*3ee0*/  SHFL.IDX PT, R97, R97, 0x1, 0x1c1f ;  /* 0x003c1f0061617f89 */ /* 0x002e6800000e0000 */
[----:B------:R0:W0:Y:S02]  /*3ef0*/  SHFL.IDX PT, R43, R94, 0x1, 0x1c1f ;  /* 0x003c1f005e2b7f89 */ /* 0x00002400000e0000 */
.L_x_1713:
        /* <DEDUP_REMOVED lines=9> */
[--C-:B---3--:R-:W-:Y:S01]  /*3f90*/  SHF.R.U64 R11, R36, 0x10, R37.reuse ;  /* 0x00000010240b7819 */ /* 0x108fe20000001225 */
[--C-:B--2---:R-:W-:Y:S01]  /*3fa0*/  HADD2.F32 R42, -RZ, R13.reuse.H1_H1 ;  /* 0x3000000dff2a7230 */ /* 0x104fe20000004100 */
[----:B------:R-:W-:Y:S01]  /*3fb0*/  SHF.R.U32.HI R36, RZ, 0x10, R37 ;  /* 0x00000010ff247819 */ /* 0x000fe20000011625 */
[----:B------:R-:W-:Y:S01]  /*3fc0*/  HADD2.F32 R44, -RZ, R13.H0_H0 ;  /* 0x2000000dff2c7230 */ /* 0x000fe20000004100 */
[--C-:B------:R-:W-:Y:S01]  /*3fd0*/  SHF.R.U64 R37, R38, 0x10, R39.reuse ;  /* 0x0000001026257819 */ /* 0x100fe20000001227 */
[--C-:B------:R-:W-:Y:S01]  /*3fe0*/  HADD2.F32 R13, -RZ, R15.reuse.H1_H1 ;  /* 0x3000000fff0d7230 */ /* 0x100fe20000004100 */
        /* <DEDUP_REMOVED lines=8> */
[C---:B------:R-:W-:Y:S01]  /*4070*/  FMUL.FTZ R38, R15.reuse, R38 ;  /* 0x000000260f267220 */ /* 0x040fe20000410000 */
[----:B------:R-:W-:Y:S01]  /*4080*/  FMUL.FTZ R37, R44, R37 ;  /* 0x000000252c257220 */ /* 0x000fe20000410000 */
[----:B------:R-:W-:Y:S02]  /*4090*/  HADD2.F32 R45, -RZ, R102.H1_H1 ;  /* 0x30000066ff2d7230 */ /* 0x000fe40000004100 */
[-C--:B------:R-:W-:Y:S01]  /*40a0*/  FFMA.FTZ R46, R15, R36.reuse, -R46 ;  /* 0x000000240f2e7223 */ /* 0x080fe2000001082e */
[----:B------:R-:W-:Y:S01]  /*40b0*/  FFMA.FTZ R13, R13, R36, R38 ;  /* 0x000000240d0d7223 */ /* 0x000fe20000010026 */
[----:B------:R-:W-:Y:S01]  /*40c0*/  FFMA.FTZ R42, R42, R11, R37 ;  /* 0x0000000b2a2a7223 */ /* 0x000fe20000010025 */
[----:B------:R-:W-:-:S02]  /*40d0*/  HADD2.F32 R38, -RZ, R104.H0_H0 ;  /* 0x20000068ff267230 */ /* 0x000fc40000004100 */
[----:B------:R-:W-:Y:S01]  /*40e0*/  FFMA.FTZ R39, R44, R11, -R39 ;  /* 0x0000000b2c277223 */ /* 0x000fe20000010827 */
[--C-:B------:R-:W-:Y:S01]  /*40f0*/  HADD2.F32 R15, -RZ, R12.reuse.H1_H1 ;  /* 0x3000000cff0f7230 */ /* 0x100fe20000004100 */
[----:B------:R-:W-:Y:S01]  /*4100*/  F2FP.F16.F32.PACK_AB R46, R13, R46 ;  /* 0x0000002e0d2e723e */ /* 0x000fe200000000ff */
[----:B------:R-:W-:Y:S02]  /*4110*/  HADD2.F32 R37, -RZ, R12.H0_H0 ;  /* 0x2000000cff257230 */ /* 0x000fe40000004100 */
[----:B------:R-:W-:Y:S02]  /*4120*/  HADD2.F32 R11, -RZ, R104.H1_H1 ;  /* 0x30000068ff0b7230 */ /* 0x000fe40000004100 */
[-C--:B------:R-:W-:Y:S01]  /*4130*/  FMUL.FTZ R44, R15, R38.reuse ;  /* 0x000000260f2c7220 */ /* 0x080fe20000410000 */
[----:B------:R-:W-:Y:S02]  /*4140*/  HADD2.F32 R12, -RZ, R14.H1_H1 ;  /* 0x3000000eff0c7230 */ /* 0x000fe40000004100 */
[----:B------:R-:W-:Y:S01]  /*4150*/  FMUL.FTZ R38, R37, R38 ;  /* 0x0000002625267220 */ /* 0x000fe20000410000 */
[----:B------:R-:W-:Y:S01]  /*4160*/  HADD2.F32 R36, -RZ, R102.H0_H0 ;  /* 0x20000066ff247230 */ /* 0x000fe20000004100 */
[----:B------:R-:W-:Y:S01]  /*4170*/  F2FP.F16.F32.PACK_AB R39, R42, R39 ;  /* 0x000000272a27723e */ /* 0x000fe200000000ff */
[----:B------:R-:W-:-:S02]  /*4180*/  HADD2.F32 R14, -RZ, R14.H0_H0 ;  /* 0x2000000eff0e7230 */ /* 0x000fc40000004100 */
[-C--:B------:R-:W-:Y:S01]  /*4190*/  FMUL.FTZ R47, R12, R11.reuse ;  /* 0x0000000b0c2f7220 */ /* 0x080fe20000410000 */
[-C--:B------:R-:W-:Y:S01]  /*41a0*/  FFMA.FTZ R44, R37, R36.reuse, -R44 ;  /* 0x00000024252c7223 */ /* 0x080fe2000001082c */
[----:B------:R-:W-:Y:S01]  /*41b0*/  FFMA.FTZ R15, R15, R36, R38 ;  /* 0x000000240f0f7223 */ /* 0x000fe20000010026 */
[C---:B------:R-:W-:Y:S01]  /*41c0*/  FMUL.FTZ R11, R14.reuse, R11 ;  /* 0x0000000b0e0b7220 */ /* 0x040fe20000410000 */
[-C--:B------:R-:W-:Y:S01]  /*41d0*/  FFMA.FTZ R47, R14, R45.reuse, -R47 ;  /* 0x0000002d0e2f7223 */ /* 0x080fe2000001082f */
[----:B------:R-:W-:Y:S02]  /*41e0*/  IMAD.MOV.U32 R13, RZ, RZ, R39 ;  /* 0x000000ffff0d7224 */ /* 0x000fe400078e0027 */
[----:B------:R-:W-:Y:S01]  /*41f0*/  FFMA.FTZ R12, R12, R45, R11 ;  /* 0x0000002d0c0c7223 */ /* 0x000fe2000001000b */
[----:B------:R-:W-:Y:S01]  /*4200*/  F2FP.F16.F32.PACK_AB R38, R15, R44 ;  /* 0x0000002c0f26723e */ /* 0x000fe200000000ff */
[----:B------:R-:W-:-:S03]  /*4210*/  IMAD.MOV.U32 R15, RZ, RZ, R46 ;  /* 0x000000ffff0f7224 */ /* 0x000fc600078e002e */
[----:B------:R-:W-:Y:S01]  /*4220*/  F2FP.F16.F32.PACK_AB R14, R12, R47 ;  /* 0x0000002f0c0e723e */ /* 0x000fe200000000ff */
[----:B------:R-:W-:-:S07]  /*4230*/  IMAD.MOV.U32 R12, RZ, RZ, R38 ;  /* 0x000000ffff0c7224 */ /* 0x000fce00078e0026 */
.L_x_1457:
[----:B------:R-:W-:Y:S05]  /*4240*/  BSYNC B2 ;  /* 0x0000000000027941 */ /* 0x000fea0003800000 */
.L_x_1456:
[----:B--2---:R0:W-:Y:S02]  /*4250*/  ST.E.128 desc[UR60][R40.64], R12 ;  /* 0x0000000c28007985 */ /* 0x0041e4000c101d3c */
.L_x_1455:
[----:B------:R-:W-:Y:S05]  /*4260*/  BSYNC B1 ;  /* 0x0000000000017941 */ /* 0x000fea0003800000 */
.L_x_1454:
[----:B---3--:R-:W3:Y:S02]  /*4270*/  LDL R11, [R1] ;  /* 0x00000000010b7983 */ /* 0x008ee40000100800 */
[----:B---3--:R-:W-:-:S13]  /*4280*/  LOP3.LUT P2, RZ, R11, 0x1, RZ, 0xc0, !PT ;  /* 0x000000010bff7812 */ /* 0x008fda000784c0ff */
[----:B------:R-:W-:Y:S05]  /*4290*/  @P2 BRA `(.L_x_1453) ;  /* 0x0000001800f42947 */ /* 0x000fea0003800000 */
[----:B0---4-:R0:W3:Y:S01]  /*42a0*/  LDS.128 R12, [R96+0x2000] ;  /* 0x00200000600c7984 */ /* 0x0110e20000000c00 */
[C---:B------:R-:W-:Y:S01]  /*42b0*/  LEA R36, P2, R2.reuse, R43, 0x1 ;  /* 0x0000002b02247211 */ /* 0x040fe200078408ff */
[----:B------:R-:W-:Y:S03]  /*42c0*/  BSSY B1, `(.L_x_1458) ;  /* 0x000002e000017945 */ /* 0x000fe60003800000 */
[----:B-1----:R-:W-:Y:S02]  /*42d0*/  LEA.HI.X R37, R2, R97, R203, 0x1, P2 ;  /* 0x0000006102257211 */ /* 0x002fe400010f0ccb */
[----:B------:R-:W-:-:S13]  /*42e0*/  ISETP.GE.AND P2, PT, R205, R95, PT ;  /* 0x0000005fcd00720c */ /* 0x000fda0003f46270 */
[----:B0-----:R-:W-:Y:S05]  /*42f0*/  @P2 BRA `(.L_x_1459) ;  /* 0x0000000000a82947 */ /* 0x001fea0003800000 */
[--C-:B------:R-:W-:Y:S01]  /*4300*/  SHF.R.U64 R38, R32, 0x10, R33.reuse ;  /* 0x0000001020267819 */ /* 0x100fe20000001221 */
[--C-:B---3--:R-:W-:Y:S01]  /*4310*/  HADD2.F32 R11, -RZ, R13.reuse.H0_H0 ;  /* 0x2000000dff0b7230 */ /* 0x108fe20000004100 */
[----:B------:R-:W-:Y:S01]  /*4320*/  SHF.R.U32.HI R32, RZ, 0x10, R33 ;  /* 0x00000010ff207819 */ /* 0x000fe20000011621 */
[----:B------:R-:W-:Y:S01]  /*4330*/  IMAD.MOV.U32 R33, RZ, RZ, R15 ;  /* 0x000000ffff217224 */ /* 0x000fe200078e000f */
[--C-:B------:R-:W-:Y:S01]  /*4340*/  SHF.R.U64 R40, R34, 0x10, R35.reuse ;  /* 0x0000001022287819 */ /* 0x100fe20000001223 */
[----:B------:R-:W-:Y:S01]  /*4350*/  HADD2.F32 R15, -RZ, R13.H1_H1 ;  /* 0x3000000dff0f7230 */ /* 0x000fe20000004100 */
[----:B------:R-:W-:Y:S01]  /*4360*/  SHF.R.U32.HI R35, RZ, 0x10, R35 ;  /* 0x00000010ff237819 */ /* 0x000fe20000011623 */
[----:B------:R-:W-:Y:S02]  /*4370*/  HADD2.F32 R38, -RZ, R38.H0_H0 ;  /* 0x20000026ff267230 */ /* 0x000fe40000004100 */
[----:B------:R-:W-:Y:S02]  /*4380*/  HADD2.F32 R40, -RZ, R40.H0_H0 ;  /* 0x20000028ff287230 */ /* 0x000fe40000004100 */
[----:B------:R-:W-:-:S02]  /*4390*/  HADD2.F32 R35, -RZ, R35.H0_H0 ;  /* 0x20000023ff237230 */ /* 0x000fc40000004100 */
[--C-:B------:R-:W-:Y:S02]  /*43a0*/  HADD2.F32 R34, -RZ, R33.reuse.H1_H1 ;  /* 0x30000021ff227230 */ /* 0x100fe40000004100 */
[----:B------:R-:W-:Y:S02]  /*43b0*/  HADD2.F32 R13, -RZ, R33.H0_H0 ;  /* 0x20000021ff0d7230 */ /* 0x000fe40000004100 */
[----:B------:R-:W-:Y:S02]  /*43c0*/  HADD2.F32 R33, -RZ, R32.H0_H0 ;  /* 0x20000020ff217230 */ /* 0x000fe40000004100 */
[-C--:B------:R-:W-:Y:S01]  /*43d0*/  FMUL.FTZ R32, R15, R40.reuse ;  /* 0x000000280f207220 */ /* 0x080fe20000410000 */
[CC--:B------:R-:W-:Y:S01]  /*43e0*/  FMUL.FTZ R42, R34.reuse, R35.reuse ;  /* 0x00000023222a7220 */ /* 0x0c0fe20000410000 */
[----:B------:R-:W-:Y:S01]  /*43f0*/  FMUL.FTZ R40, R11, R40 ;  /* 0x000000280b287220 */ /* 0x000fe20000410000 */
[----:B------:R-:W-:Y:S01]  /*4400*/  FMUL.FTZ R35, R13, R35 ;  /* 0x000000230d237220 */ /* 0x000fe20000410000 */
[-C--:B------:R-:W-:Y:S01]  /*4410*/  FFMA.FTZ R11, R11, R38.reuse, -R32 ;  /* 0x000000260b0b7223 */ /* 0x080fe20000010820 */
[-C--:B------:R-:W-:Y:S01]  /*4420*/  FFMA.FTZ R13, R13, R33.reuse, -R42 ;  /* 0x000000210d0d7223 */ /* 0x080fe2000001082a */
[----:B------:R-:W-:Y:S01]  /*4430*/  FFMA.FTZ R32, R15, R38, R40 ;  /* 0x000000260f207223 */ /* 0x000fe20000010028 */
[----:B------:R-:W-:Y:S01]  /*4440*/  FFMA.FTZ R34, R34, R33, R35 ;  /* 0x0000002122227223 */ /* 0x000fe20000010023 */
[----:B------:R-:W-:-:S02]  /*4450*/  HADD2.F32 R38, -RZ, R103.H0_H0 ;  /* 0x20000067ff267230 */ /* 0x000fc40000004100 */
[----:B------:R-:W-:Y:S01]  /*4460*/  HADD2.F32 R15, -RZ, R12.H1_H1 ;  /* 0x3000000cff0f7230 */ /* 0x000fe20000004100 */
[----:B------:R-:W-:Y:S01]  /*4470*/  F2FP.F16.F32.PACK_AB R11, R32, R11 ;  /* 0x0000000b200b723e */ /* 0x000fe200000000ff */
[----:B------:R-:W-:Y:S02]  /*4480*/  HADD2.F32 R33, -RZ, R14.H1_H1 ;  /* 0x3000000eff217230 */ /* 0x000fe40000004100 */
[----:B------:R-:W-:Y:S02]  /*4490*/  HADD2.F32 R103, -RZ, R103.H1_H1 ;  /* 0x30000067ff677230 */ /* 0x000fe40000004100 */
[----:B------:R-:W-:Y:S01]  /*44a0*/  FMUL.FTZ R39, R15, R38 ;  /* 0x000000260f277220 */ /* 0x000fe20000410000 */
[----:B------:R-:W-:Y:S02]  /*44b0*/  HADD2.F32 R12, -RZ, R12.H0_H0 ;  /* 0x2000000cff0c7230 */ /* 0x000fe40000004100 */
[----:B------:R-:W-:Y:S02]  /*44c0*/  HADD2.F32 R14, -RZ, R14.H0_H0 ;  /* 0x2000000eff0e7230 */ /* 0x000fe40000004100 */
[----:B------:R-:W-:Y:S01]  /*44d0*/  FMUL.FTZ R41, R33, R103 ;  /* 0x0000006721297220 */ /* 0x000fe20000410000 */
[----:B------:R-:W-:-:S02]  /*44e0*/  HADD2.F32 R35, -RZ, R101.H0_H0 ;  /* 0x20000065ff237230 */ /* 0x000fc40000004100 */
[----:B------:R-:W-:Y:S01]  /*44f0*/  FMUL.FTZ R38, R12, R38 ;  /* 0x000000260c267220 */ /* 0x000fe20000410000 */
[----:B------:R-:W-:Y:S02]  /*4500*/  HADD2.F32 R101, -RZ, R101.H1_H1 ;  /* 0x30000065ff657230 */ /* 0x000fe40000004100 */
[----:B------:R-:W-:Y:S01]  /*4510*/  FMUL.FTZ R40, R14, R103 ;  /* 0x000000670e287220 */ /* 0x000fe20000410000 */
[-C--:B------:R-:W-:Y:S01]  /*4520*/  FFMA.FTZ R39, R12, R35.reuse, -R39 ;  /* 0x000000230c277223 */ /* 0x080fe20000010827 */
[----:B------:R-:W-:Y:S01]  /*4530*/  FFMA.FTZ R38, R15, R35, R38 ;  /* 0x000000230f267223 */ /* 0x000fe20000010026 */
[-C--:B------:R-:W-:Y:S01]  /*4540*/  FFMA.FTZ R41, R14, R101.reuse, -R41 ;  /* 0x000000650e297223 */ /* 0x080fe20000010829 */
[----:B------:R-:W-:Y:S01]  /*4550*/  FFMA.FTZ R40, R33, R101, R40 ;  /* 0x0000006521287223 */ /* 0x000fe20000010028 */
[----:B------:R-:W-:Y:S01]  /*4560*/  F2FP.F16.F32.PACK_AB R15, R34, R13 ;  /* 0x0000000d220f723e */ /* 0x000fe200000000ff */
[----:B------:R-:W-:Y:S01]  /*4570*/  IMAD.MOV.U32 R13, RZ, RZ, R11 ;  /* 0x000000ffff0d7224 */ /* 0x000fe200078e000b */
[----:B------:R-:W-:-:S02]  /*4580*/  F2FP.F16.F32.PACK_AB R12, R38, R39 ;  /* 0x00000027260c723e */ /* 0x000fc400000000ff */
[----:B------:R-:W-:-:S07]  /*4590*/  F2FP.F16.F32.PACK_AB R14, R40, R41 ;  /* 0x00000029280e723e */ /* 0x000fce00000000ff */
.L_x_1459:
[----:B------:R-:W-:Y:S05]  /*45a0*/  BSYNC B1 ;  /* 0x0000000000017941 */ /* 0x000fea0003800000 */
.L_x_1458:
[----:B---3--:R0:W-:Y:S01]  /*45b0*/  ST.E.128 desc[UR60][R36.64], R12 ;  /* 0x0000000c24007985 */ /* 0x0081e2000c101d3c */
[----:B------:R-:W-:Y:S05]  /*45c0*/  BRA `(.L_x_1453) ;  /* 0x0000001800287947 */ /* 0x000fea0003800000 */
.L_x_1435:
[----:B------:R-:W-:Y:S01]  /*45d0*/  VIADD R11, R200, 0x40 ;  /* 0x00000040c80b7836 */ /* 0x000fe20000000000 */
[----:B------:R-:W-:Y:S02]  /*45e0*/  CS2R R38, SRZ ;  /* 0x0000000000267805 */ /* 0x000fe4000001ff00 */
[----:B------:R-:W-:Y:S02]  /*45f0*/  CS2R R36, SRZ ;  /* 0x0000000000247805 */ /* 0x000fe4000001ff00 */
[----:B------:R-:W-:-:S04]  /*4600*/  ISETP.GE.AND P2, PT, R11, R92, PT ;  /* 0x0000005c0b00720c */ /* 0x000fc80003f46270 */
[----:B------:R-:W-:-:S13]  /*4610*/  ISETP.GE.OR P2, PT, R16, R95, P2 ;  /* 0x0000005f1000720c */ /* 0x000fda0001746670 */
[----:B------:R-:W-:-:S04]  /*4620*/  @!P2 IADD3 R33, P3, P4, R30, R12, R81 ;  /* 0x0000000c1e21a210 */ /* 0x000fc80007c7e051 */
[----:B------:R-:W-:Y:S02]  /*4630*/  @!P2 IADD3.X R32, R73, R93, R82, P3, P4 ;  /* 0x0000005d4920a210 */ /* 0x000fe40001fe8452 */
[----:B------:R-:W-:-:S04]  /*4640*/  @!P2 IADD3 R11, P3, P4, R58, R14, R79 ;  /* 0x0000000e3a0ba210 */ /* 0x000fc80007c7e04f */
[----:B------:R-:W-:Y:S02]  /*4650*/  @!P2 IADD3.X R42, R71, R0, R80, P3, P4 ;  /* 0x00000000472aa210 */ /* 0x000fe40001fe8450 */
[----:B------:R-:W-:-:S04]  /*4660*/  ISETP.GE.AND P3, PT, R200, R92, PT ;  /* 0x0000005cc800720c */ /* 0x000fc80003f66270 */
[----:B------:R-:W-:-:S13]  /*4670*/  ISETP.GE.OR P3, PT, R16, R95, P3 ;  /* 0x0000005f1000720c */ /* 0x000fda0001f66670 */
[----:B------:R-:W-:Y:S01]  /*4680*/  @!P3 IADD3 R15, P4, R30, R12, RZ ;  /* 0x0000000c1e0fb210 */ /* 0x000fe20007f9e0ff */
[----:B------:R-:W0:Y:S03]  /*4690*/  @!P3 LDC.64 R40, c[0x0][0x400] ;  /* 0x00010000ff28bb82 */ /* 0x000e260000000a00 */
[----:B------:R-:W-:-:S05]  /*46a0*/  @!P3 IADD3.X R34, R93, R73, RZ, P4, !PT ;  /* 0x000000495d22b210 */ /* 0x000fca00027fe4ff */
[----:B------:R-:W1:Y:S02]  /*46b0*/  @!P3 LDC.64 R12, c[0x0][0x3e8] ;  /* 0x0000fa00ff0cbb82 */ /* 0x000e640000000a00 */
[----:B-1----:R-:W-:-:S04]  /*46c0*/  @!P3 LEA R12, P4, R15, R12, 0x1 ;  /* 0x0000000c0f0cb211 */ /* 0x002fc800078808ff */
[----:B------:R-:W-:Y:S02]  /*46d0*/  @!P3 LEA.HI.X R13, R15, R13, R34, 0x1, P4 ;  /* 0x0000000d0f0db211 */ /* 0x000fe400020f0c22 */
[----:B------:R-:W-:Y:S02]  /*46e0*/  CS2R R34, SRZ ;  /* 0x0000000000227805 */ /* 0x000fe4000001ff00 */
[----:B------:R-:W-:-:S05]  /*46f0*/  @!P3 IADD3 R14, P4, R58, R14, RZ ;  /* 0x0000000e3a0eb210 */ /* 0x000fca0007f9e0ff */
[----:B------:R-:W-:Y:S01]  /*4700*/  @!P3 IMAD.X R0, R0, 0x1, R71, P4 ;  /* 0x000000010000b824 */ /* 0x000fe200020e0647 */
[----:B0-----:R-:W-:-:S04]  /*4710*/  @!P3 LEA R40, P4, R14, R40, 0x1 ;  /* 0x000000280e28b211 */ /* 0x001fc800078808ff */
[----:B------:R-:W-:Y:S02]  /*4720*/  @!P3 LEA.HI.X R41, R14, R41, R0, 0x1, P4 ;  /* 0x000000290e29b211 */ /* 0x000fe400020f0c00 */
[----:B------:R-:W0:Y:S03]  /*4730*/  @!P2 LDC.64 R14, c[0x0][0x3e8] ;  /* 0x0000fa00ff0eab82 */ /* 0x000e260000000a00 */
[----:B------:R-:W2:Y:S01]  /*4740*/  @!P3 LDG.E.128 R36, desc[UR60][R40.64] ;  /* 0x0000003c2824b981 */ /* 0x000ea2000c1e1d00 */
[----:B0-----:R-:W-:-:S04]  /*4750*/  @!P2 LEA R14, P4, R33, R14, 0x1 ;  /* 0x0000000e210ea211 */ /* 0x001fc800078808ff */
[----:B------:R-:W-:Y:S02]  /*4760*/  @!P2 LEA.HI.X R15, R33, R15, R32, 0x1, P4 ;  /* 0x0000000f210fa211 */ /* 0x000fe400020f0c20 */
[----:B------:R-:W-:-:S06]  /*4770*/  CS2R R32, SRZ ;  /* 0x0000000000207805 */ /* 0x000fcc000001ff00 */
[----:B------:R0:W3:Y:S02]  /*4780*/  @!P3 LDG.E.128 R32, desc[UR60][R12.64] ;  /* 0x0000003c0c20b981 */ /* 0x0000e4000c1e1d00 */
[----:B0-----:R-:W0:Y:S01]  /*4790*/  @!P2 LDC.64 R12, c[0x0][0x400] ;  /* 0x00010000ff0cab82 */ /* 0x001e220000000a00 */
[----:B------:R-:W-:Y:S02]  /*47a0*/  CS2R R40, SRZ ;  /* 0x0000000000287805 */ /* 0x000fe4000001ff00 */
[----:B------:R-:W-:Y:S02]  /*47b0*/  CS2R R46, SRZ ;  /* 0x00000000002e7805 */ /* 0x000fe4000001ff00 */
[----:B------:R-:W-:Y:S02]  /*47c0*/  CS2R R44, SRZ ;  /* 0x00000000002c7805 */ /* 0x000fe4000001ff00 */
[----:B0-----:R-:W-:-:S04]  /*47d0*/  @!P2 LEA R12, P3, R11, R12, 0x1 ;  /* 0x0000000c0b0ca211 */ /* 0x001fc800078608ff */
[----:B------:R-:W-:Y:S02]  /*47e0*/  @!P2 LEA.HI.X R13, R11, R13, R42, 0x1, P3 ;  /* 0x0000000d0b0da211 */ /* 0x000fe400018f0c2a */
[----:B------:R-:W-:-:S03]  /*47f0*/  CS2R R42, SRZ ;  /* 0x00000000002a7805 */ /* 0x000fc6000001ff00 */
[----:B------:R2:W4:Y:S04]  /*4800*/  @!P2 LDG.E.128 R44, desc[UR60][R12.64] ;  /* 0x0000003c0c2ca981 */ /* 0x000528000c1e1d00 */
[----:B------:R-:W5:Y:S01]  /*4810*/  @!P2 LDG.E.128 R40, desc[UR60][R14.64] ;  /* 0x0000003c0e28a981 */ /* 0x000f62000c1e1d00 */
[----:B------:R-:W-:Y:S02]  /*4820*/  ISETP.NE.AND P3, PT, R206, 0x3, PT ;  /* 0x00000003ce00780c */ /* 0x000fe40003f65270 */
[----:B------:R-:W-:Y:S01]  /*4830*/  ISETP.GE.AND P2, PT, R16, R95, PT ;  /* 0x0000005f1000720c */ /* 0x000fe20003f46270 */
[----:B--2---:R-:W-:Y:S02]  /*4840*/  IMAD.MOV.U32 R12, RZ, RZ, R39 ;  /* 0x000000ffff0c7224 */ /* 0x004fe400078e0027 */
[----:B------:R-:W-:-:S02]  /*4850*/  IMAD.MOV.U32 R13, RZ, RZ, R36 ;  /* 0x000000ffff0d7224 */ /* 0x000fc400078e0024 */
[----:B---3--:R-:W-:Y:S02]  /*4860*/  IMAD.MOV.U32 R11, RZ, RZ, R35 ;  /* 0x000000ffff0b7224 */ /* 0x008fe400078e0023 */
[----:B------:R-:W-:Y:S02]  /*4870*/  IMAD.MOV.U32 R0, RZ, RZ, R34 ;  /* 0x000000ffff007224 */ /* 0x000fe400078e0022 */
[----:B------:R-:W-:Y:S01]  /*4880*/  IMAD.MOV.U32 R52, RZ, RZ, R32 ;  /* 0x000000ffff347224 */ /* 0x000fe200078e0020 */
[----:B------:R-:W-:Y:S01]  /*4890*/  PRMT R105, R11, 0x7610, R105 ;  /* 0x000076100b697816 */ /* 0x000fe20000000069 */
[----:B------:R-:W-:Y:S01]  /*48a0*/  IMAD.MOV.U32 R11, RZ, RZ, R38 ;  /* 0x000000ffff0b7224 */ /* 0x000fe200078e0026 */
[----:B------:R-:W-:Y:S02]  /*48b0*/  PRMT R110, R0, 0x7610, R110 ;  /* 0x00007610006e7816 */ /* 0x000fe4000000006e */
[----:B------:R-:W-:Y:S02]  /*48c0*/  PRMT R111, R52, 0x7610, R111 ;  /* 0x00007610346f7816 */ /* 0x000fe4000000006f */
[----:B------:R-:W-:-:S02]  /*48d0*/  MOV R0, R37 ;  /* 0x0000002500007202 */ /* 0x000fc40000000f00 */
[----:B------:R-:W-:Y:S02]  /*48e0*/  PRMT R110, R110, 0x5410, R11 ;  /* 0x000054106e6e7816 */ /* 0x000fe4000000000b */
[----:B------:R-:W-:Y:S02]  /*48f0*/  PRMT R105, R105, 0x5410, R12 ;  /* 0x0000541069697816 */ /* 0x000fe4000000000c */
[----:B------:R-:W-:Y:S02]  /*4900*/  PRMT R111, R111, 0x5410, R13 ;  /* 0x000054106f6f7816 */ /* 0x000fe4000000000d */
[----:B------:R-:W-:Y:S01]  /*4910*/  PRMT R103, R0, 0x7610, R103 ;  /* 0x0000761000677816 */ /* 0x000fe20000000067 */
[----:B------:R-:W-:-:S05]  /*4920*/  IMAD.MOV.U32 R53, RZ, RZ, R33 ;  /* 0x000000ffff357224 */ /* 0x000fca00078e0021 */
[----:B------:R-:W-:Y:S01]  /*4930*/  PRMT R104, R53, 0x7610, R104 ;  /* 0x0000761035687816 */ /* 0x000fe20000000068 */
[----:B-----5:R-:W-:Y:S02]  /*4940*/  IMAD.MOV.U32 R13, RZ, RZ, R42 ;  /* 0x000000ffff0d7224 */ /* 0x020fe400078e002a */
[----:B------:R-:W-:Y:S02]  /*4950*/  IMAD.MOV.U32 R12, RZ, RZ, R43 ;  /* 0x000000ffff0c7224 */ /* 0x000fe400078e002b */
[----:B------:R-:W-:Y:S02]  /*4960*/  IMAD.MOV.U32 R11, RZ, RZ, R40 ;  /* 0x000000ffff0b7224 */ /* 0x000fe400078e0028 */
[----:B------:R-:W-:Y:S01]  /*4970*/  IMAD.MOV.U32 R0, RZ, RZ, R41 ;  /* 0x000000ffff007224 */ /* 0x000fe200078e0029 */
[----:B------:R-:W-:Y:S01]  /*4980*/  PRMT R106, R13, 0x5410, R12 ;  /* 0x000054100d6a7816 */ /* 0x000fe2000000000c */
[----:B----4-:R-:W-:Y:S02]  /*4990*/  IMAD.MOV.U32 R13, RZ, RZ, R46 ;  /* 0x000000ffff0d7224 */ /* 0x010fe400078e002e */
[----:B------:R-:W-:Y:S01]  /*49a0*/  IMAD.MOV.U32 R12, RZ, RZ, R47 ;  /* 0x000000ffff0c7224 */ /* 0x000fe200078e002f */
[----:B------:R-:W-:Y:S01]  /*49b0*/  PRMT R107, R11, 0x5410, R0 ;  /* 0x000054100b6b7816 */ /* 0x000fe20000000000 */
[----:B------:R-:W-:-:S02]  /*49c0*/  IMAD.MOV.U32 R11, RZ, RZ, R44 ;  /* 0x000000ffff0b7224 */ /* 0x000fc400078e002c */
[----:B------:R-:W-:Y:S01]  /*49d0*/  IMAD.MOV.U32 R0, RZ, RZ, R45 ;  /* 0x000000ffff007224 */ /* 0x000fe200078e002d */
[----:B------:R-:W-:-:S04]  /*49e0*/  PRMT R108, R13, 0x5410, R12 ;  /* 0x000054100d6c7816 */ /* 0x000fc8000000000c */
[----:B------:R-:W-:Y:S01]  /*49f0*/  PRMT R109, R11, 0x5410, R0 ;  /* 0x000054100b6d7816 */ /* 0x000fe20000000000 */
[----:B------:R-:W-:Y:S06]  /*4a00*/  @!P3 BRA `(.L_x_1460) ;  /* 0x000000000004b947 */ /* 0x000fec0003800000 */
[----:B------:R-:W-:Y:S01]  /*4a10*/  BPT.TRAP 0x1 ;  /* 0x000000040000795c */ /* 0x000fe20000300000 */
.L_x_1460:
[----:B------:R-:W-:Y:S01]  /*4a20*/  LEA R0, R18, R19, 0x3 ;  /* 0x0000001312007211 */ /* 0x000fe200078e18ff */
[----:B------:R-:W0:Y:S01]  /*4a30*/  LDC R95, c[0x0][0x2f4] ;  /* 0x0000bd00ff5f7b82 */ /* 0x000e220000000800 */
[----:B------:R-:W-:Y:S01]  /*4a40*/  SHF.L.U32 R93, R204, 0x1f, RZ ;  /* 0x0000001fcc5d7819 */ /* 0x000fe200000006ff */
[----:B------:R-:W-:Y:S03]  /*4a50*/  BSSY B1, `(.L_x_1461) ;  /* 0x0000003000017945 */ /* 0x000fe60003800000 */
[----:B------:R-:W1:Y:S02]  /*4a60*/  SYNCS.PHASECHK.TRANS64.TRYWAIT P4, [R0+URZ+0x32490], R93 ;  /* 0x0324905d000075a7 */ /* 0x000e64000808017f */
[----:B-1----:R-:W-:Y:S05]  /*4a70*/  @!P4 BRA `(.L_x_1462) ;  /* 0x000001840010c947 */ /* 0x002fea0003800000 */
.L_x_1714:
[----:B------:R-:W-:Y:S05]  /*4a80*/  BSYNC B1 ;  /* 0x0000000000017941 */ /* 0x000fea0003800000 */
.L_x_1461:
[----:B------:R-:W-:Y:S01]  /*4a90*/  UMOV UR4, 0xffffffff ;  /* 0xffffffff00047882 */ /* 0x000fe20000000000 */
[----:B0-----:R-:W-:Y:S02]  /*4aa0*/  IMAD.IADD R96, R95, 0x1, -R78 ;  /* 0x000000015f607824 */ /* 0x001fe400078e0a4e */
[----:B------:R-:W-:Y:S05]  /*4ab0*/  BRA.DIV UR4, `(.L_x_1463) ;  /* 0x0000018604147947 */ /* 0x000fea000b800000 */
[----:B------:R0:W2:Y:S04]  /*4ac0*/  SHFL.IDX PT, R98, R97, RZ, 0x1c1f ;  /* 0x001c1fff61627589 */ /* 0x0000a800000e0000 */
[----:B------:R0:W3:Y:S02]  /*4ad0*/  SHFL.IDX PT, R11, R94, RZ, 0x1c1f ;  /* 0x001c1fff5e0b7589 */ /* 0x0000e400000e0000 */
.L_x_1718:
        /* <DEDUP_REMOVED lines=8> */
[----:B------:R-:W-:-:S05]  /*4b60*/  LEA.HI.SX32 R13, R13, R70, 0x1c ;  /* 0x000000460d0d7211 */ /* 0x000fca00078fe2ff */
[----:B------:R-:W-:-:S05]  /*4b70*/  IMAD.SHL.U32 R99, R13, 0x8, RZ ;  /* 0x000000080d637824 */ /* 0x000fca00078e00ff */
[----:B------:R-:W-:-:S04]  /*4b80*/  LOP3.LUT R12, R66, 0x38, R99, 0xf8, !PT ;  /* 0x00000038420c7812 */ /* 0x000fc800078ef863 */
[----:B------:R-:W-:-:S05]  /*4b90*/  LOP3.LUT R12, R12, R63, RZ, 0x3c, !PT ;  /* 0x0000003f0c0c7212 */ /* 0x000fca00078e3cff */
[----:B----4-:R-:W-:Y:S02]  /*4ba0*/  IMAD R13, R14, 0x200, R12 ;  /* 0x000002000e0d7824 */ /* 0x010fe400078e020c */
[C---:B------:R-:W-:Y:S02]  /*4bb0*/  IMAD R12, R18.reuse, 0x1800, R4 ;  /* 0x00001800120c7824 */ /* 0x040fe400078e0204 */
[----:B------:R-:W-:Y:S02]  /*4bc0*/  IMAD R52, R18, 0x1800, R13 ;  /* 0x0000180012347824 */ /* 0x000fe400078e020d */
[--C-:B------:R-:W-:Y:S02]  /*4bd0*/  IMAD R12, R12, 0x2, R19.reuse ;  /* 0x000000020c0c7824 */ /* 0x100fe400078e0213 */
[----:B------:R-:W-:-:S04]  /*4be0*/  IMAD R52, R52, 0x2, R19 ;  /* 0x0000000234347824 */ /* 0x000fc800078e0213 */
[----:B------:R-:W4:Y:S04]  /*4bf0*/  LDS.128 R12, [R12+0x1c400] ;  /* 0x01c400000c0c7984 */ /* 0x000f280000000c00 */
[----:B------:R-:W0:Y:S01]  /*4c00*/  LDS.128 R52, [R52+0x1c400] ;  /* 0x01c4000034347984 */ /* 0x000e220000000c00 */
[----:B------:R-:W-:Y:S05]  /*4c10*/  @P2 BRA `(.L_x_1467) ;  /* 0x0000000400682947 */ /* 0x000fea0003800000 */
[----:B0-----:R-:W-:Y:S01]  /*4c20*/  IMAD.MOV.U32 R102, RZ, RZ, R53 ;  /* 0x000000ffff667224 */ /* 0x001fe200078e0035 */
[----:B------:R-:W-:Y:S01]  /*4c30*/  SHF.R.U64 R32, R32, 0x10, R33 ;  /* 0x0000001020207819 */ /* 0x000fe20000001221 */
[----:B----4-:R-:W-:Y:S01]  /*4c40*/  IMAD.MOV.U32 R53, RZ, RZ, R13 ;  /* 0x000000ffff357224 */ /* 0x010fe200078e000d */
[----:B------:R-:W-:Y:S01]  /*4c50*/  SHF.R.U64 R36, R36, 0x10, R37 ;  /* 0x0000001024247819 */ /* 0x000fe20000001225 */
[----:B------:R-:W-:Y:S01]  /*4c60*/  HADD2.F32 R103, -RZ, R103.H0_H0 ;  /* 0x20000067ff677230 */ /* 0x000fe20000004100 */
[----:B------:R-:W-:Y:S01]  /*4c70*/  SHF.R.U64 R38, R38, 0x10, R39 ;  /* 0x0000001026267819 */ /* 0x000fe20000001227 */
[----:B------:R-:W-:Y:S01]  /*4c80*/  HADD2.F32 R100, -RZ, R102.H0_H0 ;  /* 0x20000066ff647230 */ /* 0x000fe20000004100 */
[----:B------:R-:W-:Y:S01]  /*4c90*/  SHF.R.U64 R34, R34, 0x10, R35 ;  /* 0x0000001022227819 */ /* 0x000fe20000001223 */
[----:B------:R-:W-:Y:S02]  /*4ca0*/  HADD2.F32 R101, -RZ, R53.H0_H0 ;  /* 0x20000035ff657230 */ /* 0x000fe40000004100 */
[----:B------:R-:W-:-:S02]  /*4cb0*/  HADD2.F32 R13, -RZ, R104.H0_H0 ;  /* 0x20000068ff0d7230 */ /* 0x000fc40000004100 */
[CC--:B------:R-:W-:Y:S01]  /*4cc0*/  FMUL.FTZ R104, R100.reuse, R103.reuse ;  /* 0x0000006764687220 */ /* 0x0c0fe20000410000 */
[----:B------:R-:W-:Y:S02]  /*4cd0*/  HADD2.F32 R53, -RZ, R53.H1_H1 ;  /* 0x30000035ff357230 */ /* 0x000fe40000004100 */
[C---:B------:R-:W-:Y:S01]  /*4ce0*/  FMUL.FTZ R103, R101.reuse, R103 ;  /* 0x0000006765677220 */ /* 0x040fe20000410000 */
[----:B------:R-:W-:Y:S02]  /*4cf0*/  HADD2.F32 R36, -RZ, R36.H0_H0 ;  /* 0x20000024ff247230 */ /* 0x000fe40000004100 */
[-C--:B------:R-:W-:Y:S01]  /*4d00*/  FFMA.FTZ R101, R101, R13.reuse, -R104 ;  /* 0x0000000d65657223 */ /* 0x080fe20000010868 */
[----:B------:R-:W-:Y:S02]  /*4d10*/  HADD2.F32 R32, -RZ, R32.H0_H0 ;  /* 0x20000020ff207230 */ /* 0x000fe40000004100 */
[----:B------:R-:W-:Y:S01]  /*4d20*/  FFMA.FTZ R100, R100, R13, R103 ;  /* 0x0000000d64647223 */ /* 0x000fe20000010067 */
[----:B------:R-:W-:Y:S01]  /*4d30*/  SHF.R.U32.HI R103, RZ, 0x10, R37 ;  /* 0x00000010ff677819 */ /* 0x000fe20000011625 */
[----:B------:R-:W-:Y:S01]  /*4d40*/  HADD2.F32 R13, -RZ, R102.H1_H1 ;  /* 0x30000066ff0d7230 */ /* 0x000fe20000004100 */
[----:B------:R-:W-:Y:S01]  /*4d50*/  SHF.R.U32.HI R102, RZ, 0x10, R33 ;  /* 0x00000010ff667819 */ /* 0x000fe20000011621 */
[----:B------:R-:W-:-:S02]  /*4d60*/  IMAD.MOV.U32 R33, RZ, RZ, R55 ;  /* 0x000000ffff217224 */ /* 0x000fc400078e0037 */
[----:B------:R-:W-:Y:S02]  /*4d70*/  HADD2.F32 R103, -RZ, R103.H0_H0 ;  /* 0x20000067ff677230 */ /* 0x000fe40000004100 */
[----:B------:R-:W-:Y:S02]  /*4d80*/  HADD2.F32 R102, -RZ, R102.H0_H0 ;  /* 0x20000066ff667230 */ /* 0x000fe40000004100 */
[----:B------:R-:W-:Y:S02]  /*4d90*/  HADD2.F32 R37, -RZ, R33.H0_H0 ;  /* 0x20000021ff257230 */ /* 0x000fe40000004100 */
[-C--:B------:R-:W-:Y:S01]  /*4da0*/  FMUL.FTZ R104, R13, R103.reuse ;  /* 0x000000670d687220 */ /* 0x080fe20000410000 */
[C---:B------:R-:W-:Y:S01]  /*4db0*/  FMUL.FTZ R103, R53.reuse, R103 ;  /* 0x0000006735677220 */ /* 0x040fe20000410000 */
[--C-:B------:R-:W-:Y:S02]  /*4dc0*/  HADD2.F32 R55, -RZ, R105.reuse.H0_H0 ;  /* 0x20000069ff377230 */ /* 0x100fe40000004100 */
[-C--:B------:R-:W-:Y:S01]  /*4dd0*/  FFMA.FTZ R53, R53, R102.reuse, -R104 ;  /* 0x0000006635357223 */ /* 0x080fe20000010868 */
[----:B------:R-:W-:Y:S01]  /*4de0*/  FFMA.FTZ R13, R13, R102, R103 ;  /* 0x000000660d0d7223 */ /* 0x000fe20000010067 */
[----:B------:R-:W-:-:S02]  /*4df0*/  HADD2.F32 R103, -RZ, R105.H1_H1 ;  /* 0x30000069ff677230 */ /* 0x000fc40000004100 */
[----:B------:R-:W-:Y:S01]  /*4e00*/  HADD2.F32 R102, -RZ, R15.H0_H0 ;  /* 0x2000000fff667230 */ /* 0x000fe20000004100 */
[----:B------:R-:W-:Y:S01]  /*4e10*/  F2FP.F16.F32.PACK_AB R53, R53, R101 ;  /* 0x000000653535723e */ /* 0x000fe200000000ff */
[----:B------:R-:W-:Y:S02]  /*4e20*/  HADD2.F32 R105, -RZ, R111.H1_H1 ;  /* 0x3000006fff697230 */ /* 0x000fe40000004100 */
[----:B------:R-:W-:Y:S01]  /*4e30*/  FMUL.FTZ R104, R37, R103 ;  /* 0x0000006725687220 */ /* 0x000fe20000410000 */
[----:B------:R-:W-:Y:S01]  /*4e40*/  HADD2.F32 R38, -RZ, R38.H0_H0 ;  /* 0x20000026ff267230 */ /* 0x000fe20000004100 */
[----:B------:R-:W-:Y:S01]  /*4e50*/  F2FP.F16.F32.PACK_AB R100, R13, R100 ;  /* 0x000000640d64723e */ /* 0x000fe200000000ff */
[----:B------:R-:W-:Y:S02]  /*4e60*/  HADD2.F32 R34, -RZ, R34.H0_H0 ;  /* 0x20000022ff227230 */ /* 0x000fe40000004100 */
[C---:B------:R-:W-:Y:S01]  /*4e70*/  FFMA.FTZ R104, R102.reuse, R55, -R104 ;  /* 0x0000003766687223 */ /* 0x040fe20000010868 */
[----:B------:R-:W-:Y:S01]  /*4e80*/  FMUL.FTZ R102, R102, R103 ;  /* 0x0000006766667220 */ /* 0x000fe20000410000 */
[----:B------:R-:W-:Y:S01]  /*4e90*/  MOV R13, R53 ;  /* 0x00000035000d7202 */ /* 0x000fe20000000f00 */
[----:B------:R-:W-:-:S02]  /*4ea0*/  IMAD.MOV.U32 R53, RZ, RZ, R100 ;  /* 0x000000ffff357224 */ /* 0x000fc400078e0064 */
[----:B------:R-:W-:Y:S01]  /*4eb0*/  FFMA.FTZ R102, R37, R55, R102 ;  /* 0x0000003725667223 */ /* 0x000fe20000010066 */
[----:B------:R-:W-:Y:S01]  /*4ec0*/  SHF.R.U32.HI R37, RZ, 0x10, R39 ;  /* 0x00000010ff257819 */ /* 0x000fe20000011627 */
[----:B------:R-:W-:Y:S01]  /*4ed0*/  HADD2.F32 R39, -RZ, R33.H1_H1 ;  /* 0x30000021ff277230 */ /* 0x000fe20000004100 */
[----:B------:R-:W-:Y:S01]  /*4ee0*/  SHF.R.U32.HI R55, RZ, 0x10, R35 ;  /* 0x00000010ff377819 */ /* 0x000fe20000011623 */
[----:B------:R-:W-:Y:S02]  /*4ef0*/  HADD2.F32 R33, -RZ, R15.H1_H1 ;  /* 0x3000000fff217230 */ /* 0x000fe40000004100 */
[----:B------:R-:W-:Y:S02]  /*4f00*/  HADD2.F32 R37, -RZ, R37.H0_H0 ;  /* 0x20000025ff257230 */ /* 0x000fe40000004100 */
[----:B------:R-:W-:-:S03]  /*4f10*/  HADD2.F32 R15, -RZ, R55.H0_H0 ;  /* 0x20000037ff0f7230 */ /* 0x000fc60000004100 */
[-C--:B------:R-:W-:Y:S01]  /*4f20*/  FMUL.FTZ R55, R39, R37.reuse ;  /* 0x0000002527377220 */ /* 0x080fe20000410000 */
[----:B------:R-:W-:-:S03]  /*4f30*/  FMUL.FTZ R37, R33, R37 ;  /* 0x0000002521257220 */ /* 0x000fc60000410000 */
[-C--:B------:R-:W-:Y:S01]  /*4f40*/  FFMA.FTZ R33, R33, R15.reuse, -R55 ;  /* 0x0000000f21217223 */ /* 0x080fe20000010837 */
[----:B------:R-:W-:Y:S01]  /*4f50*/  FFMA.FTZ R15, R39, R15, R37 ;  /* 0x0000000f270f7223 */ /* 0x000fe20000010025 */
[----:B------:R-:W-:Y:S02]  /*4f60*/  HADD2.F32 R37, -RZ, R52.H0_H0 ;  /* 0x20000034ff257230 */ /* 0x000fe40000004100 */
[----:B------:R-:W-:Y:S01]  /*4f70*/  HADD2.F32 R55, -RZ, R12.H0_H0 ;  /* 0x2000000cff377230 */ /* 0x000fe20000004100 */
[----:B------:R-:W-:Y:S01]  /*4f80*/  F2FP.F16.F32.PACK_AB R33, R33, R104 ;  /* 0x000000682121723e */ /* 0x000fe200000000ff */
[----:B------:R-:W-:Y:S02]  /*4f90*/  HADD2.F32 R39, -RZ, R111.H0_H0 ;  /* 0x2000006fff277230 */ /* 0x000fe40000004100 */
[-C--:B------:R-:W-:Y:S01]  /*4fa0*/  FMUL.FTZ R103, R37, R105.reuse ;  /* 0x0000006925677220 */ /* 0x080fe20000410000 */
[----:B------:R-:W-:Y:S02]  /*4fb0*/  HADD2.F32 R52, -RZ, R52.H1_H1 ;  /* 0x30000034ff347230 */ /* 0x000fe40000004100 */
[----:B------:R-:W-:Y:S01]  /*4fc0*/  FMUL.FTZ R105, R55, R105 ;  /* 0x0000006937697220 */ /* 0x000fe20000410000 */
[----:B------:R-:W-:-:S02]  /*4fd0*/  HADD2.F32 R12, -RZ, R12.H1_H1 ;  /* 0x3000000cff0c7230 */ /* 0x000fc40000004100 */
[-C--:B------:R-:W-:Y:S01]  /*4fe0*/  FFMA.FTZ R103, R55, R39.reuse, -R103 ;  /* 0x0000002737677223 */ /* 0x080fe20000010867 */
[----:B------:R-:W-:Y:S02]  /*4ff0*/  HADD2.F32 R55, -RZ, R110.H1_H1 ;  /* 0x3000006eff377230 */ /* 0x000fe40000004100 */
[----:B------:R-:W-:Y:S01]  /*5000*/  FFMA.FTZ R105, R37, R39, R105 ;  /* 0x0000002725697223 */ /* 0x000fe20000010069 */
[-C--:B------:R-:W-:Y:S01]  /*5010*/  FMUL.FTZ R37, R52, R36.reuse ;  /* 0x0000002434257220 */ /* 0x080fe20000410000 */
[C---:B------:R-:W-:Y:S01]  /*5020*/  FMUL.FTZ R36, R12.reuse, R36 ;  /* 0x000000240c247220 */ /* 0x040fe20000410000 */
[----:B------:R-:W-:Y:S01]  /*5030*/  HADD2.F32 R39, -RZ, R14.H0_H0 ;  /* 0x2000000eff277230 */ /* 0x000fe20000004100 */
[----:B------:R-:W-:Y:S01]  /*5040*/  F2FP.F16.F32.PACK_AB R102, R15, R102 ;  /* 0x000000660f66723e */ /* 0x000fe200000000ff */
[-C--:B------:R-:W-:Y:S01]  /*5050*/  FFMA.FTZ R12, R12, R32.reuse, -R37 ;  /* 0x000000200c0c7223 */ /* 0x080fe20000010825 */
[----:B------:R-:W-:Y:S01]  /*5060*/  FFMA.FTZ R32, R52, R32, R36 ;  /* 0x0000002034207223 */ /* 0x000fe20000010024 */
[----:B------:R-:W-:-:S02]  /*5070*/  HADD2.F32 R36, -RZ, R54.H0_H0 ;  /* 0x20000036ff247230 */ /* 0x000fc40000004100 */
[----:B------:R-:W-:Y:S01]  /*5080*/  HADD2.F32 R54, -RZ, R54.H1_H1 ;  /* 0x30000036ff367230 */ /* 0x000fe20000004100 */
[----:B------:R-:W-:Y:S01]  /*5090*/  F2FP.F16.F32.PACK_AB R12, R12, R103 ;  /* 0x000000670c0c723e */ /* 0x000fe200000000ff */
[----:B------:R-:W-:Y:S02]  /*50a0*/  HADD2.F32 R14, -RZ, R14.H1_H1 ;  /* 0x3000000eff0e7230 */ /* 0x000fe40000004100 */
[-C--:B------:R-:W-:Y:S01]  /*50b0*/  FMUL.FTZ R52, R36, R55.reuse ;  /* 0x0000003724347220 */ /* 0x080fe20000410000 */
[----:B------:R-:W-:Y:S02]  /*50c0*/  HADD2.F32 R37, -RZ, R110.H0_H0 ;  /* 0x2000006eff257230 */ /* 0x000fe40000004100 */
[-C--:B------:R-:W-:Y:S01]  /*50d0*/  FMUL.FTZ R35, R54, R38.reuse ;  /* 0x0000002636237220 */ /* 0x080fe20000410000 */
[C---:B------:R-:W-:Y:S01]  /*50e0*/  FMUL.FTZ R55, R39.reuse, R55 ;  /* 0x0000003727377220 */ /* 0x040fe20000410000 */
[----:B------:R-:W-:Y:S01]  /*50f0*/  FMUL.FTZ R38, R14, R38 ;  /* 0x000000260e267220 */ /* 0x000fe20000410000 */
[----:B------:R-:W-:Y:S01]  /*5100*/  F2FP.F16.F32.PACK_AB R32, R32, R105 ;  /* 0x000000692020723e */ /* 0x000fe200000000ff */
[-C--:B------:R-:W-:Y:S01]  /*5110*/  FFMA.FTZ R52, R39, R37.reuse, -R52 ;  /* 0x0000002527347223 */ /* 0x080fe20000010834 */
[----:B------:R-:W-:Y:S01]  /*5120*/  FFMA.FTZ R55, R36, R37, R55 ;  /* 0x0000002524377223 */ /* 0x000fe20000010037 */
[-C--:B------:R-:W-:Y:S01]  /*5130*/  FFMA.FTZ R38, R54, R34.reuse, R38 ;  /* 0x0000002236267223 */ /* 0x080fe20000010026 */
[----:B------:R-:W-:Y:S01]  /*5140*/  FFMA.FTZ R35, R14, R34, -R35 ;  /* 0x000000220e237223 */ /* 0x000fe20000010823 */
[----:B------:R-:W-:-:S03]  /*5150*/  IMAD.MOV.U32 R15, RZ, RZ, R33 ;  /* 0x000000ffff0f7224 */ /* 0x000fc600078e0021 */
[----:B------:R-:W-:Y:S02]  /*5160*/  F2FP.F16.F32.PACK_AB R55, R38, R55 ;  /* 0x000000372637723e */ /* 0x000fe400000000ff */
[----:B------:R-:W-:Y:S01]  /*5170*/  F2FP.F16.F32.PACK_AB R35, R35, R52 ;  /* 0x000000342323723e */ /* 0x000fe200000000ff */
[----:B------:R-:W-:Y:S02]  /*5180*/  IMAD.MOV.U32 R52, RZ, RZ, R32 ;  /* 0x000000ffff347224 */ /* 0x000fe400078e0020 */
[----:B------:R-:W-:Y:S02]  /*5190*/  IMAD.MOV.U32 R54, RZ, RZ, R55 ;  /* 0x000000ffff367224 */ /* 0x000fe400078e0037 */
[----:B------:R-:W-:Y:S02]  /*51a0*/  IMAD.MOV.U32 R14, RZ, RZ, R35 ;  /* 0x000000ffff0e7224 */ /* 0x000fe400078e0023 */
[----:B------:R-:W-:-:S07]  /*51b0*/  IMAD.MOV.U32 R55, RZ, RZ, R102 ;  /* 0x000000ffff377224 */ /* 0x000fce00078e0066 */
.L_x_1467:
[----:B------:R-:W-:Y:S05]  /*51c0*/  BSYNC B2 ;  /* 0x0000000000027941 */ /* 0x000fea0003800000 */
.L_x_1466:
        /* <DEDUP_REMOVED lines=8> */
.L_x_1465:
[----:B------:R-:W-:Y:S05]  /*5250*/  BSYNC B1 ;  /* 0x0000000000017941 */ /* 0x000fea0003800000 */
.L_x_1464:
[----:B------:R-:W-:-:S03]  /*5260*/  UMOV UR4, 0xffffffff ;  /* 0xffffffff00047882 */ /* 0x000fc60000000000 */
[----:B------:R-:W-:Y:S05]  /*5270*/  BRA.DIV UR4, `(.L_x_1468) ;  /* 0x0000017e04707947 */ /* 0x000fea000b800000 */
[----:B0-----:R-:W0:Y:S04]  /*5280*/  SHFL.IDX PT, R97, R97, 0x1, 0x1c1f ;  /* 0x003c1f0061617f89 */ /* 0x001e2800000e0000 */
[----:B------:R-:W0:Y:S02]  /*5290*/  SHFL.IDX PT, R94, R94, 0x1, 0x1c1f ;  /* 0x003c1f005e5e7f89 */ /* 0x000e2400000e0000 */
.L_x_1722:
[----:B---3--:R-:W-:-:S04]  /*52a0*/  IADD3 R11, R200, 0x40, RZ ;  /* 0x00000040c80b7810 */ /* 0x008fc80007ffe0ff */
[----:B------:R-:W-:-:S13]  /*52b0*/  ISETP.GE.OR P4, PT, R11, R92, P1 ;  /* 0x0000005c0b00720c */ /* 0x000fda0000f86670 */
[----:B------:R-:W-:Y:S05]  /*52c0*/  @P4 BRA `(.L_x_1453) ;  /* 0x0000000800e84947 */ /* 0x000fea0003800000 */
[----:B----4-:R-:W3:Y:S01]  /*52d0*/  LDL R13, [R1+0x5c] ;  /* 0x00005c00010d7983 */ /* 0x010ee20000100800 */
[----:B------:R-:W-:Y:S01]  /*52e0*/  SEL R96, R78, R96, !P0 ;  /* 0x000000604e607207 */ /* 0x000fe20004000000 */
[C---:B------:R-:W-:Y:S01]  /*52f0*/  VIADD R14, R200.reuse, 0x40 ;  /* 0x00000040c80e7836 */ /* 0x040fe20000000000 */
        /* <DEDUP_REMOVED lines=15> */
[----:B---3--:R-:W-:Y:S02]  /*53f0*/  IMAD.IADD R13, R13, 0x1, R12 ;  /* 0x000000010d0d7824 */ /* 0x008fe400078e020c */
[C---:B------:R-:W-:Y:S02]  /*5400*/  IMAD R12, R18.reuse, 0x1800, R65 ;  /* 0x00001800120c7824 */ /* 0x040fe400078e0241 */
[----:B------:R-:W-:Y:S02]  /*5410*/  IMAD R32, R18, 0x1800, R13 ;  /* 0x0000180012207824 */ /* 0x000fe400078e020d */
[--C-:B------:R-:W-:Y:S02]  /*5420*/  IMAD R12, R12, 0x2, R19.reuse ;  /* 0x000000020c0c7824 */ /* 0x100fe400078e0213 */
[----:B------:R-:W-:-:S04]  /*5430*/  IMAD R32, R32, 0x2, R19 ;  /* 0x0000000220207824 */ /* 0x000fc800078e0213 */
[----:B------:R-:W0:Y:S04]  /*5440*/  LDS.128 R12, [R12+0x1c400] ;  /* 0x01c400000c0c7984 */ /* 0x000e280000000c00 */
[----:B------:R-:W3:Y:S01]  /*5450*/  LDS.128 R32, [R32+0x1c400] ;  /* 0x01c4000020207984 */ /* 0x000ee20000000c00 */
[----:B------:R-:W-:Y:S05]  /*5460*/  @P2 BRA `(.L_x_1470) ;  /* 0x0000000400542947 */ /* 0x000fea0003800000 */
[--C-:B------:R-:W-:Y:S01]  /*5470*/  SHF.R.U64 R38, R40, 0x10, R41.reuse ;  /* 0x0000001028267819 */ /* 0x100fe20000001229 */
[----:B------:R-:W-:Y:S01]  /*5480*/  HADD2.F32 R52, -RZ, R107.H1_H1 ;  /* 0x3000006bff347230 */ /* 0x000fe20000004100 */
[----:B------:R-:W-:Y:S01]  /*5490*/  SHF.R.U32.HI R40, RZ, 0x10, R41 ;  /* 0x00000010ff287819 */ /* 0x000fe20000011629 */
[----:B0-----:R-:W-:Y:S01]  /*54a0*/  HADD2.F32 R53, -RZ, R13.H0_H0 ;  /* 0x2000000dff357230 */ /* 0x001fe20000004100 */
[--C-:B------:R-:W-:Y:S01]  /*54b0*/  SHF.R.U64 R41, R42, 0x10, R43.reuse ;  /* 0x000000102a297819 */ /* 0x100fe2000000122b */
[----:B---3--:R-:W-:Y:S01]  /*54c0*/  HADD2.F32 R54, -RZ, R33.H1_H1 ;  /* 0x30000021ff367230 */ /* 0x008fe20000004100 */
[----:B------:R-:W-:Y:S01]  /*54d0*/  SHF.R.U32.HI R42, RZ, 0x10, R43 ;  /* 0x00000010ff2a7819 */ /* 0x000fe2000001162b */
[----:B------:R-:W-:Y:S01]  /*54e0*/  HADD2.F32 R13, -RZ, R13.H1_H1 ;  /* 0x3000000dff0d7230 */ /* 0x000fe20000004100 */
[----:B------:R-:W-:Y:S01]  /*54f0*/  SHF.R.U64 R39, R44, 0x10, R45 ;  /* 0x000000102c277819 */ /* 0x000fe2000000122d */
[----:B------:R-:W-:Y:S01]  /*5500*/  HADD2.F32 R40, -RZ, R40.H0_H0 ;  /* 0x20000028ff287230 */ /* 0x000fe20000004100 */
[----:B------:R-:W-:-:S02]  /*5510*/  SHF.R.U64 R43, R46, 0x10, R47 ;  /* 0x000000102e2b7819 */ /* 0x000fc4000000122f */
[----:B------:R-:W-:Y:S01]  /*5520*/  SHF.R.U32.HI R44, RZ, 0x10, R45 ;  /* 0x00000010ff2c7819 */ /* 0x000fe2000001162d */
[----:B------:R-:W-:Y:S01]  /*5530*/  HADD2.F32 R45, -RZ, R109.H1_H1 ;  /* 0x3000006dff2d7230 */ /* 0x000fe20000004100 */
[----:B------:R-:W-:Y:S01]  /*5540*/  SHF.R.U32.HI R46, RZ, 0x10, R47 ;  /* 0x00000010ff2e7819 */ /* 0x000fe2000001162f */
[----:B------:R-:W-:Y:S02]  /*5550*/  HADD2.F32 R47, -RZ, R33.H0_H0 ;  /* 0x20000021ff2f7230 */ /* 0x000fe40000004100 */
[----:B------:R-:W-:Y:S02]  /*5560*/  HADD2.F32 R44, -RZ, R44.H0_H0 ;  /* 0x2000002cff2c7230 */ /* 0x000fe40000004100 */
[----:B------:R-:W-:Y:S02]  /*5570*/  HADD2.F32 R46, -RZ, R46.H0_H0 ;  /* 0x2000002eff2e7230 */ /* 0x000fe40000004100 */
[-C--:B------:R-:W-:Y:S01]  /*5580*/  FMUL.FTZ R33, R47, R45.reuse ;  /* 0x0000002d2f217220 */ /* 0x080fe20000410000 */
[----:B------:R-:W-:Y:S01]  /*5590*/  FMUL.FTZ R45, R53, R45 ;  /* 0x0000002d352d7220 */ /* 0x000fe20000410000 */
[----:B------:R-:W-:-:S02]  /*55a0*/  HADD2.F32 R39, -RZ, R39.H0_H0 ;  /* 0x20000027ff277230 */ /* 0x000fc40000004100 */
[----:B------:R-:W-:Y:S01]  /*55b0*/  FFMA.FTZ R33, R53, R52, -R33 ;  /* 0x0000003435217223 */ /* 0x000fe20000010821 */
[C---:B------:R-:W-:Y:S01]  /*55c0*/  FMUL.FTZ R53, R54.reuse, R44 ;  /* 0x0000002c36357220 */ /* 0x040fe20000410000 */
[----:B------:R-:W-:Y:S01]  /*55d0*/  FFMA.FTZ R45, R47, R52, R45 ;  /* 0x000000342f2d7223 */ /* 0x000fe2000001002d */
[C---:B------:R-:W-:Y:S01]  /*55e0*/  FMUL.FTZ R44, R13.reuse, R44 ;  /* 0x0000002c0d2c7220 */ /* 0x040fe20000410000 */
[--C-:B------:R-:W-:Y:S02]  /*55f0*/  HADD2.F32 R47, -RZ, R35.reuse.H0_H0 ;  /* 0x20000023ff2f7230 */ /* 0x100fe40000004100 */
[-C--:B------:R-:W-:Y:S01]  /*5600*/  FFMA.FTZ R53, R13, R40.reuse, -R53 ;  /* 0x000000280d357223 */ /* 0x080fe20000010835 */
[----:B------:R-:W-:Y:S02]  /*5610*/  HADD2.F32 R52, -RZ, R35.H1_H1 ;  /* 0x30000023ff347230 */ /* 0x000fe40000004100 */
[----:B------:R-:W-:Y:S01]  /*5620*/  FFMA.FTZ R44, R54, R40, R44 ;  /* 0x00000028362c7223 */ /* 0x000fe2000001002c */
[----:B------:R-:W-:-:S02]  /*5630*/  HADD2.F32 R13, -RZ, R108.H1_H1 ;  /* 0x3000006cff0d7230 */ /* 0x000fc40000004100 */
[--C-:B------:R-:W-:Y:S01]  /*5640*/  HADD2.F32 R35, -RZ, R15.reuse.H0_H0 ;  /* 0x2000000fff237230 */ /* 0x100fe20000004100 */
[----:B------:R-:W-:Y:S01]  /*5650*/  F2FP.F16.F32.PACK_AB R33, R53, R33 ;  /* 0x000000213521723e */ /* 0x000fe200000000ff */
[----:B------:R-:W-:Y:S02]  /*5660*/  HADD2.F32 R54, -RZ, R42.H0_H0 ;  /* 0x2000002aff367230 */ /* 0x000fe40000004100 */
[-C--:B------:R-:W-:Y:S01]  /*5670*/  FMUL.FTZ R42, R47, R13.reuse ;  /* 0x0000000d2f2a7220 */ /* 0x080fe20000410000 */
[----:B------:R-:W-:Y:S02]  /*5680*/  HADD2.F32 R40, -RZ, R106.H1_H1 ;  /* 0x3000006aff287230 */ /* 0x000fe40000004100 */
[----:B------:R-:W-:Y:S01]  /*5690*/  FMUL.FTZ R55, R35, R13 ;  /* 0x0000000d23377220 */ /* 0x000fe20000410000 */
[----:B------:R-:W-:Y:S02]  /*56a0*/  HADD2.F32 R15, -RZ, R15.H1_H1 ;  /* 0x3000000fff0f7230 */ /* 0x000fe40000004100 */
[----:B------:R-:W-:Y:S01]  /*56b0*/  FMUL.FTZ R13, R52, R46 ;  /* 0x0000002e340d7220 */ /* 0x000fe20000410000 */
[----:B------:R-:W-:-:S02]  /*56c0*/  HADD2.F32 R43, -RZ, R43.H0_H0 ;  /* 0x2000002bff2b7230 */ /* 0x000fc40000004100 */
[-C--:B------:R-:W-:Y:S01]  /*56d0*/  FFMA.FTZ R42, R35, R40.reuse, -R42 ;  /* 0x00000028232a7223 */ /* 0x080fe2000001082a */
[----:B------:R-:W-:Y:S01]  /*56e0*/  FFMA.FTZ R55, R47, R40, R55 ;  /* 0x000000282f377223 */ /* 0x000fe20000010037 */
[C---:B------:R-:W-:Y:S01]  /*56f0*/  FMUL.FTZ R46, R15.reuse, R46 ;  /* 0x0000002e0f2e7220 */ /* 0x040fe20000410000 */
[-C--:B------:R-:W-:Y:S01]  /*5700*/  FFMA.FTZ R13, R15, R54.reuse, -R13 ;  /* 0x000000360f0d7223 */ /* 0x080fe2000001080d */
[----:B------:R-:W-:Y:S01]  /*5710*/  HADD2.F32 R15, -RZ, R109.H0_H0 ;  /* 0x2000006dff0f7230 */ /* 0x000fe20000004100 */
[----:B------:R-:W-:Y:S01]  /*5720*/  F2FP.F16.F32.PACK_AB R44, R44, R45 ;  /* 0x0000002d2c2c723e */ /* 0x000fe200000000ff */
[----:B------:R-:W-:Y:S02]  /*5730*/  HADD2.F32 R47, -RZ, R32.H0_H0 ;  /* 0x20000020ff2f7230 */ /* 0x000fe40000004100 */
[----:B------:R-:W-:Y:S01]  /*5740*/  FFMA.FTZ R46, R52, R54, R46 ;  /* 0x00000036342e7223 */ /* 0x000fe2000001002e */
[----:B------:R-:W-:Y:S01]  /*5750*/  HADD2.F32 R40, -RZ, R12.H0_H0 ;  /* 0x2000000cff287230 */ /* 0x000fe20000004100 */
[----:B------:R-:W-:Y:S01]  /*5760*/  F2FP.F16.F32.PACK_AB R42, R13, R42 ;  /* 0x0000002a0d2a723e */ /* 0x000fe200000000ff */
[----:B------:R-:W-:-:S02]  /*5770*/  HADD2.F32 R32, -RZ, R32.H1_H1 ;  /* 0x30000020ff207230 */ /* 0x000fc40000004100 */
[----:B------:R-:W-:Y:S02]  /*5780*/  HADD2.F32 R52, -RZ, R38.H0_H0 ;  /* 0x20000026ff347230 */ /* 0x000fe40000004100 */
[CC--:B------:R-:W-:Y:S01]  /*5790*/  FMUL.FTZ R38, R47.reuse, R15.reuse ;  /* 0x0000000f2f267220 */ /* 0x0c0fe20000410000 */
[----:B------:R-:W-:Y:S02]  /*57a0*/  HADD2.F32 R35, -RZ, R107.H0_H0 ;  /* 0x2000006bff237230 */ /* 0x000fe40000004100 */
[----:B------:R-:W-:Y:S01]  /*57b0*/  FMUL.FTZ R54, R40, R15 ;  /* 0x0000000f28367220 */ /* 0x000fe20000410000 */
[----:B------:R-:W-:Y:S02]  /*57c0*/  HADD2.F32 R12, -RZ, R12.H1_H1 ;  /* 0x3000000cff0c7230 */ /* 0x000fe40000004100 */
[----:B------:R-:W-:Y:S01]  /*57d0*/  FMUL.FTZ R15, R32, R39 ;  /* 0x00000027200f7220 */ /* 0x000fe20000410000 */
[----:B------:R-:W-:Y:S02]  /*57e0*/  IMAD.MOV.U32 R13, RZ, RZ, R33 ;  /* 0x000000ffff0d7224 */ /* 0x000fe400078e0021 */
[-C--:B------:R-:W-:Y:S01]  /*57f0*/  FFMA.FTZ R38, R40, R35.reuse, -R38 ;  /* 0x0000002328267223 */ /* 0x080fe20000010826 */
[----:B------:R-:W-:Y:S01]  /*5800*/  FFMA.FTZ R54, R47, R35, R54 ;  /* 0x000000232f367223 */ /* 0x000fe20000010036 */
[C---:B------:R-:W-:Y:S01]  /*5810*/  FMUL.FTZ R39, R12.reuse, R39 ;  /* 0x000000270c277220 */ /* 0x040fe20000410000 */
[----:B------:R-:W-:Y:S01]  /*5820*/  FFMA.FTZ R15, R12, R52, -R15 ;  /* 0x000000340c0f7223 */ /* 0x000fe2000001080f */
[----:B------:R-:W-:-:S02]  /*5830*/  HADD2.F32 R12, -RZ, R108.H0_H0 ;  /* 0x2000006cff0c7230 */ /* 0x000fc40000004100 */
[----:B------:R-:W-:Y:S02]  /*5840*/  HADD2.F32 R40, -RZ, R34.H0_H0 ;  /* 0x20000022ff287230 */ /* 0x000fe40000004100 */
[----:B------:R-:W-:Y:S01]  /*5850*/  FFMA.FTZ R39, R32, R52, R39 ;  /* 0x0000003420277223 */ /* 0x000fe20000010027 */
[----:B------:R-:W-:Y:S02]  /*5860*/  HADD2.F32 R35, -RZ, R14.H0_H0 ;  /* 0x2000000eff237230 */ /* 0x000fe40000004100 */
[----:B------:R-:W-:Y:S02]  /*5870*/  HADD2.F32 R34, -RZ, R34.H1_H1 ;  /* 0x30000022ff227230 */ /* 0x000fe40000004100 */
[----:B------:R-:W-:Y:S02]  /*5880*/  HADD2.F32 R14, -RZ, R14.H1_H1 ;  /* 0x3000000eff0e7230 */ /* 0x000fe40000004100 */
[----:B------:R-:W-:Y:S01]  /*5890*/  FMUL.FTZ R52, R35, R12 ;  /* 0x0000000c23347220 */ /* 0x000fe20000410000 */
[----:B------:R-:W-:-:S02]  /*58a0*/  HADD2.F32 R47, -RZ, R41.H0_H0 ;  /* 0x20000029ff2f7230 */ /* 0x000fc40000004100 */
[----:B------:R-:W-:Y:S01]  /*58b0*/  FMUL.FTZ R41, R40, R12 ;  /* 0x0000000c28297220 */ /* 0x000fe20000410000 */
[----:B------:R-:W-:Y:S02]  /*58c0*/  HADD2.F32 R32, -RZ, R106.H0_H0 ;  /* 0x2000006aff207230 */ /* 0x000fe40000004100 */
[-C--:B------:R-:W-:Y:S01]  /*58d0*/  FMUL.FTZ R12, R34, R43.reuse ;  /* 0x0000002b220c7220 */ /* 0x080fe20000410000 */
[C---:B------:R-:W-:Y:S01]  /*58e0*/  FMUL.FTZ R43, R14.reuse, R43 ;  /* 0x0000002b0e2b7220 */ /* 0x040fe20000410000 */
[----:B------:R-:W-:Y:S01]  /*58f0*/  F2FP.F16.F32.PACK_AB R39, R39, R54 ;  /* 0x000000362727723e */ /* 0x000fe200000000ff */
[----:B------:R-:W-:Y:S02]  /*5900*/  IMAD.MOV.U32 R33, RZ, RZ, R44 ;  /* 0x000000ffff217224 */ /* 0x000fe400078e002c */
[-C--:B------:R-:W-:Y:S01]  /*5910*/  FFMA.FTZ R41, R35, R32.reuse, -R41 ;  /* 0x0000002023297223 */ /* 0x080fe20000010829 */
[-C--:B------:R-:W-:Y:S01]  /*5920*/  FFMA.FTZ R12, R14, R47.reuse, -R12 ;  /* 0x0000002f0e0c7223 */ /* 0x080fe2000001080c */
[----:B------:R-:W-:Y:S01]  /*5930*/  FFMA.FTZ R52, R40, R32, R52 ;  /* 0x0000002028347223 */ /* 0x000fe20000010034 */
[----:B------:R-:W-:Y:S01]  /*5940*/  FFMA.FTZ R43, R34, R47, R43 ;  /* 0x0000002f222b7223 */ /* 0x000fe2000001002b */
[----:B------:R-:W-:Y:S01]  /*5950*/  F2FP.F16.F32.PACK_AB R32, R15, R38 ;  /* 0x000000260f20723e */ /* 0x000fe200000000ff */
[----:B------:R-:W-:Y:S01]  /*5960*/  IMAD.MOV.U32 R15, RZ, RZ, R42 ;  /* 0x000000ffff0f7224 */ /* 0x000fe200078e002a */
[----:B------:R-:W-:-:S02]  /*5970*/  F2FP.F16.F32.PACK_AB R14, R12, R41 ;  /* 0x000000290c0e723e */ /* 0x000fc400000000ff */
[----:B------:R-:W-:Y:S01]  /*5980*/  MOV R12, R32 ;  /* 0x00000020000c7202 */ /* 0x000fe20000000f00 */
[----:B------:R-:W-:Y:S01]  /*5990*/  IMAD.MOV.U32 R32, RZ, RZ, R39 ;  /* 0x000000ffff207224 */ /* 0x000fe200078e0027 */
[----:B------:R-:W-:Y:S02]  /*59a0*/  F2FP.F16.F32.PACK_AB R35, R46, R55 ;  /* 0x000000372e23723e */ /* 0x000fe400000000ff */
[----:B------:R-:W-:-:S07]  /*59b0*/  F2FP.F16.F32.PACK_AB R34, R43, R52 ;  /* 0x000000342b22723e */ /* 0x000fce00000000ff */
.L_x_1470:
[----:B------:R-:W-:Y:S05]  /*59c0*/  BSYNC B1 ;  /* 0x0000000000017941 */ /* 0x000fea0003800000 */
.L_x_1469:
[----:B------:R-:W-:Y:S01]  /*59d0*/  ISETP.GE.AND P2, PT, R11, R95, PT ;  /* 0x0000005f0b00720c */ /* 0x000fe20003f46270 */
[----:B0-----:R0:W-:Y:S02]  /*59e0*/  ST.E.128 desc[UR60][R36.64], R12 ;  /* 0x0000000c24007985 */ /* 0x0011e4000c101d3c */
[----:B0-----:R-:W-:Y:S02]  /*59f0*/  IMAD.MOV.U32 R12, RZ, RZ, R94 ;  /* 0x000000ffff0c7224 */ /* 0x001fe400078e005e */
[----:B------:R-:W-:-:S08]  /*5a00*/  IMAD.MOV.U32 R13, RZ, RZ, R97 ;  /* 0x000000ffff0d7224 */ /* 0x000fd000078e0061 */
[----:B------:R-:W-:Y:S05]  /*5a10*/  @P2 BRA `(.L_x_1453) ;  /* 0x0000000400142947 */ /* 0x000fea0003800000 */
[----:B------:R-:W-:-:S05]  /*5a20*/  IMAD.WIDE R12, R11, 0x2, R12 ;  /* 0x000000020b0c7825 */ /* 0x000fca00078e020c */
[----:B---3--:R0:W-:Y:S01]  /*5a30*/  ST.E.128 desc[UR60][R12.64], R32 ;  /* 0x000000200c007985 */ /* 0x0081e2000c101d3c */
[----:B------:R-:W-:Y:S05]  /*5a40*/  BRA `(.L_x_1453) ;  /* 0x0000000400087947 */ /* 0x000fea0003800000 */
.L_x_1434:
[----:B------:R-:W-:-:S13]  /*5a50*/  ISETP.NE.AND P3, PT, R206, 0x3, PT ;  /* 0x00000003ce00780c */ /* 0x000fda0003f65270 */
[----:B------:R-:W-:Y:S05]  /*5a60*/  @!P3 BRA `(.L_x_1471) ;  /* 0x000000000004b947 */ /* 0x000fea0003800000 */
[----:B------:R-:W-:Y:S01]  /*5a70*/  BPT.TRAP 0x1 ;  /* 0x000000040000795c */ /* 0x000fe20000300000 */
.L_x_1471:
[----:B------:R-:W-:Y:S01]  /*5a80*/  IMAD R0, R18, 0x8, R19 ;  /* 0x0000000812007824 */ /* 0x000fe200078e0213 */
[----:B------:R-:W-:Y:S01]  /*5a90*/  SHF.L.U32 R93, R204, 0x1f, RZ ;  /* 0x0000001fcc5d7819 */ /* 0x000fe200000006ff */
[----:B------:R-:W-:Y:S01]  /*5aa0*/  BSSY B1, `(.L_x_1472) ;  /* 0x0000004000017945 */ /* 0x000fe20003800000 */
[----:B------:R-:W-:Y:S02]  /*5ab0*/  SHF.R.S32.HI R90, RZ, 0x1f, R89 ;  /* 0x0000001fff5a7819 */ /* 0x000fe40000011459 */
[----:B------:R-:W1:Y:S02]  /*5ac0*/  SYNCS.PHASECHK.TRANS64.TRYWAIT P2, [R0+URZ+0x32490], R93 ;  /* 0x0324905d000075a7 */ /* 0x000e64000804017f */
[----:B-1----:R-:W-:Y:S05]  /*5ad0*/  @!P2 BRA `(.L_x_1473) ;  /* 0x0000017400a4a947 */ /* 0x002fea0003800000 */
.L_x_1723:
[----:B------:R-:W-:Y:S05]  /*5ae0*/  BSYNC B1 ;  /* 0x0000000000017941 */ /* 0x000fea0003800000 */
.L_x_1472:
        /* <DEDUP_REMOVED lines=14> */
[----:B------:R-:W-:Y:S01]  /*5bd0*/  IMAD.IADD R38, R92, 0x1, -R200 ;  /* 0x000000015c267824 */ /* 0x000fe200078e0ac8 */
[----:B------:R-:W-:-:S03]  /*5be0*/  IADD3 R13, R13, R15, RZ ;  /* 0x0000000f0d0d7210 */ /* 0x000fc60007ffe0ff */
        /* <DEDUP_REMOVED lines=9> */
.L_x_1727:
[----:B------:R-:W-:Y:S04]  /*5c80*/  BSSY B1, `(.L_x_1475) ;  /* 0x000000d000017945 */ /* 0x000fe80003800000 */
[----:B------:R-:W-:Y:S05]  /*5c90*/  @!P2 BRA `(.L_x_1476) ;  /* 0x00000000002ca947 */ /* 0x000fea0003800000 */
[----:B------:R-:W-:Y:S02]  /*5ca0*/  ULDC UR4, c[0x0][0x2f4] ;  /* 0x0000bd0000047ab9 */ /* 0x000fe40000000800 */
[----:B------:R-:W-:-:S13]  /*5cb0*/  ISETP.GE.AND P2, PT, R16, UR4, PT ;  /* 0x0000000410007c0c */ /* 0x000fda000bf46270 */
[----:B---3--:R-:W-:-:S04]  /*5cc0*/  @!P2 LEA R34, P4, R16, R14, 0x1 ;  /* 0x0000000e1022a211 */ /* 0x008fc800078808ff */
[----:B--2---:R-:W-:Y:S02]  /*5cd0*/  @!P2 LEA.HI.X R35, R16, R33, R17, 0x1, P4 ;  /* 0x000000211023a211 */ /* 0x004fe400020f0c11 */
[----:B------:R-:W-:-:S13]  /*5ce0*/  ISETP.GE.AND P4, PT, R2, UR4, PT ;  /* 0x0000000402007c0c */ /* 0x000fda000bf86270 */
[C---:B------:R-:W-:Y:S02]  /*5cf0*/  @!P4 LEA R32, P5, R2.reuse, R14, 0x1 ;  /* 0x0000000e0220c211 */ /* 0x040fe400078a08ff */
[----:B------:R-:W2:Y:S02]  /*5d00*/  @!P2 LDS.128 R12, [R98] ;  /* 0x00000000620ca984 */ /* 0x000ea40000000c00 */
[----:B------:R-:W-:Y:S02]  /*5d10*/  @!P4 LEA.HI.X R33, R2, R33, R203, 0x1, P5 ;  /* 0x000000210221c211 */ /* 0x000fe400028f0ccb */
[----:B--2---:R-:W-:Y:S04]  /*5d20*/  @!P2 ST.E.128 desc[UR60][R34.64], R12 ;  /* 0x0000000c2200a985 */ /* 0x004fe8000c101d3c */
[----:B------:R-:W2:Y:S04]  /*5d30*/  @!P4 LDS.128 R12, [R96] ;  /* 0x00000000600cc984 */ /* 0x000ea80000000c00 */
[----:B--2---:R4:W-:Y:S02]  /*5d40*/  @!P4 ST.E.128 desc[UR60][R32.64], R12 ;  /* 0x0000000c2000c985 */ /* 0x0049e4000c101d3c */
.L_x_1476:
[----:B------:R-:W-:Y:S05]  /*5d50*/  BSYNC B1 ;  /* 0x0000000000017941 */ /* 0x000fea0003800000 */
.L_x_1475:
[----:B------:R-:W-:-:S03]  /*5d60*/  UMOV UR4, 0xffffffff ;  /* 0xffffffff00047882 */ /* 0x000fc60000000000 */
[----:B------:R-:W-:Y:S05]  /*5d70*/  BRA.DIV UR4, `(.L_x_1477) ;  /* 0x0000017604587947 */ /* 0x000fea000b800000 */
[----:B--2-4-:R2:W4:Y:S04]  /*5d80*/  SHFL.IDX PT, R33, R37, 0x1, 0x1c1f ;  /* 0x003c1f0025217f89 */ /* 0x01452800000e0000 */
[----:B---3--:R2:W3:Y:S02]  /*5d90*/  SHFL.IDX PT, R14, R36, 0x1, 0x1c1f ;  /* 0x003c1f00240e7f89 */ /* 0x0084e400000e0000 */
.L_x_1731:
[----:B------:R-:W-:-:S13]  /*5da0*/  ISETP.GE.AND P2, PT, R38, 0x41, PT ;  /* 0x000000412600780c */ /* 0x000fda0003f46270 */
[----:B------:R-:W-:Y:S05]  /*5db0*/  @!P2 BRA `(.L_x_1453) ;  /* 0x00000000002ca947 */ /* 0x000fea0003800000 */
[----:B------:R-:W-:Y:S02]  /*5dc0*/  ULDC UR4, c[0x0][0x2f4] ;  /* 0x0000bd0000047ab9 */ /* 0x000fe40000000800 */
[----:B------:R-:W-:-:S13]  /*5dd0*/  ISETP.GE.AND P2, PT, R16, UR4, PT ;  /* 0x0000000410007c0c */ /* 0x000fda000bf46270 */
[----:B---3--:R-:W-:-:S04]  /*5de0*/  @!P2 LEA R34, P4, R16, R14, 0x1 ;  /* 0x0000000e1022a211 */ /* 0x008fc800078808ff */
[----:B----4-:R-:W-:Y:S02]  /*5df0*/  @!P2 LEA.HI.X R35, R16, R33, R17, 0x1, P4 ;  /* 0x000000211023a211 */ /* 0x010fe400020f0c11 */
[----:B------:R-:W-:-:S13]  /*5e00*/  ISETP.GE.AND P4, PT, R2, UR4, PT ;  /* 0x0000000402007c0c */ /* 0x000fda000bf86270 */
[C---:B------:R-:W-:Y:S02]  /*5e10*/  @!P4 LEA R32, P5, R2.reuse, R14, 0x1 ;  /* 0x0000000e0220c211 */ /* 0x040fe400078a08ff */
[----:B------:R-:W3:Y:S02]  /*5e20*/  @!P2 LDS.128 R12, [R98+0x2000] ;  /* 0x00200000620ca984 */ /* 0x000ee40000000c00 */
[----:B------:R-:W-:Y:S02]  /*5e30*/  @!P4 LEA.HI.X R33, R2, R33, R203, 0x1, P5 ;  /* 0x000000210221c211 */ /* 0x000fe400028f0ccb */
[----:B---3--:R-:W-:Y:S04]  /*5e40*/  @!P2 ST.E.128 desc[UR60][R34.64], R12 ;  /* 0x0000000c2200a985 */ /* 0x008fe8000c101d3c */
[----:B------:R-:W3:Y:S04]  /*5e50*/  @!P4 LDS.128 R12, [R96+0x2000] ;  /* 0x00200000600cc984 */ /* 0x000ee80000000c00 */
[----:B---3--:R3:W-:Y:S02]  /*5e60*/  @!P4 ST.E.128 desc[UR60][R32.64], R12 ;  /* 0x0000000c2000c985 */ /* 0x0087e4000c101d3c */
.L_x_1453:
[----:B------:R-:W-:Y:S05]  /*5e70*/  BSYNC B0 ;  /* 0x0000000000007941 */ /* 0x000fea0003800000 */
.L_x_1433:
[----:B---3--:R-:W3:Y:S01]  /*5e80*/  S2R R11, SR_TID.X ;  /* 0x00000000000b7919 */ /* 0x008ee20000002100 */
[----:B------:R-:W-:Y:S01]  /*5e90*/  @!PT LDS RZ, [RZ] ;  /* 0x00000000fffff984 */ /* 0x000fe20000000800 */
[----:B------:R-:W-:Y:S01]  /*5ea0*/  @!PT LDS RZ, [RZ] ;  /* 0x00000000fffff984 */ /* 0x000fe20000000800 */
[----:B------:R-:W-:Y:S01]  /*5eb0*/  @!PT LDS RZ, [RZ] ;  /* 0x00000000fffff984 */ /* 0x000fe20000000800 */
[----:B------:R-:W-:Y:S01]  /*5ec0*/  @!PT LDS RZ, [RZ] ;  /* 0x00000000fffff984 */ /* 0x000fe20000000800 */
[----:B------:R5:W-:Y:S06]  /*5ed0*/  MEMBAR.ALL.CTA ;  /* 0x0000000000007992 */ /* 0x000bec0000008000 */
[----:B-----5:R-:W5:Y:S01]  /*5ee0*/  FENCE.VIEW.ASYNC.S ;  /* 0x00000000000073c6 */ /* 0x020f620000000000 */
[----:B------:R-:W-:Y:S05]  /*5ef0*/  WARPSYNC.ALL ;  /* 0x0000000000007948 */ /* 0x000fea0003800000 */
[----:B------:R-:W-:Y:S01]  /*5f00*/  BSSY B0, `(.L_x_1478) ;  /* 0x0000009000007945 */ /* 0x000fe20003800000 */
[----:B---3--:R-:W-:Y:S01]  /*5f10*/  LOP3.LUT R11, R11, 0x7f, RZ, 0xc0, !PT ;  /* 0x0000007f0b0b7812 */ /* 0x008fe200078ec0ff */
[----:B-----5:R3:W-:Y:S03]  /*5f20*/  BAR.SYNC.DEFER_BLOCKING R87, 0x80 ;  /* 0x000200570000751d */ /* 0x0207e60000010000 */
[----:B------:R-:W-:-:S13]  /*5f30*/  ISETP.NE.AND P2, PT, R11, RZ, PT ;  /* 0x000000ff0b00720c */ /* 0x000fda0003f45270 */
[----:B------:R-:W-:-:S05]  /*5f40*/  @!P2 VIADD R11, R0, 0x324a0 ;  /* 0x000324a0000ba836 */ /* 0x000fca0000000000 */
[----:B------:R-:W-:-:S04]  /*5f50*/  @!P2 PRMT R11, RZ, 0x654, R11 ;  /* 0x00000654ff0ba816 */ /* 0x000fc8000000000b */
[----:B------:R3:W-:Y:S01]  /*5f60*/  @!P2 SYNCS.ARRIVE.TRANS64.RED.A1T0 RZ, [R11+URZ], RZ ;  /* 0x000000ff0bffa9a7 */ /* 0x0007e2000810043f */
[----:B------:R-:W-:Y:S05]  /*5f70*/  @!P3 BRA `(.L_x_1479) ;  /* 0x000000000004b947 */ /* 0x000fea0003800000 */
[----:B------:R-:W-:Y:S01]  /*5f80*/  BPT.TRAP 0x1 ;  /* 0x000000040000795c */ /* 0x000fe20000300000 */
.L_x_1479:
[----:B------:R-:W-:Y:S05]  /*5f90*/  BSYNC B0 ;  /* 0x0000000000007941 */ /* 0x000fea0003800000 */
.L_x_1478:
[----:B------:R-:W5:Y:S01]  /*5fa0*/  SYNCS.PHASECHK.TRANS64.TRYWAIT P3, [R0+URZ+0x324b0], R93 ;  /* 0x0324b05d000075a7 */ /* 0x000f62000806017f */
[----:B------:R-:W-:Y:S04]  /*5fb0*/  BSSY B0, `(.L_x_1480) ;  /* 0x0000002000007945 */ /* 0x000fe80003800000 */
[----:B-----5:R-:W-:Y:S05]  /*5fc0*/  @!P3 BRA `(.L_x_1481) ;  /* 0x00000174000cb947 */ /* 0x020fea0003800000 */
.L_x_1732:
[----:B------:R-:W-:Y:S05]  /*5fd0*/  BSYNC B0 ;  /* 0x0000000000007941 */ /* 0x000fea0003800000 */
.L_x_1480:
[----:B------:R-:W-:Y:S01]  /*5fe0*/  ULDC.64 UR4, c[0x0][0x328] ;  /* 0x0000ca0000047ab9 */ /* 0x000fe20000000a00 */
[----:B------:R-:W-:Y:S01]  /*5ff0*/  ULDC.64 UR6, c[0x0][0x318] ;  /* 0x0000c60000067ab9 */ /* 0x000fe20000000a00 */
[----:B------:R-:W-:Y:S01]  /*6000*/  IMAD R90, R90, UR4, RZ ;  /* 0x000000045a5a7c24 */ /* 0x000fe2000f8e02ff */
[----:B------:R-:W-:Y:S01]  /*6010*/  BSSY B0, `(.L_x_1482) ;  /* 0x0000040000007945 */ /* 0x000fe20003800000 */
[----:B0---4-:R-:W-:-:S04]  /*6020*/  IMAD.WIDE.U32 R12, R89, UR4, RZ ;  /* 0x00000004590c7c25 */ /* 0x011fc8000f8e00ff */
        /* <DEDUP_REMOVED lines=11> */
[----:B---3--:R-:W-:Y:S01]  /*60e0*/  IMAD R11, R201, UR5, R13 ;  /* 0x00000005c90b7c24 */ /* 0x008fe2000f8e020d */
[----:B------:R-:W-:-:S04]  /*60f0*/  LEA R39, P3, R12, UR6, 0x1 ;  /* 0x000000060c277c11 */ /* 0x000fc8000f8608ff */
[----:B------:R-:W-:Y:S01]  /*6100*/  LEA.HI.X R40, R12, UR7, R11, 0x1, P3 ;  /* 0x000000070c287c11 */ /* 0x000fe200098f0c0b */
[----:B------:R-:W-:Y:S01]  /*6110*/  IMAD.IADD R12, R64, 0x1, R38 ;  /* 0x00000001400c7824 */ /* 0x000fe200078e0226 */
[----:B------:R-:W-:Y:S01]  /*6120*/  ISETP.GE.AND P3, PT, R92, 0x1, PT ;  /* 0x000000015c00780c */ /* 0x000fe20003f66270 */
[----:B------:R0:W3:Y:S01]  /*6130*/  SHFL.IDX PT, R42, R39, RZ, 0x1c1f ;  /* 0x001c1fff272a7589 */ /* 0x0000e200000e0000 */
[--C-:B------:R-:W-:Y:S02]  /*6140*/  IMAD R38, R38, 0x2, R25.reuse ;  /* 0x0000000226267824 */ /* 0x100fe400078e0219 */
[----:B------:R-:W-:Y:S01]  /*6150*/  IMAD R11, R12, 0x2, R25 ;  /* 0x000000020c0b7824 */ /* 0x000fe200078e0219 */
[----:B------:R0:W4:Y:S08]  /*6160*/  SHFL.IDX PT, R41, R40, RZ, 0x1c1f ;  /* 0x001c1fff28297589 */ /* 0x00013000000e0000 */
[----:B0-----:R-:W-:Y:S05]  /*6170*/  @!P3 BRA `(.L_x_1483) ;  /* 0x0000000000a4b947 */ /* 0x001fea0003800000 */
[----:B------:R-:W-:Y:S02]  /*6180*/  ISETP.NE.AND P5, PT, R62, RZ, PT ;  /* 0x000000ff3e00720c */ /* 0x000fe40003fa5270 */
[----:B------:R-:W-:Y:S02]  /*6190*/  ISETP.NE.AND P4, PT, R29, RZ, PT ;  /* 0x000000ff1d00720c */ /* 0x000fe40003f85270 */
[----:B------:R-:W-:-:S09]  /*61a0*/  PRMT R43, R83, 0x8880, RZ ;  /* 0x00008880532b7816 */ /* 0x000fd200000000ff */
[----:B------:R-:W0:Y:S01]  /*61b0*/  @P5 LDS.128 R12, [R38] ;  /* 0x00000000260c5984 */ /* 0x000e220000000c00 */
[----:B--23--:R-:W-:-:S04]  /*61c0*/  @P5 LEA R36, P3, R16, R42, 0x1 ;  /* 0x0000002a10245211 */ /* 0x00cfc800078608ff */
[----:B----4-:R-:W-:Y:S02]  /*61d0*/  @P5 LEA.HI.X R37, R16, R41, R17, 0x1, P3 ;  /* 0x0000002910255211 */ /* 0x010fe400018f0c11 */
[----:B------:R-:W-:-:S04]  /*61e0*/  @P4 LEA R34, P3, R2, R42, 0x1 ;  /* 0x0000002a02224211 */ /* 0x000fc800078608ff */
[----:B------:R-:W-:Y:S02]  /*61f0*/  @P4 LEA.HI.X R35, R2, R41, R203, 0x1, P3 ;  /* 0x0000002902234211 */ /* 0x000fe400018f0ccb */
[----:B------:R-:W-:-:S13]  /*6200*/  ISETP.NE.AND P3, PT, R10, RZ, PT ;  /* 0x000000ff0a00720c */ /* 0x000fda0003f65270 */
[----:B------:R-:W-:-:S04]  /*6210*/  @P3 LEA R32, P6, R211, R42, 0x1 ;  /* 0x0000002ad3203211 */ /* 0x000fc800078c08ff */
[----:B------:R-:W-:Y:S01]  /*6220*/  @P3 LEA.HI.X R33, R211, R41, R226, 0x1, P6 ;  /* 0x00000029d3213211 */ /* 0x000fe200030f0ce2 */
[----:B0-----:R0:W-:Y:S01]  /*6230*/  @P5 ST.E.128 desc[UR60][R36.64], R12 ;  /* 0x0000000c24005985 */ /* 0x0011e2000c101d3c */
        /* <DEDUP_REMOVED lines=29> */
.L_x_1483:
[----:B------:R-:W-:Y:S05]  /*6410*/  BSYNC B0 ;  /* 0x0000000000007941 */ /* 0x000fea0003800000 */
.L_x_1482:
[----:B------:R-:W-:Y:S01]  /*6420*/  ISETP.GE.AND P3, PT, R92, 0x41, PT ;  /* 0x000000415c00780c */ /* 0x000fe20003f66270 */
[----:B------:R-:W0:Y:S01]  /*6430*/  SHFL.IDX PT, R40, R40, 0x1, 0x1c1f ;  /* 0x003c1f0028287f89 */ /* 0x000e2200000e0000 */
[----:B------:R-:W-:Y:S03]  /*6440*/  BSSY B0, `(.L_x_1484) ;  /* 0x000002c000007945 */ /* 0x000fe60003800000 */
[----:B------:R-:W0:Y:S08]  /*6450*/  SHFL.IDX PT, R39, R39, 0x1, 0x1c1f ;  /* 0x003c1f0027277f89 */ /* 0x000e3000000e0000 */
[----:B------:R-:W-:Y:S05]  /*6460*/  @!P3 BRA `(.L_x_1485) ;  /* 0x0000000000a4b947 */ /* 0x000fea0003800000 */
[----:B------:R-:W-:Y:S02]  /*6470*/  ISETP.NE.AND P5, PT, R62, RZ, PT ;  /* 0x000000ff3e00720c */ /* 0x000fe40003fa5270 */
[----:B------:R-:W-:Y:S02]  /*6480*/  ISETP.NE.AND P4, PT, R29, RZ, PT ;  /* 0x000000ff1d00720c */ /* 0x000fe40003f85270 */
[----:B----4-:R-:W-:-:S09]  /*6490*/  PRMT R41, R83, 0x8880, RZ ;  /* 0x0000888053297816 */ /* 0x010fd200000000ff */
[----:B0-----:R-:W0:Y:S01]  /*64a0*/  @P5 LDS.128 R12, [R38+0x2000] ;  /* 0x00200000260c5984 */ /* 0x001e220000000c00 */
[----:B--2---:R-:W-:-:S04]  /*64b0*/  @P5 LEA R36, P3, R16, R39, 0x1 ;  /* 0x0000002710245211 */ /* 0x004fc800078608ff */
[----:B------:R-:W-:Y:S02]  /*64c0*/  @P5 LEA.HI.X R37, R16, R40, R17, 0x1, P3 ;  /* 0x0000002810255211 */ /* 0x000fe400018f0c11 */
[----:B------:R-:W-:-:S04]  /*64d0*/  @P4 LEA R34, P3, R2, R39, 0x1 ;  /* 0x0000002702224211 */ /* 0x000fc800078608ff */
[----:B------:R-:W-:Y:S02]  /*64e0*/  @P4 LEA.HI.X R35, R2, R40, R203, 0x1, P3 ;  /* 0x0000002802234211 */ /* 0x000fe400018f0ccb */
[----:B------:R-:W-:-:S13]  /*64f0*/  ISETP.NE.AND P3, PT, R10, RZ, PT ;  /* 0x000000ff0a00720c */ /* 0x000fda0003f65270 */
[----:B------:R-:W-:-:S04]  /*6500*/  @P3 LEA R32, P6, R211, R39, 0x1 ;  /* 0x00000027d3203211 */ /* 0x000fc800078c08ff */
[----:B------:R-:W-:Y:S01]  /*6510*/  @P3 LEA.HI.X R33, R211, R40, R226, 0x1, P6 ;  /* 0x00000028d3213211 */ /* 0x000fe200030f0ce2 */
[----:B0-----:R0:W-:Y:S01]  /*6520*/  @P5 ST.E.128 desc[UR60][R36.64], R12 ;  /* 0x0000000c24005985 */ /* 0x0011e2000c101d3c */
        /* <DEDUP_REMOVED lines=29> */
.L_x_1485:
[----:B------:R-:W-:Y:S05]  /*6700*/  BSYNC B0 ;  /* 0x0000000000007941 */ /* 0x000fea0003800000 */
.L_x_1484:
[----:B------:R-:W5:Y:S01]  /*6710*/  LDL R11, [R1] ;  /* 0x00000000010b7983 */ /* 0x000f620000100800 */
[----:B-1----:R-:W-:Y:S01]  /*6720*/  @!P2 IADD3 R0, R0, 0x324c0, RZ ;  /* 0x000324c00000a810 */ /* 0x002fe20007ffe0ff */
[----:B------:R-:W-:Y:S01]  /*6730*/  VIADD R18, R18, 0x1 ;  /* 0x0000000112127836 */ /* 0x000fe20000000000 */
[----:B------:R-:W-:Y:S01]  /*6740*/  @!PT LDS RZ, [RZ] ;  /* 0x00000000fffff984 */ /* 0x000fe20000000800 */
[----:B------:R-:W-:Y:S01]  /*6750*/  @!PT LDS RZ, [RZ] ;  /* 0x00000000fffff984 */ /* 0x000fe20000000800 */
[----:B------:R-:W-:Y:S01]  /*6760*/  @!PT LDS RZ, [RZ] ;  /* 0x00000000fffff984 */ /* 0x000fe20000000800 */
[----:B------:R-:W-:Y:S01]  /*6770*/  @!PT LDS RZ, [RZ] ;  /* 0x00000000fffff984 */ /* 0x000fe20000000800 */
[----:B------:R1:W-:Y:S06]  /*6780*/  MEMBAR.ALL.CTA ;  /* 0x0000000000007992 */ /* 0x0003ec0000008000 */
[----:B-1----:R-:W1:Y:S01]  /*6790*/  FENCE.VIEW.ASYNC.S ;  /* 0x00000000000073c6 */ /* 0x002e620000000000 */
[----:B------:R-:W-:Y:S01]  /*67a0*/  @!P2 PRMT R0, RZ, 0x654, R0 ;  /* 0x00000654ff00a816 */ /* 0x000fe20000000000 */
[----:B-1----:R1:W-:Y:S06]  /*67b0*/  BAR.SYNC.DEFER_BLOCKING R87, 0x80 ;  /* 0x000200570000751d */ /* 0x0023ec0000010000 */
[----:B------:R1:W-:Y:S01]  /*67c0*/  @!P2 SYNCS.ARRIVE.TRANS64.RED.A1T0 RZ, [R0+URZ], RZ ;  /* 0x000000ff00ffa9a7 */ /* 0x0003e2000810043f */
[----:B------:R-:W-:-:S04]  /*67d0*/  ISETP.NE.AND P2, PT, R18, 0x2, PT ;  /* 0x000000021200780c */ /* 0x000fc80003f45270 */
[----:B------:R-:W-:Y:S02]  /*67e0*/  SEL R18, R18, RZ, P2 ;  /* 0x000000ff12127207 */ /* 0x000fe40001000000 */
[----:B-----5:R-:W-:Y:S02]  /*67f0*/  LOP3.LUT P3, RZ, R11, 0x2, RZ, 0xc0, !PT ;  /* 0x000000020bff7812 */ /* 0x020fe4000786c0ff */
[----:B------:R-:W-:-:S04]  /*6800*/  SEL R11, RZ, 0x1, P2 ;  /* 0x00000001ff0b7807 */ /* 0x000fc80001000000 */
[----:B------:R-:W-:-:S07]  /*6810*/  LOP3.LUT R204, R204, R11, RZ, 0x3c, !PT ;  /* 0x0000000bcccc7212 */ /* 0x000fce00078e3cff */
[----:B-1----:R-:W-:Y:S05]  /*6820*/  @P3 BRA `(.L_x_1486) ;  /* 0xffffffc400503947 */ /* 0x002fea000383ffff */
[----:B0-----:R-:W0:Y:S01]  /*6830*/  S2R R12, SR_TID.X ;  /* 0x00000000000c7919 */ /* 0x001e220000002100 */
[----:B------:R-:W-:Y:S02]  /*6840*/  PLOP3.LUT P0, PT, PT, PT, PT, 0x8, 0x0 ;  /* 0x000000000000781c */ /* 0x000fe40003f0e170 */
[----:B0-----:R-:W-:-:S04]  /*6850*/  SHF.R.U32.HI R12, RZ, 0x7, R12 ;  /* 0x00000007ff0c7819 */ /* 0x001fc8000001160c */
[----:B------:R-:W-:-:S13]  /*6860*/  ISETP.NE.AND P3, PT, R12, 0x1, PT ;  /* 0x000000010c00780c */ /* 0x000fda0003f65270 */
[----:B------:R-:W-:Y:S05]  /*6870*/  @!P3 WARPSYNC.ALL ;  /* 0x000000000000b948 */ /* 0x000fea0003800000 */
[----:B------:R-:W-:Y:S06]  /*6880*/  @!P3 BAR.ARV 0x9, 0x100 ;  /* 0x024400000000bb1d */ /* 0x000fec0000002000 */
.L_x_1428:
[----:B------:R-:W-:Y:S01]  /*6890*/  IMAD.MOV.U32 R3, RZ, RZ, RZ ;  /* 0x000000ffff037224 */ /* 0x000fe200078e00ff */
[----:B------:R-:W-:Y:S06]  /*68a0*/  @P0 BRA `(.L_x_1487) ;  /* 0x00000000000c0947 */ /* 0x000fec0003800000 */
[----:B------:R-:W1:Y:S01]  /*68b0*/  FENCE.VIEW.ASYNC.G ;  /* 0x00000000000073c6 */ /* 0x000e620000000100 */
[----:B------:R-:W-:Y:S05]  /*68c0*/  WARPSYNC.ALL ;  /* 0x0000000000007948 */ /* 0x000fea0003800000 */
[----:B-1----:R-:W-:Y:S06]  /*68d0*/  BAR.ARV 0xc, 0x180 ;  /* 0x0306000000007b1d */ /* 0x002fec0000002000 */
.L_x_1487:
[----:B------:R-:W2:Y:S01]  /*68e0*/  LDL R0, [R1] ;  /* 0x0000000001007983 */ /* 0x000ea20000100800 */
[----:B------:R-:W-:Y:S01]  /*68f0*/  BSSY B0, `(.L_x_1488) ;  /* 0x0000021000007945 */ /* 0x000fe20003800000 */
[----:B--2---:R-:W-:-:S13]  /*6900*/  LOP3.LUT P0, RZ, R0, 0x8, RZ, 0xc0, !PT ;  /* 0x0000000800ff7812 */ /* 0x004fda000780c0ff */
[----:B------:R-:W-:Y:S05]  /*6910*/  @!P0 BRA `(.L_x_1489) ;  /* 0x0000000000788947 */ /* 0x000fea0003800000 */
[----:B------:R-:W2:Y:S01]  /*6920*/  LDL R0, [R1+0x64] ;  /* 0x0000640001007983 */ /* 0x000ea20000100800 */
[----:B------:R-:W-:Y:S01]  /*6930*/  ULDC UR4, c[0x0][0xae8] ;  /* 0x0002ba0000047ab9 */ /* 0x000fe20000000800 */
[----:B--2---:R-:W-:-:S04]  /*6940*/  ISETP.NE.AND P0, PT, R0, RZ, PT ;  /* 0x000000ff0000720c */ /* 0x004fc80003f05270 */
        /* <DEDUP_REMOVED lines=23> */
[----:B------:R-:W-:-:S05]  /*6ac0*/  @P0 IADD3 R5, R5, 0x1, RZ ;  /* 0x0000000105050810 */ /* 0x000fca0007ffe0ff */
[----:B------:R-:W-:-:S04]  /*6ad0*/  IMAD.MOV.U32 R3, RZ, RZ, R5 ;  /* 0x000000ffff037224 */ /* 0x000fc800078e0005 */
[----:B------:R-:W-:Y:S01]  /*6ae0*/  @!P2 IMAD.MOV R3, RZ, RZ, -R3 ;  /* 0x000000ffff03a224 */ /* 0x000fe200078e0a03 */
[----:B------:R-:W-:-:S07]  /*6af0*/  @!P1 LOP3.LUT R3, RZ, R9, RZ, 0x33, !PT ;  /* 0x00000009ff039212 */ /* 0x000fce00078e33ff */
.L_x_1489:
[----:B------:R-:W-:Y:S05]  /*6b00*/  BSYNC B0 ;  /* 0x0000000000007941 */ /* 0x000fea0003800000 */
.L_x_1488:
[----:B------:R-:W2:Y:S01]  /*6b10*/  LDL R0, [R1+0x7c] ;  /* 0x00007c0001007983 */ /* 0x000ea20000100800 */
[----:B------:R-:W-:Y:S02]  /*6b20*/  PLOP3.LUT P0, PT, PT, PT, PT, 0x80, 0x0 ;  /* 0x000000000000781c */ /* 0x000fe40003f0f070 */
        /* <DEDUP_REMOVED lines=50> */
[----:B0-----:R-:W-:Y:S02]  /*6e50*/  CS2R R4, SRZ ;  /* 0x0000000000047805 */ /* 0x001fe4000001ff00 */
[----:B------:R-:W-:Y:S02]  /*6e60*/  CS2R R24, SRZ ;  /* 0x0000000000187805 */ /* 0x000fe4000001ff00 */
[----:B------:R-:W-:-:S02]  /*6e70*/  CS2R R46, SRZ ;  /* 0x00000000002e7805 */ /* 0x000fc4000001ff00 */
[----:B------:R-:W-:Y:S02]  /*6e80*/  CS2R R44, SRZ ;  /* 0x00000000002c7805 */ /* 0x000fe4000001ff00 */
[----:B---3--:R-:W-:Y:S02]  /*6e90*/  CS2R R42, SRZ ;  /* 0x00000000002a7805 */ /* 0x008fe4000001ff00 */
        /* <DEDUP_REMOVED lines=9> */
[----:B--2---:R-:W-:-:S05]  /*6f30*/  IMAD R0, R0, R3, RZ ;  /* 0x0000000300007224 */ /* 0x004fca00078e02ff */
[----:B------:R0:W-:Y:S01]  /*6f40*/  STL [R1+0x3c], R0 ;  /* 0x00003c0001007387 */ /* 0x0001e20000100800 */
[----:B------:R-:W-:Y:S02]  /*6f50*/  VIADDMNMX R176, R0, R3, R86, PT ;  /* 0x0000000300b07246 */ /* 0x000fe40003800156 */
[----:B------:R-:W-:Y:S02]  /*6f60*/  CS2R R86, SRZ ;  /* 0x0000000000567805 */ /* 0x000fe4000001ff00 */
        /* <DEDUP_REMOVED lines=10> */
.L_x_1735:
        /* <DEDUP_REMOVED lines=26> */
.L_x_1493:
[----:B------:R-:W-:Y:S05]  /*71b0*/  BSYNC B6 ;  /* 0x0000000000067941 */ /* 0x000fea0003800000 */
.L_x_1492:
        /* <DEDUP_REMOVED lines=13> */
.L_x_1497:
[----:B--2---:R2:W3:Y:S02]  /*7290*/  SYNCS.PHASECHK.TRANS64.TRYWAIT P0, [R19+URZ+0x32400], R0 ;  /* 0x03240000130075a7 */ /* 0x0044e4000800017f */
[----:B---3--:R-:W-:Y:S05]  /*72a0*/  @!P0 NANOSLEEP.SYNCS 0x989680 ;  /* 0x009896800000895d */ /* 0x008fea0003900000 */
[----:B------:R-:W3:Y:S02]  /*72b0*/  @!P0 SYNCS.PHASECHK.TRANS64 P0, [R19+URZ+0x32400], R0 ;  /* 0x03240000130085a7 */ /* 0x000ee4000800007f */
[----:B---3--:R-:W-:Y:S05]  /*72c0*/  @!P0 BRA `(.L_x_1497) ;  /* 0xfffffffc00f08947 */ /* 0x008fea000383ffff */
.L_x_1496:
[----:B------:R-:W-:Y:S05]  /*72d0*/  BSYNC B0 ;  /* 0x0000000000007941 */ /* 0x000fea0003800000 */
.L_x_1495:
[----:B------:R-:W-:Y:S05]  /*72e0*/  BRA `(.L_x_1498) ;  /* 0x0000002000d87947 */ /* 0x000fea0003800000 */
.L_x_1494:
        /* <DEDUP_REMOVED lines=36> */
.L_x_1500:
[----:B------:R-:W-:Y:S05]  /*7530*/  BSYNC B6 ;  /* 0x0000000000067941 */ /* 0x000fea0003800000 */
.L_x_1499:
[----:B------:R-:W-:Y:S01]  /*7540*/  LEA.HI R29, R30, R29, RZ, 0x2 ;  /* 0x0000001d1e1d7211 */ /* 0x000fe200078f10ff */
[----:B------:R-:W-:Y:S01]  /*7550*/  ULDC.U8 UR4, c[0x0][0x410] ;  /* 0x0001040000047ab9 */ /* 0x000fe20000000000 */
[----:B------:R-:W-:Y:S01]  /*7560*/  BSSY B0, `(.L_x_1501) ;  /* 0x0000206000007945 */ /* 0x000fe20003800000 */
[----:B------:R-:W-:Y:S01]  /*7570*/  ISETP.NE.AND P0, PT, RZ, UR4, PT ;  /* 0x00000004ff007c0c */ /* 0x000fe2000bf05270 */
[----:B------:R-:W-:Y:S01]  /*7580*/  IMAD R3, R49, 0x80, R200 ;  /* 0x0000008031037824 */ /* 0x000fe200078e02c8 */
[----:B------:R-:W-:-:S04]  /*7590*/  SHF.R.S32.HI R29, RZ, 0x1f, R29 ;  /* 0x0000001fff1d7819 */ /* 0x000fc8000001141d */
[----:B------:R-:W-:-:S04]  /*75a0*/  LEA.HI R29, R29, R200, RZ, 0x3 ;  /* 0x000000c81d1d7211 */ /* 0x000fc800078f18ff */
[----:B------:R-:W-:-:S05]  /*75b0*/  LOP3.LUT R29, R29, 0xfffffff8, RZ, 0xc0, !PT ;  /* 0xfffffff81d1d7812 */ /* 0x000fca00078ec0ff */
[----:B------:R-:W-:Y:S01]  /*75c0*/  IMAD.IADD R29, R200, 0x1, -R29 ;  /* 0x00000001c81d7824 */ /* 0x000fe200078e0a1d */
[----:B------:R-:W-:Y:S06]  /*75d0*/  @!P0 BRA `(.L_x_1502) ;  /* 0x0000001000148947 */ /* 0x000fec0003800000 */
[----:B------:R-:W-:-:S03]  /*75e0*/  UMOV UR4, 0xffffffff ;  /* 0xffffffff00047882 */ /* 0x000fc60000000000 */
[----:B------:R-:W-:Y:S05]  /*75f0*/  BRA.DIV UR4, `(.L_x_1503) ;  /* 0x0000015e04b87947 */ /* 0x000fea000b800000 */
[----:B------:R1:W2:Y:S04]  /*7600*/  SHFL.IDX PT, R0, R27, RZ, 0x1c1f ;  /* 0x001c1fff1b007589 */ /* 0x0002a800000e0000 */
[----:B------:R1:W3:Y:S04]  /*7610*/  SHFL.IDX PT, R21, R26, RZ, 0x1c1f ;  /* 0x001c1fff1a157589 */ /* 0x0002e800000e0000 */
[----:B------:R-:W4:Y:S04]  /*7620*/  SHFL.IDX PT, R25, R25, RZ, 0x1c1f ;  /* 0x001c1fff19197589 */ /* 0x000f2800000e0000 */
[----:B------:R1:W0:Y:S02]  /*7630*/  SHFL.IDX PT, R20, R28, RZ, 0x1c1f ;  /* 0x001c1fff1c147589 */ /* 0x00022400000e0000 */
.L_x_1741:
[----:B------:R-:W5:Y:S01]  /*7640*/  LDL R7, [R1+0x74] ;  /* 0x0000740001077983 */ /* 0x000f620000100800 */
[----:B------:R-:W-:Y:S01]  /*7650*/  ULDC UR4, c[0x0][0x448] ;  /* 0x0001120000047ab9 */ /* 0x000fe20000000800 */
[C---:B------:R-:W-:Y:S01]  /*7660*/  IMAD.SHL.U32 R4, R29.reuse, 0x40, RZ ;  /* 0x000000401d047824 */ /* 0x040fe200078e00ff */
[----:B------:R-:W-:Y:S01]  /*7670*/  BSSY B1, `(.L_x_1504) ;  /* 0x000002a000017945 */ /* 0x000fe20003800000 */
[----:B-1----:R-:W-:Y:S01]  /*7680*/  IMAD R26, R154, UR4, RZ ;  /* 0x000000049a1a7c24 */ /* 0x002fe2000f8e02ff */
[----:B------:R-:W-:Y:S02]  /*7690*/  LOP3.LUT P0, RZ, R29, 0x4, RZ, 0xc0, !PT ;  /* 0x000000041dff7812 */ /* 0x000fe4000780c0ff */
[----:B------:R-:W-:Y:S02]  /*76a0*/  CS2R R8, SRZ ;  /* 0x0000000000087805 */ /* 0x000fe4000001ff00 */
[----:B------:R-:W-:Y:S02]  /*76b0*/  LOP3.LUT R5, R4, 0x1c0, RZ, 0xc0, !PT ;  /* 0x000001c004057812 */ /* 0x000fe400078ec0ff */
[----:B------:R-:W-:-:S02]  /*76c0*/  CS2R R10, SRZ ;  /* 0x00000000000a7805 */ /* 0x000fc4000001ff00 */
[----:B------:R-:W-:Y:S01]  /*76d0*/  ISETP.GE.AND P1, PT, R3, R26, PT ;  /* 0x0000001a0300720c */ /* 0x000fe20003f26270 */
[----:B------:R-:W-:Y:S01]  /*76e0*/  IMAD R26, R49, -0x80, R26 ;  /* 0xffffff80311a7824 */ /* 0x000fe200078e021a */
[----:B------:R-:W-:Y:S02]  /*76f0*/  LOP3.LUT R6, R5, 0x18, R16, 0xf8, !PT ;  /* 0x0000001805067812 */ /* 0x000fe400078ef810 */
[----:B------:R-:W-:-:S04]  /*7700*/  SHF.R.U32.HI R5, RZ, 0x3, R5 ;  /* 0x00000003ff057819 */ /* 0x000fc80000011605 */
[----:B------:R-:W-:Y:S02]  /*7710*/  LOP3.LUT R27, R6, R5, RZ, 0x3c, !PT ;  /* 0x00000005061b7212 */ /* 0x000fe400078e3cff */
[----:B-----5:R-:W-:-:S04]  /*7720*/  LEA.HI R4, R7, R7, RZ, 0x1 ;  /* 0x0000000707047211 */ /* 0x020fc800078f08ff */
[----:B------:R-:W-:-:S05]  /*7730*/  LOP3.LUT R4, R4, 0xfffffffe, RZ, 0xc0, !PT ;  /* 0xfffffffe04047812 */ /* 0x000fca00078ec0ff */
[----:B------:R-:W-:Y:S01]  /*7740*/  IMAD.IADD R3, R7, 0x1, -R4 ;  /* 0x0000000107037824 */ /* 0x000fe200078e0a04 */
[----:B------:R-:W-:Y:S02]  /*7750*/  CS2R R4, SRZ ;  /* 0x0000000000047805 */ /* 0x000fe4000001ff00 */
[----:B------:R-:W-:Y:S02]  /*7760*/  CS2R R6, SRZ ;  /* 0x0000000000067805 */ /* 0x000fe4000001ff00 */
[----:B------:R-:W-:Y:S01]  /*7770*/  SHF.L.U32 R28, R3, 0x1f, RZ ;  /* 0x0000001f031c7819 */ /* 0x000fe200000006ff */
[----:B------:R-:W-:Y:S06]  /*7780*/  @P1 BRA `(.L_x_1505) ;  /* 0x0000000000601947 */ /* 0x000fec0003800000 */
[----:B------:R-:W-:Y:S01]  /*7790*/  ULDC UR4, c[0x0][0x3f4] ;  /* 0x0000fd0000047ab9 */ /* 0x000fe20000000800 */
[C---:B------:R-:W-:Y:S01]  /*77a0*/  IMAD.SHL.U32 R14, R205.reuse, 0x2, RZ ;  /* 0x00000002cd0e7824 */ /* 0x040fe200078e00ff */
[----:B------:R-:W-:Y:S01]  /*77b0*/  ISETP.GE.AND P3, PT, R22, UR4, PT ;  /* 0x0000000416007c0c */ /* 0x000fe2000bf66270 */
[----:B---3--:R-:W-:Y:S01]  /*77c0*/  IMAD.MOV.U32 R4, RZ, RZ, R21 ;  /* 0x000000ffff047224 */ /* 0x008fe200078e0015 */
[----:B------:R-:W-:Y:S01]  /*77d0*/  ISETP.GE.AND P4, PT, R205, UR4, PT ;  /* 0x00000004cd007c0c */ /* 0x000fe2000bf86270 */
[----:B--2---:R-:W-:Y:S01]  /*77e0*/  IMAD.MOV.U32 R5, RZ, RZ, R0 ;  /* 0x000000ffff057224 */ /* 0x004fe200078e0000 */
[----:B------:R-:W-:Y:S02]  /*77f0*/  SHF.R.S32.HI R6, RZ, 0x1f, R205 ;  /* 0x0000001fff067819 */ /* 0x000fe400000114cd */
[----:B------:R-:W-:Y:S02]  /*7800*/  CS2R R8, SRZ ;  /* 0x0000000000087805 */ /* 0x000fe4000001ff00 */
[----:B----4-:R-:W-:-:S02]  /*7810*/  MOV R7, R25 ;  /* 0x0000001900077202 */ /* 0x010fc40000000f00 */
[----:B------:R-:W-:Y:S01]  /*7820*/  SHF.L.U64.HI R15, R205, 0x1, R6 ;  /* 0x00000001cd0f7819 */ /* 0x000fe20000010206 */
[----:B0-----:R-:W-:Y:S02]  /*7830*/  IMAD.MOV.U32 R6, RZ, RZ, R20 ;  /* 0x000000ffff067224 */ /* 0x001fe400078e0014 */
[----:B------:R-:W-:Y:S02]  /*7840*/  @!P3 IMAD.WIDE R4, R22, 0x2, R4 ;  /* 0x000000021604b825 */ /* 0x000fe400078e0204 */
[-C--:B------:R-:W-:Y:S02]  /*7850*/  @!P4 IADD3 R12, P1, R21, R14.reuse, RZ ;  /* 0x0000000e150cc210 */ /* 0x080fe40007f3e0ff */
[----:B------:R-:W-:Y:S01]  /*7860*/  @!P4 IADD3 R14, P2, R20, R14, RZ ;  /* 0x0000000e140ec210 */ /* 0x000fe20007f5e0ff */
[----:B------:R0:W5:Y:S01]  /*7870*/  @!P3 LD.E.64 R8, desc[UR60][R4.64] ;  /* 0x0000003c0408b980 */ /* 0x000162000c101b00 */
[----:B------:R-:W-:Y:S01]  /*7880*/  @!P3 IMAD.WIDE R20, R22, 0x2, R6 ;  /* 0x000000021614b825 */ /* 0x000fe200078e0206 */
[----:B------:R-:W-:-:S02]  /*7890*/  CS2R R10, SRZ ;  /* 0x00000000000a7805 */ /* 0x000fc4000001ff00 */
[----:B------:R-:W-:Y:S01]  /*78a0*/  CS2R R6, SRZ ;  /* 0x0000000000067805 */ /* 0x000fe2000001ff00 */
[--C-:B------:R-:W-:Y:S02]  /*78b0*/  @!P4 IMAD.X R13, R0, 0x1, R15.reuse, P1 ;  /* 0x00000001000dc824 */ /* 0x100fe400008e060f */
[----:B------:R-:W-:Y:S01]  /*78c0*/  @!P4 IMAD.X R15, R25, 0x1, R15, P2 ;  /* 0x00000001190fc824 */ /* 0x000fe200010e060f */
[----:B0-----:R-:W-:Y:S02]  /*78d0*/  CS2R R4, SRZ ;  /* 0x0000000000047805 */ /* 0x001fe4000001ff00 */
[----:B------:R1:W5:Y:S04]  /*78e0*/  @!P4 LD.E.64 R10, desc[UR60][R12.64] ;  /* 0x0000003c0c0ac980 */ /* 0x000368000c101b00 */
[----:B------:R1:W5:Y:S04]  /*78f0*/  @!P4 LD.E.64 R6, desc[UR60][R14.64] ;  /* 0x0000003c0e06c980 */ /* 0x000368000c101b00 */
[----:B------:R1:W5:Y:S02]  /*7900*/  @!P3 LD.E.64 R4, desc[UR60][R20.64] ;  /* 0x0000003c1404b980 */ /* 0x000364000c101b00 */
.L_x_1505:
[----:B------:R-:W-:Y:S05]  /*7910*/  BSYNC B1 ;  /* 0x0000000000017941 */ /* 0x000fea0003800000 */
.L_x_1504:
[----:B--2---:R-:W2:Y:S01]  /*7920*/  LDL R0, [R1+0x58] ;  /* 0x0000580001007983 */ /* 0x004ea20000100800 */
[----:B------:R-:W3:Y:S01]  /*7930*/  SYNCS.PHASECHK.TRANS64.TRYWAIT P1, [R19+URZ+0x32400], R28 ;  /* 0x0324001c130075a7 */ /* 0x000ee2000802017f */
[----:B-----5:R-:W-:Y:S01]  /*7940*/  IMAD.MOV.U32 R32, RZ, RZ, R8 ;  /* 0x000000ffff207224 */ /* 0x020fe200078e0008 */
[--C-:B------:R-:W-:Y:S01]  /*7950*/  SHF.R.U64 R34, R8, 0x10, R9.reuse ;  /* 0x0000001008227819 */ /* 0x100fe20000001209 */
[--C-:B-1----:R-:W-:Y:S01]  /*7960*/  IMAD.MOV.U32 R12, RZ, RZ, R9.reuse ;  /* 0x000000ffff0c7224 */ /* 0x102fe200078e0009 */
[----:B------:R-:W-:Y:S01]  /*7970*/  SHF.R.U32.HI R9, RZ, 0x10, R9 ;  /* 0x00000010ff097819 */ /* 0x000fe20000011609 */
[----:B------:R-:W-:Y:S01]  /*7980*/  IMAD.MOV.U32 R33, RZ, RZ, R10 ;  /* 0x000000ffff217224 */ /* 0x000fe200078e000a */
[----:B------:R-:W-:Y:S01]  /*7990*/  SHF.R.U64 R35, R10, 0x10, R11 ;  /* 0x000000100a237819 */ /* 0x000fe2000000120b */
[--C-:B------:R-:W-:Y:S01]  /*79a0*/  IMAD.MOV.U32 R10, RZ, RZ, R5.reuse ;  /* 0x000000ffff0a7224 */ /* 0x100fe200078e0005 */
[----:B------:R-:W-:Y:S01]  /*79b0*/  SHF.R.U64 R36, R4, 0x10, R5 ;  /* 0x0000001004247819 */ /* 0x000fe20000001205 */
[----:B0-----:R-:W-:Y:S01]  /*79c0*/  IMAD.MOV.U32 R13, RZ, RZ, R11 ;  /* 0x000000ffff0d7224 */ /* 0x001fe200078e000b */
[----:B------:R-:W-:Y:S01]  /*79d0*/  SHF.R.U32.HI R14, RZ, 0x10, R5 ;  /* 0x00000010ff0e7819 */ /* 0x000fe20000011605 */
[----:B------:R-:W-:Y:S01]  /*79e0*/  IMAD.MOV.U32 R31, RZ, RZ, R6 ;  /* 0x000000ffff1f7224 */ /* 0x000fe200078e0006 */
[----:B------:R-:W-:Y:S01]  /*79f0*/  MOV R29, R4 ;  /* 0x00000004001d7202 */ /* 0x000fe20000000f00 */
[----:B------:R-:W-:Y:S01]  /*7a00*/  IMAD.MOV.U32 R5, RZ, RZ, R7 ;  /* 0x000000ffff057224 */ /* 0x000fe200078e0007 */
[----:B------:R-:W-:Y:S01]  /*7a10*/  PRMT R34, R34, 0x5410, R9 ;  /* 0x0000541022227816 */ /* 0x000fe20000000009 */
[----:B------:R-:W-:Y:S01]  /*7a20*/  BSSY B1, `(.L_x_1506) ;  /* 0x0000012000017945 */ /* 0x000fe20003800000 */
[----:B------:R-:W-:-:S02]  /*7a30*/  SHF.R.U32.HI R11, RZ, 0x10, R11 ;  /* 0x00000010ff0b7819 */ /* 0x000fc4000001160b */
[----:B------:R-:W-:Y:S02]  /*7a40*/  VIMNMX R9, R26, 0x80, PT ;  /* 0x000000801a097848 */ /* 0x000fe40003fe0100 */
[--C-:B------:R-:W-:Y:S02]  /*7a50*/  SHF.R.U64 R37, R6, 0x10, R7.reuse ;  /* 0x0000001006257819 */ /* 0x100fe40000001207 */
[----:B------:R-:W-:Y:S02]  /*7a60*/  SHF.R.U32.HI R6, RZ, 0x10, R7 ;  /* 0x00000010ff067819 */ /* 0x000fe40000011607 */
[----:B------:R-:W-:Y:S02]  /*7a70*/  PRMT R32, R32, 0x5410, R12 ;  /* 0x0000541020207816 */ /* 0x000fe4000000000c */
[----:B------:R-:W-:Y:S02]  /*7a80*/  PRMT R33, R33, 0x5410, R13 ;  /* 0x0000541021217816 */ /* 0x000fe4000000000d */
[----:B------:R-:W-:-:S02]  /*7a90*/  PRMT R35, R35, 0x5410, R11 ;  /* 0x0000541023237816 */ /* 0x000fc4000000000b */
[----:B------:R-:W-:Y:S02]  /*7aa0*/  ISETP.GE.AND P2, PT, R200, R9, PT ;  /* 0x00000009c800720c */ /* 0x000fe40003f46270 */
[----:B------:R-:W-:Y:S02]  /*7ab0*/  PRMT R29, R29, 0x5410, R10 ;  /* 0x000054101d1d7816 */ /* 0x000fe4000000000a */
[----:B------:R-:W-:Y:S02]  /*7ac0*/  PRMT R36, R36, 0x5410, R14 ;  /* 0x0000541024247816 */ /* 0x000fe4000000000e */
[----:B------:R-:W-:Y:S01]  /*7ad0*/  PRMT R31, R31, 0x5410, R5 ;  /* 0x000054101f1f7816 */ /* 0x000fe20000000005 */
[----:B--2---:R-:W-:-:S04]  /*7ae0*/  IMAD R8, R0, 0x200, R27 ;  /* 0x0000020000087824 */ /* 0x004fc800078e021b */
[----:B------:R-:W-:-:S04]  /*7af0*/  IMAD R8, R8, 0x2, R19 ;  /* 0x0000000208087824 */ /* 0x000fc800078e0213 */
[C---:B------:R-:W-:Y:S02]  /*7b00*/  VIADD R4, R8.reuse, 0x18400 ;  /* 0x0001840008047836 */ /* 0x040fe40000000000 */
[----:B------:R-:W-:Y:S02]  /*7b10*/  VIADD R0, R8, 0x18440 ;  /* 0x0001844008007836 */ /* 0x000fe40000000000 */
[----:B------:R-:W-:Y:S01]  /*7b20*/  @P0 VIADD R0, R4, 0xffffffc0 ;  /* 0xffffffc004000836 */ /* 0x000fe20000000000 */
[----:B---3--:R-:W-:Y:S06]  /*7b30*/  @!P1 BRA `(.L_x_1507) ;  /* 0x0000015800dc9947 */ /* 0x008fec0003800000 */
.L_x_1742:
[----:B------:R-:W-:Y:S05]  /*7b40*/  BSYNC B1 ;  /* 0x0000000000017941 */ /* 0x000fea0003800000 */
.L_x_1506:
[----:B------:R-:W-:Y:S01]  /*7b50*/  BSSY B1, `(.L_x_1508) ;  /* 0x0000056000017945 */ /* 0x000fe20003800000 */
[----:B------:R-:W-:-:S03]  /*7b60*/  PRMT R37, R37, 0x5410, R6 ;  /* 0x0000541025257816 */ /* 0x000fc60000000006 */
[----:B------:R-:W-:Y:S05]  /*7b70*/  @P2 BRA `(.L_x_1509) ;  /* 0x00000004004c2947 */ /* 0x000fea0003800000 */
[----:B------:R-:W1:Y:S01]  /*7b80*/  LDC R4, c[0x0][0x3f4] ;  /* 0x0000fd00ff047b82 */ /* 0x000e620000000800 */
[----:B------:R-:W-:Y:S01]  /*7b90*/  BSSY B2, `(.L_x_1510) ;  /* 0x000002a000027945 */ /* 0x000fe20003800000 */
[-C--:B-1----:R-:W-:Y:S02]  /*7ba0*/  ISETP.GE.AND P0, PT, R22, R4.reuse, PT ;  /* 0x000000041600720c */ /* 0x082fe40003f06270 */
[----:B------:R-:W-:-:S11]  /*7bb0*/  ISETP.GE.AND P1, PT, R205, R4, PT ;  /* 0x00000004cd00720c */ /* 0x000fd60003f26270 */
[----:B------:R-:W-:Y:S05]  /*7bc0*/  @P0 BRA `(.L_x_1511) ;  /* 0x0000000000980947 */ /* 0x000fea0003800000 */
[----:B------:R-:W1:Y:S01]  /*7bd0*/  LDS.128 R4, [R8+0x18400] ;  /* 0x0184000008047984 */ /* 0x000e620000000c00 */
[----:B------:R-:W-:Y:S02]  /*7be0*/  HADD2.F32 R21, -RZ, R29.H0_H0 ;  /* 0x2000001dff157230 */ /* 0x000fe40000004100 */
[----:B------:R-:W-:Y:S02]  /*7bf0*/  HADD2.F32 R15, -RZ, R32.H0_H0 ;  /* 0x20000020ff0f7230 */ /* 0x000fe40000004100 */
[----:B------:R-:W-:Y:S02]  /*7c00*/  HADD2.F32 R14, -RZ, R34.H0_H0 ;  /* 0x20000022ff0e7230 */ /* 0x000fe40000004100 */
[----:B------:R-:W-:Y:S02]  /*7c10*/  HADD2.F32 R20, -RZ, R36.H0_H0 ;  /* 0x20000024ff147230 */ /* 0x000fe40000004100 */
[--C-:B-1----:R-:W-:Y:S02]  /*7c20*/  HADD2.F32 R10, -RZ, R4.reuse.H0_H0 ;  /* 0x20000004ff0a7230 */ /* 0x102fe40000004100 */
[----:B------:R-:W-:-:S02]  /*7c30*/  HADD2.F32 R4, -RZ, R4.H1_H1 ;  /* 0x30000004ff047230 */ /* 0x000fc40000004100 */
[--C-:B------:R-:W-:Y:S02]  /*7c40*/  HADD2.F32 R11, -RZ, R5.reuse.H0_H0 ;  /* 0x20000005ff0b7230 */ /* 0x100fe40000004100 */
[----:B------:R-:W-:Y:S02]  /*7c50*/  HADD2.F32 R5, -RZ, R5.H1_H1 ;  /* 0x30000005ff057230 */ /* 0x000fe40000004100 */
[C---:B----4-:R-:W-:Y:S01]  /*7c60*/  FMUL.FTZ R25, R4.reuse, R21 ;  /* 0x0000001504197220 */ /* 0x050fe20000410000 */
[-C--:B------:R-:W-:Y:S01]  /*7c70*/  FMUL.FTZ R4, R4, R15.reuse ;  /* 0x0000000f04047220 */ /* 0x080fe20000410000 */
[--C-:B------:R-:W-:Y:S02]  /*7c80*/  HADD2.F32 R12, -RZ, R6.reuse.H0_H0 ;  /* 0x20000006ff0c7230 */ /* 0x100fe40000004100 */
[----:B------:R-:W-:Y:S02]  /*7c90*/  HADD2.F32 R13, -RZ, R7.H0_H0 ;  /* 0x20000007ff0d7230 */ /* 0x000fe40000004100 */
[C---:B0-----:R-:W-:Y:S01]  /*7ca0*/  FMUL.FTZ R28, R5.reuse, R20 ;  /* 0x00000014051c7220 */ /* 0x041fe20000410000 */
[C---:B------:R-:W-:Y:S01]  /*7cb0*/  FFMA.FTZ R25, R10.reuse, R15, -R25 ;  /* 0x0000000f0a197223 */ /* 0x040fe20000010819 */
[----:B------:R-:W-:Y:S01]  /*7cc0*/  FFMA.FTZ R26, R10, R21, R4 ;  /* 0x000000150a1a7223 */ /* 0x000fe20000010004 */
        /* <DEDUP_REMOVED lines=11> */
[C---:B------:R-:W-:Y:S01]  /*7d80*/  FMUL.FTZ R20, R7.reuse, R10 ;  /* 0x0000000a07147220 */ /* 0x040fe20000410000 */
[C---:B------:R-:W-:Y:S01]  /*7d90*/  FFMA.FTZ R6, R12.reuse, R5, -R21 ;  /* 0x000000050c067223 */ /* 0x040fe20000010815 */
[-C--:B------:R-:W-:Y:S01]  /*7da0*/  FMUL.FTZ R27, R7, R4.reuse ;  /* 0x00000004071b7220 */ /* 0x080fe20000410000 */
[----:B------:R-:W-:Y:S01]  /*7db0*/  FFMA.FTZ R15, R12, R15, R14 ;  /* 0x0000000f0c0f7223 */ /* 0x000fe2000001000e */
[C---:B------:R-:W-:Y:S01]  /*7dc0*/  FFMA.FTZ R7, R13.reuse, R4, -R20 ;  /* 0x000000040d077223 */ /* 0x040fe20000010814 */
[----:B------:R-:W-:Y:S01]  /*7dd0*/  F2FP.F16.F32.PACK_AB R4, R26, R25 ;  /* 0x000000191a04723e */ /* 0x000fe200000000ff */
[----:B------:R-:W-:Y:S01]  /*7de0*/  FFMA.FTZ R10, R13, R10, R27 ;  /* 0x0000000a0d0a7223 */ /* 0x000fe2000001001b */
[----:B------:R-:W-:Y:S02]  /*7df0*/  F2FP.F16.F32.PACK_AB R5, R11, R28 ;  /* 0x0000001c0b05723e */ /* 0x000fe400000000ff */
[----:B------:R-:W-:-:S02]  /*7e00*/  F2FP.F16.F32.PACK_AB R6, R15, R6 ;  /* 0x000000060f06723e */ /* 0x000fc400000000ff */
[----:B------:R-:W-:-:S05]  /*7e10*/  F2FP.F16.F32.PACK_AB R7, R10, R7 ;  /* 0x000000070a07723e */ /* 0x000fca00000000ff */
[----:B------:R1:W-:Y:S02]  /*7e20*/  STS.128 [R8+0x18400], R4 ;  /* 0x0184000408007388 */ /* 0x0003e40000000c00 */
.L_x_1511:
[----:B------:R-:W-:Y:S05]  /*7e30*/  BSYNC B2 ;  /* 0x0000000000027941 */ /* 0x000fea0003800000 */
.L_x_1510:
[----:B------:R-:W-:Y:S05]  /*7e40*/  @P1 BRA `(.L_x_1509) ;  /* 0x0000000000981947 */ /* 0x000fea0003800000 */
[----:B-1----:R-:W1:Y:S01]  /*7e50*/  LDS.128 R4, [R0] ;  /* 0x0000000000047984 */ /* 0x002e620000000c00 */
        /* <DEDUP_REMOVED lines=36> */
[----:B------:R2:W-:Y:S02]  /*80a0*/  STS.128 [R0], R4 ;  /* 0x0000000400007388 */ /* 0x0005e40000000c00 */
.L_x_1509:
[----:B------:R-:W-:Y:S05]  /*80b0*/  BSYNC B1 ;  /* 0x0000000000017941 */ /* 0x000fea0003800000 */
.L_x_1508:
        /* <DEDUP_REMOVED lines=8> */
[----:B------:R-:W1:Y:S01]  /*8140*/  LDS.128 R4, [R8+0x1a400] ;  /* 0x01a4000008047984 */ /* 0x000e620000000c00 */
[--C-:B------:R-:W-:Y:S02]  /*8150*/  HADD2.F32 R21, -RZ, R29.reuse.H0_H0 ;  /* 0x2000001dff157230 */ /* 0x100fe40000004100 */
[----:B------:R-:W-:Y:S02]  /*8160*/  HADD2.F32 R15, -RZ, R32.H0_H0 ;  /* 0x20000020ff0f7230 */ /* 0x000fe40000004100 */
[----:B0-----:R-:W-:Y:S02]  /*8170*/  HADD2.F32 R28, -RZ, R36.H0_H0 ;  /* 0x20000024ff1c7230 */ /* 0x001fe40000004100 */
[----:B------:R-:W-:Y:S02]  /*8180*/  HADD2.F32 R26, -RZ, R34.H0_H0 ;  /* 0x20000022ff1a7230 */ /* 0x000fe40000004100 */
[----:B----4-:R-:W-:Y:S02]  /*8190*/  HADD2.F32 R25, -RZ, R29.H1_H1 ;  /* 0x3000001dff197230 */ /* 0x010fe40000004100 */
[----:B------:R-:W-:-:S02]  /*81a0*/  HADD2.F32 R30, -RZ, R36.H1_H1 ;  /* 0x30000024ff1e7230 */ /* 0x000fc40000004100 */
[--C-:B-1----:R-:W-:Y:S02]  /*81b0*/  HADD2.F32 R9, -RZ, R4.reuse.H0_H0 ;  /* 0x20000004ff097230 */ /* 0x102fe40000004100 */
[----:B------:R-:W-:Y:S02]  /*81c0*/  HADD2.F32 R4, -RZ, R4.H1_H1 ;  /* 0x30000004ff047230 */ /* 0x000fe40000004100 */
[--C-:B------:R-:W-:Y:S02]  /*81d0*/  HADD2.F32 R10, -RZ, R5.reuse.H0_H0 ;  /* 0x20000005ff0a7230 */ /* 0x100fe40000004100 */
        /* <DEDUP_REMOVED lines=27> */
[----:B------:R1:W-:Y:S02]  /*8390*/  STS.128 [R8+0x1a400], R4 ;  /* 0x01a4000408007388 */ /* 0x0003e40000000c00 */
.L_x_1514:
[----:B------:R-:W-:Y:S05]  /*83a0*/  BSYNC B1 ;  /* 0x0000000000017941 */ /* 0x000fea0003800000 */
.L_x_1513:
[----:B------:R-:W-:Y:S05]  /*83b0*/  @P1 BRA `(.L_x_1512) ;  /* 0x0000001000801947 */ /* 0x000fea0003800000 */
[----:B-1----:R-:W1:Y:S01]  /*83c0*/  LDS.128 R4, [R0+0x2000] ;  /* 0x0020000000047984 */ /* 0x002e620000000c00 */
[----:B------:R-:W-:Y:S02]  /*83d0*/  HADD2.F32 R14, -RZ, R33.H0_H0 ;  /* 0x20000021ff0e7230 */ /* 0x000fe40000004100 */
[----:B------:R-:W-:Y:S02]  /*83e0*/  HADD2.F32 R20, -RZ, R31.H0_H0 ;  /* 0x2000001fff147230 */ /* 0x000fe40000004100 */
[----:B----4-:R-:W-:Y:S02]  /*83f0*/  HADD2.F32 R25, -RZ, R37.H0_H0 ;  /* 0x20000025ff197230 */ /* 0x010fe40000004100 */
[----:B------:R-:W-:Y:S02]  /*8400*/  HADD2.F32 R21, -RZ, R35.H0_H0 ;  /* 0x20000023ff157230 */ /* 0x000fe40000004100 */
[----:B------:R-:W-:Y:S02]  /*8410*/  HADD2.F32 R26, -RZ, R31.H1_H1 ;  /* 0x3000001fff1a7230 */ /* 0x000fe40000004100 */
        /* <DEDUP_REMOVED lines=31> */
[----:B------:R2:W-:Y:S01]  /*8610*/  STS.128 [R0+0x2000], R4 ;  /* 0x0020000400007388 */ /* 0x0005e20000000c00 */
[----:B------:R-:W-:Y:S05]  /*8620*/  BRA `(.L_x_1512) ;  /* 0x0000000c00e47947 */ /* 0x000fea0003800000 */
.L_x_1502:
[----:B------:R-:W-:-:S03]  /*8630*/  UMOV UR4, 0xffffffff ;  /* 0xffffffff00047882 */ /* 0x000fc60000000000 */
[----:B------:R-:W-:Y:S05]  /*8640*/  BRA.DIV UR4, `(.L_x_1515) ;  /* 0x00000152042c7947 */ /* 0x000fea000b800000 */
[----:B------:R1:W2:Y:S04]  /*8650*/  SHFL.IDX PT, R0, R27, RZ, 0x1c1f ;  /* 0x001c1fff1b007589 */ /* 0x0002a800000e0000 */
[----:B------:R1:W3:Y:S04]  /*8660*/  SHFL.IDX PT, R20, R26, RZ, 0x1c1f ;  /* 0x001c1fff1a147589 */ /* 0x0002e800000e0000 */
[----:B------:R1:W4:Y:S04]  /*8670*/  SHFL.IDX PT, R21, R25, RZ, 0x1c1f ;  /* 0x001c1fff19157589 */ /* 0x00032800000e0000 */
[----:B------:R1:W0:Y:S02]  /*8680*/  SHFL.IDX PT, R14, R28, RZ, 0x1c1f ;  /* 0x001c1fff1c0e7589 */ /* 0x00022400000e0000 */
.L_x_1748:
[----:B------:R-:W5:Y:S01]  /*8690*/  LDL R5, [R1+0x74] ;  /* 0x0000740001057983 */ /* 0x000f620000100800 */
[----:B------:R-:W-:Y:S01]  /*86a0*/  ULDC UR4, c[0x0][0x448] ;  /* 0x0001120000047ab9 */ /* 0x000fe20000000800 */
[----:B------:R-:W-:Y:S01]  /*86b0*/  BSSY B1, `(.L_x_1516) ;  /* 0x0000019000017945 */ /* 0x000fe20003800000 */
[----:B------:R-:W-:Y:S01]  /*86c0*/  IMAD R154, R154, UR4, RZ ;  /* 0x000000049a9a7c24 */ /* 0x000fe2000f8e02ff */
[----:B------:R-:W-:Y:S02]  /*86d0*/  CS2R R6, SRZ ;  /* 0x0000000000067805 */ /* 0x000fe4000001ff00 */
[----:B------:R-:W-:Y:S02]  /*86e0*/  CS2R R10, SRZ ;  /* 0x00000000000a7805 */ /* 0x000fe4000001ff00 */
[----:B------:R-:W-:Y:S01]  /*86f0*/  CS2R R8, SRZ ;  /* 0x0000000000087805 */ /* 0x000fe2000001ff00 */
[----:B-1----:R-:W-:Y:S01]  /*8700*/  IMAD R25, R49, -0x80, R154 ;  /* 0xffffff8031197824 */ /* 0x002fe200078e029a */
[----:B------:R-:W-:-:S02]  /*8710*/  ISETP.GE.AND P0, PT, R3, R154, PT ;  /* 0x0000009a0300720c */ /* 0x000fc40003f06270 */
[----:B-----5:R-:W-:-:S04]  /*8720*/  LEA.HI R4, R5, R5, RZ, 0x1 ;  /* 0x0000000505047211 */ /* 0x020fc800078f08ff */
[----:B------:R-:W-:-:S05]  /*8730*/  LOP3.LUT R4, R4, 0xfffffffe, RZ, 0xc0, !PT ;  /* 0xfffffffe04047812 */ /* 0x000fca00078ec0ff */
[----:B------:R-:W-:Y:S01]  /*8740*/  IMAD.IADD R3, R5, 0x1, -R4 ;  /* 0x0000000105037824 */ /* 0x000fe200078e0a04 */
[----:B------:R-:W-:-:S04]  /*8750*/  CS2R R4, SRZ ;  /* 0x0000000000047805 */ /* 0x000fc8000001ff00 */
        /* <DEDUP_REMOVED lines=14> */
.L_x_1517:
[----:B------:R-:W-:Y:S05]  /*8840*/  BSYNC B1 ;  /* 0x0000000000017941 */ /* 0x000fea0003800000 */
.L_x_1516:
[----:B------:R-:W3:Y:S01]  /*8850*/  SYNCS.PHASECHK.TRANS64.TRYWAIT P1, [R19+URZ+0x32400], R26 ;  /* 0x0324001a130075a7 */ /* 0x000ee2000802017f */
[----:B-----5:R-:W-:Y:S01]  /*8860*/  IMAD.MOV.U32 R42, RZ, RZ, R8 ;  /* 0x000000ffff2a7224 */ /* 0x020fe200078e0008 */
[--C-:B------:R-:W-:Y:S01]  /*8870*/  SHF.R.U64 R43, R8, 0x10, R9.reuse ;  /* 0x00000010082b7819 */ /* 0x100fe20000001209 */
[--C-:B-1----:R-:W-:Y:S01]  /*8880*/  IMAD.MOV.U32 R12, RZ, RZ, R9.reuse ;  /* 0x000000ffff0c7224 */ /* 0x102fe200078e0009 */
[----:B0-----:R-:W-:Y:S01]  /*8890*/  SHF.R.U32.HI R14, RZ, 0x10, R9 ;  /* 0x00000010ff0e7819 */ /* 0x001fe20000011609 */
[----:B------:R-:W-:Y:S01]  /*88a0*/  IMAD.MOV.U32 R40, RZ, RZ, R4 ;  /* 0x000000ffff287224 */ /* 0x000fe200078e0004 */
[----:B------:R-:W-:Y:S01]  /*88b0*/  SHF.R.U64 R45, R4, 0x10, R5 ;  /* 0x00000010042d7819 */ /* 0x000fe20000001205 */
[----:B--2---:R-:W-:Y:S01]  /*88c0*/  IMAD.MOV.U32 R0, RZ, RZ, R7 ;  /* 0x000000ffff007224 */ /* 0x004fe200078e0007 */
[----:B------:R-:W-:Y:S01]  /*88d0*/  SHF.R.U64 R44, R10, 0x10, R11 ;  /* 0x000000100a2c7819 */ /* 0x000fe2000000120b */
[----:B------:R-:W-:Y:S01]  /*88e0*/  IMAD.MOV.U32 R41, RZ, RZ, R10 ;  /* 0x000000ffff297224 */ /* 0x000fe200078e000a */
[----:B------:R-:W-:Y:S01]  /*88f0*/  SHF.R.U32.HI R4, RZ, 0x10, R5 ;  /* 0x00000010ff047819 */ /* 0x000fe20000011605 */
[----:B------:R-:W-:Y:S01]  /*8900*/  IMAD.MOV.U32 R9, RZ, RZ, R11 ;  /* 0x000000ffff097224 */ /* 0x000fe200078e000b */
[----:B------:R-:W-:Y:S01]  /*8910*/  MOV R39, R6 ;  /* 0x0000000600277202 */ /* 0x000fe20000000f00 */
[----:B------:R-:W-:Y:S01]  /*8920*/  IMAD.MOV.U32 R8, RZ, RZ, R5 ;  /* 0x000000ffff087224 */ /* 0x000fe200078e0005 */
[----:B------:R-:W-:Y:S01]  /*8930*/  VIMNMX R25, R25, 0x80, PT ;  /* 0x0000008019197848 */ /* 0x000fe20003fe0100 */
[----:B------:R-:W-:Y:S01]  /*8940*/  VIADD R15, R200, 0x40 ;  /* 0x00000040c80f7836 */ /* 0x000fe20000000000 */
[----:B------:R-:W0:Y:S01]  /*8950*/  LDC R13, c[0x0][0x3f4] ;  /* 0x0000fd00ff0d7b82 */ /* 0x000e220000000800 */
        /* <DEDUP_REMOVED lines=16> */
[----:B---3--:R-:W-:-:S12]  /*8a60*/  @!P1 BRA `(.L_x_1519) ;  /* 0x0000014c00949947 */ /* 0x008fd80003800000 */
.L_x_1749:
[----:B------:R-:W-:Y:S05]  /*8a70*/  BSYNC B1 ;  /* 0x0000000000017941 */ /* 0x000fea0003800000 */
.L_x_1518:
[----:B------:R-:W-:Y:S01]  /*8a80*/  BSSY B1, `(.L_x_1520) ;  /* 0x000005a000017945 */ /* 0x000fe20003800000 */
[----:B------:R-:W-:-:S03]  /*8a90*/  LOP3.LUT R0, R0, 0x38, RZ, 0xc0, !PT ;  /* 0x0000003800007812 */ /* 0x000fc600078ec0ff */
[----:B------:R-:W-:Y:S05]  /*8aa0*/  @P2 BRA `(.L_x_1521) ;  /* 0x00000004005c2947 */ /* 0x000fea0003800000 */
[----:B------:R-:W2:Y:S01]  /*8ab0*/  LDL R9, [R1+0x58] ;  /* 0x0000580001097983 */ /* 0x000ea20000100800 */
[----:B------:R-:W-:Y:S02]  /*8ac0*/  IMAD.SHL.U32 R4, R29, 0x40, RZ ;  /* 0x000000401d047824 */ /* 0x000fe400078e00ff */
[----:B------:R-:W-:Y:S02]  /*8ad0*/  HADD2.F32 R29, -RZ, R40.H0_H0 ;  /* 0x20000028ff1d7230 */ /* 0x000fe40000004100 */
[----:B------:R-:W-:Y:S01]  /*8ae0*/  HADD2.F32 R27, -RZ, R42.H0_H0 ;  /* 0x2000002aff1b7230 */ /* 0x000fe20000004100 */
[----:B------:R-:W-:Y:S01]  /*8af0*/  LOP3.LUT R5, R4, 0x1c0, RZ, 0xc0, !PT ;  /* 0x000001c004057812 */ /* 0x000fe200078ec0ff */
[--C-:B------:R-:W-:Y:S02]  /*8b00*/  HADD2.F32 R31, -RZ, R45.reuse.H0_H0 ;  /* 0x2000002dff1f7230 */ /* 0x100fe40000004100 */
[----:B------:R-:W-:Y:S01]  /*8b10*/  HADD2.F32 R28, -RZ, R45.H1_H1 ;  /* 0x3000002dff1c7230 */ /* 0x000fe20000004100 */
[----:B------:R-:W-:-:S02]  /*8b20*/  SHF.R.U32.HI R7, RZ, 0x3, R5 ;  /* 0x00000003ff077819 */ /* 0x000fc40000011605 */
[----:B------:R-:W-:Y:S02]  /*8b30*/  LOP3.LUT R4, R5, 0x38, R16, 0xf8, !PT ;  /* 0x0000003805047812 */ /* 0x000fe400078ef810 */
[----:B------:R-:W-:Y:S02]  /*8b40*/  LOP3.LUT R8, R7, R0, R5, 0x1e, !PT ;  /* 0x0000000007087212 */ /* 0x000fe400078e1e05 */
[----:B------:R-:W-:-:S03]  /*8b50*/  LOP3.LUT R4, R4, R7, RZ, 0x3c, !PT ;  /* 0x0000000704047212 */ /* 0x000fc600078e3cff */
[C---:B--2---:R-:W-:Y:S02]  /*8b60*/  IMAD R8, R9.reuse, 0x200, R8 ;  /* 0x0000020009087824 */ /* 0x044fe400078e0208 */
[----:B------:R-:W-:Y:S02]  /*8b70*/  IMAD R4, R9, 0x200, R4 ;  /* 0x0000020009047824 */ /* 0x000fe400078e0204 */
[--C-:B------:R-:W-:Y:S02]  /*8b80*/  IMAD R38, R8, 0x2, R19.reuse ;  /* 0x0000000208267824 */ /* 0x100fe400078e0213 */
[----:B------:R-:W-:-:S03]  /*8b90*/  IMAD R36, R4, 0x2, R19 ;  /* 0x0000000204247824 */ /* 0x000fc600078e0213 */
[----:B------:R-:W1:Y:S04]  /*8ba0*/  LDS.128 R8, [R38+0x18400] ;  /* 0x0184000026087984 */ /* 0x000e680000000c00 */
[----:B------:R-:W2:Y:S01]  /*8bb0*/  LDS.128 R4, [R36+0x18400] ;  /* 0x0184000024047984 */ /* 0x000ea20000000c00 */
[--C-:B-1----:R-:W-:Y:S02]  /*8bc0*/  HADD2.F32 R20, -RZ, R8.reuse.H0_H0 ;  /* 0x20000008ff147230 */ /* 0x102fe40000004100 */
[----:B------:R-:W-:Y:S02]  /*8bd0*/  HADD2.F32 R8, -RZ, R8.H1_H1 ;  /* 0x30000008ff087230 */ /* 0x000fe40000004100 */
[----:B--2---:R-:W-:Y:S02]  /*8be0*/  HADD2.F32 R12, -RZ, R4.H0_H0 ;  /* 0x20000004ff0c7230 */ /* 0x004fe40000004100 */
[C---:B------:R-:W-:Y:S01]  /*8bf0*/  FMUL.FTZ R33, R20.reuse, R29 ;  /* 0x0000001d14217220 */ /* 0x040fe20000410000 */
[----:B------:R-:W-:Y:S01]  /*8c00*/  FMUL.FTZ R35, R20, R27 ;  /* 0x0000001b14237220 */ /* 0x000fe20000410000 */
[----:B----4-:R-:W-:-:S02]  /*8c10*/  HADD2.F32 R21, -RZ, R9.H0_H0 ;  /* 0x20000009ff157230 */ /* 0x010fc40000004100 */
[----:B------:R-:W-:Y:S01]  /*8c20*/  FMUL.FTZ R37, R8, R31 ;  /* 0x0000001f08257220 */ /* 0x000fe20000410000 */
[C---:B------:R-:W-:Y:S01]  /*8c30*/  FFMA.FTZ R33, R12.reuse, R27, -R33 ;  /* 0x0000001b0c217223 */ /* 0x040fe20000010821 */
[----:B------:R-:W-:Y:S02]  /*8c40*/  HADD2.F32 R27, -RZ, R43.H0_H0 ;  /* 0x2000002bff1b7230 */ /* 0x000fe40000004100 */
[----:B------:R-:W-:Y:S01]  /*8c50*/  FFMA.FTZ R35, R12, R29, R35 ;  /* 0x0000001d0c237223 */ /* 0x000fe20000010023 */
[----:B------:R-:W-:Y:S02]  /*8c60*/  HADD2.F32 R20, -RZ, R40.H1_H1 ;  /* 0x30000028ff147230 */ /* 0x000fe40000004100 */
[----:B------:R-:W-:Y:S02]  /*8c70*/  HADD2.F32 R4, -RZ, R4.H1_H1 ;  /* 0x30000004ff047230 */ /* 0x000fe40000004100 */
[----:B------:R-:W-:Y:S01]  /*8c80*/  FMUL.FTZ R29, R8, R27 ;  /* 0x0000001b081d7220 */ /* 0x000fe20000410000 */
[----:B------:R-:W-:-:S02]  /*8c90*/  HADD2.F32 R12, -RZ, R42.H1_H1 ;  /* 0x3000002aff0c7230 */ /* 0x000fc40000004100 */
[C---:B------:R-:W-:Y:S01]  /*8ca0*/  FMUL.FTZ R8, R21.reuse, R20 ;  /* 0x0000001415087220 */ /* 0x040fe20000410000 */
[----:B------:R-:W-:Y:S02]  /*8cb0*/  HADD2.F32 R13, -RZ, R5.H0_H0 ;  /* 0x20000005ff0d7230 */ /* 0x000fe40000004100 */
[C---:B------:R-:W-:Y:S01]  /*8cc0*/  FFMA.FTZ R30, R4.reuse, R27, -R37 ;  /* 0x0000001b041e7223 */ /* 0x040fe20000010825 */
[----:B------:R-:W-:Y:S01]  /*8cd0*/  FFMA.FTZ R32, R4, R31, R29 ;  /* 0x0000001f04207223 */ /* 0x000fe2000001001d */
[----:B------:R-:W-:Y:S02]  /*8ce0*/  HADD2.F32 R9, -RZ, R9.H1_H1 ;  /* 0x30000009ff097230 */ /* 0x000fe40000004100 */
[-C--:B------:R-:W-:Y:S01]  /*8cf0*/  FMUL.FTZ R27, R21, R12.reuse ;  /* 0x0000000c151b7220 */ /* 0x080fe20000410000 */
[----:B------:R-:W-:Y:S02]  /*8d00*/  HADD2.F32 R4, -RZ, R43.H1_H1 ;  /* 0x3000002bff047230 */ /* 0x000fe40000004100 */
[----:B------:R-:W-:Y:S01]  /*8d10*/  FFMA.FTZ R21, R13, R12, -R8 ;  /* 0x0000000c0d157223 */ /* 0x000fe20000010808 */
[----:B------:R-:W-:-:S02]  /*8d20*/  HADD2.F32 R25, -RZ, R10.H0_H0 ;  /* 0x2000000aff197230 */ /* 0x000fc40000004100 */
[----:B------:R-:W-:Y:S01]  /*8d30*/  FFMA.FTZ R27, R13, R20, R27 ;  /* 0x000000140d1b7223 */ /* 0x000fe2000001001b */
[----:B------:R-:W-:Y:S02]  /*8d40*/  HADD2.F32 R12, -RZ, R39.H0_H0 ;  /* 0x20000027ff0c7230 */ /* 0x000fe40000004100 */
[C---:B------:R-:W-:Y:S01]  /*8d50*/  FMUL.FTZ R20, R9.reuse, R28 ;  /* 0x0000001c09147220 */ /* 0x040fe20000410000 */
[----:B------:R-:W-:Y:S02]  /*8d60*/  HADD2.F32 R5, -RZ, R5.H1_H1 ;  /* 0x30000005ff057230 */ /* 0x000fe40000004100 */
[----:B------:R-:W-:Y:S01]  /*8d70*/  FMUL.FTZ R34, R9, R4 ;  /* 0x0000000409227220 */ /* 0x000fe20000410000 */
[----:B------:R-:W-:Y:S02]  /*8d80*/  HADD2.F32 R8, -RZ, R41.H0_H0 ;  /* 0x20000029ff087230 */ /* 0x000fe40000004100 */
[----:B------:R-:W-:Y:S01]  /*8d90*/  FMUL.FTZ R29, R25, R12 ;  /* 0x0000000c191d7220 */ /* 0x000fe20000410000 */
[----:B------:R-:W-:-:S02]  /*8da0*/  HADD2.F32 R10, -RZ, R10.H1_H1 ;  /* 0x3000000aff0a7230 */ /* 0x000fc40000004100 */
[----:B------:R-:W-:Y:S01]  /*8db0*/  FFMA.FTZ R20, R5, R4, -R20 ;  /* 0x0000000405147223 */ /* 0x000fe20000010814 */
[----:B------:R-:W-:Y:S02]  /*8dc0*/  HADD2.F32 R13, -RZ, R46.H0_H0 ;  /* 0x2000002eff0d7230 */ /* 0x000fe40000004100 */
[----:B------:R-:W-:Y:S01]  /*8dd0*/  FMUL.FTZ R25, R25, R8 ;  /* 0x0000000819197220 */ /* 0x000fe20000410000 */
[--C-:B------:R-:W-:Y:S02]  /*8de0*/  HADD2.F32 R14, -RZ, R6.reuse.H0_H0 ;  /* 0x20000006ff0e7230 */ /* 0x100fe40000004100 */
[----:B------:R-:W-:Y:S01]  /*8df0*/  FFMA.FTZ R34, R5, R28, R34 ;  /* 0x0000001c05227223 */ /* 0x000fe20000010022 */
[----:B------:R-:W-:Y:S02]  /*8e00*/  HADD2.F32 R6, -RZ, R6.H1_H1 ;  /* 0x30000006ff067230 */ /* 0x000fe40000004100 */
[----:B------:R-:W-:Y:S01]  /*8e10*/  FMUL.FTZ R5, R10, R13 ;  /* 0x0000000d0a057220 */ /* 0x000fe20000410000 */
[----:B------:R-:W-:-:S02]  /*8e20*/  HADD2.F32 R9, -RZ, R44.H0_H0 ;  /* 0x2000002cff097230 */ /* 0x000fc40000004100 */
[C---:B------:R-:W-:Y:S01]  /*8e30*/  FFMA.FTZ R25, R14.reuse, R12, R25 ;  /* 0x0000000c0e197223 */ /* 0x040fe20000010019 */
[--C-:B0-----:R-:W-:Y:S02]  /*8e40*/  HADD2.F32 R26, -RZ, R11.reuse.H0_H0 ;  /* 0x2000000bff1a7230 */ /* 0x101fe40000004100 */
[----:B------:R-:W-:Y:S01]  /*8e50*/  FFMA.FTZ R29, R14, R8, -R29 ;  /* 0x000000080e1d7223 */ /* 0x000fe2000001081d */
[----:B------:R-:W-:Y:S02]  /*8e60*/  HADD2.F32 R11, -RZ, R11.H1_H1 ;  /* 0x3000000bff0b7230 */ /* 0x000fe40000004100 */
[-C--:B------:R-:W-:Y:S01]  /*8e70*/  FMUL.FTZ R31, R10, R9.reuse ;  /* 0x000000090a1f7220 */ /* 0x080fe20000410000 */
[----:B------:R-:W-:Y:S01]  /*8e80*/  FFMA.FTZ R12, R6, R9, -R5 ;  /* 0x00000009060c7223 */ /* 0x000fe20000010805 */
[----:B------:R-:W-:Y:S02]  /*8e90*/  HADD2.F32 R5, -RZ, R39.H1_H1 ;  /* 0x30000027ff057230 */ /* 0x000fe40000004100 */
[----:B------:R-:W-:-:S02]  /*8ea0*/  HADD2.F32 R10, -RZ, R46.H1_H1 ;  /* 0x3000002eff0a7230 */ /* 0x000fc40000004100 */
[----:B------:R-:W-:Y:S01]  /*8eb0*/  FFMA.FTZ R14, R6, R13, R31 ;  /* 0x0000000d060e7223 */ /* 0x000fe2000001001f */
[----:B------:R-:W-:Y:S02]  /*8ec0*/  HADD2.F32 R4, -RZ, R41.H1_H1 ;  /* 0x30000029ff047230 */ /* 0x000fe40000004100 */
[C---:B------:R-:W-:Y:S01]  /*8ed0*/  FMUL.FTZ R6, R26.reuse, R5 ;  /* 0x000000051a067220 */ /* 0x040fe20000410000 */
[----:B------:R-:W-:Y:S02]  /*8ee0*/  HADD2.F32 R8, -RZ, R44.H1_H1 ;  /* 0x3000002cff087230 */ /* 0x000fe40000004100 */
[----:B------:R-:W-:Y:S01]  /*8ef0*/  FMUL.FTZ R28, R11, R10 ;  /* 0x0000000a0b1c7220 */ /* 0x000fe20000410000 */
[--C-:B------:R-:W-:Y:S02]  /*8f00*/  HADD2.F32 R15, -RZ, R7.reuse.H0_H0 ;  /* 0x20000007ff0f7230 */ /* 0x100fe40000004100 */
[----:B------:R-:W-:Y:S01]  /*8f10*/  FMUL.FTZ R26, R26, R4 ;  /* 0x000000041a1a7220 */ /* 0x000fe20000410000 */
[----:B------:R-:W-:-:S02]  /*8f20*/  HADD2.F32 R7, -RZ, R7.H1_H1 ;  /* 0x30000007ff077230 */ /* 0x000fc40000004100 */
[----:B------:R-:W-:Y:S01]  /*8f30*/  FMUL.FTZ R9, R11, R8 ;  /* 0x000000080b097220 */ /* 0x000fe20000410000 */
[C---:B------:R-:W-:Y:S01]  /*8f40*/  FFMA.FTZ R11, R15.reuse, R4, -R6 ;  /* 0x000000040f0b7223 */ /* 0x040fe20000010806 */
[----:B------:R-:W-:Y:S01]  /*8f50*/  FFMA.FTZ R26, R15, R5, R26 ;  /* 0x000000050f1a7223 */ /* 0x000fe2000001001a */
[C---:B------:R-:W-:Y:S01]  /*8f60*/  FFMA.FTZ R28, R7.reuse, R8, -R28 ;  /* 0x00000008071c7223 */ /* 0x040fe2000001081c */
[----:B------:R-:W-:Y:S01]  /*8f70*/  FFMA.FTZ R13, R7, R10, R9 ;  /* 0x0000000a070d7223 */ /* 0x000fe20000010009 */
[----:B------:R-:W-:Y:S02]  /*8f80*/  F2FP.F16.F32.PACK_AB R4, R30, R33 ;  /* 0x000000211e04723e */ /* 0x000fe400000000ff */
[----:B------:R-:W-:Y:S02]  /*8f90*/  F2FP.F16.F32.PACK_AB R5, R20, R21 ;  /* 0x000000151405723e */ /* 0x000fe400000000ff */
[----:B------:R-:W-:Y:S02]  /*8fa0*/  F2FP.F16.F32.PACK_AB R6, R12, R29 ;  /* 0x0000001d0c06723e */ /* 0x000fe400000000ff */
[----:B------:R-:W-:-:S02]  /*8fb0*/  F2FP.F16.F32.PACK_AB R7, R28, R11 ;  /* 0x0000000b1c07723e */ /* 0x000fc400000000ff */
[----:B------:R-:W-:Y:S02]  /*8fc0*/  F2FP.F16.F32.PACK_AB R8, R32, R35 ;  /* 0x000000232008723e */ /* 0x000fe400000000ff */
[----:B------:R-:W-:Y:S01]  /*8fd0*/  F2FP.F16.F32.PACK_AB R9, R34, R27 ;  /* 0x0000001b2209723e */ /* 0x000fe200000000ff */
[----:B------:R1:W-:Y:S01]  /*8fe0*/  STS.128 [R36+0x18400], R4 ;  /* 0x0184000424007388 */ /* 0x0003e20000000c00 */
[----:B------:R-:W-:Y:S02]  /*8ff0*/  F2FP.F16.F32.PACK_AB R10, R14, R25 ;  /* 0x000000190e0a723e */ /* 0x000fe400000000ff */
[----:B------:R-:W-:-:S05]  /*9000*/  F2FP.F16.F32.PACK_AB R11, R13, R26 ;  /* 0x0000001a0d0b723e */ /* 0x000fca00000000ff */
[----:B------:R1:W-:Y:S02]  /*9010*/  STS.128 [R38+0x18400], R8 ;  /* 0x0184000826007388 */ /* 0x0003e40000000c00 */
.L_x_1521:
[----:B------:R-:W-:Y:S05]  /*9020*/  BSYNC B1 ;  /* 0x0000000000017941 */ /* 0x000fea0003800000 */
.L_x_1520:
[----:B------:R-:W-:Y:S05]  /*9030*/  @P0 BRA `(.L_x_1512) ;  /* 0x0000000400600947 */ /* 0x000fea0003800000 */
[----:B-1----:R-:W2:Y:S01]  /*9040*/  LDL R8, [R1+0x5c] ;  /* 0x00005c0001087983 */ /* 0x002ea20000100800 */
[C---:B------:R-:W-:Y:S01]  /*9050*/  IADD3 R4, R200.reuse, 0x40, RZ ;  /* 0x00000040c8047810 */ /* 0x040fe20007ffe0ff */
[----:B------:R-:W-:Y:S02]  /*9060*/  VIADD R5, R200, 0x40 ;  /* 0x00000040c8057836 */ /* 0x000fe40000000000 */
[----:B------:R-:W3:Y:S02]  /*9070*/  LDL R38, [R1+0x184] ;  /* 0x0001840001267983 */ /* 0x000ee40000100800 */
[----:B------:R-:W-:Y:S02]  /*9080*/  IMAD.SHL.U32 R4, R4, 0x40, RZ ;  /* 0x0000004004047824 */ /* 0x000fe400078e00ff */
[----:B------:R-:W-:-:S03]  /*9090*/  IMAD.SHL.U32 R5, R5, 0x40, RZ ;  /* 0x0000004005057824 */ /* 0x000fc600078e00ff */
[----:B------:R-:W-:Y:S02]  /*90a0*/  LOP3.LUT R4, R4, 0x1c0, RZ, 0xc0, !PT ;  /* 0x000001c004047812 */ /* 0x000fe400078ec0ff */
[----:B------:R-:W-:Y:S02]  /*90b0*/  LOP3.LUT R5, R5, 0x1c0, RZ, 0xc0, !PT ;  /* 0x000001c005057812 */ /* 0x000fe400078ec0ff */
[----:B------:R-:W-:-:S04]  /*90c0*/  SHF.R.U32.HI R4, RZ, 0x3, R4 ;  /* 0x00000003ff047819 */ /* 0x000fc80000011604 */
[----:B------:R-:W-:Y:S01]  /*90d0*/  LOP3.LUT R0, R4, R0, R5, 0x1e, !PT ;  /* 0x0000000004007212 */ /* 0x000fe200078e1e05 */
[----:B------:R-:W-:Y:S02]  /*90e0*/  HADD2.F32 R28, -RZ, R42.H0_H0 ;  /* 0x2000002aff1c7230 */ /* 0x000fe40000004100 */
[--C-:B------:R-:W-:Y:S02]  /*90f0*/  HADD2.F32 R30, -RZ, R40.reuse.H0_H0 ;  /* 0x20000028ff1e7230 */ /* 0x100fe40000004100 */
[----:B------:R-:W-:Y:S02]  /*9100*/  HADD2.F32 R32, -RZ, R45.H0_H0 ;  /* 0x2000002dff207230 */ /* 0x000fe40000004100 */
[----:B------:R-:W-:Y:S02]  /*9110*/  HADD2.F32 R37, -RZ, R40.H1_H1 ;  /* 0x30000028ff257230 */ /* 0x000fe40000004100 */
[----:B------:R-:W-:Y:S02]  /*9120*/  HADD2.F32 R35, -RZ, R42.H1_H1 ;  /* 0x3000002aff237230 */ /* 0x000fe40000004100 */
[----:B------:R-:W-:-:S02]  /*9130*/  HADD2.F32 R36, -RZ, R46.H0_H0 ;  /* 0x2000002eff247230 */ /* 0x000fc40000004100 */
[----:B------:R-:W-:Y:S02]  /*9140*/  HADD2.F32 R34, -RZ, R39.H0_H0 ;  /* 0x20000027ff227230 */ /* 0x000fe40000004100 */
[----:B--2---:R-:W-:-:S04]  /*9150*/  IMAD.IADD R0, R8, 0x1, R0 ;  /* 0x0000000108007824 */ /* 0x004fc800078e0200 */
[----:B------:R-:W-:Y:S01]  /*9160*/  IMAD R0, R0, 0x2, R19 ;  /* 0x0000000200007824 */ /* 0x000fe200078e0213 */
[----:B---3--:R-:W-:Y:S04]  /*9170*/  LDS.128 R4, [R38+0x18400] ;  /* 0x0184000026047984 */ /* 0x008fe80000000c00 */
[----:B------:R-:W1:Y:S02]  /*9180*/  LDS.128 R8, [R0+0x18400] ;  /* 0x0184000000087984 */ /* 0x000e640000000c00 */
[--C-:B-1----:R-:W-:Y:S02]  /*9190*/  HADD2.F32 R20, -RZ, R8.reuse.H0_H0 ;  /* 0x20000008ff147230 */ /* 0x102fe40000004100 */
[----:B------:R-:W-:Y:S02]  /*91a0*/  HADD2.F32 R8, -RZ, R8.H1_H1 ;  /* 0x30000008ff087230 */ /* 0x000fe40000004100 */
[----:B------:R-:W-:-:S02]  /*91b0*/  HADD2.F32 R12, -RZ, R4.H0_H0 ;  /* 0x20000004ff0c7230 */ /* 0x000fc40000004100 */
[-C--:B------:R-:W-:Y:S01]  /*91c0*/  FMUL.FTZ R27, R30, R20.reuse ;  /* 0x000000141e1b7220 */ /* 0x080fe20000410000 */
[----:B------:R-:W-:Y:S01]  /*91d0*/  FMUL.FTZ R29, R28, R20 ;  /* 0x000000141c1d7220 */ /* 0x000fe20000410000 */
[----:B------:R-:W-:Y:S02]  /*91e0*/  HADD2.F32 R20, -RZ, R43.H0_H0 ;  /* 0x2000002bff147230 */ /* 0x000fe40000004100 */
[-C--:B------:R-:W-:Y:S01]  /*91f0*/  FMUL.FTZ R31, R32, R8.reuse ;  /* 0x00000008201f7220 */ /* 0x080fe20000410000 */
[----:B------:R-:W-:Y:S02]  /*9200*/  HADD2.F32 R4, -RZ, R4.H1_H1 ;  /* 0x30000004ff047230 */ /* 0x000fe40000004100 */
[--C-:B----4-:R-:W-:Y:S02]  /*9210*/  HADD2.F32 R21, -RZ, R9.reuse.H0_H0 ;  /* 0x20000009ff157230 */ /* 0x110fe40000004100 */
[----:B------:R-:W-:Y:S01]  /*9220*/  FMUL.FTZ R33, R20, R8 ;  /* 0x0000000814217220 */ /* 0x000fe20000410000 */
[----:B------:R-:W-:-:S02]  /*9230*/  HADD2.F32 R9, -RZ, R9.H1_H1 ;  /* 0x30000009ff097230 */ /* 0x000fc40000004100 */
[----:B------:R-:W-:Y:S01]  /*9240*/  FFMA.FTZ R8, R20, R4, -R31 ;  /* 0x0000000414087223 */ /* 0x000fe2000001081f */
[-C--:B------:R-:W-:Y:S01]  /*9250*/  FFMA.FTZ R27, R28, R12.reuse, -R27 ;  /* 0x0000000c1c1b7223 */ /* 0x080fe2000001081b */
[----:B------:R-:W-:Y:S02]  /*9260*/  HADD2.F32 R31, -RZ, R45.H1_H1 ;  /* 0x3000002dff1f7230 */ /* 0x000fe40000004100 */
[-C--:B------:R-:W-:Y:S01]  /*9270*/  FMUL.FTZ R20, R37, R21.reuse ;  /* 0x0000001525147220 */ /* 0x080fe20000410000 */
[----:B------:R-:W-:Y:S01]  /*9280*/  FMUL.FTZ R28, R35, R21 ;  /* 0x00000015231c7220 */ /* 0x000fe20000410000 */
[----:B------:R-:W-:Y:S02]  /*9290*/  HADD2.F32 R21, -RZ, R43.H1_H1 ;  /* 0x3000002bff157230 */ /* 0x000fe40000004100 */
[----:B------:R-:W-:Y:S01]  /*92a0*/  FFMA.FTZ R29, R30, R12, R29 ;  /* 0x0000000c1e1d7223 */ /* 0x000fe2000001001d */
[--C-:B------:R-:W-:Y:S02]  /*92b0*/  HADD2.F32 R13, -RZ, R5.reuse.H0_H0 ;  /* 0x20000005ff0d7230 */ /* 0x100fe40000004100 */
[----:B------:R-:W-:Y:S01]  /*92c0*/  FFMA.FTZ R12, R32, R4, R33 ;  /* 0x00000004200c7223 */ /* 0x000fe20000010021 */
[----:B------:R-:W-:-:S02]  /*92d0*/  HADD2.F32 R5, -RZ, R5.H1_H1 ;  /* 0x30000005ff057230 */ /* 0x000fc40000004100 */
[-C--:B------:R-:W-:Y:S01]  /*92e0*/  FMUL.FTZ R4, R31, R9.reuse ;  /* 0x000000091f047220 */ /* 0x080fe20000410000 */
[--C-:B------:R-:W-:Y:S02]  /*92f0*/  HADD2.F32 R25, -RZ, R10.reuse.H0_H0 ;  /* 0x2000000aff197230 */ /* 0x100fe40000004100 */
[C---:B------:R-:W-:Y:S01]  /*9300*/  FMUL.FTZ R30, R21.reuse, R9 ;  /* 0x00000009151e7220 */ /* 0x040fe20000410000 */
[----:B------:R-:W-:Y:S02]  /*9310*/  HADD2.F32 R10, -RZ, R10.H1_H1 ;  /* 0x3000000aff0a7230 */ /* 0x000fe40000004100 */
[----:B------:R-:W-:Y:S01]  /*9320*/  FFMA.FTZ R9, R21, R5, -R4 ;  /* 0x0000000515097223 */ /* 0x000fe20000010804 */
[----:B------:R-:W-:Y:S02]  /*9330*/  HADD2.F32 R14, -RZ, R6.H0_H0 ;  /* 0x20000006ff0e7230 */ /* 0x000fe40000004100 */
[-C--:B------:R-:W-:Y:S01]  /*9340*/  FFMA.FTZ R20, R35, R13.reuse, -R20 ;  /* 0x0000000d23147223 */ /* 0x080fe20000010814 */
[----:B------:R-:W-:Y:S01]  /*9350*/  FFMA.FTZ R28, R37, R13, R28 ;  /* 0x0000000d251c7223 */ /* 0x000fe2000001001c */
[----:B------:R-:W-:-:S02]  /*9360*/  HADD2.F32 R4, -RZ, R44.H0_H0 ;  /* 0x2000002cff047230 */ /* 0x000fc40000004100 */
[----:B------:R-:W-:Y:S01]  /*9370*/  FFMA.FTZ R13, R31, R5, R30 ;  /* 0x000000051f0d7223 */ /* 0x000fe2000001001e */
[----:B------:R-:W-:Y:S02]  /*9380*/  HADD2.F32 R6, -RZ, R6.H1_H1 ;  /* 0x30000006ff067230 */ /* 0x000fe40000004100 */
[-C--:B------:R-:W-:Y:S01]  /*9390*/  FMUL.FTZ R5, R36, R10.reuse ;  /* 0x0000000a24057220 */ /* 0x080fe20000410000 */
[----:B------:R-:W-:Y:S02]  /*93a0*/  HADD2.F32 R32, -RZ, R41.H0_H0 ;  /* 0x20000029ff207230 */ /* 0x000fe40000004100 */
[-C--:B------:R-:W-:Y:S01]  /*93b0*/  FMUL.FTZ R21, R34, R25.reuse ;  /* 0x0000001922157220 */ /* 0x080fe20000410000 */
[C---:B------:R-:W-:Y:S01]  /*93c0*/  FMUL.FTZ R31, R4.reuse, R10 ;  /* 0x0000000a041f7220 */ /* 0x040fe20000410000 */
[----:B0-----:R-:W-:Y:S02]  /*93d0*/  HADD2.F32 R26, -RZ, R11.H0_H0 ;  /* 0x2000000bff1a7230 */ /* 0x001fe40000004100 */
[----:B------:R-:W-:Y:S01]  /*93e0*/  FFMA.FTZ R10, R4, R6, -R5 ;  /* 0x00000006040a7223 */ /* 0x000fe20000010805 */
[----:B------:R-:W-:Y:S01]  /*93f0*/  FMUL.FTZ R25, R32, R25 ;  /* 0x0000001920197220 */ /* 0x000fe20000410000 */
[----:B------:R-:W-:-:S02]  /*9400*/  HADD2.F32 R35, -RZ, R39.H1_H1 ;  /* 0x30000027ff237230 */ /* 0x000fc40000004100 */
[----:B------:R-:W-:Y:S02]  /*9410*/  HADD2.F32 R11, -RZ, R11.H1_H1 ;  /* 0x3000000bff0b7230 */ /* 0x000fe40000004100 */
[----:B------:R-:W-:Y:S02]  /*9420*/  HADD2.F32 R5, -RZ, R41.H1_H1 ;  /* 0x30000029ff057230 */ /* 0x000fe40000004100 */
[----:B------:R-:W-:Y:S02]  /*9430*/  HADD2.F32 R37, -RZ, R46.H1_H1 ;  /* 0x3000002eff257230 */ /* 0x000fe40000004100 */
[----:B------:R-:W-:Y:S02]  /*9440*/  HADD2.F32 R33, -RZ, R44.H1_H1 ;  /* 0x3000002cff217230 */ /* 0x000fe40000004100 */
[-C--:B------:R-:W-:Y:S01]  /*9450*/  FFMA.FTZ R21, R32, R14.reuse, -R21 ;  /* 0x0000000e20157223 */ /* 0x080fe20000010815 */
[--C-:B------:R-:W-:Y:S02]  /*9460*/  HADD2.F32 R15, -RZ, R7.reuse.H0_H0 ;  /* 0x20000007ff0f7230 */ /* 0x100fe40000004100 */
[----:B------:R-:W-:Y:S01]  /*9470*/  FFMA.FTZ R25, R34, R14, R25 ;  /* 0x0000000e22197223 */ /* 0x000fe20000010019 */
[----:B------:R-:W-:-:S02]  /*9480*/  HADD2.F32 R7, -RZ, R7.H1_H1 ;  /* 0x30000007ff077230 */ /* 0x000fc40000004100 */
[----:B------:R-:W-:Y:S01]  /*9490*/  FFMA.FTZ R14, R36, R6, R31 ;  /* 0x00000006240e7223 */ /* 0x000fe2000001001f */
[-C--:B------:R-:W-:Y:S01]  /*94a0*/  FMUL.FTZ R4, R35, R26.reuse ;  /* 0x0000001a23047220 */ /* 0x080fe20000410000 */
[----:B------:R-:W-:Y:S01]  /*94b0*/  FMUL.FTZ R26, R5, R26 ;  /* 0x0000001a051a7220 */ /* 0x000fe20000410000 */
[-C--:B------:R-:W-:Y:S01]  /*94c0*/  FMUL.FTZ R6, R37, R11.reuse ;  /* 0x0000000b25067220 */ /* 0x080fe20000410000 */
[----:B------:R-:W-:Y:S01]  /*94d0*/  FMUL.FTZ R32, R33, R11 ;  /* 0x0000000b21207220 */ /* 0x000fe20000410000 */
[-C--:B------:R-:W-:Y:S01]  /*94e0*/  FFMA.FTZ R11, R5, R15.reuse, -R4 ;  /* 0x0000000f050b7223 */ /* 0x080fe20000010804 */
[----:B------:R-:W-:Y:S01]  /*94f0*/  FFMA.FTZ R26, R35, R15, R26 ;  /* 0x0000000f231a7223 */ /* 0x000fe2000001001a */
[-C--:B------:R-:W-:Y:S01]  /*9500*/  FFMA.FTZ R30, R33, R7.reuse, -R6 ;  /* 0x00000007211e7223 */ /* 0x080fe20000010806 */
[----:B------:R-:W-:Y:S01]  /*9510*/  FFMA.FTZ R15, R37, R7, R32 ;  /* 0x00000007250f7223 */ /* 0x000fe20000010020 */
[----:B------:R-:W-:Y:S02]  /*9520*/  F2FP.F16.F32.PACK_AB R4, R8, R27 ;  /* 0x0000001b0804723e */ /* 0x000fe400000000ff */
[----:B------:R-:W-:-:S02]  /*9530*/  F2FP.F16.F32.PACK_AB R5, R9, R20 ;  /* 0x000000140905723e */ /* 0x000fc400000000ff */
[----:B------:R-:W-:Y:S02]  /*9540*/  F2FP.F16.F32.PACK_AB R6, R10, R21 ;  /* 0x000000150a06723e */ /* 0x000fe400000000ff */
[----:B------:R-:W-:Y:S02]  /*9550*/  F2FP.F16.F32.PACK_AB R7, R30, R11 ;  /* 0x0000000b1e07723e */ /* 0x000fe400000000ff */
[----:B------:R-:W-:Y:S02]  /*9560*/  F2FP.F16.F32.PACK_AB R8, R12, R29 ;  /* 0x0000001d0c08723e */ /* 0x000fe400000000ff */
[----:B------:R-:W-:Y:S02]  /*9570*/  F2FP.F16.F32.PACK_AB R9, R13, R28 ;  /* 0x0000001c0d09723e */ /* 0x000fe400000000ff */
[----:B------:R-:W-:Y:S02]  /*9580*/  F2FP.F16.F32.PACK_AB R10, R14, R25 ;  /* 0x000000190e0a723e */ /* 0x000fe400000000ff */
[----:B------:R-:W-:Y:S01]  /*9590*/  F2FP.F16.F32.PACK_AB R11, R15, R26 ;  /* 0x0000001a0f0b723e */ /* 0x000fe200000000ff */
[----:B------:R3:W-:Y:S04]  /*95a0*/  STS.128 [R38+0x18400], R4 ;  /* 0x0184000426007388 */ /* 0x0007e80000000c00 */
[----:B------:R3:W-:Y:S02]  /*95b0*/  STS.128 [R0+0x18400], R8 ;  /* 0x0184000800007388 */ /* 0x0007e40000000c00 */
.L_x_1512:
[----:B------:R-:W-:Y:S05]  /*95c0*/  BSYNC B0 ;  /* 0x0000000000007941 */ /* 0x000fea0003800000 */
.L_x_1501:
[----:B------:R-:W-:Y:S01]  /*95d0*/  @!PT LDS RZ, [RZ] ;  /* 0x00000000fffff984 */ /* 0x000fe20000000800 */
[----:B------:R-:W-:Y:S01]  /*95e0*/  @!PT LDS RZ, [RZ] ;  /* 0x00000000fffff984 */ /* 0x000fe20000000800 */
[----:B------:R-:W-:Y:S01]  /*95f0*/  @!PT LDS RZ, [RZ] ;  /* 0x00000000fffff984 */ /* 0x000fe20000000800 */
[----:B------:R-:W-:Y:S01]  /*9600*/  @!PT LDS RZ, [RZ] ;  /* 0x00000000fffff984 */ /* 0x000fe20000000800 */
[----:B------:R5:W-:Y:S06]  /*9610*/  MEMBAR.ALL.CTA ;  /* 0x0000000000007992 */ /* 0x000bec0000008000 */
[----:B-----5:R-:W5:Y:S01]  /*9620*/  FENCE.VIEW.ASYNC.S ;  /* 0x00000000000073c6 */ /* 0x020f620000000000 */
[----:B------:R-:W-:Y:S05]  /*9630*/  WARPSYNC.ALL ;  /* 0x0000000000007948 */ /* 0x000fea0003800000 */
[----:B-----5:R-:W-:Y:S06]  /*9640*/  BAR.SYNC.DEFER_BLOCKING 0xd, 0x100 ;  /* 0x0344000000007b1d */ /* 0x020fec0000010000 */
.L_x_1498:
        /* <DEDUP_REMOVED lines=8> */
.L_x_1522:
[----:B------:R-:W-:Y:S01]  /*96d0*/  IMAD R0, R202, 0x8, R19 ;  /* 0x00000008ca007824 */ /* 0x000fe200078e0213 */
[----:B0-----:R-:W-:-:S04]  /*96e0*/  SHF.L.U32 R13, R214, 0x1f, RZ ;  /* 0x0000001fd60d7819 */ /* 0x001fc800000006ff */
[----:B------:R0:W2:Y:S01]  /*96f0*/  SYNCS.PHASECHK.TRANS64.TRYWAIT P1, [R0+URZ+0x32430], R13 ;  /* 0x0324300d000075a7 */ /* 0x0000a2000802017f */
[----:B------:R-:W-:Y:S05]  /*9700*/  @!P0 BRA `(.L_x_1523) ;  /* 0x0000000000048947 */ /* 0x000fea0003800000 */
[----:B------:R-:W-:Y:S01]  /*9710*/  BPT.TRAP 0x1 ;  /* 0x000000040000795c */ /* 0x000fe20000300000 */
.L_x_1523:
[----:B------:R-:W-:Y:S01]  /*9720*/  VIADD R4, R19, 0x1c400 ;  /* 0x0001c40013047836 */ /* 0x000fe20000000000 */
[----:B------:R-:W-:Y:S02]  /*9730*/  LOP3.LUT R10, R24, 0x10000, RZ, 0xfc, !PT ;  /* 0x00010000180a7812 */ /* 0x000fe400078efcff */
[----:B------:R-:W-:Y:S02]  /*9740*/  MOV R11, 0x40000040 ;  /* 0x40000040000b7802 */ /* 0x000fe40000000f00 */
[----:B------:R-:W-:-:S04]  /*9750*/  SHF.R.U32.HI R4, RZ, 0x4, R4 ;  /* 0x00000004ff047819 */ /* 0x000fc80000011604 */
[----:B------:R-:W-:-:S04]  /*9760*/  LOP3.LUT R4, R4, 0x3fff, RZ, 0xc0, !PT ;  /* 0x00003fff04047812 */ /* 0x000fc800078ec0ff */
[----:B------:R-:W-:-:S05]  /*9770*/  LOP3.LUT R4, R4, 0x10000, RZ, 0xfc, !PT ;  /* 0x0001000004047812 */ /* 0x000fca00078efcff */
[----:B------:R3:W-:Y:S01]  /*9780*/  STL [R1+0x4], R4 ;  /* 0x0000040401007387 */ /* 0x0007e20000100800 */
[----:B--2---:R-:W-:Y:S05]  /*9790*/  @P1 BRA `(.L_x_1524) ;  /* 0x0000000000081947 */ /* 0x004fea0003800000 */
[----:B------:R-:W2:Y:S02]  /*97a0*/  SYNCS.PHASECHK.TRANS64.TRYWAIT P1, [R0+URZ+0x32430], R13 ;  /* 0x0324300d000075a7 */ /* 0x000ea4000802017f */
[----:B--2---:R-:W-:Y:S05]  /*97b0*/  @!P1 BRA `(.L_x_1525) ;  /* 0x0000014000549947 */ /* 0x004fea0003800000 */
.L_x_1524:
[----:B---3--:R-:W3:Y:S01]  /*97c0*/  LDL R4, [R1+0x4] ;  /* 0x0000040001047983 */ /* 0x008ee20000100800 */
[----:B------:R-:W-:Y:S01]  /*97d0*/  IMAD.MOV.U32 R5, RZ, RZ, 0x40000040 ;  /* 0x40000040ff057424 */ /* 0x000fe200078e00ff */
[----:B------:R-:W-:Y:S05]  /*97e0*/  WARPSYNC.ALL ;  /* 0x0000000000007948 */ /* 0x000fea0003800000 */
[C---:B------:R-:W-:Y:S01]  /*97f0*/  R2UR UR4, R10.reuse ;  /* 0x000000000a0472ca */ /* 0x040fe200000e0000 */
[----:B----45:R-:W-:Y:S01]  /*9800*/  WARPGROUP.ARRIVE ;  /* 0x00000000000079c5 */ /* 0x030fe20000000000 */
[----:B------:R-:W-:Y:S01]  /*9810*/  R2UR UR5, R11 ;  /* 0x000000000b0572ca */ /* 0x000fe200000e0000 */
[----:B------:R-:W-:Y:S01]  /*9820*/  VIADD R220, R10, 0x2 ;  /* 0x000000020adc7836 */ /* 0x000fe20000000000 */
[----:B------:R-:W-:Y:S01]  /*9830*/  R2UR UR7, R5 ;  /* 0x00000000050772ca */ /* 0x000fe200000e0000 */
[----:B------:R-:W-:Y:S01]  /*9840*/  IMAD.MOV.U32 R221, RZ, RZ, 0x40000040 ;  /* 0x40000040ffdd7424 */ /* 0x000fe200078e00ff */
[----:B------:R-:W-:Y:S01]  /*9850*/  BSSY B0, `(.L_x_1526) ;  /* 0x0000027000007945 */ /* 0x000fe20003800000 */
[----:B------:R-:W-:-:S02]  /*9860*/  IMAD.MOV.U32 R7, RZ, RZ, 0x40000040 ;  /* 0x40000040ff077424 */ /* 0x000fc400078e00ff */
[C---:B------:R-:W-:Y:S02]  /*9870*/  VIADD R218, R10.reuse, 0x4 ;  /* 0x000000040ada7836 */ /* 0x040fe40000000000 */
[----:B------:R-:W-:Y:S02]  /*9880*/  IMAD.MOV.U32 R219, RZ, RZ, 0x40000040 ;  /* 0x40000040ffdb7424 */ /* 0x000fe400078e00ff */
[----:B------:R-:W-:Y:S02]  /*9890*/  VIADD R216, R10, 0x6 ;  /* 0x000000060ad87836 */ /* 0x000fe40000000000 */
[----:B------:R-:W-:Y:S02]  /*98a0*/  IMAD.MOV.U32 R217, RZ, RZ, 0x40000040 ;  /* 0x40000040ffd97424 */ /* 0x000fe400078e00ff */
[----:B------:R-:W-:Y:S02]  /*98b0*/  IMAD.MOV.U32 R5, RZ, RZ, 0x40000040 ;  /* 0x40000040ff057424 */ /* 0x000fe400078e00ff */
[----:B---3--:R-:W-:-:S04]  /*98c0*/  IMAD R4, R202, 0x300, R4 ;  /* 0x00000300ca047824 */ /* 0x008fc800078e0204 */
        /* <DEDUP_REMOVED lines=8> */
[----:B------:R-:W-:Y:S01]  /*9950*/  VIADD R4, R4, 0x6 ;  /* 0x0000000604047836 */ /* 0x000fe20000000000 */
[----:B------:R-:W-:Y:S01]  /*9960*/  MOV R7, 0x40000040 ;  /* 0x4000004000077802 */ /* 0x000fe20000000f00 */
        /* <DEDUP_REMOVED lines=9> */
[----:B------:R-:W-:Y:S01]  /*9a00*/  HGMMA.64x96x16.F32 R24, gdesc[UR4], R24, gsb0 ;  /* 0x01600000041879f0 */ /* 0x000fe20008000818 */
[----:B------:R-:W-:Y:S02]  /*9a10*/  R2UR UR4, R216 ;  /* 0x00000000d80472ca */ /* 0x000fe400000e0000 */
[----:B------:R-:W-:Y:S02]  /*9a20*/  R2UR UR5, R217 ;  /* 0x00000000d90572ca */ /* 0x000fe400000e0000 */
[----:B------:R-:W-:Y:S02]  /*9a30*/  R2UR UR6, R4 ;  /* 0x00000000040672ca */ /* 0x000fe400000e0000 */
[----:B------:R-:W-:Y:S02]  /*9a40*/  R2UR UR7, R5 ;  /* 0x00000000050772ca */ /* 0x000fe400000e0000 */
[----:B------:R-:W-:Y:S01]  /*9a50*/  SHF.L.U32 R4, R3, 0x1f, RZ ;  /* 0x0000001f03047819 */ /* 0x000fe200000006ff */
[----:B------:R-:W-:-:S02]  /*9a60*/  WARPGROUP.DEPBAR.LE gsb0, 0x0 ;  /* 0x00008000000079c5 */ /* 0x000fc40000010000 */
[----:B------:R-:W-:-:S08]  /*9a70*/  WARPGROUP.ARRIVE ;  /* 0x00000000000079c5 */ /* 0x000fd00000000000 */
[----:B------:R-:W-:Y:S03]  /*9a80*/  HGMMA.64x96x16.F32 R24, gdesc[UR4], R24, gsb0 ;  /* 0x01600000041879f0 */ /* 0x000fe60008000818 */
[----:B------:R-:W-:Y:S02]  /*9a90*/  WARPGROUP.DEPBAR.LE gsb0, 0x0 ;  /* 0x00008000000079c5 */ /* 0x000fe40000010000 */
[----:B------:R-:W3:Y:S02]  /*9aa0*/  SYNCS.PHASECHK.TRANS64.TRYWAIT P1, [R19+URZ+0x32410], R4 ;  /* 0x03241004130075a7 */ /* 0x000ee4000802017f */
[----:B---3--:R-:W-:Y:S05]  /*9ab0*/  @!P1 BRA `(.L_x_1527) ;  /* 0x0000013c00a89947 */ /* 0x008fea0003800000 */
.L_x_1750:
[----:B------:R-:W-:Y:S05]  /*9ac0*/  BSYNC B0 ;  /* 0x0000000000007941 */ /* 0x000fea0003800000 */
.L_x_1526:
[----:B------:R-:W-:Y:S05]  /*9ad0*/  @!P0 BRA `(.L_x_1528) ;  /* 0x0000000000048947 */ /* 0x000fea0003800000 */
[----:B------:R-:W-:Y:S01]  /*9ae0*/  BPT.TRAP 0x1 ;  /* 0x000000040000795c */ /* 0x000fe20000300000 */
.L_x_1528:
[----:B------:R4:W0:Y:S01]  /*9af0*/  SYNCS.PHASECHK.TRANS64.TRYWAIT P1, [R0+URZ+0x32450], R13 ;  /* 0x0324500d000075a7 */ /* 0x000822000802017f */
[----:B------:R-:W-:Y:S05]  /*9b00*/  @!P0 BRA `(.L_x_1529) ;  /* 0x0000000000048947 */ /* 0x000fea0003800000 */
[----:B------:R-:W-:Y:S01]  /*9b10*/  BPT.TRAP 0x1 ;  /* 0x000000040000795c */ /* 0x000fe20000300000 */
.L_x_1529:
[----:B0-----:R-:W-:Y:S05]  /*9b20*/  @P1 BRA `(.L_x_1530) ;  /* 0x0000000000081947 */ /* 0x001fea0003800000 */
[----:B------:R-:W0:Y:S02]  /*9b30*/  SYNCS.PHASECHK.TRANS64.TRYWAIT P1, [R0+URZ+0x32450], R13 ;  /* 0x0324500d000075a7 */ /* 0x000e24000802017f */
[----:B0-----:R-:W-:Y:S05]  /*9b40*/  @!P1 BRA `(.L_x_1531) ;  /* 0x0000013c00989947 */ /* 0x001fea0003800000 */
.L_x_1530:
[----:B------:R-:W-:Y:S05]  /*9b50*/  WARPSYNC.ALL ;  /* 0x0000000000007948 */ /* 0x000fea0003800000 */
[----:B------:R-:W-:Y:S01]  /*9b60*/  IMAD R72, R72, 0x2000, R19 ;  /* 0x0000200048487824 */ /* 0x000fe200078e0213 */
[----:B------:R-:W-:Y:S01]  /*9b70*/  WARPGROUP.ARRIVE ;  /* 0x00000000000079c5 */ /* 0x000fe20000000000 */
[----:B------:R-:W-:Y:S01]  /*9b80*/  VIADD R227, R19, 0x400 ;  /* 0x0000040013e37836 */ /* 0x000fe20000000000 */
[----:B------:R-:W-:Y:S01]  /*9b90*/  UMOV UR9, 0x40000040 ;  /* 0x4000004000097882 */ /* 0x000fe20000000000 */
[----:B------:R-:W-:Y:S01]  /*9ba0*/  IMAD.MOV.U32 R5, RZ, RZ, 0x40000040 ;  /* 0x40000040ff057424 */ /* 0x000fe200078e00ff */
[----:B------:R-:W-:Y:S01]  /*9bb0*/  R2UR UR4, R72 ;  /* 0x00000000480472ca */ /* 0x000fe200000e0000 */
[----:B------:R-:W-:Y:S01]  /*9bc0*/  IMAD.MOV.U32 R7, RZ, RZ, 0x40000040 ;  /* 0x40000040ff077424 */ /* 0x000fe200078e00ff */
[----:B------:R-:W-:Y:S01]  /*9bd0*/  SHF.R.U32.HI R227, RZ, 0x4, R227 ;  /* 0x00000004ffe37819 */ /* 0x000fe200000116e3 */
[----:B------:R-:W-:Y:S01]  /*9be0*/  UMOV UR57, 0x40000040 ;  /* 0x4000004000397882 */ /* 0x000fe20000000000 */
[----:B------:R-:W-:Y:S01]  /*9bf0*/  R2UR UR11, R5 ;  /* 0x00000000050b72ca */ /* 0x000fe200000e0000 */
[----:B------:R-:W-:Y:S01]  /*9c00*/  UMOV UR53, 0x40000040 ;  /* 0x4000004000357882 */ /* 0x000fe20000000000 */
[----:B------:R-:W-:Y:S01]  /*9c10*/  LOP3.LUT R227, R227, 0x3fff, RZ, 0xc0, !PT ;  /* 0x00003fffe3e37812 */ /* 0x000fe200078ec0ff */
[----:B------:R-:W-:Y:S01]  /*9c20*/  UMOV UR49, 0x40000040 ;  /* 0x4000004000317882 */ /* 0x000fe20000000000 */
[----:B--2-4-:R-:W-:Y:S01]  /*9c30*/  MOV R13, UR9 ;  /* 0x00000009000d7c02 */ /* 0x014fe20008000f00 */
[----:B------:R-:W-:Y:S01]  /*9c40*/  UMOV UR45, 0x40000040 ;  /* 0x40000040002d7882 */ /* 0x000fe20000000000 */
[----:B------:R-:W-:Y:S01]  /*9c50*/  LOP3.LUT R3, R227, 0x10000, RZ, 0xfc, !PT ;  /* 0x00010000e3037812 */ /* 0x000fe200078efcff */
[----:B------:R-:W-:Y:S01]  /*9c60*/  UMOV UR41, 0x40000040 ;  /* 0x4000004000297882 */ /* 0x000fe20000000000 */
[----:B------:R-:W-:Y:S01]  /*9c70*/  IMAD.MOV.U32 R5, RZ, RZ, 0x40000040 ;  /* 0x40000040ff057424 */ /* 0x000fe200078e00ff */
[----:B------:R-:W-:-:S02]  /*9c80*/  UIADD3 UR4, UR4, 0x22400, URZ ;  /* 0x0002240004047890 */ /* 0x000fc4000fffe03f */
[----:B---3--:R-:W-:Y:S01]  /*9c90*/  IMAD R4, R202, 0xc00, R3 ;  /* 0x00000c00ca047824 */ /* 0x008fe200078e0203 */
[----:B------:R0:W-:Y:S01]  /*9ca0*/  STL [R1+0x38], R3 ;  /* 0x0000380301007387 */ /* 0x0001e20000100800 */
[----:B------:R-:W-:Y:S01]  /*9cb0*/  USHF.R.U32.HI UR4, URZ, 0x4, UR4 ;  /* 0x000000043f047899 */ /* 0x000fe20008011604 */
[----:B------:R-:W-:Y:S01]  /*9cc0*/  R2UR UR39, R5 ;  /* 0x00000000052772ca */ /* 0x000fe200000e0000 */
[C---:B------:R-:W-:Y:S01]  /*9cd0*/  VIADD R6, R4.reuse, 0x2 ;  /* 0x0000000204067836 */ /* 0x040fe20000000000 */
[----:B------:R-:W-:Y:S01]  /*9ce0*/  R2UR UR10, R4 ;  /* 0x00000000040a72ca */ /* 0x000fe200000e0000 */
[----:B------:R-:W-:Y:S01]  /*9cf0*/  ULOP3.LUT UR4, UR4, 0x3fff, URZ, 0xc0, !UPT ;  /* 0x00003fff04047892 */ /* 0x000fe2000f8ec03f */
[----:B------:R-:W-:-:S03]  /*9d00*/  UMOV UR37, 0x40000040 ;  /* 0x4000004000257882 */ /* 0x000fc60000000000 */
[----:B------:R-:W-:Y:S01]  /*9d10*/  ULOP3.LUT UR4, UR4, 0x10000, URZ, 0xfc, !UPT ;  /* 0x0001000004047892 */ /* 0x000fe2000f8efc3f */
[----:B0-----:R-:W0:Y:S03]  /*9d20*/  S2R R3, SR_TID.X ;  /* 0x0000000000037919 */ /* 0x001e260000002100 */
[----:B------:R-:W-:Y:S02]  /*9d30*/  UIADD3 UR5, UR4, 0x2, URZ ;  /* 0x0000000204057890 */ /* 0x000fe4000fffe03f */
[----:B------:R-:W-:Y:S02]  /*9d40*/  UIADD3 UR56, UR4, 0x804, URZ ;  /* 0x0000080404387890 */ /* 0x000fe4000fffe03f */
[----:B------:R-:W-:Y:S01]  /*9d50*/  UMOV UR8, UR4 ;  /* 0x0000000400087c82 */ /* 0x000fe20008000000 */
[----:B------:R-:W-:Y:S01]  /*9d60*/  UIADD3 UR52, UR4, 0x806, URZ ;  /* 0x0000080604347890 */ /* 0x000fe2000fffe03f */
[----:B------:R-:W-:Y:S01]  /*9d70*/  HGMMA.64x96x16.F32 R24, gdesc[UR8], R24, gsb0 ;  /* 0x01600000081879f0 */ /* 0x000fe20008000818 */
[----:B------:R-:W-:Y:S01]  /*9d80*/  R2UR UR10, R6 ;  /* 0x00000000060a72ca */ /* 0x000fe200000e0000 */
[----:B------:R-:W-:Y:S01]  /*9d90*/  IMAD.U32 R12, RZ, RZ, UR8 ;  /* 0x00000008ff0c7e24 */ /* 0x000fe2000f8e00ff */
[----:B------:R-:W-:Y:S01]  /*9da0*/  R2UR UR11, R7 ;  /* 0x00000000070b72ca */ /* 0x000fe200000e0000 */
[----:B------:R-:W-:Y:S01]  /*9db0*/  UMOV UR8, UR5 ;  /* 0x0000000500087c82 */ /* 0x000fe20008000000 */
[----:B------:R-:W-:Y:S01]  /*9dc0*/  UMOV UR9, 0x40000040 ;  /* 0x4000004000097882 */ /* 0x000fe20000000000 */
[----:B------:R-:W-:Y:S01]  /*9dd0*/  VIADD R6, R4, 0x4 ;  /* 0x0000000404067836 */ /* 0x000fe20000000000 */
[----:B------:R-:W-:Y:S01]  /*9de0*/  UIADD3 UR5, UR4, 0x4, URZ ;  /* 0x0000000404057890 */ /* 0x000fe2000fffe03f */
[----:B------:R-:W-:Y:S01]  /*9df0*/  IMAD.MOV.U32 R7, RZ, RZ, 0x40000040 ;  /* 0x40000040ff077424 */ /* 0x000fe200078e00ff */
[----:B------:R2:W-:Y:S01]  /*9e00*/  STL.64 [R1+0x50], R12 ;  /* 0x0000500c01007387 */ /* 0x0005e20000100a00 */
[----:B------:R-:W-:-:S02]  /*9e10*/  UIADD3 UR48, UR4, 0xc00, URZ ;  /* 0x00000c0004307890 */ /* 0x000fc4000fffe03f */
[----:B------:R-:W-:Y:S02]  /*9e20*/  UIADD3 UR44, UR4, 0xc02, URZ ;  /* 0x00000c02042c7890 */ /* 0x000fe4000fffe03f */
[----:B------:R-:W-:Y:S02]  /*9e30*/  UIADD3 UR40, UR4, 0xc04, URZ ;  /* 0x00000c0404287890 */ /* 0x000fe4000fffe03f */
[----:B------:R-:W-:Y:S01]  /*9e40*/  UIADD3 UR36, UR4, 0xc06, URZ ;  /* 0x00000c0604247890 */ /* 0x000fe2000fffe03f */
[----:B--2---:R-:W-:Y:S02]  /*9e50*/  IMAD.U32 R12, RZ, RZ, UR8 ;  /* 0x00000008ff0c7e24 */ /* 0x004fe4000f8e00ff */
[----:B------:R-:W-:Y:S01]  /*9e60*/  IMAD.U32 R13, RZ, RZ, UR9 ;  /* 0x00000009ff0d7e24 */ /* 0x000fe2000f8e00ff */
[----:B0-----:R-:W-:-:S04]  /*9e70*/  SHF.R.U32.HI R3, RZ, 0x7, R3 ;  /* 0x00000007ff037819 */ /* 0x001fc80000011603 */
[----:B------:R0:W-:Y:S01]  /*9e80*/  STL.64 [R1+0x48], R12 ;  /* 0x0000480c01007387 */ /* 0x0001e20000100a00 */
[----:B------:R-:W-:Y:S02]  /*9e90*/  WARPGROUP.DEPBAR.LE gsb0, 0x0 ;  /* 0x00008000000079c5 */ /* 0x000fe40000010000 */
[----:B------:R-:W-:-:S06]  /*9ea0*/  WARPGROUP.ARRIVE ;  /* 0x00000000000079c5 */ /* 0x000fcc0000000000 */
[----:B------:R-:W-:Y:S01]  /*9eb0*/  HGMMA.64x96x16.F32 R24, gdesc[UR8], R24, gsb0 ;  /* 0x01600000081879f0 */ /* 0x000fe20008000818 */
[----:B------:R-:W-:Y:S01]  /*9ec0*/  R2UR UR10, R6 ;  /* 0x00000000060a72ca */ /* 0x000fe200000e0000 */
[----:B------:R-:W-:Y:S01]  /*9ed0*/  UMOV UR8, UR5 ;  /* 0x0000000500087c82 */ /* 0x000fe20008000000 */
[----:B------:R-:W-:Y:S01]  /*9ee0*/  R2UR UR11, R7 ;  /* 0x00000000070b72ca */ /* 0x000fe200000e0000 */
[----:B------:R-:W-:Y:S01]  /*9ef0*/  UMOV UR9, 0x40000040 ;  /* 0x4000004000097882 */ /* 0x000fe20000000000 */
[----:B------:R-:W-:Y:S01]  /*9f00*/  IMAD.MOV.U32 R7, RZ, RZ, 0x40000040 ;  /* 0x40000040ff077424 */ /* 0x000fe200078e00ff */
[----:B------:R-:W-:Y:S01]  /*9f10*/  IADD3 R6, R4, 0x6, RZ ;  /* 0x0000000604067810 */ /* 0x000fe20007ffe0ff */
[----:B------:R-:W-:Y:S01]  /*9f20*/  UIADD3 UR5, UR4, 0x6, URZ ;  /* 0x0000000604057890 */ /* 0x000fe2000fffe03f */
[----:B0-----:R-:W-:Y:S02]  /*9f30*/  IMAD.U32 R12, RZ, RZ, UR8 ;  /* 0x00000008ff0c7e24 */ /* 0x001fe4000f8e00ff */
[----:B------:R-:W-:-:S05]  /*9f40*/  IMAD.U32 R13, RZ, RZ, UR9 ;  /* 0x00000009ff0d7e24 */ /* 0x000fca000f8e00ff */
        /* <DEDUP_REMOVED lines=8> */
[----:B------:R-:W-:Y:S01]  /*9fd0*/  VIADD R6, R4, 0x300 ;  /* 0x0000030004067836 */ /* 0x000fe20000000000 */
[----:B------:R-:W-:Y:S01]  /*9fe0*/  UIADD3 UR5, UR4, 0x400, URZ ;  /* 0x0000040004057890 */ /* 0x000fe2000fffe03f */
[----:B------:R-:W-:Y:S02]  /*9ff0*/  IMAD.MOV.U32 R7, RZ, RZ, 0x40000040 ;  /* 0x40000040ff077424 */ /* 0x000fe400078e00ff */
        /* <DEDUP_REMOVED lines=11> */
[----:B------:R-:W-:Y:S01]  /*a0b0*/  MOV R7, 0x40000040 ;  /* 0x4000004000077802 */ /* 0x000fe20000000f00 */
        /* <DEDUP_REMOVED lines=39> */
[----:B------:R-:W-:Y:S01]  /*a330*/  IMAD.MOV.U32 R7, RZ, RZ, 0x40000040 ;  /* 0x40000040ff077424 */ /* 0x000fe200078e00ff */
[----:B0-----:R-:W-:Y:S01]  /*a340*/  MOV R12, UR8 ;  /* 0x00000008000c7c02 */ /* 0x001fe20008000f00 */
        /* <DEDUP_REMOVED lines=23> */
[----:B------:R-:W-:Y:S01]  /*a4c0*/  MOV R229, UR9 ;  /* 0x0000000900e57c02 */ /* 0x000fe20008000f00 */
[----:B------:R-:W-:Y:S02]  /*a4d0*/  IMAD.MOV.U32 R7, RZ, RZ, 0x40000040 ;  /* 0x40000040ff077424 */ /* 0x000fe400078e00ff */
[----:B------:R-:W-:Y:S01]  /*a4e0*/  IMAD.U32 R228, RZ, RZ, UR8 ;  /* 0x00000008ffe47e24 */ /* 0x000fe2000f8e00ff */
[----:B------:R-:W-:Y:S01]  /*a4f0*/  R2UR UR58, R6 ;  /* 0x00000000063a72ca */ /* 0x000fe200000e0000 */
[----:B------:R-:W-:Y:S01]  /*a500*/  VIADD R6, R4, 0x606 ;  /* 0x0000060604067836 */ /* 0x000fe20000000000 */
[----:B------:R-:W-:Y:S01]  /*a510*/  R2UR UR59, R7 ;  /* 0x00000000073b72ca */ /* 0x000fe200000e0000 */
[----:B------:R-:W-:-:S03]  /*a520*/  IMAD.MOV.U32 R7, RZ, RZ, 0x40000040 ;  /* 0x40000040ff077424 */ /* 0x000fc600078e00ff */
        /* <DEDUP_REMOVED lines=8> */
[----:B------:R-:W-:Y:S02]  /*a5b0*/  R2UR UR46, R6 ;  /* 0x00000000062e72ca */ /* 0x000fe400000e0000 */
[----:B------:R-:W-:Y:S01]  /*a5c0*/  R2UR UR47, R7 ;  /* 0x00000000072f72ca */ /* 0x000fe200000e0000 */
[----:B------:R-:W-:Y:S01]  /*a5d0*/  IMAD.MOV.U32 R7, RZ, RZ, 0x40000040 ;  /* 0x40000040ff077424 */ /* 0x000fe200078e00ff */
[C---:B------:R-:W-:Y:S01]  /*a5e0*/  IADD3 R6, R4.reuse, 0x904, RZ ;  /* 0x0000090404067810 */ /* 0x040fe20007ffe0ff */
[----:B------:R-:W-:-:S03]  /*a5f0*/  VIADD R4, R4, 0x906 ;  /* 0x0000090604047836 */ /* 0x000fc60000000000 */
[----:B------:R-:W-:Y:S02]  /*a600*/  R2UR UR42, R6 ;  /* 0x00000000062a72ca */ /* 0x000fe400000e0000 */
[----:B------:R-:W-:Y:S02]  /*a610*/  R2UR UR43, R7 ;  /* 0x00000000072b72ca */ /* 0x000fe400000e0000 */
[----:B------:R-:W-:Y:S02]  /*a620*/  R2UR UR38, R4 ;  /* 0x00000000042672ca */ /* 0x000fe400000e0000 */
        /* <DEDUP_REMOVED lines=26> */
.L_x_1532:
[----:B------:R-:W2:Y:S01]  /*a7d0*/  LDL R72, [R1+0x80] ;  /* 0x0000800001487983 */ /* 0x000ea20000100800 */
[----:B------:R-:W-:Y:S01]  /*a7e0*/  ULDC UR4, c[0x0][0xad0] ;  /* 0x0002b40000047ab9 */ /* 0x000fe20000000800 */
[----:B------:R-:W-:Y:S01]  /*a7f0*/  ULDC UR5, c[0x0][0xa80] ;  /* 0x0002a00000057ab9 */ /* 0x000fe20000000800 */
[----:B------:R-:W-:Y:S01]  /*a800*/  FMUL.FTZ R3, R24, UR4 ;  /* 0x0000000418037c20 */ /* 0x000fe20008410000 */
[----:B------:R-:W-:Y:S01]  /*a810*/  FMUL.FTZ R4, R25, UR4 ;  /* 0x0000000419047c20 */ /* 0x000fe20008410000 */
[----:B------:R-:W-:Y:S01]  /*a820*/  FMUL.FTZ R8, R28, UR4 ;  /* 0x000000041c087c20 */ /* 0x000fe20008410000 */
[----:B------:R-:W-:Y:S01]  /*a830*/  FMUL.FTZ R15, R32, UR4 ;  /* 0x00000004200f7c20 */ /* 0x000fe20008410000 */
[----:B0-----:R-:W-:Y:S01]  /*a840*/  FMUL.FTZ R12, R29, UR4 ;  /* 0x000000041d0c7c20 */ /* 0x001fe20008410000 */
[----:B------:R-:W-:Y:S01]  /*a850*/  FMUL.FTZ R32, R43, UR4 ;  /* 0x000000042b207c20 */ /* 0x000fe20008410000 */
[----:B------:R-:W0:Y:S01]  /*a860*/  MUFU.TANH R3, R3 ;  /* 0x0000000300037308 */ /* 0x000e220000002400 */
[----:B------:R-:W-:Y:S01]  /*a870*/  FMUL.FTZ R43, R54, UR4 ;  /* 0x00000004362b7c20 */ /* 0x000fe20008410000 */
[----:B------:R-:W-:-:S02]  /*a880*/  IMAD R54, R176, -0x60, R155 ;  /* 0xffffffa0b0367824 */ /* 0x000fc400078e029b */
        /* <DEDUP_REMOVED lines=43> */
[----:B------:R-:W1:Y:S01]  /*ab40*/  S2R R177, SR_CgaCtaId ;  /* 0x0000000000b17919 */ /* 0x000e620000008800 */
[----:B------:R-:W-:Y:S01]  /*ab50*/  LOP3.LUT R227, R227, 0x3000000, RZ, 0xfc, !PT ;  /* 0x03000000e3e37812 */ /* 0x000fe200078efcff */
[----:B------:R-:W1:Y:S08]  /*ab60*/  MUFU.TANH R7, R7 ;  /* 0x0000000700077308 */ /* 0x000e700000002400 */
        /* <DEDUP_REMOVED lines=29> */
[----:B------:R-:W1:Y:S01]  /*ad40*/  MUFU.TANH R47, R47 ;  /* 0x0000002f002f7308 */ /* 0x000e620000002400 */
[----:B--2---:R-:W-:-:S04]  /*ad50*/  IADD3 R54, -R72, 0x60, R54 ;  /* 0x0000006048367810 */ /* 0x004fc80007ffe136 */
[----:B------:R-:W-:-:S03]  /*ad60*/  ISETP.GT.AND P2, PT, R54, RZ, PT ;  /* 0x000000ff3600720c */ /* 0x000fc60003f44270 */
[----:B------:R-:W2:Y:S01]  /*ad70*/  MUFU.TANH R52, R52 ;  /* 0x0000003400347308 */ /* 0x000ea20000002400 */
[C---:B------:R-:W-:Y:S02]  /*ad80*/  ISETP.GT.AND P3, PT, R54.reuse, 0x1, PT ;  /* 0x000000013600780c */ /* 0x040fe40003f64270 */
[----:B------:R-:W-:Y:S02]  /*ad90*/  ISETP.GT.AND P4, PT, R54, 0x8, PT ;  /* 0x000000083600780c */ /* 0x000fe40003f84270 */
[----:B0-----:R-:W-:Y:S02]  /*ada0*/  FSEL R3, R3, -INF , P2 ;  /* 0xff80000003037808 */ /* 0x001fe40001000000 */
[----:B---3--:R-:W-:Y:S01]  /*adb0*/  FSEL R4, R4, -INF , P3 ;  /* 0xff80000004047808 */ /* 0x008fe20001800000 */
[----:B------:R-:W0:Y:S01]  /*adc0*/  MUFU.TANH R48, R48 ;  /* 0x0000003000307308 */ /* 0x000e220000002400 */
[----:B------:R-:W-:Y:S02]  /*add0*/  ISETP.GT.AND P5, PT, R54, 0x9, PT ;  /* 0x000000093600780c */ /* 0x000fe40003fa4270 */
[----:B----4-:R-:W-:-:S02]  /*ade0*/  FSEL R56, R8, -INF , P4 ;  /* 0xff80000008387808 */ /* 0x010fc40002000000 */
[----:B------:R-:W-:Y:S02]  /*adf0*/  FMNMX.FTZ R57, R3, R4, !PT ;  /* 0x0000000403397209 */ /* 0x000fe40007810000 */
[----:B------:R-:W-:Y:S01]  /*ae00*/  ISETP.GT.AND P1, PT, R54, 0x10, PT ;  /* 0x000000103600780c */ /* 0x000fe20003f24270 */
[----:B------:R-:W3:Y:S01]  /*ae10*/  MUFU.TANH R53, R53 ;  /* 0x0000003500357308 */ /* 0x000ee20000002400 */
[----:B-----5:R-:W-:Y:S02]  /*ae20*/  FSEL R12, R12, -INF , P5 ;  /* 0xff8000000c0c7808 */ /* 0x020fe40002800000 */
[----:B------:R-:W-:Y:S02]  /*ae30*/  FMNMX.FTZ R59, R56, R57, !PT ;  /* 0x00000039383b7209 */ /* 0x000fe40007810000 */
[----:B-1----:R-:W-:Y:S02]  /*ae40*/  FSEL R5, R5, -INF , P2 ;  /* 0xff80000005057808 */ /* 0x002fe40001000000 */
[----:B------:R-:W-:Y:S01]  /*ae50*/  ISETP.GT.AND P2, PT, R54, 0x11, PT ;  /* 0x000000113600780c */ /* 0x000fe20003f44270 */
[----:B------:R-:W1:Y:S01]  /*ae60*/  MUFU.TANH R51, R51 ;  /* 0x0000003300337308 */ /* 0x000e620000002400 */
[----:B------:R-:W-:-:S02]  /*ae70*/  FSEL R57, R15, -INF , P1 ;  /* 0xff8000000f397808 */ /* 0x000fc40000800000 */
[----:B------:R-:W-:Y:S02]  /*ae80*/  FMNMX.FTZ R58, R12, R59, !PT ;  /* 0x0000003b0c3a7209 */ /* 0x000fe40007810000 */
[----:B------:R-:W-:Y:S02]  /*ae90*/  FSEL R15, R7, -INF , P3 ;  /* 0xff800000070f7808 */ /* 0x000fe40001800000 */
[----:B------:R-:W-:Y:S01]  /*aea0*/  ISETP.GT.AND P3, PT, R54, 0x18, PT ;  /* 0x000000183600780c */ /* 0x000fe20003f64270 */
[----:B------:R-:W4:Y:S01]  /*aeb0*/  MUFU.TANH R55, R55 ;  /* 0x0000003700377308 */ /* 0x000f220000002400 */
        /* <DEDUP_REMOVED lines=50> */
[----:B------:R-:W-:Y:S02]  /*b1e0*/  FSEL R59, R46, -INF , P4 ;  /* 0xff8000002e3b7808 */ /* 0x000fe40002000000 */
[----:B------:R-:W-:Y:S02]  /*b1f0*/  ISETP.GT.AND P5, PT, R54, 0x48, PT ;  /* 0x000000483600780c */ /* 0x000fe40003fa4270 */
        /* <DEDUP_REMOVED lines=11> */
[----:B--2---:R-:W-:Y:S02]  /*b2b0*/  FSEL R52, R52, -INF , P2 ;  /* 0xff80000034347808 */ /* 0x004fe40001000000 */
[----:B------:R-:W-:Y:S02]  /*b2c0*/  FMNMX.FTZ R7, R61, R46, !PT ;  /* 0x0000002e3d077209 */ /* 0x000fe40007810000 */
[----:B0-----:R-:W-:-:S02]  /*b2d0*/  FSEL R48, R48, -INF , P4 ;  /* 0xff80000030307808 */ /* 0x001fc40002000000 */
[----:B------:R-:W-:Y:S02]  /*b2e0*/  ISETP.GT.AND P4, PT, R54, 0x58, PT ;  /* 0x000000583600780c */ /* 0x000fe40003f84270 */
[----:B---3--:R-:W-:Y:S02]  /*b2f0*/  FSEL R53, R53, -INF , P3 ;  /* 0xff80000035357808 */ /* 0x008fe40001800000 */
[----:B------:R-:W-:Y:S02]  /*b300*/  FMNMX.FTZ R46, R52, R7, !PT ;  /* 0x00000007342e7209 */ /* 0x000fe40007810000 */
[----:B-1----:R-:W-:Y:S02]  /*b310*/  FSEL R51, R51, -INF , P5 ;  /* 0xff80000033337808 */ /* 0x002fe40002800000 */
[----:B------:R-:W-:Y:S02]  /*b320*/  ISETP.GT.AND P5, PT, R54, 0x59, PT ;  /* 0x000000593600780c */ /* 0x000fe40003fa4270 */
[----:B----4-:R-:W-:-:S02]  /*b330*/  FSEL R55, R55, -INF , P4 ;  /* 0xff80000037377808 */ /* 0x010fc40002000000 */
[----:B------:R-:W-:Y:S02]  /*b340*/  FMNMX.FTZ R46, R53, R46, !PT ;  /* 0x0000002e352e7209 */ /* 0x000fe40007810000 */
[----:B-----5:R-:W-:Y:S02]  /*b350*/  FSEL R54, R8, -INF , P5 ;  /* 0xff80000008367808 */ /* 0x020fe40002800000 */
[----:B------:R-:W-:Y:S01]  /*b360*/  FMNMX.FTZ R7, R55, R46, !PT ;  /* 0x0000002e37077209 */ /* 0x000fe20007810000 */
[----:B------:R-:W-:Y:S01]  /*b370*/  FMUL.FTZ R46, R63, UR4 ;  /* 0x000000043f2e7c20 */ /* 0x000fe20008410000 */
[----:B------:R-:W-:Y:S01]  /*b380*/  FMNMX.FTZ R50, R5, R15, !PT ;  /* 0x0000000f05327209 */ /* 0x000fe20007810000 */
[----:B------:R-:W-:Y:S01]  /*b390*/  FMUL.FTZ R63, R66, UR4 ;  /* 0x00000004423f7c20 */ /* 0x000fe20008410000 */
[----:B------:R-:W-:Y:S01]  /*b3a0*/  FMNMX.FTZ R45, R54, R7, !PT ;  /* 0x00000007362d7209 */ /* 0x000fe20007810000 */
[----:B------:R-:W-:Y:S02]  /*b3b0*/  IMAD.U32 R7, RZ, RZ, UR5 ;  /* 0x00000005ff077e24 */ /* 0x000fe4000f8e00ff */
[----:B------:R-:W-:Y:S01]  /*b3c0*/  FMUL.FTZ R66, R71, UR4 ;  /* 0x0000000447427c20 */ /* 0x000fe20008410000 */
[----:B------:R-:W0:Y:S01]  /*b3d0*/  MUFU.TANH R46, R46 ;  /* 0x0000002e002e7308 */ /* 0x000e220000002400 */
[----:B------:R-:W1:Y:S07]  /*b3e0*/  SHFL.BFLY PT, R8, R45, 0x2, 0x1f ;  /* 0x0c401f002d087f89 */ /* 0x000e6e00000e0000 */
[----:B------:R-:W2:Y:S08]  /*b3f0*/  MUFU.TANH R63, R63 ;  /* 0x0000003f003f7308 */ /* 0x000eb00000002400 */
[----:B------:R-:W3:Y:S01]  /*b400*/  MUFU.TANH R66, R66 ;  /* 0x0000004200427308 */ /* 0x000ee20000002400 */
[----:B-1----:R-:W-:-:S02]  /*b410*/  FMNMX.FTZ R49, R45, R8, !PT ;  /* 0x000000082d317209 */ /* 0x002fc40007810000 */
[----:B------:R-:W-:-:S03]  /*b420*/  FMNMX.FTZ R45, R13, R50, !PT ;  /* 0x000000320d2d7209 */ /* 0x000fc60007810000 */
[----:B------:R-:W1:Y:S01]  /*b430*/  SHFL.BFLY PT, R8, R49, 0x1, 0x1f ;  /* 0x0c201f0031087f89 */ /* 0x000e6200000e0000 */
[----:B------:R-:W-:Y:S02]  /*b440*/  FMNMX.FTZ R50, R14, R45, !PT ;  /* 0x0000002d0e327209 */ /* 0x000fe40007810000 */
[----:B-1----:R-:W-:-:S04]  /*b450*/  FMNMX.FTZ R8, R49, R8, !PT ;  /* 0x0000000831087209 */ /* 0x002fc80007810000 */
[C---:B------:R-:W-:Y:S01]  /*b460*/  FSETP.NEU.FTZ.AND P6, PT, R8.reuse, -INF , PT ;  /* 0xff8000000800780b */ /* 0x040fe20003fdd000 */
[----:B------:R-:W-:-:S05]  /*b470*/  FMUL.FTZ R62, R8, R7 ;  /* 0x00000007083e7220 */ /* 0x000fca0000410000 */
[----:B------:R-:W-:-:S05]  /*b480*/  FSEL R62, R62, RZ, P6 ;  /* 0x000000ff3e3e7208 */ /* 0x000fca0003000000 */
[-CC-:B------:R-:W-:Y:S01]  /*b490*/  FFMA.FTZ R152, R3, R7.reuse, -R62.reuse ;  /* 0x0000000703987223 */ /* 0x180fe2000001083e */
[----:B------:R-:W-:Y:S01]  /*b4a0*/  FMNMX.FTZ R3, R21, R50, !PT ;  /* 0x0000003215037209 */ /* 0x000fe20007810000 */
[-CC-:B------:R-:W-:Y:S01]  /*b4b0*/  FFMA.FTZ R45, R4, R7.reuse, -R62.reuse ;  /* 0x00000007042d7223 */ /* 0x180fe2000001083e */
[-CC-:B------:R-:W-:Y:S01]  /*b4c0*/  FFMA.FTZ R49, R12, R7.reuse, -R62.reuse ;  /* 0x000000070c317223 */ /* 0x180fe2000001083e */
[----:B0-----:R-:W-:Y:S01]  /*b4d0*/  FSEL R12, R46, -INF , P1 ;  /* 0xff8000002e0c7808 */ /* 0x001fe20000800000 */
[--C-:B------:R-:W-:Y:S01]  /*b4e0*/  FFMA.FTZ R154, R56, R7, -R62.reuse ;  /* 0x00000007389a7223 */ /* 0x100fe2000001083e */
[----:B------:R-:W-:Y:S01]  /*b4f0*/  FMNMX.FTZ R4, R24, R3, !PT ;  /* 0x0000000318047209 */ /* 0x000fe20007810000 */
[-CC-:B------:R-:W-:Y:S01]  /*b500*/  FFMA.FTZ R156, R57, R7.reuse, -R62.reuse ;  /* 0x00000007399c7223 */ /* 0x180fe2000001083e */
[----:B--2---:R-:W-:Y:S01]  /*b510*/  FSEL R56, R63, -INF , P2 ;  /* 0xff8000003f387808 */ /* 0x004fe20001000000 */
[-CC-:B------:R-:W-:Y:S01]  /*b520*/  FFMA.FTZ R50, R20, R7.reuse, -R62.reuse ;  /* 0x0000000714327223 */ /* 0x180fe2000001083e */
[----:B------:R-:W-:Y:S01]  /*b530*/  FMNMX.FTZ R3, R27, R4, !PT ;  /* 0x000000041b037209 */ /* 0x000fe20007810000 */
[-CC-:B------:R-:W-:Y:S01]  /*b540*/  FFMA.FTZ R172, R52, R7.reuse, -R62.reuse ;  /* 0x0000000734ac7223 */ /* 0x180fe2000001083e */
[----:B------:R-:W-:Y:S01]  /*b550*/  FSEL R63, R65, -INF , P3 ;  /* 0xff800000413f7808 */ /* 0x000fe20001800000 */
[--C-:B------:R-:W-:Y:S01]  /*b560*/  FFMA.FTZ R162, R33, R7, -R62.reuse ;  /* 0x0000000721a27223 */ /* 0x100fe2000001083e */
[----:B------:R-:W-:Y:S01]  /*b570*/  FMNMX.FTZ R4, R28, R3, !PT ;  /* 0x000000031c047209 */ /* 0x000fe20007810000 */
[-CC-:B------:R-:W-:Y:S01]  /*b580*/  FFMA.FTZ R33, R34, R7.reuse, -R62.reuse ;  /* 0x0000000722217223 */ /* 0x180fe2000001083e */
[----:B------:R-:W-:Y:S01]  /*b590*/  FSEL R57, R64, -INF , P4 ;  /* 0xff80000040397808 */ /* 0x000fe20002000000 */
[-CC-:B------:R-:W-:Y:S01]  /*b5a0*/  FFMA.FTZ R34, R38, R7.reuse, -R62.reuse ;  /* 0x0000000726227223 */ /* 0x180fe2000001083e */
[----:B------:R-:W-:Y:S01]  /*b5b0*/  FMNMX.FTZ R3, R31, R4, !PT ;  /* 0x000000041f037209 */ /* 0x000fe20007810000 */
[----:B------:R-:W-:Y:S01]  /*b5c0*/  MUFU.EX2 R152, R152 ;  /* 0x0000009800987308 */ /* 0x000fe20000000800 */
[----:B---3--:R-:W-:Y:S01]  /*b5d0*/  FSEL R64, R66, -INF , P5 ;  /* 0xff80000042407808 */ /* 0x008fe20002800000 */
[--C-:B------:R-:W-:Y:S01]  /*b5e0*/  FFMA.FTZ R166, R41, R7, -R62.reuse ;  /* 0x0000000729a67223 */ /* 0x100fe2000001083e */
[----:B------:R-:W-:Y:S01]  /*b5f0*/  FMNMX.FTZ R4, R32, R3, !PT ;  /* 0x0000000320047209 */ /* 0x000fe20007810000 */
[-CC-:B------:R-:W-:Y:S01]  /*b600*/  FFMA.FTZ R164, R37, R7.reuse, -R62.reuse ;  /* 0x0000000725a47223 */ /* 0x180fe2000001083e */
[-CC-:B------:R-:W-:Y:S01]  /*b610*/  FFMA.FTZ R37, R42, R7.reuse, -R62.reuse ;  /* 0x000000072a257223 */ /* 0x180fe2000001083e */
[-CC-:B------:R-:W-:Y:S01]  /*b620*/  FFMA.FTZ R158, R25, R7.reuse, -R62.reuse ;  /* 0x00000007199e7223 */ /* 0x180fe2000001083e */
[----:B------:R-:W-:Y:S01]  /*b630*/  FMNMX.FTZ R3, R35, R4, !PT ;  /* 0x0000000423037209 */ /* 0x000fe20007810000 */
[----:B------:R-:W0:Y:S01]  /*b640*/  MUFU.EX2 R45, R45 ;  /* 0x0000002d002d7308 */ /* 0x000e220000000800 */
[-CC-:B------:R-:W-:Y:S01]  /*b650*/  FFMA.FTZ R26, R26, R7.reuse, -R62.reuse ;  /* 0x000000071a1a7223 */ /* 0x180fe2000001083e */
[--C-:B------:R-:W-:Y:S01]  /*b660*/  FFMA.FTZ R160, R29, R7, -R62.reuse ;  /* 0x000000071da07223 */ /* 0x100fe2000001083e */
[----:B------:R-:W-:Y:S01]  /*b670*/  FMNMX.FTZ R4, R36, R3, !PT ;  /* 0x0000000324047209 */ /* 0x000fe20007810000 */
[-CC-:B------:R-:W-:Y:S01]  /*b680*/  FFMA.FTZ R30, R30, R7.reuse, -R62.reuse ;  /* 0x000000071e1e7223 */ /* 0x180fe2000001083e */
[-CC-:B------:R-:W-:Y:S01]  /*b690*/  FFMA.FTZ R168, R58, R7.reuse, -R62.reuse ;  /* 0x000000073aa87223 */ /* 0x180fe2000001083e */
[-CC-:B------:R-:W-:Y:S01]  /*b6a0*/  FFMA.FTZ R29, R59, R7.reuse, -R62.reuse ;  /* 0x000000073b1d7223 */ /* 0x180fe2000001083e */
[----:B------:R-:W-:Y:S01]  /*b6b0*/  FMNMX.FTZ R3, R39, R4, !PT ;  /* 0x0000000427037209 */ /* 0x000fe20007810000 */
[----:B------:R-:W1:Y:S01]  /*b6c0*/  MUFU.EX2 R154, R154 ;  /* 0x0000009a009a7308 */ /* 0x000e620000000800 */
[-CC-:B------:R-:W-:Y:S01]  /*b6d0*/  FFMA.FTZ R170, R60, R7.reuse, -R62.reuse ;  /* 0x000000073caa7223 */ /* 0x180fe2000001083e */
[--C-:B------:R-:W-:Y:S01]  /*b6e0*/  FFMA.FTZ R25, R53, R7, -R62.reuse ;  /* 0x0000000735197223 */ /* 0x100fe2000001083e */
[----:B------:R-:W-:Y:S01]  /*b6f0*/  FMNMX.FTZ R4, R40, R3, !PT ;  /* 0x0000000328047209 */ /* 0x000fe20007810000 */
[----:B------:R-:W-:-:S03]  /*b700*/  FFMA.FTZ R174, R55, R7, -R62 ;  /* 0x0000000737ae7223 */ /* 0x000fc6000001083e */
[----:B------:R-:W-:Y:S01]  /*b710*/  FMNMX.FTZ R3, R43, R4, !PT ;  /* 0x000000042b037209 */ /* 0x000fe20007810000 */
[----:B------:R-:W2:Y:S03]  /*b720*/  MUFU.EX2 R49, R49 ;  /* 0x0000003100317308 */ /* 0x000ea60000000800 */
[----:B------:R-:W-:-:S04]  /*b730*/  FMNMX.FTZ R4, R44, R3, !PT ;  /* 0x000000032c047209 */ /* 0x000fc80007810000 */
[----:B------:R-:W-:Y:S01]  /*b740*/  FMNMX.FTZ R3, R47, R4, !PT ;  /* 0x000000042f037209 */ /* 0x000fe20007810000 */
[----:B------:R-:W-:Y:S03]  /*b750*/  MUFU.EX2 R156, R156 ;  /* 0x0000009c009c7308 */ /* 0x000fe60000000800 */
        /* <DEDUP_REMOVED lines=8> */
[----:B------:R3:W-:Y:S03]  /*b7e0*/  MUFU.EX2 R46, R26 ;  /* 0x0000001a002e7308 */ /* 0x0007e60000000800 */
[----:B------:R-:W-:-:S05]  /*b7f0*/  FMNMX.FTZ R3, R64, R3, !PT ;  /* 0x0000000340037209 */ /* 0x000fca0007810000 */
[----:B------:R-:W4:Y:S01]  /*b800*/  SHFL.BFLY PT, R4, R3, 0x2, 0x1f ;  /* 0x0c401f0003047f89 */ /* 0x000f2200000e0000 */
[----:B------:R-:W-:Y:S01]  /*b810*/  MUFU.EX2 R160, R160 ;  /* 0x000000a000a07308 */ /* 0x000fe20000000800 */
[----:B---3--:R-:W-:-:S07]  /*b820*/  FFMA.FTZ R26, R61, R7, -R62 ;  /* 0x000000073d1a7223 */ /* 0x008fce000001083e */
[----:B------:R-:W-:Y:S08]  /*b830*/  MUFU.EX2 R30, R30 ;  /* 0x0000001e001e7308 */ /* 0x000ff00000000800 */
[----:B------:R-:W-:Y:S01]  /*b840*/  MUFU.EX2 R162, R162 ;  /* 0x000000a200a27308 */ /* 0x000fe20000000800 */
[----:B----4-:R-:W-:-:S07]  /*b850*/  FMNMX.FTZ R4, R3, R4, !PT ;  /* 0x0000000403047209 */ /* 0x010fce0007810000 */
[----:B------:R-:W-:Y:S01]  /*b860*/  MUFU.EX2 R33, R33 ;  /* 0x0000002100217308 */ /* 0x000fe20000000800 */
[----:B------:R-:W3:Y:S07]  /*b870*/  SHFL.BFLY PT, R3, R4, 0x1, 0x1f ;  /* 0x0c201f0004037f89 */ /* 0x000eee00000e0000 */
[----:B------:R-:W-:Y:S08]  /*b880*/  MUFU.EX2 R164, R164 ;  /* 0x000000a400a47308 */ /* 0x000ff00000000800 */
[----:B------:R-:W-:Y:S08]  /*b890*/  MUFU.EX2 R34, R34 ;  /* 0x0000002200227308 */ /* 0x000ff00000000800 */
[----:B------:R-:W-:Y:S01]  /*b8a0*/  MUFU.EX2 R166, R166 ;  /* 0x000000a600a67308 */ /* 0x000fe20000000800 */
[----:B---3--:R-:W-:Y:S01]  /*b8b0*/  FMNMX.FTZ R20, R4, R3, !PT ;  /* 0x0000000304147209 */ /* 0x008fe20007810000 */
[----:B------:R-:W-:-:S02]  /*b8c0*/  VIADD R4, R0, 0x32440 ;  /* 0x0003244000047836 */ /* 0x000fc40000000000 */
[-C--:B------:R-:W-:Y:S01]  /*b8d0*/  FFMA.FTZ R3, R54, R7.reuse, -R62 ;  /* 0x0000000736037223 */ /* 0x080fe2000001083e */
        /* <DEDUP_REMOVED lines=8> */
[-C--:B------:R-:W-:Y:S01]  /*b960*/  FFMA.FTZ R41, R14, R7.reuse, -R52 ;  /* 0x000000070e297223 */ /* 0x080fe20000010834 */
[----:B------:R-:W-:Y:S01]  /*b970*/  PRMT R5, R177, 0x654, R4 ;  /* 0x00000654b1057816 */ /* 0x000fe20000000004 */
[-CC-:B------:R-:W-:Y:S01]  /*b980*/  FFMA.FTZ R157, R21, R7.reuse, -R52.reuse ;  /* 0x00000007159d7223 */ /* 0x180fe20000010834 */
[-CC-:B------:R-:W-:Y:S01]  /*b990*/  FFMA.FTZ R42, R24, R7.reuse, -R52.reuse ;  /* 0x00000007182a7223 */ /* 0x180fe20000010834 */
[----:B------:R-:W-:Y:S01]  /*b9a0*/  MUFU.EX2 R153, R153 ;  /* 0x0000009900997308 */ /* 0x000fe20000000800 */
[----:B------:R3:W-:Y:S01]  /*b9b0*/  SYNCS.ARRIVE.TRANS64.RED.A1T0 RZ, [R5+URZ], RZ ;  /* 0x000000ff05ff79a7 */ /* 0x0007e2000810043f */
[-CC-:B------:R-:W-:Y:S01]  /*b9c0*/  FFMA.FTZ R159, R27, R7.reuse, -R52.reuse ;  /* 0x000000071b9f7223 */ /* 0x180fe20000010834 */
[-CC-:B------:R-:W-:Y:S01]  /*b9d0*/  FFMA.FTZ R27, R36, R7.reuse, -R52.reuse ;  /* 0x00000007241b7223 */ /* 0x180fe20000010834 */
[-CC-:B------:R-:W-:Y:S01]  /*b9e0*/  FFMA.FTZ R21, R28, R7.reuse, -R52.reuse ;  /* 0x000000071c157223 */ /* 0x180fe20000010834 */
[-CC-:B------:R-:W-:Y:S01]  /*b9f0*/  FFMA.FTZ R28, R40, R7.reuse, -R52.reuse ;  /* 0x00000007281c7223 */ /* 0x180fe20000010834 */
[-CC-:B------:R-:W-:Y:S01]  /*ba00*/  FFMA.FTZ R161, R31, R7.reuse, -R52.reuse ;  /* 0x000000071fa17223 */ /* 0x180fe20000010834 */
[----:B------:R-:W-:Y:S01]  /*ba10*/  FFMA.FTZ R24, R32, R7, -R52 ;  /* 0x0000000720187223 */ /* 0x000fe20000010834 */
[----:B------:R-:W4:Y:S01]  /*ba20*/  MUFU.EX2 R38, R38 ;  /* 0x0000002600267308 */ /* 0x000f220000000800 */
[----:B---3--:R-:W-:-:S02]  /*ba30*/  IMAD.MOV.U32 R5, RZ, RZ, 0x40000040 ;  /* 0x40000040ff057424 */ /* 0x008fc400078e00ff */
[-CC-:B------:R-:W-:Y:S01]  /*ba40*/  FFMA.FTZ R163, R35, R7.reuse, -R52.reuse ;  /* 0x0000000723a37223 */ /* 0x180fe20000010834 */
[----:B------:R-:W-:Y:S02]  /*ba50*/  IMAD R4, R202, 0xc00, R227 ;  /* 0x00000c00ca047824 */ /* 0x000fe400078e02e3 */
[-CC-:B------:R-:W-:Y:S01]  /*ba60*/  FFMA.FTZ R31, R12, R7.reuse, -R52.reuse ;  /* 0x000000070c1f7223 */ /* 0x180fe20000010834 */
[----:B------:R-:W-:Y:S01]  /*ba70*/  FFMA.FTZ R165, R39, R7, -R52 ;  /* 0x0000000727a57223 */ /* 0x000fe20000010834 */
[----:B------:R-:W-:Y:S01]  /*ba80*/  R2UR UR7, R5 ;  /* 0x00000000050772ca */ /* 0x000fe200000e0000 */
[----:B0-----:R-:W-:Y:S01]  /*ba90*/  FADD.FTZ R5, R152, R45 ;  /* 0x0000002d98057221 */ /* 0x001fe20000010000 */
[----:B------:R-:W0:Y:S01]  /*baa0*/  MUFU.EX2 R155, R155 ;  /* 0x0000009b009b7308 */ /* 0x000e220000000800 */
[C---:B------:R-:W-:Y:S01]  /*bab0*/  VIADD R14, R4.reuse, 0x80 ;  /* 0x00000080040e7836 */ /* 0x040fe20000000000 */
[----:B------:R-:W-:Y:S01]  /*bac0*/  R2UR UR6, R4 ;  /* 0x00000000040672ca */ /* 0x000fe200000e0000 */
[----:B-1----:R-:W-:Y:S01]  /*bad0*/  FADD.FTZ R40, R154, R5 ;  /* 0x000000059a287221 */ /* 0x002fe20000010000 */
[----:B------:R-:W-:-:S02]  /*bae0*/  VIADD R12, R4, 0x100 ;  /* 0x00000100040c7836 */ /* 0x000fc40000000000 */
[----:B------:R-:W-:Y:S01]  /*baf0*/  FFMA.FTZ R167, R43, R7, -R52 ;  /* 0x000000072ba77223 */ /* 0x000fe20000010834 */
[----:B------:R-:W-:Y:S02]  /*bb00*/  IMAD.MOV.U32 R13, RZ, RZ, 0x40000040 ;  /* 0x40000040ff0d7424 */ /* 0x000fe400078e00ff */
[----:B--2---:R-:W-:Y:S01]  /*bb10*/  FADD.FTZ R5, R49, R40 ;  /* 0x0000002831057221 */ /* 0x004fe20000010000 */
[----:B------:R-:W1:Y:S01]  /*bb20*/  MUFU.EX2 R41, R41 ;  /* 0x0000002900297308 */ /* 0x000e620000000800 */
[----:B----4-:R-:W-:Y:S01]  /*bb30*/  FADD.FTZ R36, R153, R38 ;  /* 0x0000002699247221 */ /* 0x010fe20000010000 */
[----:B------:R-:W-:Y:S01]  /*bb40*/  R2UR UR10, R14 ;  /* 0x000000000e0a72ca */ /* 0x000fe200000e0000 */
[----:B------:R-:W-:Y:S01]  /*bb50*/  FADD.FTZ R5, R156, R5 ;  /* 0x000000059c057221 */ /* 0x000fe20000010000 */
[----:B------:R-:W-:Y:S01]  /*bb60*/  R2UR UR14, R12 ;  /* 0x000000000c0e72ca */ /* 0x000fe200000e0000 */
[----:B------:R-:W-:Y:S01]  /*bb70*/  VIADD R14, R4, 0x180 ;  /* 0x00000180040e7836 */ /* 0x000fe20000000000 */
[----:B------:R-:W-:Y:S01]  /*bb80*/  R2UR UR15, R13 ;  /* 0x000000000d0f72ca */ /* 0x000fe200000e0000 */
[----:B------:R-:W-:Y:S01]  /*bb90*/  FADD.FTZ R5, R50, R5 ;  /* 0x0000000532057221 */ /* 0x000fe20000010000 */
[----:B------:R-:W2:Y:S01]  /*bba0*/  MUFU.EX2 R157, R157 ;  /* 0x0000009d009d7308 */ /* 0x000ea20000000800 */
[----:B0-----:R-:W-:Y:S01]  /*bbb0*/  FADD.FTZ R36, R155, R36 ;  /* 0x000000249b247221 */ /* 0x001fe20000010000 */
[----:B------:R-:W-:-:S02]  /*bbc0*/  VIADD R12, R4, 0x200 ;  /* 0x00000200040c7836 */ /* 0x000fc40000000000 */
[----:B------:R-:W-:Y:S01]  /*bbd0*/  FADD.FTZ R5, R158, R5 ;  /* 0x000000059e057221 */ /* 0x000fe20000010000 */
[----:B------:R-:W-:Y:S01]  /*bbe0*/  VIADD R4, R4, 0x280 ;  /* 0x0000028004047836 */ /* 0x000fe20000000000 */
[----:B------:R-:W-:Y:S01]  /*bbf0*/  R2UR UR23, R13 ;  /* 0x000000000d1772ca */ /* 0x000fe200000e0000 */
[-C--:B------:R-:W-:Y:S01]  /*bc00*/  FFMA.FTZ R32, R44, R7.reuse, -R52 ;  /* 0x000000072c207223 */ /* 0x080fe20000010834 */
[----:B------:R-:W-:Y:S01]  /*bc10*/  FADD.FTZ R5, R46, R5 ;  /* 0x000000052e057221 */ /* 0x000fe20000010000 */
[----:B------:R-:W0:Y:S01]  /*bc20*/  MUFU.EX2 R42, R42 ;  /* 0x0000002a002a7308 */ /* 0x000e220000000800 */
[----:B-1----:R-:W-:Y:S01]  /*bc30*/  FADD.FTZ R36, R41, R36 ;  /* 0x0000002429247221 */ /* 0x002fe20000010000 */
[----:B------:R2:W-:Y:S01]  /*bc40*/  BAR.SYNC.DEFER_BLOCKING R9, 0x100 ;  /* 0x000400090000751d */ /* 0x0005e20000010000 */
[----:B------:R-:W-:Y:S01]  /*bc50*/  R2UR UR26, R4 ;  /* 0x00000000041a72ca */ /* 0x000fe200000e0000 */
[-CC-:B------:R-:W-:Y:S01]  /*bc60*/  FFMA.FTZ R169, R47, R7.reuse, -R52.reuse ;  /* 0x000000072fa97223 */ /* 0x180fe20000010834 */
[----:B------:R-:W-:Y:S01]  /*bc70*/  R2UR UR22, R12 ;  /* 0x000000000c1672ca */ /* 0x000fe200000e0000 */
[-CC-:B------:R-:W-:Y:S01]  /*bc80*/  FFMA.FTZ R48, R48, R7.reuse, -R52.reuse ;  /* 0x0000000730307223 */ /* 0x180fe20000010834 */
[-C--:B------:R-:W-:Y:S01]  /*bc90*/  FFMA.FTZ R171, R51, R7.reuse, -R52 ;  /* 0x0000000733ab7223 */ /* 0x080fe20000010834 */
[----:B------:R-:W1:Y:S01]  /*bca0*/  MUFU.EX2 R159, R159 ;  /* 0x0000009f009f7308 */ /* 0x000e620000000800 */
[----:B------:R-:W-:Y:S01]  /*bcb0*/  R2UR UR18, R14 ;  /* 0x000000000e1272ca */ /* 0x000fe200000e0000 */
[----:B--2---:R-:W-:Y:S01]  /*bcc0*/  FADD.FTZ R9, R157, R36 ;  /* 0x000000249d097221 */ /* 0x004fe20000010000 */
[-CC-:B------:R-:W-:Y:S01]  /*bcd0*/  FFMA.FTZ R56, R56, R7.reuse, -R52.reuse ;  /* 0x0000000738387223 */ /* 0x180fe20000010834 */
[-CC-:B------:R-:W-:Y:S01]  /*bce0*/  FFMA.FTZ R63, R63, R7.reuse, -R52.reuse ;  /* 0x000000073f3f7223 */ /* 0x180fe20000010834 */
[-CC-:B------:R-:W-:Y:S01]  /*bcf0*/  FFMA.FTZ R57, R57, R7.reuse, -R52.reuse ;  /* 0x0000000739397223 */ /* 0x180fe20000010834 */
[----:B------:R-:W-:Y:S01]  /*bd00*/  FFMA.FTZ R52, R64, R7, -R52 ;  /* 0x0000000740347223 */ /* 0x000fe20000010834 */
[----:B------:R-:W-:Y:S01]  /*bd10*/  F2FP.F16.F32.PACK_AB R152, R45, R152 ;  /* 0x000000982d98723e */ /* 0x000fe200000000ff */
[----:B------:R-:W2:Y:S01]  /*bd20*/  MUFU.EX2 R21, R21 ;  /* 0x0000001500157308 */ /* 0x000ea20000000800 */
[----:B0-----:R-:W-:Y:S01]  /*bd30*/  FADD.FTZ R36, R42, R9 ;  /* 0x000000092a247221 */ /* 0x001fe20000010000 */
[----:B------:R-:W-:Y:S01]  /*bd40*/  FADD.FTZ R9, R160, R5 ;  /* 0x00000005a0097221 */ /* 0x000fe20000010000 */
[----:B------:R-:W-:Y:S01]  /*bd50*/  IMAD.MOV.U32 R5, RZ, RZ, 0x40000040 ;  /* 0x40000040ff057424 */ /* 0x000fe200078e00ff */
[----:B------:R-:W-:-:S02]  /*bd60*/  F2FP.F16.F32.PACK_AB R154, R49, R154 ;  /* 0x0000009a319a723e */ /* 0x000fc400000000ff */
[----:B------:R-:W-:Y:S01]  /*bd70*/  FADD.FTZ R9, R30, R9 ;  /* 0x000000091e097221 */ /* 0x000fe20000010000 */
[----:B------:R-:W-:Y:S01]  /*bd80*/  F2FP.F16.F32.PACK_AB R153, R38, R153 ;  /* 0x000000992699723e */ /* 0x000fe200000000ff */
[----:B------:R-:W0:Y:S01]  /*bd90*/  MUFU.EX2 R161, R161 ;  /* 0x000000a100a17308 */ /* 0x000e220000000800 */
[----:B-1----:R-:W-:Y:S01]  /*bda0*/  FADD.FTZ R36, R159, R36 ;  /* 0x000000249f247221 */ /* 0x002fe20000010000 */
[----:B------:R-:W-:Y:S01]  /*bdb0*/  FADD.FTZ R12, R162, R9 ;  /* 0x00000009a20c7221 */ /* 0x000fe20000010000 */
[----:B------:R-:W-:Y:S02]  /*bdc0*/  R2UR UR27, R5 ;  /* 0x00000000051b72ca */ /* 0x000fe400000e0000 */
[----:B------:R-:W-:Y:S01]  /*bdd0*/  F2FP.F16.F32.PACK_AB R155, R41, R155 ;  /* 0x0000009b299b723e */ /* 0x000fe200000000ff */
[----:B------:R-:W-:Y:S01]  /*bde0*/  FADD.FTZ R5, R33, R12 ;  /* 0x0000000c21057221 */ /* 0x000fe20000010000 */
[----:B------:R-:W-:Y:S01]  /*bdf0*/  F2FP.F16.F32.PACK_AB R156, R50, R156 ;  /* 0x0000009c329c723e */ /* 0x000fe200000000ff */
[----:B------:R-:W1:Y:S01]  /*be00*/  MUFU.EX2 R24, R24 ;  /* 0x0000001800187308 */ /* 0x000e620000000800 */
[----:B--2---:R-:W-:Y:S01]  /*be10*/  FADD.FTZ R36, R21, R36 ;  /* 0x0000002415247221 */ /* 0x004fe20000010000 */
[----:B------:R-:W-:Y:S01]  /*be20*/  FADD.FTZ R5, R164, R5 ;  /* 0x00000005a4057221 */ /* 0x000fe20000010000 */
[----:B------:R-:W-:-:S02]  /*be30*/  F2FP.F16.F32.PACK_AB R157, R42, R157 ;  /* 0x0000009d2a9d723e */ /* 0x000fc400000000ff */
[----:B------:R-:W-:Y:S01]  /*be40*/  F2FP.F16.F32.PACK_AB R158, R46, R158 ;  /* 0x0000009e2e9e723e */ /* 0x000fe200000000ff */
[----:B------:R-:W-:Y:S01]  /*be50*/  FADD.FTZ R5, R34, R5 ;  /* 0x0000000522057221 */ /* 0x000fe20000010000 */
[----:B------:R-:W-:Y:S01]  /*be60*/  F2FP.F16.F32.PACK_AB R160, R30, R160 ;  /* 0x000000a01ea0723e */ /* 0x000fe200000000ff */
[----:B------:R-:W2:Y:S01]  /*be70*/  MUFU.EX2 R163, R163 ;  /* 0x000000a300a37308 */ /* 0x000ea20000000800 */
[----:B0-----:R-:W-:Y:S01]  /*be80*/  FADD.FTZ R13, R161, R36 ;  /* 0x00000024a10d7221 */ /* 0x001fe20000010000 */
[----:B------:R-:W-:Y:S02]  /*be90*/  F2FP.F16.F32.PACK_AB R162, R33, R162 ;  /* 0x000000a221a2723e */ /* 0x000fe400000000ff */
[----:B------:R-:W-:Y:S02]  /*bea0*/  F2FP.F16.F32.PACK_AB R164, R34, R164 ;  /* 0x000000a422a4723e */ /* 0x000fe400000000ff */
[----:B------:R-:W-:Y:S02]  /*beb0*/  MOV R15, 0x40000040 ;  /* 0x40000040000f7802 */ /* 0x000fe40000000f00 */
[----:B------:R-:W0:Y:S01]  /*bec0*/  MUFU.EX2 R27, R27 ;  /* 0x0000001b001b7308 */ /* 0x000e220000000800 */
[C---:B-1----:R-:W-:Y:S01]  /*bed0*/  FADD.FTZ R4, R24.reuse, R13 ;  /* 0x0000000d18047221 */ /* 0x042fe20000010000 */
[----:B------:R-:W-:-:S02]  /*bee0*/  F2FP.F16.F32.PACK_AB R161, R24, R161 ;  /* 0x000000a118a1723e */ /* 0x000fc400000000ff */
[----:B------:R-:W-:Y:S02]  /*bef0*/  R2UR UR11, R15 ;  /* 0x000000000f0b72ca */ /* 0x000fe400000e0000 */
[----:B------:R-:W-:Y:S02]  /*bf00*/  F2FP.F16.F32.PACK_AB R159, R21, R159 ;  /* 0x0000009f159f723e */ /* 0x000fe400000000ff */
[----:B------:R-:W1:Y:S01]  /*bf10*/  MUFU.EX2 R165, R165 ;  /* 0x000000a500a57308 */ /* 0x000e620000000800 */
[----:B--2---:R-:W-:Y:S01]  /*bf20*/  FADD.FTZ R36, R163, R4 ;  /* 0x00000004a3247221 */ /* 0x004fe20000010000 */
[----:B------:R-:W-:-:S06]  /*bf30*/  R2UR UR19, R15 ;  /* 0x000000000f1372ca */ /* 0x000fcc00000e0000 */
[----:B------:R-:W2:Y:S01]  /*bf40*/  MUFU.EX2 R28, R28 ;  /* 0x0000001c001c7308 */ /* 0x000ea20000000800 */
[C---:B0-----:R-:W-:Y:S01]  /*bf50*/  FADD.FTZ R36, R27.reuse, R36 ;  /* 0x000000241b247221 */ /* 0x041fe20000010000 */
[----:B------:R-:W-:-:S06]  /*bf60*/  F2FP.F16.F32.PACK_AB R163, R27, R163 ;  /* 0x000000a31ba3723e */ /* 0x000fcc00000000ff */
[----:B------:R-:W0:Y:S01]  /*bf70*/  MUFU.EX2 R167, R167 ;  /* 0x000000a700a77308 */ /* 0x000e220000000800 */
[----:B-1----:R-:W-:Y:S01]  /*bf80*/  FADD.FTZ R9, R165, R36 ;  /* 0x00000024a5097221 */ /* 0x002fe20000010000 */
[----:B------:R-:W-:Y:S01]  /*bf90*/  FADD.FTZ R36, R166, R5 ;  /* 0x00000005a6247221 */ /* 0x000fe20000010000 */
[----:B------:R-:W-:-:S05]  /*bfa0*/  F2FP.F16.F32.PACK_AB R166, R37, R166 ;  /* 0x000000a625a6723e */ /* 0x000fca00000000ff */
[----:B------:R-:W1:Y:S01]  /*bfb0*/  MUFU.EX2 R32, R32 ;  /* 0x0000002000207308 */ /* 0x000e620000000800 */
[C---:B--2---:R-:W-:Y:S01]  /*bfc0*/  FADD.FTZ R12, R28.reuse, R9 ;  /* 0x000000091c0c7221 */ /* 0x044fe20000010000 */
[----:B------:R-:W-:Y:S01]  /*bfd0*/  FADD.FTZ R9, R37, R36 ;  /* 0x0000002425097221 */ /* 0x000fe20000010000 */
[----:B------:R-:W-:-:S03]  /*bfe0*/  F2FP.F16.F32.PACK_AB R165, R28, R165 ;  /* 0x000000a51ca5723e */ /* 0x000fc600000000ff */
[----:B------:R-:W-:Y:S02]  /*bff0*/  FADD.FTZ R24, R168, R9 ;  /* 0x00000009a8187221 */ /* 0x000fe40000010000 */
        /* <DEDUP_REMOVED lines=8> */
[C---:B0-----:R-:W-:Y:S01]  /*c080*/  FADD.FTZ R9, R29.reuse, R24 ;  /* 0x000000181d097221 */ /* 0x041fe20000010000 */
[----:B------:R-:W-:-:S06]  /*c090*/  F2FP.F16.F32.PACK_AB R168, R29, R168 ;  /* 0x000000a81da8723e */ /* 0x000fcc00000000ff */
        /* <DEDUP_REMOVED lines=26> */
[----:B--2---:R-:W-:-:S04]  /*c240*/  FADD.FTZ R5, R57, R24 ;  /* 0x0000001839057221 */ /* 0x004fc80000010000 */
[C---:B0-----:R-:W-:Y:S01]  /*c250*/  FADD.FTZ R12, R52.reuse, R5 ;  /* 0x00000005340c7221 */ /* 0x041fe20000010000 */
[----:B------:R-:W-:Y:S02]  /*c260*/  F2FP.F16.F32.PACK_AB R175, R52, R57 ;  /* 0x0000003934af723e */ /* 0x000fe400000000ff */
[----:B------:R-:W-:Y:S01]  /*c270*/  WARPGROUP.ARRIVE ;  /* 0x00000000000079c5 */ /* 0x000fe20000000000 */
[----:B-1----:R-:W-:-:S05]  /*c280*/  F2FP.F16.F32.PACK_AB R174, R3, R174 ;  /* 0x000000ae03ae723e */ /* 0x002fca00000000ff */
[----:B------:R-:W-:Y:S01]  /*c290*/  HGMMA.64x256x16.F32 R24, R152, gdesc[UR4].tnspB, RZ, !UPT, gsb0 ;  /* 0x43e0000498187df0 */ /* 0x000fe2000c0008ff */
[----:B------:R-:W-:Y:S02]  /*c2a0*/  FADD.FTZ R13, R3, R4 ;  /* 0x00000004030d7221 */ /* 0x000fe40000010000 */
        /* <DEDUP_REMOVED lines=21> */
[----:B------:R-:W-:Y:S05]  /*c400*/  @!P0 BRA `(.L_x_1533) ;  /* 0x0000000000048947 */ /* 0x000fea0003800000 */
[----:B------:R-:W-:Y:S01]  /*c410*/  BPT.TRAP 0x1 ;  /* 0x000000040000795c */ /* 0x000fe20000300000 */
.L_x_1533:
[----:B------:R-:W2:Y:S01]  /*c420*/  LDL R4, [R1+0x3c] ;  /* 0x00003c0001047983 */ /* 0x000ea20000100800 */
[----:B------:R-:W-:Y:S01]  /*c430*/  VIADD R3, R176, 0xfffffffe ;  /* 0xfffffffeb0037836 */ /* 0x000fe20000000000 */
[----:B------:R-:W-:Y:S01]  /*c440*/  ULDC UR38, c[0x0][0xad0] ;  /* 0x0002b40000267ab9 */ /* 0x000fe20000000800 */
[----:B------:R-:W-:-:S05]  /*c450*/  VIADD R0, R0, 0x32460 ;  /* 0x0003246000007836 */ /* 0x000fca0000000000 */
[----:B------:R-:W-:-:S04]  /*c460*/  PRMT R0, R177, 0x654, R0 ;  /* 0x00000654b1007816 */ /* 0x000fc80000000000 */
[----:B------:R0:W-:Y:S01]  /*c470*/  SYNCS.ARRIVE.TRANS64.RED.A1T0 RZ, [R0+URZ], RZ ;  /* 0x000000ff00ff79a7 */ /* 0x0001e2000810043f */
[----:B--2---:R-:W-:-:S13]  /*c480*/  ISETP.GE.AND P1, PT, R3, R4, PT ;  /* 0x000000040300720c */ /* 0x004fda0003f26270 */
[----:B0-----:R-:W-:Y:S05]  /*c490*/  @!P1 BRA `(.L_x_1534) ;  /* 0x0000002c00b09947 */ /* 0x001fea0003800000 */
[----:B------:R-:W-:Y:S01]  /*c4a0*/  IMAD.MOV.U32 R4, RZ, RZ, R20 ;  /* 0x000000ffff047224 */ /* 0x000fe200078e0014 */
[----:B------:R-:W-:-:S07]  /*c4b0*/  MOV R5, R8 ;  /* 0x0000000800057202 */ /* 0x000fce0000000f00 */
.L_x_1545:
[----:B------:R-:W2:Y:S01]  /*c4c0*/  LDL R6, [R1+0x3c] ;  /* 0x00003c0001067983 */ /* 0x000ea20000100800 */
[----:B------:R-:W-:Y:S01]  /*c4d0*/  VIADD R202, R202, 0x1 ;  /* 0x00000001caca7836 */ /* 0x000fe20000000000 */
[----:B------:R-:W-:Y:S05]  /*c4e0*/  YIELD ;  /* 0x0000000000007946 */ /* 0x000fea0003800000 */
[----:B0----5:R-:W-:Y:S01]  /*c4f0*/  IMAD.MOV.U32 R0, RZ, RZ, R3 ;  /* 0x000000ffff007224 */ /* 0x021fe200078e0003 */
[----:B------:R-:W-:Y:S01]  /*c500*/  ISETP.NE.AND P2, PT, R202, 0x2, PT ;  /* 0x00000002ca00780c */ /* 0x000fe20003f45270 */
[----:B------:R-:W-:-:S03]  /*c510*/  VIADD R3, R3, 0xffffffff ;  /* 0xffffffff03037836 */ /* 0x000fc60000000000 */
[----:B------:R-:W-:Y:S02]  /*c520*/  SEL R202, R202, RZ, P2 ;  /* 0x000000ffcaca7207 */ /* 0x000fe40001000000 */
[----:B--2---:R-:W-:Y:S02]  /*c530*/  ISETP.GT.AND P1, PT, R0, R6, PT ;  /* 0x000000060000720c */ /* 0x004fe40003f24270 */
[----:B------:R-:W-:-:S04]  /*c540*/  SEL R0, RZ, 0x1, P2 ;  /* 0x00000001ff007807 */ /* 0x000fc80001000000 */
[----:B------:R-:W-:Y:S01]  /*c550*/  LOP3.LUT R214, R214, R0, RZ, 0x3c, !PT ;  /* 0x00000000d6d67212 */ /* 0x000fe200078e3cff */
[----:B------:R-:W-:Y:S06]  /*c560*/  @!P0 BRA `(.L_x_1535) ;  /* 0x0000000000048947 */ /* 0x000fec0003800000 */
[----:B------:R-:W-:Y:S01]  /*c570*/  BPT.TRAP 0x1 ;  /* 0x000000040000795c */ /* 0x000fe20000300000 */
.L_x_1535:
[----:B------:R-:W-:Y:S01]  /*c580*/  IMAD R0, R202, 0x8, R19 ;  /* 0x00000008ca007824 */ /* 0x000fe200078e0213 */
[----:B------:R-:W-:-:S04]  /*c590*/  SHF.L.U32 R6, R214, 0x1f, RZ ;  /* 0x0000001fd6067819 */ /* 0x000fc800000006ff */
[----:B------:R0:W1:Y:S01]  /*c5a0*/  SYNCS.PHASECHK.TRANS64.TRYWAIT P2, [R0+URZ+0x32430], R6 ;  /* 0x03243006000075a7 */ /* 0x000062000804017f */
[----:B------:R-:W-:Y:S05]  /*c5b0*/  @!P0 BRA `(.L_x_1536) ;  /* 0x0000000000048947 */ /* 0x000fea0003800000 */
[----:B------:R-:W-:Y:S01]  /*c5c0*/  BPT.TRAP 0x1 ;  /* 0x000000040000795c */ /* 0x000fe20000300000 */
.L_x_1536:
[----:B------:R-:W2:Y:S01]  /*c5d0*/  LDL R7, [R1+0x4] ;  /* 0x0000040001077983 */ /* 0x000ea20000100800 */
[----:B------:R-:W-:Y:S02]  /*c5e0*/  IMAD.MOV.U32 R21, RZ, RZ, 0x40000040 ;  /* 0x40000040ff157424 */ /* 0x000fe400078e00ff */
[----:B--2---:R-:W-:Y:S01]  /*c5f0*/  IMAD R20, R202, 0x300, R7 ;  /* 0x00000300ca147824 */ /* 0x004fe200078e0207 */
[----:B-1----:R-:W-:Y:S06]  /*c600*/  @P2 BRA `(.L_x_1537) ;  /* 0x0000000000082947 */ /* 0x002fec0003800000 */
[----:B------:R-:W1:Y:S02]  /*c610*/  SYNCS.PHASECHK.TRANS64.TRYWAIT P2, [R0+URZ+0x32430], R6 ;  /* 0x03243006000075a7 */ /* 0x000e64000804017f */
[----:B-1----:R-:W-:Y:S05]  /*c620*/  @!P2 BRA `(.L_x_1538) ;  /* 0x0000011000f4a947 */ /* 0x002fea0003800000 */
.L_x_1537:
[----:B------:R-:W-:Y:S05]  /*c630*/  WARPSYNC.ALL ;  /* 0x0000000000007948 */ /* 0x000fea0003800000 */
[C---:B------:R-:W-:Y:S01]  /*c640*/  R2UR UR18, R20.reuse ;  /* 0x00000000141272ca */ /* 0x040fe200000e0000 */
[----:B------:R-:W-:Y:S01]  /*c650*/  WARPGROUP.ARRIVE ;  /* 0x00000000000079c5 */ /* 0x000fe20000000000 */
[----:B------:R-:W-:Y:S01]  /*c660*/  R2UR UR19, R21 ;  /* 0x00000000151372ca */ /* 0x000fe200000e0000 */
[----:B------:R-:W-:Y:S01]  /*c670*/  VIADD R14, R20, 0x2 ;  /* 0x00000002140e7836 */ /* 0x000fe20000000000 */
[----:B------:R-:W-:Y:S01]  /*c680*/  R2UR UR16, R10 ;  /* 0x000000000a1072ca */ /* 0x000fe200000e0000 */
[C---:B------:R-:W-:Y:S01]  /*c690*/  VIADD R8, R20.reuse, 0x4 ;  /* 0x0000000414087836 */ /* 0x040fe20000000000 */
[----:B------:R-:W-:Y:S01]  /*c6a0*/  R2UR UR17, R11 ;  /* 0x000000000b1172ca */ /* 0x000fe200000e0000 */
[----:B------:R-:W-:Y:S01]  /*c6b0*/  IMAD.MOV.U32 R9, RZ, RZ, 0x40000040 ;  /* 0x40000040ff097424 */ /* 0x000fe200078e00ff */
[----:B------:R-:W-:Y:S01]  /*c6c0*/  MOV R15, 0x40000040 ;  /* 0x40000040000f7802 */ /* 0x000fe20000000f00 */
[----:B------:R-:W-:Y:S01]  /*c6d0*/  VIADD R20, R20, 0x6 ;  /* 0x0000000614147836 */ /* 0x000fe20000000000 */
[----:B------:R-:W-:Y:S01]  /*c6e0*/  R2UR UR14, R14 ;  /* 0x000000000e0e72ca */ /* 0x000fe200000e0000 */
[----:B------:R-:W-:Y:S01]  /*c6f0*/  IMAD.MOV.U32 R21, RZ, RZ, 0x40000040 ;  /* 0x40000040ff157424 */ /* 0x000fe200078e00ff */
[----:B------:R-:W-:-:S02]  /*c700*/  R2UR UR15, R15 ;  /* 0x000000000f0f72ca */ /* 0x000fc400000e0000 */
[----:B------:R-:W-:Y:S02]  /*c710*/  R2UR UR12, R220 ;  /* 0x00000000dc0c72ca */ /* 0x000fe400000e0000 */
[----:B------:R-:W-:Y:S02]  /*c720*/  R2UR UR13, R221 ;  /* 0x00000000dd0d72ca */ /* 0x000fe400000e0000 */
[----:B------:R-:W-:Y:S01]  /*c730*/  R2UR UR10, R8 ;  /* 0x00000000080a72ca */ /* 0x000fe200000e0000 */
[----:B------:R-:W-:Y:S01]  /*c740*/  HGMMA.64x96x16.F32 R152, gdesc[UR16], RZ, !UPT, gsb0 ;  /* 0x01600000109879f0 */ /* 0x000fe2000c0008ff */
[----:B------:R-:W-:Y:S02]  /*c750*/  R2UR UR11, R9 ;  /* 0x00000000090b72ca */ /* 0x000fe400000e0000 */
[----:B------:R-:W-:Y:S02]  /*c760*/  R2UR UR8, R218 ;  /* 0x00000000da0872ca */ /* 0x000fe400000e0000 */
[----:B------:R-:W-:-:S02]  /*c770*/  R2UR UR9, R219 ;  /* 0x00000000db0972ca */ /* 0x000fc400000e0000 */
[----:B------:R-:W-:Y:S02]  /*c780*/  R2UR UR6, R20 ;  /* 0x00000000140672ca */ /* 0x000fe400000e0000 */
[----:B------:R-:W-:Y:S02]  /*c790*/  R2UR UR7, R21 ;  /* 0x00000000150772ca */ /* 0x000fe400000e0000 */
[----:B------:R-:W-:Y:S02]  /*c7a0*/  R2UR UR4, R216 ;  /* 0x00000000d80472ca */ /* 0x000fe400000e0000 */
[----:B------:R-:W-:Y:S01]  /*c7b0*/  R2UR UR5, R217 ;  /* 0x00000000d90572ca */ /* 0x000fe200000e0000 */
        /* <DEDUP_REMOVED lines=10> */
[----:B------:R-:W-:Y:S05]  /*c860*/  @!P0 BRA `(.L_x_1539) ;  /* 0x0000000000048947 */ /* 0x000fea0003800000 */
[----:B------:R-:W-:Y:S01]  /*c870*/  BPT.TRAP 0x1 ;  /* 0x000000040000795c */ /* 0x000fe20000300000 */
.L_x_1539:
[----:B------:R2:W3:Y:S01]  /*c880*/  SYNCS.PHASECHK.TRANS64.TRYWAIT P2, [R0+URZ+0x32450], R6 ;  /* 0x03245006000075a7 */ /* 0x0004e2000804017f */
[----:B------:R-:W-:Y:S05]  /*c890*/  @!P0 BRA `(.L_x_1540) ;  /* 0x0000000000048947 */ /* 0x000fea0003800000 */
[----:B------:R-:W-:Y:S01]  /*c8a0*/  BPT.TRAP 0x1 ;  /* 0x000000040000795c */ /* 0x000fe20000300000 */
.L_x_1540:
[----:B---3--:R-:W-:Y:S05]  /*c8b0*/  @P2 BRA `(.L_x_1541) ;  /* 0x0000000000082947 */ /* 0x008fea0003800000 */
[----:B------:R-:W3:Y:S02]  /*c8c0*/  SYNCS.PHASECHK.TRANS64.TRYWAIT P2, [R0+URZ+0x32450], R6 ;  /* 0x03245006000075a7 */ /* 0x000ee4000804017f */
[----:B---3--:R-:W-:Y:S05]  /*c8d0*/  @!P2 BRA `(.L_x_1542) ;  /* 0x00000110005ca947 */ /* 0x008fea0003800000 */
.L_x_1541:
[----:B------:R-:W0:Y:S04]  /*c8e0*/  LDL R8, [R1+0x38] ;  /* 0x0000380001087983 */ /* 0x000e280000100800 */
[----:B------:R-:W4:Y:S04]  /*c8f0*/  LDL.64 R20, [R1+0x48] ;  /* 0x0000480001147983 */ /* 0x000f280000100a00 */
[----:B------:R1:W-:Y:S04]  /*c900*/  STL.64 [R1+0x198], R2 ;  /* 0x0001980201007387 */ /* 0x0003e80000100a00 */
[----:B------:R-:W4:Y:S04]  /*c910*/  LDL.64 R14, [R1+0x40] ;  /* 0x00004000010e7983 */ /* 0x000f280000100a00 */
[----:B-1----:R-:W4:Y:S01]  /*c920*/  LDL.64 R2, [R1+0x50] ;  /* 0x0000500001027983 */ /* 0x002f220000100a00 */
[----:B------:R-:W-:Y:S05]  /*c930*/  WARPSYNC.ALL ;  /* 0x0000000000007948 */ /* 0x000fea0003800000 */
[----:B------:R-:W-:-:S05]  /*c940*/  IMAD.MOV.U32 R7, RZ, RZ, 0x40000040 ;  /* 0x40000040ff077424 */ /* 0x000fca00078e00ff */
[----:B------:R-:W-:Y:S01]  /*c950*/  R2UR UR7, R7 ;  /* 0x00000000070772ca */ /* 0x000fe200000e0000 */
[----:B------:R-:W-:Y:S01]  /*c960*/  WARPGROUP.ARRIVE ;  /* 0x00000000000079c5 */ /* 0x000fe20000000000 */
[----:B------:R-:W-:Y:S02]  /*c970*/  IMAD.MOV.U32 R9, RZ, RZ, 0x40000040 ;  /* 0x40000040ff097424 */ /* 0x000fe400078e00ff */
[----:B0-23--:R-:W-:-:S05]  /*c980*/  IMAD R6, R202, 0xc00, R8 ;  /* 0x00000c00ca067824 */ /* 0x00dfca00078e0208 */
[----:B------:R-:W-:Y:S02]  /*c990*/  R2UR UR6, R6 ;  /* 0x00000000060672ca */ /* 0x000fe400000e0000 */
[----:B----4-:R-:W-:Y:S02]  /*c9a0*/  R2UR UR4, R2 ;  /* 0x00000000020472ca */ /* 0x010fe400000e0000 */
[----:B------:R-:W-:Y:S02]  /*c9b0*/  R2UR UR5, R3 ;  /* 0x00000000030572ca */ /* 0x000fe400000e0000 */
[----:B------:R-:W2:Y:S11]  /*c9c0*/  LDL.64 R2, [R1+0x30] ;  /* 0x0000300001027983 */ /* 0x000eb60000100a00 */
[----:B------:R-:W-:Y:S01]  /*c9d0*/  HGMMA.64x96x16.F32 R152, gdesc[UR4], R152, gsb0 ;  /* 0x01600000049879f0 */ /* 0x000fe20008000898 */
[----:B------:R-:W-:-:S02]  /*c9e0*/  R2UR UR4, R20 ;  /* 0x00000000140472ca */ /* 0x000fc400000e0000 */
[----:B------:R-:W-:Y:S02]  /*c9f0*/  R2UR UR5, R21 ;  /* 0x00000000150572ca */ /* 0x000fe400000e0000 */
[----:B------:R-:W3:Y:S01]  /*ca00*/  LDL.64 R20, [R1+0x28] ;  /* 0x0000280001147983 */ /* 0x000ee20000100a00 */
[----:B------:R-:W-:Y:S01]  /*ca10*/  VIADD R8, R6, 0x2 ;  /* 0x0000000206087836 */ /* 0x000fe20000000000 */
[----:B------:R-:W-:-:S04]  /*ca20*/  R2UR UR7, R9 ;  /* 0x00000000090772ca */ /* 0x000fc800000e0000 */
[----:B------:R-:W-:Y:S01]  /*ca30*/  R2UR UR6, R8 ;  /* 0x00000000080672ca */ /* 0x000fe200000e0000 */
[----:B------:R-:W-:Y:S02]  /*ca40*/  VIADD R8, R6, 0x4 ;  /* 0x0000000406087836 */ /* 0x000fe40000000000 */
[----:B------:R-:W-:Y:S01]  /*ca50*/  IMAD.MOV.U32 R9, RZ, RZ, 0x40000040 ;  /* 0x40000040ff097424 */ /* 0x000fe200078e00ff */
[----:B------:R-:W-:Y:S02]  /*ca60*/  WARPGROUP.DEPBAR.LE gsb0, 0x0 ;  /* 0x00008000000079c5 */ /* 0x000fe40000010000 */
[----:B------:R-:W-:-:S07]  /*ca70*/  WARPGROUP.ARRIVE ;  /* 0x00000000000079c5 */ /* 0x000fce0000000000 */
[----:B------:R-:W-:Y:S01]  /*ca80*/  HGMMA.64x96x16.F32 R152, gdesc[UR4], R152, gsb0 ;  /* 0x01600000049879f0 */ /* 0x000fe20008000898 */
[----:B------:R-:W-:Y:S02]  /*ca90*/  R2UR UR4, R14 ;  /* 0x000000000e0472ca */ /* 0x000fe400000e0000 */
[----:B------:R-:W-:Y:S02]  /*caa0*/  R2UR UR5, R15 ;  /* 0x000000000f0572ca */ /* 0x000fe400000e0000 */
[----:B------:R-:W4:Y:S01]  /*cab0*/  LDL.64 R14, [R1+0x20] ;  /* 0x00002000010e7983 */ /* 0x000f220000100a00 */
[----:B------:R-:W-:Y:S02]  /*cac0*/  R2UR UR6, R8 ;  /* 0x00000000080672ca */ /* 0x000fe400000e0000 */
        /* <DEDUP_REMOVED lines=8> */
[----:B--2---:R-:W-:Y:S02]  /*cb50*/  R2UR UR4, R2 ;  /* 0x00000000020472ca */ /* 0x004fe400000e0000 */
[----:B------:R-:W-:Y:S02]  /*cb60*/  R2UR UR5, R3 ;  /* 0x00000000030572ca */ /* 0x000fe400000e0000 */
[----:B------:R-:W2:Y:S01]  /*cb70*/  LDL.64 R2, [R1+0x18] ;  /* 0x0000180001027983 */ /* 0x000ea20000100a00 */
[----:B------:R-:W-:-:S02]  /*cb80*/  WARPGROUP.DEPBAR.LE gsb0, 0x0 ;  /* 0x00008000000079c5 */ /* 0x000fc40000010000 */
[----:B------:R-:W-:-:S08]  /*cb90*/  WARPGROUP.ARRIVE ;  /* 0x00000000000079c5 */ /* 0x000fd00000000000 */
[----:B------:R-:W-:Y:S01]  /*cba0*/  HGMMA.64x96x16.F32 R152, gdesc[UR4], R152, gsb0 ;  /* 0x01600000049879f0 */ /* 0x000fe20008000898 */
[----:B------:R-:W-:Y:S01]  /*cbb0*/  VIADD R8, R6, 0x300 ;  /* 0x0000030006087836 */ /* 0x000fe20000000000 */
[----:B---3--:R-:W-:Y:S01]  /*cbc0*/  R2UR UR4, R20 ;  /* 0x00000000140472ca */ /* 0x008fe200000e0000 */
[----:B------:R-:W-:Y:S01]  /*cbd0*/  IMAD.MOV.U32 R9, RZ, RZ, 0x40000040 ;  /* 0x40000040ff097424 */ /* 0x000fe200078e00ff */
[----:B------:R-:W-:Y:S02]  /*cbe0*/  R2UR UR5, R21 ;  /* 0x00000000150572ca */ /* 0x000fe400000e0000 */
[----:B------:R-:W3:Y:S01]  /*cbf0*/  LDL.64 R20, [R1+0x10] ;  /* 0x0000100001147983 */ /* 0x000ee20000100a00 */
[----:B------:R-:W-:Y:S02]  /*cc00*/  R2UR UR6, R8 ;  /* 0x00000000080672ca */ /* 0x000fe400000e0000 */
[----:B------:R-:W-:Y:S01]  /*cc10*/  R2UR UR7, R9 ;  /* 0x00000000090772ca */ /* 0x000fe200000e0000 */
[----:B------:R-:W-:-:S02]  /*cc20*/  VIADD R8, R6, 0x302 ;  /* 0x0000030206087836 */ /* 0x000fc40000000000 */
[----:B------:R-:W-:Y:S01]  /*cc30*/  IMAD.MOV.U32 R9, RZ, RZ, 0x40000040 ;  /* 0x40000040ff097424 */ /* 0x000fe200078e00ff */
[----:B------:R-:W-:Y:S02]  /*cc40*/  WARPGROUP.DEPBAR.LE gsb0, 0x0 ;  /* 0x00008000000079c5 */ /* 0x000fe40000010000 */
[----:B------:R-:W-:-:S07]  /*cc50*/  WARPGROUP.ARRIVE ;  /* 0x00000000000079c5 */ /* 0x000fce0000000000 */
[----:B------:R-:W-:Y:S01]  /*cc60*/  HGMMA.64x96x16.F32 R152, gdesc[UR4], R152, gsb0 ;  /* 0x01600000049879f0 */ /* 0x000fe20008000898 */
[----:B----4-:R-:W-:Y:S02]  /*cc70*/  R2UR UR4, R14 ;  /* 0x000000000e0472ca */ /* 0x010fe400000e0000 */
[----:B------:R-:W-:Y:S02]  /*cc80*/  R2UR UR5, R15 ;  /* 0x000000000f0572ca */ /* 0x000fe400000e0000 */
[----:B------:R-:W4:Y:S01]  /*cc90*/  LDL.64 R14, [R1+0x8] ;  /* 0x00000800010e7983 */ /* 0x000f220000100a00 */
[----:B------:R-:W-:Y:S02]  /*cca0*/  R2UR UR6, R8 ;  /* 0x00000000080672ca */ /* 0x000fe400000e0000 */
[----:B------:R-:W-:Y:S01]  /*ccb0*/  R2UR UR7, R9 ;  /* 0x00000000090772ca */ /* 0x000fe200000e0000 */
[----:B------:R-:W-:Y:S02]  /*ccc0*/  VIADD R8, R6, 0x304 ;  /* 0x0000030406087836 */ /* 0x000fe40000000000 */
[----:B------:R-:W-:Y:S01]  /*ccd0*/  IMAD.MOV.U32 R9, RZ, RZ, 0x40000040 ;  /* 0x40000040ff097424 */ /* 0x000fe200078e00ff */
[----:B------:R-:W-:-:S02]  /*cce0*/  WARPGROUP.DEPBAR.LE gsb0, 0x0 ;  /* 0x00008000000079c5 */ /* 0x000fc40000010000 */
[----:B------:R-:W-:-:S07]  /*ccf0*/  WARPGROUP.ARRIVE ;  /* 0x00000000000079c5 */ /* 0x000fce0000000000 */
[----:B------:R-:W-:Y:S01]  /*cd00*/  HGMMA.64x96x16.F32 R152, gdesc[UR4], R152, gsb0 ;  /* 0x01600000049879f0 */ /* 0x000fe20008000898 */
[----:B------:R-:W-:Y:S02]  /*cd10*/  R2UR UR6, R8 ;  /* 0x00000000080672ca */ /* 0x000fe400000e0000 */
[----:B------:R-:W-:Y:S02]  /*cd20*/  R2UR UR7, R9 ;  /* 0x00000000090772ca */ /* 0x000fe400000e0000 */
[----:B--2---:R-:W-:Y:S02]  /*cd30*/  R2UR UR4, R2 ;  /* 0x00000000020472ca */ /* 0x004fe400000e0000 */
[----:B------:R-:W-:Y:S01]  /*cd40*/  R2UR UR5, R3 ;  /* 0x00000000030572ca */ /* 0x000fe200000e0000 */
[----:B------:R-:W-:Y:S02]  /*cd50*/  WARPGROUP.DEPBAR.LE gsb0, 0x0 ;  /* 0x00008000000079c5 */ /* 0x000fe40000010000 */
[----:B------:R-:W-:Y:S01]  /*cd60*/  WARPGROUP.ARRIVE ;  /* 0x00000000000079c5 */ /* 0x000fe20000000000 */
[----:B------:R-:W-:Y:S01]  /*cd70*/  VIADD R8, R6, 0x306 ;  /* 0x0000030606087836 */ /* 0x000fe20000000000 */
[----:B------:R0:W5:Y:S08]  /*cd80*/  LDL.LU.64 R2, [R1+0x198] ;  /* 0x0001980001027983 */ /* 0x0001700000300a00 */
[----:B------:R-:W-:Y:S01]  /*cd90*/  HGMMA.64x96x16.F32 R152, gdesc[UR4], R152, gsb0 ;  /* 0x01600000049879f0 */ /* 0x000fe20008000898 */
[----:B------:R-:W-:Y:S01]  /*cda0*/  IMAD.MOV.U32 R9, RZ, RZ, 0x40000040 ;  /* 0x40000040ff097424 */ /* 0x000fe200078e00ff */
[----:B------:R-:W-:-:S02]  /*cdb0*/  R2UR UR6, R8 ;  /* 0x00000000080672ca */ /* 0x000fc400000e0000 */
[----:B---3--:R-:W-:Y:S02]  /*cdc0*/  R2UR UR4, R20 ;  /* 0x00000000140472ca */ /* 0x008fe400000e0000 */
[----:B------:R-:W-:Y:S02]  /*cdd0*/  R2UR UR7, R9 ;  /* 0x00000000090772ca */ /* 0x000fe400000e0000 */
[----:B------:R-:W-:Y:S01]  /*cde0*/  R2UR UR5, R21 ;  /* 0x00000000150572ca */ /* 0x000fe200000e0000 */
[----:B------:R-:W-:Y:S01]  /*cdf0*/  IMAD.MOV.U32 R9, RZ, RZ, 0x40000040 ;  /* 0x40000040ff097424 */ /* 0x000fe200078e00ff */
[----:B------:R-:W-:Y:S01]  /*ce00*/  IADD3 R8, R6, 0x600, RZ ;  /* 0x0000060006087810 */ /* 0x000fe20007ffe0ff */
[----:B------:R-:W-:Y:S02]  /*ce10*/  WARPGROUP.DEPBAR.LE gsb0, 0x0 ;  /* 0x00008000000079c5 */ /* 0x000fe40000010000 */
[----:B------:R-:W-:-:S08]  /*ce20*/  WARPGROUP.ARRIVE ;  /* 0x00000000000079c5 */ /* 0x000fd00000000000 */
[----:B------:R-:W-:Y:S01]  /*ce30*/  HGMMA.64x96x16.F32 R152, gdesc[UR4], R152, gsb0 ;  /* 0x01600000049879f0 */ /* 0x000fe20008000898 */
[----:B------:R-:W-:Y:S02]  /*ce40*/  R2UR UR6, R8 ;  /* 0x00000000080672ca */ /* 0x000fe400000e0000 */
[----:B------:R-:W-:Y:S02]  /*ce50*/  R2UR UR7, R9 ;  /* 0x00000000090772ca */ /* 0x000fe400000e0000 */
[----:B----4-:R-:W-:Y:S02]  /*ce60*/  R2UR UR4, R14 ;  /* 0x000000000e0472ca */ /* 0x010fe400000e0000 */
        /* <DEDUP_REMOVED lines=16> */
[----:B------:R-:W-:Y:S01]  /*cf70*/  R2UR UR7, R9 ;  /* 0x00000000090772ca */ /* 0x000fe200000e0000 */
[----:B------:R-:W-:Y:S01]  /*cf80*/  UMOV UR4, UR56 ;  /* 0x0000003800047c82 */ /* 0x000fe20008000000 */
[----:B------:R-:W-:Y:S01]  /*cf90*/  UMOV UR5, UR57 ;  /* 0x0000003900057c82 */ /* 0x000fe20008000000 */
[----:B------:R-:W-:Y:S02]  /*cfa0*/  VIADD R8, R6, 0x606 ;  /* 0x0000060606087836 */ /* 0x000fe40000000000 */
[----:B------:R-:W-:Y:S01]  /*cfb0*/  IMAD.MOV.U32 R9, RZ, RZ, 0x40000040 ;  /* 0x40000040ff097424 */ /* 0x000fe200078e00ff */
[----:B------:R-:W-:Y:S02]  /*cfc0*/  WARPGROUP.DEPBAR.LE gsb0, 0x0 ;  /* 0x00008000000079c5 */ /* 0x000fe40000010000 */
[----:B------:R-:W-:-:S06]  /*cfd0*/  WARPGROUP.ARRIVE ;  /* 0x00000000000079c5 */ /* 0x000fcc0000000000 */
[----:B------:R-:W-:Y:S01]  /*cfe0*/  HGMMA.64x96x16.F32 R152, gdesc[UR4], R152, gsb0 ;  /* 0x01600000049879f0 */ /* 0x000fe20008000898 */
[----:B------:R-:W-:Y:S02]  /*cff0*/  R2UR UR6, R8 ;  /* 0x00000000080672ca */ /* 0x000fe400000e0000 */
[----:B------:R-:W-:Y:S01]  /*d000*/  R2UR UR7, R9 ;  /* 0x00000000090772ca */ /* 0x000fe200000e0000 */
[----:B------:R-:W-:Y:S01]  /*d010*/  UMOV UR4, UR52 ;  /* 0x0000003400047c82 */ /* 0x000fe20008000000 */
[----:B------:R-:W-:Y:S01]  /*d020*/  UMOV UR5, UR53 ;  /* 0x0000003500057c82 */ /* 0x000fe20008000000 */
[----:B------:R-:W-:Y:S01]  /*d030*/  VIADD R8, R6, 0x900 ;  /* 0x0000090006087836 */ /* 0x000fe20000000000 */
[----:B------:R-:W-:Y:S01]  /*d040*/  MOV R9, 0x40000040 ;  /* 0x4000004000097802 */ /* 0x000fe20000000f00 */
[----:B------:R-:W-:Y:S02]  /*d050*/  WARPGROUP.DEPBAR.LE gsb0, 0x0 ;  /* 0x00008000000079c5 */ /* 0x000fe40000010000 */
[----:B------:R-:W-:-:S06]  /*d060*/  WARPGROUP.ARRIVE ;  /* 0x00000000000079c5 */ /* 0x000fcc0000000000 */
        /* <DEDUP_REMOVED lines=32> */
[----:B------:R-:W1:Y:S01]  /*d270*/  S2R R14, SR_TID.X ;  /* 0x00000000000e7919 */ /* 0x000e620000002100 */
[----:B------:R-:W-:Y:S02]  /*d280*/  WARPGROUP.DEPBAR.LE gsb0, 0x0 ;  /* 0x00008000000079c5 */ /* 0x000fe40000010000 */
[----:B------:R-:W-:-:S07]  /*d290*/  WARPGROUP.ARRIVE ;  /* 0x00000000000079c5 */ /* 0x000fce0000000000 */
[----:B------:R-:W-:Y:S01]  /*d2a0*/  HGMMA.64x96x16.F32 R152, gdesc[UR4], R152, gsb0 ;  /* 0x01600000049879f0 */ /* 0x000fe20008000898 */
[----:B-1----:R-:W-:-:S04]  /*d2b0*/  SHF.R.U32.HI R14, RZ, 0x7, R14 ;  /* 0x00000007ff0e7819 */ /* 0x002fc8000001160e */
[----:B------:R-:W-:Y:S01]  /*d2c0*/  IADD3 R6, -R14, 0xb, RZ ;  /* 0x0000000b0e067810 */ /* 0x000fe20007ffe1ff */
[----:B------:R-:W-:-:S04]  /*d2d0*/  WARPGROUP.DEPBAR.LE gsb0, 0x0 ;  /* 0x00008000000079c5 */ /* 0x000fc80000010000 */
[----:B------:R0:W-:Y:S06]  /*d2e0*/  BAR.ARV R6, 0x100 ;  /* 0x000400060000751d */ /* 0x0001ec0000002000 */
[----:B------:R-:W-:Y:S05]  /*d2f0*/  @!P0 BRA `(.L_x_1543) ;  /* 0x0000000000048947 */ /* 0x000fea0003800000 */
[----:B------:R-:W-:Y:S01]  /*d300*/  BPT.TRAP 0x1 ;  /* 0x000000040000795c */ /* 0x000fe20000300000 */
.L_x_1543:
        /* <DEDUP_REMOVED lines=42> */
[----:B------:R-:W-:-:S04]  /*d5b0*/  FMUL.FTZ R196, R187, UR38 ;  /* 0x00000026bbc47c20 */ /* 0x000fc80008410000 */
        /* <DEDUP_REMOVED lines=52> */
[----:B-1----:R-:W-:-:S02]  /*d900*/  FMNMX.FTZ R8, R8, R7, !PT ;  /* 0x0000000708087209 */ /* 0x002fc40007810000 */
[----:B------:R-:W1:Y:S03]  /*d910*/  LDC R7, c[0x0][0xa80] ;  /* 0x0002a000ff077b82 */ /* 0x000e660000000800 */
[C---:B------:R-:W-:Y:S02]  /*d920*/  FADD.FTZ R189, -R8.reuse, R5 ;  /* 0x0000000508bd7221 */ /* 0x040fe40000010100 */
[----:B------:R-:W-:Y:S08]  /*d930*/  MUFU.TANH R196, R196 ;  /* 0x000000c400c47308 */ /* 0x000ff00000002400 */
[----:B------:R2:W-:Y:S01]  /*d940*/  MUFU.TANH R5, R170 ;  /* 0x000000aa00057308 */ /* 0x0005e20000002400 */
[-C--:B-1----:R-:W-:Y:S01]  /*d950*/  FMUL.FTZ R154, R8, R7.reuse ;  /* 0x00000007089a7220 */ /* 0x082fe20000410000 */
[----:B------:R-:W-:-:S03]  /*d960*/  FMUL.FTZ R189, R189, R7 ;  /* 0x00000007bdbd7220 */ /* 0x000fc60000410000 */
[-CC-:B------:R-:W-:Y:S01]  /*d970*/  FFMA.FTZ R166, R9, R7.reuse, -R154.reuse ;  /* 0x0000000709a67223 */ /* 0x180fe2000001089a */
[-CC-:B--2---:R-:W-:Y:S01]  /*d980*/  FFMA.FTZ R170, R14, R7.reuse, -R154.reuse ;  /* 0x000000070eaa7223 */ /* 0x184fe2000001089a */
[-CC-:B------:R-:W-:Y:S01]  /*d990*/  FFMA.FTZ R14, R152, R7.reuse, -R154.reuse ;  /* 0x00000007980e7223 */ /* 0x180fe2000001089a */
[-CC-:B------:R-:W-:Y:S01]  /*d9a0*/  FFMA.FTZ R9, R157, R7.reuse, -R154.reuse ;  /* 0x000000079d097223 */ /* 0x180fe2000001089a */
[----:B------:R1:W-:Y:S01]  /*d9b0*/  MUFU.EX2 R152, R166 ;  /* 0x000000a600987308 */ /* 0x0003e20000000800 */
        /* <DEDUP_REMOVED lines=20> */
[-CC-:B------:R-:W-:Y:S01]  /*db00*/  FFMA.FTZ R185, R185, R7.reuse, -R154.reuse ;  /* 0x00000007b9b97223 */ /* 0x180fe2000001089a */
[----:B------:R-:W-:Y:S01]  /*db10*/  FFMA.FTZ R188, R188, R7, -R154 ;  /* 0x00000007bcbc7223 */ /* 0x000fe2000001089a */
[----:B-1----:R-:W-:Y:S01]  /*db20*/  FMUL.FTZ R166, R171, UR38 ;  /* 0x00000026aba67c20 */ /* 0x002fe20008410000 */
[----:B------:R1:W4:Y:S01]  /*db30*/  MUFU.EX2 R154, R167 ;  /* 0x000000a7009a7308 */ /* 0x0003220000000800 */
[----:B--2---:R-:W-:Y:S01]  /*db40*/  FFMA.FTZ R13, R157, R13, R152 ;  /* 0x0000000d9d0d7223 */ /* 0x004fe20000010098 */
[----:B------:R-:W-:Y:S01]  /*db50*/  FMUL.FTZ R153, R174, UR38 ;  /* 0x00000026ae997c20 */ /* 0x000fe20008410000 */
[----:B------:R-:W-:Y:S01]  /*db60*/  FMUL.FTZ R171, R182, UR38 ;  /* 0x00000026b6ab7c20 */ /* 0x000fe20008410000 */
[----:B------:R-:W-:Y:S01]  /*db70*/  FMUL.FTZ R189, R183, UR38 ;  /* 0x00000026b7bd7c20 */ /* 0x000fe20008410000 */
[----:B------:R-:W-:Y:S01]  /*db80*/  FMUL.FTZ R174, R186, UR38 ;  /* 0x00000026baae7c20 */ /* 0x000fe20008410000 */
[----:B------:R-:W-:Y:S01]  /*db90*/  FMUL.FTZ R183, R190, UR38 ;  /* 0x00000026beb77c20 */ /* 0x000fe20008410000 */
[----:B------:R-:W-:Y:S01]  /*dba0*/  FMUL.FTZ R186, R191, UR38 ;  /* 0x00000026bfba7c20 */ /* 0x000fe20008410000 */
[----:B------:R-:W2:Y:S01]  /*dbb0*/  MUFU.EX2 R20, R20 ;  /* 0x0000001400147308 */ /* 0x000ea20000000800 */
[C---:B---3--:R-:W-:Y:S01]  /*dbc0*/  FADD.FTZ R13, R170.reuse, R13 ;  /* 0x0000000daa0d7221 */ /* 0x048fe20000010000 */
[----:B-1----:R-:W-:Y:S01]  /*dbd0*/  FMUL.FTZ R167, R175, UR38 ;  /* 0x00000026afa77c20 */ /* 0x002fe20008410000 */
[----:B------:R-:W-:Y:S01]  /*dbe0*/  F2FP.F16.F32.PACK_AB R152, R170, R152 ;  /* 0x00000098aa98723e */ /* 0x000fe200000000ff */
[----:B------:R-:W-:Y:S01]  /*dbf0*/  FMUL.FTZ R170, R178, UR38 ;  /* 0x00000026b2aa7c20 */ /* 0x000fe20008410000 */
[----:B------:R-:W-:Y:S01]  /*dc00*/  FMUL.FTZ R178, R194, UR38 ;  /* 0x00000026c2b27c20 */ /* 0x000fe20008410000 */
[----:B------:R-:W-:Y:S01]  /*dc10*/  FMUL.FTZ R175, R195, UR38 ;  /* 0x00000026c3af7c20 */ /* 0x000fe20008410000 */
[----:B------:R-:W-:Y:S01]  /*dc20*/  FMUL.FTZ R194, R198, UR38 ;  /* 0x00000026c6c27c20 */ /* 0x000fe20008410000 */
[----:B------:R-:W1:Y:S01]  /*dc30*/  MUFU.TANH R166, R166 ;  /* 0x000000a600a67308 */ /* 0x000e620000002400 */
[----:B----4-:R-:W-:Y:S01]  /*dc40*/  FADD.FTZ R13, R154, R13 ;  /* 0x0000000d9a0d7221 */ /* 0x010fe20000010000 */
[----:B------:R-:W-:Y:S01]  /*dc50*/  FMUL.FTZ R195, R199, UR38 ;  /* 0x00000026c7c37c20 */ /* 0x000fe20008410000 */
[-C--:B------:R-:W-:Y:S01]  /*dc60*/  FMUL.FTZ R24, R24, R157.reuse ;  /* 0x0000009d18187220 */ /* 0x080fe20000410000 */
[-C--:B------:R-:W-:Y:S01]  /*dc70*/  FMUL.FTZ R25, R25, R157.reuse ;  /* 0x0000009d19197220 */ /* 0x080fe20000410000 */
[-C--:B------:R-:W-:Y:S01]  /*dc80*/  FMUL.FTZ R28, R28, R157.reuse ;  /* 0x0000009d1c1c7220 */ /* 0x080fe20000410000 */
[-C--:B------:R-:W-:Y:S01]  /*dc90*/  FMUL.FTZ R29, R29, R157.reuse ;  /* 0x0000009d1d1d7220 */ /* 0x080fe20000410000 */
[-C--:B------:R-:W-:Y:S01]  /*dca0*/  FMUL.FTZ R32, R32, R157.reuse ;  /* 0x0000009d20207220 */ /* 0x080fe20000410000 */
[----:B------:R-:W3:Y:S01]  /*dcb0*/  MUFU.TANH R153, R153 ;  /* 0x0000009900997308 */ /* 0x000ee20000002400 */
[C---:B--2---:R-:W-:Y:S01]  /*dcc0*/  FADD.FTZ R13, R20.reuse, R13 ;  /* 0x0000000d140d7221 */ /* 0x044fe20000010000 */
[----:B------:R-:W-:Y:S01]  /*dcd0*/  F2FP.F16.F32.PACK_AB R154, R20, R154 ;  /* 0x0000009a149a723e */ /* 0x000fe200000000ff */
[-C--:B------:R-:W-:Y:S01]  /*dce0*/  FMUL.FTZ R33, R33, R157.reuse ;  /* 0x0000009d21217220 */ /* 0x080fe20000410000 */
[----:B------:R-:W-:Y:S01]  /*dcf0*/  FMNMX.FTZ R20, R193, R4, !PT ;  /* 0x00000004c1147209 */ /* 0x000fe20007810000 */
[-C--:B------:R-:W-:Y:S01]  /*dd00*/  FMUL.FTZ R36, R36, R157.reuse ;  /* 0x0000009d24247220 */ /* 0x080fe20000410000 */
[-C--:B------:R-:W-:Y:S01]  /*dd10*/  FMUL.FTZ R37, R37, R157.reuse ;  /* 0x0000009d25257220 */ /* 0x080fe20000410000 */
        /* <DEDUP_REMOVED lines=10> */
[----:B------:R-:W4:Y:S01]  /*ddc0*/  MUFU.TANH R170, R170 ;  /* 0x000000aa00aa7308 */ /* 0x000f220000002400 */
        /* <DEDUP_REMOVED lines=22> */
[----:B-1----:R-:W-:Y:S01]  /*df30*/  FMNMX.FTZ R20, R166, R20, !PT ;  /* 0x00000014a6147209 */ /* 0x002fe20007810000 */
[----:B------:R-:W1:Y:S01]  /*df40*/  MUFU.TANH R174, R174 ;  /* 0x000000ae00ae7308 */ /* 0x000e620000002400 */
[-C--:B------:R-:W-:Y:S01]  /*df50*/  FMUL.FTZ R81, R81, R157.reuse ;  /* 0x0000009d51517220 */ /* 0x080fe20000410000 */
[-C--:B------:R-:W-:Y:S01]  /*df60*/  FMUL.FTZ R84, R84, R157.reuse ;  /* 0x0000009d54547220 */ /* 0x080fe20000410000 */
[----:B---3--:R-:W-:Y:S01]  /*df70*/  FMNMX.FTZ R20, R153, R20, !PT ;  /* 0x0000001499147209 */ /* 0x008fe20007810000 */
[-C--:B------:R-:W-:Y:S01]  /*df80*/  FMUL.FTZ R85, R85, R157.reuse ;  /* 0x0000009d55557220 */ /* 0x080fe20000410000 */
[-C--:B------:R-:W-:Y:S01]  /*df90*/  FMUL.FTZ R88, R88, R157.reuse ;  /* 0x0000009d58587220 */ /* 0x080fe20000410000 */
[-C--:B------:R-:W-:Y:S01]  /*dfa0*/  FMUL.FTZ R89, R89, R157.reuse ;  /* 0x0000009d59597220 */ /* 0x080fe20000410000 */
[----:B--2---:R-:W-:Y:S01]  /*dfb0*/  FMNMX.FTZ R20, R167, R20, !PT ;  /* 0x00000014a7147209 */ /* 0x004fe20007810000 */
[----:B------:R-:W2:Y:S01]  /*dfc0*/  MUFU.TANH R183, R183 ;  /* 0x000000b700b77308 */ /* 0x000ea20000002400 */
[-C--:B------:R-:W-:Y:S01]  /*dfd0*/  FMUL.FTZ R92, R92, R157.reuse ;  /* 0x0000009d5c5c7220 */ /* 0x080fe20000410000 */
[-C--:B------:R-:W-:Y:S01]  /*dfe0*/  FMUL.FTZ R93, R93, R157.reuse ;  /* 0x0000009d5d5d7220 */ /* 0x080fe20000410000 */
[----:B----4-:R-:W-:Y:S01]  /*dff0*/  FMNMX.FTZ R20, R170, R20, !PT ;  /* 0x00000014aa147209 */ /* 0x010fe20007810000 */
[-C--:B------:R-:W-:Y:S01]  /*e000*/  FMUL.FTZ R96, R96, R157.reuse ;  /* 0x0000009d60607220 */ /* 0x080fe20000410000 */
[-C--:B------:R-:W-:Y:S01]  /*e010*/  FMUL.FTZ R97, R97, R157.reuse ;  /* 0x0000009d61617220 */ /* 0x080fe20000410000 */
[-C--:B------:R-:W-:Y:S01]  /*e020*/  FMUL.FTZ R100, R100, R157.reuse ;  /* 0x0000009d64647220 */ /* 0x080fe20000410000 */
[----:B------:R-:W-:Y:S01]  /*e030*/  FMNMX.FTZ R20, R179, R20, !PT ;  /* 0x00000014b3147209 */ /* 0x000fe20007810000 */
[----:B------:R-:W3:Y:S01]  /*e040*/  MUFU.TANH R186, R186 ;  /* 0x000000ba00ba7308 */ /* 0x000ee20000002400 */
[-C--:B------:R-:W-:Y:S01]  /*e050*/  FMUL.FTZ R101, R101, R157.reuse ;  /* 0x0000009d65657220 */ /* 0x080fe20000410000 */
[-C--:B------:R-:W-:Y:S01]  /*e060*/  FMUL.FTZ R104, R104, R157.reuse ;  /* 0x0000009d68687220 */ /* 0x080fe20000410000 */
[----:B0-----:R-:W-:Y:S01]  /*e070*/  FMNMX.FTZ R20, R171, R20, !PT ;  /* 0x00000014ab147209 */ /* 0x001fe20007810000 */
[-C--:B------:R-:W-:Y:S01]  /*e080*/  FMUL.FTZ R105, R105, R157.reuse ;  /* 0x0000009d69697220 */ /* 0x080fe20000410000 */
[-C--:B------:R-:W-:Y:S01]  /*e090*/  FMUL.FTZ R108, R108, R157.reuse ;  /* 0x0000009d6c6c7220 */ /* 0x080fe20000410000 */
[-C--:B------:R-:W-:Y:S01]  /*e0a0*/  FMUL.FTZ R109, R109, R157.reuse ;  /* 0x0000009d6d6d7220 */ /* 0x080fe20000410000 */
[----:B------:R-:W-:Y:S01]  /*e0b0*/  FMNMX.FTZ R20, R189, R20, !PT ;  /* 0x00000014bd147209 */ /* 0x000fe20007810000 */
[----:B------:R-:W0:Y:S01]  /*e0c0*/  MUFU.TANH R178, R178 ;  /* 0x000000b200b27308 */ /* 0x000e220000002400 */
[-C--:B------:R-:W-:Y:S01]  /*e0d0*/  FMUL.FTZ R112, R112, R157.reuse ;  /* 0x0000009d70707220 */ /* 0x080fe20000410000 */
[-C--:B------:R-:W-:Y:S01]  /*e0e0*/  FMUL.FTZ R113, R113, R157.reuse ;  /* 0x0000009d71717220 */ /* 0x080fe20000410000 */
[----:B-1----:R-:W-:Y:S01]  /*e0f0*/  FMNMX.FTZ R20, R174, R20, !PT ;  /* 0x00000014ae147209 */ /* 0x002fe20007810000 */
[-C--:B------:R-:W-:Y:S01]  /*e100*/  FMUL.FTZ R116, R116, R157.reuse ;  /* 0x0000009d74747220 */ /* 0x080fe20000410000 */
[-C--:B------:R-:W-:Y:S01]  /*e110*/  FMUL.FTZ R117, R117, R157.reuse ;  /* 0x0000009d75757220 */ /* 0x080fe20000410000 */
[-C--:B------:R-:W-:Y:S01]  /*e120*/  FMUL.FTZ R120, R120, R157.reuse ;  /* 0x0000009d78787220 */ /* 0x080fe20000410000 */
[----:B------:R-:W-:Y:S01]  /*e130*/  FMNMX.FTZ R20, R196, R20, !PT ;  /* 0x00000014c4147209 */ /* 0x000fe20007810000 */
[----:B------:R-:W1:Y:S01]  /*e140*/  MUFU.TANH R175, R175 ;  /* 0x000000af00af7308 */ /* 0x000e620000002400 */
[-C--:B------:R-:W-:Y:S01]  /*e150*/  FMUL.FTZ R121, R121, R157.reuse ;  /* 0x0000009d79797220 */ /* 0x080fe20000410000 */
[-C--:B------:R-:W-:Y:S01]  /*e160*/  FMUL.FTZ R124, R124, R157.reuse ;  /* 0x0000009d7c7c7220 */ /* 0x080fe20000410000 */
[----:B--2---:R-:W-:Y:S01]  /*e170*/  FMNMX.FTZ R20, R183, R20, !PT ;  /* 0x00000014b7147209 */ /* 0x004fe20007810000 */
[-C--:B------:R-:W-:Y:S01]  /*e180*/  FMUL.FTZ R125, R125, R157.reuse ;  /* 0x0000009d7d7d7220 */ /* 0x080fe20000410000 */
[-C--:B------:R-:W-:Y:S01]  /*e190*/  FMUL.FTZ R128, R128, R157.reuse ;  /* 0x0000009d80807220 */ /* 0x080fe20000410000 */
[-C--:B------:R-:W-:Y:S01]  /*e1a0*/  FMUL.FTZ R129, R129, R157.reuse ;  /* 0x0000009d81817220 */ /* 0x080fe20000410000 */
[----:B---3--:R-:W-:Y:S01]  /*e1b0*/  FMNMX.FTZ R20, R186, R20, !PT ;  /* 0x00000014ba147209 */ /* 0x008fe20007810000 */
[----:B------:R-:W2:Y:S01]  /*e1c0*/  MUFU.TANH R194, R194 ;  /* 0x000000c200c27308 */ /* 0x000ea20000002400 */
[-C--:B------:R-:W-:Y:S01]  /*e1d0*/  FMUL.FTZ R132, R132, R157.reuse ;  /* 0x0000009d84847220 */ /* 0x080fe20000410000 */
[-C--:B------:R-:W-:Y:S01]  /*e1e0*/  FMUL.FTZ R133, R133, R157.reuse ;  /* 0x0000009d85857220 */ /* 0x080fe20000410000 */
[----:B0-----:R-:W-:Y:S01]  /*e1f0*/  FMNMX.FTZ R20, R178, R20, !PT ;  /* 0x00000014b2147209 */ /* 0x001fe20007810000 */
[-C--:B------:R-:W-:Y:S01]  /*e200*/  FMUL.FTZ R136, R136, R157.reuse ;  /* 0x0000009d88887220 */ /* 0x080fe20000410000 */
[-C--:B------:R-:W-:Y:S01]  /*e210*/  FMUL.FTZ R137, R137, R157.reuse ;  /* 0x0000009d89897220 */ /* 0x080fe20000410000 */
[-C--:B------:R-:W-:Y:S01]  /*e220*/  FMUL.FTZ R140, R140, R157.reuse ;  /* 0x0000009d8c8c7220 */ /* 0x080fe20000410000 */
[-C--:B------:R-:W-:Y:S01]  /*e230*/  FMUL.FTZ R141, R141, R157.reuse ;  /* 0x0000009d8d8d7220 */ /* 0x080fe20000410000 */
[----:B------:R-:W0:Y:S01]  /*e240*/  MUFU.TANH R195, R195 ;  /* 0x000000c300c37308 */ /* 0x000e220000002400 */
[----:B-1----:R-:W-:Y:S01]  /*e250*/  FMNMX.FTZ R20, R175, R20, !PT ;  /* 0x00000014af147209 */ /* 0x002fe20007810000 */
[-C--:B------:R-:W-:Y:S01]  /*e260*/  FMUL.FTZ R144, R144, R157.reuse ;  /* 0x0000009d90907220 */ /* 0x080fe20000410000 */
[-C--:B------:R-:W-:Y:S01]  /*e270*/  FMUL.FTZ R145, R145, R157.reuse ;  /* 0x0000009d91917220 */ /* 0x080fe20000410000 */
[-C--:B------:R-:W-:Y:S01]  /*e280*/  FMUL.FTZ R148, R148, R157.reuse ;  /* 0x0000009d94947220 */ /* 0x080fe20000410000 */
[----:B------:R-:W-:-:S03]  /*e290*/  FMUL.FTZ R149, R149, R157 ;  /* 0x0000009d95957220 */ /* 0x000fc60000410000 */
[----:B------:R-:W-:Y:S01]  /*e2a0*/  MUFU.EX2 R157, R156 ;  /* 0x0000009c009d7308 */ /* 0x000fe20000000800 */
[----:B--2---:R-:W-:-:S07]  /*e2b0*/  FMNMX.FTZ R20, R194, R20, !PT ;  /* 0x00000014c2147209 */ /* 0x004fce0007810000 */
[----:B------:R-:W-:Y:S01]  /*e2c0*/  MUFU.EX2 R160, R160 ;  /* 0x000000a000a07308 */ /* 0x000fe20000000800 */
        /* <DEDUP_REMOVED lines=12> */
[CC--:B------:R-:W-:Y:S01]  /*e390*/  FMUL.FTZ R198, R20.reuse, R7.reuse ;  /* 0x0000000714c67220 */ /* 0x0c0fe20000410000 */
[----:B------:R-:W-:Y:S01]  /*e3a0*/  FADD.FTZ R199, -R20, R4 ;  /* 0x0000000414c77221 */ /* 0x000fe20000010100 */
[----:B------:R-:W-:Y:S02]  /*e3b0*/  MUFU.EX2 R180, R180 ;  /* 0x000000b400b47308 */ /* 0x000fe40000000800 */
[-CC-:B------:R-:W-:Y:S01]  /*e3c0*/  FFMA.FTZ R190, R166, R7.reuse, -R198.reuse ;  /* 0x00000007a6be7223 */ /* 0x180fe200000108c6 */
[-CC-:B------:R-:W-:Y:S01]  /*e3d0*/  FFMA.FTZ R187, R171, R7.reuse, -R198.reuse ;  /* 0x00000007abbb7223 */ /* 0x180fe200000108c6 */
[-CC-:B------:R-:W-:Y:S01]  /*e3e0*/  FFMA.FTZ R166, R170, R7.reuse, -R198.reuse ;  /* 0x00000007aaa67223 */ /* 0x180fe200000108c6 */
[-CC-:B------:R-:W-:Y:S01]  /*e3f0*/  FFMA.FTZ R171, R196, R7.reuse, -R198.reuse ;  /* 0x00000007c4ab7223 */ /* 0x180fe200000108c6 */
[-CC-:B------:R-:W-:Y:S01]  /*e400*/  FFMA.FTZ R170, R174, R7.reuse, -R198.reuse ;  /* 0x00000007aeaa7223 */ /* 0x180fe200000108c6 */
[----:B------:R-:W0:Y:S01]  /*e410*/  S2R R196, SR_CgaCtaId ;  /* 0x0000000000c47919 */ /* 0x000e220000008800 */
[-CC-:B------:R-:W-:Y:S01]  /*e420*/  FFMA.FTZ R174, R178, R7.reuse, -R198.reuse ;  /* 0x00000007b2ae7223 */ /* 0x180fe200000108c6 */
[-CC-:B------:R-:W-:Y:S01]  /*e430*/  FFMA.FTZ R178, R194, R7.reuse, -R198.reuse ;  /* 0x00000007c2b27223 */ /* 0x180fe200000108c6 */
[-CC-:B------:R-:W-:Y:S01]  /*e440*/  FFMA.FTZ R182, R192, R7.reuse, -R198.reuse ;  /* 0x00000007c0b67223 */ /* 0x180fe200000108c6 */
[----:B------:R-:W1:Y:S01]  /*e450*/  S2R R194, SR_TID.X ;  /* 0x0000000000c27919 */ /* 0x000e620000002100 */
[-CC-:B------:R-:W-:Y:S01]  /*e460*/  FFMA.FTZ R192, R163, R7.reuse, -R198.reuse ;  /* 0x00000007a3c07223 */ /* 0x180fe200000108c6 */
[----:B------:R-:W-:Y:S01]  /*e470*/  FFMA.FTZ R163, R5, R7, -R198 ;  /* 0x0000000705a37223 */ /* 0x000fe200000108c6 */
[----:B------:R-:W-:-:S02]  /*e480*/  IMAD.MOV.U32 R5, RZ, RZ, 0x40000040 ;  /* 0x40000040ff057424 */ /* 0x000fc400078e00ff */
[-C--:B------:R-:W-:Y:S01]  /*e490*/  FMUL.FTZ R199, R199, R7.reuse ;  /* 0x00000007c7c77220 */ /* 0x080fe20000410000 */
[-CC-:B------:R-:W-:Y:S01]  /*e4a0*/  FFMA.FTZ R4, R193, R7.reuse, -R198.reuse ;  /* 0x00000007c1047223 */ /* 0x180fe200000108c6 */
[-CC-:B------:R-:W-:Y:S01]  /*e4b0*/  FFMA.FTZ R197, R197, R7.reuse, -R198.reuse ;  /* 0x00000007c5c57223 */ /* 0x180fe200000108c6 */
[-CC-:B------:R-:W-:Y:S01]  /*e4c0*/  FFMA.FTZ R155, R155, R7.reuse, -R198.reuse ;  /* 0x000000079b9b7223 */ /* 0x180fe200000108c6 */
[----:B------:R-:W-:Y:S01]  /*e4d0*/  R2UR UR7, R5 ;  /* 0x00000000050772ca */ /* 0x000fe200000e0000 */
[----:B------:R-:W-:Y:S01]  /*e4e0*/  VIADD R5, R0, 0x32440 ;  /* 0x0003244000057836 */ /* 0x000fe20000000000 */
        /* <DEDUP_REMOVED lines=12> */
[----:B------:R-:W-:-:S04]  /*e5b0*/  FFMA.FTZ R175, R175, R7, -R198 ;  /* 0x00000007afaf7223 */ /* 0x000fc800000108c6 */
[----:B------:R-:W4:Y:S01]  /*e5c0*/  MUFU.EX2 R153, R197 ;  /* 0x000000c500997308 */ /* 0x000f220000000800 */
[-C--:B--2---:R-:W-:Y:S01]  /*e5d0*/  FMUL.FTZ R26, R26, R199.reuse ;  /* 0x000000c71a1a7220 */ /* 0x084fe20000410000 */
[----:B0-----:R-:W-:Y:S01]  /*e5e0*/  PRMT R5, R196, 0x654, R5 ;  /* 0x00000654c4057816 */ /* 0x001fe20000000005 */
[-C--:B------:R-:W-:Y:S01]  /*e5f0*/  FMUL.FTZ R27, R27, R199.reuse ;  /* 0x000000c71b1b7220 */ /* 0x080fe20000410000 */
[-C--:B------:R-:W-:Y:S01]  /*e600*/  FMUL.FTZ R30, R30, R199.reuse ;  /* 0x000000c71e1e7220 */ /* 0x080fe20000410000 */
[-C--:B------:R-:W-:Y:S01]  /*e610*/  FMUL.FTZ R31, R31, R199.reuse ;  /* 0x000000c71f1f7220 */ /* 0x080fe20000410000 */
[----:B-1----:R-:W-:Y:S01]  /*e620*/  SHF.R.U32.HI R194, RZ, 0x7, R194 ;  /* 0x00000007ffc27819 */ /* 0x002fe200000116c2 */
[----:B------:R0:W-:Y:S01]  /*e630*/  SYNCS.ARRIVE.TRANS64.RED.A1T0 RZ, [R5+URZ], RZ ;  /* 0x000000ff05ff79a7 */ /* 0x0001e2000810043f */
[----:B------:R-:W-:Y:S01]  /*e640*/  MUFU.EX2 R182, R182 ;  /* 0x000000b600b67308 */ /* 0x000fe20000000800 */
[----:B---3--:R-:W-:Y:S01]  /*e650*/  FFMA.FTZ R12, R199, R12, R4 ;  /* 0x0000000cc70c7223 */ /* 0x008fe20000010004 */
[-C--:B------:R-:W-:Y:S01]  /*e660*/  FMUL.FTZ R34, R34, R199.reuse ;  /* 0x000000c722227220 */ /* 0x080fe20000410000 */
[-C--:B------:R-:W-:Y:S01]  /*e670*/  FMUL.FTZ R35, R35, R199.reuse ;  /* 0x000000c723237220 */ /* 0x080fe20000410000 */
[-C--:B------:R-:W-:Y:S01]  /*e680*/  FMUL.FTZ R38, R38, R199.reuse ;  /* 0x000000c726267220 */ /* 0x080fe20000410000 */
[-C--:B------:R-:W-:Y:S01]  /*e690*/  FMUL.FTZ R39, R39, R199.reuse ;  /* 0x000000c727277220 */ /* 0x080fe20000410000 */
[-C--:B------:R-:W-:Y:S01]  /*e6a0*/  FMUL.FTZ R42, R42, R199.reuse ;  /* 0x000000c72a2a7220 */ /* 0x080fe20000410000 */
[----:B------:R-:W-:Y:S01]  /*e6b0*/  FMUL.FTZ R43, R43, R199 ;  /* 0x000000c72b2b7220 */ /* 0x000fe20000410000 */
[----:B0-----:R0:W1:Y:S01]  /*e6c0*/  MUFU.EX2 R5, R155 ;  /* 0x0000009b00057308 */ /* 0x0010620000000800 */
[C---:B----4-:R-:W-:Y:S01]  /*e6d0*/  FADD.FTZ R12, R153.reuse, R12 ;  /* 0x0000000c990c7221 */ /* 0x050fe20000010000 */
[----:B------:R-:W-:Y:S01]  /*e6e0*/  F2FP.F16.F32.PACK_AB R153, R153, R4 ;  /* 0x000000049999723e */ /* 0x000fe200000000ff */
[----:B------:R-:W-:-:S02]  /*e6f0*/  IMAD R4, R202, 0xc00, R227 ;  /* 0x00000c00ca047824 */ /* 0x000fc400078e02e3 */
[-C--:B------:R-:W-:Y:S01]  /*e700*/  FMUL.FTZ R46, R46, R199.reuse ;  /* 0x000000c72e2e7220 */ /* 0x080fe20000410000 */
[-C--:B------:R-:W-:Y:S01]  /*e710*/  FMUL.FTZ R47, R47, R199.reuse ;  /* 0x000000c72f2f7220 */ /* 0x080fe20000410000 */
[-C--:B------:R-:W-:Y:S01]  /*e720*/  FMUL.FTZ R50, R50, R199.reuse ;  /* 0x000000c732327220 */ /* 0x080fe20000410000 */
[-C--:B------:R-:W-:Y:S01]  /*e730*/  FMUL.FTZ R51, R51, R199.reuse ;  /* 0x000000c733337220 */ /* 0x080fe20000410000 */
[----:B------:R-:W-:Y:S01]  /*e740*/  R2UR UR6, R4 ;  /* 0x00000000040672ca */ /* 0x000fe200000e0000 */
[-C--:B------:R-:W-:Y:S01]  /*e750*/  FMUL.FTZ R54, R54, R199.reuse ;  /* 0x000000c736367220 */ /* 0x080fe20000410000 */
[----:B0-----:R-:W-:Y:S01]  /*e760*/  IADD3 R155, R194, 0x8, RZ ;  /* 0x00000008c29b7810 */ /* 0x001fe20007ffe0ff */
[-C--:B------:R-:W-:Y:S01]  /*e770*/  FMUL.FTZ R55, R55, R199.reuse ;  /* 0x000000c737377220 */ /* 0x080fe20000410000 */
[-C--:B------:R-:W-:Y:S01]  /*e780*/  FMUL.FTZ R58, R58, R199.reuse ;  /* 0x000000c73a3a7220 */ /* 0x080fe20000410000 */
[-C--:B------:R-:W-:Y:S01]  /*e790*/  FMUL.FTZ R59, R59, R199.reuse ;  /* 0x000000c73b3b7220 */ /* 0x080fe20000410000 */
[-C--:B------:R-:W-:Y:S01]  /*e7a0*/  FMUL.FTZ R62, R62, R199.reuse ;  /* 0x000000c73e3e7220 */ /* 0x080fe20000410000 */
        /* <DEDUP_REMOVED lines=46> */
[----:B-1----:R-:W-:Y:S01]  /*ea90*/  F2FP.F16.F32.PACK_AB R155, R5, R182 ;  /* 0x000000b6059b723e */ /* 0x002fe200000000ff */
[----:B------:R-:W-:Y:S01]  /*eaa0*/  MUFU.EX2 R193, R193 ;  /* 0x000000c100c17308 */ /* 0x000fe20000000800 */
[----:B------:R-:W-:-:S03]  /*eab0*/  FADD.FTZ R12, R182, R12 ;  /* 0x0000000cb60c7221 */ /* 0x000fc60000010000 */
[----:B------:R-:W-:Y:S01]  /*eac0*/  WARPGROUP.ARRIVE ;  /* 0x00000000000079c5 */ /* 0x000fe20000000000 */
[----:B------:R-:W-:-:S03]  /*ead0*/  FADD.FTZ R12, R5, R12 ;  /* 0x0000000c050c7221 */ /* 0x000fc60000010000 */
[----:B------:R-:W-:Y:S02]  /*eae0*/  MUFU.EX2 R192, R192 ;  /* 0x000000c000c07308 */ /* 0x000fe40000000800 */
[----:B------:R-:W-:Y:S06]  /*eaf0*/  HGMMA.64x256x16.F32 R24, R152, gdesc[UR4].tnspB, R24, gsb0 ;  /* 0x43e0000498187df0 */ /* 0x000fec0008000818 */
[----:B------:R-:W-:Y:S08]  /*eb00*/  MUFU.EX2 R190, R190 ;  /* 0x000000be00be7308 */ /* 0x000ff00000000800 */
        /* <DEDUP_REMOVED lines=9> */
[----:B------:R-:W-:Y:S01]  /*eba0*/  MUFU.EX2 R179, R179 ;  /* 0x000000b300b37308 */ /* 0x000fe20000000800 */
[----:B------:R-:W-:-:S07]  /*ebb0*/  WARPGROUP.DEPBAR.LE gsb0, 0x0 ;  /* 0x00008000000079c5 */ /* 0x000fce0000010000 */
[----:B------:R-:W0:Y:S08]  /*ebc0*/  MUFU.EX2 R153, R21 ;  /* 0x0000001500997308 */ /* 0x000e300000000800 */
[----:B------:R1:W2:Y:S08]  /*ebd0*/  MUFU.EX2 R155, R14 ;  /* 0x0000000e009b7308 */ /* 0x0002b00000000800 */
[----:B------:R3:W4:Y:S01]  /*ebe0*/  MUFU.EX2 R154, R15 ;  /* 0x0000000f009a7308 */ /* 0x0007220000000800 */
[----:B0-----:R-:W-:Y:S01]  /*ebf0*/  FADD.FTZ R13, R153, R13 ;  /* 0x0000000d990d7221 */ /* 0x001fe20000010000 */
[----:B-1----:R-:W-:-:S05]  /*ec00*/  VIADD R14, R4, 0x80 ;  /* 0x00000080040e7836 */ /* 0x002fca0000000000 */
[----:B------:R-:W-:Y:S01]  /*ec10*/  R2UR UR6, R14 ;  /* 0x000000000e0672ca */ /* 0x000fe200000e0000 */
[----:B------:R0:W1:Y:S01]  /*ec20*/  MUFU.EX2 R21, R158 ;  /* 0x0000009e00157308 */ /* 0x0000620000000800 */
[C---:B--2---:R-:W-:Y:S01]  /*ec30*/  FADD.FTZ R13, R155.reuse, R13 ;  /* 0x0000000d9b0d7221 */ /* 0x044fe20000010000 */
[----:B---3--:R-:W-:Y:S01]  /*ec40*/  IMAD.MOV.U32 R15, RZ, RZ, 0x40000040 ;  /* 0x40000040ff0f7424 */ /* 0x008fe200078e00ff */
[----:B------:R-:W-:Y:S01]  /*ec50*/  F2FP.F16.F32.PACK_AB R156, R155, R153 ;  /* 0x000000999b9c723e */ /* 0x000fe200000000ff */
[----:B------:R-:W-:-:S03]  /*ec60*/  VIADD R14, R4, 0x100 ;  /* 0x00000100040e7836 */ /* 0x000fc60000000000 */
[----:B------:R-:W-:Y:S01]  /*ec70*/  R2UR UR7, R15 ;  /* 0x000000000f0772ca */ /* 0x000fe200000e0000 */
[----:B------:R2:W3:Y:S01]  /*ec80*/  MUFU.EX2 R152, R159 ;  /* 0x0000009f00987308 */ /* 0x0004e20000000800 */
[----:B----4-:R-:W-:Y:S01]  /*ec90*/  FADD.FTZ R13, R154, R13 ;  /* 0x0000000d9a0d7221 */ /* 0x010fe20000010000 */
[C---:B0-----:R-:W-:Y:S01]  /*eca0*/  F2FP.F16.F32.PACK_AB R158, R157.reuse, R154 ;  /* 0x0000009a9d9e723e */ /* 0x041fe200000000ff */
[----:B------:R-:W-:Y:S02]  /*ecb0*/  IMAD.MOV.U32 R15, RZ, RZ, 0x40000040 ;  /* 0x40000040ff0f7424 */ /* 0x000fe400078e00ff */
[----:B------:R-:W-:-:S03]  /*ecc0*/  FADD.FTZ R13, R157, R13 ;  /* 0x0000000d9d0d7221 */ /* 0x000fc60000010000 */
[----:B------:R-:W0:Y:S01]  /*ecd0*/  MUFU.EX2 R154, R9 ;  /* 0x00000009009a7308 */ /* 0x000e220000000800 */
[----:B--2---:R-:W-:Y:S01]  /*ece0*/  F2FP.F16.F32.PACK_AB R159, R192, R193 ;  /* 0x000000c1c09f723e */ /* 0x004fe200000000ff */
[----:B-1----:R-:W-:-:S06]  /*ecf0*/  FADD.FTZ R12, R21, R12 ;  /* 0x0000000c150c7221 */ /* 0x002fcc0000010000 */
[----:B------:R-:W1:Y:S01]  /*ed00*/  MUFU.EX2 R9, R163 ;  /* 0x000000a300097308 */ /* 0x000e620000000800 */
[C---:B---3--:R-:W-:Y:S01]  /*ed10*/  F2FP.F16.F32.PACK_AB R157, R152.reuse, R21 ;  /* 0x00000015989d723e */ /* 0x048fe200000000ff */
[----:B------:R-:W-:-:S03]  /*ed20*/  FADD.FTZ R12, R152, R12 ;  /* 0x0000000c980c7221 */ /* 0x000fc60000010000 */
[----:B------:R-:W-:Y:S01]  /*ed30*/  WARPGROUP.ARRIVE ;  /* 0x00000000000079c5 */ /* 0x000fe20000000000 */
[----:B------:R-:W-:Y:S02]  /*ed40*/  FADD.FTZ R12, R193, R12 ;  /* 0x0000000cc10c7221 */ /* 0x000fe40000010000 */
[----:B------:R2:W3:Y:S01]  /*ed50*/  MUFU.EX2 R153, R162 ;  /* 0x000000a200997308 */ /* 0x0004e20000000800 */
[----:B0-----:R-:W-:Y:S01]  /*ed60*/  FADD.FTZ R13, R154, R13 ;  /* 0x0000000d9a0d7221 */ /* 0x001fe20000010000 */
[----:B------:R-:W-:Y:S01]  /*ed70*/  FADD.FTZ R12, R192, R12 ;  /* 0x0000000cc00c7221 */ /* 0x000fe20000010000 */
[----:B------:R-:W-:Y:S01]  /*ed80*/  HGMMA.64x256x16.F32 R24, R156, gdesc[UR4].tnspB, R24, gsb0 ;  /* 0x43e000049c187df0 */ /* 0x000fe20008000818 */
[----:B------:R-:W-:Y:S01]  /*ed90*/  R2UR UR6, R14 ;  /* 0x000000000e0672ca */ /* 0x000fe200000e0000 */
[----:B------:R-:W-:Y:S01]  /*eda0*/  FADD.FTZ R13, R160, R13 ;  /* 0x0000000da00d7221 */ /* 0x000fe20000010000 */
[----:B------:R-:W-:Y:S01]  /*edb0*/  R2UR UR7, R15 ;  /* 0x000000000f0772ca */ /* 0x000fe200000e0000 */
[----:B------:R-:W-:Y:S01]  /*edc0*/  VIADD R14, R4, 0x180 ;  /* 0x00000180040e7836 */ /* 0x000fe20000000000 */
[----:B------:R-:W-:Y:S01]  /*edd0*/  F2FP.F16.F32.PACK_AB R160, R160, R154 ;  /* 0x0000009aa0a0723e */ /* 0x000fe200000000ff */
[----:B------:R-:W-:Y:S01]  /*ede0*/  FADD.FTZ R13, R161, R13 ;  /* 0x0000000da10d7221 */ /* 0x000fe20000010000 */
[----:B--2---:R-:W-:Y:S01]  /*edf0*/  F2FP.F16.F32.PACK_AB R162, R164, R161 ;  /* 0x000000a1a4a2723e */ /* 0x004fe200000000ff */
[----:B------:R0:W2:Y:S01]  /*ee00*/  MUFU.EX2 R154, R166 ;  /* 0x000000a6009a7308 */ /* 0x0000a20000000800 */
[----:B-1----:R-:W-:Y:S01]  /*ee10*/  F2FP.F16.F32.PACK_AB R161, R190, R9 ;  /* 0x00000009bea1723e */ /* 0x002fe200000000ff */
[----:B------:R-:W-:Y:S01]  /*ee20*/  FADD.FTZ R13, R164, R13 ;  /* 0x0000000da40d7221 */ /* 0x000fe20000010000 */
[----:B------:R-:W-:-:S02]  /*ee30*/  IMAD.MOV.U32 R15, RZ, RZ, 0x40000040 ;  /* 0x40000040ff0f7424 */ /* 0x000fc400078e00ff */
[----:B------:R-:W-:Y:S01]  /*ee40*/  FADD.FTZ R12, R9, R12 ;  /* 0x0000000c090c7221 */ /* 0x000fe20000010000 */
[----:B---3--:R-:W-:Y:S02]  /*ee50*/  F2FP.F16.F32.PACK_AB R163, R153, R191 ;  /* 0x000000bf99a3723e */ /* 0x008fe400000000ff */
[----:B------:R-:W1:Y:S01]  /*ee60*/  MUFU.EX2 R164, R165 ;  /* 0x000000a500a47308 */ /* 0x000e620000000800 */
[----:B0-----:R-:W-:Y:S01]  /*ee70*/  F2FP.F16.F32.PACK_AB R166, R172, R169 ;  /* 0x000000a9aca6723e */ /* 0x001fe200000000ff */
[----:B------:R-:W-:-:S04]  /*ee80*/  FADD.FTZ R12, R190, R12 ;  /* 0x0000000cbe0c7221 */ /* 0x000fc80000010000 */
[----:B------:R-:W-:Y:S02]  /*ee90*/  FADD.FTZ R12, R191, R12 ;  /* 0x0000000cbf0c7221 */ /* 0x000fe40000010000 */
[----:B------:R0:W3:Y:S02]  /*eea0*/  MUFU.EX2 R155, R167 ;  /* 0x000000a7009b7308 */ /* 0x0000e40000000800 */
[----:B------:R-:W-:-:S04]  /*eeb0*/  FADD.FTZ R12, R153, R12 ;  /* 0x0000000c990c7221 */ /* 0x000fc80000010000 */
[----:B--2---:R-:W-:Y:S01]  /*eec0*/  FADD.FTZ R12, R154, R12 ;  /* 0x0000000c9a0c7221 */ /* 0x004fe20000010000 */
[----:B-1----:R-:W-:Y:S01]  /*eed0*/  FADD.FTZ R13, R164, R13 ;  /* 0x0000000da40d7221 */ /* 0x002fe20000010000 */
[C---:B------:R-:W-:Y:S02]  /*eee0*/  F2FP.F16.F32.PACK_AB R164, R168.reuse, R164 ;  /* 0x000000a4a8a4723e */ /* 0x040fe400000000ff */
[----:B0-----:R-:W-:Y:S01]  /*eef0*/  F2FP.F16.F32.PACK_AB R167, R189, R187 ;  /* 0x000000bbbda7723e */ /* 0x001fe200000000ff */
[----:B------:R-:W-:Y:S02]  /*ef00*/  FADD.FTZ R13, R168, R13 ;  /* 0x0000000da80d7221 */ /* 0x000fe40000010000 */
[----:B------:R-:W0:Y:S01]  /*ef10*/  MUFU.EX2 R168, R173 ;  /* 0x000000ad00a87308 */ /* 0x000e220000000800 */
[----:B---3--:R-:W-:Y:S01]  /*ef20*/  F2FP.F16.F32.PACK_AB R165, R155, R154 ;  /* 0x0000009a9ba5723e */ /* 0x008fe200000000ff */
[----:B------:R-:W-:Y:S01]  /*ef30*/  FADD.FTZ R13, R169, R13 ;  /* 0x0000000da90d7221 */ /* 0x000fe20000010000 */
[----:B------:R-:W-:-:S03]  /*ef40*/  FADD.FTZ R12, R155, R12 ;  /* 0x0000000c9b0c7221 */ /* 0x000fc60000010000 */
[----:B------:R-:W-:Y:S01]  /*ef50*/  FADD.FTZ R13, R172, R13 ;  /* 0x0000000dac0d7221 */ /* 0x000fe20000010000 */
[----:B------:R-:W-:Y:S01]  /*ef60*/  FADD.FTZ R12, R187, R12 ;  /* 0x0000000cbb0c7221 */ /* 0x000fe20000010000 */
[----:B------:R-:W1:Y:S03]  /*ef70*/  MUFU.EX2 R172, R181 ;  /* 0x000000b500ac7308 */ /* 0x000e660000000800 */
[----:B------:R-:W-:Y:S01]  /*ef80*/  FADD.FTZ R12, R189, R12 ;  /* 0x0000000cbd0c7221 */ /* 0x000fe20000010000 */
[----:B0-----:R-:W-:Y:S01]  /*ef90*/  FADD.FTZ R13, R168, R13 ;  /* 0x0000000da80d7221 */ /* 0x001fe20000010000 */
[----:B------:R-:W-:-:S03]  /*efa0*/  F2FP.F16.F32.PACK_AB R168, R176, R168 ;  /* 0x000000a8b0a8723e */ /* 0x000fc600000000ff */
[----:B------:R-:W-:-:S04]  /*efb0*/  FADD.FTZ R13, R176, R13 ;  /* 0x0000000db00d7221 */ /* 0x000fc80000010000 */
[----:B------:R-:W-:-:S04]  /*efc0*/  FADD.FTZ R13, R177, R13 ;  /* 0x0000000db10d7221 */ /* 0x000fc80000010000 */
[----:B------:R-:W-:-:S04]  /*efd0*/  FADD.FTZ R13, R180, R13 ;  /* 0x0000000db40d7221 */ /* 0x000fc80000010000 */
[----:B-1----:R-:W-:Y:S01]  /*efe0*/  FADD.FTZ R13, R172, R13 ;  /* 0x0000000dac0d7221 */ /* 0x002fe20000010000 */
[----:B------:R-:W-:-:S03]  /*eff0*/  F2FP.F16.F32.PACK_AB R172, R184, R172 ;  /* 0x000000acb8ac723e */ /* 0x000fc600000000ff */
[----:B------:R-:W-:-:S04]  /*f000*/  FADD.FTZ R13, R184, R13 ;  /* 0x0000000db80d7221 */ /* 0x000fc80000010000 */
[----:B------:R-:W-:-:S04]  /*f010*/  FADD.FTZ R13, R185, R13 ;  /* 0x0000000db90d7221 */ /* 0x000fc80000010000 */
[----:B------:R-:W-:Y:S01]  /*f020*/  FADD.FTZ R13, R188, R13 ;  /* 0x0000000dbc0d7221 */ /* 0x000fe20000010000 */
[----:B------:R-:W-:Y:S02]  /*f030*/  WARPGROUP.DEPBAR.LE gsb0, 0x0 ;  /* 0x00008000000079c5 */ /* 0x000fe40000010000 */
[----:B------:R-:W-:Y:S01]  /*f040*/  WARPGROUP.ARRIVE ;  /* 0x00000000000079c5 */ /* 0x000fe20000000000 */
[----:B------:R0:W1:Y:S05]  /*f050*/  MUFU.EX2 R156, R170 ;  /* 0x000000aa009c7308 */ /* 0x00006a0000000800 */
[----:B------:R-:W-:Y:S01]  /*f060*/  HGMMA.64x256x16.F32 R24, R160, gdesc[UR4].tnspB, R24, gsb0 ;  /* 0x43e00004a0187df0 */ /* 0x000fe20008000818 */
[----:B------:R-:W-:Y:S01]  /*f070*/  R2UR UR6, R14 ;  /* 0x000000000e0672ca */ /* 0x000fe200000e0000 */
[----:B------:R-:W-:Y:S01]  /*f080*/  VIADD R14, R4, 0x200 ;  /* 0x00000200040e7836 */ /* 0x000fe20000000000 */
[----:B------:R-:W-:Y:S01]  /*f090*/  R2UR UR7, R15 ;  /* 0x000000000f0772ca */ /* 0x000fe200000e0000 */
[----:B------:R2:W3:Y:S01]  /*f0a0*/  MUFU.EX2 R157, R171 ;  /* 0x000000ab009d7308 */ /* 0x0004e20000000800 */
[----:B------:R-:W-:Y:S01]  /*f0b0*/  IMAD.MOV.U32 R15, RZ, RZ, 0x40000040 ;  /* 0x40000040ff0f7424 */ /* 0x000fe200078e00ff */
[----:B0-----:R-:W-:-:S06]  /*f0c0*/  F2FP.F16.F32.PACK_AB R170, R180, R177 ;  /* 0x000000b1b4aa723e */ /* 0x001fcc00000000ff */
[----:B------:R0:W4:Y:S01]  /*f0d0*/  MUFU.EX2 R158, R174 ;  /* 0x000000ae009e7308 */ /* 0x0001220000000800 */
[----:B--2---:R-:W-:Y:S01]  /*f0e0*/  F2FP.F16.F32.PACK_AB R171, R186, R183 ;  /* 0x000000b7baab723e */ /* 0x004fe200000000ff */
[----:B-1----:R-:W-:-:S06]  /*f0f0*/  FADD.FTZ R12, R156, R12 ;  /* 0x0000000c9c0c7221 */ /* 0x002fcc0000010000 */
[----:B------:R1:W2:Y:S01]  /*f100*/  MUFU.EX2 R159, R175 ;  /* 0x000000af009f7308 */ /* 0x0002a20000000800 */
[C---:B---3--:R-:W-:Y:S01]  /*f110*/  F2FP.F16.F32.PACK_AB R169, R157.reuse, R156 ;  /* 0x0000009c9da9723e */ /* 0x048fe200000000ff */
[----:B------:R-:W-:Y:S01]  /*f120*/  FADD.FTZ R12, R157, R12 ;  /* 0x0000000c9d0c7221 */ /* 0x000fe20000010000 */
[----:B0-----:R-:W-:-:S03]  /*f130*/  F2FP.F16.F32.PACK_AB R174, R188, R185 ;  /* 0x000000b9bcae723e */ /* 0x001fc600000000ff */
[----:B------:R-:W-:Y:S01]  /*f140*/  FADD.FTZ R12, R183, R12 ;  /* 0x0000000cb70c7221 */ /* 0x000fe20000010000 */
[----:B-1----:R-:W-:-:S03]  /*f150*/  F2FP.F16.F32.PACK_AB R175, R179, R178 ;  /* 0x000000b2b3af723e */ /* 0x002fc600000000ff */
[----:B------:R-:W-:-:S04]  /*f160*/  FADD.FTZ R12, R186, R12 ;  /* 0x0000000cba0c7221 */ /* 0x000fc80000010000 */
[----:B----4-:R-:W-:Y:S01]  /*f170*/  FADD.FTZ R12, R158, R12 ;  /* 0x0000000c9e0c7221 */ /* 0x010fe20000010000 */
[----:B--2---:R-:W-:-:S03]  /*f180*/  F2FP.F16.F32.PACK_AB R173, R159, R158 ;  /* 0x0000009e9fad723e */ /* 0x004fc600000000ff */
[----:B------:R-:W-:-:S04]  /*f190*/  FADD.FTZ R12, R159, R12 ;  /* 0x0000000c9f0c7221 */ /* 0x000fc80000010000 */
[----:B------:R-:W-:-:S04]  /*f1a0*/  FADD.FTZ R12, R178, R12 ;  /* 0x0000000cb20c7221 */ /* 0x000fc80000010000 */
[----:B------:R-:W-:Y:S01]  /*f1b0*/  FADD.FTZ R12, R179, R12 ;  /* 0x0000000cb30c7221 */ /* 0x000fe20000010000 */
[----:B------:R-:W-:Y:S02]  /*f1c0*/  WARPGROUP.DEPBAR.LE gsb0, 0x0 ;  /* 0x00008000000079c5 */ /* 0x000fe40000010000 */
[----:B------:R-:W-:-:S06]  /*f1d0*/  WARPGROUP.ARRIVE ;  /* 0x00000000000079c5 */ /* 0x000fcc0000000000 */
[----:B------:R-:W-:Y:S01]  /*f1e0*/  HGMMA.64x256x16.F32 R24, R164, gdesc[UR4].tnspB, R24, gsb0 ;  /* 0x43e00004a4187df0 */ /* 0x000fe20008000818 */
[----:B------:R-:W-:Y:S02]  /*f1f0*/  R2UR UR6, R14 ;  /* 0x000000000e0672ca */ /* 0x000fe400000e0000 */
[----:B------:R-:W-:Y:S01]  /*f200*/  R2UR UR7, R15 ;  /* 0x000000000f0772ca */ /* 0x000fe200000e0000 */
[----:B------:R-:W-:Y:S01]  /*f210*/  IMAD.MOV.U32 R15, RZ, RZ, 0x40000040 ;  /* 0x40000040ff0f7424 */ /* 0x000fe200078e00ff */
[----:B------:R-:W-:Y:S01]  /*f220*/  IADD3 R14, R4, 0x280, RZ ;  /* 0x00000280040e7810 */ /* 0x000fe20007ffe0ff */
[----:B------:R-:W-:Y:S02]  /*f230*/  WARPGROUP.DEPBAR.LE gsb0, 0x0 ;  /* 0x00008000000079c5 */ /* 0x000fe40000010000 */
[----:B------:R-:W-:-:S15]  /*f240*/  WARPGROUP.ARRIVE ;  /* 0x00000000000079c5 */ /* 0x000fde0000000000 */
[----:B------:R-:W-:-:S05]  /*f250*/  NOP ;  /* 0x0000000000007918 */ /* 0x000fca0000000000 */
        /* <DEDUP_REMOVED lines=8> */
[----:B------:R-:W-:Y:S05]  /*f2e0*/  @!P0 BRA `(.L_x_1544) ;  /* 0x0000000000048947 */ /* 0x000fea0003800000 */
[----:B------:R-:W-:Y:S01]  /*f2f0*/  BPT.TRAP 0x1 ;  /* 0x000000040000795c */ /* 0x000fe20000300000 */
.L_x_1544:
[----:B------:R-:W-:Y:S02]  /*f300*/  VIADD R0, R0, 0x32460 ;  /* 0x0003246000007836 */ /* 0x000fe40000000000 */
[----:B------:R-:W-:Y:S02]  /*f310*/  IMAD.MOV.U32 R4, RZ, RZ, R20 ;  /* 0x000000ffff047224 */ /* 0x000fe400078e0014 */
[----:B------:R-:W-:Y:S01]  /*f320*/  IMAD.MOV.U32 R5, RZ, RZ, R8 ;  /* 0x000000ffff057224 */ /* 0x000fe200078e0008 */
[----:B------:R-:W-:-:S04]  /*f330*/  PRMT R0, R196, 0x654, R0 ;  /* 0x00000654c4007816 */ /* 0x000fc80000000000 */
[----:B------:R0:W-:Y:S01]  /*f340*/  SYNCS.ARRIVE.TRANS64.RED.A1T0 RZ, [R0+URZ], RZ ;  /* 0x000000ff00ff79a7 */ /* 0x0001e2000810043f */
[----:B------:R-:W-:Y:S05]  /*f350*/  @P1 BRA `(.L_x_1545) ;  /* 0xffffffd000581947 */ /* 0x000fea000383ffff */
.L_x_1534:
[----:B------:R-:W2:Y:S01]  /*f360*/  LDL.LU R9, [R1+0x74] ;  /* 0x0000740001097983 */ /* 0x000ea20000300800 */
[----:B------:R-:W-:Y:S05]  /*f370*/  WARPSYNC.ALL ;  /* 0x0000000000007948 */ /* 0x000fea0003800000 */
[----:B0-----:R-:W0:Y:S01]  /*f380*/  SHFL.BFLY PT, R0, R13, 0x2, 0x1f ;  /* 0x0c401f000d007f89 */ /* 0x001e2200000e0000 */
[----:B------:R-:W-:Y:S01]  /*f390*/  IMAD.MOV.U32 R157, RZ, RZ, -0x800000 ;  /* 0xff800000ff9d7424 */ /* 0x000fe200078e00ff */
[----:B------:R-:W-:Y:S01]  /*f3a0*/  IADD3 R202, R202, 0x1, RZ ;  /* 0x00000001caca7810 */ /* 0x000fe20007ffe0ff */
[----:B------:R-:W-:Y:S01]  /*f3b0*/  IMAD.MOV.U32 R156, RZ, RZ, -0x800000 ;  /* 0xff800000ff9c7424 */ /* 0x000fe200078e00ff */
[----:B------:R1:W-:Y:S08]  /*f3c0*/  BAR.ARV R6, 0x100 ;  /* 0x000400060000751d */ /* 0x0003f00000002000 */
[----:B------:R-:W-:Y:S06]  /*f3d0*/  BAR.ARV 0x8, 0x180 ;  /* 0x0206000000007b1d */ /* 0x000fec0000002000 */
[----:B------:R-:W-:-:S04]  /*f3e0*/  ISETP.NE.AND P1, PT, R202, 0x2, PT ;  /* 0x00000002ca00780c */ /* 0x000fc80003f25270 */
[----:B------:R-:W-:Y:S01]  /*f3f0*/  SEL R202, R202, RZ, P1 ;  /* 0x000000ffcaca7207 */ /* 0x000fe20000800000 */
[----:B0-----:R-:W-:-:S05]  /*f400*/  FADD.FTZ R0, R0, R13 ;  /* 0x0000000d00007221 */ /* 0x001fca0000010000 */
[----:B-----5:R-:W0:Y:S02]  /*f410*/  SHFL.BFLY PT, R3, R0, 0x1, 0x1f ;  /* 0x0c201f0000037f89 */ /* 0x020e2400000e0000 */
        /* <DEDUP_REMOVED lines=74> */
[----:B------:R-:W-:-:S02]  /*f8c0*/  IMAD.MOV.U32 R0, RZ, RZ, RZ ;  /* 0x000000ffff007224 */ /* 0x000fc400078e00ff */
[-C--:B------:R-:W-:Y:S01]  /*f8d0*/  FMUL.FTZ R148, R148, R3.reuse ;  /* 0x0000000394947220 */ /* 0x080fe20000410000 */
[----:B------:R-:W-:Y:S01]  /*f8e0*/  FMUL.FTZ R149, R149, R3 ;  /* 0x0000000395957220 */ /* 0x000fe20000410000 */
        /* <DEDUP_REMOVED lines=75> */
.L_x_1490:
        /* <DEDUP_REMOVED lines=202> */
[----:B------:R-:W-:Y:S02]  /*10a40*/  MOV R8, RZ ;  /* 0x000000ff00087202 */ /* 0x000fe40000000f00 */
[----:B0-----:R-:W-:-:S04]  /*10a50*/  IADD3 R12, P0, R154, UR4, RZ ;  /* 0x000000049a0c7c10 */ /* 0x001fc8000ff1e0ff */
[----:B--2---:R-:W-:-:S05]  /*10a60*/  IADD3.X R13, R48, UR5, RZ, P0, !PT ;  /* 0x00000005300d7c10 */ /* 0x004fca00087fe4ff */
[----:B------:R-:W5:Y:S01]  /*10a70*/  @P1 LDG.E R8, desc[UR60][R12.64] ;  /* 0x0000003c0c081981 */ /* 0x000f62000c1e1900 */
[----:B------:R-:W-:-:S04]  /*10a80*/  ISETP.NE.U32.AND P0, PT, RZ, UR6, PT ;  /* 0x00000006ff007c0c */ /* 0x000fc8000bf05070 */
[----:B------:R-:W-:-:S13]  /*10a90*/  ISETP.NE.AND.EX P0, PT, RZ, UR7, PT, P0 ;  /* 0x00000007ff007c0c */ /* 0x000fda000bf05300 */
[----:B------:R-:W-:Y:S01]  /*10aa0*/  @P0 IADD3 R10, P2, R154, UR6, RZ ;  /* 0x000000069a0a0c10 */ /* 0x000fe2000ff5e0ff */
        /* <DEDUP_REMOVED lines=14> */
.L_x_1548:
        /* <DEDUP_REMOVED lines=9> */
[----:B------:R-:W-:-:S02]  /*10c20*/  ISETP.NE.U32.AND P0, PT, RZ, UR4, PT ;  /* 0x00000004ff007c0c */ /* 0x000fc4000bf05070 */
[----:B----4-:R-:W-:Y:S02]  /*10c30*/  ISETP.NE.AND P1, PT, R155, 0x1, PT ;  /* 0x000000019b00780c */ /* 0x010fe40003f25270 */
[----:B------:R-:W-:Y:S01]  /*10c40*/  ISETP.NE.AND.EX P0, PT, RZ, UR5, PT, P0 ;  /* 0x00000005ff007c0c */ /* 0x000fe2000bf05300 */
[-C--:B0-----:R-:W-:Y:S02]  /*10c50*/  IMAD R21, R11, R201.reuse, RZ ;  /* 0x000000c90b157224 */ /* 0x081fe400078e02ff */
[----:B------:R-:W-:-:S04]  /*10c60*/  IMAD.WIDE.U32 R10, R10, R201, RZ ;  /* 0x000000c90a0a7225 */ /* 0x000fc800078e00ff */
[----:B------:R-:W-:-:S04]  /*10c70*/  IMAD.IADD R48, R11, 0x1, R21 ;  /* 0x000000010b307824 */ /* 0x000fc800078e0215 */
[----:B------:R-:W0:Y:S01]  /*10c80*/  @P1 LDC R11, c[0x0][0xcec] ;  /* 0x00033b00ff0b1b82 */ /* 0x000e220000000800 */
[----:B---3--:R-:W-:Y:S02]  /*10c90*/  SEL R3, R3, RZ, !P0 ;  /* 0x000000ff03037207 */ /* 0x008fe40004000000 */
[----:B--2---:R-:W-:-:S03]  /*10ca0*/  SEL R9, R9, RZ, !P0 ;  /* 0x000000ff09097207 */ /* 0x004fc60004000000 */
[----:B------:R-:W-:-:S04]  /*10cb0*/  IMAD R15, R15, R3, RZ ;  /* 0x000000030f0f7224 */ /* 0x000fc800078e02ff */
[C---:B------:R-:W-:Y:S02]  /*10cc0*/  IMAD R9, R14.reuse, R9, R15 ;  /* 0x000000090e097224 */ /* 0x040fe400078e020f */
[----:B------:R-:W-:-:S03]  /*10cd0*/  IMAD.WIDE.U32 R14, R14, R3, RZ ;  /* 0x000000030e0e7225 */ /* 0x000fc600078e00ff */
[----:B-----5:R-:W-:Y:S02]  /*10ce0*/  IADD3 R14, P0, P3, R14, R10, R8 ;  /* 0x0000000a0e0e7210 */ /* 0x020fe40007b1e008 */
[----:B------:R-:W2:Y:S01]  /*10cf0*/  @P1 LDC R10, c[0x0][0xcf0] ;  /* 0x00033c00ff0a1b82 */ /* 0x000ea20000000800 */
[----:B------:R-:W-:Y:S01]  /*10d00*/  IMAD.IADD R15, R15, 0x1, R9 ;  /* 0x000000010f0f7824 */ /* 0x000fe200078e0209 */
[----:B------:R-:W-:-:S05]  /*10d10*/  SEL R9, R158, RZ, P2 ;  /* 0x000000ff9e097207 */ /* 0x000fca0001000000 */
[-C--:B-1----:R-:W-:Y:S02]  /*10d20*/  IMAD R21, R13, R9.reuse, RZ ;  /* 0x000000090d157224 */ /* 0x082fe400078e02ff */
[----:B------:R-:W-:Y:S01]  /*10d30*/  IMAD.WIDE.U32 R12, R12, R9, RZ ;  /* 0x000000090c0c7225 */ /* 0x000fe200078e00ff */
[----:B------:R-:W-:-:S04]  /*10d40*/  SHF.R.S32.HI R9, RZ, 0x1f, R8 ;  /* 0x0000001fff097819 */ /* 0x000fc80000011408 */
[----:B------:R-:W-:Y:S01]  /*10d50*/  IADD3.X R15, R15, R48, R9, P0, P3 ;  /* 0x000000300f0f7210 */ /* 0x000fe200007e6409 */
[----:B------:R-:W-:-:S04]  /*10d60*/  IMAD R48, R159, 0x80, R154 ;  /* 0x000000809f307824 */ /* 0x000fc800078e029a */
[----:B0-----:R-:W-:-:S04]  /*10d70*/  @P1 IMAD.HI.U32 R11, R48, R11, RZ ;  /* 0x0000000b300b1227 */ /* 0x001fc800078e00ff */
[----:B------:R-:W-:Y:S01]  /*10d80*/  IMAD.MOV.U32 R154, RZ, RZ, R48 ;  /* 0x000000ffff9a7224 */ /* 0x000fe200078e0030 */
[----:B--2---:R-:W-:Y:S02]  /*10d90*/  @P1 SHF.R.U32.HI R154, RZ, R10, R11 ;  /* 0x0000000aff9a1219 */ /* 0x004fe4000001160b */
[----:B------:R0:W1:Y:S01]  /*10da0*/  LDC.64 R10, c[0x0][R0+0x210] ;  /* 0x00008400000a7b82 */ /* 0x0000620000000a00 */
[----:B------:R-:W-:Y:S01]  /*10db0*/  IMAD.IADD R21, R13, 0x1, R21 ;  /* 0x000000010d157824 */ /* 0x000fe200078e0215 */
[----:B------:R-:W-:Y:S02]  /*10dc0*/  IADD3 R12, P0, P3, R154, R14, R12 ;  /* 0x0000000e9a0c7210 */ /* 0x000fe40007b1e00c */
[----:B0-----:R-:W-:-:S04]  /*10dd0*/  SHF.R.S32.HI R0, RZ, 0x1f, R154 ;  /* 0x0000001fff007819 */ /* 0x001fc8000001149a */
[----:B------:R-:W-:Y:S02]  /*10de0*/  IADD3.X R13, R0, R15, R21, P0, P3 ;  /* 0x0000000f000d7210 */ /* 0x000fe400007e6415 */
[----:B------:R-:W0:Y:S01]  /*10df0*/  LDC.64 R14, c[0x0][0xca8] ;  /* 0x00032a00ff0e7b82 */ /* 0x000e220000000a00 */
[----:B------:R-:W-:-:S05]  /*10e00*/  IADD3 R21, -R154, RZ, RZ ;  /* 0x000000ff9a157210 */ /* 0x000fca0007ffe1ff */
[----:B------:R-:W-:Y:S02]  /*10e10*/  IMAD R21, R155, R21, R48 ;  /* 0x000000159b157224 */ /* 0x000fe400078e0230 */
[----:B0-----:R-:W0:Y:S08]  /*10e20*/  @!P2 LDC R14, c[0x0][0xc50] ;  /* 0x00031400ff0eab82 */ /* 0x001e300000000800 */
[----:B------:R-:W2:Y:S01]  /*10e30*/  @!P2 LDC R15, c[0x0][0xc54] ;  /* 0x00031500ff0fab82 */ /* 0x000ea20000000800 */
[----:B------:R-:W-:Y:S01]  /*10e40*/  SHF.R.S32.HI R0, RZ, 0x1f, R21 ;  /* 0x0000001fff007819 */ /* 0x000fe20000011415 */
[----:B-1----:R-:W-:-:S02]  /*10e50*/  IMAD R11, R11, R21, RZ ;  /* 0x000000150b0b7224 */ /* 0x002fc400078e02ff */
[----:B------:R-:W-:-:S04]  /*10e60*/  IMAD.WIDE.U32 R12, R10, R21, R12 ;  /* 0x000000150a0c7225 */ /* 0x000fc800078e000c */
[----:B------:R-:W-:-:S04]  /*10e70*/  IMAD R0, R10, R0, R11 ;  /* 0x000000000a007224 */ /* 0x000fc800078e020b */
[----:B------:R-:W-:Y:S01]  /*10e80*/  IMAD.IADD R0, R13, 0x1, R0 ;  /* 0x000000010d007824 */ /* 0x000fe200078e0200 */
[----:B0-----:R-:W-:-:S04]  /*10e90*/  LEA R14, P0, R12, R14, 0x2 ;  /* 0x0000000e0c0e7211 */ /* 0x001fc800078010ff */
[----:B--2---:R-:W-:Y:S01]  /*10ea0*/  LEA.HI.X R0, R12, R15, R0, 0x2, P0 ;  /* 0x0000000f0c007211 */ /* 0x004fe200000f1400 */
[----:B------:R-:W-:Y:S04]  /*10eb0*/  SHFL.IDX PT, R10, R14, RZ, 0x1c1f ;  /* 0x001c1fff0e0a7589 */ /* 0x000fe800000e0000 */
[----:B------:R-:W0:Y:S04]  /*10ec0*/  SHFL.IDX PT, R11, R0, RZ, 0x1c1f ;  /* 0x001c1fff000b7589 */ /* 0x000e2800000e0000 */
[----:B------:R-:W-:Y:S04]  /*10ed0*/  SHFL.IDX PT, R12, R14, 0x1, 0x1c1f ;  /* 0x003c1f000e0c7f89 */ /* 0x000fe800000e0000 */
[----:B------:R1:W2:Y:S01]  /*10ee0*/  SHFL.IDX PT, R13, R0, 0x1, 0x1c1f ;  /* 0x003c1f00000d7f89 */ /* 0x0002a200000e0000 */
[----:B------:R-:W-:Y:S01]  /*10ef0*/  LOP3.LUT P0, RZ, R160, 0x3, RZ, 0xc0, !PT ;  /* 0x00000003a0ff7812 */ /* 0x000fe2000780c0ff */
[----:B-1----:R-:W-:-:S02]  /*10f00*/  IMAD R0, R20, R155, RZ ;  /* 0x0000009b14007224 */ /* 0x002fc400078e02ff */
[----:B------:R-:W-:-:S04]  /*10f10*/  IMAD R20, R159, 0x80, R161 ;  /* 0x000000809f147824 */ /* 0x000fc800078e02a1 */
[C---:B------:R-:W-:Y:S01]  /*10f20*/  VIADD R21, R20.reuse, 0x8 ;  /* 0x0000000814157836 */ /* 0x040fe20000000000 */
[----:B------:R-:W-:-:S04]  /*10f30*/  ISETP.GE.OR P3, PT, R20, R0, P0 ;  /* 0x000000001400720c */ /* 0x000fc80000766670 */
[----:B------:R-:W-:-:S09]  /*10f40*/  ISETP.GE.OR P0, PT, R21, R0, P0 ;  /* 0x000000001500720c */ /* 0x000fd20000706670 */
[----:B0-----:R0:W-:Y:S04]  /*10f50*/  @!P3 ST.E desc[UR60][R10.64], R157 ;  /* 0x0000009d0a00b985 */ /* 0x0011e8000c10193c */
[----:B--2---:R0:W-:Y:S01]  /*10f60*/  @!P0 ST.E desc[UR60][R12.64], R156 ;  /* 0x0000009c0c008985 */ /* 0x0041e2000c10193c */
[----:B------:R-:W-:Y:S05]  /*10f70*/  @P2 BRA `(.L_x_1549) ;  /* 0x00000010009c2947 */ /* 0x000fea0003800000 */
[----:B0-----:R-:W0:Y:S01]  /*10f80*/  S2R R12, SR_TID.X ;  /* 0x00000000000c7919 */ /* 0x001e220000002100 */
[----:B------:R-:W1:Y:S01]  /*10f90*/  @P1 LDC R20, c[0x0][0xcec] ;  /* 0x00033b00ff141b82 */ /* 0x000e620000000800 */
[----:B------:R-:W-:-:S07]  /*10fa0*/  ULDC.64 UR4, c[0x0][0xba0] ;  /* 0x0002e80000047ab9 */ /* 0x000fce0000000a00 */
[----:B------:R-:W2:Y:S01]  /*10fb0*/  @P1 LDC R21, c[0x0][0xcf0] ;  /* 0x00033c00ff151b82 */ /* 0x000ea20000000800 */
        /* <DEDUP_REMOVED lines=28> */
[--C-:B------:R-:W-:Y:S01]  /*11180*/  IMAD.X R25, RZ, RZ, R7.reuse, P0 ;  /* 0x000000ffff197224 */ /* 0x100fe200000e0607 */
[----:B------:R-:W-:Y:S01]  /*11190*/  LOP3.LUT R28, R28, R29, RZ, 0x3c, !PT ;  /* 0x0000001d1c1c7212 */ /* 0x000fe200078e3cff */
[--C-:B------:R-:W-:Y:S01]  /*111a0*/  IMAD.X R29, RZ, RZ, R7.reuse, P2 ;  /* 0x000000ffff1d7224 */ /* 0x100fe200010e0607 */
[----:B------:R-:W-:Y:S01]  /*111b0*/  LOP3.LUT R32, R32, R33, RZ, 0x3c, !PT ;  /* 0x0000002120207212 */ /* 0x000fe200078e3cff */
[----:B------:R-:W-:Y:S01]  /*111c0*/  IMAD.X R33, RZ, RZ, R7, P3 ;  /* 0x000000ffff217224 */ /* 0x000fe200018e0607 */
[----:B------:R-:W-:Y:S01]  /*111d0*/  LOP3.LUT R36, R36, R37, RZ, 0x3c, !PT ;  /* 0x0000002524247212 */ /* 0x000fe200078e3cff */
[----:B------:R-:W5:Y:S01]  /*111e0*/  LD.E.128 R24, desc[UR60][R24.64] ;  /* 0x0000003c18187980 */ /* 0x000f62000c101d00 */
[----:B------:R-:W-:-:S02]  /*111f0*/  IADD3.X R37, RZ, R7, RZ, P4, !PT ;  /* 0x00000007ff257210 */ /* 0x000fc400027fe4ff */
[C---:B------:R-:W-:Y:S01]  /*11200*/  IADD3 R45, P0, R6.reuse, 0x6000, RZ ;  /* 0x00006000062d7810 */ /* 0x040fe20007f1e0ff */
[----:B------:R-:W5:Y:S01]  /*11210*/  LD.E.128 R28, desc[UR60][R28.64] ;  /* 0x0000003c1c1c7980 */ /* 0x000f62000c101d00 */
[C---:B------:R-:W-:Y:S02]  /*11220*/  IADD3 R53, P2, R6.reuse, 0x7000, RZ ;  /* 0x0000700006357810 */ /* 0x040fe40007f5e0ff */
[C---:B------:R-:W-:Y:S01]  /*11230*/  IADD3 R57, P3, R6.reuse, 0x8000, RZ ;  /* 0x0000800006397810 */ /* 0x040fe20007f7e0ff */
[----:B------:R-:W5:Y:S01]  /*11240*/  LD.E.128 R32, desc[UR60][R32.64] ;  /* 0x0000003c20207980 */ /* 0x000f62000c101d00 */
[----:B------:R-:W-:Y:S02]  /*11250*/  IADD3 R61, P4, R6, 0x9000, RZ ;  /* 0x00009000063d7810 */ /* 0x000fe40007f9e0ff */
[----:B------:R-:W-:Y:S01]  /*11260*/  SHF.R.U64 R64, R64, 0x3, RZ ;  /* 0x0000000340407819 */ /* 0x000fe200000012ff */
[----:B------:R-:W5:Y:S01]  /*11270*/  LD.E.128 R36, desc[UR60][R36.64] ;  /* 0x0000003c24247980 */ /* 0x000f62000c101d00 */
[----:B------:R-:W-:-:S02]  /*11280*/  LOP3.LUT R44, R45, 0x380, RZ, 0xc0, !PT ;  /* 0x000003802d2c7812 */ /* 0x000fc400078ec0ff */
[----:B------:R-:W-:Y:S02]  /*11290*/  LOP3.LUT R52, R53, 0x380, RZ, 0xc0, !PT ;  /* 0x0000038035347812 */ /* 0x000fe400078ec0ff */
[----:B------:R-:W-:Y:S02]  /*112a0*/  LOP3.LUT R56, R57, 0x380, RZ, 0xc0, !PT ;  /* 0x0000038039387812 */ /* 0x000fe400078ec0ff */
[----:B------:R-:W-:Y:S02]  /*112b0*/  LOP3.LUT R60, R61, 0x380, RZ, 0xc0, !PT ;  /* 0x000003803d3c7812 */ /* 0x000fe400078ec0ff */
[----:B------:R-:W-:Y:S01]  /*112c0*/  LOP3.LUT R64, R64, R65, RZ, 0x3c, !PT ;  /* 0x0000004140407212 */ /* 0x000fe200078e3cff */
[----:B------:R-:W-:Y:S01]  /*112d0*/  IMAD.X R65, RZ, RZ, R7, P5 ;  /* 0x000000ffff417224 */ /* 0x000fe200028e0607 */
[C---:B------:R-:W-:Y:S02]  /*112e0*/  LOP3.LUT R15, R6.reuse, 0x380, RZ, 0xc0, !PT ;  /* 0x00000380060f7812 */ /* 0x040fe400078ec0ff */
[----:B------:R-:W-:-:S02]  /*112f0*/  IADD3 R13, P5, R6, 0xf000, RZ ;  /* 0x0000f000060d7810 */ /* 0x000fc40007fbe0ff */
[----:B------:R-:W-:Y:S01]  /*11300*/  SHF.R.U64 R44, R44, 0x3, RZ ;  /* 0x000000032c2c7819 */ /* 0x000fe200000012ff */
[----:B------:R-:W5:Y:S01]  /*11310*/  LD.E.128 R64, desc[UR60][R64.64] ;  /* 0x0000003c40407980 */ /* 0x000f62000c101d00 */
[----:B------:R-:W-:Y:S01]  /*11320*/  SHF.R.U64 R52, R52, 0x3, RZ ;  /* 0x0000000334347819 */ /* 0x000fe200000012ff */
[----:B------:R-:W-:Y:S01]  /*11330*/  IMAD.X R85, RZ, RZ, R7, P5 ;  /* 0x000000ffff557224 */ /* 0x000fe200028e0607 */
[----:B------:R-:W-:Y:S02]  /*11340*/  SHF.R.U64 R56, R56, 0x3, RZ ;  /* 0x0000000338387819 */ /* 0x000fe400000012ff */
[----:B------:R-:W-:Y:S02]  /*11350*/  SHF.R.U64 R60, R60, 0x3, RZ ;  /* 0x000000033c3c7819 */ /* 0x000fe400000012ff */
[----:B------:R-:W-:Y:S02]  /*11360*/  SHF.R.U64 R15, R15, 0x3, RZ ;  /* 0x000000030f0f7819 */ /* 0x000fe400000012ff */
[----:B------:R-:W-:-:S02]  /*11370*/  LOP3.LUT R5, R13, 0x380, RZ, 0xc0, !PT ;  /* 0x000003800d057812 */ /* 0x000fc400078ec0ff */
        /* <DEDUP_REMOVED lines=17> */
[----:B------:R-:W-:Y:S01]  /*11490*/  IMAD.MOV.U32 R5, RZ, RZ, R7 ;  /* 0x000000ffff057224 */ /* 0x000fe200078e0007 */
[----:B------:R-:W-:Y:S01]  /*114a0*/  LOP3.LUT R11, R11, 0xfffffff8, RZ, 0xc0, !PT ;  /* 0xfffffff80b0b7812 */ /* 0x000fe200078ec0ff */
[----:B------:R-:W5:Y:S01]  /*114b0*/  LD.E.128 R60, desc[UR60][R60.64] ;  /* 0x0000003c3c3c7980 */ /* 0x000f62000c101d00 */
[----:B------:R-:W-:Y:S01]  /*114c0*/  LOP3.LUT R84, R6, R13, RZ, 0x3c, !PT ;  /* 0x0000000d06547212 */ /* 0x000fe200078e3cff */
[----:B------:R-:W-:Y:S01]  /*114d0*/  IMAD R13, R8, UR5, R9 ;  /* 0x00000005080d7c24 */ /* 0x000fe2000f8e0209 */
[----:B------:R-:W-:Y:S01]  /*114e0*/  LOP3.LUT R68, R69, 0x380, RZ, 0xc0, !PT ;  /* 0x0000038045447812 */ /* 0x000fe200078ec0ff */
[----:B------:R-:W-:Y:S01]  /*114f0*/  IMAD.IADD R11, R12, 0x1, -R11 ;  /* 0x000000010c0b7824 */ /* 0x000fe200078e0a0b */
[----:B------:R-:W-:Y:S01]  /*11500*/  LOP3.LUT R72, R73, 0x380, RZ, 0xc0, !PT ;  /* 0x0000038049487812 */ /* 0x000fe200078ec0ff */
[----:B------:R-:W-:Y:S01]  /*11510*/  IMAD.WIDE.U32 R8, R8, UR4, RZ ;  /* 0x0000000408087c25 */ /* 0x000fe2000f8e00ff */
[----:B------:R-:W-:Y:S01]  /*11520*/  LOP3.LUT R76, R77, 0x380, RZ, 0xc0, !PT ;  /* 0x000003804d4c7812 */ /* 0x000fe200078ec0ff */
[----:B------:R-:W-:Y:S01]  /*11530*/  ULDC.64 UR4, c[0x0][0xbe8] ;  /* 0x0002fa0000047ab9 */ /* 0x000fe20000000a00 */
[----:B------:R-:W-:Y:S01]  /*11540*/  LOP3.LUT R80, R81, 0x380, RZ, 0xc0, !PT ;  /* 0x0000038051507812 */ /* 0x000fe200078ec0ff */
[----:B------:R-:W-:Y:S01]  /*11550*/  IMAD R11, R11, 0x20, R10 ;  /* 0x000000200b0b7824 */ /* 0x000fe200078e020a */
[----:B------:R-:W-:Y:S01]  /*11560*/  SHF.R.U64 R68, R68, 0x3, RZ ;  /* 0x0000000344447819 */ /* 0x000fe200000012ff */
[----:B------:R-:W-:Y:S01]  /*11570*/  IMAD.IADD R9, R9, 0x1, R13 ;  /* 0x0000000109097824 */ /* 0x000fe200078e020d */
[----:B------:R-:W-:Y:S01]  /*11580*/  SHF.R.U64 R72, R72, 0x3, RZ ;  /* 0x0000000348487819 */ /* 0x000fe200000012ff */
[----:B------:R-:W-:Y:S01]  /*11590*/  IMAD R15, R159, 0x80, R11 ;  /* 0x000000809f0f7824 */ /* 0x000fe200078e020b */
[----:B------:R-:W-:Y:S01]  /*115a0*/  SHF.R.U64 R76, R76, 0x3, RZ ;  /* 0x000000034c4c7819 */ /* 0x000fe200000012ff */
[----:B------:R-:W-:Y:S01]  /*115b0*/  IMAD.WIDE.U32 R8, R201, UR4, R8 ;  /* 0x00000004c9087c25 */ /* 0x000fe2000f8e0008 */
[----:B------:R-:W-:Y:S01]  /*115c0*/  SHF.R.U64 R80, R80, 0x3, RZ ;  /* 0x0000000350507819 */ /* 0x000fe200000012ff */
[----:B------:R-:W5:Y:S01]  /*115d0*/  LD.E.128 R84, desc[UR60][R84.64] ;  /* 0x0000003c54547980 */ /* 0x000f62000c101d00 */
[----:B------:R-:W-:Y:S01]  /*115e0*/  SHF.R.S32.HI R14, RZ, 0x1f, R3 ;  /* 0x0000001fff0e7819 */ /* 0x000fe20000011403 */
[----:B-1----:R-:W-:Y:S01]  /*115f0*/  @P1 IMAD.HI.U32 R12, R15, R20, RZ ;  /* 0x000000140f0c1227 */ /* 0x002fe200078e00ff */
[----:B------:R-:W-:-:S02]  /*11600*/  LOP3.LUT R68, R68, R69, RZ, 0x3c, !PT ;  /* 0x0000004544447212 */ /* 0x000fc400078e3cff */
[----:B------:R-:W-:Y:S01]  /*11610*/  LOP3.LUT R72, R72, R73, RZ, 0x3c, !PT ;  /* 0x0000004948487212 */ /* 0x000fe200078e3cff */
[--C-:B------:R-:W-:Y:S01]  /*11620*/  IMAD.X R69, RZ, RZ, R7.reuse, P0 ;  /* 0x000000ffff457224 */ /* 0x100fe200000e0607 */
[----:B------:R-:W-:Y:S01]  /*11630*/  LOP3.LUT R76, R76, R77, RZ, 0x3c, !PT ;  /* 0x0000004d4c4c7212 */ /* 0x000fe200078e3cff */
[--C-:B------:R-:W-:Y:S01]  /*11640*/  IMAD.X R73, RZ, RZ, R7.reuse, P2 ;  /* 0x000000ffff497224 */ /* 0x100fe200010e0607 */
[----:B------:R-:W-:Y:S01]  /*11650*/  LOP3.LUT R80, R80, R81, RZ, 0x3c, !PT ;  /* 0x0000005150507212 */ /* 0x000fe200078e3cff */
[----:B------:R-:W-:Y:S01]  /*11660*/  IMAD.X R81, RZ, RZ, R7, P4 ;  /* 0x000000ffff517224 */ /* 0x000fe200020e0607 */
[----:B------:R-:W-:Y:S01]  /*11670*/  IADD3.X R77, RZ, R7, RZ, P3, !PT ;  /* 0x00000007ff4d7210 */ /* 0x000fe20001ffe4ff */
[----:B------:R-:W-:Y:S01]  /*11680*/  IMAD R9, R201, UR5, R9 ;  /* 0x00000005c9097c24 */ /* 0x000fe2000f8e0209 */
[----:B------:R-:W-:Y:S01]  /*11690*/  ULDC.64 UR4, c[0x0][0xbf0] ;  /* 0x0002fc0000047ab9 */ /* 0x000fe20000000a00 */
[----:B------:R-:W-:Y:S01]  /*116a0*/  IMAD.MOV.U32 R11, RZ, RZ, R15 ;  /* 0x000000ffff0b7224 */ /* 0x000fe200078e000f */
[----:B--2---:R-:W-:Y:S01]  /*116b0*/  @P1 SHF.R.U32.HI R11, RZ, R21, R12 ;  /* 0x00000015ff0b1219 */ /* 0x004fe2000001160c */
[----:B------:R-:W-:Y:S01]  /*116c0*/  IMAD R14, R14, UR4, RZ ;  /* 0x000000040e0e7c24 */ /* 0x000fe2000f8e02ff */
[----:B------:R-:W5:Y:S01]  /*116d0*/  LD.E.128 R4, desc[UR60][R4.64] ;  /* 0x0000003c04047980 */ /* 0x000f62000c101d00 */
[----:B------:R-:W-:-:S03]  /*116e0*/  IMAD.WIDE.U32 R8, R3, UR4, R8 ;  /* 0x0000000403087c25 */ /* 0x000fc6000f8e0008 */
[----:B------:R-:W5:Y:S01]  /*116f0*/  LD.E.128 R68, desc[UR60][R68.64] ;  /* 0x0000003c44447980 */ /* 0x000f62000c101d00 */
[----:B------:R-:W-:Y:S01]  /*11700*/  IMAD R13, R3, UR5, R14 ;  /* 0x00000005030d7c24 */ /* 0x000fe2000f8e020e */
[--C-:B------:R-:W-:Y:S02]  /*11710*/  SHF.R.S32.HI R3, RZ, 0x1f, R11.reuse ;  /* 0x0000001fff037819 */ /* 0x100fe4000001140b */
[----:B------:R-:W5:Y:S01]  /*11720*/  LD.E.128 R72, desc[UR60][R72.64] ;  /* 0x0000003c48487980 */ /* 0x000f62000c101d00 */
[----:B------:R-:W-:Y:S01]  /*11730*/  IMAD.MOV R14, RZ, RZ, -R11 ;  /* 0x000000ffff0e7224 */ /* 0x000fe200078e0a0b */
[----:B------:R-:W-:Y:S02]  /*11740*/  ULDC.64 UR4, c[0x0][0xbe0] ;  /* 0x0002f80000047ab9 */ /* 0x000fe40000000a00 */
        /* <DEDUP_REMOVED lines=8> */
[----:B------:R-:W-:Y:S01]  /*117d0*/  IADD3 R9, R9, R13, RZ ;  /* 0x0000000d09097210 */ /* 0x000fe20007ffe0ff */
[----:B------:R-:W-:-:S02]  /*117e0*/  IMAD R12, R3, UR4, RZ ;  /* 0x00000004030c7c24 */ /* 0x000fc4000f8e02ff */
        /* <DEDUP_REMOVED lines=20> */
.L_x_1753:
[----:B------:R-:W-:Y:S01]  /*11930*/  IMAD R21, R159, 0x80, R10 ;  /* 0x000000809f157824 */ /* 0x000fe200078e020a */
[----:B------:R-:W-:Y:S04]  /*11940*/  BSSY B1, `(.L_x_1551) ;  /* 0x000001e000017945 */ /* 0x000fe80003800000 */
        /* <DEDUP_REMOVED lines=8> */
[C---:B------:R-:W-:Y:S01]  /*119d0*/  VIADD R92, R207.reuse, 0x40 ;  /* 0x00000040cf5c7836 */ /* 0x040fe20000000000 */
[----:B------:R-:W-:Y:S01]  /*119e0*/  ISETP.GE.AND P1, PT, R90, UR4, PT ;  /* 0x000000045a007c0c */ /* 0x000fe2000bf26270 */
[----:B------:R-:W-:Y:S01]  /*119f0*/  VIADD R91, R207, 0x80 ;  /* 0x00000080cf5b7836 */ /* 0x000fe20000000000 */
[----:B------:R-:W-:Y:S02]  /*11a00*/  ISETP.GE.AND P0, PT, R88, UR4, PT ;  /* 0x0000000458007c0c */ /* 0x000fe4000bf06270 */
[----:B------:R-:W-:-:S02]  /*11a10*/  SHF.R.S32.HI R12, RZ, 0x1f, R207 ;  /* 0x0000001fff0c7819 */ /* 0x000fc400000114cf */
[----:B------:R-:W-:Y:S02]  /*11a20*/  SHF.R.S32.HI R92, RZ, 0x1f, R92 ;  /* 0x0000001fff5c7819 */ /* 0x000fe4000001145c */
[C---:B------:R-:W-:Y:S02]  /*11a30*/  IADD3 R89, R207.reuse, 0xc0, RZ ;  /* 0x000000c0cf597810 */ /* 0x040fe40007ffe0ff */
[-C--:B--2---:R-:W-:Y:S02]  /*11a40*/  @!P3 LEA R8, P5, R207, R14.reuse, 0x1 ;  /* 0x0000000ecf08b211 */ /* 0x084fe400078a08ff */
[----:B------:R-:W-:Y:S02]  /*11a50*/  @!P2 LEA R10, P4, R15, R14, 0x1 ;  /* 0x0000000e0f0aa211 */ /* 0x000fe400078808ff */
[----:B-1----:R-:W-:Y:S02]  /*11a60*/  @!P3 LEA.HI.X R9, R207, R48, R12, 0x1, P5 ;  /* 0x00000030cf09b211 */ /* 0x002fe400028f0c0c */
[----:B------:R-:W-:-:S02]  /*11a70*/  @!P1 LEA R12, P5, R90, R14, 0x1 ;  /* 0x0000000e5a0c9211 */ /* 0x000fc400078a08ff */
[----:B------:R-:W-:Y:S01]  /*11a80*/  SHF.R.S32.HI R91, RZ, 0x1f, R91 ;  /* 0x0000001fff5b7819 */ /* 0x000fe2000001145b */
[----:B-----5:R3:W-:Y:S01]  /*11a90*/  @!P3 ST.E.128 desc[UR60][R8.64], R4 ;  /* 0x000000040800b985 */ /* 0x0207e2000c101d3c */
[----:B------:R-:W-:Y:S02]  /*11aa0*/  @!P2 LEA.HI.X R11, R15, R48, R92, 0x1, P4 ;  /* 0x000000300f0ba211 */ /* 0x000fe400020f0c5c */
[----:B------:R-:W-:Y:S02]  /*11ab0*/  SHF.R.S32.HI R89, RZ, 0x1f, R89 ;  /* 0x0000001fff597819 */ /* 0x000fe40000011459 */
[----:B------:R-:W-:Y:S01]  /*11ac0*/  @!P0 LEA R14, P4, R88, R14, 0x1 ;  /* 0x0000000e580e8211 */ /* 0x000fe200078808ff */
[----:B------:R3:W-:Y:S01]  /*11ad0*/  @!P2 ST.E.128 desc[UR60][R10.64], R36 ;  /* 0x000000240a00a985 */ /* 0x0007e2000c101d3c */
[-C--:B------:R-:W-:Y:S02]  /*11ae0*/  @!P1 LEA.HI.X R13, R90, R48.reuse, R91, 0x1, P5 ;  /* 0x000000305a0d9211 */ /* 0x080fe400028f0c5b */
[----:B------:R-:W-:-:S03]  /*11af0*/  @!P0 LEA.HI.X R15, R88, R48, R89, 0x1, P4 ;  /* 0x00000030580f8211 */ /* 0x000fc600020f0c59 */
[----:B------:R3:W-:Y:S04]  /*11b00*/  @!P1 ST.E.128 desc[UR60][R12.64], R56 ;  /* 0x000000380c009985 */ /* 0x0007e8000c101d3c */
[----:B------:R3:W-:Y:S02]  /*11b10*/  @!P0 ST.E.128 desc[UR60][R14.64], R72 ;  /* 0x000000480e008985 */ /* 0x0007e4000c101d3c */
.L_x_1552:
[----:B------:R-:W-:Y:S05]  /*11b20*/  BSYNC B1 ;  /* 0x0000000000017941 */ /* 0x000fea0003800000 */
.L_x_1551:
[----:B------:R-:W-:-:S03]  /*11b30*/  UMOV UR4, 0xffffffff ;  /* 0xffffffff00047882 */ /* 0x000fc60000000000 */
[----:B------:R-:W-:Y:S05]  /*11b40*/  BRA.DIV UR4, `(.L_x_1553) ;  /* 0x000000c204087947 */ /* 0x000fea000b800000 */
[----:B---3-5:R3:W4:Y:S04]  /*11b50*/  SHFL.IDX PT, R36, R20, 0x1, 0x181f ;  /* 0x00381f0014247f89 */ /* 0x02872800000e0000 */
[----:B--2---:R3:W2:Y:S02]  /*11b60*/  SHFL.IDX PT, R14, R3, 0x1, 0x181f ;  /* 0x00381f00030e7f89 */ /* 0x0046a400000e0000 */
.L_x_1757:
[----:B------:R-:W-:Y:S01]  /*11b70*/  VIADD R5, R21, 0x20 ;  /* 0x0000002015057836 */ /* 0x000fe20000000000 */
        /* <DEDUP_REMOVED lines=18> */
[----:B----4-:R-:W-:Y:S02]  /*11ca0*/  @!P3 LEA.HI.X R5, R207, R36, R8, 0x1, P5 ;  /* 0x00000024cf05b211 */ /* 0x010fe400028f0c08 */
        /* <DEDUP_REMOVED lines=11> */
.L_x_1555:
[----:B------:R-:W-:Y:S05]  /*11d60*/  BSYNC B1 ;  /* 0x0000000000017941 */ /* 0x000fea0003800000 */
.L_x_1554:
[----:B------:R-:W-:-:S03]  /*11d70*/  UMOV UR4, 0xffffffff ;  /* 0xffffffff00047882 */ /* 0x000fc60000000000 */
[----:B------:R-:W-:Y:S05]  /*11d80*/  BRA.DIV UR4, `(.L_x_1556) ;  /* 0x000000be04c07947 */ /* 0x000fea000b800000 */
[----:B--2---:R2:W0:Y:S04]  /*11d90*/  SHFL.IDX PT, R24, R20, 0x2, 0x181f ;  /* 0x00581f0014187f89 */ /* 0x00442800000e0000 */
[----:B------:R2:W0:Y:S02]  /*11da0*/  SHFL.IDX PT, R14, R3, 0x2, 0x181f ;  /* 0x00581f00030e7f89 */ /* 0x00042400000e0000 */
.L_x_1761:
        /* <DEDUP_REMOVED lines=18> */
[CC--:B0-----:R-:W-:Y:S02]  /*11ed0*/  @!P3 LEA R4, P5, R207.reuse, R14.reuse, 0x1 ;  /* 0x0000000ecf04b211 */ /* 0x0c1fe400078a08ff */
[----:B------:R-:W-:Y:S02]  /*11ee0*/  @!P2 LEA R6, P4, R10, R14, 0x1 ;  /* 0x0000000e0a06a211 */ /* 0x000fe400078808ff */
[----:B------:R-:W-:Y:S02]  /*11ef0*/  @!P3 LEA.HI.X R5, R207, R24, R8, 0x1, P5 ;  /* 0x00000018cf05b211 */ /* 0x000fe400028f0c08 */
[----:B------:R-:W-:-:S02]  /*11f00*/  @!P1 LEA R8, P5, R15, R14, 0x1 ;  /* 0x0000000e0f089211 */ /* 0x000fc400078a08ff */
[----:B------:R-:W-:Y:S01]  /*11f10*/  @!P2 LEA.HI.X R7, R10, R24, R11, 0x1, P4 ;  /* 0x000000180a07a211 */ /* 0x000fe200020f0c0b */
[----:B------:R0:W-:Y:S01]  /*11f20*/  @!P3 ST.E.128 desc[UR60][R4.64], R28 ;  /* 0x0000001c0400b985 */ /* 0x0001e2000c101d3c */
[----:B------:R-:W-:Y:S02]  /*11f30*/  SHF.R.S32.HI R13, RZ, 0x1f, R13 ;  /* 0x0000001fff0d7819 */ /* 0x000fe4000001140d */
[C---:B------:R-:W-:Y:S01]  /*11f40*/  @!P0 LEA R10, P4, R12.reuse, R14, 0x1 ;  /* 0x0000000e0c0a8211 */ /* 0x040fe200078808ff */
[----:B------:R0:W-:Y:S01]  /*11f50*/  @!P2 ST.E.128 desc[UR60][R6.64], R44 ;  /* 0x0000002c0600a985 */ /* 0x0001e2000c101d3c */
[-C--:B------:R-:W-:Y:S02]  /*11f60*/  @!P1 LEA.HI.X R9, R15, R24.reuse, R25, 0x1, P5 ;  /* 0x000000180f099211 */ /* 0x080fe400028f0c19 */
[----:B------:R-:W-:-:S03]  /*11f70*/  @!P0 LEA.HI.X R11, R12, R24, R13, 0x1, P4 ;  /* 0x000000180c0b8211 */ /* 0x000fc600020f0c0d */
[----:B------:R0:W-:Y:S04]  /*11f80*/  @!P1 ST.E.128 desc[UR60][R8.64], R64 ;  /* 0x0000004008009985 */ /* 0x0001e8000c101d3c */
[----:B------:R0:W-:Y:S02]  /*11f90*/  @!P0 ST.E.128 desc[UR60][R10.64], R80 ;  /* 0x000000500a008985 */ /* 0x0001e4000c101d3c */
.L_x_1558:
[----:B------:R-:W-:Y:S05]  /*11fa0*/  BSYNC B1 ;  /* 0x0000000000017941 */ /* 0x000fea0003800000 */
.L_x_1557:
[----:B------:R-:W-:-:S03]  /*11fb0*/  UMOV UR4, 0xffffffff ;  /* 0xffffffff00047882 */ /* 0x000fc60000000000 */
[----:B------:R-:W-:Y:S05]  /*11fc0*/  BRA.DIV UR4, `(.L_x_1559) ;  /* 0x000000be04787947 */ /* 0x000fea000b800000 */
[----:B0-23--:R-:W0:Y:S04]  /*11fd0*/  SHFL.IDX PT, R20, R20, 0x3, 0x181f ;  /* 0x00781f0014147f89 */ /* 0x00de2800000e0000 */
[----:B------:R2:W3:Y:S02]  /*11fe0*/  SHFL.IDX PT, R14, R3, 0x3, 0x181f ;  /* 0x00781f00030e7f89 */ /* 0x0004e400000e0000 */
.L_x_1765:
[----:B------:R-:W-:-:S05]  /*11ff0*/  VIADD R21, R21, 0x60 ;  /* 0x0000006015157836 */ /* 0x000fca0000000000 */
[----:B------:R-:W-:-:S13]  /*12000*/  ISETP.GE.AND P0, PT, R21, R0, PT ;  /* 0x000000001500720c */ /* 0x000fda0003f06270 */
[----:B------:R-:W-:Y:S05]  /*12010*/  @P0 BRA `(.L_x_1560) ;  /* 0x0000002c00f00947 */ /* 0x000fea0003800000 */
[C---:B------:R-:W-:Y:S01]  /*12020*/  IADD3 R11, R207.reuse, 0x40, RZ ;  /* 0x00000040cf0b7810 */ /* 0x040fe20007ffe0ff */
[C---:B--2---:R-:W-:Y:S01]  /*12030*/  VIADD R3, R207.reuse, 0x80 ;  /* 0x00000080cf037836 */ /* 0x044fe20000000000 */
[----:B------:R-:W-:Y:S01]  /*12040*/  ULDC UR4, c[0x0][0xbc8] ;  /* 0x0002f20000047ab9 */ /* 0x000fe20000000800 */
[C---:B------:R-:W-:Y:S01]  /*12050*/  VIADD R12, R207.reuse, 0x40 ;  /* 0x00000040cf0c7836 */ /* 0x040fe20000000000 */
[C---:B------:R-:W-:Y:S01]  /*12060*/  ISETP.GE.AND P3, PT, R207.reuse, UR4, PT ;  /* 0x00000004cf007c0c */ /* 0x040fe2000bf66270 */
[----:B------:R-:W-:Y:S01]  /*12070*/  VIADD R10, R207, 0x80 ;  /* 0x00000080cf0a7836 */ /* 0x000fe20000000000 */
[----:B------:R-:W-:Y:S02]  /*12080*/  ISETP.GE.AND P4, PT, R11, UR4, PT ;  /* 0x000000040b007c0c */ /* 0x000fe4000bf86270 */
[----:B------:R-:W-:Y:S02]  /*12090*/  ISETP.GE.AND P5, PT, R3, UR4, PT ;  /* 0x0000000403007c0c */ /* 0x000fe4000bfa6270 */
[----:B------:R-:W-:-:S02]  /*120a0*/  SHF.R.S32.HI R13, RZ, 0x1f, R207 ;  /* 0x0000001fff0d7819 */ /* 0x000fc400000114cf */
[----:B------:R-:W-:Y:S02]  /*120b0*/  SHF.R.S32.HI R12, RZ, 0x1f, R12 ;  /* 0x0000001fff0c7819 */ /* 0x000fe4000001140c */
[----:B------:R-:W-:-:S03]  /*120c0*/  SHF.R.S32.HI R10, RZ, 0x1f, R10 ;  /* 0x0000001fff0a7819 */ /* 0x000fc6000001140a */
[-C--:B---3--:R-:W-:Y:S02]  /*120d0*/  @!P3 LEA R4, P0, R207, R14.reuse, 0x1 ;  /* 0x0000000ecf04b211 */ /* 0x088fe400078008ff */
[-C--:B------:R-:W-:Y:S02]  /*120e0*/  @!P4 LEA R6, P1, R11, R14.reuse, 0x1 ;  /* 0x0000000e0b06c211 */ /* 0x080fe400078208ff */
[----:B------:R-:W-:Y:S02]  /*120f0*/  @!P5 LEA R8, P2, R3, R14, 0x1 ;  /* 0x0000000e0308d211 */ /* 0x000fe400078408ff */
[-C--:B0-----:R-:W-:Y:S02]  /*12100*/  @!P3 LEA.HI.X R5, R207, R20.reuse, R13, 0x1, P0 ;  /* 0x00000014cf05b211 */ /* 0x081fe400000f0c0d */
        /* <DEDUP_REMOVED lines=14> */
.L_x_1549:
[----:B0-----:R-:W0:Y:S01]  /*121f0*/  @P1 LDC R10, c[0x0][0xcec] ;  /* 0x00033b00ff0a1b82 */ /* 0x001e220000000800 */
[----:B------:R-:W-:Y:S01]  /*12200*/  IMAD.MOV.U32 R6, RZ, RZ, R48 ;  /* 0x000000ffff067224 */ /* 0x000fe200078e0030 */
[----:B------:R-:W-:-:S06]  /*12210*/  ULDC.64 UR4, c[0x0][0xc08] ;  /* 0x0003020000047ab9 */ /* 0x000fcc0000000a00 */
[----:B------:R-:W1:Y:S01]  /*12220*/  @P1 LDC R7, c[0x0][0xcf0] ;  /* 0x00033c00ff071b82 */ /* 0x000e620000000800 */
[----:B0-----:R-:W-:-:S05]  /*12230*/  @P1 IMAD.HI.U32 R10, R48, R10, RZ ;  /* 0x0000000a300a1227 */ /* 0x001fca00078e00ff */
[----:B-1----:R-:W-:Y:S01]  /*12240*/  @P1 SHF.R.U32.HI R6, RZ, R7, R10 ;  /* 0x00000007ff061219 */ /* 0x002fe2000001160a */
[----:B------:R-:W-:-:S04]  /*12250*/  IMAD R7, R9, UR4, RZ ;  /* 0x0000000409077c24 */ /* 0x000fc8000f8e02ff */
[C---:B------:R-:W-:Y:S02]  /*12260*/  IMAD R7, R8.reuse, UR5, R7 ;  /* 0x0000000508077c24 */ /* 0x040fe4000f8e0207 */
[----:B------:R-:W-:Y:S01]  /*12270*/  IMAD.WIDE.U32 R8, R8, UR4, RZ ;  /* 0x0000000408087c25 */ /* 0x000fe2000f8e00ff */
[----:B------:R-:W-:-:S03]  /*12280*/  ULDC.64 UR4, c[0x0][0xc38] ;  /* 0x00030e0000047ab9 */ /* 0x000fc60000000a00 */
[----:B------:R-:W-:Y:S01]  /*12290*/  IMAD.IADD R9, R9, 0x1, R7 ;  /* 0x0000000109097824 */ /* 0x000fe200078e0207 */
[----:B------:R-:W-:Y:S01]  /*122a0*/  SHF.R.S32.HI R7, RZ, 0x1f, R3 ;  /* 0x0000001fff077819 */ /* 0x000fe20000011403 */
[----:B------:R-:W-:-:S04]  /*122b0*/  IMAD.WIDE.U32 R8, R201, UR4, R8 ;  /* 0x00000004c9087c25 */ /* 0x000fc8000f8e0008 */
[----:B------:R-:W-:Y:S01]  /*122c0*/  IMAD R9, R201, UR5, R9 ;  /* 0x00000005c9097c24 */ /* 0x000fe2000f8e0209 */
[----:B------:R-:W-:Y:S02]  /*122d0*/  ULDC.64 UR4, c[0x0][0xc40] ;  /* 0x0003100000047ab9 */ /* 0x000fe40000000a00 */
[----:B------:R-:W-:Y:S02]  /*122e0*/  IMAD R7, R7, UR4, RZ ;  /* 0x0000000407077c24 */ /* 0x000fe4000f8e02ff */
[----:B------:R-:W-:-:S04]  /*122f0*/  IMAD.WIDE.U32 R8, R3, UR4, R8 ;  /* 0x0000000403087c25 */ /* 0x000fc8000f8e0008 */
[----:B------:R-:W-:Y:S01]  /*12300*/  IMAD R7, R3, UR5, R7 ;  /* 0x0000000503077c24 */ /* 0x000fe2000f8e0207 */
[----:B------:R-:W-:Y:S01]  /*12310*/  ULDC.64 UR4, c[0x0][0xc48] ;  /* 0x0003120000047ab9 */ /* 0x000fe20000000a00 */
[----:B------:R-:W-:Y:S02]  /*12320*/  IADD3 R3, -R6, RZ, RZ ;  /* 0x000000ff06037210 */ /* 0x000fe40007ffe1ff */
[----:B------:R-:W-:Y:S01]  /*12330*/  IMAD.IADD R9, R9, 0x1, R7 ;  /* 0x0000000109097824 */ /* 0x000fe200078e0207 */
[----:B------:R-:W-:Y:S02]  /*12340*/  SHF.R.S32.HI R7, RZ, 0x1f, R6 ;  /* 0x0000001fff077819 */ /* 0x000fe40000011406 */
[----:B------:R-:W-:Y:S02]  /*12350*/  IMAD R3, R155, R3, R48 ;  /* 0x000000039b037224 */ /* 0x000fe400078e0230 */
[----:B------:R-:W-:-:S04]  /*12360*/  IMAD.WIDE.U32 R8, R158, UR4, R8 ;  /* 0x000000049e087c25 */ /* 0x000fc8000f8e0008 */
[----:B------:R-:W-:Y:S01]  /*12370*/  IMAD R9, R158, UR5, R9 ;  /* 0x000000059e097c24 */ /* 0x000fe2000f8e0209 */
[----:B------:R-:W-:Y:S02]  /*12380*/  ULDC.64 UR4, c[0x0][0xc30] ;  /* 0x00030c0000047ab9 */ /* 0x000fe40000000a00 */
[----:B------:R-:W-:Y:S02]  /*12390*/  IMAD R7, R7, UR4, RZ ;  /* 0x0000000407077c24 */ /* 0x000fe4000f8e02ff */
[----:B------:R-:W-:-:S04]  /*123a0*/  IMAD.WIDE.U32 R8, R6, UR4, R8 ;  /* 0x0000000406087c25 */ /* 0x000fc8000f8e0008 */
[----:B------:R-:W-:Y:S01]  /*123b0*/  IMAD R7, R6, UR5, R7 ;  /* 0x0000000506077c24 */ /* 0x000fe2000f8e0207 */
[----:B------:R-:W-:Y:S01]  /*123c0*/  ULDC.64 UR4, c[0x0][0xc28] ;  /* 0x00030a0000047ab9 */ /* 0x000fe20000000a00 */
[----:B------:R-:W-:Y:S02]  /*123d0*/  VIADD R6, R19, 0x32420 ;  /* 0x0003242013067836 */ /* 0x000fe40000000000 */
[----:B------:R-:W-:-:S03]  /*123e0*/  IMAD.IADD R9, R9, 0x1, R7 ;  /* 0x0000000109097824 */ /* 0x000fc600078e0207 */
[----:B------:R-:W-:Y:S01]  /*123f0*/  PRMT R6, RZ, 0x654, R6 ;  /* 0x00000654ff067816 */ /* 0x000fe20000000006 */
[----:B------:R-:W-:-:S03]  /*12400*/  IMAD.WIDE.U32 R8, R3, UR4, R8 ;  /* 0x0000000403087c25 */ /* 0x000fc6000f8e0008 */
[----:B------:R0:W-:Y:S02]  /*12410*/  SYNCS.ARRIVE.TRANS64.RED.A1T0 RZ, [R6+URZ], RZ ;  /* 0x000000ff06ff79a7 */ /* 0x0001e4000810043f */
[----:B0-----:R-:W-:-:S05]  /*12420*/  SHF.R.S32.HI R6, RZ, 0x1f, R3 ;  /* 0x0000001fff067819 */ /* 0x001fca0000011403 */
[----:B------:R-:W-:-:S04]  /*12430*/  IMAD R6, R6, UR4, RZ ;  /* 0x0000000406067c24 */ /* 0x000fc8000f8e02ff */
[----:B------:R-:W-:Y:S01]  /*12440*/  IMAD R6, R3, UR5, R6 ;  /* 0x0000000503067c24 */ /* 0x000fe2000f8e0206 */
[----:B------:R-:W-:Y:S02]  /*12450*/  ULDC.64 UR4, c[0x0][0xc00] ;  /* 0x0003000000047ab9 */ /* 0x000fe40000000a00 */
[----:B------:R-:W-:Y:S01]  /*12460*/  LEA R3, P0, R8, UR4, 0x2 ;  /* 0x0000000408037c11 */ /* 0x000fe2000f8010ff */
[----:B------:R-:W-:Y:S01]  /*12470*/  IMAD.IADD R6, R9, 0x1, R6 ;  /* 0x0000000109067824 */ /* 0x000fe200078e0206 */
[----:B------:R-:W-:-:S04]  /*12480*/  UMOV UR4, 0xffffffff ;  /* 0xffffffff00047882 */ /* 0x000fc80000000000 */
[----:B------:R-:W-:Y:S01]  /*12490*/  LEA.HI.X R8, R8, UR5, R6, 0x2, P0 ;  /* 0x0000000508087c11 */ /* 0x000fe200080f1406 */
[----:B------:R-:W-:Y:S06]  /*124a0*/  BRA.DIV UR4, `(.L_x_1561) ;  /* 0x000000ba04887947 */ /* 0x000fec000b800000 */
[----:B------:R0:W1:Y:S04]  /*124b0*/  SHFL.IDX PT, R9, R8, RZ, 0x1c1f ;  /* 0x001c1fff08097589 */ /* 0x00006800000e0000 */
[----:B------:R0:W2:Y:S02]  /*124c0*/  SHFL.IDX PT, R12, R3, RZ, 0x1c1f ;  /* 0x001c1fff030c7589 */ /* 0x0000a400000e0000 */
.L_x_1768:
        /* <DEDUP_REMOVED lines=33> */
[----:B------:R-:W3:Y:S03]  /*126e0*/  LDL R29, [R1+0xd4] ;  /* 0x0000d400011d7983 */ /* 0x000ee60000100800 */
[----:B------:R-:W-:Y:S01]  /*126f0*/  @!P0 LEA.HI.X R7, R10, R9, R158, 0x2, P2 ;  /* 0x000000090a078211 */ /* 0x000fe200010f149e */
[----:B------:R-:W3:Y:S04]  /*12700*/  LDL R28, [R1+0xc4] ;  /* 0x0000c400011c7983 */ /* 0x000ee80000100800 */
[----:B------:R1:W-:Y:S01]  /*12710*/  @!P0 ST.E.64 desc[UR60][R6.64], R32 ;  /* 0x0000002006008985 */ /* 0x0003e2000c101b3c */
[----:B------:R-:W-:-:S03]  /*12720*/  ISETP.GE.AND P0, PT, R11, UR4, PT ;  /* 0x000000040b007c0c */ /* 0x000fc6000bf06270 */
[----:B------:R-:W3:Y:S01]  /*12730*/  LDL R10, [R1+0xdc] ;  /* 0x0000dc00010a7983 */ /* 0x000ee20000100800 */
[----:B-1----:R-:W-:-:S03]  /*12740*/  @!P1 LEA R6, P2, R14, R12, 0x2 ;  /* 0x0000000c0e069211 */ /* 0x002fc600078410ff */
[----:B------:R-:W3:Y:S01]  /*12750*/  LDL R32, [R1+0x158] ;  /* 0x0001580001207983 */ /* 0x000ee20000100800 */
[----:B------:R-:W-:-:S03]  /*12760*/  @!P1 LEA.HI.X R7, R14, R9, R48, 0x2, P2 ;  /* 0x000000090e079211 */ /* 0x000fc600010f1430 */
[----:B------:R-:W3:Y:S04]  /*12770*/  LDL R33, [R1+0x148] ;  /* 0x0001480001217983 */ /* 0x000ee80000100800 */
        /* <DEDUP_REMOVED lines=8> */
[----:B------:R1:W-:Y:S01]  /*12800*/  @!P0 ST.E.64 desc[UR60][R6.64], R40 ;  /* 0x0000002806008985 */ /* 0x0003e2000c101b3c */
[----:B------:R-:W-:-:S03]  /*12810*/  ISETP.GE.AND P0, PT, R154, UR4, PT ;  /* 0x000000049a007c0c */ /* 0x000fc6000bf06270 */
[----:B------:R-:W3:Y:S04]  /*12820*/  LDL R11, [R1+0x160] ;  /* 0x00016000010b7983 */ /* 0x000ee80000100800 */
[----:B------:R-:W3:Y:S01]  /*12830*/  LDL R15, [R1+0xcc] ;  /* 0x0000cc00010f7983 */ /* 0x000ee20000100800 */
[----:B-1----:R-:W-:-:S03]  /*12840*/  @!P1 LEA R6, P2, R156, R12, 0x2 ;  /* 0x0000000c9c069211 */ /* 0x002fc600078410ff */
[----:B------:R-:W3:Y:S04]  /*12850*/  LDL R40, [R1+0xc8] ;  /* 0x0000c80001287983 */ /* 0x000ee80000100800 */
[----:B------:R-:W3:Y:S01]  /*12860*/  LDL R41, [R1+0x14c] ;  /* 0x00014c0001297983 */ /* 0x000ee20000100800 */
[----:B--2---:R-:W-:-:S05]  /*12870*/  @!P1 LEA.HI.X R7, R156, R9, R157, 0x2, P2 ;  /* 0x000000099c079211 */ /* 0x004fca00010f149d */
[----:B------:R1:W-:Y:S02]  /*12880*/  @!P1 ST.E.64 desc[UR60][R6.64], R44 ;  /* 0x0000002c06009985 */ /* 0x0003e4000c101b3c */
[----:B-1----:R-:W-:Y:S02]  /*12890*/  @!P0 LEA R6, P2, R154, R12, 0x2 ;  /* 0x0000000c9a068211 */ /* 0x002fe400078410ff */
[----:B------:R-:W2:Y:S01]  /*128a0*/  LDL R44, [R1+0x154] ;  /* 0x00015400012c7983 */ /* 0x000ea20000100800 */
[----:B----4-:R-:W-:-:S03]  /*128b0*/  ISETP.GE.AND P3, PT, R152, UR4, PT ;  /* 0x0000000498007c0c */ /* 0x010fc6000bf66270 */
[----:B------:R-:W4:Y:S01]  /*128c0*/  LDL R45, [R1+0x120] ;  /* 0x00012000012d7983 */ /* 0x000f220000100800 */
[----:B-----5:R-:W-:-:S05]  /*128d0*/  @!P0 LEA.HI.X R7, R154, R9, R155, 0x2, P2 ;  /* 0x000000099a078211 */ /* 0x020fca00010f149b */
[----:B------:R1:W-:Y:S04]  /*128e0*/  @!P0 ST.E.64 desc[UR60][R6.64], R24 ;  /* 0x0000001806008985 */ /* 0x0003e8000c101b3c */
[----:B-1----:R-:W5:Y:S01]  /*128f0*/  LDL R25, [R1+0x150] ;  /* 0x0001500001197983 */ /* 0x002f620000100800 */
[C---:B------:R-:W-:Y:S02]  /*12900*/  ISETP.GE.AND P1, PT, R20.reuse, UR4, PT ;  /* 0x0000000414007c0c */ /* 0x040fe4000bf26270 */
[----:B---3--:R-:W-:Y:S01]  /*12910*/  ISETP.GE.AND P0, PT, R13, UR4, PT ;  /* 0x000000040d007c0c */ /* 0x008fe2000bf06270 */
[----:B------:R-:W3:Y:S10]  /*12920*/  LDL R24, [R1+0xac] ;  /* 0x0000ac0001187983 */ /* 0x000ef40000100800 */
[----:B------:R-:W-:-:S04]  /*12930*/  @!P1 LEA R6, P2, R20, R12, 0x2 ;  /* 0x0000000c14069211 */ /* 0x000fc800078410ff */
[-C--:B------:R-:W-:Y:S02]  /*12940*/  @!P1 LEA.HI.X R7, R20, R9.reuse, R153, 0x2, P2 ;  /* 0x0000000914079211 */ /* 0x080fe400010f1499 */
[----:B------:R-:W4:Y:S04]  /*12950*/  LDL R20, [R1+0xb8] ;  /* 0x0000b80001147983 */ /* 0x000f280000100800 */
[----:B------:R1:W-:Y:S01]  /*12960*/  @!P1 ST.E.64 desc[UR60][R6.64], R52 ;  /* 0x0000003406009985 */ /* 0x0003e2000c101b3c */
[----:B------:R-:W-:Y:S02]  /*12970*/  ISETP.GE.AND P1, PT, R10, UR4, PT ;  /* 0x000000040a007c0c */ /* 0x000fe4000bf26270 */
[C---:B-1----:R-:W-:Y:S01]  /*12980*/  @!P0 LEA R6, P2, R13.reuse, R12, 0x2 ;  /* 0x0000000c0d068211 */ /* 0x042fe200078410ff */
[----:B------:R-:W3:Y:S03]  /*12990*/  LDL R53, [R1+0xa8] ;  /* 0x0000a80001357983 */ /* 0x000ee60000100800 */
[----:B------:R-:W-:Y:S01]  /*129a0*/  @!P0 LEA.HI.X R7, R13, R9, R14, 0x2, P2 ;  /* 0x000000090d078211 */ /* 0x000fe200010f140e */
[----:B------:R-:W3:Y:S01]  /*129b0*/  LDL R52, [R1+0x128] ;  /* 0x0001280001347983 */ /* 0x000ee20000100800 */
[----:B------:R-:W-:-:S03]  /*129c0*/  ISETP.GE.AND P2, PT, R29, UR4, PT ;  /* 0x000000041d007c0c */ /* 0x000fc6000bf46270 */
[----:B------:R-:W4:Y:S04]  /*129d0*/  LDL R14, [R1+0xbc] ;  /* 0x0000bc00010e7983 */ /* 0x000f280000100800 */
[----:B------:R1:W-:Y:S04]  /*129e0*/  @!P0 ST.E.64 desc[UR60][R6.64], R56 ;  /* 0x0000003806008985 */ /* 0x0003e8000c101b3c */
[----:B------:R-:W3:Y:S01]  /*129f0*/  LDL R13, [R1+0xb4] ;  /* 0x0000b400010d7983 */ /* 0x000ee20000100800 */
[----:B-1----:R-:W-:-:S03]  /*12a00*/  @!P1 LEA R6, P0, R10, R12, 0x2 ;  /* 0x0000000c0a069211 */ /* 0x002fc600078010ff */
[----:B------:R-:W3:Y:S01]  /*12a10*/  LDL R56, [R1+0x12c] ;  /* 0x00012c0001387983 */ /* 0x000ee20000100800 */
[----:B------:R-:W-:Y:S02]  /*12a20*/  @!P1 LEA.HI.X R7, R10, R9, R11, 0x2, P0 ;  /* 0x000000090a079211 */ /* 0x000fe400000f140b */
[----:B------:R-:W-:-:S03]  /*12a30*/  @!P2 LEA R10, P5, R29, R12, 0x2 ;  /* 0x0000000c1d0aa211 */ /* 0x000fc600078a10ff */
[----:B------:R1:W-:Y:S01]  /*12a40*/  @!P1 ST.E.64 desc[UR60][R6.64], R60 ;  /* 0x0000003c06009985 */ /* 0x0003e2000c101b3c */
[----:B------:R-:W-:Y:S02]  /*12a50*/  ISETP.GE.AND P1, PT, R15, UR4, PT ;  /* 0x000000040f007c0c */ /* 0x000fe4000bf26270 */
[----:B------:R-:W-:Y:S02]  /*12a60*/  @!P2 LEA.HI.X R11, R29, R9, R32, 0x2, P5 ;  /* 0x000000091d0ba211 */ /* 0x000fe400028f1420 */
[----:B------:R-:W3:Y:S01]  /*12a70*/  LDL R32, [R1+0x140] ;  /* 0x0001400001207983 */ /* 0x000ee20000100800 */
[----:B------:R-:W-:-:S03]  /*12a80*/  ISETP.GE.AND P0, PT, R48, UR4, PT ;  /* 0x0000000430007c0c */ /* 0x000fc6000bf06270 */
[----:B------:R-:W3:Y:S01]  /*12a90*/  LDL R29, [R1+0xb0] ;  /* 0x0000b000011d7983 */ /* 0x000ee20000100800 */
[----:B-1----:R-:W-:-:S04]  /*12aa0*/  @!P3 LEA R6, P4, R152, R12, 0x2 ;  /* 0x0000000c9806b211 */ /* 0x002fc800078810ff */
[----:B------:R-:W-:Y:S02]  /*12ab0*/  @!P3 LEA.HI.X R7, R152, R9, R37, 0x2, P4 ;  /* 0x000000099807b211 */ /* 0x000fe400020f1425 */
[----:B------:R-:W3:Y:S04]  /*12ac0*/  LDL R37, [R1+0x144] ;  /* 0x0001440001257983 */ /* 0x000ee80000100800 */
[----:B------:R-:W-:Y:S04]  /*12ad0*/  @!P3 ST.E.64 desc[UR60][R6.64], R64 ;  /* 0x000000400600b985 */ /* 0x000fe8000c101b3c */
[----:B------:R1:W-:Y:S01]  /*12ae0*/  @!P2 ST.E.64 desc[UR60][R10.64], R68 ;  /* 0x000000440a00a985 */ /* 0x0003e2000c101b3c */
[----:B------:R-:W-:-:S02]  /*12af0*/  ISETP.GE.AND P2, PT, R28, UR4, PT ;  /* 0x000000041c007c0c */ /* 0x000fc4000bf46270 */
[-C--:B-1----:R-:W-:Y:S02]  /*12b00*/  @!P1 LEA R10, P5, R15, R12.reuse, 0x2 ;  /* 0x0000000c0f0a9211 */ /* 0x082fe400078a10ff */
[----:B------:R-:W-:-:S04]  /*12b10*/  @!P0 LEA R6, P4, R48, R12, 0x2 ;  /* 0x0000000c30068211 */ /* 0x000fc800078810ff */
[-C--:B--2---:R-:W-:Y:S02]  /*12b20*/  @!P0 LEA.HI.X R7, R48, R9.reuse, R44, 0x2, P4 ;  /* 0x0000000930078211 */ /* 0x084fe400020f142c */
[----:B------:R-:W-:Y:S01]  /*12b30*/  ISETP.GE.AND P3, PT, R40, UR4, PT ;  /* 0x0000000428007c0c */ /* 0x000fe2000bf66270 */
[----:B------:R-:W2:Y:S04]  /*12b40*/  LDL R48, [R1+0xa4] ;  /* 0x0000a40001307983 */ /* 0x000ea80000100800 */
[----:B------:R-:W-:Y:S01]  /*12b50*/  @!P0 ST.E.64 desc[UR60][R6.64], R72 ;  /* 0x0000004806008985 */ /* 0x000fe2000c101b3c */
[----:B-----5:R-:W-:-:S03]  /*12b60*/  @!P1 LEA.HI.X R11, R15, R9, R25, 0x2, P5 ;  /* 0x000000090f0b9211 */ /* 0x020fc600028f1419 */
[----:B------:R-:W5:Y:S04]  /*12b70*/  LDL R44, [R1+0x9c] ;  /* 0x00009c00012c7983 */ /* 0x000f680000100800 */
[----:B------:R-:W2:Y:S04]  /*12b80*/  LDL R15, [R1+0x138] ;  /* 0x00013800010f7983 */ /* 0x000ea80000100800 */
[----:B------:R-:W5:Y:S04]  /*12b90*/  LDL R25, [R1+0x13c] ;  /* 0x00013c0001197983 */ /* 0x000f680000100800 */
[----:B------:R1:W-:Y:S02]  /*12ba0*/  @!P1 ST.E.64 desc[UR60][R10.64], R76 ;  /* 0x0000004c0a009985 */ /* 0x0003e4000c101b3c */
[----:B-1----:R-:W-:-:S04]  /*12bb0*/  @!P2 LEA R10, P5, R28, R12, 0x2 ;  /* 0x0000000c1c0aa211 */ /* 0x002fc800078a10ff */
[----:B------:R-:W-:Y:S02]  /*12bc0*/  @!P2 LEA.HI.X R11, R28, R9, R33, 0x2, P5 ;  /* 0x000000091c0ba211 */ /* 0x000fe400028f1421 */
[----:B------:R-:W5:Y:S04]  /*12bd0*/  LDL R33, [R1+0x134] ;  /* 0x0001340001217983 */ /* 0x000f680000100800 */
[----:B------:R-:W5:Y:S01]  /*12be0*/  LDL R28, [R1+0x130] ;  /* 0x00013000011c7983 */ /* 0x000f620000100800 */
[----:B------:R-:W-:Y:S02]  /*12bf0*/  @!P3 LEA R6, P4, R40, R12, 0x2 ;  /* 0x0000000c2806b211 */ /* 0x000fe400078810ff */
[----:B------:R-:W-:Y:S02]  /*12c00*/  ISETP.GE.AND P0, PT, R36, UR4, PT ;  /* 0x0000000424007c0c */ /* 0x000fe4000bf06270 */
[----:B----4-:R-:W-:-:S02]  /*12c10*/  ISETP.GE.AND P1, PT, R14, UR4, PT ;  /* 0x000000040e007c0c */ /* 0x010fc4000bf26270 */
[----:B------:R-:W-:Y:S02]  /*12c20*/  @!P3 LEA.HI.X R7, R40, R9, R41, 0x2, P4 ;  /* 0x000000092807b211 */ /* 0x000fe400020f1429 */
[----:B------:R-:W4:Y:S04]  /*12c30*/  LDL R40, [R1+0x98] ;  /* 0x0000980001287983 */ /* 0x000f280000100800 */
[----:B------:R-:W-:Y:S04]  /*12c40*/  @!P3 ST.E.64 desc[UR60][R6.64], R80 ;  /* 0x000000500600b985 */ /* 0x000fe8000c101b3c */
[----:B------:R1:W-:Y:S01]  /*12c50*/  @!P2 ST.E.64 desc[UR60][R10.64], R84 ;  /* 0x000000540a00a985 */ /* 0x0003e2000c101b3c */
[----:B---3--:R-:W-:-:S03]  /*12c60*/  ISETP.GE.AND P2, PT, R13, UR4, PT ;  /* 0x000000040d007c0c */ /* 0x008fc6000bf46270 */
[----:B------:R-:W3:Y:S01]  /*12c70*/  LDL R41, [R1+0x11c] ;  /* 0x00011c0001297983 */ /* 0x000ee20000100800 */
[-C--:B-1----:R-:W-:Y:S02]  /*12c80*/  @!P1 LEA R10, P5, R14, R12.reuse, 0x2 ;  /* 0x0000000c0e0a9211 */ /* 0x082fe400078a10ff */
[----:B------:R-:W-:Y:S02]  /*12c90*/  @!P0 LEA R6, P4, R36, R12, 0x2 ;  /* 0x0000000c24068211 */ /* 0x000fe400078810ff */
[----:B------:R-:W-:Y:S02]  /*12ca0*/  @!P1 LEA.HI.X R11, R14, R9, R32, 0x2, P5 ;  /* 0x000000090e0b9211 */ /* 0x000fe400028f1420 */
[----:B------:R-:W4:Y:S01]  /*12cb0*/  LDL R14, [R1+0xa0] ;  /* 0x0000a000010e7983 */ /* 0x000f220000100800 */
[----:B------:R-:W-:-:S03]  /*12cc0*/  ISETP.GE.AND P3, PT, R20, UR4, PT ;  /* 0x0000000414007c0c */ /* 0x000fc6000bf66270 */
[----:B------:R-:W3:Y:S01]  /*12cd0*/  LDL R32, [R1+0x90] ;  /* 0x0000900001207983 */ /* 0x000ee20000100800 */
[----:B------:R-:W-:-:S03]  /*12ce0*/  @!P0 LEA.HI.X R7, R36, R9, R37, 0x2, P4 ;  /* 0x0000000924078211 */ /* 0x000fc600020f1425 */
[----:B------:R-:W3:Y:S04]  /*12cf0*/  LDL R36, [R1+0x94] ;  /* 0x0000940001247983 */ /* 0x000ee80000100800 */
[----:B------:R-:W-:Y:S04]  /*12d00*/  @!P0 ST.E.64 desc[UR60][R6.64], R88 ;  /* 0x0000005806008985 */ /* 0x000fe8000c101b3c */
[----:B------:R1:W-:Y:S01]  /*12d10*/  @!P1 ST.E.64 desc[UR60][R10.64], R92 ;  /* 0x0000005c0a009985 */ /* 0x0003e2000c101b3c */
[----:B------:R-:W-:-:S03]  /*12d20*/  ISETP.GE.AND P0, PT, R29, UR4, PT ;  /* 0x000000041d007c0c */ /* 0x000fc6000bf06270 */
[----:B------:R-:W3:Y:S01]  /*12d30*/  LDL R37, [R1+0x118] ;  /* 0x0001180001257983 */ /* 0x000ee20000100800 */
[CC--:B-1----:R-:W-:Y:S02]  /*12d40*/  @!P2 LEA R10, P5, R13.reuse, R12.reuse, 0x2 ;  /* 0x0000000c0d0aa211 */ /* 0x0c2fe400078a10ff */
[----:B------:R-:W-:Y:S02]  /*12d50*/  @!P3 LEA R6, P4, R20, R12, 0x2 ;  /* 0x0000000c1406b211 */ /* 0x000fe400078810ff */
[----:B------:R-:W-:Y:S02]  /*12d60*/  ISETP.GE.AND P1, PT, R24, UR4, PT ;  /* 0x0000000418007c0c */ /* 0x000fe4000bf26270 */
[-C--:B--2---:R-:W-:Y:S02]  /*12d70*/  @!P2 LEA.HI.X R11, R13, R9.reuse, R15, 0x2, P5 ;  /* 0x000000090d0ba211 */ /* 0x084fe400028f140f */
[----:B------:R-:W2:Y:S04]  /*12d80*/  LDL R15, [R1+0x124] ;  /* 0x00012400010f7983 */ /* 0x000ea80000100800 */
[----:B------:R-:W2:Y:S01]  /*12d90*/  LDL R13, [R1+0x8c] ;  /* 0x00008c00010d7983 */ /* 0x000ea20000100800 */
[----:B-----5:R-:W-:-:S03]  /*12da0*/  @!P3 LEA.HI.X R7, R20, R9, R25, 0x2, P4 ;  /* 0x000000091407b211 */ /* 0x020fc600020f1419 */
[----:B------:R-:W5:Y:S04]  /*12db0*/  LDL R25, [R1+0x88] ;  /* 0x0000880001197983 */ /* 0x000f680000100800 */
[----:B------:R-:W5:Y:S04]  /*12dc0*/  LDL R20, [R1+0x84] ;  /* 0x0000840001147983 */ /* 0x000f680000100800 */
[----:B------:R1:W-:Y:S04]  /*12dd0*/  @!P3 ST.E.64 desc[UR60][R6.64], R96 ;  /* 0x000000600600b985 */ /* 0x0003e8000c101b3c */
[----:B------:R0:W-:Y:S01]  /*12de0*/  @!P2 ST.E.64 desc[UR60][R10.64], R100 ;  /* 0x000000640a00a985 */ /* 0x0001e2000c101b3c */
[----:B-1----:R-:W-:-:S04]  /*12df0*/  @!P0 LEA R6, P5, R29, R12, 0x2 ;  /* 0x0000000c1d068211 */ /* 0x002fc800078a10ff */
[-C--:B------:R-:W-:Y:S02]  /*12e00*/  @!P0 LEA.HI.X R7, R29, R9.reuse, R33, 0x2, P5 ;  /* 0x000000091d078211 */ /* 0x080fe400028f1421 */
[C---:B0-----:R-:W-:Y:S01]  /*12e10*/  @!P1 LEA R10, P2, R24.reuse, R12, 0x2 ;  /* 0x0000000c180a9211 */ /* 0x041fe200078410ff */
[----:B------:R-:W5:Y:S04]  /*12e20*/  LDL R33, [R1+0x114] ;  /* 0x0001140001217983 */ /* 0x000f680000100800 */
[----:B------:R-:W5:Y:S01]  /*12e30*/  LDL R29, [R1+0x110] ;  /* 0x00011000011d7983 */ /* 0x000f620000100800 */
[----:B------:R-:W-:-:S03]  /*12e40*/  @!P1 LEA.HI.X R11, R24, R9, R28, 0x2, P2 ;  /* 0x00000009180b9211 */ /* 0x000fc600010f141c */
[----:B------:R-:W5:Y:S04]  /*12e50*/  LDL R28, [R1+0x10c] ;  /* 0x00010c00011c7983 */ /* 0x000f680000100800 */
[----:B------:R-:W5:Y:S01]  /*12e60*/  LDL R24, [R1+0x108] ;  /* 0x0001080001187983 */ /* 0x000f620000100800 */
[----:B------:R-:W-:Y:S02]  /*12e70*/  ISETP.GE.AND P3, PT, R53, UR4, PT ;  /* 0x0000000435007c0c */ /* 0x000fe4000bf66270 */
[----:B------:R-:W-:Y:S01]  /*12e80*/  ISETP.GE.AND P4, PT, R48, UR4, PT ;  /* 0x0000000430007c0c */ /* 0x000fe2000bf86270 */
[----:B------:R0:W-:Y:S04]  /*12e90*/  @!P0 ST.E.64 desc[UR60][R6.64], R104 ;  /* 0x0000006806008985 */ /* 0x0001e8000c101b3c */
[----:B------:R1:W-:Y:S01]  /*12ea0*/  @!P1 ST.E.64 desc[UR60][R10.64], R108 ;  /* 0x0000006c0a009985 */ /* 0x0003e2000c101b3c */
[----:B------:R-:W-:-:S05]  /*12eb0*/  ISETP.GE.AND P1, PT, R44, UR4, PT ;  /* 0x000000042c007c0c */ /* 0x000fca000bf26270 */
[CC--:B0-----:R-:W-:Y:S02]  /*12ec0*/  @!P3 LEA R6, P0, R53.reuse, R12.reuse, 0x2 ;  /* 0x0000000c3506b211 */ /* 0x0c1fe400078010ff */
[----:B----4-:R-:W-:Y:S02]  /*12ed0*/  ISETP.GE.AND P2, PT, R14, UR4, PT ;  /* 0x000000040e007c0c */ /* 0x010fe4000bf46270 */
[----:B-1----:R-:W-:Y:S02]  /*12ee0*/  @!P4 LEA R10, P5, R48, R12, 0x2 ;  /* 0x0000000c300ac211 */ /* 0x002fe400078a10ff */
[-C--:B------:R-:W-:Y:S02]  /*12ef0*/  @!P3 LEA.HI.X R7, R53, R9.reuse, R56, 0x2, P0 ;  /* 0x000000093507b211 */ /* 0x080fe400000f1438 */
[----:B------:R-:W-:Y:S02]  /*12f00*/  ISETP.GE.AND P0, PT, R40, UR4, PT ;  /* 0x0000000428007c0c */ /* 0x000fe4000bf06270 */
[----:B------:R-:W-:Y:S01]  /*12f10*/  @!P4 LEA.HI.X R11, R48, R9, R52, 0x2, P5 ;  /* 0x00000009300bc211 */ /* 0x000fe200028f1434 */
[----:B------:R0:W-:Y:S04]  /*12f20*/  @!P3 ST.E.64 desc[UR60][R6.64], R112 ;  /* 0x000000700600b985 */ /* 0x0001e8000c101b3c */
[----:B------:R1:W-:Y:S01]  /*12f30*/  @!P4 ST.E.64 desc[UR60][R10.64], R116 ;  /* 0x000000740a00c985 */ /* 0x0003e2000c101b3c */
[----:B---3--:R-:W-:-:S02]  /*12f40*/  ISETP.GE.AND P4, PT, R36, UR4, PT ;  /* 0x0000000424007c0c */ /* 0x008fc4000bf86270 */
[-C--:B0-----:R-:W-:Y:S02]  /*12f50*/  @!P2 LEA R6, P3, R14, R12.reuse, 0x2 ;  /* 0x0000000c0e06a211 */ /* 0x081fe400078610ff */
[----:B-1----:R-:W-:-:S04]  /*12f60*/  @!P1 LEA R10, P5, R44, R12, 0x2 ;  /* 0x0000000c2c0a9211 */ /* 0x002fc800078a10ff */
[-C--:B------:R-:W-:Y:S02]  /*12f70*/  @!P1 LEA.HI.X R11, R44, R9.reuse, R45, 0x2, P5 ;  /* 0x000000092c0b9211 */ /* 0x080fe400028f142d */
[----:B--2---:R-:W-:Y:S02]  /*12f80*/  @!P2 LEA.HI.X R7, R14, R9, R15, 0x2, P3 ;  /* 0x000000090e07a211 */ /* 0x004fe400018f140f */
[----:B------:R-:W-:-:S03]  /*12f90*/  @!P0 LEA R14, P3, R40, R12, 0x2 ;  /* 0x0000000c280e8211 */ /* 0x000fc600078610ff */
[----:B------:R0:W-:Y:S01]  /*12fa0*/  @!P2 ST.E.64 desc[UR60][R6.64], R120 ;  /* 0x000000780600a985 */ /* 0x0001e2000c101b3c */
[----:B------:R-:W-:Y:S02]  /*12fb0*/  ISETP.GE.AND P2, PT, R32, UR4, PT ;  /* 0x0000000420007c0c */ /* 0x000fe4000bf46270 */
[----:B------:R-:W-:Y:S02]  /*12fc0*/  @!P0 LEA.HI.X R15, R40, R9, R41, 0x2, P3 ;  /* 0x00000009280f8211 */ /* 0x000fe400018f1429 */
[----:B------:R-:W-:Y:S01]  /*12fd0*/  ISETP.GE.AND P3, PT, R13, UR4, PT ;  /* 0x000000040d007c0c */ /* 0x000fe2000bf66270 */
[----:B------:R1:W-:Y:S01]  /*12fe0*/  @!P1 ST.E.64 desc[UR60][R10.64], R124 ;  /* 0x0000007c0a009985 */ /* 0x0003e2000c101b3c */
[----:B-----5:R-:W-:-:S03]  /*12ff0*/  ISETP.GE.AND P1, PT, R25, UR4, PT ;  /* 0x0000000419007c0c */ /* 0x020fc6000bf26270 */
[----:B------:R2:W-:Y:S01]  /*13000*/  @!P0 ST.E.64 desc[UR60][R14.64], R128 ;  /* 0x000000800e008985 */ /* 0x0005e2000c101b3c */
[----:B------:R-:W-:Y:S02]  /*13010*/  ISETP.GE.AND P0, PT, R20, UR4, PT ;  /* 0x0000000414007c0c */ /* 0x000fe4000bf06270 */
[----:B0-----:R-:W-:-:S04]  /*13020*/  @!P4 LEA R6, P5, R36, R12, 0x2 ;  /* 0x0000000c2406c211 */ /* 0x001fc800078a10ff */
[----:B------:R-:W-:Y:S02]  /*13030*/  @!P4 LEA.HI.X R7, R36, R9, R37, 0x2, P5 ;  /* 0x000000092407c211 */ /* 0x000fe400028f1425 */
[----:B-1----:R-:W-:-:S03]  /*13040*/  @!P2 LEA R10, P5, R32, R12, 0x2 ;  /* 0x0000000c200aa211 */ /* 0x002fc600078a10ff */
[----:B------:R0:W-:Y:S01]  /*13050*/  @!P4 ST.E.64 desc[UR60][R6.64], R132 ;  /* 0x000000840600c985 */ /* 0x0001e2000c101b3c */
[CC--:B--2---:R-:W-:Y:S02]  /*13060*/  @!P3 LEA R14, P4, R13.reuse, R12.reuse, 0x2 ;  /* 0x0000000c0d0eb211 */ /* 0x0c4fe400078810ff */
[-C--:B------:R-:W-:Y:S02]  /*13070*/  @!P2 LEA.HI.X R11, R32, R9.reuse, R33, 0x2, P5 ;  /* 0x00000009200ba211 */ /* 0x080fe400028f1421 */
[-C--:B------:R-:W-:Y:S02]  /*13080*/  @!P3 LEA.HI.X R15, R13, R9.reuse, R29, 0x2, P4 ;  /* 0x000000090d0fb211 */ /* 0x080fe400020f141d */
[CC--:B0-----:R-:W-:Y:S02]  /*13090*/  @!P1 LEA R6, P5, R25.reuse, R12.reuse, 0x2 ;  /* 0x0000000c19069211 */ /* 0x0c1fe400078a10ff */
[----:B------:R-:W-:Y:S02]  /*130a0*/  @!P0 LEA R12, P4, R20, R12, 0x2 ;  /* 0x0000000c140c8211 */ /* 0x000fe400078810ff */
[----:B------:R-:W-:-:S02]  /*130b0*/  @!P1 LEA.HI.X R7, R25, R9, R28, 0x2, P5 ;  /* 0x0000000919079211 */ /* 0x000fc400028f141c */
[----:B------:R-:W-:Y:S01]  /*130c0*/  @!P0 LEA.HI.X R13, R20, R9, R24, 0x2, P4 ;  /* 0x00000009140d8211 */ /* 0x000fe200020f1418 */
[----:B------:R3:W-:Y:S04]  /*130d0*/  @!P2 ST.E.64 desc[UR60][R10.64], R136 ;  /* 0x000000880a00a985 */ /* 0x0007e8000c101b3c */
[----:B------:R3:W-:Y:S04]  /*130e0*/  @!P3 ST.E.64 desc[UR60][R14.64], R140 ;  /* 0x0000008c0e00b985 */ /* 0x0007e8000c101b3c */
[----:B------:R3:W-:Y:S04]  /*130f0*/  @!P1 ST.E.64 desc[UR60][R6.64], R144 ;  /* 0x0000009006009985 */ /* 0x0007e8000c101b3c */
[----:B------:R3:W-:Y:S02]  /*13100*/  @!P0 ST.E.64 desc[UR60][R12.64], R148 ;  /* 0x000000940c008985 */ /* 0x0007e4000c101b3c */
.L_x_1563:
[----:B------:R-:W-:Y:S05]  /*13110*/  BSYNC B1 ;  /* 0x0000000000017941 */ /* 0x000fea0003800000 */
.L_x_1562:
[----:B------:R-:W-:-:S03]  /*13120*/  UMOV UR4, 0xffffffff ;  /* 0xffffffff00047882 */ /* 0x000fc60000000000 */
[----:B------:R-:W-:Y:S05]  /*13130*/  BRA.DIV UR4, `(.L_x_1564) ;  /* 0x000000ae049c7947 */ /* 0x000fea000b800000 */
[----:B---3--:R3:W4:Y:S04]  /*13140*/  SHFL.IDX PT, R10, R8, 0x1, 0x1c1f ;  /* 0x003c1f00080a7f89 */ /* 0x00872800000e0000 */
[----:B0-----:R-:W0:Y:S02]  /*13150*/  SHFL.IDX PT, R3, R3, 0x1, 0x1c1f ;  /* 0x003c1f0003037f89 */ /* 0x001e2400000e0000 */
.L_x_1772:
        /* <DEDUP_REMOVED lines=8> */
[----:B------:R-:W4:Y:S04]  /*131e0*/  LDL R7, [R1+0xb0] ;  /* 0x0000b00001077983 */ /* 0x000f280000100800 */
[----:B------:R-:W4:Y:S04]  /*131f0*/  LDL R6, [R1+0x120] ;  /* 0x0001200001067983 */ /* 0x000f280000100800 */
[----:B---3--:R-:W3:Y:S04]  /*13200*/  LDL R8, [R1+0x134] ;  /* 0x0001340001087983 */ /* 0x008ee80000100800 */
        /* <DEDUP_REMOVED lines=22> */
[----:B--2---:R-:W2:Y:S04]  /*13370*/  LDL R12, [R1+0x90] ;  /* 0x00009000010c7983 */ /* 0x004ea80000100800 */
[----:B------:R-:W2:Y:S04]  /*13380*/  LDL R20, [R1+0x8c] ;  /* 0x00008c0001147983 */ /* 0x000ea80000100800 */
[----:B------:R-:W2:Y:S04]  /*13390*/  LDL R14, [R1+0x88] ;  /* 0x00008800010e7983 */ /* 0x000ea80000100800 */
[----:B------:R-:W2:Y:S04]  /*133a0*/  LDL R32, [R1+0x11c] ;  /* 0x00011c0001207983 */ /* 0x000ea80000100800 */
[----:B------:R-:W2:Y:S04]  /*133b0*/  LDL R28, [R1+0x118] ;  /* 0x00011800011c7983 */ /* 0x000ea80000100800 */
[----:B------:R-:W2:Y:S04]  /*133c0*/  LDL R13, [R1+0x114] ;  /* 0x00011400010d7983 */ /* 0x000ea80000100800 */
[----:B------:R-:W2:Y:S04]  /*133d0*/  LDL R24, [R1+0x110] ;  /* 0x0001100001187983 */ /* 0x000ea80000100800 */
[----:B------:R-:W2:Y:S01]  /*133e0*/  LDL R11, [R1+0x84] ;  /* 0x00008400010b7983 */ /* 0x000ea20000100800 */
[----:B-----5:R-:W-:-:S02]  /*133f0*/  ISETP.GE.AND P2, PT, R60, UR4, PT ;  /* 0x000000043c007c0c */ /* 0x020fc4000bf46270 */
[----:B----4-:R-:W-:Y:S01]  /*13400*/  ISETP.GE.AND P3, PT, R73, UR4, PT ;  /* 0x0000000449007c0c */ /* 0x010fe2000bf66270 */
[----:B------:R-:W-:Y:S02]  /*13410*/  IMAD.MOV.U32 R57, RZ, RZ, R52 ;  /* 0x000000ffff397224 */ /* 0x000fe400078e0034 */
[----:B------:R-:W-:Y:S02]  /*13420*/  IMAD.MOV.U32 R52, RZ, RZ, R41 ;  /* 0x000000ffff347224 */ /* 0x000fe400078e0029 */
[----:B------:R-:W-:Y:S01]  /*13430*/  IMAD.MOV.U32 R41, RZ, RZ, R36 ;  /* 0x000000ffff297224 */ /* 0x000fe200078e0024 */
[----:B------:R-:W-:-:S05]  /*13440*/  MOV R56, R7 ;  /* 0x0000000700387202 */ /* 0x000fca0000000f00 */
[----:B------:R-:W-:Y:S02]  /*13450*/  @!P2 IMAD.MOV.U32 R7, RZ, RZ, R10 ;  /* 0x000000ffff07a224 */ /* 0x000fe400078e000a */
[----:B------:R-:W-:Y:S02]  /*13460*/  IMAD.MOV.U32 R36, RZ, RZ, R6 ;  /* 0x000000ffff247224 */ /* 0x000fe400078e0006 */
[----:B0-----:R-:W-:-:S04]  /*13470*/  @!P2 IMAD.MOV.U32 R6, RZ, RZ, R3 ;  /* 0x000000ffff06a224 */ /* 0x001fc800078e0003 */
[----:B------:R-:W-:-:S04]  /*13480*/  @!P2 IMAD.WIDE R6, R60, 0x4, R6 ;  /* 0x000000043c06a825 */ /* 0x000fc800078e0206 */
[----:B------:R-:W-:Y:S02]  /*13490*/  IMAD.MOV.U32 R60, RZ, RZ, R57 ;  /* 0x000000ffff3c7224 */ /* 0x000fe400078e0039 */
[----:B---3--:R-:W-:Y:S01]  /*134a0*/  IMAD.MOV.U32 R57, RZ, RZ, R8 ;  /* 0x000000ffff397224 */ /* 0x008fe200078e0008 */
[C---:B------:R-:W-:Y:S01]  /*134b0*/  @!P3 LEA R8, P4, R73.reuse, R3, 0x2 ;  /* 0x000000034908b211 */ /* 0x040fe200078810ff */
[----:B------:R-:W-:Y:S02]  /*134c0*/  IMAD.MOV.U32 R61, RZ, RZ, R25 ;  /* 0x000000ffff3d7224 */ /* 0x000fe400078e0019 */
[----:B------:R-:W-:Y:S02]  /*134d0*/  IMAD.MOV.U32 R25, RZ, RZ, R15 ;  /* 0x000000ffff197224 */ /* 0x000fe400078e000f */
[----:B------:R-:W-:Y:S01]  /*134e0*/  IMAD.MOV.U32 R15, RZ, RZ, R9 ;  /* 0x000000ffff0f7224 */ /* 0x000fe200078e0009 */
        /* <DEDUP_REMOVED lines=19> */
[-C--:B----4-:R-:W-:Y:S02]  /*13620*/  @!P2 LEA.HI.X R7, R69, R10.reuse, R73, 0x2, P5 ;  /* 0x0000000a4507a211 */ /* 0x090fe400028f1449 */
[----:B------:R-:W4:Y:S01]  /*13630*/  LDL R73, [R1+0x16c] ;  /* 0x00016c0001497983 */ /* 0x000f220000100800 */
[----:B-1----:R-:W-:Y:S02]  /*13640*/  @!P3 LEA R8, P4, R81, R3, 0x2 ;  /* 0x000000035108b211 */ /* 0x002fe400078810ff */
[----:B------:R-:W-:Y:S01]  /*13650*/  ISETP.GE.AND P1, PT, R65, UR4, PT ;  /* 0x0000000441007c0c */ /* 0x000fe2000bf26270 */
[----:B------:R-:W5:Y:S01]  /*13660*/  LDL R69, [R1+0xc8] ;  /* 0x0000c80001457983 */ /* 0x000f620000100800 */
[----:B---3--:R-:W-:-:S03]  /*13670*/  @!P3 LEA.HI.X R9, R81, R10, R85, 0x2, P4 ;  /* 0x0000000a5109b211 */ /* 0x008fc600020f1455 */
[----:B------:R-:W3:Y:S04]  /*13680*/  LDL R81, [R1+0x164] ;  /* 0x0001640001517983 */ /* 0x000ee80000100800 */
[----:B------:R0:W-:Y:S01]  /*13690*/  @!P2 ST.E.64 desc[UR60][R6.64], R42 ;  /* 0x0000002a0600a985 */ /* 0x0001e2000c101b3c */
[----:B------:R-:W-:-:S03]  /*136a0*/  ISETP.GE.AND P2, PT, R77, UR4, PT ;  /* 0x000000044d007c0c */ /* 0x000fc6000bf46270 */
[----:B------:R-:W2:Y:S01]  /*136b0*/  LDL R85, [R1+0x168] ;  /* 0x0001680001557983 */ /* 0x000ea20000100800 */
[----:B0-----:R-:W-:-:S03]  /*136c0*/  @!P1 LEA R6, P5, R65, R3, 0x2 ;  /* 0x0000000341069211 */ /* 0x001fc600078a10ff */
[----:B------:R-:W-:Y:S01]  /*136d0*/  @!P3 ST.E.64 desc[UR60][R8.64], R46 ;  /* 0x0000002e0800b985 */ /* 0x000fe2000c101b3c */
[----:B----4-:R-:W-:Y:S02]  /*136e0*/  @!P1 LEA.HI.X R7, R65, R10, R73, 0x2, P5 ;  /* 0x0000000a41079211 */ /* 0x010fe400028f1449 */
[----:B------:R-:W-:Y:S02]  /*136f0*/  ISETP.GE.AND P0, PT, R84, UR4, PT ;  /* 0x0000000454007c0c */ /* 0x000fe4000bf06270 */
[----:B------:R-:W-:Y:S01]  /*13700*/  MOV R64, R60 ;  /* 0x0000003c00407202 */ /* 0x000fe20000000f00 */
[----:B------:R0:W-:Y:S01]  /*13710*/  @!P1 ST.E.64 desc[UR60][R6.64], R4 ;  /* 0x0000000406009985 */ /* 0x0001e2000c101b3c */
[----:B------:R-:W-:-:S03]  /*13720*/  ISETP.GE.AND P3, PT, R80, UR4, PT ;  /* 0x0000000450007c0c */ /* 0x000fc6000bf66270 */
[----:B------:R-:W4:Y:S01]  /*13730*/  LDL R60, [R1+0xd4] ;  /* 0x0000d400013c7983 */ /* 0x000f220000100800 */
[----:B------:R-:W-:-:S03]  /*13740*/  IMAD.MOV.U32 R65, RZ, RZ, R61 ;  /* 0x000000ffff417224 */ /* 0x000fc600078e003d */
[----:B------:R-:W5:Y:S01]  /*13750*/  LDL R73, [R1+0xc4] ;  /* 0x0000c40001497983 */ /* 0x000f620000100800 */
[----:B0-----:R-:W-:-:S03]  /*13760*/  @!P2 LEA R4, P5, R77, R3, 0x2 ;  /* 0x000000034d04a211 */ /* 0x001fc600078a10ff */
[----:B------:R-:W5:Y:S01]  /*13770*/  LDL R61, [R1+0xc0] ;  /* 0x0000c000013d7983 */ /* 0x000f620000100800 */
[----:B---3--:R-:W-:-:S03]  /*13780*/  @!P2 LEA.HI.X R5, R77, R10, R81, 0x2, P5 ;  /* 0x0000000a4d05a211 */ /* 0x008fc600028f1451 */
[----:B------:R-:W3:Y:S01]  /*13790*/  LDL R77, [R1+0x15c] ;  /* 0x00015c00014d7983 */ /* 0x000ee20000100800 */
[----:B------:R-:W-:Y:S02]  /*137a0*/  ISETP.GE.AND P1, PT, R68, UR4, PT ;  /* 0x0000000444007c0c */ /* 0x000fe4000bf26270 */
[C---:B------:R-:W-:Y:S01]  /*137b0*/  @!P0 LEA R8, P4, R84.reuse, R3, 0x2 ;  /* 0x0000000354088211 */ /* 0x040fe200078810ff */
[----:B------:R-:W4:Y:S03]  /*137c0*/  LDL R81, [R1+0x160] ;  /* 0x0001600001517983 */ /* 0x000f260000100800 */
[----:B--2---:R-:W-:-:S05]  /*137d0*/  @!P0 LEA.HI.X R9, R84, R10, R85, 0x2, P4 ;  /* 0x0000000a54098211 */ /* 0x004fca00020f1455 */
[----:B------:R-:W-:Y:S04]  /*137e0*/  @!P0 ST.E.64 desc[UR60][R8.64], R54 ;  /* 0x0000003608008985 */ /* 0x000fe8000c101b3c */
[----:B------:R0:W-:Y:S02]  /*137f0*/  @!P2 ST.E.64 desc[UR60][R4.64], R58 ;  /* 0x0000003a0400a985 */ /* 0x0001e4000c101b3c */
[----:B0-----:R-:W-:-:S04]  /*13800*/  @!P1 LEA R4, P5, R68, R3, 0x2 ;  /* 0x0000000344049211 */ /* 0x001fc800078a10ff */
[-C--:B---3--:R-:W-:Y:S02]  /*13810*/  @!P1 LEA.HI.X R5, R68, R10.reuse, R77, 0x2, P5 ;  /* 0x0000000a44059211 */ /* 0x088fe400028f144d */
[----:B------:R-:W2:Y:S01]  /*13820*/  LDL R77, [R1+0x154] ;  /* 0x00015400014d7983 */ /* 0x000ea20000100800 */
[----:B------:R-:W-:Y:S02]  /*13830*/  ISETP.GE.AND P2, PT, R72, UR4, PT ;  /* 0x0000000448007c0c */ /* 0x000fe4000bf46270 */
[CC--:B------:R-:W-:Y:S01]  /*13840*/  @!P3 LEA R6, P4, R80.reuse, R3.reuse, 0x2 ;  /* 0x000000035006b211 */ /* 0x0c0fe200078810ff */
[----:B------:R-:W3:Y:S03]  /*13850*/  LDL R68, [R1+0xbc] ;  /* 0x0000bc0001447983 */ /* 0x000ee60000100800 */
[----:B----4-:R-:W-:Y:S02]  /*13860*/  @!P3 LEA.HI.X R7, R80, R10, R81, 0x2, P4 ;  /* 0x0000000a5007b211 */ /* 0x010fe400020f1451 */
[----:B------:R-:W4:Y:S04]  /*13870*/  LDL R80, [R1+0x158] ;  /* 0x0001580001507983 */ /* 0x000f280000100800 */
[----:B------:R-:W-:Y:S04]  /*13880*/  @!P3 ST.E.64 desc[UR60][R6.64], R62 ;  /* 0x0000003e0600b985 */ /* 0x000fe8000c101b3c */
[----:B------:R0:W-:Y:S02]  /*13890*/  @!P1 ST.E.64 desc[UR60][R4.64], R66 ;  /* 0x0000004204009985 */ /* 0x0001e4000c101b3c */
[----:B0-----:R-:W-:-:S04]  /*138a0*/  @!P2 LEA R4, P5, R72, R3, 0x2 ;  /* 0x000000034804a211 */ /* 0x001fc800078a10ff */
[----:B--2---:R-:W-:Y:S02]  /*138b0*/  @!P2 LEA.HI.X R5, R72, R10, R77, 0x2, P5 ;  /* 0x0000000a4805a211 */ /* 0x004fe400028f144d */
[----:B------:R-:W2:Y:S01]  /*138c0*/  LDL R72, [R1+0x14c] ;  /* 0x00014c0001487983 */ /* 0x000ea20000100800 */
[----:B------:R-:W-:-:S03]  /*138d0*/  ISETP.GE.AND P0, PT, R60, UR4, PT ;  /* 0x000000043c007c0c */ /* 0x000fc6000bf06270 */
[----:B------:R-:W3:Y:S01]  /*138e0*/  LDL R77, [R1+0x150] ;  /* 0x00015000014d7983 */ /* 0x000ee20000100800 */
[----:B-----5:R-:W-:-:S09]  /*138f0*/  ISETP.GE.AND P1, PT, R69, UR4, PT ;  /* 0x0000000445007c0c */ /* 0x020fd2000bf26270 */
[----:B------:R-:W-:-:S04]  /*13900*/  @!P0 LEA R6, P4, R60, R3, 0x2 ;  /* 0x000000033c068211 */ /* 0x000fc800078810ff */
[----:B----4-:R-:W-:Y:S02]  /*13910*/  @!P0 LEA.HI.X R7, R60, R10, R80, 0x2, P4 ;  /* 0x0000000a3c078211 */ /* 0x010fe400020f1450 */
[----:B------:R-:W-:Y:S01]  /*13920*/  ISETP.GE.AND P3, PT, R76, UR4, PT ;  /* 0x000000044c007c0c */ /* 0x000fe2000bf66270 */
[----:B------:R-:W4:Y:S04]  /*13930*/  LDL R60, [R1+0xb4] ;  /* 0x0000b400013c7983 */ /* 0x000f280000100800 */
[----:B------:R-:W-:Y:S04]  /*13940*/  @!P0 ST.E.64 desc[UR60][R6.64], R70 ;  /* 0x0000004606008985 */ /* 0x000fe8000c101b3c */
[----:B------:R0:W-:Y:S02]  /*13950*/  @!P2 ST.E.64 desc[UR60][R4.64], R74 ;  /* 0x0000004a0400a985 */ /* 0x0001e4000c101b3c */
[----:B0-----:R-:W-:-:S04]  /*13960*/  @!P1 LEA R4, P5, R69, R3, 0x2 ;  /* 0x0000000345049211 */ /* 0x001fc800078a10ff */
[-C--:B--2---:R-:W-:Y:S02]  /*13970*/  @!P1 LEA.HI.X R5, R69, R10.reuse, R72, 0x2, P5 ;  /* 0x0000000a45059211 */ /* 0x084fe400028f1448 */
[----:B------:R-:W2:Y:S01]  /*13980*/  LDL R72, [R1+0x144] ;  /* 0x0001440001487983 */ /* 0x000ea20000100800 */
[C---:B------:R-:W-:Y:S02]  /*13990*/  @!P3 LEA R6, P4, R76.reuse, R3, 0x2 ;  /* 0x000000034c06b211 */ /* 0x040fe400078810ff */
[----:B------:R-:W-:Y:S01]  /*139a0*/  ISETP.GE.AND P2, PT, R61, UR4, PT ;  /* 0x000000043d007c0c */ /* 0x000fe2000bf46270 */
[----:B------:R-:W5:Y:S01]  /*139b0*/  LDL R69, [R1+0x140] ;  /* 0x0001400001457983 */ /* 0x000f620000100800 */
        /* <DEDUP_REMOVED lines=13> */
[----:B----4-:R-:W-:-:S03]  /*13a90*/  ISETP.GE.AND P0, PT, R60, UR4, PT ;  /* 0x000000043c007c0c */ /* 0x010fc6000bf06270 */
[----:B------:R1:W-:Y:S01]  /*13aa0*/  @!P2 ST.E.64 desc[UR60][R4.64], R90 ;  /* 0x0000005a0400a985 */ /* 0x0003e2000c101b3c */
[----:B------:R-:W-:Y:S02]  /*13ab0*/  ISETP.GE.AND P2, PT, R56, UR4, PT ;  /* 0x0000000438007c0c */ /* 0x000fe4000bf46270 */
[-C--:B0-----:R-:W-:Y:S02]  /*13ac0*/  @!P3 LEA R6, P4, R68, R3.reuse, 0x2 ;  /* 0x000000034406b211 */ /* 0x081fe400078810ff */
[----:B-1----:R-:W-:Y:S02]  /*13ad0*/  @!P1 LEA R4, P5, R64, R3, 0x2 ;  /* 0x0000000340049211 */ /* 0x002fe400078a10ff */
[-C--:B-----5:R-:W-:Y:S02]  /*13ae0*/  @!P3 LEA.HI.X R7, R68, R10.reuse, R69, 0x2, P4 ;  /* 0x0000000a4407b211 */ /* 0x0a0fe400020f1445 */
        /* <DEDUP_REMOVED lines=42> */
[----:B------:R-:W-:Y:S02]  /*13d90*/  @!P0 LEA R12, P3, R14, R3, 0x2 ;  /* 0x000000030e0c8211 */ /* 0x000fe400078610ff */
        /* <DEDUP_REMOVED lines=13> */
.L_x_1547:
        /* <DEDUP_REMOVED lines=30> */
.L_x_1565:
        /* <DEDUP_REMOVED lines=11> */
[----:B-1----:R-:W-:Y:S02]  /*14100*/  IMAD R4, R21, R28, RZ ;  /* 0x0000001c15047224 */ /* 0x002fe400078e02ff */
[----:B------:R-:W-:-:S05]  /*14110*/  VIADD R33, R0, 0xffffff80 ;  /* 0xffffff8000217836 */ /* 0x000fca0000000000 */
[----:B------:R-:W-:-:S13]  /*14120*/  ISETP.GE.AND P0, PT, R33, R4, PT ;  /* 0x000000042100720c */ /* 0x000fda0003f06270 */
[----:B------:R-:W-:Y:S05]  /*14130*/  @P0 BRA `(.L_x_1567) ;  /* 0x0000000000b00947 */ /* 0x000fea0003800000 */
[----:B------:R-:W2:Y:S01]  /*14140*/  LDL.LU R32, [R1+0x7c] ;  /* 0x00007c0001207983 */ /* 0x000ea20000300800 */
[----:B------:R-:W-:Y:S01]  /*14150*/  IMAD.MOV.U32 R20, RZ, RZ, 0xab8 ;  /* 0x00000ab8ff147424 */ /* 0x000fe200078e00ff */
[----:B------:R-:W-:Y:S01]  /*14160*/  ISETP.GT.AND P0, PT, R8, 0x1, PT ;  /* 0x000000010800780c */ /* 0x000fe20003f04270 */
[----:B------:R-:W1:Y:S01]  /*14170*/  LDC.64 R10, c[0x0][0xca8] ;  /* 0x00032a00ff0a7b82 */ /* 0x000e620000000a00 */
[----:B------:R-:W-:Y:S02]  /*14180*/  ISETP.NE.AND P1, PT, R28, 0x1, PT ;  /* 0x000000011c00780c */ /* 0x000fe40003f25270 */
[----:B------:R-:W-:Y:S02]  /*14190*/  SEL R20, R20, 0xa78, P0 ;  /* 0x00000a7814147807 */ /* 0x000fe40000000000 */
[----:B------:R-:W-:-:S03]  /*141a0*/  MOV R25, R33 ;  /* 0x0000002100197202 */ /* 0x000fc60000000f00 */
        /* <DEDUP_REMOVED lines=37> */
.L_x_1567:
[----:B------:R-:W-:Y:S05]  /*14400*/  BSYNC B1 ;  /* 0x0000000000017941 */ /* 0x000fea0003800000 */
.L_x_1566:
        /* <DEDUP_REMOVED lines=13> */
[----:B------:R-:W-:Y:S02]  /*144e0*/  IMAD R6, R26, UR6, RZ ;  /* 0x000000061a067c24 */ /* 0x000fe4000f8e02ff */
[----:B------:R-:W-:Y:S02]  /*144f0*/  IMAD.IADD R0, R30, 0x1, -R9 ;  /* 0x000000011e007824 */ /* 0x000fe400078e0a09 */
[----:B------:R-:W-:Y:S02]  /*14500*/  IMAD.IADD R5, R5, 0x1, R7 ;  /* 0x0000000105057824 */ /* 0x000fe400078e0207 */
[----:B------:R-:W-:Y:S01]  /*14510*/  IMAD R7, R31, UR7, R6 ;  /* 0x000000071f077c24 */ /* 0x000fe2000f8e0206 */
[----:B------:R-:W-:Y:S01]  /*14520*/  LEA R0, R0, R25, 0x5 ;  /* 0x0000001900007211 */ /* 0x000fe200078e28ff */
[----:B------:R-:W-:Y:S01]  /*14530*/  IMAD.WIDE.U32 R4, R201, UR4, R4 ;  /* 0x00000004c9047c25 */ /* 0x000fe2000f8e0004 */
[----:B---3--:R-:W-:-:S03]  /*14540*/  ISETP.NE.AND P0, PT, R8, 0x1, PT ;  /* 0x000000010800780c */ /* 0x008fc60003f05270 */
[----:B------:R-:W-:Y:S01]  /*14550*/  IMAD R5, R201, UR5, R5 ;  /* 0x00000005c9057c24 */ /* 0x000fe2000f8e0205 */
[----:B------:R-:W-:Y:S01]  /*14560*/  ULDC.64 UR4, c[0x0][0xbe0] ;  /* 0x0002f80000047ab9 */ /* 0x000fe20000000a00 */
[----:B------:R-:W-:-:S04]  /*14570*/  IMAD.WIDE.U32 R4, R31, UR6, R4 ;  /* 0x000000061f047c25 */ /* 0x000fc8000f8e0004 */
[----:B------:R-:W-:-:S04]  /*14580*/  IMAD.IADD R5, R5, 0x1, R7 ;  /* 0x0000000105057824 */ /* 0x000fc800078e0207 */
        /* <DEDUP_REMOVED lines=26> */
.L_x_1775:
[----:B------:R-:W-:Y:S01]  /*14730*/  IMAD R21, R21, R8, RZ ;  /* 0x0000000815157224 */ /* 0x000fe200078e02ff */
[----:B------:R-:W-:Y:S01]  /*14740*/  BSSY B1, `(.L_x_1569) ;  /* 0x000001f000017945 */ /* 0x000fe20003800000 */
[----:B------:R-:W-:-:S05]  /*14750*/  IMAD R24, R27, 0x80, R25 ;  /* 0x000000801b187824 */ /* 0x000fca00078e0219 */
        /* <DEDUP_REMOVED lines=18> */
[----:B--2---:R-:W-:-:S02]  /*14880*/  @!P3 LEA.HI.X R5, R207, R0, R9, 0x1, P5 ;  /* 0x00000000cf05b211 */ /* 0x004fc400028f0c09 */
        /* <DEDUP_REMOVED lines=10> */
.L_x_1570:
[----:B------:R-:W-:Y:S05]  /*14930*/  BSYNC B1 ;  /* 0x0000000000017941 */ /* 0x000fea0003800000 */
.L_x_1569:
[----:B------:R-:W-:-:S03]  /*14940*/  UMOV UR4, 0xffffffff ;  /* 0xffffffff00047882 */ /* 0x000fc60000000000 */
[----:B------:R-:W-:Y:S05]  /*14950*/  BRA.DIV UR4, `(.L_x_1571) ;  /* 0x0000009a04147947 */ /* 0x000fea000b800000 */
[----:B--2---:R2:W0:Y:S04]  /*14960*/  SHFL.IDX PT, R0, R20, 0x1, 0x181f ;  /* 0x00381f0014007f89 */ /* 0x00442800000e0000 */
[----:B---3--:R2:W3:Y:S02]  /*14970*/  SHFL.IDX PT, R14, R3, 0x1, 0x181f ;  /* 0x00381f00030e7f89 */ /* 0x0084e400000e0000 */
.L_x_1779:
        /* <DEDUP_REMOVED lines=17> */
[CC--:B---3--:R-:W-:Y:S02]  /*14a90*/  @!P3 LEA R4, P5, R207.reuse, R14.reuse, 0x1 ;  /* 0x0000000ecf04b211 */ /* 0x0c8fe400078a08ff */
[----:B------:R-:W-:Y:S02]  /*14aa0*/  @!P2 LEA R6, P4, R10, R14, 0x1 ;  /* 0x0000000e0a06a211 */ /* 0x000fe400078808ff */
[----:B0-----:R-:W-:Y:S02]  /*14ab0*/  @!P3 LEA.HI.X R5, R207, R0, R8, 0x1, P5 ;  /* 0x00000000cf05b211 */ /* 0x001fe400028f0c08 */
        /* <DEDUP_REMOVED lines=11> */
.L_x_1573:
[----:B------:R-:W-:Y:S05]  /*14b70*/  BSYNC B1 ;  /* 0x0000000000017941 */ /* 0x000fea0003800000 */
.L_x_1572:
[----:B------:R-:W-:-:S03]  /*14b80*/  UMOV UR4, 0xffffffff ;  /* 0xffffffff00047882 */ /* 0x000fc60000000000 */
[----:B------:R-:W-:Y:S05]  /*14b90*/  BRA.DIV UR4, `(.L_x_1574) ;  /* 0x0000009604cc7947 */ /* 0x000fea000b800000 */
[----:B0-----:R0:W0:Y:S04]  /*14ba0*/  SHFL.IDX PT, R0, R20, 0x2, 0x181f ;  /* 0x00581f0014007f89 */ /* 0x00102800000e0000 */
[----:B---3--:R3:W0:Y:S02]  /*14bb0*/  SHFL.IDX PT, R14, R3, 0x2, 0x181f ;  /* 0x00581f00030e7f89 */ /* 0x00862400000e0000 */
.L_x_1783:
        /* <DEDUP_REMOVED lines=31> */
.L_x_1576:
[----:B------:R-:W-:Y:S05]  /*14db0*/  BSYNC B1 ;  /* 0x0000000000017941 */ /* 0x000fea0003800000 */
.L_x_1575:
[----:B------:R-:W-:-:S03]  /*14dc0*/  UMOV UR4, 0xffffffff ;  /* 0xffffffff00047882 */ /* 0x000fc60000000000 */
[----:B------:R-:W-:Y:S05]  /*14dd0*/  BRA.DIV UR4, `(.L_x_1577) ;  /* 0x0000009604847947 */ /* 0x000fea000b800000 */
[----:B0-----:R0:W0:Y:S04]  /*14de0*/  SHFL.IDX PT, R0, R20, 0x3, 0x181f ;  /* 0x00781f0014007f89 */ /* 0x00102800000e0000 */
[----:B------:R0:W0:Y:S02]  /*14df0*/  SHFL.IDX PT, R14, R3, 0x3, 0x181f ;  /* 0x00781f00030e7f89 */ /* 0x00002400000e0000 */
.L_x_1787:
        /* <DEDUP_REMOVED lines=17> */
[CC--:B------:R-:W-:Y:S02]  /*14f10*/  @!P3 LEA R4, P5, R207.reuse, R14.reuse, 0x1 ;  /* 0x0000000ecf04b211 */ /* 0x0c0fe400078a08ff */
[----:B------:R-:W-:Y:S02]  /*14f20*/  @!P2 LEA R6, P4, R10, R14, 0x1 ;  /* 0x0000000e0a06a211 */ /* 0x000fe400078808ff */
[----:B------:R-:W-:Y:S02]  /*14f30*/  @!P3 LEA.HI.X R5, R207, R0, R8, 0x1, P5 ;  /* 0x00000000cf05b211 */ /* 0x000fe400028f0c08 */
        /* <DEDUP_REMOVED lines=10> */
.L_x_1560:
[----:B------:R-:W-:Y:S05]  /*14fe0*/  BSYNC B0 ;  /* 0x0000000000007941 */ /* 0x000fea0003800000 */
.L_x_1546:
[----:B------:R-:W-:Y:S02]  /*14ff0*/  ULDC UR4, c[0x0][0xd3c] ;  /* 0x00034f0000047ab9 */ /* 0x000fe40000000800 */
[----:B------:R-:W-:-:S13]  /*15000*/  ISETP.GE.AND P0, PT, R51, UR4, PT ;  /* 0x0000000433007c0c */ /* 0x000fda000bf06270 */
[----:B------:R-:W-:Y:S05]  /*15010*/  @!P0 BRA `(.L_x_1578) ;  /* 0xfffffec800288947 */ /* 0x000fea000383ffff */
[----:B------:R-:W-:Y:S05]  /*15020*/  BRA `(.L_x_1422) ;  /* 0x0000007800f07947 */ /* 0x000fea0003800000 */
.L_x_1420:
[----:B------:R-:W-:-:S08]  /*15030*/  NOP ;  /* 0x0000000000007918 */ /* 0x000fd00000000000 */
[----:B--2---:R-:W0:-:S00]  /*15040*/  USETMAXREG.DEALLOC.CTAPOOL 0x28 ;  /* 0x00000028000079c8 */ /* 0x004e0000080e0500 */
        /* <DEDUP_REMOVED lines=16> */
.L_x_1579:
[----:B------:R-:W-:Y:S01]  /*15150*/  LOP3.LUT R7, R0, 0x1f, RZ, 0xc0, !PT ;  /* 0x0000001f00077812 */ /* 0x000fe200078ec0ff */
[----:B------:R-:W-:Y:S01]  /*15160*/  ULDC UR4, c[0x0][0xd3c] ;  /* 0x00034f0000047ab9 */ /* 0x000fe20000000800 */
[----:B------:R-:W-:Y:S01]  /*15170*/  MOV R9, RZ ;  /* 0x000000ff00097202 */ /* 0x000fe20000000f00 */
        /* <DEDUP_REMOVED lines=37> */
[----:B------:R-:W-:Y:S01]  /*153d0*/  IMAD.MOV.U32 R8, RZ, RZ, R3 ;  /* 0x000000ffff087224 */ /* 0x000fe200078e0003 */
[----:B------:R-:W-:Y:S01]  /*153e0*/  UMOV UR4, URZ ;  /* 0x0000003f00047c82 */ /* 0x000fe20008000000 */
[----:B------:R-:W-:-:S05]  /*153f0*/  ULDC UR5, c[0x0][0xd38] ;  /* 0x00034e0000057ab9 */ /* 0x000fca0000000800 */
.L_x_1583:
[----:B------:R-:W0:Y:S01]  /*15400*/  LDC R2, c[0x0][0xd3c] ;  /* 0x00034f00ff027b82 */ /* 0x000e220000000800 */
[----:B------:R-:W-:Y:S01]  /*15410*/  UIADD3 UR4, UR4, 0x1f, URZ ;  /* 0x0000001f04047890 */ /* 0x000fe2000fffe03f */
[----:B------:R-:W-:Y:S02]  /*15420*/  ULDC UR7, c[0x0][0xd3c] ;  /* 0x00034f0000077ab9 */ /* 0x000fe40000000800 */
[----:B------:R-:W-:-:S03]  /*15430*/  IMAD.U32 R19, RZ, RZ, UR7 ;  /* 0x00000007ff137e24 */ /* 0x000fc6000f8e00ff */
[----:B0-----:R-:W-:-:S13]  /*15440*/  ISETP.LE.AND P6, PT, R2, UR4, PT ;  /* 0x0000000402007c0c */ /* 0x001fda000bfc3270 */
[----:B------:R-:W-:Y:S05]  /*15450*/  @P6 BRA `(.L_x_1582) ;  /* 0x0000000400ac6947 */ /* 0x000fea0003800000 */
[----:B------:R-:W-:Y:S01]  /*15460*/  IADD3 R9, R7, UR4, RZ ;  /* 0x0000000407097c10 */ /* 0x000fe2000fffe0ff */
        /* <DEDUP_REMOVED lines=30> */
.L_x_1581:
[----:B------:R-:W-:Y:S01]  /*15650*/  IADD3 R11, -R3, R8, RZ ;  /* 0x00000008030b7210 */ /* 0x000fe20007ffe1ff */
[----:B------:R-:W-:-:S04]  /*15660*/  IMAD.MOV.U32 R16, RZ, RZ, RZ ;  /* 0x000000ffff107224 */ /* 0x000fc800078e00ff */
        /* <DEDUP_REMOVED lines=16> */
.L_x_1584:
        /* <DEDUP_REMOVED lines=11> */
[----:B------:R-:W-:Y:S01]  /*15820*/  IMAD.MOV.U32 R3, RZ, RZ, R10 ;  /* 0x000000ffff037224 */ /* 0x000fe200078e000a */
[----:B------:R-:W-:Y:S01]  /*15830*/  MOV R10, R12 ;  /* 0x0000000c000a7202 */ /* 0x000fe20000000f00 */
[----:B------:R-:W-:Y:S02]  /*15840*/  VIADD R19, R19, UR4 ;  /* 0x0000000413137c36 */ /* 0x000fe40008000000 */
[----:B------:R-:W-:-:S04]  /*15850*/  IMAD.HI.U32 R2, R2, R3, RZ ;  /* 0x0000000302027227 */ /* 0x000fc800078e00ff */
[----:B------:R-:W-:Y:S01]  /*15860*/  IMAD R3, R2, R10, R3 ;  /* 0x0000000a02037224 */ /* 0x000fe200078e0203 */
[----:B0-----:R-:W0:Y:S04]  /*15870*/  MUFU.RCP R8, R8 ;  /* 0x0000000800087308 */ /* 0x001e280000001000 */
[----:B------:R-:W-:-:S13]  /*15880*/  ISETP.GT.U32.AND P1, PT, R4, R3, PT ;  /* 0x000000030400720c */ /* 0x000fda0003f24070 */
[----:B------:R-:W-:Y:S02]  /*15890*/  @!P1 IMAD.IADD R3, R3, 0x1, -R4 ;  /* 0x0000000103039824 */ /* 0x000fe400078e0a04 */
[----:B0-----:R-:W-:Y:S02]  /*158a0*/  VIADD R10, R8, 0xffffffe ;  /* 0x0ffffffe080a7836 */ /* 0x001fe40000000000 */
[----:B------:R-:W-:Y:S01]  /*158b0*/  @!P1 VIADD R2, R2, 0x1 ;  /* 0x0000000102029836 */ /* 0x000fe20000000000 */
[----:B------:R-:W-:Y:S02]  /*158c0*/  ISETP.GE.U32.AND P0, PT, R3, R4, PT ;  /* 0x000000040300720c */ /* 0x000fe40003f06070 */
[----:B------:R0:W1:Y:S01]  /*158d0*/  F2I.FTZ.U32.TRUNC.NTZ R3, R10 ;  /* 0x0000000a00037305 */ /* 0x000062000021f000 */
[----:B------:R-:W-:Y:S02]  /*158e0*/  LOP3.LUT R4, R17, R6, RZ, 0x3c, !PT ;  /* 0x0000000611047212 */ /* 0x000fe400078e3cff */
[----:B------:R-:W-:-:S02]  /*158f0*/  ISETP.NE.AND P1, PT, R6, RZ, PT ;  /* 0x000000ff0600720c */ /* 0x000fc40003f25270 */
[----:B------:R-:W-:Y:S02]  /*15900*/  ISETP.GE.AND P2, PT, R4, RZ, PT ;  /* 0x000000ff0400720c */ /* 0x000fe40003f46270 */
[----:B0-----:R-:W-:-:S04]  /*15910*/  IABS R10, R9 ;  /* 0x00000009000a7213 */ /* 0x001fc80000000000 */
[----:B------:R-:W-:Y:S02]  /*15920*/  @P0 VIADD R2, R2, 0x1 ;  /* 0x0000000102020836 */ /* 0x000fe40000000000 */
[----:B------:R-:W-:Y:S02]  /*15930*/  IMAD.MOV R10, RZ, RZ, -R10 ;  /* 0x000000ffff0a7224 */ /* 0x000fe400078e0a0a */
[----:B------:R-:W-:Y:S02]  /*15940*/  IMAD.MOV.U32 R8, RZ, RZ, R2 ;  /* 0x000000ffff087224 */ /* 0x000fe400078e0002 */
[----:B-1----:R-:W-:Y:S02]  /*15950*/  IMAD.MOV R2, RZ, RZ, -R3 ;  /* 0x000000ffff027224 */ /* 0x002fe400078e0a03 */
[----:B------:R-:W-:Y:S01]  /*15960*/  @!P2 IMAD.MOV R8, RZ, RZ, -R8 ;  /* 0x000000ffff08a224 */ /* 0x000fe200078e0a08 */
[----:B------:R-:W-:Y:S01]  /*15970*/  @!P1 LOP3.LUT R8, RZ, R6, RZ, 0x33, !PT ;  /* 0x00000006ff089212 */ /* 0x000fe200078e33ff */
[----:B------:R-:W-:Y:S01]  /*15980*/  IMAD R11, R2, R5, RZ ;  /* 0x00000005020b7224 */ /* 0x000fe200078e02ff */
[----:B------:R-:W-:-:S02]  /*15990*/  MOV R2, RZ ;  /* 0x000000ff00027202 */ /* 0x000fc40000000f00 */
[-C--:B------:R-:W-:Y:S01]  /*159a0*/  IABS R4, R8.reuse ;  /* 0x0000000800047213 */ /* 0x080fe20000000000 */
[----:B------:R-:W-:Y:S02]  /*159b0*/  IMAD R6, R6, R8, RZ ;  /* 0x0000000806067224 */ /* 0x000fe400078e02ff */
[----:B------:R-:W-:-:S03]  /*159c0*/  IMAD.HI.U32 R2, R3, R11, R2 ;  /* 0x0000000b03027227 */ /* 0x000fc600078e0002 */
[----:B------:R-:W-:Y:S01]  /*159d0*/  IADD3 R17, R17, -R6, RZ ;  /* 0x8000000611117210 */ /* 0x000fe20007ffe0ff */
[----:B------:R-:W-:Y:S02]  /*159e0*/  IMAD.MOV.U32 R3, RZ, RZ, R4 ;  /* 0x000000ffff037224 */ /* 0x000fe400078e0004 */
[----:B------:R-:W-:Y:S02]  /*159f0*/  IMAD.MOV.U32 R4, RZ, RZ, R10 ;  /* 0x000000ffff047224 */ /* 0x000fe400078e000a */
[----:B------:R-:W-:-:S04]  /*15a00*/  IMAD.HI.U32 R2, R2, R3, RZ ;  /* 0x0000000302027227 */ /* 0x000fc800078e00ff */
[----:B------:R-:W-:Y:S01]  /*15a10*/  IMAD R4, R2, R4, R3 ;  /* 0x0000000402047224 */ /* 0x000fe200078e0203 */
[----:B------:R-:W-:-:S04]  /*15a20*/  LOP3.LUT R3, R8, R9, RZ, 0x3c, !PT ;  /* 0x0000000908037212 */ /* 0x000fc800078e3cff */
[----:B------:R-:W-:Y:S02]  /*15a30*/  ISETP.GT.U32.AND P1, PT, R5, R4, PT ;  /* 0x000000040500720c */ /* 0x000fe40003f24070 */
        /* <DEDUP_REMOVED lines=13> */
.L_x_1582:
[----:B------:R-:W-:Y:S02]  /*15b10*/  IMAD.MOV.U32 R17, RZ, RZ, RZ ;  /* 0x000000ffff117224 */ /* 0x000fe400078e00ff */
[----:B------:R-:W-:Y:S02]  /*15b20*/  IMAD.U32 R16, RZ, RZ, UR6 ;  /* 0x00000006ff107e24 */ /* 0x000fe4000f8e00ff */
[----:B------:R-:W-:-:S07]  /*15b30*/  IMAD.MOV.U32 R18, RZ, RZ, RZ ;  /* 0x000000ffff127224 */ /* 0x000fce00078e00ff */
.L_x_1585:
[----:B------:R-:W-:-:S13]  /*15b40*/  ISETP.NE.AND P0, PT, R7, RZ, PT ;  /* 0x000000ff0700720c */ /* 0x000fda0003f05270 */
[----:B------:R-:W0:Y:S01]  /*15b50*/  @!P0 S2R R3, SR_CgaCtaId ;  /* 0x0000000000038919 */ /* 0x000e220000008800 */
[----:B------:R-:W-:-:S04]  /*15b60*/  @!P0 MOV R2, 0x400 ;  /* 0x0000040000028802 */ /* 0x000fc80000000f00 */
[----:B0-----:R-:W-:-:S05]  /*15b70*/  @!P0 LEA R2, R3, R2, 0x18 ;  /* 0x0000000203028211 */ /* 0x001fca00078ec0ff */
[----:B------:R2:W-:Y:S01]  /*15b80*/  @!P0 STS.128 [R2+0x324d0], R16 ;  /* 0x0324d01002008388 */ /* 0x0005e20000000c00 */
[----:B------:R-:W-:Y:S06]  /*15b90*/  BAR.ARV 0x5, 0x180 ;  /* 0x0146000000007b1d */ /* 0x000fec0000002000 */
.L_x_1580:
[----:B------:R3:W-:Y:S01]  /*15ba0*/  STL [R1+0x40], RZ ;  /* 0x000040ff01007387 */ /* 0x0007e20000100800 */
[----:B------:R-:W-:Y:S01]  /*15bb0*/  ULDC UR4, c[0x0][0xd3c] ;  /* 0x00034f0000047ab9 */ /* 0x000fe20000000800 */
[----:B------:R-:W-:Y:S01]  /*15bc0*/  IMAD.MOV.U32 R26, RZ, RZ, 0x1 ;  /* 0x00000001ff1a7424 */ /* 0x000fe200078e00ff */
[----:B-1----:R-:W-:Y:S01]  /*15bd0*/  ISETP.GE.AND P0, PT, R19, UR4, PT ;  /* 0x0000000413007c0c */ /* 0x002fe2000bf06270 */
[----:B------:R-:W-:-:S12]  /*15be0*/  IMAD.MOV.U32 R24, RZ, RZ, RZ ;  /* 0x000000ffff187224 */ /* 0x000fd800078e00ff */
[----:B---3--:R-:W-:Y:S05]  /*15bf0*/  @P0 BRA `(.L_x_1586) ;  /* 0x0000006c00200947 */ /* 0x008fea0003800000 */
[----:B------:R-:W3:Y:S01]  /*15c00*/  LDL R5, [R1+0x8] ;  /* 0x0000080001057983 */ /* 0x000ee20000100800 */
[C---:B--2---:R-:W-:Y:S01]  /*15c10*/  IMAD.SHL.U32 R2, R0.reuse, 0x8, RZ ;  /* 0x0000000800027824 */ /* 0x044fe200078e00ff */
[----:B------:R-:W-:Y:S01]  /*15c20*/  LOP3.LUT R6, R0, 0x7f, RZ, 0xc0, !PT ;  /* 0x0000007f00067812 */ /* 0x000fe200078ec0ff */
[----:B------:R-:W1:Y:S01]  /*15c30*/  S2UR UR5, SR_CgaCtaId ;  /* 0x00000000000579c3 */ /* 0x000e620000008800 */
[----:B------:R-:W-:Y:S01]  /*15c40*/  UMOV UR4, 0x400 ;  /* 0x0000040000047882 */ /* 0x000fe20000000000 */
[----:B------:R-:W-:Y:S01]  /*15c50*/  BSSY B8, `(.L_x_1586) ;  /* 0x00006c2000087945 */ /* 0x000fe20003800000 */
[----:B0-----:R-:W-:Y:S01]  /*15c60*/  LOP3.LUT R3, R2, 0x1f8, RZ, 0xc0, !PT ;  /* 0x000001f802037812 */ /* 0x001fe200078ec0ff */
[----:B------:R-:W-:Y:S01]  /*15c70*/  IMAD.MOV.U32 R27, RZ, RZ, 0x1 ;  /* 0x00000001ff1b7424 */ /* 0x000fe200078e00ff */
[----:B------:R-:W-:Y:S01]  /*15c80*/  SHF.L.U32 R31, R6, 0x3, RZ ;  /* 0x00000003061f7819 */ /* 0x000fe200000006ff */
[----:B------:R-:W-:Y:S01]  /*15c90*/  IMAD.MOV.U32 R23, RZ, RZ, RZ ;  /* 0x000000ffff177224 */ /* 0x000fe200078e00ff */
[----:B------:R-:W-:Y:S01]  /*15ca0*/  LOP3.LUT R4, R3, 0x38, R0, 0x78, !PT ;  /* 0x0000003803047812 */ /* 0x000fe200078e7800 */
[----:B------:R-:W-:Y:S01]  /*15cb0*/  IMAD.SHL.U32 R0, R0, 0x10, RZ ;  /* 0x0000001000007824 */ /* 0x000fe200078e00ff */
[----:B------:R-:W-:Y:S01]  /*15cc0*/  SHF.R.U32.HI R3, RZ, 0x3, R6 ;  /* 0x00000003ff037819 */ /* 0x000fe20000011606 */
[----:B------:R-:W-:Y:S01]  /*15cd0*/  IMAD.MOV.U32 R24, RZ, RZ, RZ ;  /* 0x000000ffff187224 */ /* 0x000fe200078e00ff */
[----:B------:R-:W-:Y:S01]  /*15ce0*/  LOP3.LUT R31, R4, 0x200, R31, 0xf8, !PT ;  /* 0x00000200041f7812 */ /* 0x000fe200078ef81f */
[----:B------:R-:W-:Y:S01]  /*15cf0*/  IMAD.MOV.U32 R26, RZ, RZ, 0x1 ;  /* 0x00000001ff1a7424 */ /* 0x000fe200078e00ff */
[----:B------:R-:W-:Y:S01]  /*15d00*/  LOP3.LUT R2, R2, 0x38, RZ, 0xc0, !PT ;  /* 0x0000003802027812 */ /* 0x000fe200078ec0ff */
[----:B------:R-:W-:Y:S01]  /*15d10*/  ULDC.64 UR38, c[0x0][0x198] ;  /* 0x0000660000267ab9 */ /* 0x000fe20000000a00 */
[----:B------:R-:W-:Y:S01]  /*15d20*/  LOP3.LUT R0, R3, 0x70, R0, 0xf8, !PT ;  /* 0x0000007003007812 */ /* 0x000fe200078ef800 */
[----:B------:R-:W-:Y:S01]  /*15d30*/  ULDC UR36, c[0x0][0xc] ;  /* 0x0000030000247ab9 */ /* 0x000fe20000000800 */
[----:B------:R-:W-:-:S02]  /*15d40*/  LOP3.LUT R3, R2, 0x80, RZ, 0xfc, !PT ;  /* 0x0000008002037812 */ /* 0x000fc400078efcff */
[----:B------:R-:W-:Y:S01]  /*15d50*/  LOP3.LUT R0, R2, 0xc0, RZ, 0xfc, !PT ;  /* 0x000000c002007812 */ /* 0x000fe200078efcff */
[----:B-1----:R-:W-:-:S06]  /*15d60*/  ULEA UR4, UR5, UR4, 0x18 ;  /* 0x0000000405047291 */ /* 0x002fcc000f8ec03f */
[----:B------:R-:W-:-:S04]  /*15d70*/  IMAD.U32 R22, RZ, RZ, UR4 ;  /* 0x00000004ff167e24 */ /* 0x000fc8000f8e00ff */
[----:B------:R-:W-:Y:S01]  /*15d80*/  IMAD R25, R31, 0x2, R22 ;  /* 0x000000021f197824 */ /* 0x000fe200078e0216 */
[----:B---3--:R-:W-:-:S05]  /*15d90*/  LOP3.LUT R4, R5, 0x2, RZ, 0xfc, !PT ;  /* 0x0000000205047812 */ /* 0x008fca00078efcff */
[----:B------:R0:W-:Y:S04]  /*15da0*/  STL [R1+0x60], R4 ;  /* 0x0000600401007387 */ /* 0x0001e80000100800 */
[----:B------:R1:W-:Y:S01]  /*15db0*/  STL [R1+0x40], RZ ;  /* 0x000040ff01007387 */ /* 0x0003e20000100800 */
[----:B0-----:R-:W-:-:S07]  /*15dc0*/  LOP3.LUT R4, R2, 0x40, RZ, 0xfc, !PT ;  /* 0x0000004002047812 */ /* 0x001fce00078efcff */
.L_x_1693:
[----:B0-----:R-:W0:Y:S02]  /*15dd0*/  LDC.64 R2, c[0x0][0xd88] ;  /* 0x00036200ff027b82 */ /* 0x001e240000000a00 */
[----:B0-----:R-:W-:-:S05]  /*15de0*/  IMAD.WIDE R2, R19, 0x4, R2 ;  /* 0x0000000413027825 */ /* 0x001fca00078e0202 */
[----:B--2---:R-:W2:Y:S01]  /*15df0*/  LDG.E R35, desc[UR60][R2.64] ;  /* 0x0000003c02237981 */ /* 0x004ea2000c1e1900 */
[----:B------:R-:W-:Y:S05]  /*15e00*/  YIELD ;  /* 0x0000000000007946 */ /* 0x000fea0003800000 */
[----:B------:R-:W-:Y:S01]  /*15e10*/  ULDC.64 UR4, c[0x0][0xb20] ;  /* 0x0002c80000047ab9 */ /* 0x000fe20000000a00 */
[----:B------:R-:W-:Y:S01]  /*15e20*/  ULDC.64 UR8, c[0x0][0xb10] ;  /* 0x0002c40000087ab9 */ /* 0x000fe20000000a00 */
[----:B------:R-:W-:Y:S01]  /*15e30*/  ISETP.NE.U32.AND P0, PT, RZ, UR4, PT ;  /* 0x00000004ff007c0c */ /* 0x000fe2000bf05070 */
[----:B------:R-:W-:Y:S01]  /*15e40*/  IMAD.MOV.U32 R33, RZ, RZ, RZ ;  /* 0x000000ffff217224 */ /* 0x000fe200078e00ff */
[----:B------:R-:W-:-:S02]  /*15e50*/  ULDC.64 UR6, c[0x0][0xb08] ;  /* 0x0002c20000067ab9 */ /* 0x000fc40000000a00 */
[----:B------:R-:W-:Y:S02]  /*15e60*/  ISETP.NE.AND.EX P0, PT, RZ, UR5, PT, P0 ;  /* 0x00000005ff007c0c */ /* 0x000fe4000bf05300 */
[----:B------:R-:W-:-:S04]  /*15e70*/  ISETP.NE.U32.AND P2, PT, RZ, UR6, PT ;  /* 0x00000006ff007c0c */ /* 0x000fc8000bf45070 */
[----:B------:R-:W-:Y:S01]  /*15e80*/  ISETP.NE.AND.EX P2, PT, RZ, UR7, PT, P2 ;  /* 0x00000007ff007c0c */ /* 0x000fe2000bf45320 */
[----:B------:R-:W-:Y:S01]  /*15e90*/  IMAD.MOV.U32 R36, RZ, RZ, RZ ;  /* 0x000000ffff247224 */ /* 0x000fe200078e00ff */
[----:B--2---:R-:W-:-:S05]  /*15ea0*/  SHF.R.S32.HI R0, RZ, 0x1f, R35 ;  /* 0x0000001fff007819 */ /* 0x004fca0000011423 */
[C---:B------:R-:W-:Y:S02]  /*15eb0*/  @P0 LEA R2, P1, R35.reuse, UR4, 0x2 ;  /* 0x0000000423020c11 */ /* 0x040fe4000f8210ff */
[C---:B------:R-:W-:Y:S01]  /*15ec0*/  SHF.L.U32 R29, R35.reuse, 0x2, RZ ;  /* 0x00000002231d7819 */ /* 0x040fe200000006ff */
[----:B------:R0:W-:Y:S01]  /*15ed0*/  STL [R1+0x1c], R0 ;  /* 0x00001c0001007387 */ /* 0x0001e20000100800 */
[C-C-:B------:R-:W-:Y:S01]  /*15ee0*/  @P0 LEA.HI.X R3, R35.reuse, UR5, R0.reuse, 0x2, P1 ;  /* 0x0000000523030c11 */ /* 0x140fe200088f1400 */
[----:B------:R-:W-:Y:S01]  /*15ef0*/  ULDC.64 UR4, c[0x0][0xaf8] ;  /* 0x0002be0000047ab9 */ /* 0x000fe20000000a00 */
[----:B------:R-:W-:Y:S02]  /*15f00*/  ISETP.NE.U32.AND P1, PT, RZ, UR8, PT ;  /* 0x00000008ff007c0c */ /* 0x000fe4000bf25070 */
[----:B------:R-:W-:Y:S01]  /*15f10*/  SHF.L.U64.HI R30, R35, 0x2, R0 ;  /* 0x00000002231e7819 */ /* 0x000fe20000010200 */
[----:B------:R2:W5:Y:S01]  /*15f20*/  @P0 LDG.E R33, desc[UR60][R2.64] ;  /* 0x0000003c02210981 */ /* 0x000562000c1e1900 */
[----:B------:R-:W-:-:S02]  /*15f30*/  ISETP.NE.AND.EX P1, PT, RZ, UR9, PT, P1 ;  /* 0x00000009ff007c0c */ /* 0x000fc4000bf25310 */
[----:B------:R-:W-:Y:S01]  /*15f40*/  ISETP.NE.U32.AND P0, PT, RZ, UR4, PT ;  /* 0x00000004ff007c0c */ /* 0x000fe2000bf05070 */
[----:B0-----:R-:W-:Y:S01]  /*15f50*/  IMAD.MOV.U32 R0, RZ, RZ, RZ ;  /* 0x000000ffff007224 */ /* 0x001fe200078e00ff */
[C---:B---3--:R-:W-:Y:S02]  /*15f60*/  IADD3 R4, P4, R29.reuse, UR6, RZ ;  /* 0x000000061d047c10 */ /* 0x048fe4000ff9e0ff */
[----:B------:R-:W-:Y:S02]  /*15f70*/  ISETP.NE.AND.EX P0, PT, RZ, UR5, PT, P0 ;  /* 0x00000005ff007c0c */ /* 0x000fe4000bf05300 */
[C---:B------:R-:W-:Y:S02]  /*15f80*/  IADD3.X R5, R30.reuse, UR7, RZ, P4, !PT ;  /* 0x000000071e057c10 */ /* 0x040fe4000a7fe4ff */
[----:B--2---:R-:W-:Y:S01]  /*15f90*/  IADD3 R2, P3, R29, UR4, RZ ;  /* 0x000000041d027c10 */ /* 0x004fe2000ff7e0ff */
[----:B------:R-:W-:Y:S02]  /*15fa0*/  ULDC UR4, c[0x0][0x288] ;  /* 0x0000a20000047ab9 */ /* 0x000fe40000000800 */
[----:B------:R-:W5:Y:S01]  /*15fb0*/  @P2 LDG.E R0, desc[UR60][R4.64] ;  /* 0x0000003c04002981 */ /* 0x000f62000c1e1900 */
[----:B------:R-:W-:-:S02]  /*15fc0*/  IADD3.X R3, R30, UR5, RZ, P3, !PT ;  /* 0x000000051e037c10 */ /* 0x000fc40009ffe4ff */
[----:B------:R-:W-:Y:S01]  /*15fd0*/  @P1 IADD3 R6, P3, R29, UR8, RZ ;  /* 0x000000081d061c10 */ /* 0x000fe2000ff7e0ff */
[----:B------:R-:W-:Y:S01]  /*15fe0*/  IMAD.U32 R8, RZ, RZ, UR4 ;  /* 0x00000004ff087e24 */ /* 0x000fe2000f8e00ff */
[----:B------:R-:W-:Y:S01]  /*15ff0*/  ULDC.64 UR4, c[0x0][0x418] ;  /* 0x0001060000047ab9 */ /* 0x000fe20000000a00 */
[----:B------:R-:W5:Y:S01]  /*16000*/  @P0 LDG.E R36, desc[UR60][R2.64] ;  /* 0x0000003c02240981 */ /* 0x000f62000c1e1900 */
        /* <DEDUP_REMOVED lines=12> */
[----:B------:R-:W-:Y:S06]  /*160d0*/  @P1 BRA `(.L_x_1587) ;  /* 0x0000000000141947 */ /* 0x000fec0003800000 */
[----:B------:R-:W-:Y:S05]  /*160e0*/  @!P0 BRA `(.L_x_1587) ;  /* 0x0000000000108947 */ /* 0x000fea0003800000 */
[----:B------:R-:W2:Y:S04]  /*160f0*/  LDG.E R7, desc[UR60][R2.64] ;  /* 0x0000003c02077981 */ /* 0x000ea8000c1e1900 */
[----:B------:R-:W2:Y:S02]  /*16100*/  LDG.E R10, desc[UR60][R2.64+0x4] ;  /* 0x0000043c020a7981 */ /* 0x000ea4000c1e1900 */
[----:B--2---:R-:W-:-:S05]  /*16110*/  IMAD.IADD R2, R10, 0x1, -R7 ;  /* 0x000000010a027824 */ /* 0x004fca00078e0a07 */
[----:B------:R0:W-:Y:S02]  /*16120*/  STL [R1+0x14], R2 ;  /* 0x0000140201007387 */ /* 0x0001e40000100800 */
.L_x_1587:
[----:B------:R-:W-:Y:S01]  /*16130*/  ULDC.64 UR4, c[0x0][0xb18] ;  /* 0x0002c60000047ab9 */ /* 0x000fe20000000a00 */
[C---:B------:R-:W-:Y:S01]  /*16140*/  LOP3.LUT R7, R18.reuse, 0xff000000, RZ, 0xc0, !PT ;  /* 0xff00000012077812 */ /* 0x040fe200078ec0ff */
[----:B------:R-:W-:Y:S01]  /*16150*/  IMAD.MOV.U32 R28, RZ, RZ, R35 ;  /* 0x000000ffff1c7224 */ /* 0x000fe200078e0023 */
[----:B------:R-:W-:Y:S02]  /*16160*/  ISETP.NE.U32.AND P0, PT, RZ, UR4, PT ;  /* 0x00000004ff007c0c */ /* 0x000fe4000bf05070 */
[----:B------:R-:W-:Y:S02]  /*16170*/  SHF.R.U32.HI R7, RZ, 0x8, R7 ;  /* 0x00000008ff077819 */ /* 0x000fe40000011607 */
[----:B------:R-:W-:Y:S02]  /*16180*/  ISETP.NE.AND.EX P0, PT, RZ, UR5, PT, P0 ;  /* 0x00000005ff007c0c */ /* 0x000fe4000bf05300 */
[C---:B0-----:R-:W-:Y:S02]  /*16190*/  LOP3.LUT R2, R18.reuse, 0xff0000, RZ, 0xc0, !PT ;  /* 0x00ff000012027812 */ /* 0x041fe400078ec0ff */
[----:B------:R-:W-:-:S02]  /*161a0*/  LOP3.LUT R18, R18, 0xffff, RZ, 0xc0, !PT ;  /* 0x0000ffff12127812 */ /* 0x000fc400078ec0ff */
[----:B------:R-:W-:-:S07]  /*161b0*/  LEA.HI R7, R2, R7, RZ, 0x10 ;  /* 0x0000000702077211 */ /* 0x000fce00078f80ff */
[----:B------:R-:W-:Y:S05]  /*161c0*/  @!P0 BRA `(.L_x_1588) ;  /* 0x0000000000108947 */ /* 0x000fea0003800000 */
[----:B------:R-:W-:-:S04]  /*161d0*/  IADD3 R2, P0, R29, UR4, RZ ;  /* 0x000000041d027c10 */ /* 0x000fc8000ff1e0ff */
[----:B------:R-:W-:-:S05]  /*161e0*/  IADD3.X R3, R30, UR5, RZ, P0, !PT ;  /* 0x000000051e037c10 */ /* 0x000fca00087fe4ff */
[----:B------:R0:W5:Y:S01]  /*161f0*/  LDG.E R8, desc[UR60][R2.64] ;  /* 0x0000003c02087981 */ /* 0x000162000c1e1900 */
[----:B------:R-:W-:Y:S05]  /*16200*/  BRA `(.L_x_1589) ;  /* 0x0000000000247947 */ /* 0x000fea0003800000 */
.L_x_1588:
        /* <DEDUP_REMOVED lines=9> */
.L_x_1589:
[----:B0-----:R-:W2:Y:S04]  /*162a0*/  @P2 LDG.E R2, desc[UR60][R4.64] ;  /* 0x0000003c04022981 */ /* 0x001ea8000c1e1900 */
[----:B------:R0:W2:Y:S01]  /*162b0*/  @P2 LDG.E R4, desc[UR60][R4.64+0x4] ;  /* 0x0000043c04042981 */ /* 0x0000a2000c1e1900 */
[----:B-----5:R-:W-:Y:S01]  /*162c0*/  IMAD.IADD R8, R8, 0x1, -R33 ;  /* 0x0000000108087824 */ /* 0x020fe200078e0a21 */
[----:B------:R-:W-:Y:S01]  /*162d0*/  BSSY B0, `(.L_x_1590) ;  /* 0x000002a000007945 */ /* 0x000fe20003800000 */
[----:B------:R-:W-:Y:S02]  /*162e0*/  LOP3.LUT R32, R7, 0xff, RZ, 0xc0, !PT ;  /* 0x000000ff07207812 */ /* 0x000fe400078ec0ff */
[----:B0-----:R-:W-:Y:S02]  /*162f0*/  SHF.R.U32.HI R5, RZ, 0x10, R7 ;  /* 0x00000010ff057819 */ /* 0x001fe40000011607 */
[----:B--2---:R-:W-:-:S05]  /*16300*/  @P2 IADD3 R6, -R2, R4, RZ ;  /* 0x0000000402062210 */ /* 0x004fca0007ffe1ff */
        /* <DEDUP_REMOVED lines=17> */
[----:B------:R0:W2:Y:S02]  /*16420*/  F2I.FTZ.U32.TRUNC.NTZ R3, R2 ;  /* 0x0000000200037305 */ /* 0x0000a4000021f000 */
[----:B0-----:R-:W-:-:S04]  /*16430*/  LOP3.LUT R2, R9, R7, RZ, 0x3c, !PT ;  /* 0x0000000709027212 */ /* 0x001fc800078e3cff */
[----:B------:R-:W-:Y:S01]  /*16440*/  ISETP.GE.AND P4, PT, R2, RZ, PT ;  /* 0x000000ff0200720c */ /* 0x000fe20003f86270 */
[----:B--2---:R-:W-:-:S04]  /*16450*/  IMAD.MOV R2, RZ, RZ, -R3 ;  /* 0x000000ffff027224 */ /* 0x004fc800078e0a03 */
        /* <DEDUP_REMOVED lines=9> */
[-C--:B------:R-:W-:Y:S01]  /*164f0*/  @!P3 IADD3 R2, R2, -R10.reuse, RZ ;  /* 0x8000000a0202b210 */ /* 0x080fe20007ffe0ff */
[----:B------:R-:W-:Y:S01]  /*16500*/  @!P3 VIADD R11, R11, 0x1 ;  /* 0x000000010b0bb836 */ /* 0x000fe20000000000 */
[----:B------:R-:W-:Y:S02]  /*16510*/  ISETP.NE.AND P3, PT, R7, RZ, PT ;  /* 0x000000ff0700720c */ /* 0x000fe40003f65270 */
[----:B------:R-:W-:-:S13]  /*16520*/  ISETP.GE.U32.AND P0, PT, R2, R10, PT ;  /* 0x0000000a0200720c */ /* 0x000fda0003f06070 */
[----:B------:R-:W-:-:S04]  /*16530*/  @P0 VIADD R11, R11, 0x1 ;  /* 0x000000010b0b0836 */ /* 0x000fc80000000000 */
[----:B------:R-:W-:-:S04]  /*16540*/  IMAD.MOV.U32 R3, RZ, RZ, R11 ;  /* 0x000000ffff037224 */ /* 0x000fc800078e000b */
[----:B------:R-:W-:Y:S01]  /*16550*/  @!P4 IMAD.MOV R3, RZ, RZ, -R3 ;  /* 0x000000ffff03c224 */ /* 0x000fe200078e0a03 */
[----:B------:R-:W-:-:S07]  /*16560*/  @!P3 LOP3.LUT R3, RZ, R7, RZ, 0x33, !PT ;  /* 0x00000007ff03b212 */ /* 0x000fce00078e33ff */
.L_x_1591:
[----:B------:R-:W-:Y:S05]  /*16570*/  BSYNC B0 ;  /* 0x0000000000007941 */ /* 0x000fea0003800000 */
.L_x_1590:
        /* <DEDUP_REMOVED lines=24> */
[----:B------:R0:W2:Y:S02]  /*16700*/  SHFL.IDX PT, R14, R7, RZ, 0x1f ;  /* 0x00001fff070e7589 */ /* 0x0000a400000e0000 */
.L_x_1790:
[----:B--2---:R-:W-:Y:S02]  /*16710*/  ISETP.NE.AND P0, PT, R14, RZ, PT ;  /* 0x000000ff0e00720c */ /* 0x004fe40003f05270 */
[----:B------:R-:W-:-:S11]  /*16720*/  PLOP3.LUT P6, PT, PT, PT, PT, 0x8, 0x0 ;  /* 0x000000000000781c */ /* 0x000fd60003fce170 */
[----:B------:R-:W-:Y:S05]  /*16730*/  @P0 BRA `(.L_x_1595) ;  /* 0x00000000000c0947 */ /* 0x000fea0003800000 */
[----:B------:R-:W-:-:S03]  /*16740*/  UMOV UR4, 0xffffffff ;  /* 0xffffffff00047882 */ /* 0x000fc60000000000 */
[----:B------:R-:W-:Y:S05]  /*16750*/  BRA.DIV UR4, `(.L_x_1596) ;  /* 0x0000007e04a07947 */ /* 0x000fea000b800000 */
[----:B------:R-:W-:-:S13]  /*16760*/  ELECT P6, URZ, PT ;  /* 0x00000000003f782f */ /* 0x000fda00038c0000 */
.L_x_1595:
[----:B0-----:R-:W2:Y:S01]  /*16770*/  LDL R7, [R1+0x40] ;  /* 0x0000400001077983 */ /* 0x001ea20000100800 */
[----:B------:R-:W-:Y:S01]  /*16780*/  BSSY B1, `(.L_x_1597) ;  /* 0x0000008000017945 */ /* 0x000fe20003800000 */
[----:B--2---:R-:W-:-:S05]  /*16790*/  VIADD R7, R7, 0x1 ;  /* 0x0000000107077836 */ /* 0x004fca0000000000 */
[----:B------:R-:W-:-:S04]  /*167a0*/  LEA.HI R8, R7, R7, RZ, 0x1 ;  /* 0x0000000707087211 */ /* 0x000fc800078f08ff */
[----:B------:R-:W-:-:S05]  /*167b0*/  LOP3.LUT R8, R8, 0xfffffffe, RZ, 0xc0, !PT ;  /* 0xfffffffe08087812 */ /* 0x000fca00078ec0ff */
[----:B------:R-:W-:-:S05]  /*167c0*/  IMAD.IADD R7, R7, 0x1, -R8 ;  /* 0x0000000107077824 */ /* 0x000fca00078e0a08 */
[----:B------:R-:W-:-:S04]  /*167d0*/  SHF.L.U32 R7, R7, 0x1f, RZ ;  /* 0x0000001f07077819 */ /* 0x000fc800000006ff */
[----:B------:R-:W0:Y:S02]  /*167e0*/  SYNCS.PHASECHK.TRANS64.TRYWAIT P0, [R22+URZ+0x32420], R7 ;  /* 0x03242007160075a7 */ /* 0x000e24000800017f */
[----:B0-----:R-:W-:Y:S05]  /*167f0*/  @!P0 BRA `(.L_x_1598) ;  /* 0x0000007c00988947 */ /* 0x001fea0003800000 */
.L_x_1793:
[----:B------:R-:W-:Y:S05]  /*16800*/  BSYNC B1 ;  /* 0x0000000000017941 */ /* 0x000fea0003800000 */
.L_x_1597:
[----:B------:R-:W-:Y:S04]  /*16810*/  BSSY B1, `(.L_x_1599) ;  /* 0x000007b000017945 */ /* 0x000fe80003800000 */
[----:B------:R-:W-:Y:S05]  /*16820*/  @!P6 BRA `(.L_x_1600) ;  /* 0x0000000400e4e947 */ /* 0x000fea0003800000 */
[----:B0-----:R-:W-:Y:S01]  /*16830*/  LEA R7, R23, R22, 0x3 ;  /* 0x0000001617077211 */ /* 0x001fe200078e18ff */
[----:B------:R-:W0:Y:S01]  /*16840*/  S2R R9, SR_TID.X ;  /* 0x0000000000097919 */ /* 0x000e220000002100 */
[----:B------:R-:W-:Y:S01]  /*16850*/  SHF.L.U32 R8, R27, 0x1f, RZ ;  /* 0x0000001f1b087819 */ /* 0x000fe200000006ff */
[----:B------:R-:W-:Y:S03]  /*16860*/  BSSY B2, `(.L_x_1601) ;  /* 0x0000005000027945 */ /* 0x000fe60003800000 */
[----:B------:R-:W2:Y:S01]  /*16870*/  SYNCS.PHASECHK.TRANS64.TRYWAIT P0, [R7+URZ+0x324a0], R8 ;  /* 0x0324a008070075a7 */ /* 0x000ea2000800017f */
[----:B0-----:R-:W-:-:S04]  /*16880*/  LOP3.LUT R9, R9, 0x7f, RZ, 0xc0, !PT ;  /* 0x0000007f09097812 */ /* 0x001fc800078ec0ff */
[----:B------:R-:W-:Y:S01]  /*16890*/  ISETP.NE.AND P2, PT, R9, RZ, PT ;  /* 0x000000ff0900720c */ /* 0x000fe20003f45270 */
[----:B--2---:R-:W-:-:S12]  /*168a0*/  @!P0 BRA `(.L_x_1602) ;  /* 0x0000007c00808947 */ /* 0x004fd80003800000 */
.L_x_1794:
[----:B------:R-:W-:Y:S05]  /*168b0*/  BSYNC B2 ;  /* 0x0000000000027941 */ /* 0x000fea0003800000 */
.L_x_1601:
[----:B------:R-:W-:Y:S04]  /*168c0*/  BSSY B2, `(.L_x_1603) ;  /* 0x0000009000027945 */ /* 0x000fe80003800000 */
[----:B------:R-:W-:Y:S05]  /*168d0*/  @P2 BRA `(.L_x_1604) ;  /* 0x00000000001c2947 */ /* 0x000fea0003800000 */
[----:B------:R-:W2:Y:S01]  /*168e0*/  S2R R10, SR_TID.X ;  /* 0x00000000000a7919 */ /* 0x000ea20000002100 */
[----:B------:R-:W-:-:S04]  /*168f0*/  IMAD.MOV.U32 R9, RZ, RZ, 0x3000 ;  /* 0x00003000ff097424 */ /* 0x000fc800078e00ff */
[----:B------:R3:W-:Y:S01]  /*16900*/  SYNCS.ARRIVE.TRANS64 RZ, [R7+URZ+0x32490], R9 ;  /* 0x0324900907ff79a7 */ /* 0x0007e2000800003f */
[----:B--2---:R-:W-:-:S04]  /*16910*/  LOP3.LUT R10, R10, 0x1f, RZ, 0xc0, !PT ;  /* 0x0000001f0a0a7812 */ /* 0x004fc800078ec0ff */
[----:B------:R-:W-:-:S13]  /*16920*/  ISETP.NE.AND P0, PT, R10, RZ, PT ;  /* 0x000000ff0a00720c */ /* 0x000fda0003f05270 */
[----:B---3--:R-:W-:Y:S05]  /*16930*/  @!P0 BRA `(.L_x_1604) ;  /* 0x0000000000048947 */ /* 0x008fea0003800000 */
[----:B------:R-:W-:Y:S01]  /*16940*/  BPT.TRAP 0x1 ;  /* 0x000000040000795c */ /* 0x000fe20000300000 */
.L_x_1604:
[----:B------:R-:W-:Y:S05]  /*16950*/  BSYNC B2 ;  /* 0x0000000000027941 */ /* 0x000fea0003800000 */
.L_x_1603:
        /* <DEDUP_REMOVED lines=12> */
.L_x_1605:
        /* <DEDUP_REMOVED lines=9> */
[----:B--2---:R-:W-:Y:S05]  /*16ab0*/  @P0 BRA.U.ANY `(.L_x_1605) ;  /* 0xfffffffd00d80947 */ /* 0x004fea000393ffff */
[----:B------:R-:W2:Y:S01]  /*16ac0*/  SYNCS.PHASECHK.TRANS64.TRYWAIT P0, [R7+URZ+0x324c0], R8 ;  /* 0x0324c008070075a7 */ /* 0x000ea2000800017f */
[----:B------:R-:W-:Y:S04]  /*16ad0*/  BSSY B2, `(.L_x_1606) ;  /* 0x0000002000027945 */ /* 0x000fe80003800000 */
[----:B--2---:R-:W-:Y:S05]  /*16ae0*/  @!P0 BRA `(.L_x_1607) ;  /* 0x0000007c00048947 */ /* 0x004fea0003800000 */
.L_x_1795:
[----:B------:R-:W-:Y:S05]  /*16af0*/  BSYNC B2 ;  /* 0x0000000000027941 */ /* 0x000fea0003800000 */
.L_x_1606:
[----:B------:R-:W-:Y:S01]  /*16b00*/  BSSY B2, `(.L_x_1608) ;  /* 0x000000b000027945 */ /* 0x000fe20003800000 */
[----:B------:R-:W-:Y:S02]  /*16b10*/  IMAD.MOV.U32 R12, RZ, RZ, 0x0 ;  /* 0x00000000ff0c7424 */ /* 0x000fe400078e00ff */
[----:B------:R-:W-:Y:S01]  /*16b20*/  IMAD.MOV.U32 R13, RZ, RZ, 0x12f00000 ;  /* 0x12f00000ff0d7424 */ /* 0x000fe200078e00ff */
[----:B------:R-:W-:Y:S06]  /*16b30*/  @P2 BRA `(.L_x_1609) ;  /* 0x00000000001c2947 */ /* 0x000fec0003800000 */
[----:B------:R-:W3:Y:S01]  /*16b40*/  S2R R10, SR_TID.X ;  /* 0x00000000000a7919 */ /* 0x000ee20000002100 */
[----:B0-2---:R-:W-:-:S04]  /*16b50*/  IMAD.MOV.U32 R8, RZ, RZ, 0xc000 ;  /* 0x0000c000ff087424 */ /* 0x005fc800078e00ff */
[----:B------:R4:W-:Y:S01]  /*16b60*/  SYNCS.ARRIVE.TRANS64 RZ, [R7+URZ+0x324b0], R8 ;  /* 0x0324b00807ff79a7 */ /* 0x0009e2000800003f */
[----:B---3--:R-:W-:-:S04]  /*16b70*/  LOP3.LUT R10, R10, 0x1f, RZ, 0xc0, !PT ;  /* 0x0000001f0a0a7812 */ /* 0x008fc800078ec0ff */
[----:B------:R-:W-:-:S13]  /*16b80*/  ISETP.NE.AND P0, PT, R10, RZ, PT ;  /* 0x000000ff0a00720c */ /* 0x000fda0003f05270 */
[----:B----4-:R-:W-:Y:S05]  /*16b90*/  @!P0 BRA `(.L_x_1609) ;  /* 0x0000000000048947 */ /* 0x010fea0003800000 */
[----:B------:R-:W-:Y:S01]  /*16ba0*/  BPT.TRAP 0x1 ;  /* 0x000000040000795c */ /* 0x000fe20000300000 */
.L_x_1609:
[----:B------:R-:W-:Y:S05]  /*16bb0*/  BSYNC B2 ;  /* 0x0000000000027941 */ /* 0x000fea0003800000 */
.L_x_1608:
[----:B------:R-:W-:Y:S01]  /*16bc0*/  R2UR UR10, R14 ;  /* 0x000000000e0a72ca */ /* 0x000fe200000e0000 */
[----:B0-2---:R-:W-:Y:S01]  /*16bd0*/  IMAD R8, R23, 0xc000, R22 ;  /* 0x0000c00017087824 */ /* 0x005fe200078e0216 */
[----:B------:R-:W-:Y:S01]  /*16be0*/  R2UR UR6, R12 ;  /* 0x000000000c0672ca */ /* 0x000fe200000e0000 */
[----:B------:R-:W-:Y:S01]  /*16bf0*/  UIADD3 UR4, UP0, UR38, 0x670, URZ ;  /* 0x0000067026047890 */ /* 0x000fe2000ff1e03f */
[----:B------:R-:W-:Y:S01]  /*16c00*/  R2UR UR7, R13 ;  /* 0x000000000d0772ca */ /* 0x000fe200000e0000 */
[----:B------:R-:W-:Y:S01]  /*16c10*/  VIADD R10, R8, 0x400 ;  /* 0x00000400080a7836 */ /* 0x000fe20000000000 */
[----:B------:R-:W-:Y:S01]  /*16c20*/  PLOP3.LUT P0, PT, PT, PT, PT, 0x80, 0x0 ;  /* 0x000000000000781c */ /* 0x000fe20003f0f070 */
[----:B------:R-:W-:Y:S01]  /*16c30*/  UIADD3.X UR5, URZ, UR39, URZ, UP0, !UPT ;  /* 0x000000273f057290 */ /* 0x000fe200087fe43f */
[----:B------:R-:W-:-:S11]  /*16c40*/  IADD3 R7, R7, 0x324b0, RZ ;  /* 0x000324b007077810 */ /* 0x000fd60007ffe0ff */
.L_x_1610:
        /* <DEDUP_REMOVED lines=15> */
.L_x_1611:
        /* <DEDUP_REMOVED lines=15> */
.L_x_1612:
        /* <DEDUP_REMOVED lines=15> */
.L_x_1613:
        /* <DEDUP_REMOVED lines=10> */
.L_x_1600:
[----:B------:R-:W-:Y:S05]  /*16fc0*/  BSYNC B1 ;  /* 0x0000000000017941 */ /* 0x000fea0003800000 */
.L_x_1599:
        /* <DEDUP_REMOVED lines=9> */
.L_x_1629:
[----:B------:R-:W-:Y:S05]  /*17060*/  YIELD ;  /* 0x0000000000007946 */ /* 0x000fea0003800000 */
[----:B------:R-:W-:Y:S04]  /*17070*/  BSSY B1, `(.L_x_1614) ;  /* 0x000007a000017945 */ /* 0x000fe80003800000 */
[----:B------:R-:W-:Y:S05]  /*17080*/  @!P6 BRA `(.L_x_1615) ;  /* 0x0000000400e0e947 */ /* 0x000fea0003800000 */
[----:B------:R-:W-:Y:S01]  /*17090*/  IMAD R6, R23, 0x8, R22 ;  /* 0x0000000817067824 */ /* 0x000fe200078e0216 */
[----:B0-----:R-:W-:Y:S01]  /*170a0*/  SHF.L.U32 R7, R27, 0x1f, RZ ;  /* 0x0000001f1b077819 */ /* 0x001fe200000006ff */
[----:B------:R-:W0:Y:S01]  /*170b0*/  S2R R8, SR_TID.X ;  /* 0x0000000000087919 */ /* 0x000e220000002100 */
[----:B------:R-:W-:Y:S02]  /*170c0*/  BSSY B2, `(.L_x_1616) ;  /* 0x0000005000027945 */ /* 0x000fe40003800000 */
[----:B------:R-:W2:Y:S01]  /*170d0*/  SYNCS.PHASECHK.TRANS64.TRYWAIT P2, [R6+URZ+0x324a0], R7 ;  /* 0x0324a007060075a7 */ /* 0x000ea2000804017f */
[----:B0-----:R-:W-:-:S04]  /*170e0*/  LOP3.LUT R8, R8, 0x7f, RZ, 0xc0, !PT ;  /* 0x0000007f08087812 */ /* 0x001fc800078ec0ff */
[----:B------:R-:W-:Y:S01]  /*170f0*/  ISETP.NE.AND P3, PT, R8, RZ, PT ;  /* 0x000000ff0800720c */ /* 0x000fe20003f65270 */
[----:B--2---:R-:W-:-:S12]  /*17100*/  @!P2 BRA `(.L_x_1617) ;  /* 0x000000740090a947 */ /* 0x004fd80003800000 */
.L_x_1796:
[----:B------:R-:W-:Y:S05]  /*17110*/  BSYNC B2 ;  /* 0x0000000000027941 */ /* 0x000fea0003800000 */
.L_x_1616:
        /* <DEDUP_REMOVED lines=9> */
.L_x_1619:
[----:B------:R-:W-:Y:S05]  /*171b0*/  BSYNC B2 ;  /* 0x0000000000027941 */ /* 0x000fea0003800000 */
.L_x_1618:
[----:B------:R-:W-:Y:S01]  /*171c0*/  MOV R14, RZ ;  /* 0x000000ff000e7202 */ /* 0x000fe20000000f00 */
[----:B------:R-:W-:Y:S01]  /*171d0*/  IMAD R10, R23, 0x3000, R22 ;  /* 0x00003000170a7824 */ /* 0x000fe200078e0216 */
[----:B------:R-:W-:Y:S01]  /*171e0*/  UIADD3 UR4, UP0, UR38, 0x570, URZ ;  /* 0x0000057026047890 */ /* 0x000fe2000ff1e03f */
        /* <DEDUP_REMOVED lines=8> */
.L_x_1620:
        /* <DEDUP_REMOVED lines=13> */
.L_x_1797:
[----:B------:R-:W-:Y:S05]  /*17340*/  BSYNC B2 ;  /* 0x0000000000027941 */ /* 0x000fea0003800000 */
.L_x_1621:
        /* <DEDUP_REMOVED lines=11> */
.L_x_1624:
[----:B------:R-:W-:Y:S05]  /*17400*/  BSYNC B2 ;  /* 0x0000000000027941 */ /* 0x000fea0003800000 */
.L_x_1623:
[----:B------:R-:W-:Y:S01]  /*17410*/  R2UR UR10, R14 ;  /* 0x000000000e0a72ca */ /* 0x000fe200000e0000 */
[----:B0-2---:R-:W-:Y:S01]  /*17420*/  IMAD R7, R23, 0xc000, R22 ;  /* 0x0000c00017077824 */ /* 0x005fe200078e0216 */
[----:B------:R-:W-:Y:S01]  /*17430*/  R2UR UR6, R12 ;  /* 0x000000000c0672ca */ /* 0x000fe200000e0000 */
[----:B------:R-:W-:Y:S01]  /*17440*/  UIADD3 UR4, UP0, UR38, 0x670, URZ ;  /* 0x0000067026047890 */ /* 0x000fe2000ff1e03f */
[----:B------:R-:W-:Y:S01]  /*17450*/  R2UR UR7, R13 ;  /* 0x000000000d0772ca */ /* 0x000fe200000e0000 */
[----:B------:R-:W-:Y:S01]  /*17460*/  VIADD R6, R6, 0x324b0 ;  /* 0x000324b006067836 */ /* 0x000fe20000000000 */
[----:B------:R-:W-:Y:S01]  /*17470*/  PLOP3.LUT P2, PT, PT, PT, PT, 0x80, 0x0 ;  /* 0x000000000000781c */ /* 0x000fe20003f4f070 */
[----:B------:R-:W-:Y:S01]  /*17480*/  VIADD R10, R7, 0x400 ;  /* 0x00000400070a7836 */ /* 0x000fe20000000000 */
[----:B------:R-:W-:-:S12]  /*17490*/  UIADD3.X UR5, URZ, UR39, URZ, UP0, !UPT ;  /* 0x000000273f057290 */ /* 0x000fd800087fe43f */
.L_x_1625:
        /* <DEDUP_REMOVED lines=15> */
.L_x_1626:
        /* <DEDUP_REMOVED lines=11> */
[----:B------:R-:W-:Y:S01]  /*17640*/  UMOV UR10, 0x80 ;  /* 0x00000080000a7882 */ /* 0x000fe20000000000 */
[----:B------:R-:W-:Y:S02]  /*17650*/  R2UR UR7, R13 ;  /* 0x000000000d0772ca */ /* 0x000fe400000e0000 */
[----:B------:R-:W-:Y:S02]  /*17660*/  PLOP3.LUT P2, PT, PT, PT, PT, 0x80, 0x0 ;  /* 0x000000000000781c */ /* 0x000fe40003f4f070 */
[----:B------:R-:W-:-:S11]  /*17670*/  IADD3 R10, R7, 0x6400, RZ ;  /* 0x00006400070a7810 */ /* 0x000fd60007ffe0ff */
.L_x_1627:
        /* <DEDUP_REMOVED lines=15> */
.L_x_1628:
        /* <DEDUP_REMOVED lines=10> */
.L_x_1615:
[----:B------:R-:W-:Y:S05]  /*17810*/  BSYNC B1 ;  /* 0x0000000000017941 */ /* 0x000fea0003800000 */
.L_x_1614:
        /* <DEDUP_REMOVED lines=8> */
.L_x_1593:
[----:B------:R-:W-:Y:S05]  /*178a0*/  BSYNC B0 ;  /* 0x0000000000007941 */ /* 0x000fea0003800000 */
.L_x_1592:
[----:B------:R-:W-:Y:S05]  /*178b0*/  @!P0 WARPSYNC.ALL ;  /* 0x0000000000008948 */ /* 0x000fea0003800000 */
[----:B------:R-:W-:Y:S01]  /*178c0*/  @!P0 BAR.SYNC.DEFER_BLOCKING 0xc, 0x180 ;  /* 0x0306000000008b1d */ /* 0x000fe20000010000 */
[----:B------:R-:W-:-:S05]  /*178d0*/  IMAD.MOV.U32 R0, RZ, RZ, RZ ;  /* 0x000000ffff007224 */ /* 0x000fca00078e00ff */
[----:B------:R-:W-:Y:S04]  /*178e0*/  BSSY B0, `(.L_x_1630) ;  /* 0x000001e000007945 */ /* 0x000fe80003800000 */
[----:B------:R-:W-:Y:S05]  /*178f0*/  @!P1 BRA `(.L_x_1631) ;  /* 0x0000000000709947 */ /* 0x000fea0003800000 */
[----:B------:R-:W-:-:S13]  /*17900*/  ISETP.NE.AND P0, PT, R5, RZ, PT ;  /* 0x000000ff0500720c */ /* 0x000fda0003f05270 */
[----:B------:R-:W2:Y:S02]  /*17910*/  @!P0 LDC R5, c[0x0][0xae8] ;  /* 0x0002ba00ff058b82 */ /* 0x000ea40000000800 */
[-C--:B--2---:R-:W-:Y:S02]  /*17920*/  IABS R0, R5.reuse ;  /* 0x0000000500007213 */ /* 0x084fe40000000000 */
[----:B0-----:R-:W-:Y:S02]  /*17930*/  IABS R7, R5 ;  /* 0x0000000500077213 */ /* 0x001fe40000000000 */
[----:B------:R-:W0:Y:S03]  /*17940*/  I2F.RP R2, R0 ;  /* 0x0000000000027306 */ /* 0x000e260000209400 */
[----:B------:R-:W-:-:S05]  /*17950*/  IMAD.MOV R7, RZ, RZ, -R7 ;  /* 0x000000ffff077224 */ /* 0x000fca00078e0a07 */
[----:B0-----:R-:W0:Y:S02]  /*17960*/  MUFU.RCP R2, R2 ;  /* 0x0000000200027308 */ /* 0x001e240000001000 */
[----:B0-----:R-:W-:-:S06]  /*17970*/  VIADD R2, R2, 0xffffffe ;  /* 0x0ffffffe02027836 */ /* 0x001fcc0000000000 */
[----:B------:R-:W0:Y:S02]  /*17980*/  F2I.FTZ.U32.TRUNC.NTZ R3, R2 ;  /* 0x0000000200037305 */ /* 0x000e24000021f000 */
[----:B0-----:R-:W-:-:S04]  /*17990*/  IMAD.MOV R2, RZ, RZ, -R3 ;  /* 0x000000ffff027224 */ /* 0x001fc800078e0a03 */
[----:B------:R-:W-:Y:S02]  /*179a0*/  IMAD R6, R2, R0, RZ ;  /* 0x0000000002067224 */ /* 0x000fe400078e02ff */
[----:B------:R-:W-:-:S04]  /*179b0*/  IMAD.MOV.U32 R2, RZ, RZ, RZ ;  /* 0x000000ffff027224 */ /* 0x000fc800078e00ff */
        /* <DEDUP_REMOVED lines=16> */
.L_x_1631:
[----:B------:R-:W-:Y:S05]  /*17ac0*/  BSYNC B0 ;  /* 0x0000000000007941 */ /* 0x000fea0003800000 */
.L_x_1630:
[-C--:B------:R-:W-:Y:S01]  /*17ad0*/  IMAD R32, R32, R0.reuse, RZ ;  /* 0x0000000020207224 */ /* 0x080fe200078e02ff */
[----:B------:R-:W-:Y:S04]  /*17ae0*/  BSSY B7, `(.L_x_1632) ;  /* 0x0000415000077945 */ /* 0x000fe80003800000 */
[----:B------:R-:W-:-:S04]  /*17af0*/  VIADDMNMX R2, R32, R0, R4, PT ;  /* 0x0000000020027246 */ /* 0x000fc80003800104 */
[----:B------:R-:W-:Y:S01]  /*17b00*/  ISETP.GT.AND P0, PT, R2, R32, PT ;  /* 0x000000200200720c */ /* 0x000fe20003f04270 */
[----:B------:R2:W-:-:S12]  /*17b10*/  STL [R1+0x44], R2 ;  /* 0x0000440201007387 */ /* 0x0005d80000100800 */
[----:B--2---:R-:W-:Y:S05]  /*17b20*/  @P0 BRA `(.L_x_1633) ;  /* 0x0000000000440947 */ /* 0x004fea0003800000 */
[----:B------:R-:W2:Y:S02]  /*17b30*/  S2R R2, SR_TID.X ;  /* 0x0000000000027919 */ /* 0x000ea40000002100 */
        /* <DEDUP_REMOVED lines=12> */
[----:B0-----:R-:W0:Y:S01]  /*17c00*/  POPC R7, R4 ;  /* 0x0000000400077309 */ /* 0x001e220000000000 */
[----:B--2---:R-:W0:Y:S02]  /*17c10*/  SHFL.IDX PT, R0, R3, R0, 0x1f ;  /* 0x00001f0003007589 */ /* 0x004e2400000e0000 */
[----:B0-----:R-:W-:Y:S01]  /*17c20*/  IADD3 R16, R0, UR36, R7 ;  /* 0x0000002400107c10 */ /* 0x001fe2000fffe007 */
[----:B------:R-:W-:Y:S06]  /*17c30*/  BRA `(.L_x_1634) ;  /* 0x0000003c00fc7947 */ /* 0x000fec0003800000 */
.L_x_1633:
        /* <DEDUP_REMOVED lines=9> */
[----:B0-----:R-:W-:Y:S01]  /*17cd0*/  MOV R7, UR9 ;  /* 0x0000000900077c02 */ /* 0x001fe20008000f00 */
        /* <DEDUP_REMOVED lines=9> */
[----:B01----:R-:W-:Y:S05]  /*17d70*/  CALL.ABS.NOINC R2 ;  /* 0x0000000002007343 */ /* 0x003fea0003c00000 */
.L_x_1636:
[----:B------:R-:W-:Y:S05]  /*17d80*/  BSYNC B6 ;  /* 0x0000000000067941 */ /* 0x000fea0003800000 */
.L_x_1635:
        /* <DEDUP_REMOVED lines=8> */
[----:B------:R2:W3:Y:S01]  /*17e10*/  LDC.64 R2, c[0x4][R34] ;  /* 0x0100000022027b82 */ /* 0x0004e20000000a00 */
[----:B------:R-:W-:Y:S01]  /*17e20*/  IMAD.U32 R4, RZ, RZ, UR6 ;  /* 0x00000006ff047e24 */ /* 0x000fe2000f8e00ff */
[----:B------:R-:W-:Y:S01]  /*17e30*/  MOV R6, UR8 ;  /* 0x0000000800067c02 */ /* 0x000fe20008000f00 */
[----:B------:R-:W-:Y:S02]  /*17e40*/  IMAD.U32 R5, RZ, RZ, UR7 ;  /* 0x00000007ff057e24 */ /* 0x000fe4000f8e00ff */
[----:B0-----:R-:W-:Y:S02]  /*17e50*/  IMAD.U32 R7, RZ, RZ, UR9 ;  /* 0x00000009ff077e24 */ /* 0x001fe4000f8e00ff */
[----:B------:R-:W-:-:S02]  /*17e60*/  IMAD.U32 R10, RZ, RZ, UR4 ;  /* 0x00000004ff0a7e24 */ /* 0x000fc4000f8e00ff */
[----:B------:R-:W-:Y:S02]  /*17e70*/  IMAD.U32 R11, RZ, RZ, UR5 ;  /* 0x00000005ff0b7e24 */ /* 0x000fe4000f8e00ff */
[----:B------:R-:W-:Y:S02]  /*17e80*/  IMAD.MOV.U32 R8, RZ, RZ, 0x70 ;  /* 0x00000070ff087424 */ /* 0x000fe400078e00ff */
[----:B------:R-:W-:Y:S02]  /*17e90*/  IMAD.MOV.U32 R12, RZ, RZ, 0x1 ;  /* 0x00000001ff0c7424 */ /* 0x000fe400078e00ff */
[----:B--2---:R-:W-:-:S07]  /*17ea0*/  IMAD.MOV.U32 R13, RZ, RZ, RZ ;  /* 0x000000ffff0d7224 */ /* 0x004fce00078e00ff */
[----:B------:R-:W-:-:S07]  /*17eb0*/  LEPC R20, `(.L_x_1639) ;  /* 0x000000001014794e */ /* 0x000fce0000000000 */
[----:B-1-3--:R-:W-:Y:S05]  /*17ec0*/  CALL.ABS.NOINC R2 ;  /* 0x0000000002007343 */ /* 0x00afea0003c00000 */
.L_x_1639:
        /* <DEDUP_REMOVED lines=15> */
.L_x_1638:
[----:B------:R-:W-:Y:S05]  /*17fc0*/  BSYNC B6 ;  /* 0x0000000000067941 */ /* 0x000fea0003800000 */
.L_x_1637:
[----:B------:R-:W2:Y:S01]  /*17fd0*/  LDL R34, [R1+0x44] ;  /* 0x0000440001227983 */ /* 0x000ea20000100800 */
[----:B------:R-:W-:Y:S01]  /*17fe0*/  ULDC.64 UR4, c[0x0][0xaf0] ;  /* 0x0002bc0000047ab9 */ /* 0x000fe20000000a00 */
[----:B------:R-:W3:Y:S02]  /*17ff0*/  LDC R9, c[0x0][0x430] ;  /* 0x00010c00ff097b82 */ /* 0x000ee40000000800 */
[----:B------:R-:W4:Y:S04]  /*18000*/  LDL R10, [R1+0x60] ;  /* 0x00006000010a7983 */ /* 0x000f280000100800 */
[----:B------:R-:W4:Y:S04]  /*18010*/  LDL.LU R21, [R1] ;  /* 0x0000000001157983 */ /* 0x000f280000300800 */
[----:B------:R-:W4:Y:S01]  /*18020*/  LDL R20, [R1+0x10] ;  /* 0x0000100001147983 */ /* 0x000f220000100800 */
[----:B------:R-:W-:Y:S01]  /*18030*/  ISETP.NE.U32.AND P0, PT, RZ, UR4, PT ;  /* 0x00000004ff007c0c */ /* 0x000fe2000bf05070 */
[----:B------:R-:W0:Y:S03]  /*18040*/  S2R R0, SR_TID.X ;  /* 0x0000000000007919 */ /* 0x000e260000002100 */
[----:B------:R-:W-:-:S13]  /*18050*/  ISETP.NE.AND.EX P0, PT, RZ, UR5, PT, P0 ;  /* 0x00000005ff007c0c */ /* 0x000fda000bf05300 */
[----:B------:R-:W-:Y:S01]  /*18060*/  @P0 IADD3 R2, P1, R29, UR4, RZ ;  /* 0x000000041d020c10 */ /* 0x000fe2000ff3e0ff */
[----:B------:R-:W1:Y:S01]  /*18070*/  S2R R11, SR_TID.X ;  /* 0x00000000000b7919 */ /* 0x000e620000002100 */
[----:B------:R-:W-:Y:S01]  /*18080*/  IMAD.MOV.U32 R37, RZ, RZ, RZ ;  /* 0x000000ffff257224 */ /* 0x000fe200078e00ff */
[----:B------:R-:W-:Y:S01]  /*18090*/  ULDC UR4, c[0x0][0x320] ;  /* 0x0000c80000047ab9 */ /* 0x000fe20000000800 */
[----:B------:R-:W-:-:S05]  /*180a0*/  @P0 IADD3.X R3, R30, UR5, RZ, P1, !PT ;  /* 0x000000051e030c10 */ /* 0x000fca0008ffe4ff */
[----:B------:R4:W4:Y:S01]  /*180b0*/  @P0 LDG.E R28, desc[UR60][R2.64] ;  /* 0x0000003c021c0981 */ /* 0x000922000c1e1900 */
[----:B0-----:R-:W-:-:S04]  /*180c0*/  LOP3.LUT R0, R0, 0x7f, RZ, 0xc0, !PT ;  /* 0x0000007f00007812 */ /* 0x001fc800078ec0ff */
[----:B------:R-:W-:Y:S02]  /*180d0*/  SHF.R.U32.HI R0, RZ, 0x3, R0 ;  /* 0x00000003ff007819 */ /* 0x000fe40000011600 */
[----:B---3--:R-:W-:Y:S01]  /*180e0*/  ISETP.NE.AND P1, PT, R9, 0x1, PT ;  /* 0x000000010900780c */ /* 0x008fe20003f25270 */
[----:B-1----:R-:W-:-:S12]  /*180f0*/  IMAD.SHL.U32 R11, R11, 0x10, RZ ;  /* 0x000000100b0b7824 */ /* 0x002fd800078e00ff */
[----:B------:R-:W0:Y:S01]  /*18100*/  @P1 LDC R5, c[0x0][0x434] ;  /* 0x00010d00ff051b82 */ /* 0x000e220000000800 */
[----:B------:R-:W-:-:S07]  /*18110*/  LOP3.LUT R11, R0, 0x70, R11, 0xf8, !PT ;  /* 0x00000070000b7812 */ /* 0x000fce00078ef80b */
[----:B------:R-:W1:Y:S01]  /*18120*/  @P1 LDC R4, c[0x0][0x438] ;  /* 0x00010e00ff041b82 */ /* 0x000e620000000800 */
[----:B------:R-:W-:Y:S01]  /*18130*/  UMOV UR5, 0xffffffff ;  /* 0xffffffff00057882 */ /* 0x000fe20000000000 */
[----:B--2---:R-:W-:-:S04]  /*18140*/  VIADD R0, R34, 0xffffffff ;  /* 0xffffffff22007836 */ /* 0x004fc80000000000 */
[----:B------:R-:W-:-:S05]  /*18150*/  IMAD R6, R0, 0x60, R11 ;  /* 0x0000006000067824 */ /* 0x000fca00078e020b */
[----:B----4-:R-:W-:-:S04]  /*18160*/  ISETP.GE.AND P0, PT, R6, R20, PT ;  /* 0x000000140600720c */ /* 0x010fc80003f06270 */
[----:B------:R-:W-:Y:S02]  /*18170*/  ISETP.GT.U32.OR P0, PT, R11, 0x5f, P0 ;  /* 0x0000005f0b00780c */ /* 0x000fe40000704470 */
[----:B------:R-:W-:-:S11]  /*18180*/  IADD3 R6, R6, R33, RZ ;  /* 0x0000002106067210 */ /* 0x000fd60007ffe0ff */
[----:B------:R-:W2:Y:S01]  /*18190*/  @!P0 LDC.64 R2, c[0x0][0x428] ;  /* 0x00010a00ff028b82 */ /* 0x000ea20000000a00 */
[----:B0-----:R-:W-:-:S04]  /*181a0*/  @P1 IMAD.HI.U32 R5, R6, R5, RZ ;  /* 0x0000000506051227 */ /* 0x001fc800078e00ff */
[----:B------:R-:W-:Y:S01]  /*181b0*/  IMAD.MOV.U32 R7, RZ, RZ, R6 ;  /* 0x000000ffff077224 */ /* 0x000fe200078e0006 */
[----:B-1----:R-:W-:Y:S02]  /*181c0*/  @P1 SHF.R.U32.HI R7, RZ, R4, R5 ;  /* 0x00000004ff071219 */ /* 0x002fe40000011605 */
[----:B------:R-:W-:-:S03]  /*181d0*/  SHF.R.S32.HI R34, RZ, 0x1f, R28 ;  /* 0x0000001fff227819 */ /* 0x000fc6000001141c */
[--C-:B------:R-:W-:Y:S01]  /*181e0*/  @!P0 IMAD.MOV.U32 R4, RZ, RZ, R7.reuse ;  /* 0x000000ffff048224 */ /* 0x100fe200078e0007 */
[----:B------:R-:W-:Y:S01]  /*181f0*/  @!P0 SHF.R.S32.HI R5, RZ, 0x1f, R7 ;  /* 0x0000001fff058819 */ /* 0x000fe20000011407 */
[-C--:B--2---:R-:W-:Y:S02]  /*18200*/  @!P0 IMAD R8, R34, R2.reuse, RZ ;  /* 0x0000000222088224 */ /* 0x084fe400078e02ff */
        /* <DEDUP_REMOVED lines=14> */
[----:B-1----:R-:W-:Y:S02]  /*182f0*/  IMAD.SHL.U32 R10, R10, 0x8, RZ ;  /* 0x000000080a0a7824 */ /* 0x002fe400078e00ff */
[----:B--2---:R-:W-:-:S03]  /*18300*/  IMAD.SHL.U32 R11, R11, 0x8, RZ ;  /* 0x000000080b0b7824 */ /* 0x004fc600078e00ff */
        /* <DEDUP_REMOVED lines=14> */
[----:B------:R-:W-:Y:S01]  /*183f0*/  LOP3.LUT R21, R21, 0xfffffffb, RZ, 0xc0, !PT ;  /* 0xfffffffb15157812 */ /* 0x000fe200078ec0ff */
[----:B0-----:R-:W-:-:S03]  /*18400*/  IMAD.MOV R2, RZ, RZ, -R7 ;  /* 0x000000ffff027224 */ /* 0x001fc600078e0a07 */
[----:B------:R-:W-:Y:S01]  /*18410*/  LOP3.LUT R21, R21, 0xfffffff7, RZ, 0xc0, !PT ;  /* 0xfffffff715157812 */ /* 0x000fe200078ec0ff */
[----:B------:R-:W-:-:S03]  /*18420*/  IMAD R2, R9, R2, R6 ;  /* 0x0000000209027224 */ /* 0x000fc600078e0206 */
[----:B------:R-:W-:-:S04]  /*18430*/  @P3 LOP3.LUT R21, R21, 0x8, RZ, 0xfc, !PT ;  /* 0x0000000815153812 */ /* 0x000fc800078efcff */
[----:B------:R-:W-:Y:S01]  /*18440*/  @P2 LOP3.LUT R21, R21, 0x4, RZ, 0xfc, !PT ;  /* 0x0000000415152812 */ /* 0x000fe200078efcff */
[----:B------:R0:W-:Y:S04]  /*18450*/  STL [R1+0x4], R2 ;  /* 0x0000040201007387 */ /* 0x0001e80000100800 */
[----:B------:R0:W-:Y:S01]  /*18460*/  STL [R1], R21 ;  /* 0x0000001501007387 */ /* 0x0001e20000100800 */
[----:B------:R-:W-:Y:S05]  /*18470*/  BRA.DIV UR5, `(.L_x_1640) ;  /* 0x0000006205dc7947 */ /* 0x000fea000b800000 */
.L_x_1800:
[----:B0-----:R-:W-:-:S05]  /*18480*/  SEL R2, RZ, 0x1, P1 ;  /* 0x00000001ff027807 */ /* 0x001fca0000800000 */
[----:B------:R0:W-:Y:S01]  /*18490*/  STL [R1+0x5c], R2 ;  /* 0x00005c0201007387 */ /* 0x0001e20000100800 */
[----:B------:R-:W-:Y:S05]  /*184a0*/  @!P0 BRA `(.L_x_1641) ;  /* 0x0000000000048947 */ /* 0x000fea0003800000 */
[----:B------:R-:W-:Y:S01]  /*184b0*/  BPT.TRAP 0x1 ;  /* 0x000000040000795c */ /* 0x000fe20000300000 */
.L_x_1641:
[----:B------:R-:W-:Y:S01]  /*184c0*/  IMAD R30, R0, -0x60, R20 ;  /* 0xffffffa0001e7824 */ /* 0x000fe200078e0214 */
[----:B------:R-:W-:Y:S01]  /*184d0*/  SHF.L.U32 R0, R26, 0x1f, RZ ;  /* 0x0000001f1a007819 */ /* 0x000fe200000006ff */
[----:B------:R-:W-:Y:S01]  /*184e0*/  IMAD R29, R24, 0x8, R22 ;  /* 0x00000008181d7824 */ /* 0x000fe200078e0216 */
[----:B------:R-:W-:Y:S03]  /*184f0*/  BSSY B0, `(.L_x_1642) ;  /* 0x0000003000007945 */ /* 0x000fe60003800000 */
[----:B------:R-:W1:Y:S02]  /*18500*/  SYNCS.PHASECHK.TRANS64.TRYWAIT P0, [R29+URZ+0x32440], R0 ;  /* 0x032440001d0075a7 */ /* 0x000e64000800017f */
[----:B-1----:R-:W-:Y:S05]  /*18510*/  @!P0 BRA `(.L_x_1643) ;  /* 0x0000006000e88947 */ /* 0x002fea0003800000 */
.L_x_1801:
[----:B------:R-:W-:Y:S05]  /*18520*/  BSYNC B0 ;  /* 0x0000000000007941 */ /* 0x000fea0003800000 */
.L_x_1642:
[----:B0-----:R-:W1:Y:S01]  /*18530*/  LDL R2, [R1+0x4] ;  /* 0x0000040001027983 */ /* 0x001e620000100800 */
[----:B------:R-:W-:Y:S01]  /*18540*/  ULDC.64 UR4, c[0x0][0x300] ;  /* 0x0000c00000047ab9 */ /* 0x000fe20000000a00 */
[----:B-----5:R-:W-:Y:S01]  /*18550*/  SHF.R.S32.HI R4, RZ, 0x1f, R37 ;  /* 0x0000001fff047819 */ /* 0x020fe20000011425 */
[----:B------:R-:W-:Y:S01]  /*18560*/  ULDC.64 UR6, c[0x0][0x2e8] ;  /* 0x0000ba0000067ab9 */ /* 0x000fe20000000a00 */
[----:B------:R-:W2:Y:S01]  /*18570*/  LDL.LU R6, [R1] ;  /* 0x0000000001067983 */ /* 0x000ea20000300800 */
[----:B------:R-:W0:Y:S02]  /*18580*/  S2R R7, SR_TID.X ;  /* 0x0000000000077919 */ /* 0x000e240000002100 */
[----:B0-----:R-:W-:-:S05]  /*18590*/  IMAD.SHL.U32 R7, R7, 0x8, RZ ;  /* 0x0000000807077824 */ /* 0x001fca00078e00ff */
[----:B------:R-:W-:Y:S02]  /*185a0*/  LOP3.LUT R7, R7, 0x38, RZ, 0xc0, !PT ;  /* 0x0000003807077812 */ /* 0x000fe400078ec0ff */
[----:B-1----:R-:W-:Y:S02]  /*185b0*/  SHF.R.S32.HI R0, RZ, 0x1f, R2 ;  /* 0x0000001fff007819 */ /* 0x002fe40000011402 */
[----:B--2---:R-:W-:-:S03]  /*185c0*/  LOP3.LUT R6, R6, 0xfffffffd, RZ, 0xc0, !PT ;  /* 0xfffffffd06067812 */ /* 0x004fc600078ec0ff */
[----:B------:R0:W-:Y:S04]  /*185d0*/  STL [R1+0x48], R0 ;  /* 0x0000480001007387 */ /* 0x0001e80000100800 */
[----:B------:R1:W-:Y:S01]  /*185e0*/  STL [R1+0x4c], R4 ;  /* 0x00004c0401007387 */ /* 0x0003e20000100800 */
[----:B0-----:R-:W-:-:S04]  /*185f0*/  IMAD R0, R0, UR4, RZ ;  /* 0x0000000400007c24 */ /* 0x001fc8000f8e02ff */
[C---:B------:R-:W-:Y:S02]  /*18600*/  IMAD R0, R2.reuse, UR5, R0 ;  /* 0x0000000502007c24 */ /* 0x040fe4000f8e0200 */
[----:B------:R-:W-:Y:S01]  /*18610*/  IMAD.WIDE.U32 R2, R2, UR4, RZ ;  /* 0x0000000402027c25 */ /* 0x000fe2000f8e00ff */
[----:B------:R-:W-:-:S04]  /*18620*/  ULDC.64 UR4, c[0x0][0x310] ;  /* 0x0000c40000047ab9 */ /* 0x000fc80000000a00 */
[----:B------:R-:W-:Y:S01]  /*18630*/  IADD3 R3, R3, R0, RZ ;  /* 0x0000000003037210 */ /* 0x000fe20007ffe0ff */
[----:B------:R-:W-:Y:S02]  /*18640*/  IMAD R0, R4, UR4, RZ ;  /* 0x0000000404007c24 */ /* 0x000fe4000f8e02ff */
[----:B-1----:R-:W0:Y:S02]  /*18650*/  S2R R4, SR_TID.X ;  /* 0x0000000000047919 */ /* 0x002e240000002100 */
[C---:B------:R-:W-:Y:S02]  /*18660*/  IMAD R0, R37.reuse, UR5, R0 ;  /* 0x0000000525007c24 */ /* 0x040fe4000f8e0200 */
[----:B------:R-:W-:Y:S01]  /*18670*/  IMAD.WIDE.U32 R2, R37, UR4, R2 ;  /* 0x0000000425027c25 */ /* 0x000fe2000f8e0002 */
[----:B------:R-:W-:-:S03]  /*18680*/  ULDC.64 UR4, c[0x0][0x308] ;  /* 0x0000c20000047ab9 */ /* 0x000fc60000000a00 */
[----:B------:R-:W-:Y:S02]  /*18690*/  IMAD.IADD R3, R3, 0x1, R0 ;  /* 0x0000000103037824 */ /* 0x000fe400078e0200 */
[----:B------:R-:W-:Y:S01]  /*186a0*/  IMAD.WIDE.U32 R2, R18, UR4, R2 ;  /* 0x0000000412027c25 */ /* 0x000fe2000f8e0002 */
[----:B------:R-:W-:Y:S02]  /*186b0*/  ULDC UR4, c[0x0][0x2f4] ;  /* 0x0000bd0000047ab9 */ /* 0x000fe40000000800 */
[----:B------:R-:W-:Y:S02]  /*186c0*/  ISETP.GE.AND P2, PT, R7, UR4, PT ;  /* 0x0000000407007c0c */ /* 0x000fe4000bf46270 */
[----:B------:R-:W-:-:S11]  /*186d0*/  LEA R0, P0, R2, UR6, 0x1 ;  /* 0x0000000602007c11 */ /* 0x000fd6000f8008ff */
[----:B------:R-:W-:Y:S02]  /*186e0*/  @P2 LOP3.LUT R6, R6, 0x2, RZ, 0xfc, !PT ;  /* 0x0000000206062812 */ /* 0x000fe400078efcff */
[----:B0-----:R-:W-:-:S03]  /*186f0*/  LOP3.LUT R4, R4, 0x7f, RZ, 0xc0, !PT ;  /* 0x0000007f04047812 */ /* 0x001fc600078ec0ff */
[----:B------:R0:W-:Y:S01]  /*18700*/  STL [R1], R6 ;  /* 0x0000000601007387 */ /* 0x0001e20000100800 */
[----:B------:R-:W-:Y:S01]  /*18710*/  SHF.R.U32.HI R5, RZ, 0x3, R4 ;  /* 0x00000003ff057819 */ /* 0x000fe20000011604 */
[----:B------:R-:W-:Y:S01]  /*18720*/  IMAD R4, R18, UR5, R3 ;  /* 0x0000000512047c24 */ /* 0x000fe2000f8e0203 */
[----:B------:R-:W-:-:S03]  /*18730*/  UMOV UR5, 0xffffffff ;  /* 0xffffffff00057882 */ /* 0x000fc60000000000 */
[----:B------:R-:W-:Y:S01]  /*18740*/  IMAD.IADD R30, R30, 0x1, -R5 ;  /* 0x000000011e1e7824 */ /* 0x000fe200078e0a05 */
[----:B------:R-:W-:Y:S01]  /*18750*/  LEA.HI.X R4, R2, UR7, R4, 0x1, P0 ;  /* 0x0000000702047c11 */ /* 0x000fe200080f0c04 */
[----:B------:R-:W-:-:S03]  /*18760*/  IMAD R5, R24, 0x1800, R31 ;  /* 0x0000180018057824 */ /* 0x000fc600078e021f */
[----:B------:R-:W-:Y:S01]  /*18770*/  ISETP.GE.AND P0, PT, R30, 0x1, PT ;  /* 0x000000011e00780c */ /* 0x000fe20003f06270 */
[----:B0-----:R-:W-:-:S12]  /*18780*/  BRA.DIV UR5, `(.L_x_1644) ;  /* 0x0000006205607947 */ /* 0x001fd8000b800000 */
        /* <DEDUP_REMOVED lines=22> */
[----:B------:R-:W-:Y:S01]  /*188f0*/  @P0 LEA R6, R5, R22, 0x1 ;  /* 0x0000001605060211 */ /* 0x000fe200078e08ff */
        /* <DEDUP_REMOVED lines=29> */
.L_x_1815:
        /* <DEDUP_REMOVED lines=10> */
.L_x_1645:
[----:B------:R-:W-:Y:S02]  /*18b70*/  PLOP3.LUT P1, PT, P1, P0, PT, 0xa2, 0x0 ;  /* 0x000000000000781c */ /* 0x000fe40000f21472 */
[----:B------:R-:W-:-:S08]  /*18b80*/  @P0 R2UR P1, UR4, R29 ;  /* 0x000000001d0402ca */ /* 0x000fd00000020000 */
[----:B------:R-:W-:-:S05]  /*18b90*/  @P0 PLOP3.LUT P0, PT, P1, PT, PT, 0x80, 0x0 ;  /* 0x000000000000081c */ /* 0x000fca0000f0f070 */
[----:B------:R-:W-:Y:S01]  /*18ba0*/  @!P1 SYNCS.ARRIVE.TRANS64.RED.A0T1 RZ, [UR4+0x32430], RZ ;  /* 0x032430ffffff99a7 */ /* 0x000fe20008200404 */
[----:B------:R-:W-:Y:S07]  /*18bb0*/  @!P1 ARRIVES.LDGSTSBAR.64.TRANSCNT [UR4+0x32430] ;  /* 0x03243000ff0099b0 */ /* 0x000fee0008000a84 */
[----:B------:R-:W-:Y:S05]  /*18bc0*/  @P0 BRA.U.ANY `(.L_x_1645) ;  /* 0xfffffffd00e80947 */ /* 0x000fea000393ffff */
[----:B------:R-:W-:Y:S01]  /*18bd0*/  NOP ;  /* 0x0000000000007918 */ /* 0x000fe20000000000 */
[----:B------:R-:W2:Y:S02]  /*18be0*/  LDL R0, [R1+0x60] ;  /* 0x0000600001007983 */ /* 0x000ea40000100800 */
[----:B--2---:R-:W-:-:S13]  /*18bf0*/  ISETP.NE.AND P2, PT, R0, 0x3, PT ;  /* 0x000000030000780c */ /* 0x004fda0003f45270 */
[----:B------:R-:W-:Y:S05]  /*18c00*/  @!P2 BRA `(.L_x_1646) ;  /* 0x000000000004a947 */ /* 0x000fea0003800000 */
[----:B------:R-:W-:Y:S01]  /*18c10*/  BPT.TRAP 0x1 ;  /* 0x000000040000795c */ /* 0x000fe20000300000 */
.L_x_1646:
[----:B------:R1:W5:Y:S01]  /*18c20*/  LDL.LU R0, [R1+0x1c] ;  /* 0x00001c0001007983 */ /* 0x0003620000300800 */
[----:B------:R1:W-:Y:S02]  /*18c30*/  SYNCS.ARRIVE.TRANS64.A1T0 RZ, [R29+URZ+0x32430], RZ ;  /* 0x032430ff1dff79a7 */ /* 0x0003e4000810003f */
[----:B------:R-:W-:Y:S05]  /*18c40*/  WARPSYNC.ALL ;  /* 0x0000000000007948 */ /* 0x000fea0003800000 */
[----:B------:R-:W-:Y:S01]  /*18c50*/  ULDC.64 UR4, c[0x0][0xaf8] ;  /* 0x0002be0000047ab9 */ /* 0x000fe20000000a00 */
[----:B------:R-:W-:Y:S01]  /*18c60*/  BSSY B6, `(.L_x_1647) ;  /* 0x000001d000067945 */ /* 0x000fe20003800000 */
[----:B------:R-:W-:Y:S01]  /*18c70*/  BAR.SYNC.DEFER_BLOCKING 0x8, 0x180 ;  /* 0x0206000000007b1d */ /* 0x000fe20000010000 */
[----:B------:R-:W-:-:S04]  /*18c80*/  ISETP.NE.U32.AND P0, PT, RZ, UR4, PT ;  /* 0x00000004ff007c0c */ /* 0x000fc8000bf05070 */
[----:B------:R-:W-:-:S04]  /*18c90*/  ISETP.NE.AND.EX P0, PT, RZ, UR5, PT, P0 ;  /* 0x00000005ff007c0c */ /* 0x000fc8000bf05300 */
[----:B------:R-:W-:Y:S02]  /*18ca0*/  SEL R35, R35, RZ, !P0 ;  /* 0x000000ff23237207 */ /* 0x000fe40004000000 */
[----:B0----5:R-:W-:Y:S01]  /*18cb0*/  SEL R2, R0, RZ, !P0 ;  /* 0x000000ff00027207 */ /* 0x021fe20004000000 */
[----:B------:R-:W-:-:S04]  /*18cc0*/  VIADD R0, R22, 0x18400 ;  /* 0x0001840016007836 */ /* 0x000fc80000000000 */
[----:B------:R0:W-:Y:S01]  /*18cd0*/  STL [R1+0x38], R2 ;  /* 0x0000380201007387 */ /* 0x0001e20000100800 */
[----:B------:R-:W-:Y:S02]  /*18ce0*/  LOP3.LUT P0, RZ, R0, 0x3ff, RZ, 0xc0, !PT ;  /* 0x000003ff00ff7812 */ /* 0x000fe4000780c0ff */
[----:B------:R-:W-:Y:S01]  /*18cf0*/  SHF.R.S32.HI R0, RZ, 0x1f, R36 ;  /* 0x0000001fff007819 */ /* 0x000fe20000011424 */
[----:B------:R0:W-:Y:S04]  /*18d00*/  STL [R1+0x10], R35 ;  /* 0x0000102301007387 */ /* 0x0001e80000100800 */
[----:B------:R0:W-:Y:S06]  /*18d10*/  STL [R1+0x2c], R0 ;  /* 0x00002c0001007387 */ /* 0x0001ec0000100800 */
[----:B------:R-:W-:Y:S05]  /*18d20*/  @!P0 BRA `(.L_x_1648) ;  /* 0x0000000000408947 */ /* 0x000fea0003800000 */
        /* <DEDUP_REMOVED lines=16> */
.L_x_1648:
[----:B------:R-:W-:Y:S05]  /*18e30*/  BSYNC B6 ;  /* 0x0000000000067941 */ /* 0x000fea0003800000 */
.L_x_1647:
[----:B------:R-:W2:Y:S01]  /*18e40*/  LDL R20, [R1+0x38] ;  /* 0x0000380001147983 */ /* 0x000ea20000100800 */
[----:B------:R-:W3:Y:S03]  /*18e50*/  LDC R6, c[0x0][0x448] ;  /* 0x00011200ff067b82 */ /* 0x000ee60000000800 */
[----:B------:R-:W4:Y:S01]  /*18e60*/  LDL R4, [R1+0x2c] ;  /* 0x00002c0001047983 */ /* 0x000f220000100800 */
[----:B------:R-:W-:Y:S01]  /*18e70*/  IMAD.SHL.U32 R17, R17, 0x80, RZ ;  /* 0x0000008011117824 */ /* 0x000fe200078e00ff */
[----:B------:R-:W-:Y:S02]  /*18e80*/  ULDC.64 UR4, c[0x0][0x298] ;  /* 0x0000a60000047ab9 */ /* 0x000fe40000000a00 */
[----:B------:R1:W5:Y:S01]  /*18e90*/  LDL R9, [R1+0x14] ;  /* 0x0000140001097983 */ /* 0x0003620000100800 */
[----:B0-----:R-:W0:Y:S01]  /*18ea0*/  S2R R2, SR_TID.X ;  /* 0x0000000000027919 */ /* 0x001e220000002100 */
[----:B---3--:R-:W-:-:S13]  /*18eb0*/  ISETP.NE.AND P0, PT, R6, 0x1, PT ;  /* 0x000000010600780c */ /* 0x008fda0003f05270 */
[----:B------:R-:W3:Y:S01]  /*18ec0*/  @P0 LDC R0, c[0x0][0x44c] ;  /* 0x00011300ff000b82 */ /* 0x000ee20000000800 */
[----:B0-----:R-:W-:-:S07]  /*18ed0*/  LOP3.LUT R2, R2, 0x7f, RZ, 0xc0, !PT ;  /* 0x0000007f02027812 */ /* 0x001fce00078ec0ff */
[----:B------:R-:W0:Y:S01]  /*18ee0*/  @P0 LDC R3, c[0x0][0x450] ;  /* 0x00011400ff030b82 */ /* 0x000e220000000800 */
[----:B------:R-:W1:Y:S02]  /*18ef0*/  S2R R7, SR_TID.X ;  /* 0x0000000000077919 */ /* 0x000e640000002100 */
[----:B-1----:R-:W-:-:S04]  /*18f00*/  SHF.L.U32 R7, R7, 0x3, RZ ;  /* 0x0000000307077819 */ /* 0x002fc800000006ff */
[----:B------:R-:W-:Y:S01]  /*18f10*/  LOP3.LUT R7, R7, 0x38, RZ, 0xc0, !PT ;  /* 0x0000003807077812 */ /* 0x000fe200078ec0ff */
[----:B--2---:R-:W-:Y:S01]  /*18f20*/  IMAD.MOV.U32 R21, RZ, RZ, R20 ;  /* 0x000000ffff157224 */ /* 0x004fe200078e0014 */
[----:B------:R-:W-:Y:S02]  /*18f30*/  MOV R20, R35 ;  /* 0x0000002300147202 */ /* 0x000fe40000000f00 */
[----:B------:R-:W-:Y:S01]  /*18f40*/  SHF.R.U32.HI R35, RZ, 0x3, R2 ;  /* 0x00000003ff237819 */ /* 0x000fe20000011602 */
[----:B----4-:R-:W-:Y:S01]  /*18f50*/  IMAD R4, R4, UR4, RZ ;  /* 0x0000000404047c24 */ /* 0x010fe2000f8e02ff */
[----:B------:R-:W1:Y:S03]  /*18f60*/  S2R R2, SR_TID.X ;  /* 0x0000000000027919 */ /* 0x000e660000002100 */
[----:B------:R-:W-:Y:S02]  /*18f70*/  IMAD R4, R36, UR5, R4 ;  /* 0x0000000524047c24 */ /* 0x000fe4000f8e0204 */
[----:B-1----:R-:W-:-:S05]  /*18f80*/  IMAD.SHL.U32 R2, R2, 0x10, RZ ;  /* 0x0000001002027824 */ /* 0x002fca00078e00ff */
[----:B------:R-:W-:-:S04]  /*18f90*/  LOP3.LUT R2, R35, 0x70, R2, 0xf8, !PT ;  /* 0x0000007023027812 */ /* 0x000fc800078ef802 */
[----:B------:R-:W-:-:S05]  /*18fa0*/  LOP3.LUT R35, R2, R17, RZ, 0xfc, !PT ;  /* 0x0000001102237212 */ /* 0x000fca00078efcff */
[----:B---3--:R-:W-:-:S04]  /*18fb0*/  @P0 IMAD.HI.U32 R2, R35, R0, RZ ;  /* 0x0000000023020227 */ /* 0x008fc800078e00ff */
[----:B------:R-:W-:Y:S01]  /*18fc0*/  IMAD.MOV.U32 R0, RZ, RZ, R35 ;  /* 0x000000ffff007224 */ /* 0x000fe200078e0023 */
[----:B0-----:R-:W-:Y:S01]  /*18fd0*/  @P0 SHF.R.U32.HI R0, RZ, R3, R2 ;  /* 0x00000003ff000219 */ /* 0x001fe20000011602 */
[----:B------:R-:W-:Y:S01]  /*18fe0*/  IMAD.WIDE.U32 R2, R36, UR4, RZ ;  /* 0x0000000424027c25 */ /* 0x000fe2000f8e00ff */
[----:B------:R-:W-:-:S03]  /*18ff0*/  ULDC.64 UR4, c[0x0][0x2d8] ;  /* 0x0000b60000047ab9 */ /* 0x000fc60000000a00 */
[----:B------:R-:W-:Y:S02]  /*19000*/  IMAD.IADD R3, R3, 0x1, R4 ;  /* 0x0000000103037824 */ /* 0x000fe400078e0204 */
[----:B------:R-:W-:-:S04]  /*19010*/  IMAD.WIDE.U32 R2, R18, UR4, R2 ;  /* 0x0000000412027c25 */ /* 0x000fc8000f8e0002 */
[----:B------:R-:W-:Y:S01]  /*19020*/  IMAD R3, R18, UR5, R3 ;  /* 0x0000000512037c24 */ /* 0x000fe2000f8e0203 */
[----:B------:R-:W-:Y:S02]  /*19030*/  ULDC.64 UR4, c[0x0][0x2e0] ;  /* 0x0000b80000047ab9 */ /* 0x000fe40000000a00 */
[----:B------:R-:W-:Y:S02]  /*19040*/  IMAD R4, R21, UR4, RZ ;  /* 0x0000000415047c24 */ /* 0x000fe4000f8e02ff */
[----:B------:R-:W-:-:S04]  /*19050*/  IMAD.WIDE.U32 R2, R20, UR4, R2 ;  /* 0x0000000414027c25 */ /* 0x000fc8000f8e0002 */
[----:B------:R-:W-:Y:S01]  /*19060*/  IMAD R4, R20, UR5, R4 ;  /* 0x0000000514047c24 */ /* 0x000fe2000f8e0204 */
[----:B------:R-:W-:-:S03]  /*19070*/  ULDC.64 UR4, c[0x0][0x2d0] ;  /* 0x0000b40000047ab9 */ /* 0x000fc60000000a00 */
[----:B------:R-:W-:Y:S01]  /*19080*/  IMAD.IADD R3, R3, 0x1, R4 ;  /* 0x0000000103037824 */ /* 0x000fe200078e0204 */
[----:B------:R-:W-:Y:S01]  /*19090*/  SHF.R.S32.HI R4, RZ, 0x1f, R0 ;  /* 0x0000001fff047819 */ /* 0x000fe20000011400 */
[----:B------:R-:W0:Y:S04]  /*190a0*/  S2R R20, SR_TID.X ;  /* 0x0000000000147919 */ /* 0x000e280000002100 */
[----:B------:R-:W-:Y:S02]  /*190b0*/  IMAD R4, R4, UR4, RZ ;  /* 0x0000000404047c24 */ /* 0x000fe4000f8e02ff */
[----:B------:R-:W-:-:S04]  /*190c0*/  IMAD.WIDE.U32 R2, R0, UR4, R2 ;  /* 0x0000000400027c25 */ /* 0x000fc8000f8e0002 */
[----:B------:R-:W-:Y:S01]  /*190d0*/  IMAD R4, R0, UR5, R4 ;  /* 0x0000000500047c24 */ /* 0x000fe2000f8e0204 */
[----:B------:R-:W-:Y:S01]  /*190e0*/  ULDC.64 UR4, c[0x0][0x2c8] ;  /* 0x0000b20000047ab9 */ /* 0x000fe20000000a00 */
[----:B------:R-:W-:-:S04]  /*190f0*/  IMAD.MOV R0, RZ, RZ, -R0 ;  /* 0x000000ffff007224 */ /* 0x000fc800078e0a00 */
[----:B------:R-:W-:Y:S02]  /*19100*/  IMAD R0, R6, R0, R35 ;  /* 0x0000000006007224 */ /* 0x000fe400078e0223 */
[----:B------:R-:W-:-:S03]  /*19110*/  IMAD.IADD R3, R3, 0x1, R4 ;  /* 0x0000000103037824 */ /* 0x000fc600078e0204 */
[----:B------:R-:W-:Y:S01]  /*19120*/  SHF.R.S32.HI R4, RZ, 0x1f, R0 ;  /* 0x0000001fff047819 */ /* 0x000fe20000011400 */
[----:B------:R-:W-:-:S04]  /*19130*/  IMAD.WIDE.U32 R2, R0, UR4, R2 ;  /* 0x0000000400027c25 */ /* 0x000fc8000f8e0002 */
[----:B------:R-:W-:-:S04]  /*19140*/  IMAD R4, R4, UR4, RZ ;  /* 0x0000000404047c24 */ /* 0x000fc8000f8e02ff */
        /* <DEDUP_REMOVED lines=16> */
[C---:B------:R-:W-:Y:S01]  /*19250*/  ISETP.GE.AND P0, PT, R17.reuse, R2, PT ;  /* 0x000000021100720c */ /* 0x040fe20003f06270 */
[----:B------:R-:W-:-:S03]  /*19260*/  VIADD R8, R17, 0x30 ;  /* 0x0000003011087836 */ /* 0x000fc60000000000 */
[----:B------:R2:W-:Y:S09]  /*19270*/  STL [R1+0x1c], R6 ;  /* 0x00001c0601007387 */ /* 0x0005f20000100800 */
        /* <DEDUP_REMOVED lines=8> */
[----:B--2---:R-:W-:-:S05]  /*19300*/  VIADD R6, R17, 0x20 ;  /* 0x0000002011067836 */ /* 0x004fca0000000000 */
[----:B------:R-:W-:Y:S04]  /*19310*/  STL [R1+0x20], R6 ;  /* 0x0000200601007387 */ /* 0x000fe80000100800 */
[----:B------:R-:W-:Y:S04]  /*19320*/  STL [R1+0x24], R8 ;  /* 0x0000240801007387 */ /* 0x000fe80000100800 */
[----:B0-----:R-:W0:Y:S04]  /*19330*/  SHFL.IDX PT, R5, R0, 0x1, 0x181f ;  /* 0x00381f0000057f89 */ /* 0x001e2800000e0000 */
[----:B------:R-:W1:Y:S01]  /*19340*/  SHFL.IDX PT, R4, R3, 0x1, 0x181f ;  /* 0x00381f0003047f89 */ /* 0x000e6200000e0000 */
[----:B0-----:R-:W-:-:S05]  /*19350*/  @!P0 LEA R5, P2, R7, R5, 0x1 ;  /* 0x0000000507058211 */ /* 0x001fca00078408ff */
[----:B-1----:R-:W-:-:S05]  /*19360*/  @!P0 IMAD.X R4, RZ, RZ, R4, P2 ;  /* 0x000000ffff048224 */ /* 0x002fca00010e0604 */
[----:B------:R-:W-:-:S04]  /*19370*/  @!P0 LOP3.LUT R5, R5, R4, RZ, 0x3c, !PT ;  /* 0x0000000405058212 */ /* 0x000fc800078e3cff */
[----:B------:R-:W-:-:S04]  /*19380*/  @!P0 LOP3.LUT R4, R5, R4, RZ, 0x3c, !PT ;  /* 0x0000000405048212 */ /* 0x000fc800078e3cff */
[----:B------:R-:W-:-:S05]  /*19390*/  @!P0 LOP3.LUT R5, R5, R4, RZ, 0x3c, !PT ;  /* 0x0000000405058212 */ /* 0x000fca00078e3cff */
[----:B------:R0:W-:Y:S01]  /*193a0*/  @!P0 LDGSTS.E.BYPASS.LTC128B.128 [R25+0x18c00], desc[UR60][R4.64], !P1 ;  /* 0x18c0000004198fae */ /* 0x0001e2000c901d7c */
[----:B------:R-:W-:-:S03]  /*193b0*/  ISETP.GE.AND P0, PT, R6, R2, PT ;  /* 0x000000020600720c */ /* 0x000fc60003f06270 */
[----:B------:R-:W-:Y:S04]  /*193c0*/  SHFL.IDX PT, R6, R3, 0x3, 0x181f ;  /* 0x00781f0003067f89 */ /* 0x000fe800000e0000 */
[----:B0-----:R-:W0:Y:S04]  /*193d0*/  SHFL.IDX PT, R5, R0, 0x2, 0x181f ;  /* 0x00581f0000057f89 */ /* 0x001e2800000e0000 */
[----:B------:R-:W1:Y:S02]  /*193e0*/  SHFL.IDX PT, R4, R3, 0x2, 0x181f ;  /* 0x00581f0003047f89 */ /* 0x000e6400000e0000 */
[----:B0-----:R-:W-:-:S05]  /*193f0*/  @!P0 LEA R5, P2, R7, R5, 0x1 ;  /* 0x0000000507058211 */ /* 0x001fca00078408ff */
[----:B-1----:R-:W-:-:S05]  /*19400*/  @!P0 IMAD.X R4, RZ, RZ, R4, P2 ;  /* 0x000000ffff048224 */ /* 0x002fca00010e0604 */
[----:B------:R-:W-:-:S04]  /*19410*/  @!P0 LOP3.LUT R5, R5, R4, RZ, 0x3c, !PT ;  /* 0x0000000405058212 */ /* 0x000fc800078e3cff */
[----:B------:R-:W-:-:S04]  /*19420*/  @!P0 LOP3.LUT R4, R5, R4, RZ, 0x3c, !PT ;  /* 0x0000000405048212 */ /* 0x000fc800078e3cff */
[----:B------:R-:W-:-:S05]  /*19430*/  @!P0 LOP3.LUT R5, R5, R4, RZ, 0x3c, !PT ;  /* 0x0000000405058212 */ /* 0x000fca00078e3cff */
[----:B------:R0:W-:Y:S01]  /*19440*/  @!P0 LDGSTS.E.BYPASS.LTC128B.128 [R25+0x19400], desc[UR60][R4.64], !P1 ;  /* 0x1940000004198fae */ /* 0x0001e2000c901d7c */
[----:B------:R-:W-:Y:S02]  /*19450*/  ISETP.GE.AND P0, PT, R8, R2, PT ;  /* 0x000000020800720c */ /* 0x000fe40003f06270 */
[----:B------:R-:W-:-:S05]  /*19460*/  IADD3 R8, R17, 0x40, RZ ;  /* 0x0000004011087810 */ /* 0x000fca0007ffe0ff */
[----:B------:R-:W-:Y:S04]  /*19470*/  STL [R1+0x28], R8 ;  /* 0x0000280801007387 */ /* 0x000fe80000100800 */
[----:B0-----:R-:W0:Y:S02]  /*19480*/  SHFL.IDX PT, R4, R0, 0x3, 0x181f ;  /* 0x00781f0000047f89 */ /* 0x001e2400000e0000 */
[----:B0-----:R-:W-:-:S05]  /*19490*/  @!P0 LEA R5, P2, R7, R4, 0x1 ;  /* 0x0000000407058211 */ /* 0x001fca00078408ff */
[----:B------:R-:W-:Y:S02]  /*194a0*/  @!P0 IMAD.X R4, RZ, RZ, R6, P2 ;  /* 0x000000ffff048224 */ /* 0x000fe400010e0606 */
[----:B------:R-:W-:Y:S03]  /*194b0*/  SHFL.IDX PT, R6, R3, 0x4, 0x181f ;  /* 0x00981f0003067f89 */ /* 0x000fe600000e0000 */
[----:B------:R-:W-:-:S04]  /*194c0*/  @!P0 LOP3.LUT R5, R5, R4, RZ, 0x3c, !PT ;  /* 0x0000000405058212 */ /* 0x000fc800078e3cff */
[----:B------:R-:W-:-:S04]  /*194d0*/  @!P0 LOP3.LUT R4, R5, R4, RZ, 0x3c, !PT ;  /* 0x0000000405048212 */ /* 0x000fc800078e3cff */
[----:B------:R-:W-:-:S05]  /*194e0*/  @!P0 LOP3.LUT R5, R5, R4, RZ, 0x3c, !PT ;  /* 0x0000000405058212 */ /* 0x000fca00078e3cff */
[----:B------:R0:W-:Y:S01]  /*194f0*/  @!P0 LDGSTS.E.BYPASS.LTC128B.128 [R25+0x19c00], desc[UR60][R4.64], !P1 ;  /* 0x19c0000004198fae */ /* 0x0001e2000c901d7c */
[----:B------:R-:W-:Y:S01]  /*19500*/  ISETP.GE.AND P0, PT, R8, R2, PT ;  /* 0x000000020800720c */ /* 0x000fe20003f06270 */
[----:B------:R-:W-:-:S05]  /*19510*/  VIADD R8, R17, 0x50 ;  /* 0x0000005011087836 */ /* 0x000fca0000000000 */
[----:B------:R-:W-:Y:S04]  /*19520*/  STL [R1+0x30], R8 ;  /* 0x0000300801007387 */ /* 0x000fe80000100800 */
[----:B0-----:R-:W0:Y:S03]  /*19530*/  SHFL.IDX PT, R4, R0, 0x4, 0x181f ;  /* 0x00981f0000047f89 */ /* 0x001e2600000e0000 */
        /* <DEDUP_REMOVED lines=14> */
[-C--:B------:R-:W-:Y:S01]  /*19620*/  @!P0 LOP3.LUT R5, R5, R4.reuse, RZ, 0x3c, !PT ;  /* 0x0000000405058212 */ /* 0x080fe200078e3cff */
[----:B------:R-:W-:Y:S03]  /*19630*/  SHFL.IDX PT, R3, R3, 0x7, 0x181f ;  /* 0x00f81f0003037f89 */ /* 0x000fe600000e0000 */
[----:B------:R-:W-:-:S04]  /*19640*/  @!P0 LOP3.LUT R4, R5, R4, RZ, 0x3c, !PT ;  /* 0x0000000405048212 */ /* 0x000fc800078e3cff */
[----:B------:R-:W-:-:S05]  /*19650*/  @!P0 LOP3.LUT R5, R5, R4, RZ, 0x3c, !PT ;  /* 0x0000000405058212 */ /* 0x000fca00078e3cff */
[----:B------:R0:W-:Y:S01]  /*19660*/  @!P0 LDGSTS.E.BYPASS.LTC128B.128 [R25+0x1ac00], desc[UR60][R4.64], !P1 ;  /* 0x1ac0000004198fae */ /* 0x0001e2000c901d7c */
[----:B------:R-:W-:-:S03]  /*19670*/  ISETP.GE.AND P0, PT, R8, R2, PT ;  /* 0x000000020800720c */ /* 0x000fc60003f06270 */
[----:B0-----:R-:W0:Y:S04]  /*19680*/  SHFL.IDX PT, R4, R0, 0x6, 0x181f ;  /* 0x00d81f0000047f89 */ /* 0x001e2800000e0000 */
[----:B------:R-:W1:Y:S06]  /*19690*/  SHFL.IDX PT, R0, R0, 0x7, 0x181f ;  /* 0x00f81f0000007f89 */ /* 0x000e6c00000e0000 */
[----:B0-----:R-:W-:-:S05]  /*196a0*/  @!P0 LEA R5, P2, R7, R4, 0x1 ;  /* 0x0000000407058211 */ /* 0x001fca00078408ff */
[----:B------:R-:W-:-:S05]  /*196b0*/  @!P0 IMAD.X R4, RZ, RZ, R6, P2 ;  /* 0x000000ffff048224 */ /* 0x000fca00010e0606 */
[----:B------:R-:W-:-:S04]  /*196c0*/  @!P0 LOP3.LUT R5, R5, R4, RZ, 0x3c, !PT ;  /* 0x0000000405058212 */ /* 0x000fc800078e3cff */
[----:B------:R-:W-:-:S04]  /*196d0*/  @!P0 LOP3.LUT R4, R5, R4, RZ, 0x3c, !PT ;  /* 0x0000000405048212 */ /* 0x000fc800078e3cff */
[----:B------:R-:W-:-:S05]  /*196e0*/  @!P0 LOP3.LUT R5, R5, R4, RZ, 0x3c, !PT ;  /* 0x0000000405058212 */ /* 0x000fca00078e3cff */
[----:B-1----:R0:W-:Y:S02]  /*196f0*/  @!P0 LDGSTS.E.BYPASS.LTC128B.128 [R25+0x1b400], desc[UR60][R4.64], !P1 ;  /* 0x1b40000004198fae */ /* 0x0021e4000c901d7c */
.L_x_1832:
[----:B0-----:R-:W-:-:S05]  /*19700*/  VIADD R4, R17, 0x70 ;  /* 0x0000007011047836 */ /* 0x001fca0000000000 */
[----:B------:R-:W-:Y:S01]  /*19710*/  ISETP.GE.AND P0, PT, R4, R2, PT ;  /* 0x000000020400720c */ /* 0x000fe20003f06270 */
[----:B------:R0:W-:-:S12]  /*19720*/  STL [R1+0x3c], R4 ;  /* 0x00003c0401007387 */ /* 0x0001d80000100800 */
[----:B------:R-:W-:-:S05]  /*19730*/  @!P0 LEA R2, P2, R7, R0, 0x1 ;  /* 0x0000000007028211 */ /* 0x000fca00078408ff */
[----:B------:R-:W-:-:S05]  /*19740*/  @!P0 IMAD.X R3, RZ, RZ, R3, P2 ;  /* 0x000000ffff038224 */ /* 0x000fca00010e0603 */
[----:B------:R-:W-:Y:S01]  /*19750*/  @!PT LDS RZ, [RZ] ;  /* 0x00000000fffff984 */ /* 0x000fe20000000800 */
[----:B------:R-:W-:Y:S01]  /*19760*/  @!PT LDS RZ, [RZ] ;  /* 0x00000000fffff984 */ /* 0x000fe20000000800 */
[----:B------:R-:W-:Y:S01]  /*19770*/  @!PT LDS RZ, [RZ] ;  /* 0x00000000fffff984 */ /* 0x000fe20000000800 */
[----:B------:R0:W-:Y:S01]  /*19780*/  @!P0 LDGSTS.E.BYPASS.LTC128B.128 [R25+0x1bc00], desc[UR60][R2.64], !P1 ;  /* 0x1bc0000002198fae */ /* 0x0001e2000c901d7c */
[----:B------:R-:W-:Y:S01]  /*19790*/  PLOP3.LUT P0, PT, PT, PT, PT, 0x80, 0x0 ;  /* 0x000000000000781c */ /* 0x000fe20003f0f070 */
[----:B------:R-:W-:-:S12]  /*197a0*/  NOP ;  /* 0x0000000000007918 */ /* 0x000fd80000000000 */
.L_x_1650:
        /* <DEDUP_REMOVED lines=16> */
[----:B------:R-:W-:Y:S01]  /*198b0*/  MOV R4, UR6 ;  /* 0x0000000600047c02 */ /* 0x000fe20008000f00 */
[----:B------:R-:W-:Y:S01]  /*198c0*/  IMAD.U32 R5, RZ, RZ, UR7 ;  /* 0x00000007ff057e24 */ /* 0x000fe2000f8e00ff */
        /* <DEDUP_REMOVED lines=10> */
.L_x_1652:
[----:B------:R-:W-:Y:S05]  /*19970*/  BSYNC B6 ;  /* 0x0000000000067941 */ /* 0x000fea0003800000 */
.L_x_1651:
[----:B0-----:R-:W2:Y:S01]  /*19980*/  LDL.LU R2, [R1+0x2c] ;  /* 0x00002c0001027983 */ /* 0x001ea20000300800 */
[----:B------:R-:W0:Y:S01]  /*19990*/  LDC R6, c[0x0][0x448] ;  /* 0x00011200ff067b82 */ /* 0x000e220000000800 */
[----:B------:R-:W-:Y:S02]  /*199a0*/  ULDC.64 UR4, c[0x0][0x398] ;  /* 0x0000e60000047ab9 */ /* 0x000fe40000000a00 */
[----:B------:R-:W3:Y:S04]  /*199b0*/  LDL.LU R21, [R1+0x38] ;  /* 0x0000380001157983 */ /* 0x000ee80000300800 */
[----:B------:R-:W4:Y:S01]  /*199c0*/  LDL.LU R20, [R1+0x10] ;  /* 0x0000100001147983 */ /* 0x000f220000300800 */
[----:B------:R-:W-:Y:S01]  /*199d0*/  IMAD.MOV.U32 R4, RZ, RZ, R35 ;  /* 0x000000ffff047224 */ /* 0x000fe200078e0023 */
[----:B------:R-:W1:Y:S01]  /*199e0*/  S2R R7, SR_TID.X ;  /* 0x0000000000077919 */ /* 0x000e620000002100 */
[----:B0-----:R-:W-:-:S13]  /*199f0*/  ISETP.NE.AND P0, PT, R6, 0x1, PT ;  /* 0x000000010600780c */ /* 0x001fda0003f05270 */
[----:B------:R-:W0:Y:S01]  /*19a00*/  @P0 LDC R5, c[0x0][0x450] ;  /* 0x00011400ff050b82 */ /* 0x000e220000000800 */
[----:B-1----:R-:W-:-:S05]  /*19a10*/  IMAD.SHL.U32 R7, R7, 0x8, RZ ;  /* 0x0000000807077824 */ /* 0x002fca00078e00ff */
[----:B------:R-:W-:Y:S01]  /*19a20*/  LOP3.LUT R7, R7, 0x38, RZ, 0xc0, !PT ;  /* 0x0000003807077812 */ /* 0x000fe200078ec0ff */
[----:B--2---:R-:W-:Y:S02]  /*19a30*/  IMAD R0, R2, UR4, RZ ;  /* 0x0000000402007c24 */ /* 0x004fe4000f8e02ff */
[----:B------:R-:W-:-:S04]  /*19a40*/  IMAD.WIDE.U32 R2, R36, UR4, RZ ;  /* 0x0000000424027c25 */ /* 0x000fc8000f8e00ff */
[----:B------:R-:W-:Y:S01]  /*19a50*/  IMAD R0, R36, UR5, R0 ;  /* 0x0000000524007c24 */ /* 0x000fe2000f8e0200 */
[----:B------:R-:W-:-:S04]  /*19a60*/  ULDC.64 UR4, c[0x0][0x3d8] ;  /* 0x0000f60000047ab9 */ /* 0x000fc80000000a00 */
[----:B------:R-:W-:-:S03]  /*19a70*/  IADD3 R3, R3, R0, RZ ;  /* 0x0000000003037210 */ /* 0x000fc60007ffe0ff */
[----:B------:R-:W-:-:S04]  /*19a80*/  IMAD.WIDE.U32 R2, R18, UR4, R2 ;  /* 0x0000000412027c25 */ /* 0x000fc8000f8e0002 */
[----:B------:R-:W-:Y:S01]  /*19a90*/  IMAD R3, R18, UR5, R3 ;  /* 0x0000000512037c24 */ /* 0x000fe2000f8e0203 */
[----:B------:R-:W-:Y:S02]  /*19aa0*/  ULDC.64 UR4, c[0x0][0x3e0] ;  /* 0x0000f80000047ab9 */ /* 0x000fe40000000a00 */
[----:B---3--:R-:W-:Y:S02]  /*19ab0*/  IMAD R0, R21, UR4, RZ ;  /* 0x0000000415007c24 */ /* 0x008fe4000f8e02ff */
[----:B----4-:R-:W-:-:S04]  /*19ac0*/  IMAD.WIDE.U32 R2, R20, UR4, R2 ;  /* 0x0000000414027c25 */ /* 0x010fc8000f8e0002 */
[----:B------:R-:W-:Y:S01]  /*19ad0*/  IMAD R0, R20, UR5, R0 ;  /* 0x0000000514007c24 */ /* 0x000fe2000f8e0200 */
[----:B------:R-:W-:Y:S01]  /*19ae0*/  ULDC.64 UR4, c[0x0][0x3d0] ;  /* 0x0000f40000047ab9 */ /* 0x000fe20000000a00 */
[----:B------:R-:W1:Y:S02]  /*19af0*/  S2R R20, SR_TID.X ;  /* 0x0000000000147919 */ /* 0x000e640000002100 */
[----:B------:R-:W-:Y:S02]  /*19b00*/  IMAD.IADD R3, R3, 0x1, R0 ;  /* 0x0000000103037824 */ /* 0x000fe400078e0200 */
[----:B------:R-:W2:Y:S02]  /*19b10*/  @P0 LDC R0, c[0x0][0x44c] ;  /* 0x00011300ff000b82 */ /* 0x000ea40000000800 */
[----:B--2---:R-:W-:-:S04]  /*19b20*/  @P0 IMAD.HI.U32 R0, R35, R0, RZ ;  /* 0x0000000023000227 */ /* 0x004fc800078e00ff */
[----:B-1----:R-:W-:Y:S01]  /*19b30*/  IMAD.SHL.U32 R20, R20, 0x8, RZ ;  /* 0x0000000814147824 */ /* 0x002fe200078e00ff */
[----:B0-----:R-:W-:-:S04]  /*19b40*/  @P0 SHF.R.U32.HI R4, RZ, R5, R0 ;  /* 0x00000005ff040219 */ /* 0x001fc80000011600 */
[--C-:B------:R-:W-:Y:S01]  /*19b50*/  SHF.R.S32.HI R5, RZ, 0x1f, R4.reuse ;  /* 0x0000001fff057819 */ /* 0x100fe20000011404 */
[----:B------:R-:W-:Y:S01]  /*19b60*/  IMAD.MOV R0, RZ, RZ, -R4 ;  /* 0x000000ffff007224 */ /* 0x000fe200078e0a04 */
[----:B------:R-:W-:Y:S01]  /*19b70*/  LOP3.LUT R20, R20, 0x38, RZ, 0xc0, !PT ;  /* 0x0000003814147812 */ /* 0x000fe200078ec0ff */
[----:B------:R-:W-:-:S03]  /*19b80*/  IMAD.WIDE.U32 R2, R4, UR4, R2 ;  /* 0x0000000404027c25 */ /* 0x000fc6000f8e0002 */
[----:B------:R-:W-:Y:S01]  /*19b90*/  LOP3.LUT R10, R20, 0x40, RZ, 0xfc, !PT ;  /* 0x00000040140a7812 */ /* 0x000fe200078efcff */
[----:B------:R-:W-:Y:S01]  /*19ba0*/  IMAD R0, R6, R0, R35 ;  /* 0x0000000006007224 */ /* 0x000fe200078e0223 */
[C---:B------:R-:W-:Y:S01]  /*19bb0*/  LOP3.LUT R9, R20.reuse, 0x80, RZ, 0xfc, !PT ;  /* 0x0000008014097812 */ /* 0x040fe200078efcff */
[----:B------:R-:W-:Y:S01]  /*19bc0*/  IMAD R5, R5, UR4, RZ ;  /* 0x0000000405057c24 */ /* 0x000fe2000f8e02ff */
[----:B------:R-:W-:-:S03]  /*19bd0*/  LOP3.LUT R8, R20, 0xc0, RZ, 0xfc, !PT ;  /* 0x000000c014087812 */ /* 0x000fc600078efcff */
        /* <DEDUP_REMOVED lines=18> */
[----:B------:R-:W2:Y:S04]  /*19d00*/  LDL.LU R3, [R1+0x24] ;  /* 0x0000240001037983 */ /* 0x000ea80000300800 */
[----:B------:R-:W3:Y:S04]  /*19d10*/  LDL.LU R10, [R1+0x1c] ;  /* 0x00001c00010a7983 */ /* 0x000ee80000300800 */
[----:B------:R-:W4:Y:S04]  /*19d20*/  LDL.LU R9, [R1+0x28] ;  /* 0x0000280001097983 */ /* 0x000f280000300800 */
[----:B------:R-:W5:Y:S04]  /*19d30*/  LDL.LU R8, [R1+0x20] ;  /* 0x0000200001087983 */ /* 0x000f680000300800 */
[----:B------:R-:W2:Y:S04]  /*19d40*/  LDL.LU R11, [R1+0x14] ;  /* 0x00001400010b7983 */ /* 0x000ea80000300800 */
[----:B------:R-:W-:Y:S01]  /*19d50*/  SHFL.IDX PT, R2, R0, RZ, 0x181f ;  /* 0x00181fff00027589 */ /* 0x000fe200000e0000 */
[----:B--2---:R-:W-:-:S02]  /*19d60*/  IMAD R5, R11, R6, RZ ;  /* 0x000000060b057224 */ /* 0x004fc400078e02ff */
[----:B------:R-:W-:Y:S01]  /*19d70*/  IMAD.MOV.U32 R11, RZ, RZ, R3 ;  /* 0x000000ffff0b7224 */ /* 0x000fe200078e0003 */
[----:B------:R-:W-:Y:S02]  /*19d80*/  SHFL.IDX PT, R6, R0, 0x1, 0x181f ;  /* 0x00381f0000067f89 */ /* 0x000fe400000e0000 */
[----:B------:R-:W-:Y:S02]  /*19d90*/  ISETP.GE.AND P0, PT, R17, R5, PT ;  /* 0x000000051100720c */ /* 0x000fe40003f06270 */
[----:B------:R-:W0:Y:S11]  /*19da0*/  SHFL.IDX PT, R3, R4, RZ, 0x181f ;  /* 0x00181fff04037589 */ /* 0x000e3600000e0000 */
[----:B0-----:R-:W-:-:S04]  /*19db0*/  @!P0 LEA R3, P6, R7, R3, 0x1 ;  /* 0x0000000307038211 */ /* 0x001fc800078c08ff */
[----:B------:R-:W-:-:S04]  /*19dc0*/  @!P0 IADD3.X R2, RZ, R2, RZ, P6, !PT ;  /* 0x00000002ff028210 */ /* 0x000fc800037fe4ff */
[----:B------:R-:W-:-:S04]  /*19dd0*/  @!P0 LOP3.LUT R3, R3, R2, RZ, 0x3c, !PT ;  /* 0x0000000203038212 */ /* 0x000fc800078e3cff */
[----:B------:R-:W-:-:S04]  /*19de0*/  @!P0 LOP3.LUT R2, R3, R2, RZ, 0x3c, !PT ;  /* 0x0000000203028212 */ /* 0x000fc800078e3cff */
[----:B------:R-:W-:-:S05]  /*19df0*/  @!P0 LOP3.LUT R3, R3, R2, RZ, 0x3c, !PT ;  /* 0x0000000203038212 */ /* 0x000fca00078e3cff */
[----:B------:R-:W-:Y:S04]  /*19e00*/  @!P0 LDGSTS.E.BYPASS.LTC128B.128 [R25+0x22400], desc[UR60][R2.64], !P4 ;  /* 0x2240000002198fae */ /* 0x000fe8000e101d7c */
[----:B------:R-:W-:Y:S04]  /*19e10*/  @!P0 LDGSTS.E.BYPASS.LTC128B.128 [R25+0x26400], desc[UR60][R2.64+0x80], !P3 ;  /* 0x2640008002198fae */ /* 0x000fe8000d901d7c */
[----:B------:R-:W-:Y:S04]  /*19e20*/  @!P0 LDGSTS.E.BYPASS.LTC128B.128 [R25+0x2a400], desc[UR60][R2.64+0x100], !P2 ;  /* 0x2a40010002198fae */ /* 0x000fe8000d101d7c */
[----:B------:R0:W-:Y:S01]  /*19e30*/  @!P0 LDGSTS.E.BYPASS.LTC128B.128 [R25+0x2e400], desc[UR60][R2.64+0x180], !P1 ;  /* 0x2e40018002198fae */ /* 0x0001e2000c901d7c */
[----:B---3--:R-:W-:Y:S01]  /*19e40*/  ISETP.GE.AND P0, PT, R10, R5, PT ;  /* 0x000000050a00720c */ /* 0x008fe20003f06270 */
[----:B----4-:R-:W-:-:S02]  /*19e50*/  IMAD.MOV.U32 R10, RZ, RZ, R9 ;  /* 0x000000ffff0a7224 */ /* 0x010fc400078e0009 */
[----:B------:R-:W2:Y:S04]  /*19e60*/  LDL.LU R9, [R1+0x30] ;  /* 0x0000300001097983 */ /* 0x000ea80000300800 */
[----:B0-----:R-:W0:Y:S06]  /*19e70*/  SHFL.IDX PT, R2, R4, 0x1, 0x181f ;  /* 0x00381f0004027f89 */ /* 0x001e2c00000e0000 */
[----:B0-----:R-:W-:-:S05]  /*19e80*/  @!P0 LEA R2, P6, R7, R2, 0x1 ;  /* 0x0000000207028211 */ /* 0x001fca00078c08ff */
[----:B------:R-:W-:Y:S02]  /*19e90*/  @!P0 IMAD.X R3, RZ, RZ, R6, P6 ;  /* 0x000000ffff038224 */ /* 0x000fe400030e0606 */
[----:B------:R-:W-:Y:S04]  /*19ea0*/  SHFL.IDX PT, R6, R0, 0x2, 0x181f ;  /* 0x00581f0000067f89 */ /* 0x000fe800000e0000 */
[----:B------:R-:W-:Y:S04]  /*19eb0*/  @!P0 LDGSTS.E.BYPASS.LTC128B.128 [R25+0x22c00], desc[UR60][R2.64], !P4 ;  /* 0x22c0000002198fae */ /* 0x000fe8000e101d7c */
[----:B------:R-:W-:Y:S04]  /*19ec0*/  @!P0 LDGSTS.E.BYPASS.LTC128B.128 [R25+0x26c00], desc[UR60][R2.64+0x80], !P3 ;  /* 0x26c0008002198fae */ /* 0x000fe8000d901d7c */
[----:B------:R-:W-:Y:S04]  /*19ed0*/  @!P0 LDGSTS.E.BYPASS.LTC128B.128 [R25+0x2ac00], desc[UR60][R2.64+0x100], !P2 ;  /* 0x2ac0010002198fae */ /* 0x000fe8000d101d7c */
[----:B------:R0:W-:Y:S01]  /*19ee0*/  @!P0 LDGSTS.E.BYPASS.LTC128B.128 [R25+0x2ec00], desc[UR60][R2.64+0x180], !P1 ;  /* 0x2ec0018002198fae */ /* 0x0001e2000c901d7c */
[----:B-----5:R-:W-:-:S03]  /*19ef0*/  ISETP.GE.AND P0, PT, R8, R5, PT ;  /* 0x000000050800720c */ /* 0x020fc60003f06270 */
[----:B------:R-:W3:Y:S04]  /*19f00*/  LDL.LU R8, [R1+0x34] ;  /* 0x0000340001087983 */ /* 0x000ee80000300800 */
[----:B0-----:R-:W0:Y:S06]  /*19f10*/  SHFL.IDX PT, R2, R4, 0x2, 0x181f ;  /* 0x00581f0004027f89 */ /* 0x001e2c00000e0000 */
[----:B0-----:R-:W-:-:S05]  /*19f20*/  @!P0 LEA R2, P6, R7, R2, 0x1 ;  /* 0x0000000207028211 */ /* 0x001fca00078c08ff */
[----:B------:R-:W-:-:S05]  /*19f30*/  @!P0 IMAD.X R3, RZ, RZ, R6, P6 ;  /* 0x000000ffff038224 */ /* 0x000fca00030e0606 */
[----:B------:R-:W-:Y:S04]  /*19f40*/  @!P0 LDGSTS.E.BYPASS.LTC128B.128 [R25+0x23400], desc[UR60][R2.64], !P4 ;  /* 0x2340000002198fae */ /* 0x000fe8000e101d7c */
[----:B------:R-:W-:Y:S04]  /*19f50*/  @!P0 LDGSTS.E.BYPASS.LTC128B.128 [R25+0x27400], desc[UR60][R2.64+0x80], !P3 ;  /* 0x2740008002198fae */ /* 0x000fe8000d901d7c */
[----:B------:R-:W-:Y:S04]  /*19f60*/  @!P0 LDGSTS.E.BYPASS.LTC128B.128 [R25+0x2b400], desc[UR60][R2.64+0x100], !P2 ;  /* 0x2b40010002198fae */ /* 0x000fe8000d101d7c */
[----:B------:R0:W-:Y:S04]  /*19f70*/  @!P0 LDGSTS.E.BYPASS.LTC128B.128 [R25+0x2f400], desc[UR60][R2.64+0x180], !P1 ;  /* 0x2f40018002198fae */ /* 0x0001e8000c901d7c */
[----:B------:R-:W-:Y:S04]  /*19f80*/  SHFL.IDX PT, R6, R0, 0x3, 0x181f ;  /* 0x00781f0000067f89 */ /* 0x000fe800000e0000 */
[----:B0-----:R-:W0:Y:S01]  /*19f90*/  SHFL.IDX PT, R2, R4, 0x3, 0x181f ;  /* 0x00781f0004027f89 */ /* 0x001e2200000e0000 */
[----:B------:R-:W-:-:S13]  /*19fa0*/  ISETP.GE.AND P0, PT, R11, R5, PT ;  /* 0x000000050b00720c */ /* 0x000fda0003f06270 */
        /* <DEDUP_REMOVED lines=17> */
[----:B--2---:R-:W-:-:S13]  /*1a0c0*/  ISETP.GE.AND P0, PT, R9, R5, PT ;  /* 0x000000050900720c */ /* 0x004fda0003f06270 */
        /* <DEDUP_REMOVED lines=8> */
[----:B---3--:R-:W-:-:S13]  /*1a150*/  ISETP.GE.AND P0, PT, R8, R5, PT ;  /* 0x000000050800720c */ /* 0x008fda0003f06270 */
[----:B0-----:R-:W-:-:S05]  /*1a160*/  @!P0 LEA R2, P5, R7, R2, 0x1 ;  /* 0x0000000207028211 */ /* 0x001fca00078a08ff */
[----:B------:R-:W-:-:S05]  /*1a170*/  @!P0 IMAD.X R3, RZ, RZ, R6, P5 ;  /* 0x000000ffff038224 */ /* 0x000fca00028e0606 */
[----:B------:R-:W-:Y:S04]  /*1a180*/  @!P0 LDGSTS.E.BYPASS.LTC128B.128 [R25+0x25400], desc[UR60][R2.64], !P4 ;  /* 0x2540000002198fae */ /* 0x000fe8000e101d7c */
[----:B------:R-:W-:Y:S04]  /*1a190*/  @!P0 LDGSTS.E.BYPASS.LTC128B.128 [R25+0x29400], desc[UR60][R2.64+0x80], !P3 ;  /* 0x2940008002198fae */ /* 0x000fe8000d901d7c */
[----:B------:R-:W-:Y:S04]  /*1a1a0*/  @!P0 LDGSTS.E.BYPASS.LTC128B.128 [R25+0x2d400], desc[UR60][R2.64+0x100], !P2 ;  /* 0x2d40010002198fae */ /* 0x000fe8000d101d7c */
[----:B------:R0:W-:Y:S04]  /*1a1b0*/  @!P0 LDGSTS.E.BYPASS.LTC128B.128 [R25+0x31400], desc[UR60][R2.64+0x180], !P1 ;  /* 0x3140018002198fae */ /* 0x0001e8000c901d7c */
[----:B------:R1:W2:Y:S04]  /*1a1c0*/  SHFL.IDX PT, R6, R0, 0x7, 0x181f ;  /* 0x00f81f0000067f89 */ /* 0x0002a800000e0000 */
[----:B0-----:R1:W0:Y:S02]  /*1a1d0*/  SHFL.IDX PT, R2, R4, 0x7, 0x181f ;  /* 0x00f81f0004027f89 */ /* 0x00122400000e0000 */
.L_x_1850:
[----:B-1----:R-:W3:Y:S01]  /*1a1e0*/  LDL.LU R0, [R1+0x3c] ;  /* 0x00003c0001007983 */ /* 0x002ee20000300800 */
[----:B------:R-:W-:Y:S01]  /*1a1f0*/  BSSY B0, `(.L_x_1654) ;  /* 0x000000c000007945 */ /* 0x000fe20003800000 */
[----:B---3--:R-:W-:-:S13]  /*1a200*/  ISETP.GE.AND P0, PT, R0, R5, PT ;  /* 0x000000050000720c */ /* 0x008fda0003f06270 */
[----:B------:R-:W-:Y:S05]  /*1a210*/  @P0 BRA `(.L_x_1655) ;  /* 0x0000000000240947 */ /* 0x000fea0003800000 */
[----:B0-----:R-:W-:-:S05]  /*1a220*/  LEA R2, P0, R7, R2, 0x1 ;  /* 0x0000000207027211 */ /* 0x001fca00078008ff */
[----:B--2---:R-:W-:-:S05]  /*1a230*/  IMAD.X R3, RZ, RZ, R6, P0 ;  /* 0x000000ffff037224 */ /* 0x004fca00000e0606 */
[----:B------:R-:W-:Y:S01]  /*1a240*/  @!PT LDS RZ, [RZ] ;  /* 0x00000000fffff984 */ /* 0x000fe20000000800 */
[----:B------:R-:W-:Y:S01]  /*1a250*/  @!PT LDS RZ, [RZ] ;  /* 0x00000000fffff984 */ /* 0x000fe20000000800 */
[----:B------:R-:W-:Y:S01]  /*1a260*/  @!PT LDS RZ, [RZ] ;  /* 0x00000000fffff984 */ /* 0x000fe20000000800 */
[----:B------:R1:W-:Y:S04]  /*1a270*/  LDGSTS.E.BYPASS.LTC128B.128 [R25+0x25c00], desc[UR60][R2.64], !P4 ;  /* 0x25c0000002197fae */ /* 0x0003e8000e101d7c */
[----:B------:R1:W-:Y:S04]  /*1a280*/  LDGSTS.E.BYPASS.LTC128B.128 [R25+0x29c00], desc[UR60][R2.64+0x80], !P3 ;  /* 0x29c0008002197fae */ /* 0x0003e8000d901d7c */
[----:B------:R1:W-:Y:S04]  /*1a290*/  LDGSTS.E.BYPASS.LTC128B.128 [R25+0x2dc00], desc[UR60][R2.64+0x100], !P2 ;  /* 0x2dc0010002197fae */ /* 0x0003e8000d101d7c */
[----:B------:R1:W-:Y:S02]  /*1a2a0*/  LDGSTS.E.BYPASS.LTC128B.128 [R25+0x31c00], desc[UR60][R2.64+0x180], !P1 ;  /* 0x31c0018002197fae */ /* 0x0003e4000c901d7c */
.L_x_1655:
[----:B------:R-:W-:Y:S05]  /*1a2b0*/  BSYNC B0 ;  /* 0x0000000000007941 */ /* 0x000fea0003800000 */
.L_x_1654:
[----:B------:R-:W-:Y:S01]  /*1a2c0*/  NOP ;  /* 0x0000000000007918 */ /* 0x000fe20000000000 */
[----:B------:R-:W-:-:S13]  /*1a2d0*/  PLOP3.LUT P0, PT, PT, PT, PT, 0x80, 0x0 ;  /* 0x000000000000781c */ /* 0x000fda0003f0f070 */
.L_x_1656:
[----:B------:R-:W-:Y:S02]  /*1a2e0*/  PLOP3.LUT P1, PT, P1, P0, PT, 0xa2, 0x0 ;  /* 0x000000000000781c */ /* 0x000fe40000f21472 */
[----:B------:R-:W-:-:S08]  /*1a2f0*/  @P0 R2UR P1, UR4, R22 ;  /* 0x00000000160402ca */ /* 0x000fd00000020000 */
[----:B------:R-:W-:-:S05]  /*1a300*/  @P0 PLOP3.LUT P0, PT, P1, PT, PT, 0x80, 0x0 ;  /* 0x000000000000081c */ /* 0x000fca0000f0f070 */
[----:B------:R-:W-:Y:S01]  /*1a310*/  @!P1 SYNCS.ARRIVE.TRANS64.RED.A0T1 RZ, [UR4+0x32410], RZ ;  /* 0x032410ffffff99a7 */ /* 0x000fe20008200404 */
[----:B------:R-:W-:Y:S07]  /*1a320*/  @!P1 ARRIVES.LDGSTSBAR.64.TRANSCNT [UR4+0x32410] ;  /* 0x03241000ff0099b0 */ /* 0x000fee0008000a84 */
[----:B------:R-:W-:Y:S05]  /*1a330*/  @P0 BRA.U.ANY `(.L_x_1656) ;  /* 0xfffffffd00e80947 */ /* 0x000fea000393ffff */
[----:B01----:R-:W3:Y:S02]  /*1a340*/  LDL.LU R2, [R1+0x40] ;  /* 0x0000400001027983 */ /* 0x003ee40000300800 */
[----:B---3--:R-:W-:-:S04]  /*1a350*/  IADD3 R2, R2, 0x1, RZ ;  /* 0x0000000102027810 */ /* 0x008fc80007ffe0ff */
[----:B------:R-:W-:Y:S01]  /*1a360*/  LEA.HI R0, R2, R2, RZ, 0x1 ;  /* 0x0000000202007211 */ /* 0x000fe200078f08ff */
[----:B------:R0:W-:Y:S03]  /*1a370*/  STL [R1+0x40], R2 ;  /* 0x0000400201007387 */ /* 0x0001e60000100800 */
        /* <DEDUP_REMOVED lines=8> */
.L_x_1851:
[----:B------:R-:W-:Y:S05]  /*1a400*/  BSYNC B0 ;  /* 0x0000000000007941 */ /* 0x000fea0003800000 */
.L_x_1657:
[----:B------:R-:W3:Y:S02]  /*1a410*/  LDL R0, [R1+0x60] ;  /* 0x0000600001007983 */ /* 0x000ee40000100800 */
[----:B---3--:R-:W-:-:S13]  /*1a420*/  ISETP.NE.AND P0, PT, R0, 0x3, PT ;  /* 0x000000030000780c */ /* 0x008fda0003f05270 */
[----:B------:R-:W-:Y:S05]  /*1a430*/  @!P0 BRA `(.L_x_1659) ;  /* 0x0000000000048947 */ /* 0x000fea0003800000 */
[----:B------:R-:W-:Y:S01]  /*1a440*/  BPT.TRAP 0x1 ;  /* 0x000000040000795c */ /* 0x000fe20000300000 */
.L_x_1659:
[----:B------:R-:W-:Y:S01]  /*1a450*/  SHF.L.U32 R0, R26, 0x1f, RZ ;  /* 0x0000001f1a007819 */ /* 0x000fe200000006ff */
[----:B------:R-:W-:Y:S03]  /*1a460*/  BSSY B0, `(.L_x_1660) ;  /* 0x0000003000007945 */ /* 0x000fe60003800000 */
[----:B------:R-:W1:Y:S02]  /*1a470*/  SYNCS.PHASECHK.TRANS64.TRYWAIT P0, [R29+URZ+0x32460], R0 ;  /* 0x032460001d0075a7 */ /* 0x000e64000800017f */
[----:B-1----:R-:W-:Y:S05]  /*1a480*/  @!P0 BRA `(.L_x_1661) ;  /* 0x0000006400508947 */ /* 0x002fea0003800000 */
.L_x_1852:
[----:B------:R-:W-:Y:S05]  /*1a490*/  BSYNC B0 ;  /* 0x0000000000007941 */ /* 0x000fea0003800000 */
.L_x_1660:
[----:B0-----:R-:W1:Y:S01]  /*1a4a0*/  LDL.LU R3, [R1+0x48] ;  /* 0x0000480001037983 */ /* 0x001e620000300800 */
[----:B------:R-:W-:Y:S01]  /*1a4b0*/  ULDC.64 UR4, c[0x0][0x328] ;  /* 0x0000ca0000047ab9 */ /* 0x000fe20000000a00 */
[----:B------:R-:W-:Y:S02]  /*1a4c0*/  ULDC.64 UR6, c[0x0][0x318] ;  /* 0x0000c60000067ab9 */ /* 0x000fe40000000a00 */
[----:B------:R-:W3:Y:S04]  /*1a4d0*/  LDL.LU R2, [R1+0x4] ;  /* 0x0000040001027983 */ /* 0x000ee80000300800 */
[----:B--2---:R-:W2:Y:S04]  /*1a4e0*/  LDL.LU R6, [R1+0x4c] ;  /* 0x00004c0001067983 */ /* 0x004ea80000300800 */
[----:B------:R-:W4:Y:S04]  /*1a4f0*/  LDL R7, [R1] ;  /* 0x0000000001077983 */ /* 0x000f280000100800 */
[----:B------:R-:W5:Y:S01]  /*1a500*/  LDL.LU R4, [R1+0x5c] ;  /* 0x00005c0001047983 */ /* 0x000f620000300800 */
[----:B-1----:R-:W-:-:S04]  /*1a510*/  IMAD R0, R3, UR4, RZ ;  /* 0x0000000403007c24 */ /* 0x002fc8000f8e02ff */
[C---:B---3--:R-:W-:Y:S02]  /*1a520*/  IMAD R5, R2.reuse, UR5, R0 ;  /* 0x0000000502057c24 */ /* 0x048fe4000f8e0200 */
[----:B------:R-:W-:Y:S01]  /*1a530*/  IMAD.WIDE.U32 R2, R2, UR4, RZ ;  /* 0x0000000402027c25 */ /* 0x000fe2000f8e00ff */
[----:B------:R-:W-:-:S03]  /*1a540*/  ULDC.64 UR4, c[0x0][0x338] ;  /* 0x0000ce0000047ab9 */ /* 0x000fc60000000a00 */
[----:B------:R-:W-:Y:S02]  /*1a550*/  IMAD.IADD R3, R3, 0x1, R5 ;  /* 0x0000000103037824 */ /* 0x000fe400078e0205 */
[----:B--2---:R-:W-:Y:S01]  /*1a560*/  IMAD R0, R6, UR4, RZ ;  /* 0x0000000406007c24 */ /* 0x004fe2000f8e02ff */
[----:B----4-:R-:W-:Y:S01]  /*1a570*/  LOP3.LUT P3, RZ, R7, 0x10, RZ, 0xc0, !PT ;  /* 0x0000001007ff7812 */ /* 0x010fe2000786c0ff */
[----:B------:R-:W-:Y:S01]  /*1a580*/  IMAD.WIDE.U32 R2, R37, UR4, R2 ;  /* 0x0000000425027c25 */ /* 0x000fe2000f8e0002 */
[C---:B------:R-:W-:Y:S02]  /*1a590*/  LOP3.LUT P2, RZ, R7.reuse, 0x8, RZ, 0xc0, !PT ;  /* 0x0000000807ff7812 */ /* 0x040fe4000784c0ff */
[----:B------:R-:W-:Y:S01]  /*1a5a0*/  LOP3.LUT P1, RZ, R7, 0x4, RZ, 0xc0, !PT ;  /* 0x0000000407ff7812 */ /* 0x000fe2000782c0ff */
[----:B------:R-:W-:Y:S01]  /*1a5b0*/  IMAD R5, R37, UR5, R0 ;  /* 0x0000000525057c24 */ /* 0x000fe2000f8e0200 */
[----:B------:R-:W-:Y:S01]  /*1a5c0*/  ULDC.64 UR4, c[0x0][0x330] ;  /* 0x0000cc0000047ab9 */ /* 0x000fe20000000a00 */
[----:B------:R-:W-:-:S02]  /*1a5d0*/  SEL R0, RZ, 0x2, P3 ;  /* 0x00000002ff007807 */ /* 0x000fc40001800000 */
[----:B------:R-:W-:Y:S01]  /*1a5e0*/  IMAD.IADD R3, R3, 0x1, R5 ;  /* 0x0000000103037824 */ /* 0x000fe200078e0205 */
[----:B------:R-:W-:Y:S02]  /*1a5f0*/  LOP3.LUT P4, RZ, R7, 0x1, RZ, 0xc0, !PT ;  /* 0x0000000107ff7812 */ /* 0x000fe4000788c0ff */
[----:B------:R-:W-:Y:S01]  /*1a600*/  SEL R7, RZ, 0x8, P1 ;  /* 0x00000008ff077807 */ /* 0x000fe20000800000 */
[----:B------:R-:W-:Y:S01]  /*1a610*/  IMAD.WIDE.U32 R2, R18, UR4, R2 ;  /* 0x0000000412027c25 */ /* 0x000fe2000f8e0002 */
[----:B------:R-:W-:-:S03]  /*1a620*/  UMOV UR4, 0xffffffff ;  /* 0xffffffff00047882 */ /* 0x000fc60000000000 */
[----:B------:R-:W-:Y:S01]  /*1a630*/  IMAD R3, R18, UR5, R3 ;  /* 0x0000000512037c24 */ /* 0x000fe2000f8e0203 */
[----:B------:R-:W-:-:S04]  /*1a640*/  LEA R5, P0, R2, UR6, 0x1 ;  /* 0x0000000602057c11 */ /* 0x000fc8000f8008ff */
[----:B------:R-:W-:Y:S02]  /*1a650*/  LEA.HI.X R6, R2, UR7, R3, 0x1, P0 ;  /* 0x0000000702067c11 */ /* 0x000fe400080f0c03 */
[----:B------:R-:W-:-:S04]  /*1a660*/  SEL R3, RZ, 0x4, P2 ;  /* 0x00000004ff037807 */ /* 0x000fc80001000000 */
[----:B-----5:R-:W-:Y:S01]  /*1a670*/  IADD3 R0, R3, R0, R4 ;  /* 0x0000000003007210 */ /* 0x020fe20007ffe004 */
        /* <DEDUP_REMOVED lines=73> */
.L_x_1866:
        /* <DEDUP_REMOVED lines=15> */
.L_x_1663:
[----:B------:R-:W-:Y:S02]  /*1ac00*/  PLOP3.LUT P1, PT, P1, P0, PT, 0xa2, 0x0 ;  /* 0x000000000000781c */ /* 0x000fe40000f21472 */
[----:B------:R-:W-:-:S08]  /*1ac10*/  @P0 R2UR P1, UR4, R29 ;  /* 0x000000001d0402ca */ /* 0x000fd00000020000 */
[----:B------:R-:W-:-:S05]  /*1ac20*/  @P0 PLOP3.LUT P0, PT, P1, PT, PT, 0x80, 0x0 ;  /* 0x000000000000081c */ /* 0x000fca0000f0f070 */
[----:B------:R-:W-:Y:S01]  /*1ac30*/  @!P1 SYNCS.ARRIVE.TRANS64.RED.A0T1 RZ, [UR4+0x32450], RZ ;  /* 0x032450ffffff99a7 */ /* 0x000fe20008200404 */
[----:B------:R-:W-:Y:S07]  /*1ac40*/  @!P1 ARRIVES.LDGSTSBAR.64.TRANSCNT [UR4+0x32450] ;  /* 0x03245000ff0099b0 */ /* 0x000fee0008000a84 */
[----:B------:R-:W-:Y:S05]  /*1ac50*/  @P0 BRA.U.ANY `(.L_x_1663) ;  /* 0xfffffffd00e80947 */ /* 0x000fea000393ffff */
[----:B------:R-:W-:Y:S01]  /*1ac60*/  NOP ;  /* 0x0000000000007918 */ /* 0x000fe20000000000 */
[----:B0-----:R-:W2:Y:S02]  /*1ac70*/  LDL R2, [R1+0x60] ;  /* 0x0000600001027983 */ /* 0x001ea40000100800 */
[----:B--2---:R-:W-:-:S13]  /*1ac80*/  ISETP.NE.AND P2, PT, R2, 0x3, PT ;  /* 0x000000030200780c */ /* 0x004fda0003f45270 */
[----:B------:R-:W-:Y:S05]  /*1ac90*/  @!P2 BRA `(.L_x_1664) ;  /* 0x000000000004a947 */ /* 0x000fea0003800000 */
[----:B------:R-:W-:Y:S01]  /*1aca0*/  BPT.TRAP 0x1 ;  /* 0x000000040000795c */ /* 0x000fe20000300000 */
.L_x_1664:
[----:B------:R-:W2:Y:S01]  /*1acb0*/  LDL.LU R2, [R1+0x44] ;  /* 0x0000440001027983 */ /* 0x000ea20000300800 */
[----:B------:R0:W-:Y:S01]  /*1acc0*/  SYNCS.ARRIVE.TRANS64.A1T0 RZ, [R29+URZ+0x32450], RZ ;  /* 0x032450ff1dff79a7 */ /* 0x0001e2000810003f */
[----:B------:R-:W-:Y:S01]  /*1acd0*/  BSSY B0, `(.L_x_1665) ;  /* 0x00000de000007945 */ /* 0x000fe20003800000 */
[----:B--2---:R-:W-:-:S05]  /*1ace0*/  VIADD R10, R2, 0xfffffffe ;  /* 0xfffffffe020a7836 */ /* 0x004fca0000000000 */
[----:B------:R-:W-:-:S13]  /*1acf0*/  ISETP.GE.AND P0, PT, R10, R32, PT ;  /* 0x000000200a00720c */ /* 0x000fda0003f06270 */
[----:B0-----:R-:W-:Y:S05]  /*1ad00*/  @!P0 BRA `(.L_x_1666) ;  /* 0x0000000c00688947 */ /* 0x001fea0003800000 */
.L_x_1679:
[----:B--2---:R-:W2:Y:S01]  /*1ad10*/  LDL R12, [R1+0x60] ;  /* 0x00006000010c7983 */ /* 0x004ea20000100800 */
[----:B0-----:R-:W0:Y:S01]  /*1ad20*/  LDC R6, c[0x0][0x430] ;  /* 0x00010c00ff067b82 */ /* 0x001e220000000800 */
[----:B------:R-:W1:Y:S01]  /*1ad30*/  S2R R2, SR_TID.X ;  /* 0x0000000000027919 */ /* 0x000e620000002100 */
[----:B---3--:R-:W3:Y:S01]  /*1ad40*/  S2R R4, SR_TID.X ;  /* 0x0000000000047919 */ /* 0x008ee20000002100 */
[----:B0-----:R-:W-:Y:S02]  /*1ad50*/  ISETP.NE.AND P0, PT, R6, 0x1, PT ;  /* 0x000000010600780c */ /* 0x001fe40003f05270 */
[----:B-1----:R-:W-:-:S11]  /*1ad60*/  LOP3.LUT R2, R2, 0x7f, RZ, 0xc0, !PT ;  /* 0x0000007f02027812 */ /* 0x002fd600078ec0ff */
[----:B------:R-:W0:Y:S01]  /*1ad70*/  @P0 LDC R3, c[0x0][0x438] ;  /* 0x00010e00ff030b82 */ /* 0x000e220000000800 */
[----:B---3--:R-:W-:Y:S01]  /*1ad80*/  IMAD.SHL.U32 R4, R4, 0x10, RZ ;  /* 0x0000001004047824 */ /* 0x008fe200078e00ff */
[----:B------:R-:W-:-:S04]  /*1ad90*/  SHF.R.U32.HI R2, RZ, 0x3, R2 ;  /* 0x00000003ff027819 */ /* 0x000fc80000011602 */
[----:B------:R-:W-:Y:S02]  /*1ada0*/  LOP3.LUT R4, R2, 0x70, R4, 0xf8, !PT ;  /* 0x0000007002047812 */ /* 0x000fe400078ef804 */
[----:B------:R-:W1:Y:S02]  /*1adb0*/  @P0 LDC R2, c[0x0][0x434] ;  /* 0x00010d00ff020b82 */ /* 0x000e640000000800 */
[----:B------:R-:W-:Y:S01]  /*1adc0*/  ISETP.GT.U32.AND P1, PT, R4, 0x5f, PT ;  /* 0x0000005f0400780c */ /* 0x000fe20003f24070 */
[----:B------:R-:W-:-:S04]  /*1add0*/  IMAD R7, R10, 0x60, R33 ;  /* 0x000000600a077824 */ /* 0x000fc800078e0221 */
[----:B------:R-:W-:-:S08]  /*1ade0*/  IMAD.IADD R7, R4, 0x1, R7 ;  /* 0x0000000104077824 */ /* 0x000fd000078e0207 */
[----:B------:R-:W3:Y:S01]  /*1adf0*/  @!P1 LDC.64 R4, c[0x0][0x428] ;  /* 0x00010a00ff049b82 */ /* 0x000ee20000000a00 */
[----:B------:R-:W-:-:S07]  /*1ae00*/  IMAD.MOV.U32 R11, RZ, RZ, R7 ;  /* 0x000000ffff0b7224 */ /* 0x000fce00078e0007 */
[----:B------:R-:W4:Y:S01]  /*1ae10*/  @!P1 LDC.64 R8, c[0x0][0x418] ;  /* 0x00010600ff089b82 */ /* 0x000f220000000a00 */
[----:B-1----:R-:W-:-:S05]  /*1ae20*/  @P0 IMAD.HI.U32 R2, R7, R2, RZ ;  /* 0x0000000207020227 */ /* 0x002fca00078e00ff */
[----:B0-----:R-:W-:-:S04]  /*1ae30*/  @P0 SHF.R.U32.HI R11, RZ, R3, R2 ;  /* 0x00000003ff0b0219 */ /* 0x001fc80000011602 */
[----:B------:R-:W-:Y:S02]  /*1ae40*/  @!P1 SHF.R.S32.HI R3, RZ, 0x1f, R11 ;  /* 0x0000001fff039819 */ /* 0x000fe4000001140b */
[----:B------:R-:W-:-:S05]  /*1ae50*/  @!P1 MOV R2, R11 ;  /* 0x0000000b00029202 */ /* 0x000fca0000000f00 */
[----:B---3--:R-:W-:-:S04]  /*1ae60*/  @!P1 IMAD.WIDE.U32 R2, R28, R4, R2 ;  /* 0x000000041c029225 */ /* 0x008fc800078e0002 */
[----:B------:R-:W-:-:S04]  /*1ae70*/  @!P1 IMAD R4, R34, R4, RZ ;  /* 0x0000000422049224 */ /* 0x000fc800078e02ff */
[----:B------:R-:W-:Y:S01]  /*1ae80*/  @!P1 IMAD R5, R28, R5, R4 ;  /* 0x000000051c059224 */ /* 0x000fe200078e0204 */
[----:B----4-:R-:W-:-:S03]  /*1ae90*/  @!P1 LEA R8, P0, R2, R8, 0x2 ;  /* 0x0000000802089211 */ /* 0x010fc600078010ff */
[----:B------:R-:W-:Y:S02]  /*1aea0*/  @!P1 IMAD.IADD R3, R5, 0x1, R3 ;  /* 0x0000000105039824 */ /* 0x000fe400078e0203 */
[----:B------:R-:W-:-:S03]  /*1aeb0*/  IMAD.MOV.U32 R5, RZ, RZ, RZ ;  /* 0x000000ffff057224 */ /* 0x000fc600078e00ff */
[----:B------:R-:W-:Y:S01]  /*1aec0*/  @!P1 LEA.HI.X R9, R2, R9, R3, 0x2, P0 ;  /* 0x0000000902099211 */ /* 0x000fe200000f1403 */
[----:B------:R-:W-:-:S04]  /*1aed0*/  VIADD R24, R24, 0x1 ;  /* 0x0000000118187836 */ /* 0x000fc80000000000 */
[----:B------:R0:W5:Y:S01]  /*1aee0*/  @!P1 LDG.E R5, desc[UR60][R8.64] ;  /* 0x0000003c08059981 */ /* 0x000162000c1e1900 */
[----:B------:R-:W-:-:S04]  /*1aef0*/  ISETP.NE.AND P0, PT, R24, 0x2, PT ;  /* 0x000000021800780c */ /* 0x000fc80003f05270 */
[----:B------:R-:W-:Y:S01]  /*1af00*/  SEL R3, RZ, 0x1, P0 ;  /* 0x00000001ff037807 */ /* 0x000fe20000000000 */
[----:B------:R-:W-:-:S03]  /*1af10*/  IMAD.MOV R2, RZ, RZ, -R11 ;  /* 0x000000ffff027224 */ /* 0x000fc600078e0a0b */
[----:B------:R-:W-:Y:S01]  /*1af20*/  LOP3.LUT R26, R26, R3, RZ, 0x3c, !PT ;  /* 0x000000031a1a7212 */ /* 0x000fe200078e3cff */
[----:B------:R-:W-:Y:S01]  /*1af30*/  IMAD.MOV.U32 R3, RZ, RZ, R10 ;  /* 0x000000ffff037224 */ /* 0x000fe200078e000a */
[----:B------:R-:W-:Y:S05]  /*1af40*/  YIELD ;  /* 0x0000000000007946 */ /* 0x000fea0003800000 */
[----:B------:R-:W-:Y:S01]  /*1af50*/  SEL R24, R24, RZ, P0 ;  /* 0x000000ff18187207 */ /* 0x000fe20000000000 */
[----:B------:R-:W-:Y:S01]  /*1af60*/  IMAD R6, R6, R2, R7 ;  /* 0x0000000206067224 */ /* 0x000fe200078e0207 */
[----:B------:R-:W-:Y:S01]  /*1af70*/  ISETP.GT.AND P2, PT, R3, R32, PT ;  /* 0x000000200300720c */ /* 0x000fe20003f44270 */
[----:B------:R-:W-:Y:S01]  /*1af80*/  VIADD R10, R10, 0xffffffff ;  /* 0xffffffff0a0a7836 */ /* 0x000fe20000000000 */
[----:B--2---:R-:W-:-:S13]  /*1af90*/  ISETP.NE.AND P1, PT, R12, 0x3, PT ;  /* 0x000000030c00780c */ /* 0x004fda0003f25270 */
[----:B0-----:R-:W-:Y:S05]  /*1afa0*/  @!P1 BRA `(.L_x_1667) ;  /* 0x0000000000049947 */ /* 0x001fea0003800000 */
[----:B------:R-:W-:Y:S01]  /*1afb0*/  BPT.TRAP 0x1 ;  /* 0x000000040000795c */ /* 0x000fe20000300000 */
.L_x_1667:
[----:B------:R-:W-:Y:S01]  /*1afc0*/  IMAD R4, R24, 0x8, R22 ;  /* 0x0000000818047824 */ /* 0x000fe200078e0216 */
[----:B------:R-:W-:Y:S01]  /*1afd0*/  SHF.L.U32 R21, R26, 0x1f, RZ ;  /* 0x0000001f1a157819 */ /* 0x000fe200000006ff */
[----:B------:R-:W-:Y:S01]  /*1afe0*/  BSSY B1, `(.L_x_1668) ;  /* 0x0000004000017945 */ /* 0x000fe20003800000 */
[----:B------:R-:W-:Y:S02]  /*1aff0*/  SHF.R.S32.HI R17, RZ, 0x1f, R6 ;  /* 0x0000001fff117819 */ /* 0x000fe40000011406 */
[----:B------:R-:W0:Y:S02]  /*1b000*/  SYNCS.PHASECHK.TRANS64.TRYWAIT P0, [R4+URZ+0x32440], R21 ;  /* 0x03244015040075a7 */ /* 0x000e24000800017f */
[----:B0-----:R-:W-:Y:S05]  /*1b010*/  @!P0 BRA `(.L_x_1669) ;  /* 0x0000006000c08947 */ /* 0x001fea0003800000 */
.L_x_1867:
[----:B------:R-:W-:Y:S05]  /*1b020*/  BSYNC B1 ;  /* 0x0000000000017941 */ /* 0x000fea0003800000 */
.L_x_1668:
        /* <DEDUP_REMOVED lines=51> */
.L_x_1881:
        /* <DEDUP_REMOVED lines=8> */
.L_x_1671:
[----:B------:R-:W-:Y:S02]  /*1b3e0*/  PLOP3.LUT P1, PT, P1, P0, PT, 0xa2, 0x0 ;  /* 0x000000000000781c */ /* 0x000fe40000f21472 */
[----:B------:R-:W-:-:S08]  /*1b3f0*/  @P0 R2UR P1, UR4, R4 ;  /* 0x00000000040402ca */ /* 0x000fd00000020000 */
[----:B------:R-:W-:-:S05]  /*1b400*/  @P0 PLOP3.LUT P0, PT, P1, PT, PT, 0x80, 0x0 ;  /* 0x000000000000081c */ /* 0x000fca0000f0f070 */
[----:B------:R-:W-:Y:S01]  /*1b410*/  @!P1 SYNCS.ARRIVE.TRANS64.RED.A0T1 RZ, [UR4+0x32430], RZ ;  /* 0x032430ffffff99a7 */ /* 0x000fe20008200404 */
[----:B------:R-:W-:Y:S07]  /*1b420*/  @!P1 ARRIVES.LDGSTSBAR.64.TRANSCNT [UR4+0x32430] ;  /* 0x03243000ff0099b0 */ /* 0x000fee0008000a84 */
[----:B------:R-:W-:Y:S05]  /*1b430*/  @P0 BRA.U.ANY `(.L_x_1671) ;  /* 0xfffffffd00e80947 */ /* 0x000fea000393ffff */
[----:B------:R-:W-:Y:S01]  /*1b440*/  NOP ;  /* 0x0000000000007918 */ /* 0x000fe20000000000 */
[----:B--2---:R-:W2:Y:S02]  /*1b450*/  LDL R2, [R1+0x60] ;  /* 0x0000600001027983 */ /* 0x004ea40000100800 */
[----:B--2---:R-:W-:-:S13]  /*1b460*/  ISETP.NE.AND P3, PT, R2, 0x3, PT ;  /* 0x000000030200780c */ /* 0x004fda0003f65270 */
[----:B------:R-:W-:Y:S05]  /*1b470*/  @!P3 BRA `(.L_x_1672) ;  /* 0x000000000004b947 */ /* 0x000fea0003800000 */
[----:B------:R-:W-:Y:S01]  /*1b480*/  BPT.TRAP 0x1 ;  /* 0x000000040000795c */ /* 0x000fe20000300000 */
.L_x_1672:
[----:B------:R2:W-:Y:S01]  /*1b490*/  SYNCS.ARRIVE.TRANS64.A1T0 RZ, [R4+URZ+0x32430], RZ ;  /* 0x032430ff04ff79a7 */ /* 0x0005e2000810003f */
[----:B------:R-:W-:Y:S05]  /*1b4a0*/  @!P3 BRA `(.L_x_1673) ;  /* 0x000000000004b947 */ /* 0x000fea0003800000 */
[----:B------:R-:W-:Y:S01]  /*1b4b0*/  BPT.TRAP 0x1 ;  /* 0x000000040000795c */ /* 0x000fe20000300000 */
.L_x_1673:
[----:B------:R-:W3:Y:S01]  /*1b4c0*/  SYNCS.PHASECHK.TRANS64.TRYWAIT P0, [R4+URZ+0x32460], R21 ;  /* 0x03246015040075a7 */ /* 0x000ee2000800017f */
[----:B------:R-:W-:Y:S04]  /*1b4d0*/  BSSY B1, `(.L_x_1674) ;  /* 0x0000002000017945 */ /* 0x000fe80003800000 */
[----:B---3--:R-:W-:Y:S05]  /*1b4e0*/  @!P0 BRA `(.L_x_1675) ;  /* 0x0000006400448947 */ /* 0x008fea0003800000 */
.L_x_1882:
[----:B------:R-:W-:Y:S05]  /*1b4f0*/  BSYNC B1 ;  /* 0x0000000000017941 */ /* 0x000fea0003800000 */
.L_x_1674:
        /* <DEDUP_REMOVED lines=67> */
.L_x_1896:
        /* <DEDUP_REMOVED lines=11> */
.L_x_1677:
[----:B------:R-:W-:Y:S02]  /*1b9e0*/  PLOP3.LUT P1, PT, P1, P0, PT, 0xa2, 0x0 ;  /* 0x000000000000781c */ /* 0x000fe40000f21472 */
[----:B------:R-:W-:-:S08]  /*1b9f0*/  @P0 R2UR P1, UR4, R4 ;  /* 0x00000000040402ca */ /* 0x000fd00000020000 */
[----:B------:R-:W-:-:S05]  /*1ba00*/  @P0 PLOP3.LUT P0, PT, P1, PT, PT, 0x80, 0x0 ;  /* 0x000000000000081c */ /* 0x000fca0000f0f070 */
[----:B------:R-:W-:Y:S01]  /*1ba10*/  @!P1 SYNCS.ARRIVE.TRANS64.RED.A0T1 RZ, [UR4+0x32450], RZ ;  /* 0x032450ffffff99a7 */ /* 0x000fe20008200404 */
[----:B------:R-:W-:Y:S07]  /*1ba20*/  @!P1 ARRIVES.LDGSTSBAR.64.TRANSCNT [UR4+0x32450] ;  /* 0x03245000ff0099b0 */ /* 0x000fee0008000a84 */
[----:B------:R-:W-:Y:S05]  /*1ba30*/  @P0 BRA.U.ANY `(.L_x_1677) ;  /* 0xfffffffd00e80947 */ /* 0x000fea000393ffff */
[----:B------:R-:W-:Y:S01]  /*1ba40*/  NOP ;  /* 0x0000000000007918 */ /* 0x000fe20000000000 */
[----:B0-----:R-:W4:Y:S02]  /*1ba50*/  LDL R2, [R1+0x60] ;  /* 0x0000600001027983 */ /* 0x001f240000100800 */
[----:B----4-:R-:W-:-:S13]  /*1ba60*/  ISETP.NE.AND P3, PT, R2, 0x3, PT ;  /* 0x000000030200780c */ /* 0x010fda0003f65270 */
[----:B------:R-:W-:Y:S05]  /*1ba70*/  @!P3 BRA `(.L_x_1678) ;  /* 0x000000000004b947 */ /* 0x000fea0003800000 */
[----:B------:R-:W-:Y:S01]  /*1ba80*/  BPT.TRAP 0x1 ;  /* 0x000000040000795c */ /* 0x000fe20000300000 */
.L_x_1678:
[----:B------:R0:W-:Y:S01]  /*1ba90*/  SYNCS.ARRIVE.TRANS64.A1T0 RZ, [R4+URZ+0x32450], RZ ;  /* 0x032450ff04ff79a7 */ /* 0x0001e2000810003f */
[----:B------:R-:W-:Y:S05]  /*1baa0*/  @P2 BRA `(.L_x_1679) ;  /* 0xfffffff000982947 */ /* 0x000fea000383ffff */
.L_x_1666:
[----:B------:R-:W-:Y:S05]  /*1bab0*/  BSYNC B0 ;  /* 0x0000000000007941 */ /* 0x000fea0003800000 */
.L_x_1665:
        /* <DEDUP_REMOVED lines=21> */
.L_x_1681:
[----:B------:R-:W-:Y:S05]  /*1bc10*/  BSYNC B0 ;  /* 0x0000000000007941 */ /* 0x000fea0003800000 */
.L_x_1680:
[----:B------:R-:W-:-:S07]  /*1bc20*/  SEL R24, R24, RZ, P0 ;  /* 0x000000ff18187207 */ /* 0x000fce0000000000 */
.L_x_1634:
[----:B------:R-:W-:Y:S05]  /*1bc30*/  BSYNC B7 ;  /* 0x0000000000077941 */ /* 0x000fea0003800000 */
.L_x_1632:
[----:B------:R-:W4:Y:S02]  /*1bc40*/  LDL R0, [R1] ;  /* 0x0000000001007983 */ /* 0x000f240000100800 */
[----:B----4-:R-:W-:-:S13]  /*1bc50*/  LOP3.LUT P0, RZ, R0, 0x1000, RZ, 0xc0, !PT ;  /* 0x0000100000ff7812 */ /* 0x010fda000780c0ff */
[----:B------:R-:W-:Y:S05]  /*1bc60*/  @!P0 BRA `(.L_x_1682) ;  /* 0x0000000000248947 */ /* 0x000fea0003800000 */
[----:B------:R-:W-:Y:S05]  /*1bc70*/  WARPSYNC.ALL ;  /* 0x0000000000007948 */ /* 0x000fea0003800000 */
[----:B------:R-:W4:Y:S08]  /*1bc80*/  S2UR UR5, SR_CgaCtaId ;  /* 0x00000000000579c3 */ /* 0x000f300000008800 */
[----:B------:R-:W-:Y:S06]  /*1bc90*/  BAR.SYNC.DEFER_BLOCKING 0x5, 0x180 ;  /* 0x0146000000007b1d */ /* 0x000fec0000010000 */
[----:B------:R-:W-:-:S02]  /*1bca0*/  UMOV UR4, 0x400 ;  /* 0x0000040000047882 */ /* 0x000fc40000000000 */
[----:B----4-:R-:W-:-:S06]  /*1bcb0*/  ULEA UR4, UR5, UR4, 0x18 ;  /* 0x0000000405047291 */ /* 0x010fcc000f8ec03f */
[----:B0-----:R-:W-:-:S05]  /*1bcc0*/  MOV R22, UR4 ;  /* 0x0000000400167c02 */ /* 0x001fca0008000f00 */
[----:B------:R0:W4:Y:S01]  /*1bcd0*/  LDS.128 R16, [R22+0x324d0] ;  /* 0x0324d00016107984 */ /* 0x0001220000000c00 */
[----:B------:R-:W-:Y:S06]  /*1bce0*/  BAR.ARV 0x4, 0x180 ;  /* 0x0106000000007b1d */ /* 0x000fec0000002000 */
[----:B------:R-:W-:Y:S05]  /*1bcf0*/  BRA `(.L_x_1683) ;  /* 0x0000000800d07947 */ /* 0x000fea0003800000 */
.L_x_1682:
[----:B------:R-:W4:Y:S01]  /*1bd00*/  S2R R9, SR_TID.X ;  /* 0x0000000000097919 */ /* 0x000f220000002100 */
[----:B------:R-:W-:Y:S01]  /*1bd10*/  UMOV UR4, 0xffffffff ;  /* 0xffffffff00047882 */ /* 0x000fe20000000000 */
[----:B----4-:R-:W-:-:S04]  /*1bd20*/  LOP3.LUT R9, R9, 0x1f, RZ, 0xc0, !PT ;  /* 0x0000001f09097812 */ /* 0x010fc800078ec0ff */
[----:B------:R-:W-:Y:S01]  /*1bd30*/  ISETP.NE.AND P0, PT, R9, 0x1f, PT ;  /* 0x0000001f0900780c */ /* 0x000fe20003f05270 */
[----:B------:R-:W-:-:S12]  /*1bd40*/  BRA.DIV UR4, `(.L_x_1684) ;  /* 0x0000006604087947 */ /* 0x000fd8000b800000 */
[----:B0-----:R-:W-:Y:S01]  /*1bd50*/  IMAD.IADD R7, R19, 0x1, R9 ;  /* 0x0000000113077824 */ /* 0x001fe200078e0209 */
[----:B------:R-:W-:-:S04]  /*1bd60*/  ULDC UR4, c[0x0][0xd3c] ;  /* 0x00034f0000047ab9 */ /* 0x000fc80000000800 */
[----:B------:R-:W-:-:S13]  /*1bd70*/  ISETP.GE.OR P1, PT, R7, UR4, !P0 ;  /* 0x0000000407007c0c */ /* 0x000fda000c726670 */
[----:B------:R-:W0:Y:S08]  /*1bd80*/  @!P1 LDC.64 R2, c[0x0][0xd80] ;  /* 0x00036000ff029b82 */ /* 0x000e300000000a00 */
[----:B--23--:R-:W2:Y:S01]  /*1bd90*/  @!P1 LDC.64 R4, c[0x0][0xd78] ;  /* 0x00035e00ff049b82 */ /* 0x00cea20000000a00 */
[----:B0-----:R-:W-:-:S05]  /*1bda0*/  @!P1 IMAD.WIDE R2, R7, 0x4, R2 ;  /* 0x0000000407029825 */ /* 0x001fca00078e0202 */
[----:B------:R2:W3:Y:S02]  /*1bdb0*/  @!P1 LDG.E R8, desc[UR60][R2.64] ;  /* 0x0000003c02089981 */ /* 0x0004e4000c1e1900 */
[----:B--2---:R-:W-:-:S05]  /*1bdc0*/  @!P1 IMAD.WIDE R2, R7, 0x4, R4 ;  /* 0x0000000407029825 */ /* 0x004fca00078e0204 */
[----:B------:R-:W2:Y:S01]  /*1bdd0*/  @!P1 LDG.E R5, desc[UR60][R2.64] ;  /* 0x0000003c02059981 */ /* 0x000ea2000c1e1900 */
        /* <DEDUP_REMOVED lines=9> */
[----:B---3--:R-:W-:Y:S02]  /*1be70*/  @!P1 IMAD.MOV.U32 R7, RZ, RZ, R8 ;  /* 0x000000ffff079224 */ /* 0x008fe400078e0008 */
[----:B--2---:R-:W-:Y:S01]  /*1be80*/  @!P1 IMAD.MOV.U32 R4, RZ, RZ, R5 ;  /* 0x000000ffff049224 */ /* 0x004fe200078e0005 */
        /* <DEDUP_REMOVED lines=17> */
[----:B------:R0:W2:Y:S02]  /*1bfa0*/  SHFL.IDX PT, R14, R3, 0x1f, 0x1f ;  /* 0x03e01f00030e7f89 */ /* 0x0000a400000e0000 */
.L_x_1906:
[----:B------:R-:W-:Y:S02]  /*1bfb0*/  ULDC UR4, c[0x0][0xd38] ;  /* 0x00034e0000047ab9 */ /* 0x000fe40000000800 */
[----:B------:R-:W-:-:S04]  /*1bfc0*/  IMAD.U32 R5, RZ, RZ, UR4 ;  /* 0x00000004ff057e24 */ /* 0x000fc8000f8e00ff */
[----:B--2---:R-:W-:-:S04]  /*1bfd0*/  IMAD R9, R14, R5, RZ ;  /* 0x000000050e097224 */ /* 0x004fc800078e02ff */
[----:B------:R-:W-:-:S05]  /*1bfe0*/  IMAD.IADD R6, R6, 0x1, R9 ;  /* 0x0000000106067824 */ /* 0x000fca00078e0209 */
[----:B------:R-:W-:-:S13]  /*1bff0*/  ISETP.GT.AND P6, PT, R6, R0, PT ;  /* 0x000000000600720c */ /* 0x000fda0003fc4270 */
[----:B------:R-:W-:Y:S05]  /*1c000*/  @P6 BRA `(.L_x_1685) ;  /* 0x0000000000a46947 */ /* 0x000fea0003800000 */
.L_x_1688:
[----:B------:R-:W2:Y:S01]  /*1c010*/  LDC R2, c[0x0][0xd3c] ;  /* 0x00034f00ff027b82 */ /* 0x000ea20000000800 */
[----:B------:R-:W-:-:S05]  /*1c020*/  VIADD R19, R19, 0x1f ;  /* 0x0000001f13137836 */ /* 0x000fca0000000000 */
[----:B--2---:R-:W-:-:S13]  /*1c030*/  ISETP.GE.AND P6, PT, R19, R2, PT ;  /* 0x000000021300720c */ /* 0x004fda0003fc6270 */
[----:B------:R-:W-:Y:S05]  /*1c040*/  @P6 BRA `(.L_x_1686) ;  /* 0x0000000400b86947 */ /* 0x000fea0003800000 */
[----:B0-----:R-:W0:Y:S01]  /*1c050*/  S2R R3, SR_TID.X ;  /* 0x0000000000037919 */ /* 0x001e220000002100 */
[----:B------:R-:W-:Y:S01]  /*1c060*/  IMAD.MOV.U32 R7, RZ, RZ, RZ ;  /* 0x000000ffff077224 */ /* 0x000fe200078e00ff */
[----:B0-----:R-:W-:-:S05]  /*1c070*/  LOP3.LUT R3, R3, 0x1f, RZ, 0xc0, !PT ;  /* 0x0000001f03037812 */ /* 0x001fca00078ec0ff */
[----:B------:R-:W-:-:S05]  /*1c080*/  IMAD.IADD R9, R19, 0x1, R3 ;  /* 0x0000000113097824 */ /* 0x000fca00078e0203 */
[----:B------:R-:W-:-:S13]  /*1c090*/  ISETP.GE.OR P6, PT, R9, R2, !P0 ;  /* 0x000000020900720c */ /* 0x000fda00047c6670 */
[----:B------:R-:W0:Y:S08]  /*1c0a0*/  @!P6 LDC.64 R2, c[0x0][0xd80] ;  /* 0x00036000ff02eb82 */ /* 0x000e300000000a00 */
[----:B------:R-:W2:Y:S01]  /*1c0b0*/  @!P6 LDC.64 R4, c[0x0][0xd78] ;  /* 0x00035e00ff04eb82 */ /* 0x000ea20000000a00 */
[----:B0-----:R-:W-:-:S05]  /*1c0c0*/  @!P6 IMAD.WIDE R2, R9, 0x4, R2 ;  /* 0x000000040902e825 */ /* 0x001fca00078e0202 */
[----:B------:R2:W3:Y:S02]  /*1c0d0*/  @!P6 LDG.E R7, desc[UR60][R2.64] ;  /* 0x0000003c0207e981 */ /* 0x0004e4000c1e1900 */
[----:B--2---:R-:W-:-:S04]  /*1c0e0*/  @!P6 IMAD.WIDE R2, R9, 0x4, R4 ;  /* 0x000000040902e825 */ /* 0x004fc800078e0204 */
[----:B------:R-:W-:-:S06]  /*1c0f0*/  IMAD.MOV.U32 R4, RZ, RZ, RZ ;  /* 0x000000ffff047224 */ /* 0x000fcc00078e00ff */
[----:B------:R-:W3:Y:S01]  /*1c100*/  @!P6 LDG.E R4, desc[UR60][R2.64] ;  /* 0x0000003c0204e981 */ /* 0x000ee2000c1e1900 */
[----:B------:R-:W-:Y:S01]  /*1c110*/  UMOV UR4, 0xffffffff ;  /* 0xffffffff00047882 */ /* 0x000fe20000000000 */
[----:B---3--:R-:W-:Y:S02]  /*1c120*/  IMAD R13, R4, R7, RZ ;  /* 0x00000007040d7224 */ /* 0x008fe400078e02ff */
        /* <DEDUP_REMOVED lines=16> */
[----:B------:R0:W2:Y:S02]  /*1c230*/  SHFL.IDX PT, R14, R3, 0x1f, 0x1f ;  /* 0x03e01f00030e7f89 */ /* 0x0000a400000e0000 */
.L_x_1914:
[----:B------:R-:W-:Y:S02]  /*1c240*/  ULDC UR4, c[0x0][0xd38] ;  /* 0x00034e0000047ab9 */ /* 0x000fe40000000800 */
[----:B------:R-:W-:-:S04]  /*1c250*/  IMAD.U32 R5, RZ, RZ, UR4 ;  /* 0x00000004ff057e24 */ /* 0x000fc8000f8e00ff */
[----:B--2---:R-:W-:-:S04]  /*1c260*/  IMAD R9, R14, R5, RZ ;  /* 0x000000050e097224 */ /* 0x004fc800078e02ff */
[----:B------:R-:W-:-:S05]  /*1c270*/  IMAD.IADD R6, R9, 0x1, R6 ;  /* 0x0000000109067824 */ /* 0x000fca00078e0206 */
[----:B------:R-:W-:-:S13]  /*1c280*/  ISETP.GT.AND P6, PT, R6, R0, PT ;  /* 0x000000000600720c */ /* 0x000fda0003fc4270 */
[----:B------:R-:W-:Y:S05]  /*1c290*/  @!P6 BRA `(.L_x_1688) ;  /* 0xfffffffc005ce947 */ /* 0x000fea000383ffff */
.L_x_1685:
[----:B------:R-:W-:Y:S01]  /*1c2a0*/  IMAD.IADD R2, R6, 0x1, -R9 ;  /* 0x0000000106027824 */ /* 0x000fe200078e0a09 */
[----:B------:R-:W-:-:S03]  /*1c2b0*/  UMOV UR4, 0xffffffff ;  /* 0xffffffff00047882 */ /* 0x000fc60000000000 */
[----:B------:R-:W-:-:S05]  /*1c2c0*/  IMAD R9, R3, R5, R2 ;  /* 0x0000000503097224 */ /* 0x000fca00078e0202 */
[----:B------:R-:W-:Y:S01]  /*1c2d0*/  ISETP.GT.AND P6, PT, R9, R0, PT ;  /* 0x000000000900720c */ /* 0x000fe20003fc4270 */
[----:B------:R-:W-:-:S12]  /*1c2e0*/  BRA.DIV UR4, `(.L_x_1689) ;  /* 0x0000006604947947 */ /* 0x000fd8000b800000 */
[----:B------:R-:W-:-:S04]  /*1c2f0*/  VOTE.ANY R8, PT, !P6 ;  /* 0x0000000000087806 */ /* 0x000fc800070e0100 */
[----:B------:R-:W2:Y:S02]  /*1c300*/  POPC R6, R8 ;  /* 0x0000000800067309 */ /* 0x000ea40000000000 */
[----:B--2---:R2:W3:Y:S04]  /*1c310*/  SHFL.IDX PT, R7, R7, R6, 0x1f ;  /* 0x00001f0607077589 */ /* 0x0044e800000e0000 */
[----:B------:R2:W4:Y:S02]  /*1c320*/  SHFL.IDX PT, R4, R4, R6, 0x1f ;  /* 0x00001f0604047589 */ /* 0x00052400000e0000 */
.L_x_1919:
[----:B------:R-:W-:-:S13]  /*1c330*/  ISETP.NE.AND P0, PT, R8, RZ, PT ;  /* 0x000000ff0800720c */ /* 0x000fda0003f05270 */
[----:B------:R-:W-:Y:S05]  /*1c340*/  @!P0 BRA `(.L_x_1690) ;  /* 0x0000000000108947 */ /* 0x000fea0003800000 */
[----:B------:R-:W-:Y:S01]  /*1c350*/  UMOV UR4, 0xffffffff ;  /* 0xffffffff00047882 */ /* 0x000fe20000000000 */
[----:B------:R-:W-:Y:S02]  /*1c360*/  VIADD R12, R6, 0xffffffff ;  /* 0xffffffff060c7836 */ /* 0x000fe40000000000 */
[----:B------:R-:W-:Y:S05]  /*1c370*/  BRA.DIV UR4, `(.L_x_1691) ;  /* 0x0000006604cc7947 */ /* 0x000fea000b800000 */
[----:B------:R0:W0:Y:S02]  /*1c380*/  SHFL.IDX PT, R16, R3, R12, 0x1f ;  /* 0x00001f0c03107589 */ /* 0x00002400000e0000 */
.L_x_1690:
[----:B---3--:R-:W-:Y:S01]  /*1c390*/  IABS R8, R7 ;  /* 0x0000000700087213 */ /* 0x008fe20000000000 */
[----:B0-----:R-:W-:Y:S01]  /*1c3a0*/  IMAD R16, R16, R5, R2 ;  /* 0x0000000510107224 */ /* 0x001fe200078e0202 */
[----:B----4-:R-:W-:Y:S01]  /*1c3b0*/  IABS R5, R4 ;  /* 0x0000000400057213 */ /* 0x010fe20000000000 */
[----:B------:R-:W-:Y:S01]  /*1c3c0*/  IMAD.MOV.U32 R2, RZ, RZ, RZ ;  /* 0x000000ffff027224 */ /* 0x000fe200078e00ff */
[----:B------:R-:W0:Y:S01]  /*1c3d0*/  I2F.RP R9, R8 ;  /* 0x0000000800097306 */ /* 0x000e220000209400 */
[----:B------:R-:W-:Y:S02]  /*1c3e0*/  IMAD.IADD R0, R0, 0x1, -R16 ;  /* 0x0000000100007824 */ /* 0x000fe400078e0a10 */
[----:B------:R-:W-:-:S05]  /*1c3f0*/  IMAD.IADD R19, R6, 0x1, R19 ;  /* 0x0000000106137824 */ /* 0x000fca00078e0213 */
[----:B------:R-:W3:Y:S08]  /*1c400*/  I2F.RP R10, R5 ;  /* 0x00000005000a7306 */ /* 0x000ef00000209400 */
[----:B0-----:R-:W0:Y:S08]  /*1c410*/  MUFU.RCP R9, R9 ;  /* 0x0000000900097308 */ /* 0x001e300000001000 */
[----:B---3--:R-:W-:Y:S01]  /*1c420*/  MUFU.RCP R10, R10 ;  /* 0x0000000a000a7308 */ /* 0x008fe20000001000 */
[----:B0-----:R-:W-:-:S07]  /*1c430*/  IADD3 R3, R9, 0xffffffe, RZ ;  /* 0x0ffffffe09037810 */ /* 0x001fce0007ffe0ff */
        /* <DEDUP_REMOVED lines=47> */
.L_x_1686:
[----:B------:R-:W-:Y:S01]  /*1c730*/  UMOV UR4, URZ ;  /* 0x0000003f00047c82 */ /* 0x000fe20008000000 */
[----:B------:R-:W-:Y:S01]  /*1c740*/  UMOV UR5, URZ ;  /* 0x0000003f00057c82 */ /* 0x000fe20008000000 */
[----:B------:R-:W-:Y:S01]  /*1c750*/  ULDC UR6, c[0x0][0xd3c] ;  /* 0x00034f0000067ab9 */ /* 0x000fe20000000800 */
[----:B------:R-:W-:Y:S02]  /*1c760*/  IMAD.MOV.U32 R16, RZ, RZ, R0 ;  /* 0x000000ffff107224 */ /* 0x000fe400078e0000 */
[----:B------:R-:W-:Y:S02]  /*1c770*/  IMAD.U32 R17, RZ, RZ, UR4 ;  /* 0x00000004ff117e24 */ /* 0x000fe4000f8e00ff */
[----:B------:R-:W-:Y:S02]  /*1c780*/  IMAD.U32 R18, RZ, RZ, UR5 ;  /* 0x00000005ff127e24 */ /* 0x000fe4000f8e00ff */
[----:B------:R-:W-:-:S07]  /*1c790*/  IMAD.U32 R19, RZ, RZ, UR6 ;  /* 0x00000006ff137e24 */ /* 0x000fce000f8e00ff */
.L_x_1692:
[----:B------:R-:W3:Y:S01]  /*1c7a0*/  S2R R0, SR_TID.X ;  /* 0x0000000000007919 */ /* 0x000ee20000002100 */
[----:B------:R-:W-:Y:S05]  /*1c7b0*/  WARPSYNC.ALL ;  /* 0x0000000000007948 */ /* 0x000fea0003800000 */
[----:B------:R-:W-:Y:S01]  /*1c7c0*/  BAR.SYNC.DEFER_BLOCKING 0x4, 0x180 ;  /* 0x0106000000007b1d */ /* 0x000fe20000010000 */
[----:B---3--:R-:W-:-:S04]  /*1c7d0*/  LOP3.LUT R0, R0, 0x1f, RZ, 0xc0, !PT ;  /* 0x0000001f00007812 */ /* 0x008fc800078ec0ff */
[----:B------:R-:W-:-:S13]  /*1c7e0*/  ISETP.NE.AND P0, PT, R0, RZ, PT ;  /* 0x000000ff0000720c */ /* 0x000fda0003f05270 */
[----:B0-----:R-:W0:Y:S01]  /*1c7f0*/  @!P0 S2R R3, SR_CgaCtaId ;  /* 0x0000000000038919 */ /* 0x001e220000008800 */
[----:B------:R-:W-:-:S04]  /*1c800*/  @!P0 MOV R0, 0x400 ;  /* 0x0000040000008802 */ /* 0x000fc80000000f00 */
[----:B0-----:R-:W-:-:S05]  /*1c810*/  @!P0 LEA R22, R3, R0, 0x18 ;  /* 0x0000000003168211 */ /* 0x001fca00078ec0ff */
[----:B------:R0:W-:Y:S01]  /*1c820*/  @!P0 STS.128 [R22+0x324d0], R16 ;  /* 0x0324d01016008388 */ /* 0x0001e20000000c00 */
[----:B------:R-:W-:Y:S06]  /*1c830*/  BAR.ARV 0x5, 0x180 ;  /* 0x0146000000007b1d */ /* 0x000fec0000002000 */
.L_x_1683:
[----:B------:R-:W-:Y:S02]  /*1c840*/  ULDC UR4, c[0x0][0xd3c] ;  /* 0x00034f0000047ab9 */ /* 0x000fe40000000800 */
[----:B----4-:R-:W-:-:S13]  /*1c850*/  ISETP.GE.AND P0, PT, R19, UR4, PT ;  /* 0x0000000413007c0c */ /* 0x010fda000bf06270 */
[----:B------:R-:W-:Y:S05]  /*1c860*/  @!P0 BRA `(.L_x_1693) ;  /* 0xffffff9400588947 */ /* 0x000fea000383ffff */
[----:B------:R-:W-:Y:S05]  /*1c870*/  BSYNC B8 ;  /* 0x0000000000087941 */ /* 0x000fea0003800000 */
.L_x_1586:
[----:B------:R-:W4:Y:S01]  /*1c880*/  LDL.LU R0, [R1+0x40] ;  /* 0x0000400001007983 */ /* 0x000f220000300800 */
[----:B------:R-:W-:Y:S01]  /*1c890*/  BSSY B0, `(.L_x_1694) ;  /* 0x000000b000007945 */ /* 0x000fe20003800000 */
[----:B------:R-:W5:Y:S01]  /*1c8a0*/  S2R R5, SR_CgaCtaId ;  /* 0x0000000000057919 */ /* 0x000f620000008800 */
[----:B----4-:R-:W-:-:S05]  /*1c8b0*/  VIADD R0, R0, 0x1 ;  /* 0x0000000100007836 */ /* 0x010fca0000000000 */
[----:B--2---:R-:W-:-:S04]  /*1c8c0*/  LEA.HI R2, R0, R0, RZ, 0x1 ;  /* 0x0000000000027211 */ /* 0x004fc800078f08ff */
[----:B0-----:R-:W-:Y:S02]  /*1c8d0*/  LOP3.LUT R3, R2, 0xfffffffe, RZ, 0xc0, !PT ;  /* 0xfffffffe02037812 */ /* 0x001fe400078ec0ff */
[----:B------:R-:W-:Y:S02]  /*1c8e0*/  MOV R2, 0x400 ;  /* 0x0000040000027802 */ /* 0x000fe40000000f00 */
[----:B------:R-:W-:Y:S02]  /*1c8f0*/  IADD3 R0, R0, -R3, RZ ;  /* 0x8000000300007210 */ /* 0x000fe40007ffe0ff */
[----:B-----5:R-:W-:Y:S02]  /*1c900*/  LEA R7, R5, R2, 0x18 ;  /* 0x0000000205077211 */ /* 0x020fe400078ec0ff */
[----:B------:R-:W-:-:S04]  /*1c910*/  SHF.L.U32 R0, R0, 0x1f, RZ ;  /* 0x0000001f00007819 */ /* 0x000fc800000006ff */
[----:B------:R-:W0:Y:S02]  /*1c920*/  SYNCS.PHASECHK.TRANS64.TRYWAIT P0, [R7+URZ+0x32420], R0 ;  /* 0x03242000070075a7 */ /* 0x000e24000800017f */
[----:B0-----:R-:W-:Y:S05]  /*1c930*/  @!P0 BRA `(.L_x_1695) ;  /* 0x0000006000848947 */ /* 0x001fea0003800000 */
.L_x_1922:
[----:B------:R-:W-:Y:S05]  /*1c940*/  BSYNC B0 ;  /* 0x0000000000007941 */ /* 0x000fea0003800000 */
.L_x_1694:
[----:B------:R-:W-:-:S03]  /*1c950*/  UMOV UR4, 0xffffffff ;  /* 0xffffffff00047882 */ /* 0x000fc60000000000 */
[----:B------:R-:W-:Y:S05]  /*1c960*/  BRA.DIV UR4, `(.L_x_1696) ;  /* 0x00000062048c7947 */ /* 0x000fea000b800000 */
[----:B0-----:R-:W0:Y:S02]  /*1c970*/  S2R R0, SR_TID.X ;  /* 0x0000000000007919 */ /* 0x001e240000002100 */
[----:B0-----:R-:W-:-:S04]  /*1c980*/  SHF.R.U32.HI R0, RZ, 0x5, R0 ;  /* 0x00000005ff007819 */ /* 0x001fc80000011600 */
[----:B------:R-:W-:-:S05]  /*1c990*/  LOP3.LUT R0, R0, 0x3, RZ, 0xc0, !PT ;  /* 0x0000000300007812 */ /* 0x000fca00078ec0ff */
[----:B------:R0:W2:Y:S02]  /*1c9a0*/  SHFL.IDX PT, R14, R0, RZ, 0x1f ;  /* 0x00001fff000e7589 */ /* 0x0000a400000e0000 */
.L_x_1925:
[----:B--2---:R-:W-:-:S13]  /*1c9b0*/  ISETP.NE.AND P0, PT, R14, RZ, PT ;  /* 0x000000ff0e00720c */ /* 0x004fda0003f05270 */
[----:B------:R-:W-:Y:S05]  /*1c9c0*/  @P0 BRA `(.L_x_1422) ;  /* 0x0000000000880947 */ /* 0x000fea0003800000 */
[----:B------:R-:W-:-:S03]  /*1c9d0*/  UMOV UR4, 0xffffffff ;  /* 0xffffffff00047882 */ /* 0x000fc60000000000 */
[----:B------:R-:W-:Y:S05]  /*1c9e0*/  BRA.DIV UR4, `(.L_x_1697) ;  /* 0x0000006204a07947 */ /* 0x000fea000b800000 */
[----:B------:R-:W-:-:S13]  /*1c9f0*/  ELECT P6, URZ, PT ;  /* 0x00000000003f782f */ /* 0x000fda00038c0000 */
.L_x_1928:
[----:B------:R-:W-:Y:S05]  /*1ca00*/  @!P6 BRA `(.L_x_1422) ;  /* 0x000000000078e947 */ /* 0x000fea0003800000 */
[----:B0-----:R-:W2:Y:S02]  /*1ca10*/  LDL.LU R0, [R1+0x8] ;  /* 0x0000080001007983 */ /* 0x001ea40000300800 */
[----:B--2---:R-:W-:-:S04]  /*1ca20*/  LOP3.LUT R0, R0, 0x2, RZ, 0xfc, !PT ;  /* 0x0000000200007812 */ /* 0x004fc800078efcff */
[----:B------:R-:W-:-:S13]  /*1ca30*/  ISETP.NE.AND P0, PT, R0, 0x3, PT ;  /* 0x000000030000780c */ /* 0x000fda0003f05270 */
[----:B------:R-:W-:Y:S05]  /*1ca40*/  @!P0 BRA `(.L_x_1698) ;  /* 0x0000000000048947 */ /* 0x000fea0003800000 */
[----:B------:R-:W-:Y:S01]  /*1ca50*/  BPT.TRAP 0x1 ;  /* 0x000000040000795c */ /* 0x000fe20000300000 */
.L_x_1698:
[----:B------:R-:W-:Y:S01]  /*1ca60*/  IMAD R5, R24, 0x8, R7 ;  /* 0x0000000818057824 */ /* 0x000fe200078e0207 */
[----:B------:R-:W-:Y:S01]  /*1ca70*/  SHF.L.U32 R0, R26, 0x1f, RZ ;  /* 0x0000001f1a007819 */ /* 0x000fe200000006ff */
[----:B------:R-:W-:-:S03]  /*1ca80*/  VIADD R24, R24, 0x1 ;  /* 0x0000000118187836 */ /* 0x000fc60000000000 */
[----:B------:R-:W0:Y:S02]  /*1ca90*/  SYNCS.PHASECHK.TRANS64.TRYWAIT P1, [R5+URZ+0x32440], R0 ;  /* 0x03244000050075a7 */ /* 0x000e24000802017f */
[----:B------:R-:W-:-:S04]  /*1caa0*/  ISETP.NE.AND P2, PT, R24, 0x2, PT ;  /* 0x000000021800780c */ /* 0x000fc80003f45270 */
[----:B------:R-:W-:Y:S01]  /*1cab0*/  SEL R3, RZ, 0x1, P2 ;  /* 0x00000001ff037807 */ /* 0x000fe20001000000 */
[----:B0-----:R-:W-:Y:S08]  /*1cac0*/  @!P1 BRA `(.L_x_1699) ;  /* 0x0000006000889947 */ /* 0x001ff00003800000 */
.L_x_1929:
[----:B------:R-:W-:Y:S02]  /*1cad0*/  SEL R24, R24, RZ, P2 ;  /* 0x000000ff18187207 */ /* 0x000fe40001000000 */
[----:B------:R-:W-:Y:S01]  /*1cae0*/  LOP3.LUT R2, R26, R3, RZ, 0x3c, !PT ;  /* 0x000000031a027212 */ /* 0x000fe200078e3cff */
[----:B------:R-:W-:Y:S06]  /*1caf0*/  @!P0 BRA `(.L_x_1700) ;  /* 0x0000000000048947 */ /* 0x000fec0003800000 */
[----:B------:R-:W-:Y:S01]  /*1cb00*/  BPT.TRAP 0x1 ;  /* 0x000000040000795c */ /* 0x000fe20000300000 */
.L_x_1700:
[----:B------:R-:W-:Y:S01]  /*1cb10*/  IMAD R3, R24, 0x8, R7 ;  /* 0x0000000818037824 */ /* 0x000fe200078e0207 */
[----:B------:R-:W-:-:S04]  /*1cb20*/  SHF.L.U32 R2, R2, 0x1f, RZ ;  /* 0x0000001f02027819 */ /* 0x000fc800000006ff */
[----:B------:R-:W2:Y:S02]  /*1cb30*/  SYNCS.PHASECHK.TRANS64.TRYWAIT P1, [R3+URZ+0x32440], R2 ;  /* 0x03244002030075a7 */ /* 0x000ea4000802017f */
[----:B--2---:R-:W-:Y:S05]  /*1cb40*/  @!P1 BRA `(.L_x_1701) ;  /* 0x00000060007c9947 */ /* 0x004fea0003800000 */
.L_x_1930:
[----:B------:R-:W-:Y:S05]  /*1cb50*/  @!P0 BRA `(.L_x_1702) ;  /* 0x0000000000048947 */ /* 0x000fea0003800000 */
[----:B------:R-:W-:Y:S01]  /*1cb60*/  BPT.TRAP 0x1 ;  /* 0x000000040000795c */ /* 0x000fe20000300000 */
.L_x_1702:
[----:B------:R-:W4:Y:S02]  /*1cb70*/  SYNCS.PHASECHK.TRANS64.TRYWAIT P1, [R5+URZ+0x32460], R0 ;  /* 0x03246000050075a7 */ /* 0x000f24000802017f */
[----:B----4-:R-:W-:Y:S05]  /*1cb80*/  @!P1 BRA `(.L_x_1703) ;  /* 0x0000006000809947 */ /* 0x010fea0003800000 */
.L_x_1931:
[----:B------:R-:W-:Y:S05]  /*1cb90*/  @!P0 BRA `(.L_x_1704) ;  /* 0x0000000000048947 */ /* 0x000fea0003800000 */
[----:B------:R-:W-:Y:S01]  /*1cba0*/  BPT.TRAP 0x1 ;  /* 0x000000040000795c */ /* 0x000fe20000300000 */
.L_x_1704:
[----:B------:R0:W0:Y:S02]  /*1cbb0*/  SYNCS.PHASECHK.TRANS64.TRYWAIT P0, [R3+URZ+0x32460], R2 ;  /* 0x03246002030075a7 */ /* 0x000024000800017f */
[----:B0-----:R-:W-:Y:S05]  /*1cbc0*/  @!P0 NANOSLEEP.SYNCS 0x989680 ;  /* 0x009896800000895d */ /* 0x001fea0003900000 */
[----:B------:R-:W0:Y:S02]  /*1cbd0*/  @!P0 SYNCS.PHASECHK.TRANS64 P0, [R3+URZ+0x32460], R2 ;  /* 0x03246002030085a7 */ /* 0x000e24000800007f */
[----:B0-----:R-:W-:Y:S05]  /*1cbe0*/  @!P0 BRA `(.L_x_1704) ;  /* 0xfffffffc00f08947 */ /* 0x001fea000383ffff */
.L_x_1422:
[----:B------:R-:W-:Y:S05]  /*1cbf0*/  BSYNC B9 ;  /* 0x0000000000097941 */ /* 0x000fea0003800000 */
.L_x_1419:
[----:B------:R-:W-:Y:S05]  /*1cc00*/  EXIT ;  /* 0x000000000000794d */ /* 0x000fea0003800000 */
.L_x_1442:
[----:B0-----:R0:W1:Y:S02]  /*1cc10*/  SYNCS.PHASECHK.TRANS64.TRYWAIT P5, [R0+URZ+0x32490], R93 ;  /* 0x0324905d000075a7 */ /* 0x00106400080a017f */
[----:B-1----:R-:W-:Y:S05]  /*1cc20*/  @!P5 NANOSLEEP.SYNCS 0x989680 ;  /* 0x009896800000d95d */ /* 0x002fea0003900000 */
[----:B------:R-:W1:Y:S02]  /*1cc30*/  @!P5 SYNCS.PHASECHK.TRANS64 P5, [R0+URZ+0x32490], R93 ;  /* 0x0324905d0000d5a7 */ /* 0x000e6400080a007f */
[----:B-1----:R-:W-:Y:S05]  /*1cc40*/  @!P5 BRA `(.L_x_1442) ;  /* 0xfffffffc00f0d947 */ /* 0x002fea000383ffff */
[----:B------:R-:W-:Y:S05]  /*1cc50*/  BRA `(.L_x_1705) ;  /* 0xfffffe6800cc7947 */ /* 0x000fea000383ffff */
.L_x_1443:
        /* <DEDUP_REMOVED lines=8> */
.L_x_1707:
[----:B------:R-:W-:Y:S05]  /*1cce0*/  BSYNC B1 ;  /* 0x0000000000017941 */ /* 0x000fea0003800000 */
.L_x_1706:
        /* <DEDUP_REMOVED lines=8> */
.L_x_1708:
[----:B------:R-:W-:Y:S01]  /*1cd70*/  IMAD.MOV.U32 R11, RZ, RZ, R14 ;  /* 0x000000ffff0b7224 */ /* 0x000fe200078e000e */
[----:B------:R-:W-:Y:S06]  /*1cd80*/  BRA `(.L_x_1709) ;  /* 0xfffffe6800947947 */ /* 0x000fec000383ffff */
.L_x_1452:
[----:B------:R-:W-:Y:S01]  /*1cd90*/  BSSY B1, `(.L_x_1710) ;  /* 0x0000008000017945 */ /* 0x000fe20003800000 */
[----:B----4-:R-:W-:Y:S02]  /*1cda0*/  IMAD.MOV.U32 R13, RZ, RZ, R97 ;  /* 0x000000ffff0d7224 */ /* 0x010fe400078e0061 */
[----:B------:R-:W-:Y:S02]  /*1cdb0*/  IMAD.MOV.U32 R12, RZ, RZ, 0x1 ;  /* 0x00000001ff0c7424 */ /* 0x000fe400078e00ff */
[----:B---3--:R-:W-:Y:S02]  /*1cdc0*/  IMAD.MOV.U32 R11, RZ, RZ, 0x1c1f ;  /* 0x00001c1fff0b7424 */ /* 0x008fe400078e00ff */
[----:B------:R-:W-:-:S07]  /*1cdd0*/  IMAD.MOV.U32 R15, RZ, RZ, -0x1 ;  /* 0xffffffffff0f7424 */ /* 0x000fce00078e00ff */
[----:B012---:R-:W-:Y:S05]  /*1cde0*/  WARPSYNC.COLLECTIVE R15, `(.L_x_1711) ;  /* 0x000000000f087348 */ /* 0x007fea0003c00000 */
[----:B------:R3:W4:Y:S02]  /*1cdf0*/  SHFL.IDX P6, R14, R13, R12, R11 ;  /* 0x0000000c0d0e7389 */ /* 0x00072400000c000b */
[----:B01234-:R-:W-:Y:S01]  /*1ce00*/  ENDCOLLECTIVE ;  /* 0x000000000000791b */ /* 0x01ffe20003800000 */
.L_x_1711:
[----:B------:R-:W-:Y:S05]  /*1ce10*/  BSYNC B1 ;  /* 0x0000000000017941 */ /* 0x000fea0003800000 */
.L_x_1710:
        /* <DEDUP_REMOVED lines=8> */
.L_x_1712:
[----:B------:R-:W-:Y:S01]  /*1cea0*/  IMAD.MOV.U32 R43, RZ, RZ, R14 ;  /* 0x000000ffff2b7224 */ /* 0x000fe200078e000e */
[----:B------:R-:W-:Y:S06]  /*1ceb0*/  BRA `(.L_x_1713) ;  /* 0xfffffe7000107947 */ /* 0x000fec000383ffff */
.L_x_1462:
[----:B-1----:R1:W2:Y:S02]  /*1cec0*/  SYNCS.PHASECHK.TRANS64.TRYWAIT P4, [R0+URZ+0x32490], R93 ;  /* 0x0324905d000075a7 */ /* 0x0022a4000808017f */
[----:B--2---:R-:W-:Y:S05]  /*1ced0*/  @!P4 NANOSLEEP.SYNCS 0x989680 ;  /* 0x009896800000c95d */ /* 0x004fea0003900000 */
[----:B------:R-:W2:Y:S02]  /*1cee0*/  @!P4 SYNCS.PHASECHK.TRANS64 P4, [R0+URZ+0x32490], R93 ;  /* 0x0324905d0000c5a7 */ /* 0x000ea4000808007f */
[----:B--2---:R-:W-:Y:S05]  /*1cef0*/  @!P4 BRA `(.L_x_1462) ;  /* 0xfffffffc00f0c947 */ /* 0x004fea000383ffff */
[----:B------:R-:W-:Y:S05]  /*1cf00*/  BRA `(.L_x_1714) ;  /* 0xfffffe7800dc7947 */ /* 0x000fea000383ffff */
.L_x_1463:
        /* <DEDUP_REMOVED lines=8> */
.L_x_1716:
[----:B------:R-:W-:Y:S05]  /*1cf90*/  BSYNC B1 ;  /* 0x0000000000017941 */ /* 0x000fea0003800000 */
.L_x_1715:
        /* <DEDUP_REMOVED lines=8> */
.L_x_1717:
[----:B------:R-:W-:Y:S01]  /*1d020*/  IMAD.MOV.U32 R11, RZ, RZ, R14 ;  /* 0x000000ffff0b7224 */ /* 0x000fe200078e000e */
[----:B------:R-:W-:Y:S06]  /*1d030*/  BRA `(.L_x_1718) ;  /* 0xfffffe7800a87947 */ /* 0x000fec000383ffff */
.L_x_1468:
[----:B------:R-:W-:Y:S01]  /*1d040*/  BSSY B1, `(.L_x_1719) ;  /* 0x0000008000017945 */ /* 0x000fe20003800000 */
[----:B----4-:R-:W-:Y:S01]  /*1d050*/  IMAD.MOV.U32 R13, RZ, RZ, R97 ;  /* 0x000000ffff0d7224 */ /* 0x010fe200078e0061 */
[----:B---3--:R-:W-:Y:S01]  /*1d060*/  MOV R11, 0x1c1f ;  /* 0x00001c1f000b7802 */ /* 0x008fe20000000f00 */
[----:B------:R-:W-:Y:S02]  /*1d070*/  IMAD.MOV.U32 R12, RZ, RZ, 0x1 ;  /* 0x00000001ff0c7424 */ /* 0x000fe400078e00ff */
[----:B------:R-:W-:-:S07]  /*1d080*/  IMAD.MOV.U32 R15, RZ, RZ, -0x1 ;  /* 0xffffffffff0f7424 */ /* 0x000fce00078e00ff */
[----:B012---:R-:W-:Y:S05]  /*1d090*/  WARPSYNC.COLLECTIVE R15, `(.L_x_1720) ;  /* 0x000000000f087348 */ /* 0x007fea0003c00000 */
[----:B------:R3:W4:Y:S02]  /*1d0a0*/  SHFL.IDX P6, R14, R13, R12, R11 ;  /* 0x0000000c0d0e7389 */ /* 0x00072400000c000b */
[----:B01234-:R-:W-:Y:S01]  /*1d0b0*/  ENDCOLLECTIVE ;  /* 0x000000000000791b */ /* 0x01ffe20003800000 */
.L_x_1720:
[----:B------:R-:W-:Y:S05]  /*1d0c0*/  BSYNC B1 ;  /* 0x0000000000017941 */ /* 0x000fea0003800000 */
.L_x_1719:
        /* <DEDUP_REMOVED lines=8> */
.L_x_1721:
[----:B------:R-:W-:Y:S01]  /*1d150*/  IMAD.MOV.U32 R94, RZ, RZ, R14 ;  /* 0x000000ffff5e7224 */ /* 0x000fe200078e000e */
[----:B------:R-:W-:Y:S06]  /*1d160*/  BRA `(.L_x_1722) ;  /* 0xfffffe80004c7947 */ /* 0x000fec000383ffff */
.L_x_1473:
[----:B-1----:R1:W2:Y:S02]  /*1d170*/  SYNCS.PHASECHK.TRANS64.TRYWAIT P2, [R0+URZ+0x32490], R93 ;  /* 0x0324905d000075a7 */ /* 0x0022a4000804017f */
[----:B--2---:R-:W-:Y:S05]  /*1d180*/  @!P2 NANOSLEEP.SYNCS 0x989680 ;  /* 0x009896800000a95d */ /* 0x004fea0003900000 */
[----:B------:R-:W2:Y:S02]  /*1d190*/  @!P2 SYNCS.PHASECHK.TRANS64 P2, [R0+URZ+0x32490], R93 ;  /* 0x0324905d0000a5a7 */ /* 0x000ea4000804007f */
[----:B--2---:R-:W-:Y:S05]  /*1d1a0*/  @!P2 BRA `(.L_x_1473) ;  /* 0xfffffffc00f0a947 */ /* 0x004fea000383ffff */
[----:B------:R-:W-:Y:S05]  /*1d1b0*/  BRA `(.L_x_1723) ;  /* 0xfffffe8800487947 */ /* 0x000fea000383ffff */
.L_x_1474:
[----:B------:R-:W-:Y:S01]  /*1d1c0*/  BSSY B1, `(.L_x_1724) ;  /* 0x0000008000017945 */ /* 0x000fe20003800000 */
[----:B------:R-:W-:Y:S01]  /*1d1d0*/  IMAD.MOV.U32 R13, RZ, RZ, R37 ;  /* 0x000000ffff0d7224 */ /* 0x000fe200078e0025 */
[----:B------:R-:W-:Y:S01]  /*1d1e0*/  MOV R12, RZ ;  /* 0x000000ff000c7202 */ /* 0x000fe20000000f00 */
[----:B------:R-:W-:Y:S02]  /*1d1f0*/  IMAD.MOV.U32 R11, RZ, RZ, 0x1c1f ;  /* 0x00001c1fff0b7424 */ /* 0x000fe400078e00ff */
[----:B------:R-:W-:-:S07]  /*1d200*/  IMAD.MOV.U32 R15, RZ, RZ, -0x1 ;  /* 0xffffffffff0f7424 */ /* 0x000fce00078e00ff */
[----:B-1----:R-:W-:Y:S05]  /*1d210*/  WARPSYNC.COLLECTIVE R15, `(.L_x_1725) ;  /* 0x000000000f087348 */ /* 0x002fea0003c00000 */
[----:B------:R0:W2:Y:S02]  /*1d220*/  SHFL.IDX P6, R14, R13, R12, R11 ;  /* 0x0000000c0d0e7389 */ /* 0x0000a400000c000b */
[----:B012---:R-:W-:Y:S01]  /*1d230*/  ENDCOLLECTIVE ;  /* 0x000000000000791b */ /* 0x007fe20003800000 */
.L_x_1725:
[----:B------:R-:W-:Y:S05]  /*1d240*/  BSYNC B1 ;  /* 0x0000000000017941 */ /* 0x000fea0003800000 */
.L_x_1724:
        /* <DEDUP_REMOVED lines=8> */
.L_x_1726:
[----:B------:R-:W-:Y:S05]  /*1d2d0*/  BRA `(.L_x_1727) ;  /* 0xfffffe8800687947 */ /* 0x000fea000383ffff */
.L_x_1477:
[----:B------:R-:W-:Y:S01]  /*1d2e0*/  BSSY B1, `(.L_x_1728) ;  /* 0x0000008000017945 */ /* 0x000fe20003800000 */
[----:B----4-:R-:W-:Y:S01]  /*1d2f0*/  IMAD.MOV.U32 R13, RZ, RZ, R37 ;  /* 0x000000ffff0d7224 */ /* 0x010fe200078e0025 */
[----:B------:R-:W-:Y:S01]  /*1d300*/  MOV R12, 0x1 ;  /* 0x00000001000c7802 */ /* 0x000fe20000000f00 */
[----:B------:R-:W-:Y:S02]  /*1d310*/  IMAD.MOV.U32 R11, RZ, RZ, 0x1c1f ;  /* 0x00001c1fff0b7424 */ /* 0x000fe400078e00ff */
[----:B------:R-:W-:-:S07]  /*1d320*/  IMAD.MOV.U32 R15, RZ, RZ, -0x1 ;  /* 0xffffffffff0f7424 */ /* 0x000fce00078e00ff */
[----:B0123--:R-:W-:Y:S05]  /*1d330*/  WARPSYNC.COLLECTIVE R15, `(.L_x_1729) ;  /* 0x000000000f087348 */ /* 0x00ffea0003c00000 */
[----:B---3--:R3:W4:Y:S02]  /*1d340*/  SHFL.IDX P6, R14, R13, R12, R11 ;  /* 0x0000000c0d0e7389 */ /* 0x00872400000c000b */
[----:B01234-:R-:W-:Y:S01]  /*1d350*/  ENDCOLLECTIVE ;  /* 0x000000000000791b */ /* 0x01ffe20003800000 */
.L_x_1729:
[----:B------:R-:W-:Y:S05]  /*1d360*/  BSYNC B1 ;  /* 0x0000000000017941 */ /* 0x000fea0003800000 */
.L_x_1728:
        /* <DEDUP_REMOVED lines=8> */
.L_x_1730:
[----:B------:R-:W-:Y:S05]  /*1d3f0*/  BRA `(.L_x_1731) ;  /* 0xfffffe8800687947 */ /* 0x000fea000383ffff */
.L_x_1481:
[----:B------:R0:W0:Y:S02]  /*1d400*/  SYNCS.PHASECHK.TRANS64.TRYWAIT P3, [R0+URZ+0x324b0], R93 ;  /* 0x0324b05d000075a7 */ /* 0x000024000806017f */
[----:B0-----:R-:W-:Y:S05]  /*1d410*/  @!P3 NANOSLEEP.SYNCS 0x989680 ;  /* 0x009896800000b95d */ /* 0x001fea0003900000 */
[----:B------:R-:W0:Y:S02]  /*1d420*/  @!P3 SYNCS.PHASECHK.TRANS64 P3, [R0+URZ+0x324b0], R93 ;  /* 0x0324b05d0000b5a7 */ /* 0x000e24000806007f */
[----:B0-----:R-:W-:Y:S05]  /*1d430*/  @!P3 BRA `(.L_x_1481) ;  /* 0xfffffffc00f0b947 */ /* 0x001fea000383ffff */
[----:B------:R-:W-:Y:S05]  /*1d440*/  BRA `(.L_x_1732) ;  /* 0xfffffe8800e07947 */ /* 0x000fea000383ffff */
.L_x_1491:
[----:B------:R-:W-:Y:S01]  /*1d450*/  BSSY B0, `(.L_x_1733) ;  /* 0x0000007000007945 */ /* 0x000fe20003800000 */
[----:B------:R-:W-:Y:S01]  /*1d460*/  IMAD.MOV.U32 R12, RZ, RZ, RZ ;  /* 0x000000ffff0c7224 */ /* 0x000fe200078e00ff */
[----:B------:R-:W-:Y:S01]  /*1d470*/  MOV R11, 0x1f ;  /* 0x0000001f000b7802 */ /* 0x000fe20000000f00 */
[----:B------:R-:W-:-:S07]  /*1d480*/  IMAD.MOV.U32 R15, RZ, RZ, -0x1 ;  /* 0xffffffffff0f7424 */ /* 0x000fce00078e00ff */
[----:B-----5:R-:W-:Y:S05]  /*1d490*/  WARPSYNC.COLLECTIVE R15, `(.L_x_1734) ;  /* 0x000000000f087348 */ /* 0x020fea0003c00000 */
[----:B------:R0:W1:Y:S02]  /*1d4a0*/  SHFL.IDX P6, R14, R13, R12, R11 ;  /* 0x0000000c0d0e7389 */ /* 0x00006400000c000b */
[----:B01---5:R-:W-:Y:S01]  /*1d4b0*/  ENDCOLLECTIVE ;  /* 0x000000000000791b */ /* 0x023fe20003800000 */
.L_x_1734:
[----:B------:R-:W-:Y:S05]  /*1d4c0*/  BSYNC B0 ;  /* 0x0000000000007941 */ /* 0x000fea0003800000 */
.L_x_1733:
[----:B------:R-:W-:Y:S05]  /*1d4d0*/  BRA `(.L_x_1735) ;  /* 0xfffffe9800cc7947 */ /* 0x000fea000383ffff */
.L_x_1503:
        /* <DEDUP_REMOVED lines=8> */
.L_x_1737:
[----:B------:R-:W-:Y:S05]  /*1d560*/  BSYNC B1 ;  /* 0x0000000000017941 */ /* 0x000fea0003800000 */
.L_x_1736:
        /* <DEDUP_REMOVED lines=8> */
.L_x_1738:
[----:B------:R-:W-:Y:S02]  /*1d5f0*/  IMAD.MOV.U32 R13, RZ, RZ, R25 ;  /* 0x000000ffff0d7224 */ /* 0x000fe400078e0019 */
[----:B------:R-:W-:-:S07]  /*1d600*/  IMAD.MOV.U32 R21, RZ, RZ, R14 ;  /* 0x000000ffff157224 */ /* 0x000fce00078e000e */
[----:B------:R-:W-:Y:S05]  /*1d610*/  WARPSYNC.COLLECTIVE R15, `(.L_x_1739) ;  /* 0x000000000f087348 */ /* 0x000fea0003c00000 */
[----:B------:R0:W1:Y:S02]  /*1d620*/  SHFL.IDX P6, R14, R13, R12, R11 ;  /* 0x0000000c0d0e7389 */ /* 0x00006400000c000b */
[----:B01----:R-:W-:Y:S01]  /*1d630*/  ENDCOLLECTIVE ;  /* 0x000000000000791b */ /* 0x003fe20003800000 */
.L_x_1739:
[----:B------:R-:W-:Y:S02]  /*1d640*/  IMAD.MOV.U32 R13, RZ, RZ, R28 ;  /* 0x000000ffff0d7224 */ /* 0x000fe400078e001c */
[----:B------:R-:W-:-:S07]  /*1d650*/  IMAD.MOV.U32 R25, RZ, RZ, R14 ;  /* 0x000000ffff197224 */ /* 0x000fce00078e000e */
[----:B------:R-:W-:Y:S05]  /*1d660*/  WARPSYNC.COLLECTIVE R15, `(.L_x_1740) ;  /* 0x000000000f087348 */ /* 0x000fea0003c00000 */
[----:B------:R0:W1:Y:S02]  /*1d670*/  SHFL.IDX P6, R14, R13, R12, R11 ;  /* 0x0000000c0d0e7389 */ /* 0x00006400000c000b */
[----:B01----:R-:W-:Y:S01]  /*1d680*/  ENDCOLLECTIVE ;  /* 0x000000000000791b */ /* 0x003fe20003800000 */
.L_x_1740:
[----:B------:R-:W-:Y:S01]  /*1d690*/  IMAD.MOV.U32 R20, RZ, RZ, R14 ;  /* 0x000000ffff147224 */ /* 0x000fe200078e000e */
[----:B------:R-:W-:Y:S06]  /*1d6a0*/  BRA `(.L_x_1741) ;  /* 0xfffffe9c00e47947 */ /* 0x000fec000383ffff */
.L_x_1507:
[----:B0-----:R0:W1:Y:S02]  /*1d6b0*/  SYNCS.PHASECHK.TRANS64.TRYWAIT P0, [R19+URZ+0x32400], R28 ;  /* 0x0324001c130075a7 */ /* 0x001064000800017f */
[----:B-1----:R-:W-:Y:S05]  /*1d6c0*/  @!P0 NANOSLEEP.SYNCS 0x989680 ;  /* 0x009896800000895d */ /* 0x002fea0003900000 */
[----:B------:R-:W1:Y:S02]  /*1d6d0*/  @!P0 SYNCS.PHASECHK.TRANS64 P0, [R19+URZ+0x32400], R28 ;  /* 0x0324001c130085a7 */ /* 0x000e64000800007f */
[----:B-1----:R-:W-:Y:S05]  /*1d6e0*/  @!P0 BRA `(.L_x_1507) ;  /* 0xfffffffc00f08947 */ /* 0x002fea000383ffff */
[----:B------:R-:W-:Y:S05]  /*1d6f0*/  BRA `(.L_x_1742) ;  /* 0xfffffea400107947 */ /* 0x000fea000383ffff */
.L_x_1515:
        /* <DEDUP_REMOVED lines=8> */
.L_x_1744:
[----:B------:R-:W-:Y:S05]  /*1d780*/  BSYNC B1 ;  /* 0x0000000000017941 */ /* 0x000fea0003800000 */
.L_x_1743:
        /* <DEDUP_REMOVED lines=8> */
.L_x_1745:
[----:B------:R-:W-:Y:S02]  /*1d810*/  IMAD.MOV.U32 R13, RZ, RZ, R25 ;  /* 0x000000ffff0d7224 */ /* 0x000fe400078e0019 */
[----:B------:R-:W-:-:S07]  /*1d820*/  IMAD.MOV.U32 R20, RZ, RZ, R14 ;  /* 0x000000ffff147224 */ /* 0x000fce00078e000e */
[----:B------:R-:W-:Y:S05]  /*1d830*/  WARPSYNC.COLLECTIVE R15, `(.L_x_1746) ;  /* 0x000000000f087348 */ /* 0x000fea0003c00000 */
[----:B------:R0:W1:Y:S02]  /*1d840*/  SHFL.IDX P6, R14, R13, R12, R11 ;  /* 0x0000000c0d0e7389 */ /* 0x00006400000c000b */
[----:B01----:R-:W-:Y:S01]  /*1d850*/  ENDCOLLECTIVE ;  /* 0x000000000000791b */ /* 0x003fe20003800000 */
.L_x_1746:
[----:B------:R-:W-:Y:S01]  /*1d860*/  IMAD.MOV.U32 R13, RZ, RZ, R28 ;  /* 0x000000ffff0d7224 */ /* 0x000fe200078e001c */
[----:B------:R-:W-:-:S07]  /*1d870*/  MOV R21, R14 ;  /* 0x0000000e00157202 */ /* 0x000fce0000000f00 */
[----:B------:R-:W-:Y:S05]  /*1d880*/  WARPSYNC.COLLECTIVE R15, `(.L_x_1747) ;  /* 0x000000000f087348 */ /* 0x000fea0003c00000 */
[----:B------:R0:W1:Y:S02]  /*1d890*/  SHFL.IDX P6, R14, R13, R12, R11 ;  /* 0x0000000c0d0e7389 */ /* 0x00006400000c000b */
[----:B01----:R-:W-:Y:S01]  /*1d8a0*/  ENDCOLLECTIVE ;  /* 0x000000000000791b */ /* 0x003fe20003800000 */
.L_x_1747:
[----:B------:R-:W-:Y:S05]  /*1d8b0*/  BRA `(.L_x_1748) ;  /* 0xfffffeac00747947 */ /* 0x000fea000383ffff */
.L_x_1519:
[----:B0-----:R0:W1:Y:S02]  /*1d8c0*/  SYNCS.PHASECHK.TRANS64.TRYWAIT P1, [R19+URZ+0x32400], R26 ;  /* 0x0324001a130075a7 */ /* 0x001064000802017f */
[----:B-1----:R-:W-:Y:S05]  /*1d8d0*/  @!P1 NANOSLEEP.SYNCS 0x989680 ;  /* 0x009896800000995d */ /* 0x002fea0003900000 */
[----:B------:R-:W1:Y:S02]  /*1d8e0*/  @!P1 SYNCS.PHASECHK.TRANS64 P1, [R19+URZ+0x32400], R26 ;  /* 0x0324001a130095a7 */ /* 0x000e64000802007f */
[----:B-1----:R-:W-:Y:S05]  /*1d8f0*/  @!P1 BRA `(.L_x_1519) ;  /* 0xfffffffc00f09947 */ /* 0x002fea000383ffff */
[----:B------:R-:W-:Y:S05]  /*1d900*/  BRA `(.L_x_1749) ;  /* 0xfffffeb000587947 */ /* 0x000fea000383ffff */
.L_x_1525:
[----:B--2---:R2:W0:Y:S02]  /*1d910*/  SYNCS.PHASECHK.TRANS64.TRYWAIT P1, [R0+URZ+0x32430], R13 ;  /* 0x0324300d000075a7 */ /* 0x004424000802017f */
[----:B0-----:R-:W-:Y:S05]  /*1d920*/  @!P1 NANOSLEEP.SYNCS 0x989680 ;  /* 0x009896800000995d */ /* 0x001fea0003900000 */
[----:B------:R-:W0:Y:S02]  /*1d930*/  @!P1 SYNCS.PHASECHK.TRANS64 P1, [R0+URZ+0x32430], R13 ;  /* 0x0324300d000095a7 */ /* 0x000e24000802007f */
[----:B0-----:R-:W-:Y:S05]  /*1d940*/  @!P1 BRA `(.L_x_1525) ;  /* 0xfffffffc00f09947 */ /* 0x001fea000383ffff */
[----:B------:R-:W-:Y:S05]  /*1d950*/  BRA `(.L_x_1524) ;  /* 0xfffffebc00987947 */ /* 0x000fea000383ffff */
.L_x_1527:
[----:B---3--:R3:W4:Y:S02]  /*1d960*/  SYNCS.PHASECHK.TRANS64.TRYWAIT P1, [R19+URZ+0x32410], R4 ;  /* 0x03241004130075a7 */ /* 0x008724000802017f */
[----:B----4-:R-:W-:Y:S05]  /*1d970*/  @!P1 NANOSLEEP.SYNCS 0x989680 ;  /* 0x009896800000995d */ /* 0x010fea0003900000 */
[----:B------:R-:W4:Y:S02]  /*1d980*/  @!P1 SYNCS.PHASECHK.TRANS64 P1, [R19+URZ+0x32410], R4 ;  /* 0x03241004130095a7 */ /* 0x000f24000802007f */
[----:B----4-:R-:W-:Y:S05]  /*1d990*/  @!P1 BRA `(.L_x_1527) ;  /* 0xfffffffc00f09947 */ /* 0x010fea000383ffff */
[----:B------:R-:W-:Y:S05]  /*1d9a0*/  BRA `(.L_x_1750) ;  /* 0xfffffec000447947 */ /* 0x000fea000383ffff */
.L_x_1531:
[----:B------:R0:W0:Y:S02]  /*1d9b0*/  SYNCS.PHASECHK.TRANS64.TRYWAIT P1, [R0+URZ+0x32450], R13 ;  /* 0x0324500d000075a7 */ /* 0x000024000802017f */
[----:B0-----:R-:W-:Y:S05]  /*1d9c0*/  @!P1 NANOSLEEP.SYNCS 0x989680 ;  /* 0x009896800000995d */ /* 0x001fea0003900000 */
[----:B------:R-:W0:Y:S02]  /*1d9d0*/  @!P1 SYNCS.PHASECHK.TRANS64 P1, [R0+URZ+0x32450], R13 ;  /* 0x0324500d000095a7 */ /* 0x000e24000802007f */
[----:B0-----:R-:W-:Y:S05]  /*1d9e0*/  @!P1 BRA `(.L_x_1531) ;  /* 0xfffffffc00f09947 */ /* 0x001fea000383ffff */
[----:B------:R-:W-:Y:S05]  /*1d9f0*/  BRA `(.L_x_1530) ;  /* 0xfffffec000547947 */ /* 0x000fea000383ffff */
.L_x_1538:
[----:B-1----:R1:W2:Y:S02]  /*1da00*/  SYNCS.PHASECHK.TRANS64.TRYWAIT P2, [R0+URZ+0x32430], R6 ;  /* 0x03243006000075a7 */ /* 0x0022a4000804017f */
[----:B--2---:R-:W-:Y:S05]  /*1da10*/  @!P2 NANOSLEEP.SYNCS 0x989680 ;  /* 0x009896800000a95d */ /* 0x004fea0003900000 */
[----:B------:R-:W2:Y:S02]  /*1da20*/  @!P2 SYNCS.PHASECHK.TRANS64 P2, [R0+URZ+0x32430], R6 ;  /* 0x032430060000a5a7 */ /* 0x000ea4000804007f */
[----:B--2---:R-:W-:Y:S05]  /*1da30*/  @!P2 BRA `(.L_x_1538) ;  /* 0xfffffffc00f0a947 */ /* 0x004fea000383ffff */
[----:B------:R-:W-:Y:S05]  /*1da40*/  BRA `(.L_x_1537) ;  /* 0xfffffee800f87947 */ /* 0x000fea000383ffff */
.L_x_1542:
[----:B---3--:R3:W4:Y:S02]  /*1da50*/  SYNCS.PHASECHK.TRANS64.TRYWAIT P2, [R0+URZ+0x32450], R6 ;  /* 0x03245006000075a7 */ /* 0x008724000804017f */
[----:B----4-:R-:W-:Y:S05]  /*1da60*/  @!P2 NANOSLEEP.SYNCS 0x989680 ;  /* 0x009896800000a95d */ /* 0x010fea0003900000 */
[----:B------:R-:W4:Y:S02]  /*1da70*/  @!P2 SYNCS.PHASECHK.TRANS64 P2, [R0+URZ+0x32450], R6 ;  /* 0x032450060000a5a7 */ /* 0x000f24000804007f */
[----:B----4-:R-:W-:Y:S05]  /*1da80*/  @!P2 BRA `(.L_x_1542) ;  /* 0xfffffffc00f0a947 */ /* 0x010fea000383ffff */
[----:B------:R-:W-:Y:S05]  /*1da90*/  BRA `(.L_x_1541) ;  /* 0xfffffeec00907947 */ /* 0x000fea000383ffff */
.L_x_1550:
[----:B------:R-:W-:Y:S02]  /*1daa0*/  IMAD.MOV.U32 R13, RZ, RZ, R20 ;  /* 0x000000ffff0d7224 */ /* 0x000fe400078e0014 */
[----:B------:R-:W-:Y:S02]  /*1dab0*/  IMAD.MOV.U32 R12, RZ, RZ, RZ ;  /* 0x000000ffff0c7224 */ /* 0x000fe400078e00ff */
[----:B------:R-:W-:Y:S02]  /*1dac0*/  IMAD.MOV.U32 R11, RZ, RZ, 0x181f ;  /* 0x0000181fff0b7424 */ /* 0x000fe400078e00ff */
[----:B------:R-:W-:-:S07]  /*1dad0*/  IMAD.MOV.U32 R15, RZ, RZ, -0x1 ;  /* 0xffffffffff0f7424 */ /* 0x000fce00078e00ff */
[----:B-----5:R-:W-:Y:S05]  /*1dae0*/  WARPSYNC.COLLECTIVE R15, `(.L_x_1751) ;  /* 0x000000000f087348 */ /* 0x020fea0003c00000 */
[----:B------:R0:W1:Y:S02]  /*1daf0*/  SHFL.IDX P6, R14, R13, R12, R11 ;  /* 0x0000000c0d0e7389 */ /* 0x00006400000c000b */
[----:B01---5:R-:W-:Y:S01]  /*1db00*/  ENDCOLLECTIVE ;  /* 0x000000000000791b */ /* 0x023fe20003800000 */
.L_x_1751:
[----:B------:R-:W-:Y:S02]  /*1db10*/  IMAD.MOV.U32 R13, RZ, RZ, R3 ;  /* 0x000000ffff0d7224 */ /* 0x000fe400078e0003 */
[----:B------:R-:W-:-:S07]  /*1db20*/  IMAD.MOV.U32 R48, RZ, RZ, R14 ;  /* 0x000000ffff307224 */ /* 0x000fce00078e000e */
[----:B------:R-:W-:Y:S05]  /*1db30*/  WARPSYNC.COLLECTIVE R15, `(.L_x_1752) ;  /* 0x000000000f087348 */ /* 0x000fea0003c00000 */
[----:B------:R0:W1:Y:S02]  /*1db40*/  SHFL.IDX P6, R14, R13, R12, R11 ;  /* 0x0000000c0d0e7389 */ /* 0x00006400000c000b */
[----:B01----:R-:W-:Y:S01]  /*1db50*/  ENDCOLLECTIVE ;  /* 0x000000000000791b */ /* 0x003fe20003800000 */
.L_x_1752:
[----:B------:R-:W-:Y:S05]  /*1db60*/  BRA `(.L_x_1753) ;  /* 0xffffff3c00707947 */ /* 0x000fea000383ffff */
.L_x_1553:
        /* <DEDUP_REMOVED lines=8> */
.L_x_1755:
[----:B------:R-:W-:Y:S05]  /*1dbf0*/  BSYNC B1 ;  /* 0x0000000000017941 */ /* 0x000fea0003800000 */
.L_x_1754:
        /* <DEDUP_REMOVED lines=8> */
.L_x_1756:
[----:B------:R-:W-:Y:S05]  /*1dc80*/  BRA `(.L_x_1757) ;  /* 0xffffff3c00b87947 */ /* 0x000fea000383ffff */
.L_x_1556:
[----:B------:R-:W-:Y:S01]  /*1dc90*/  BSSY B1, `(.L_x_1758) ;  /* 0x0000008000017945 */ /* 0x000fe20003800000 */
[----:B------:R-:W-:Y:S01]  /*1dca0*/  IMAD.MOV.U32 R13, RZ, RZ, R20 ;  /* 0x000000ffff0d7224 */ /* 0x000fe200078e0014 */
[----:B------:R-:W-:Y:S01]  /*1dcb0*/  MOV R12, 0x2 ;  /* 0x00000002000c7802 */ /* 0x000fe20000000f00 */
[----:B--2---:R-:W-:Y:S02]  /*1dcc0*/  IMAD.MOV.U32 R11, RZ, RZ, 0x181f ;  /* 0x0000181fff0b7424 */ /* 0x004fe400078e00ff */
[----:B------:R-:W-:-:S07]  /*1dcd0*/  IMAD.MOV.U32 R15, RZ, RZ, -0x1 ;  /* 0xffffffffff0f7424 */ /* 0x000fce00078e00ff */
[----:B01-34-:R-:W-:Y:S05]  /*1dce0*/  WARPSYNC.COLLECTIVE R15, `(.L_x_1759) ;  /* 0x000000000f087348 */ /* 0x01bfea0003c00000 */
[----:B------:R2:W0:Y:S02]  /*1dcf0*/  SHFL.IDX P6, R14, R13, R12, R11 ;  /* 0x0000000c0d0e7389 */ /* 0x00042400000c000b */
[----:B01234-:R-:W-:Y:S01]  /*1dd00*/  ENDCOLLECTIVE ;  /* 0x000000000000791b */ /* 0x01ffe20003800000 */
.L_x_1759:
[----:B------:R-:W-:Y:S05]  /*1dd10*/  BSYNC B1 ;  /* 0x0000000000017941 */ /* 0x000fea0003800000 */
.L_x_1758:
        /* <DEDUP_REMOVED lines=8> */
.L_x_1760:
[----:B------:R-:W-:Y:S05]  /*1dda0*/  BRA `(.L_x_1761) ;  /* 0xffffff4000007947 */ /* 0x000fea000383ffff */
.L_x_1559:
[----:B------:R-:W-:Y:S01]  /*1ddb0*/  BSSY B1, `(.L_x_1762) ;  /* 0x0000008000017945 */ /* 0x000fe20003800000 */
[----:B------:R-:W-:Y:S01]  /*1ddc0*/  IMAD.MOV.U32 R13, RZ, RZ, R20 ;  /* 0x000000ffff0d7224 */ /* 0x000fe200078e0014 */
[----:B------:R-:W-:Y:S01]  /*1ddd0*/  MOV R12, 0x3 ;  /* 0x00000003000c7802 */ /* 0x000fe20000000f00 */
[----:B0-----:R-:W-:Y:S02]  /*1dde0*/  IMAD.MOV.U32 R11, RZ, RZ, 0x181f ;  /* 0x0000181fff0b7424 */ /* 0x001fe400078e00ff */
[----:B------:R-:W-:-:S07]  /*1ddf0*/  IMAD.MOV.U32 R15, RZ, RZ, -0x1 ;  /* 0xffffffffff0f7424 */ /* 0x000fce00078e00ff */
[----:B-1234-:R-:W-:Y:S05]  /*1de00*/  WARPSYNC.COLLECTIVE R15, `(.L_x_1763) ;  /* 0x000000000f087348 */ /* 0x01efea0003c00000 */
[----:B------:R0:W0:Y:S02]  /*1de10*/  SHFL.IDX P6, R14, R13, R12, R11 ;  /* 0x0000000c0d0e7389 */ /* 0x00002400000c000b */
[----:B01234-:R-:W-:Y:S01]  /*1de20*/  ENDCOLLECTIVE ;  /* 0x000000000000791b */ /* 0x01ffe20003800000 */
.L_x_1763:
[----:B------:R-:W-:Y:S05]  /*1de30*/  BSYNC B1 ;  /* 0x0000000000017941 */ /* 0x000fea0003800000 */
.L_x_1762:
        /* <DEDUP_REMOVED lines=8> */
.L_x_1764:
[----:B------:R-:W-:Y:S05]  /*1dec0*/  BRA `(.L_x_1765) ;  /* 0xffffff4000487947 */ /* 0x000fea000383ffff */
.L_x_1561:
[----:B------:R-:W-:Y:S01]  /*1ded0*/  IMAD.MOV.U32 R13, RZ, RZ, R8 ;  /* 0x000000ffff0d7224 */ /* 0x000fe200078e0008 */
[----:B------:R-:W-:Y:S01]  /*1dee0*/  MOV R12, RZ ;  /* 0x000000ff000c7202 */ /* 0x000fe20000000f00 */
[----:B------:R-:W-:Y:S02]  /*1def0*/  IMAD.MOV.U32 R11, RZ, RZ, 0x1c1f ;  /* 0x00001c1fff0b7424 */ /* 0x000fe400078e00ff */
[----:B------:R-:W-:-:S07]  /*1df00*/  IMAD.MOV.U32 R15, RZ, RZ, -0x1 ;  /* 0xffffffffff0f7424 */ /* 0x000fce00078e00ff */
[----:B------:R-:W-:Y:S05]  /*1df10*/  WARPSYNC.COLLECTIVE R15, `(.L_x_1766) ;  /* 0x000000000f087348 */ /* 0x000fea0003c00000 */
[----:B------:R0:W1:Y:S02]  /*1df20*/  SHFL.IDX P6, R14, R13, R12, R11 ;  /* 0x0000000c0d0e7389 */ /* 0x00006400000c000b */
[----:B01----:R-:W-:Y:S01]  /*1df30*/  ENDCOLLECTIVE ;  /* 0x000000000000791b */ /* 0x003fe20003800000 */
.L_x_1766:
[----:B------:R-:W-:Y:S02]  /*1df40*/  IMAD.MOV.U32 R13, RZ, RZ, R3 ;  /* 0x000000ffff0d7224 */ /* 0x000fe400078e0003 */
[----:B------:R-:W-:-:S07]  /*1df50*/  IMAD.MOV.U32 R9, RZ, RZ, R14 ;  /* 0x000000ffff097224 */ /* 0x000fce00078e000e */
[----:B------:R-:W-:Y:S05]  /*1df60*/  WARPSYNC.COLLECTIVE R15, `(.L_x_1767) ;  /* 0x000000000f087348 */ /* 0x000fea0003c00000 */
[----:B------:R0:W1:Y:S02]  /*1df70*/  SHFL.IDX P6, R14, R13, R12, R11 ;  /* 0x0000000c0d0e7389 */ /* 0x00006400000c000b */
[----:B01----:R-:W-:Y:S01]  /*1df80*/  ENDCOLLECTIVE ;  /* 0x000000000000791b */ /* 0x003fe20003800000 */
.L_x_1767:
[----:B------:R-:W-:Y:S01]  /*1df90*/  IMAD.MOV.U32 R12, RZ, RZ, R14 ;  /* 0x000000ffff0c7224 */ /* 0x000fe200078e000e */
[----:B------:R-:W-:Y:S06]  /*1dfa0*/  BRA `(.L_x_1768) ;  /* 0xffffff4400487947 */ /* 0x000fec000383ffff */
.L_x_1564:
[----:B------:R-:W-:Y:S01]  /*1dfb0*/  BSSY B1, `(.L_x_1769) ;  /* 0x0000008000017945 */ /* 0x000fe20003800000 */
[----:B---3--:R-:W-:Y:S01]  /*1dfc0*/  IMAD.MOV.U32 R13, RZ, RZ, R8 ;  /* 0x000000ffff0d7224 */ /* 0x008fe200078e0008 */
[----:B------:R-:W-:Y:S01]  /*1dfd0*/  MOV R15, 0xffffffff ;  /* 0xffffffff000f7802 */ /* 0x000fe20000000f00 */
[----:B--2---:R-:W-:Y:S02]  /*1dfe0*/  IMAD.MOV.U32 R12, RZ, RZ, 0x1 ;  /* 0x00000001ff0c7424 */ /* 0x004fe400078e00ff */
[----:B------:R-:W-:-:S07]  /*1dff0*/  IMAD.MOV.U32 R11, RZ, RZ, 0x1c1f ;  /* 0x00001c1fff0b7424 */ /* 0x000fce00078e00ff */
[----:B01----:R-:W-:Y:S05]  /*1e000*/  WARPSYNC.COLLECTIVE R15, `(.L_x_1770) ;  /* 0x000000000f087348 */ /* 0x003fea0003c00000 */
[----:B------:R2:W3:Y:S02]  /*1e010*/  SHFL.IDX P6, R14, R13, R12, R11 ;  /* 0x0000000c0d0e7389 */ /* 0x0004e400000c000b */
[----:B0123--:R-:W-:Y:S01]  /*1e020*/  ENDCOLLECTIVE ;  /* 0x000000000000791b */ /* 0x00ffe20003800000 */
.L_x_1770:
[----:B------:R-:W-:Y:S05]  /*1e030*/  BSYNC B1 ;  /* 0x0000000000017941 */ /* 0x000fea0003800000 */
.L_x_1769:
        /* <DEDUP_REMOVED lines=8> */
.L_x_1771:
[----:B------:R-:W-:Y:S01]  /*1e0c0*/  IMAD.MOV.U32 R3, RZ, RZ, R14 ;  /* 0x000000ffff037224 */ /* 0x000fe200078e000e */
[----:B------:R-:W-:Y:S06]  /*1e0d0*/  BRA `(.L_x_1772) ;  /* 0xffffff5000207947 */ /* 0x000fec000383ffff */
.L_x_1568:
[----:B------:R-:W-:Y:S01]  /*1e0e0*/  IMAD.MOV.U32 R13, RZ, RZ, R20 ;  /* 0x000000ffff0d7224 */ /* 0x000fe200078e0014 */
[----:B------:R-:W-:Y:S01]  /*1e0f0*/  MOV R11, 0x181f ;  /* 0x0000181f000b7802 */ /* 0x000fe20000000f00 */
[----:B------:R-:W-:Y:S02]  /*1e100*/  IMAD.MOV.U32 R12, RZ, RZ, RZ ;  /* 0x000000ffff0c7224 */ /* 0x000fe400078e00ff */
[----:B------:R-:W-:-:S07]  /*1e110*/  IMAD.MOV.U32 R15, RZ, RZ, -0x1 ;  /* 0xffffffffff0f7424 */ /* 0x000fce00078e00ff */
[----:B0-----:R-:W-:Y:S05]  /*1e120*/  WARPSYNC.COLLECTIVE R15, `(.L_x_1773) ;  /* 0x000000000f087348 */ /* 0x001fea0003c00000 */
[----:B------:R1:W2:Y:S02]  /*1e130*/  SHFL.IDX P6, R14, R13, R12, R11 ;  /* 0x0000000c0d0e7389 */ /* 0x0002a400000c000b */
[----:B012---:R-:W-:Y:S01]  /*1e140*/  ENDCOLLECTIVE ;  /* 0x000000000000791b */ /* 0x007fe20003800000 */
.L_x_1773:
[----:B------:R-:W-:Y:S02]  /*1e150*/  IMAD.MOV.U32 R13, RZ, RZ, R3 ;  /* 0x000000ffff0d7224 */ /* 0x000fe400078e0003 */
[----:B------:R-:W-:-:S07]  /*1e160*/  IMAD.MOV.U32 R0, RZ, RZ, R14 ;  /* 0x000000ffff007224 */ /* 0x000fce00078e000e */
[----:B------:R-:W-:Y:S05]  /*1e170*/  WARPSYNC.COLLECTIVE R15, `(.L_x_1774) ;  /* 0x000000000f087348 */ /* 0x000fea0003c00000 */
[----:B------:R0:W1:Y:S02]  /*1e180*/  SHFL.IDX P6, R14, R13, R12, R11 ;  /* 0x0000000c0d0e7389 */ /* 0x00006400000c000b */
[----:B01----:R-:W-:Y:S01]  /*1e190*/  ENDCOLLECTIVE ;  /* 0x000000000000791b */ /* 0x003fe20003800000 */
.L_x_1774:
[----:B------:R-:W-:Y:S05]  /*1e1a0*/  BRA `(.L_x_1775) ;  /* 0xffffff6400607947 */ /* 0x000fea000383ffff */
.L_x_1571:
        /* <DEDUP_REMOVED lines=8> */
.L_x_1777:
[----:B------:R-:W-:Y:S05]  /*1e230*/  BSYNC B1 ;  /* 0x0000000000017941 */ /* 0x000fea0003800000 */
.L_x_1776:
        /* <DEDUP_REMOVED lines=8> */
.L_x_1778:
[----:B------:R-:W-:Y:S05]  /*1e2c0*/  BRA `(.L_x_1779) ;  /* 0xffffff6400ac7947 */ /* 0x000fea000383ffff */
.L_x_1574:
        /* <DEDUP_REMOVED lines=8> */
.L_x_1781:
[----:B------:R-:W-:Y:S05]  /*1e350*/  BSYNC B1 ;  /* 0x0000000000017941 */ /* 0x000fea0003800000 */
.L_x_1780:
        /* <DEDUP_REMOVED lines=8> */
.L_x_1782:
[----:B------:R-:W-:Y:S05]  /*1e3e0*/  BRA `(.L_x_1783) ;  /* 0xffffff6400f47947 */ /* 0x000fea000383ffff */
.L_x_1577:
        /* <DEDUP_REMOVED lines=8> */
.L_x_1785:
[----:B------:R-:W-:Y:S05]  /*1e470*/  BSYNC B1 ;  /* 0x0000000000017941 */ /* 0x000fea0003800000 */
.L_x_1784:
        /* <DEDUP_REMOVED lines=8> */
.L_x_1786:
[----:B------:R-:W-:Y:S05]  /*1e500*/  BRA `(.L_x_1787) ;  /* 0xffffff68003c7947 */ /* 0x000fea000383ffff */
.L_x_1594:
        /* <DEDUP_REMOVED lines=8> */
[----:B-1----:R-:W-:Y:S05]  /*1e590*/  WARPSYNC.COLLECTIVE R15, `(.L_x_1789) ;  /* 0x000000000f087348 */ /* 0x002fea0003c00000 */
[----:B------:R0:W2:Y:S02]  /*1e5a0*/  SHFL.IDX P6, R14, R13, R12, R11 ;  /* 0x0000000c0d0e7389 */ /* 0x0000a400000c000b */
[----:B012---:R-:W-:Y:S01]  /*1e5b0*/  ENDCOLLECTIVE ;  /* 0x000000000000791b */ /* 0x007fe20003800000 */
.L_x_1789:
[----:B------:R-:W-:Y:S05]  /*1e5c0*/  BSYNC B1 ;  /* 0x0000000000017941 */ /* 0x000fea0003800000 */
.L_x_1788:
[----:B------:R-:W-:Y:S05]  /*1e5d0*/  BRA `(.L_x_1790) ;  /* 0xffffff80004c7947 */ /* 0x000fea000383ffff */
.L_x_1596:
[----:B------:R-:W-:Y:S01]  /*1e5e0*/  BSSY B1, `(.L_x_1791) ;  /* 0x0000006000017945 */ /* 0x000fe20003800000 */
[----:B------:R-:W-:-:S07]  /*1e5f0*/  IMAD.MOV.U32 R15, RZ, RZ, -0x1 ;  /* 0xffffffffff0f7424 */ /* 0x000fce00078e00ff */
[----:B01----:R-:W-:Y:S05]  /*1e600*/  WARPSYNC.COLLECTIVE R15, `(.L_x_1792) ;  /* 0x000000000f0c7348 */ /* 0x003fea0003c00000 */
[----:B------:R-:W-:Y:S02]  /*1e610*/  ELECT P6, UR62, PT ;  /* 0x00000000003e782f */ /* 0x000fe400038c0000 */
[----:B------:R-:W-:Y:S01]  /*1e620*/  MOV R14, UR62 ;  /* 0x0000003e000e7c02 */ /* 0x000fe20008000f00 */
[----:B01----:R-:W-:Y:S10]  /*1e630*/  ENDCOLLECTIVE ;  /* 0x000000000000791b */ /* 0x003ff40003800000 */
.L_x_1792:
[----:B------:R-:W-:Y:S05]  /*1e640*/  BSYNC B1 ;  /* 0x0000000000017941 */ /* 0x000fea0003800000 */
.L_x_1791:
[----:B------:R-:W-:Y:S05]  /*1e650*/  BRA `(.L_x_1595) ;  /* 0xffffff8000447947 */ /* 0x000fea000383ffff */
.L_x_1598:
[----:B0-----:R0:W2:Y:S02]  /*1e660*/  SYNCS.PHASECHK.TRANS64.TRYWAIT P0, [R22+URZ+0x32420], R7 ;  /* 0x03242007160075a7 */ /* 0x0010a4000800017f */
[----:B--2---:R-:W-:Y:S05]  /*1e670*/  @!P0 NANOSLEEP.SYNCS 0x989680 ;  /* 0x009896800000895d */ /* 0x004fea0003900000 */
[----:B------:R-:W2:Y:S02]  /*1e680*/  @!P0 SYNCS.PHASECHK.TRANS64 P0, [R22+URZ+0x32420], R7 ;  /* 0x03242007160085a7 */ /* 0x000ea4000800007f */
[----:B--2---:R-:W-:Y:S05]  /*1e690*/  @!P0 BRA `(.L_x_1598) ;  /* 0xfffffffc00f08947 */ /* 0x004fea000383ffff */
[----:B------:R-:W-:Y:S05]  /*1e6a0*/  BRA `(.L_x_1793) ;  /* 0xffffff8000547947 */ /* 0x000fea000383ffff */
.L_x_1602:
[----:B0-----:R0:W2:Y:S02]  /*1e6b0*/  SYNCS.PHASECHK.TRANS64.TRYWAIT P0, [R7+URZ+0x324a0], R8 ;  /* 0x0324a008070075a7 */ /* 0x0010a4000800017f */
[----:B--2---:R-:W-:Y:S05]  /*1e6c0*/  @!P0 NANOSLEEP.SYNCS 0x989680 ;  /* 0x009896800000895d */ /* 0x004fea0003900000 */
[----:B------:R-:W2:Y:S02]  /*1e6d0*/  @!P0 SYNCS.PHASECHK.TRANS64 P0, [R7+URZ+0x324a0], R8 ;  /* 0x0324a008070085a7 */ /* 0x000ea4000800007f */
[----:B--2---:R-:W-:Y:S05]  /*1e6e0*/  @!P0 BRA `(.L_x_1602) ;  /* 0xfffffffc00f08947 */ /* 0x004fea000383ffff */
[----:B------:R-:W-:Y:S05]  /*1e6f0*/  BRA `(.L_x_1794) ;  /* 0xffffff80006c7947 */ /* 0x000fea000383ffff */
.L_x_1607:
[----:B--2---:R2:W3:Y:S02]  /*1e700*/  SYNCS.PHASECHK.TRANS64.TRYWAIT P0, [R7+URZ+0x324c0], R8 ;  /* 0x0324c008070075a7 */ /* 0x0044e4000800017f */
[----:B---3--:R-:W-:Y:S05]  /*1e710*/  @!P0 NANOSLEEP.SYNCS 0x989680 ;  /* 0x009896800000895d */ /* 0x008fea0003900000 */
[----:B------:R-:W3:Y:S02]  /*1e720*/  @!P0 SYNCS.PHASECHK.TRANS64 P0, [R7+URZ+0x324c0], R8 ;  /* 0x0324c008070085a7 */ /* 0x000ee4000800007f */
[----:B---3--:R-:W-:Y:S05]  /*1e730*/  @!P0 BRA `(.L_x_1607) ;  /* 0xfffffffc00f08947 */ /* 0x008fea000383ffff */
[----:B------:R-:W-:Y:S05]  /*1e740*/  BRA `(.L_x_1795) ;  /* 0xffffff8000e87947 */ /* 0x000fea000383ffff */
.L_x_1617:
[----:B0-----:R0:W2:Y:S02]  /*1e750*/  SYNCS.PHASECHK.TRANS64.TRYWAIT P2, [R6+URZ+0x324a0], R7 ;  /* 0x0324a007060075a7 */ /* 0x0010a4000804017f */
[----:B--2---:R-:W-:Y:S05]  /*1e760*/  @!P2 NANOSLEEP.SYNCS 0x989680 ;  /* 0x009896800000a95d */ /* 0x004fea0003900000 */
[----:B------:R-:W2:Y:S02]  /*1e770*/  @!P2 SYNCS.PHASECHK.TRANS64 P2, [R6+URZ+0x324a0], R7 ;  /* 0x0324a0070600a5a7 */ /* 0x000ea4000804007f */
[----:B--2---:R-:W-:Y:S05]  /*1e780*/  @!P2 BRA `(.L_x_1617) ;  /* 0xfffffffc00f0a947 */ /* 0x004fea000383ffff */
[----:B------:R-:W-:Y:S05]  /*1e790*/  BRA `(.L_x_1796) ;  /* 0xffffff88005c7947 */ /* 0x000fea000383ffff */
.L_x_1622:
[----:B--2---:R2:W3:Y:S02]  /*1e7a0*/  SYNCS.PHASECHK.TRANS64.TRYWAIT P2, [R6+URZ+0x324c0], R7 ;  /* 0x0324c007060075a7 */ /* 0x0044e4000804017f */
[----:B---3--:R-:W-:Y:S05]  /*1e7b0*/  @!P2 NANOSLEEP.SYNCS 0x989680 ;  /* 0x009896800000a95d */ /* 0x008fea0003900000 */
[----:B------:R-:W3:Y:S02]  /*1e7c0*/  @!P2 SYNCS.PHASECHK.TRANS64 P2, [R6+URZ+0x324c0], R7 ;  /* 0x0324c0070600a5a7 */ /* 0x000ee4000804007f */
[----:B---3--:R-:W-:Y:S05]  /*1e7d0*/  @!P2 BRA `(.L_x_1622) ;  /* 0xfffffffc00f0a947 */ /* 0x008fea000383ffff */
[----:B------:R-:W-:Y:S05]  /*1e7e0*/  BRA `(.L_x_1797) ;  /* 0xffffff8800d47947 */ /* 0x000fea000383ffff */
.L_x_1640:
[----:B------:R-:W1:Y:S01]  /*1e7f0*/  S2R R10, SR_TID.X ;  /* 0x00000000000a7919 */ /* 0x000e620000002100 */
[----:B------:R-:W-:Y:S01]  /*1e800*/  BSSY B0, `(.L_x_1798) ;  /* 0x000000a000007945 */ /* 0x000fe20003800000 */
[----:B------:R-:W-:Y:S02]  /*1e810*/  IMAD.MOV.U32 R12, RZ, RZ, RZ ;  /* 0x000000ffff0c7224 */ /* 0x000fe400078e00ff */
[----:B------:R-:W-:Y:S02]  /*1e820*/  IMAD.MOV.U32 R11, RZ, RZ, 0x1f ;  /* 0x0000001fff0b7424 */ /* 0x000fe400078e00ff */
[----:B------:R-:W-:Y:S01]  /*1e830*/  IMAD.MOV.U32 R15, RZ, RZ, -0x1 ;  /* 0xffffffffff0f7424 */ /* 0x000fe200078e00ff */
[----:B-1----:R-:W-:-:S04]  /*1e840*/  SHF.R.U32.HI R10, RZ, 0x5, R10 ;  /* 0x00000005ff0a7819 */ /* 0x002fc8000001160a */
[----:B------:R-:W-:-:S04]  /*1e850*/  LOP3.LUT R10, R10, 0x3, RZ, 0xc0, !PT ;  /* 0x000000030a0a7812 */ /* 0x000fc800078ec0ff */
[----:B------:R-:W-:-:S07]  /*1e860*/  MOV R13, R10 ;  /* 0x0000000a000d7202 */ /* 0x000fce0000000f00 */
[----:B0----5:R-:W-:Y:S05]  /*1e870*/  WARPSYNC.COLLECTIVE R15, `(.L_x_1799) ;  /* 0x000000000f087348 */ /* 0x021fea0003c00000 */
[----:B------:R1:W2:Y:S02]  /*1e880*/  SHFL.IDX P6, R14, R13, R12, R11 ;  /* 0x0000000c0d0e7389 */ /* 0x0002a400000c000b */
[----:B012--5:R-:W-:Y:S01]  /*1e890*/  ENDCOLLECTIVE ;  /* 0x000000000000791b */ /* 0x027fe20003800000 */
.L_x_1799:
[----:B------:R-:W-:Y:S05]  /*1e8a0*/  BSYNC B0 ;  /* 0x0000000000007941 */ /* 0x000fea0003800000 */
.L_x_1798:
[----:B------:R-:W-:Y:S05]  /*1e8b0*/  BRA `(.L_x_1800) ;  /* 0xffffff9800f07947 */ /* 0x000fea000383ffff */
.L_x_1643:
[----:B-1----:R1:W2:Y:S02]  /*1e8c0*/  SYNCS.PHASECHK.TRANS64.TRYWAIT P0, [R29+URZ+0x32440], R0 ;  /* 0x032440001d0075a7 */ /* 0x0022a4000800017f */
[----:B--2---:R-:W-:Y:S05]  /*1e8d0*/  @!P0 NANOSLEEP.SYNCS 0x989680 ;  /* 0x009896800000895d */ /* 0x004fea0003900000 */
[----:B------:R-:W2:Y:S02]  /*1e8e0*/  @!P0 SYNCS.PHASECHK.TRANS64 P0, [R29+URZ+0x32440], R0 ;  /* 0x032440001d0085a7 */ /* 0x000ea4000800007f */
[----:B--2---:R-:W-:Y:S05]  /*1e8f0*/  @!P0 BRA `(.L_x_1643) ;  /* 0xfffffffc00f08947 */ /* 0x004fea000383ffff */
[----:B------:R-:W-:Y:S05]  /*1e900*/  BRA `(.L_x_1801) ;  /* 0xffffff9c00047947 */ /* 0x000fea000383ffff */
.L_x_1644:
        /* <DEDUP_REMOVED lines=8> */
.L_x_1803:
[----:B------:R-:W-:Y:S05]  /*1e990*/  BSYNC B0 ;  /* 0x0000000000007941 */ /* 0x000fea0003800000 */
.L_x_1802:
        /* <DEDUP_REMOVED lines=9> */
.L_x_1804:
[----:B------:R-:W-:Y:S02]  /*1ea30*/  IMAD.MOV.U32 R13, RZ, RZ, R4 ;  /* 0x000000ffff0d7224 */ /* 0x000fe400078e0004 */
[----:B------:R-:W-:Y:S02]  /*1ea40*/  IMAD.MOV.U32 R12, RZ, RZ, 0x1 ;  /* 0x00000001ff0c7424 */ /* 0x000fe400078e00ff */
[----:B------:R-:W-:-:S07]  /*1ea50*/  IMAD.MOV.U32 R3, RZ, RZ, R14 ;  /* 0x000000ffff037224 */ /* 0x000fce00078e000e */
[----:B------:R-:W-:Y:S05]  /*1ea60*/  WARPSYNC.COLLECTIVE R15, `(.L_x_1805) ;  /* 0x000000000f087348 */ /* 0x000fea0003c00000 */
[----:B------:R0:W1:Y:S02]  /*1ea70*/  SHFL.IDX P6, R14, R13, R12, R11 ;  /* 0x0000000c0d0e7389 */ /* 0x00006400000c000b */
[----:B01----:R-:W-:Y:S01]  /*1ea80*/  ENDCOLLECTIVE ;  /* 0x000000000000791b */ /* 0x003fe20003800000 */
.L_x_1805:
        /* <DEDUP_REMOVED lines=15> */
.L_x_1806:
[----:B------:R-:W-:Y:S02]  /*1eb80*/  @P0 IMAD R6, R5, 0x2, R22 ;  /* 0x0000000205060824 */ /* 0x000fe400078e0216 */
[----:B------:R-:W-:Y:S02]  /*1eb90*/  IMAD.MOV.U32 R13, RZ, RZ, R4 ;  /* 0x000000ffff0d7224 */ /* 0x000fe400078e0004 */
[----:B------:R-:W-:Y:S02]  /*1eba0*/  IMAD.MOV.U32 R12, RZ, RZ, 0x2 ;  /* 0x00000002ff0c7424 */ /* 0x000fe400078e00ff */
[----:B------:R-:W-:-:S07]  /*1ebb0*/  IMAD.MOV.U32 R3, RZ, RZ, R14 ;  /* 0x000000ffff037224 */ /* 0x000fce00078e000e */
[----:B------:R-:W-:Y:S05]  /*1ebc0*/  WARPSYNC.COLLECTIVE R15, `(.L_x_1807) ;  /* 0x000000000f087348 */ /* 0x000fea0003c00000 */
[----:B------:R0:W1:Y:S02]  /*1ebd0*/  SHFL.IDX P6, R14, R13, R12, R11 ;  /* 0x0000000c0d0e7389 */ /* 0x00006400000c000b */
[----:B01----:R-:W-:Y:S01]  /*1ebe0*/  ENDCOLLECTIVE ;  /* 0x000000000000791b */ /* 0x003fe20003800000 */
.L_x_1807:
        /* <DEDUP_REMOVED lines=15> */
.L_x_1808:
[----:B------:R-:W-:Y:S02]  /*1ece0*/  @P0 IMAD R6, R5, 0x2, R22 ;  /* 0x0000000205060824 */ /* 0x000fe400078e0216 */
[----:B------:R-:W-:Y:S02]  /*1ecf0*/  IMAD.MOV.U32 R13, RZ, RZ, R4 ;  /* 0x000000ffff0d7224 */ /* 0x000fe400078e0004 */
[----:B------:R-:W-:Y:S01]  /*1ed00*/  IMAD.MOV.U32 R12, RZ, RZ, 0x3 ;  /* 0x00000003ff0c7424 */ /* 0x000fe200078e00ff */
[----:B------:R-:W-:-:S07]  /*1ed10*/  MOV R3, R14 ;  /* 0x0000000e00037202 */ /* 0x000fce0000000f00 */
[----:B------:R-:W-:Y:S05]  /*1ed20*/  WARPSYNC.COLLECTIVE R15, `(.L_x_1809) ;  /* 0x000000000f087348 */ /* 0x000fea0003c00000 */
[----:B------:R0:W1:Y:S02]  /*1ed30*/  SHFL.IDX P6, R14, R13, R12, R11 ;  /* 0x0000000c0d0e7389 */ /* 0x00006400000c000b */
[----:B01----:R-:W-:Y:S01]  /*1ed40*/  ENDCOLLECTIVE ;  /* 0x000000000000791b */ /* 0x003fe20003800000 */
.L_x_1809:
        /* <DEDUP_REMOVED lines=15> */
.L_x_1810:
[----:B------:R-:W-:Y:S01]  /*1ee40*/  @P0 LEA R6, R5, R22, 0x1 ;  /* 0x0000001605060211 */ /* 0x000fe200078e08ff */
[----:B------:R-:W-:Y:S02]  /*1ee50*/  IMAD.MOV.U32 R13, RZ, RZ, R4 ;  /* 0x000000ffff0d7224 */ /* 0x000fe400078e0004 */
[----:B------:R-:W-:Y:S02]  /*1ee60*/  IMAD.MOV.U32 R12, RZ, RZ, 0x4 ;  /* 0x00000004ff0c7424 */ /* 0x000fe400078e00ff */
[----:B------:R-:W-:-:S07]  /*1ee70*/  IMAD.MOV.U32 R3, RZ, RZ, R14 ;  /* 0x000000ffff037224 */ /* 0x000fce00078e000e */
[----:B------:R-:W-:Y:S05]  /*1ee80*/  WARPSYNC.COLLECTIVE R15, `(.L_x_1811) ;  /* 0x000000000f087348 */ /* 0x000fea0003c00000 */
[----:B------:R0:W1:Y:S02]  /*1ee90*/  SHFL.IDX P6, R14, R13, R12, R11 ;  /* 0x0000000c0d0e7389 */ /* 0x00006400000c000b */
[----:B01----:R-:W-:Y:S01]  /*1eea0*/  ENDCOLLECTIVE ;  /* 0x000000000000791b */ /* 0x003fe20003800000 */
.L_x_1811:
        /* <DEDUP_REMOVED lines=15> */
.L_x_1812:
[----:B------:R-:W-:Y:S02]  /*1efa0*/  @P0 IMAD R6, R5, 0x2, R22 ;  /* 0x0000000205060824 */ /* 0x000fe400078e0216 */
[----:B------:R-:W-:Y:S01]  /*1efb0*/  IMAD.MOV.U32 R13, RZ, RZ, R4 ;  /* 0x000000ffff0d7224 */ /* 0x000fe200078e0004 */
[----:B------:R-:W-:Y:S01]  /*1efc0*/  MOV R12, 0x5 ;  /* 0x00000005000c7802 */ /* 0x000fe20000000f00 */
[----:B------:R-:W-:-:S07]  /*1efd0*/  IMAD.MOV.U32 R3, RZ, RZ, R14 ;  /* 0x000000ffff037224 */ /* 0x000fce00078e000e */
[----:B------:R-:W-:Y:S05]  /*1efe0*/  WARPSYNC.COLLECTIVE R15, `(.L_x_1813) ;  /* 0x000000000f087348 */ /* 0x000fea0003c00000 */
[----:B------:R0:W1:Y:S02]  /*1eff0*/  SHFL.IDX P6, R14, R13, R12, R11 ;  /* 0x0000000c0d0e7389 */ /* 0x00006400000c000b */
[----:B01----:R-:W-:Y:S01]  /*1f000*/  ENDCOLLECTIVE ;  /* 0x000000000000791b */ /* 0x003fe20003800000 */
.L_x_1813:
        /* <DEDUP_REMOVED lines=10> */
.L_x_1814:
[----:B------:R-:W-:Y:S01]  /*1f0b0*/  @!PT LDS RZ, [RZ] ;  /* 0x00000000fffff984 */ /* 0x000fe20000000800 */
[----:B------:R-:W-:Y:S01]  /*1f0c0*/  @!PT LDS RZ, [RZ] ;  /* 0x00000000fffff984 */ /* 0x000fe20000000800 */
[----:B------:R-:W-:Y:S01]  /*1f0d0*/  @!PT LDS RZ, [RZ] ;  /* 0x00000000fffff984 */ /* 0x000fe20000000800 */
[----:B------:R0:W-:Y:S01]  /*1f0e0*/  @P0 LDGSTS.E.BYPASS.LTC128B.128 [R6+0x1e400], desc[UR60][R2.64], !P2 ;  /* 0x1e40000002060fae */ /* 0x0001e2000d101d7c */
[----:B------:R-:W-:Y:S01]  /*1f0f0*/  IMAD.MOV.U32 R0, RZ, RZ, R14 ;  /* 0x000000ffff007224 */ /* 0x000fe200078e000e */
[----:B------:R-:W-:Y:S06]  /*1f100*/  BRA `(.L_x_1815) ;  /* 0xffffff9800707947 */ /* 0x000fec000383ffff */
.L_x_1649:
        /* <DEDUP_REMOVED lines=9> */
.L_x_1816:
[C---:B------:R-:W-:Y:S01]  /*1f1a0*/  VIADD R6, R17.reuse, 0x20 ;  /* 0x0000002011067836 */ /* 0x040fe20000000000 */
[C---:B------:R-:W-:Y:S01]  /*1f1b0*/  ISETP.GE.AND P0, PT, R17.reuse, R2, PT ;  /* 0x000000021100720c */ /* 0x040fe20003f06270 */
[C---:B------:R-:W-:Y:S01]  /*1f1c0*/  VIADD R8, R17.reuse, 0x30 ;  /* 0x0000003011087836 */ /* 0x040fe20000000000 */
[----:B------:R-:W-:-:S05]  /*1f1d0*/  IADD3 R10, R17, 0x10, RZ ;  /* 0x00000010110a7810 */ /* 0x000fca0007ffe0ff */
[----:B------:R0:W-:Y:S01]  /*1f1e0*/  STL [R1+0x1c], R10 ;  /* 0x00001c0a01007387 */ /* 0x0001e20000100800 */
[----:B------:R-:W-:-:S03]  /*1f1f0*/  MOV R13, R0 ;  /* 0x00000000000d7202 */ /* 0x000fc60000000f00 */
[----:B------:R0:W-:Y:S04]  /*1f200*/  STL [R1+0x20], R6 ;  /* 0x0000200601007387 */ /* 0x0001e80000100800 */
[----:B------:R0:W-:Y:S01]  /*1f210*/  STL [R1+0x24], R8 ;  /* 0x0000240801007387 */ /* 0x0001e20000100800 */
[----:B------:R-:W-:-:S07]  /*1f220*/  IMAD.MOV.U32 R4, RZ, RZ, R14 ;  /* 0x000000ffff047224 */ /* 0x000fce00078e000e */
[----:B0-----:R-:W-:Y:S05]  /*1f230*/  WARPSYNC.COLLECTIVE R15, `(.L_x_1817) ;  /* 0x000000000f087348 */ /* 0x001fea0003c00000 */
[----:B------:R1:W2:Y:S02]  /*1f240*/  SHFL.IDX P6, R14, R13, R12, R11 ;  /* 0x0000000c0d0e7389 */ /* 0x0002a400000c000b */
[----:B012---:R-:W-:Y:S01]  /*1f250*/  ENDCOLLECTIVE ;  /* 0x000000000000791b */ /* 0x007fe20003800000 */
.L_x_1817:
[----:B------:R-:W-:Y:S02]  /*1f260*/  IMAD.MOV.U32 R13, RZ, RZ, R3 ;  /* 0x000000ffff0d7224 */ /* 0x000fe400078e0003 */
[----:B------:R-:W-:Y:S02]  /*1f270*/  IMAD.MOV.U32 R12, RZ, RZ, 0x1 ;  /* 0x00000001ff0c7424 */ /* 0x000fe400078e00ff */
[----:B------:R-:W-:-:S07]  /*1f280*/  IMAD.MOV.U32 R5, RZ, RZ, R14 ;  /* 0x000000ffff057224 */ /* 0x000fce00078e000e */
[----:B------:R-:W-:Y:S05]  /*1f290*/  WARPSYNC.COLLECTIVE R15, `(.L_x_1818) ;  /* 0x000000000f087348 */ /* 0x000fea0003c00000 */
[----:B------:R0:W1:Y:S02]  /*1f2a0*/  SHFL.IDX P6, R14, R13, R12, R11 ;  /* 0x0000000c0d0e7389 */ /* 0x00006400000c000b */
[----:B01----:R-:W-:Y:S01]  /*1f2b0*/  ENDCOLLECTIVE ;  /* 0x000000000000791b */ /* 0x003fe20003800000 */
.L_x_1818:
        /* <DEDUP_REMOVED lines=15> */
.L_x_1819:
[----:B------:R-:W-:Y:S02]  /*1f3b0*/  IMAD.MOV.U32 R13, RZ, RZ, R3 ;  /* 0x000000ffff0d7224 */ /* 0x000fe400078e0003 */
[----:B------:R-:W-:Y:S02]  /*1f3c0*/  IMAD.MOV.U32 R12, RZ, RZ, 0x2 ;  /* 0x00000002ff0c7424 */ /* 0x000fe400078e00ff */
[----:B------:R-:W-:-:S07]  /*1f3d0*/  IMAD.MOV.U32 R5, RZ, RZ, R14 ;  /* 0x000000ffff057224 */ /* 0x000fce00078e000e */
[----:B------:R-:W-:Y:S05]  /*1f3e0*/  WARPSYNC.COLLECTIVE R15, `(.L_x_1820) ;  /* 0x000000000f087348 */ /* 0x000fea0003c00000 */
[----:B------:R0:W1:Y:S02]  /*1f3f0*/  SHFL.IDX P6, R14, R13, R12, R11 ;  /* 0x0000000c0d0e7389 */ /* 0x00006400000c000b */
[----:B01----:R-:W-:Y:S01]  /*1f400*/  ENDCOLLECTIVE ;  /* 0x000000000000791b */ /* 0x003fe20003800000 */
.L_x_1820:
        /* <DEDUP_REMOVED lines=15> */
.L_x_1821:
[----:B------:R-:W-:Y:S01]  /*1f500*/  MOV R13, R3 ;  /* 0x00000003000d7202 */ /* 0x000fe20000000f00 */
[----:B------:R-:W-:Y:S02]  /*1f510*/  IMAD.MOV.U32 R12, RZ, RZ, 0x3 ;  /* 0x00000003ff0c7424 */ /* 0x000fe400078e00ff */
[----:B------:R-:W-:-:S07]  /*1f520*/  IMAD.MOV.U32 R5, RZ, RZ, R14 ;  /* 0x000000ffff057224 */ /* 0x000fce00078e000e */
[----:B------:R-:W-:Y:S05]  /*1f530*/  WARPSYNC.COLLECTIVE R15, `(.L_x_1822) ;  /* 0x000000000f087348 */ /* 0x000fea0003c00000 */
[----:B------:R0:W1:Y:S02]  /*1f540*/  SHFL.IDX P6, R14, R13, R12, R11 ;  /* 0x0000000c0d0e7389 */ /* 0x00006400000c000b */
[----:B01----:R-:W-:Y:S01]  /*1f550*/  ENDCOLLECTIVE ;  /* 0x000000000000791b */ /* 0x003fe20003800000 */
.L_x_1822:
[----:B------:R-:W-:-:S05]  /*1f560*/  @!P0 LEA R5, P2, R7, R5, 0x1 ;  /* 0x0000000507058211 */ /* 0x000fca00078408ff */
[----:B------:R-:W-:-:S05]  /*1f570*/  @!P0 IMAD.X R4, RZ, RZ, R4, P2 ;  /* 0x000000ffff048224 */ /* 0x000fca00010e0604 */
[----:B------:R-:W-:Y:S01]  /*1f580*/  @!P0 LOP3.LUT R5, R5, R4, RZ, 0x3c, !PT ;  /* 0x0000000405058212 */ /* 0x000fe200078e3cff */
[----:B------:R-:W-:-:S03]  /*1f590*/  IMAD.MOV.U32 R13, RZ, RZ, R0 ;  /* 0x000000ffff0d7224 */ /* 0x000fc600078e0000 */
[----:B------:R-:W-:-:S04]  /*1f5a0*/  @!P0 LOP3.LUT R4, R5, R4, RZ, 0x3c, !PT ;  /* 0x0000000405048212 */ /* 0x000fc800078e3cff */
[----:B------:R-:W-:Y:S01]  /*1f5b0*/  @!P0 LOP3.LUT R5, R5, R4, RZ, 0x3c, !PT ;  /* 0x0000000405058212 */ /* 0x000fe200078e3cff */
[----:B------:R-:W-:-:S07]  /*1f5c0*/  IMAD.MOV.U32 R6, RZ, RZ, R14 ;  /* 0x000000ffff067224 */ /* 0x000fce00078e000e */
[----:B------:R-:W-:Y:S05]  /*1f5d0*/  WARPSYNC.COLLECTIVE R15, `(.L_x_1823) ;  /* 0x000000000f087348 */ /* 0x000fea0003c00000 */
[----:B------:R0:W1:Y:S02]  /*1f5e0*/  SHFL.IDX P6, R14, R13, R12, R11 ;  /* 0x0000000c0d0e7389 */ /* 0x00006400000c000b */
[----:B01----:R-:W-:Y:S01]  /*1f5f0*/  ENDCOLLECTIVE ;  /* 0x000000000000791b */ /* 0x003fe20003800000 */
.L_x_1823:
[----:B------:R-:W-:Y:S01]  /*1f600*/  @!PT LDS RZ, [RZ] ;  /* 0x00000000fffff984 */ /* 0x000fe20000000800 */
[----:B------:R-:W-:Y:S01]  /*1f610*/  @!PT LDS RZ, [RZ] ;  /* 0x00000000fffff984 */ /* 0x000fe20000000800 */
[----:B------:R-:W-:Y:S01]  /*1f620*/  @!PT LDS RZ, [RZ] ;  /* 0x00000000fffff984 */ /* 0x000fe20000000800 */
[----:B------:R0:W-:Y:S01]  /*1f630*/  @!P0 LDGSTS.E.BYPASS.LTC128B.128 [R25+0x19400], desc[UR60][R4.64], !P1 ;  /* 0x1940000004198fae */ /* 0x0001e2000c901d7c */
[----:B------:R-:W-:Y:S01]  /*1f640*/  ISETP.GE.AND P0, PT, R8, R2, PT ;  /* 0x000000020800720c */ /* 0x000fe20003f06270 */
[----:B------:R-:W-:-:S05]  /*1f650*/  VIADD R8, R17, 0x40 ;  /* 0x0000004011087836 */ /* 0x000fca0000000000 */
[----:B------:R1:W-:Y:S01]  /*1f660*/  STL [R1+0x28], R8 ;  /* 0x0000280801007387 */ /* 0x0003e20000100800 */
[----:B------:R-:W-:Y:S02]  /*1f670*/  IMAD.MOV.U32 R13, RZ, RZ, R3 ;  /* 0x000000ffff0d7224 */ /* 0x000fe400078e0003 */
[----:B------:R-:W-:Y:S02]  /*1f680*/  IMAD.MOV.U32 R12, RZ, RZ, 0x4 ;  /* 0x00000004ff0c7424 */ /* 0x000fe400078e00ff */
[----:B0-----:R-:W-:-:S07]  /*1f690*/  IMAD.MOV.U32 R4, RZ, RZ, R14 ;  /* 0x000000ffff047224 */ /* 0x001fce00078e000e */
[----:B-1----:R-:W-:Y:S05]  /*1f6a0*/  WARPSYNC.COLLECTIVE R15, `(.L_x_1824) ;  /* 0x000000000f087348 */ /* 0x002fea0003c00000 */
[----:B------:R0:W2:Y:S02]  /*1f6b0*/  SHFL.IDX P6, R14, R13, R12, R11 ;  /* 0x0000000c0d0e7389 */ /* 0x0000a400000c000b */
[----:B012---:R-:W-:Y:S01]  /*1f6c0*/  ENDCOLLECTIVE ;  /* 0x000000000000791b */ /* 0x007fe20003800000 */
.L_x_1824:
[----:B------:R-:W-:-:S05]  /*1f6d0*/  @!P0 LEA R5, P2, R7, R4, 0x1 ;  /* 0x0000000407058211 */ /* 0x000fca00078408ff */
[----:B------:R-:W-:-:S05]  /*1f6e0*/  @!P0 IMAD.X R4, RZ, RZ, R6, P2 ;  /* 0x000000ffff048224 */ /* 0x000fca00010e0606 */
[----:B------:R-:W-:Y:S01]  /*1f6f0*/  @!P0 LOP3.LUT R5, R5, R4, RZ, 0x3c, !PT ;  /* 0x0000000405058212 */ /* 0x000fe200078e3cff */
[----:B------:R-:W-:-:S03]  /*1f700*/  IMAD.MOV.U32 R13, RZ, RZ, R0 ;  /* 0x000000ffff0d7224 */ /* 0x000fc600078e0000 */
[----:B------:R-:W-:-:S04]  /*1f710*/  @!P0 LOP3.LUT R4, R5, R4, RZ, 0x3c, !PT ;  /* 0x0000000405048212 */ /* 0x000fc800078e3cff */
[----:B------:R-:W-:Y:S02]  /*1f720*/  @!P0 LOP3.LUT R5, R5, R4, RZ, 0x3c, !PT ;  /* 0x0000000405058212 */ /* 0x000fe400078e3cff */
[----:B------:R-:W-:-:S07]  /*1f730*/  MOV R6, R14 ;  /* 0x0000000e00067202 */ /* 0x000fce0000000f00 */
[----:B------:R-:W-:Y:S05]  /*1f740*/  WARPSYNC.COLLECTIVE R15, `(.L_x_1825) ;  /* 0x000000000f087348 */ /* 0x000fea0003c00000 */
[----:B------:R0:W1:Y:S02]  /*1f750*/  SHFL.IDX P6, R14, R13, R12, R11 ;  /* 0x0000000c0d0e7389 */ /* 0x00006400000c000b */
[----:B01----:R-:W-:Y:S01]  /*1f760*/  ENDCOLLECTIVE ;  /* 0x000000000000791b */ /* 0x003fe20003800000 */
.L_x_1825:
        /* <DEDUP_REMOVED lines=13> */
.L_x_1826:
        /* <DEDUP_REMOVED lines=10> */
.L_x_1827:
        /* <DEDUP_REMOVED lines=8> */
[----:B------:R-:W-:Y:S01]  /*1f960*/  IMAD.MOV.U32 R12, RZ, RZ, 0x6 ;  /* 0x00000006ff0c7424 */ /* 0x000fe200078e00ff */
[----:B0-----:R-:W-:-:S07]  /*1f970*/  MOV R4, R14 ;  /* 0x0000000e00047202 */ /* 0x001fce0000000f00 */
[----:B-1----:R-:W-:Y:S05]  /*1f980*/  WARPSYNC.COLLECTIVE R15, `(.L_x_1828) ;  /* 0x000000000f087348 */ /* 0x002fea0003c00000 */
[----:B------:R0:W2:Y:S02]  /*1f990*/  SHFL.IDX P6, R14, R13, R12, R11 ;  /* 0x0000000c0d0e7389 */ /* 0x0000a400000c000b */
[----:B012---:R-:W-:Y:S01]  /*1f9a0*/  ENDCOLLECTIVE ;  /* 0x000000000000791b */ /* 0x007fe20003800000 */
.L_x_1828:
        /* <DEDUP_REMOVED lines=10> */
[----:B------:R0:W-:Y:S01]  /*1fa50*/  @!P0 LDGSTS.E.BYPASS.LTC128B.128 [R25+0x1ac00], desc[UR60][R4.64], !P1 ;  /* 0x1ac0000004198fae */ /* 0x0001e2000c901d7c */
[----:B------:R-:W-:-:S13]  /*1fa60*/  ISETP.GE.AND P0, PT, R8, R2, PT ;  /* 0x000000020800720c */ /* 0x000fda0003f06270 */
[----:B0-----:R-:W-:Y:S05]  /*1fa70*/  WARPSYNC.COLLECTIVE R15, `(.L_x_1829) ;  /* 0x000000000f087348 */ /* 0x001fea0003c00000 */
[----:B------:R1:W2:Y:S02]  /*1fa80*/  SHFL.IDX P6, R14, R13, R12, R11 ;  /* 0x0000000c0d0e7389 */ /* 0x0002a400000c000b */
[----:B012---:R-:W-:Y:S01]  /*1fa90*/  ENDCOLLECTIVE ;  /* 0x000000000000791b */ /* 0x007fe20003800000 */
.L_x_1829:
[----:B------:R-:W-:Y:S02]  /*1faa0*/  IMAD.MOV.U32 R13, RZ, RZ, R3 ;  /* 0x000000ffff0d7224 */ /* 0x000fe400078e0003 */
[----:B------:R-:W-:Y:S02]  /*1fab0*/  IMAD.MOV.U32 R12, RZ, RZ, 0x7 ;  /* 0x00000007ff0c7424 */ /* 0x000fe400078e00ff */
[----:B------:R-:W-:-:S07]  /*1fac0*/  IMAD.MOV.U32 R4, RZ, RZ, R14 ;  /* 0x000000ffff047224 */ /* 0x000fce00078e000e */
[----:B------:R-:W-:Y:S05]  /*1fad0*/  WARPSYNC.COLLECTIVE R15, `(.L_x_1830) ;  /* 0x000000000f087348 */ /* 0x000fea0003c00000 */
[----:B------:R0:W1:Y:S02]  /*1fae0*/  SHFL.IDX P6, R14, R13, R12, R11 ;  /* 0x0000000c0d0e7389 */ /* 0x00006400000c000b */
[----:B01----:R-:W-:Y:S01]  /*1faf0*/  ENDCOLLECTIVE ;  /* 0x000000000000791b */ /* 0x003fe20003800000 */
.L_x_1830:
        /* <DEDUP_REMOVED lines=14> */
.L_x_1831:
[----:B------:R-:W-:Y:S01]  /*1fbe0*/  IMAD.MOV.U32 R0, RZ, RZ, R14 ;  /* 0x000000ffff007224 */ /* 0x000fe200078e000e */
[----:B------:R-:W-:Y:S06]  /*1fbf0*/  BRA `(.L_x_1832) ;  /* 0xffffff9800c07947 */ /* 0x000fec000383ffff */
.L_x_1653:
[----:B------:R-:W2:Y:S04]  /*1fc00*/  LDL.LU R15, [R1+0x14] ;  /* 0x00001400010f7983 */ /* 0x000ea80000300800 */
[----:B------:R-:W3:Y:S04]  /*1fc10*/  LDL.LU R14, [R1+0x1c] ;  /* 0x00001c00010e7983 */ /* 0x000ee80000300800 */
[----:B------:R-:W4:Y:S04]  /*1fc20*/  LDL.LU R13, [R1+0x20] ;  /* 0x00002000010d7983 */ /* 0x000f280000300800 */
[----:B------:R-:W5:Y:S04]  /*1fc30*/  LDL.LU R12, [R1+0x24] ;  /* 0x00002400010c7983 */ /* 0x000f680000300800 */
[----:B------:R-:W5:Y:S04]  /*1fc40*/  LDL.LU R11, [R1+0x28] ;  /* 0x00002800010b7983 */ /* 0x000f680000300800 */
[----:B------:R-:W5:Y:S04]  /*1fc50*/  LDL.LU R10, [R1+0x30] ;  /* 0x00003000010a7983 */ /* 0x000f680000300800 */
[----:B------:R-:W5:Y:S04]  /*1fc60*/  LDL.LU R9, [R1+0x34] ;  /* 0x0000340001097983 */ /* 0x000f680000300800 */
[----:B------:R-:W5:Y:S01]  /*1fc70*/  LDL.LU R8, [R1] ;  /* 0x0000000001087983 */ /* 0x000f620000300800 */
[----:B------:R-:W-:Y:S01]  /*1fc80*/  BSSY B0, `(.L_x_1833) ;  /* 0x000001b000007945 */ /* 0x000fe20003800000 */
[----:B--2---:R-:W-:Y:S01]  /*1fc90*/  IMAD R5, R15, R6, RZ ;  /* 0x000000060f057224 */ /* 0x004fe200078e02ff */
[----:B------:R-:W-:-:S04]  /*1fca0*/  MOV R15, 0xffffffff ;  /* 0xffffffff000f7802 */ /* 0x000fc80000000f00 */
[-C--:B------:R-:W-:Y:S02]  /*1fcb0*/  ISETP.GE.AND P0, PT, R17, R5.reuse, PT ;  /* 0x000000051100720c */ /* 0x080fe40003f06270 */
[-C--:B---3--:R-:W-:Y:S02]  /*1fcc0*/  ISETP.GE.AND P6, PT, R14, R5.reuse, PT ;  /* 0x000000050e00720c */ /* 0x088fe40003fc6270 */
[----:B----4-:R-:W-:Y:S01]  /*1fcd0*/  ISETP.GE.AND P5, PT, R13, R5, PT ;  /* 0x000000050d00720c */ /* 0x010fe20003fa6270 */
[----:B------:R-:W-:Y:S01]  /*1fce0*/  IMAD.MOV.U32 R13, RZ, RZ, R0 ;  /* 0x000000ffff0d7224 */ /* 0x000fe200078e0000 */
[----:B-----5:R-:W-:-:S07]  /*1fcf0*/  LOP3.LUT R8, R8, 0xfffff7ff, RZ, 0xc0, !PT ;  /* 0xfffff7ff08087812 */ /* 0x020fce00078ec0ff */
[----:B------:R-:W-:Y:S02]  /*1fd00*/  @P0 LOP3.LUT R8, R8, 0x800, RZ, 0xfc, !PT ;  /* 0x0000080008080812 */ /* 0x000fe400078efcff */
[----:B------:R-:W-:Y:S01]  /*1fd10*/  ISETP.GE.AND P0, PT, R12, R5, PT ;  /* 0x000000050c00720c */ /* 0x000fe20003f06270 */
[----:B------:R-:W-:Y:S01]  /*1fd20*/  IMAD.MOV.U32 R12, RZ, RZ, RZ ;  /* 0x000000ffff0c7224 */ /* 0x000fe200078e00ff */
[----:B------:R-:W-:-:S04]  /*1fd30*/  LOP3.LUT R8, R8, 0xfffffbff, RZ, 0xc0, !PT ;  /* 0xfffffbff08087812 */ /* 0x000fc800078ec0ff */
[----:B------:R-:W-:Y:S02]  /*1fd40*/  @P6 LOP3.LUT R8, R8, 0x400, RZ, 0xfc, !PT ;  /* 0x0000040008086812 */ /* 0x000fe400078efcff */
[----:B------:R-:W-:Y:S01]  /*1fd50*/  ISETP.GE.AND P6, PT, R11, R5, PT ;  /* 0x000000050b00720c */ /* 0x000fe20003fc6270 */
[----:B------:R-:W-:Y:S01]  /*1fd60*/  IMAD.MOV.U32 R11, RZ, RZ, 0x181f ;  /* 0x0000181fff0b7424 */ /* 0x000fe200078e00ff */
[----:B------:R-:W-:-:S04]  /*1fd70*/  LOP3.LUT R8, R8, 0xfffffdff, RZ, 0xc0, !PT ;  /* 0xfffffdff08087812 */ /* 0x000fc800078ec0ff */
[----:B------:R-:W-:Y:S02]  /*1fd80*/  @P5 LOP3.LUT R8, R8, 0x200, RZ, 0xfc, !PT ;  /* 0x0000020008085812 */ /* 0x000fe400078efcff */
[----:B------:R-:W-:Y:S02]  /*1fd90*/  ISETP.GE.AND P5, PT, R10, R5, PT ;  /* 0x000000050a00720c */ /* 0x000fe40003fa6270 */
[----:B------:R-:W-:-:S04]  /*1fda0*/  LOP3.LUT R8, R8, 0xfffffeff, RZ, 0xc0, !PT ;  /* 0xfffffeff08087812 */ /* 0x000fc800078ec0ff */
[----:B------:R-:W-:Y:S02]  /*1fdb0*/  @P0 LOP3.LUT R8, R8, 0x100, RZ, 0xfc, !PT ;  /* 0x0000010008080812 */ /* 0x000fe400078efcff */
[----:B------:R-:W-:Y:S02]  /*1fdc0*/  ISETP.GE.AND P0, PT, R9, R5, PT ;  /* 0x000000050900720c */ /* 0x000fe40003f06270 */
[----:B------:R-:W-:-:S04]  /*1fdd0*/  LOP3.LUT R8, R8, 0xffffff7f, RZ, 0xc0, !PT ;  /* 0xffffff7f08087812 */ /* 0x000fc800078ec0ff */
[----:B------:R-:W-:-:S05]  /*1fde0*/  @P6 LOP3.LUT R8, R8, 0x80, RZ, 0xfc, !PT ;  /* 0x0000008008086812 */ /* 0x000fca00078efcff */
[----:B------:R0:W-:Y:S02]  /*1fdf0*/  STL [R1], R8 ;  /* 0x0000000801007387 */ /* 0x0001e40000100800 */
[----:B0-----:R-:W-:Y:S05]  /*1fe00*/  WARPSYNC.COLLECTIVE R15, `(.L_x_1834) ;  /* 0x000000000f087348 */ /* 0x001fea0003c00000 */
[----:B------:R1:W2:Y:S02]  /*1fe10*/  SHFL.IDX P6, R14, R13, R12, R11 ;  /* 0x0000000c0d0e7389 */ /* 0x0002a400000c000b */
[----:B012---:R-:W-:Y:S01]  /*1fe20*/  ENDCOLLECTIVE ;  /* 0x000000000000791b */ /* 0x007fe20003800000 */
.L_x_1834:
[----:B------:R-:W-:Y:S05]  /*1fe30*/  BSYNC B0 ;  /* 0x0000000000007941 */ /* 0x000fea0003800000 */
.L_x_1833:
[----:B------:R-:W-:Y:S01]  /*1fe40*/  IMAD.MOV.U32 R13, RZ, RZ, R4 ;  /* 0x000000ffff0d7224 */ /* 0x000fe200078e0004 */
[----:B------:R-:W-:Y:S01]  /*1fe50*/  LOP3.LUT R8, R8, 0xffffbfff, RZ, 0xc0, !PT ;  /* 0xffffbfff08087812 */ /* 0x000fe200078ec0ff */
[----:B------:R-:W-:Y:S02]  /*1fe60*/  IMAD.MOV.U32 R12, RZ, RZ, RZ ;  /* 0x000000ffff0c7224 */ /* 0x000fe400078e00ff */
[----:B------:R-:W-:Y:S01]  /*1fe70*/  IMAD.MOV.U32 R11, RZ, RZ, 0x181f ;  /* 0x0000181fff0b7424 */ /* 0x000fe200078e00ff */
[----:B------:R-:W-:Y:S01]  /*1fe80*/  @P5 LOP3.LUT R8, R8, 0x4000, RZ, 0xfc, !PT ;  /* 0x0000400008085812 */ /* 0x000fe200078efcff */
[----:B------:R-:W-:Y:S02]  /*1fe90*/  IMAD.MOV.U32 R15, RZ, RZ, -0x1 ;  /* 0xffffffffff0f7424 */ /* 0x000fe400078e00ff */
[----:B------:R-:W-:Y:S01]  /*1fea0*/  IMAD.MOV.U32 R2, RZ, RZ, R14 ;  /* 0x000000ffff027224 */ /* 0x000fe200078e000e */
[----:B------:R-:W-:-:S13]  /*1feb0*/  LOP3.LUT P5, RZ, R8, 0x400, RZ, 0xc0, !PT ;  /* 0x0000040008ff7812 */ /* 0x000fda00078ac0ff */
[----:B------:R-:W-:Y:S05]  /*1fec0*/  WARPSYNC.COLLECTIVE R15, `(.L_x_1835) ;  /* 0x000000000f087348 */ /* 0x000fea0003c00000 */
[----:B------:R0:W1:Y:S02]  /*1fed0*/  SHFL.IDX P6, R14, R13, R12, R11 ;  /* 0x0000000c0d0e7389 */ /* 0x00006400000c000b */
[----:B01----:R-:W-:Y:S01]  /*1fee0*/  ENDCOLLECTIVE ;  /* 0x000000000000791b */ /* 0x003fe20003800000 */
.L_x_1835:
[----:B------:R-:W-:-:S04]  /*1fef0*/  LOP3.LUT R8, R8, 0xffffdfff, RZ, 0xc0, !PT ;  /* 0xffffdfff08087812 */ /* 0x000fc800078ec0ff */
[----:B------:R-:W-:-:S04]  /*1ff00*/  @P0 LOP3.LUT R8, R8, 0x2000, RZ, 0xfc, !PT ;  /* 0x0000200008080812 */ /* 0x000fc800078efcff */
[----:B------:R-:W-:Y:S01]  /*1ff10*/  LOP3.LUT P0, RZ, R8, 0x800, RZ, 0xc0, !PT ;  /* 0x0000080008ff7812 */ /* 0x000fe2000780c0ff */
[----:B------:R0:W-:Y:S01]  /*1ff20*/  STL [R1], R8 ;  /* 0x0000000801007387 */ /* 0x0001e20000100800 */
[----:B------:R-:W-:Y:S01]  /*1ff30*/  IMAD.MOV.U32 R13, RZ, RZ, R0 ;  /* 0x000000ffff0d7224 */ /* 0x000fe200078e0000 */
[----:B------:R-:W-:Y:S01]  /*1ff40*/  MOV R12, 0x1 ;  /* 0x00000001000c7802 */ /* 0x000fe20000000f00 */
[----:B------:R-:W-:-:S09]  /*1ff50*/  IMAD.MOV.U32 R3, RZ, RZ, R14 ;  /* 0x000000ffff037224 */ /* 0x000fd200078e000e */
[----:B------:R-:W-:-:S05]  /*1ff60*/  @!P0 LEA R3, P6, R7, R3, 0x1 ;  /* 0x0000000307038211 */ /* 0x000fca00078c08ff */
[----:B------:R-:W-:-:S05]  /*1ff70*/  @!P0 IMAD.X R2, RZ, RZ, R2, P6 ;  /* 0x000000ffff028224 */ /* 0x000fca00030e0602 */
[----:B0-----:R-:W-:-:S07]  /*1ff80*/  @!P0 LOP3.LUT R3, R3, R2, RZ, 0x3c, !PT ;  /* 0x0000000203038212 */ /* 0x001fce00078e3cff */
[----:B------:R-:W-:Y:S05]  /*1ff90*/  WARPSYNC.COLLECTIVE R15, `(.L_x_1836) ;  /* 0x000000000f087348 */ /* 0x000fea0003c00000 */
[----:B------:R0:W1:Y:S02]  /*1ffa0*/  SHFL.IDX P6, R14, R13, R12, R11 ;  /* 0x0000000c0d0e7389 */ /* 0x00006400000c000b */
[----:B01----:R-:W-:Y:S01]  /*1ffb0*/  ENDCOLLECTIVE ;  /* 0x000000000000791b */ /* 0x003fe20003800000 */
.L_x_1836:
[----:B------:R-:W-:-:S04]  /*1ffc0*/  @!P0 LOP3.LUT R2, R3, R2, RZ, 0x3c, !PT ;  /* 0x0000000203028212 */ /* 0x000fc800078e3cff */
[----:B------:R-:W-:-:S05]  /*1ffd0*/  @!P0 LOP3.LUT R3, R3, R2, RZ, 0x3c, !PT ;  /* 0x0000000203038212 */ /* 0x000fca00078e3cff */
        /* <DEDUP_REMOVED lines=13> */
.L_x_1837:
[----:B------:R-:W-:Y:S02]  /*200b0*/  IMAD.MOV.U32 R13, RZ, RZ, R0 ;  /* 0x000000ffff0d7224 */ /* 0x000fe400078e0000 */
[----:B------:R-:W-:Y:S02]  /*200c0*/  IMAD.MOV.U32 R12, RZ, RZ, 0x2 ;  /* 0x00000002ff0c7424 */ /* 0x000fe400078e00ff */
[----:B------:R-:W-:-:S05]  /*200d0*/  IMAD.MOV.U32 R2, RZ, RZ, R14 ;  /* 0x000000ffff027224 */ /* 0x000fca00078e000e */
[----:B------:R-:W-:-:S05]  /*200e0*/  @!P5 LEA R2, P6, R7, R2, 0x1 ;  /* 0x000000020702d211 */ /* 0x000fca00078c08ff */
[----:B------:R-:W-:-:S05]  /*200f0*/  @!P5 IMAD.X R3, RZ, RZ, R6, P6 ;  /* 0x000000ffff03d224 */ /* 0x000fca00030e0606 */
[----:B------:R-:W-:Y:S01]  /*20100*/  @!PT LDS RZ, [RZ] ;  /* 0x00000000fffff984 */ /* 0x000fe20000000800 */
[----:B------:R-:W-:Y:S01]  /*20110*/  @!PT LDS RZ, [RZ] ;  /* 0x00000000fffff984 */ /* 0x000fe20000000800 */
[----:B------:R-:W-:Y:S01]  /*20120*/  @!PT LDS RZ, [RZ] ;  /* 0x00000000fffff984 */ /* 0x000fe20000000800 */
[----:B------:R0:W-:Y:S03]  /*20130*/  @!P5 LDGSTS.E.BYPASS.LTC128B.128 [R25+0x22c00], desc[UR60][R2.64], !P4 ;  /* 0x22c000000219dfae */ /* 0x0001e6000e101d7c */
[----:B0-----:R-:W-:Y:S05]  /*20140*/  WARPSYNC.COLLECTIVE R15, `(.L_x_1838) ;  /* 0x000000000f087348 */ /* 0x001fea0003c00000 */
[----:B------:R1:W2:Y:S02]  /*20150*/  SHFL.IDX P6, R14, R13, R12, R11 ;  /* 0x0000000c0d0e7389 */ /* 0x0002a400000c000b */
[----:B012---:R-:W-:Y:S01]  /*20160*/  ENDCOLLECTIVE ;  /* 0x000000000000791b */ /* 0x007fe20003800000 */
.L_x_1838:
[----:B------:R-:W-:Y:S01]  /*20170*/  @!PT LDS RZ, [RZ] ;  /* 0x00000000fffff984 */ /* 0x000fe20000000800 */
[----:B------:R-:W-:Y:S01]  /*20180*/  @!PT LDS RZ, [RZ] ;  /* 0x00000000fffff984 */ /* 0x000fe20000000800 */
[----:B------:R-:W-:Y:S01]  /*20190*/  @!PT LDS RZ, [RZ] ;  /* 0x00000000fffff984 */ /* 0x000fe20000000800 */
[----:B------:R0:W-:Y:S04]  /*201a0*/  @!P5 LDGSTS.E.BYPASS.LTC128B.128 [R25+0x26c00], desc[UR60][R2.64+0x80], !P3 ;  /* 0x26c000800219dfae */ /* 0x0001e8000d901d7c */
[----:B------:R0:W-:Y:S04]  /*201b0*/  @!P5 LDGSTS.E.BYPASS.LTC128B.128 [R25+0x2ac00], desc[UR60][R2.64+0x100], !P2 ;  /* 0x2ac001000219dfae */ /* 0x0001e8000d101d7c */
[----:B------:R0:W-:Y:S01]  /*201c0*/  @!P5 LDGSTS.E.BYPASS.LTC128B.128 [R25+0x2ec00], desc[UR60][R2.64+0x180], !P1 ;  /* 0x2ec001800219dfae */ /* 0x0001e2000c901d7c */
[----:B------:R-:W-:Y:S01]  /*201d0*/  LOP3.LUT P5, RZ, R8, 0x100, RZ, 0xc0, !PT ;  /* 0x0000010008ff7812 */ /* 0x000fe200078ac0ff */
[----:B------:R-:W-:-:S02]  /*201e0*/  IMAD.MOV.U32 R13, RZ, RZ, R4 ;  /* 0x000000ffff0d7224 */ /* 0x000fc400078e0004 */
[----:B------:R-:W-:-:S10]  /*201f0*/  IMAD.MOV.U32 R6, RZ, RZ, R14 ;  /* 0x000000ffff067224 */ /* 0x000fd400078e000e */
[----:B0-----:R-:W-:Y:S05]  /*20200*/  WARPSYNC.COLLECTIVE R15, `(.L_x_1839) ;  /* 0x000000000f087348 */ /* 0x001fea0003c00000 */
[----:B------:R1:W2:Y:S02]  /*20210*/  SHFL.IDX P6, R14, R13, R12, R11 ;  /* 0x0000000c0d0e7389 */ /* 0x0002a400000c000b */
[----:B012---:R-:W-:Y:S01]  /*20220*/  ENDCOLLECTIVE ;  /* 0x000000000000791b */ /* 0x007fe20003800000 */
.L_x_1839:
[----:B------:R-:W-:Y:S02]  /*20230*/  IMAD.MOV.U32 R13, RZ, RZ, R0 ;  /* 0x000000ffff0d7224 */ /* 0x000fe400078e0000 */
[----:B------:R-:W-:Y:S01]  /*20240*/  IMAD.MOV.U32 R12, RZ, RZ, 0x3 ;  /* 0x00000003ff0c7424 */ /* 0x000fe200078e00ff */
[----:B------:R-:W-:-:S04]  /*20250*/  MOV R2, R14 ;  /* 0x0000000e00027202 */ /* 0x000fc80000000f00 */
        /* <DEDUP_REMOVED lines=9> */
.L_x_1840:
        /* <DEDUP_REMOVED lines=12> */
.L_x_1841:
[----:B------:R-:W-:Y:S01]  /*203b0*/  IMAD.MOV.U32 R13, RZ, RZ, R0 ;  /* 0x000000ffff0d7224 */ /* 0x000fe200078e0000 */
[----:B------:R-:W-:Y:S01]  /*203c0*/  MOV R12, 0x4 ;  /* 0x00000004000c7802 */ /* 0x000fe20000000f00 */
        /* <DEDUP_REMOVED lines=10> */
.L_x_1842:
        /* <DEDUP_REMOVED lines=12> */
.L_x_1843:
        /* <DEDUP_REMOVED lines=12> */
.L_x_1844:
        /* <DEDUP_REMOVED lines=12> */
.L_x_1845:
        /* <DEDUP_REMOVED lines=12> */
.L_x_1846:
[----:B------:R-:W-:Y:S01]  /*20770*/  @!PT LDS RZ, [RZ] ;  /* 0x00000000fffff984 */ /* 0x000fe20000000800 */
[----:B------:R-:W-:Y:S01]  /*20780*/  @!PT LDS RZ, [RZ] ;  /* 0x00000000fffff984 */ /* 0x000fe20000000800 */
[----:B------:R-:W-:Y:S01]  /*20790*/  @!PT LDS RZ, [RZ] ;  /* 0x00000000fffff984 */ /* 0x000fe20000000800 */
[----:B------:R0:W-:Y:S04]  /*207a0*/  @!P5 LDGSTS.E.BYPASS.LTC128B.128 [R25+0x28c00], desc[UR60][R2.64+0x80], !P3 ;  /* 0x28c000800219dfae */ /* 0x0001e8000d901d7c */
[----:B------:R0:W-:Y:S04]  /*207b0*/  @!P5 LDGSTS.E.BYPASS.LTC128B.128 [R25+0x2cc00], desc[UR60][R2.64+0x100], !P2 ;  /* 0x2cc001000219dfae */ /* 0x0001e8000d101d7c */
[----:B------:R0:W-:Y:S01]  /*207c0*/  @!P5 LDGSTS.E.BYPASS.LTC128B.128 [R25+0x30c00], desc[UR60][R2.64+0x180], !P1 ;  /* 0x30c001800219dfae */ /* 0x0001e2000c901d7c */
[----:B------:R-:W-:Y:S02]  /*207d0*/  IMAD.MOV.U32 R13, RZ, RZ, R4 ;  /* 0x000000ffff0d7224 */ /* 0x000fe400078e0004 */
[----:B------:R-:W-:-:S07]  /*207e0*/  IMAD.MOV.U32 R6, RZ, RZ, R14 ;  /* 0x000000ffff067224 */ /* 0x000fce00078e000e */
[----:B0-----:R-:W-:Y:S05]  /*207f0*/  WARPSYNC.COLLECTIVE R15, `(.L_x_1847) ;  /* 0x000000000f087348 */ /* 0x001fea0003c00000 */
[----:B------:R1:W2:Y:S02]  /*20800*/  SHFL.IDX P6, R14, R13, R12, R11 ;  /* 0x0000000c0d0e7389 */ /* 0x0002a400000c000b */
[----:B012---:R-:W-:Y:S01]  /*20810*/  ENDCOLLECTIVE ;  /* 0x000000000000791b */ /* 0x007fe20003800000 */
.L_x_1847:
[----:B------:R-:W-:Y:S01]  /*20820*/  IMAD.MOV.U32 R13, RZ, RZ, R0 ;  /* 0x000000ffff0d7224 */ /* 0x000fe200078e0000 */
[----:B------:R-:W-:Y:S01]  /*20830*/  MOV R12, 0x7 ;  /* 0x00000007000c7802 */ /* 0x000fe20000000f00 */
[----:B------:R-:W-:-:S07]  /*20840*/  IMAD.MOV.U32 R2, RZ, RZ, R14 ;  /* 0x000000ffff027224 */ /* 0x000fce00078e000e */
[----:B------:R-:W-:Y:S05]  /*20850*/  WARPSYNC.COLLECTIVE R15, `(.L_x_1848) ;  /* 0x000000000f087348 */ /* 0x000fea0003c00000 */
[----:B------:R0:W1:Y:S02]  /*20860*/  SHFL.IDX P6, R14, R13, R12, R11 ;  /* 0x0000000c0d0e7389 */ /* 0x00006400000c000b */
[----:B01----:R-:W-:Y:S01]  /*20870*/  ENDCOLLECTIVE ;  /* 0x000000000000791b */ /* 0x003fe20003800000 */
.L_x_1848:
[----:B------:R-:W-:-:S05]  /*20880*/  @!P0 LEA R2, P5, R7, R2, 0x1 ;  /* 0x0000000207028211 */ /* 0x000fca00078a08ff */
[----:B------:R-:W-:-:S05]  /*20890*/  @!P0 IMAD.X R3, RZ, RZ, R6, P5 ;  /* 0x000000ffff038224 */ /* 0x000fca00028e0606 */
        /* <DEDUP_REMOVED lines=12> */
.L_x_1849:
[----:B------:R-:W-:Y:S01]  /*20960*/  IMAD.MOV.U32 R2, RZ, RZ, R14 ;  /* 0x000000ffff027224 */ /* 0x000fe200078e000e */
[----:B------:R-:W-:Y:S06]  /*20970*/  BRA `(.L_x_1850) ;  /* 0xffffff9800187947 */ /* 0x000fec000383ffff */
.L_x_1658:
[----:B0-----:R0:W1:Y:S02]  /*20980*/  SYNCS.PHASECHK.TRANS64.TRYWAIT P0, [R22+URZ+0x32420], R3 ;  /* 0x03242003160075a7 */ /* 0x001064000800017f */
[----:B-1----:R-:W-:Y:S05]  /*20990*/  @!P0 NANOSLEEP.SYNCS 0x989680 ;  /* 0x009896800000895d */ /* 0x002fea0003900000 */
[----:B------:R-:W1:Y:S02]  /*209a0*/  @!P0 SYNCS.PHASECHK.TRANS64 P0, [R22+URZ+0x32420], R3 ;  /* 0x03242003160085a7 */ /* 0x000e64000800007f */
[----:B-1----:R-:W-:Y:S05]  /*209b0*/  @!P0 BRA `(.L_x_1658) ;  /* 0xfffffffc00f08947 */ /* 0x002fea000383ffff */
[----:B------:R-:W-:Y:S05]  /*209c0*/  BRA `(.L_x_1851) ;  /* 0xffffff98008c7947 */ /* 0x000fea000383ffff */
.L_x_1661:
[----:B-1----:R1:W3:Y:S02]  /*209d0*/  SYNCS.PHASECHK.TRANS64.TRYWAIT P0, [R29+URZ+0x32460], R0 ;  /* 0x032460001d0075a7 */ /* 0x0022e4000800017f */
[----:B---3--:R-:W-:Y:S05]  /*209e0*/  @!P0 NANOSLEEP.SYNCS 0x989680 ;  /* 0x009896800000895d */ /* 0x008fea0003900000 */
[----:B------:R-:W3:Y:S02]  /*209f0*/  @!P0 SYNCS.PHASECHK.TRANS64 P0, [R29+URZ+0x32460], R0 ;  /* 0x032460001d0085a7 */ /* 0x000ee4000800007f */
[----:B---3--:R-:W-:Y:S05]  /*20a00*/  @!P0 BRA `(.L_x_1661) ;  /* 0xfffffffc00f08947 */ /* 0x008fea000383ffff */
[----:B------:R-:W-:Y:S05]  /*20a10*/  BRA `(.L_x_1852) ;  /* 0xffffff98009c7947 */ /* 0x000fea000383ffff */
.L_x_1662:
        /* <DEDUP_REMOVED lines=8> */
.L_x_1854:
[----:B------:R-:W-:Y:S05]  /*20aa0*/  BSYNC B0 ;  /* 0x0000000000007941 */ /* 0x000fea0003800000 */
.L_x_1853:
[----:B------:R-:W0:Y:S01]  /*20ab0*/  S2R R8, SR_TID.X ;  /* 0x0000000000087919 */ /* 0x000e220000002100 */
[----:B------:R-:W-:Y:S01]  /*20ac0*/  MOV R13, R5 ;  /* 0x00000005000d7202 */ /* 0x000fe20000000f00 */
[----:B------:R-:W-:Y:S01]  /*20ad0*/  IMAD.MOV.U32 R12, RZ, RZ, RZ ;  /* 0x000000ffff0c7224 */ /* 0x000fe200078e00ff */
[C---:B------:R-:W-:Y:S01]  /*20ae0*/  LOP3.LUT P2, RZ, R7.reuse, 0x2, RZ, 0xc0, !PT ;  /* 0x0000000207ff7812 */ /* 0x040fe2000784c0ff */
[----:B------:R-:W-:Y:S01]  /*20af0*/  IMAD.MOV.U32 R11, RZ, RZ, 0x181f ;  /* 0x0000181fff0b7424 */ /* 0x000fe200078e00ff */
[----:B------:R-:W-:Y:S01]  /*20b00*/  LOP3.LUT P1, RZ, R7, 0x4, RZ, 0xc0, !PT ;  /* 0x0000000407ff7812 */ /* 0x000fe2000782c0ff */
[----:B------:R-:W-:Y:S02]  /*20b10*/  IMAD.MOV.U32 R15, RZ, RZ, -0x1 ;  /* 0xffffffffff0f7424 */ /* 0x000fe400078e00ff */
[----:B------:R-:W-:Y:S01]  /*20b20*/  IMAD.MOV.U32 R3, RZ, RZ, R14 ;  /* 0x000000ffff037224 */ /* 0x000fe200078e000e */
[----:B------:R-:W-:Y:S01]  /*20b30*/  ISETP.LT.OR P3, PT, R30, 0x1, !P1 ;  /* 0x000000011e00780c */ /* 0x000fe20004f61670 */
[----:B------:R-:W-:-:S12]  /*20b40*/  IMAD R4, R4, 0x2, R22 ;  /* 0x0000000204047824 */ /* 0x000fd800078e0216 */
[----:B0-----:R-:W-:Y:S05]  /*20b50*/  WARPSYNC.COLLECTIVE R15, `(.L_x_1855) ;  /* 0x000000000f087348 */ /* 0x001fea0003c00000 */
[----:B------:R1:W2:Y:S02]  /*20b60*/  SHFL.IDX P6, R14, R13, R12, R11 ;  /* 0x0000000c0d0e7389 */ /* 0x0002a400000c000b */
[----:B012---:R-:W-:Y:S01]  /*20b70*/  ENDCOLLECTIVE ;  /* 0x000000000000791b */ /* 0x007fe20003800000 */
.L_x_1855:
[----:B------:R-:W-:Y:S01]  /*20b80*/  IMAD.MOV.U32 R13, RZ, RZ, R6 ;  /* 0x000000ffff0d7224 */ /* 0x000fe200078e0006 */
[----:B------:R-:W-:Y:S01]  /*20b90*/  MOV R12, 0x1 ;  /* 0x00000001000c7802 */ /* 0x000fe20000000f00 */
[----:B------:R-:W-:-:S05]  /*20ba0*/  IMAD.SHL.U32 R8, R8, 0x8, RZ ;  /* 0x0000000808087824 */ /* 0x000fca00078e00ff */
[----:B------:R-:W-:-:S05]  /*20bb0*/  LOP3.LUT R8, R8, 0x38, RZ, 0xc0, !PT ;  /* 0x0000003808087812 */ /* 0x000fca00078ec0ff */
[----:B------:R-:W-:-:S05]  /*20bc0*/  IMAD.SHL.U32 R0, R8, 0x2, RZ ;  /* 0x0000000208007824 */ /* 0x000fca00078e00ff */
[----:B------:R-:W-:-:S13]  /*20bd0*/  IADD3 R2, P0, R14, R0, RZ ;  /* 0x000000000e027210 */ /* 0x000fda0007f1e0ff */
[----:B------:R-:W-:Y:S05]  /*20be0*/  WARPSYNC.COLLECTIVE R15, `(.L_x_1856) ;  /* 0x000000000f087348 */ /* 0x000fea0003c00000 */
[----:B------:R0:W1:Y:S02]  /*20bf0*/  SHFL.IDX P6, R14, R13, R12, R11 ;  /* 0x0000000c0d0e7389 */ /* 0x00006400000c000b */
[----:B01----:R-:W-:Y:S01]  /*20c00*/  ENDCOLLECTIVE ;  /* 0x000000000000791b */ /* 0x003fe20003800000 */
.L_x_1856:
        /* <DEDUP_REMOVED lines=17> */
.L_x_1857:
[----:B------:R-:W-:Y:S02]  /*20d20*/  IMAD.MOV.U32 R13, RZ, RZ, R6 ;  /* 0x000000ffff0d7224 */ /* 0x000fe400078e0006 */
[----:B------:R-:W-:Y:S01]  /*20d30*/  IMAD.MOV.U32 R12, RZ, RZ, 0x2 ;  /* 0x00000002ff0c7424 */ /* 0x000fe200078e00ff */
[----:B------:R-:W-:-:S13]  /*20d40*/  IADD3 R2, P3, R14, R0, RZ ;  /* 0x000000000e027210 */ /* 0x000fda0007f7e0ff */
[----:B------:R-:W-:Y:S05]  /*20d50*/  WARPSYNC.COLLECTIVE R15, `(.L_x_1858) ;  /* 0x000000000f087348 */ /* 0x000fea0003c00000 */
[----:B------:R0:W1:Y:S02]  /*20d60*/  SHFL.IDX P6, R14, R13, R12, R11 ;  /* 0x0000000c0d0e7389 */ /* 0x00006400000c000b */
[----:B01----:R-:W-:Y:S01]  /*20d70*/  ENDCOLLECTIVE ;  /* 0x000000000000791b */ /* 0x003fe20003800000 */
.L_x_1858:
        /* <DEDUP_REMOVED lines=17> */
.L_x_1859:
[----:B------:R-:W-:Y:S01]  /*20e90*/  MOV R13, R6 ;  /* 0x00000006000d7202 */ /* 0x000fe20000000f00 */
[----:B------:R-:W-:Y:S01]  /*20ea0*/  IMAD.MOV.U32 R12, RZ, RZ, 0x3 ;  /* 0x00000003ff0c7424 */ /* 0x000fe200078e00ff */
[----:B------:R-:W-:-:S13]  /*20eb0*/  IADD3 R2, P3, R14, R0, RZ ;  /* 0x000000000e027210 */ /* 0x000fda0007f7e0ff */
[----:B------:R-:W-:Y:S05]  /*20ec0*/  WARPSYNC.COLLECTIVE R15, `(.L_x_1860) ;  /* 0x000000000f087348 */ /* 0x000fea0003c00000 */
[----:B------:R0:W1:Y:S02]  /*20ed0*/  SHFL.IDX P6, R14, R13, R12, R11 ;  /* 0x0000000c0d0e7389 */ /* 0x00006400000c000b */
[----:B01----:R-:W-:Y:S01]  /*20ee0*/  ENDCOLLECTIVE ;  /* 0x000000000000791b */ /* 0x003fe20003800000 */
.L_x_1860:
        /* <DEDUP_REMOVED lines=17> */
.L_x_1861:
[----:B------:R-:W-:Y:S02]  /*21000*/  IMAD.MOV.U32 R13, RZ, RZ, R6 ;  /* 0x000000ffff0d7224 */ /* 0x000fe400078e0006 */
[----:B------:R-:W-:Y:S01]  /*21010*/  IMAD.MOV.U32 R12, RZ, RZ, 0x4 ;  /* 0x00000004ff0c7424 */ /* 0x000fe200078e00ff */
[----:B------:R-:W-:-:S13]  /*21020*/  IADD3 R2, P3, R14, R0, RZ ;  /* 0x000000000e027210 */ /* 0x000fda0007f7e0ff */
[----:B------:R-:W-:Y:S05]  /*21030*/  WARPSYNC.COLLECTIVE R15, `(.L_x_1862) ;  /* 0x000000000f087348 */ /* 0x000fea0003c00000 */
[----:B------:R0:W1:Y:S02]  /*21040*/  SHFL.IDX P6, R14, R13, R12, R11 ;  /* 0x0000000c0d0e7389 */ /* 0x00006400000c000b */
[----:B01----:R-:W-:Y:S01]  /*21050*/  ENDCOLLECTIVE ;  /* 0x000000000000791b */ /* 0x003fe20003800000 */
.L_x_1862:
        /* <DEDUP_REMOVED lines=17> */
.L_x_1863:
[----:B------:R-:W-:Y:S02]  /*21170*/  IMAD.MOV.U32 R13, RZ, RZ, R6 ;  /* 0x000000ffff0d7224 */ /* 0x000fe400078e0006 */
[----:B------:R-:W-:Y:S01]  /*21180*/  IMAD.MOV.U32 R12, RZ, RZ, 0x5 ;  /* 0x00000005ff0c7424 */ /* 0x000fe200078e00ff */
[----:B------:R-:W-:-:S13]  /*21190*/  IADD3 R2, P3, R14, R0, RZ ;  /* 0x000000000e027210 */ /* 0x000fda0007f7e0ff */
[----:B------:R-:W-:Y:S05]  /*211a0*/  WARPSYNC.COLLECTIVE R15, `(.L_x_1864) ;  /* 0x000000000f087348 */ /* 0x000fea0003c00000 */
[----:B------:R0:W1:Y:S02]  /*211b0*/  SHFL.IDX P6, R14, R13, R12, R11 ;  /* 0x0000000c0d0e7389 */ /* 0x00006400000c000b */
[----:B01----:R-:W-:Y:S01]  /*211c0*/  ENDCOLLECTIVE ;  /* 0x000000000000791b */ /* 0x003fe20003800000 */
.L_x_1864:
[----:B------:R-:W-:Y:S02]  /*211d0*/  IADD3.X R3, RZ, R3, RZ, P3, !PT ;  /* 0x00000003ff037210 */ /* 0x000fe40001ffe4ff */
        /* <DEDUP_REMOVED lines=11> */
.L_x_1865:
        /* <DEDUP_REMOVED lines=9> */
.L_x_1669:
[----:B0-----:R0:W1:Y:S02]  /*21320*/  SYNCS.PHASECHK.TRANS64.TRYWAIT P0, [R4+URZ+0x32440], R21 ;  /* 0x03244015040075a7 */ /* 0x001064000800017f */
[----:B-1----:R-:W-:Y:S05]  /*21330*/  @!P0 NANOSLEEP.SYNCS 0x989680 ;  /* 0x009896800000895d */ /* 0x002fea0003900000 */
[----:B------:R-:W1:Y:S02]  /*21340*/  @!P0 SYNCS.PHASECHK.TRANS64 P0, [R4+URZ+0x32440], R21 ;  /* 0x03244015040085a7 */ /* 0x000e64000800007f */
[----:B-1----:R-:W-:Y:S05]  /*21350*/  @!P0 BRA `(.L_x_1669) ;  /* 0xfffffffc00f08947 */ /* 0x002fea000383ffff */
[----:B------:R-:W-:Y:S05]  /*21360*/  BRA `(.L_x_1867) ;  /* 0xffffff9c002c7947 */ /* 0x000fea000383ffff */
.L_x_1670:
        /* <DEDUP_REMOVED lines=8> */
.L_x_1869:
[----:B------:R-:W-:Y:S05]  /*213f0*/  BSYNC B1 ;  /* 0x0000000000017941 */ /* 0x000fea0003800000 */
.L_x_1868:
[----:B------:R-:W-:Y:S01]  /*21400*/  IMAD.MOV.U32 R13, RZ, RZ, R8 ;  /* 0x000000ffff0d7224 */ /* 0x000fe200078e0008 */
[----:B------:R-:W-:Y:S01]  /*21410*/  MOV R3, R14 ;  /* 0x0000000e00037202 */ /* 0x000fe20000000f00 */
[----:B------:R-:W-:Y:S02]  /*21420*/  IMAD.MOV.U32 R12, RZ, RZ, RZ ;  /* 0x000000ffff0c7224 */ /* 0x000fe400078e00ff */
[----:B------:R-:W-:Y:S02]  /*21430*/  IMAD.MOV.U32 R11, RZ, RZ, 0x181f ;  /* 0x0000181fff0b7424 */ /* 0x000fe400078e00ff */
[----:B------:R-:W-:Y:S02]  /*21440*/  IMAD.MOV.U32 R15, RZ, RZ, -0x1 ;  /* 0xffffffffff0f7424 */ /* 0x000fe400078e00ff */
[----:B------:R-:W-:-:S07]  /*21450*/  IMAD R7, R7, 0x2, R22 ;  /* 0x0000000207077824 */ /* 0x000fce00078e0216 */
[----:B------:R-:W-:Y:S05]  /*21460*/  WARPSYNC.COLLECTIVE R15, `(.L_x_1870) ;  /* 0x000000000f087348 */ /* 0x000fea0003c00000 */
[----:B------:R0:W1:Y:S02]  /*21470*/  SHFL.IDX P6, R14, R13, R12, R11 ;  /* 0x0000000c0d0e7389 */ /* 0x00006400000c000b */
[----:B01----:R-:W-:Y:S01]  /*21480*/  ENDCOLLECTIVE ;  /* 0x000000000000791b */ /* 0x003fe20003800000 */
.L_x_1870:
[----:B------:R-:W-:Y:S01]  /*21490*/  IMAD.MOV.U32 R13, RZ, RZ, R9 ;  /* 0x000000ffff0d7224 */ /* 0x000fe200078e0009 */
[----:B------:R-:W-:Y:S01]  /*214a0*/  MOV R12, 0x1 ;  /* 0x00000001000c7802 */ /* 0x000fe20000000f00 */
[----:B------:R-:W-:-:S07]  /*214b0*/  IMAD.MOV.U32 R2, RZ, RZ, R14 ;  /* 0x000000ffff027224 */ /* 0x000fce00078e000e */
[----:B------:R-:W-:Y:S05]  /*214c0*/  WARPSYNC.COLLECTIVE R15, `(.L_x_1871) ;  /* 0x000000000f087348 */ /* 0x000fea0003c00000 */
[----:B------:R0:W1:Y:S02]  /*214d0*/  SHFL.IDX P6, R14, R13, R12, R11 ;  /* 0x0000000c0d0e7389 */ /* 0x00006400000c000b */
[----:B01----:R-:W-:Y:S01]  /*214e0*/  ENDCOLLECTIVE ;  /* 0x000000000000791b */ /* 0x003fe20003800000 */
.L_x_1871:
        /* <DEDUP_REMOVED lines=11> */
.L_x_1872:
[----:B------:R-:W-:Y:S02]  /*215a0*/  IMAD.MOV.U32 R13, RZ, RZ, R9 ;  /* 0x000000ffff0d7224 */ /* 0x000fe400078e0009 */
[----:B------:R-:W-:Y:S02]  /*215b0*/  IMAD.MOV.U32 R12, RZ, RZ, 0x2 ;  /* 0x00000002ff0c7424 */ /* 0x000fe400078e00ff */
[----:B------:R-:W-:-:S07]  /*215c0*/  IMAD.MOV.U32 R2, RZ, RZ, R14 ;  /* 0x000000ffff027224 */ /* 0x000fce00078e000e */
[----:B------:R-:W-:Y:S05]  /*215d0*/  WARPSYNC.COLLECTIVE R15, `(.L_x_1873) ;  /* 0x000000000f087348 */ /* 0x000fea0003c00000 */
[----:B------:R0:W1:Y:S02]  /*215e0*/  SHFL.IDX P6, R14, R13, R12, R11 ;  /* 0x0000000c0d0e7389 */ /* 0x00006400000c000b */
[----:B01----:R-:W-:Y:S01]  /*215f0*/  ENDCOLLECTIVE ;  /* 0x000000000000791b */ /* 0x003fe20003800000 */
.L_x_1873:
        /* <DEDUP_REMOVED lines=11> */
.L_x_1874:
[----:B------:R-:W-:Y:S02]  /*216b0*/  IMAD.MOV.U32 R13, RZ, RZ, R9 ;  /* 0x000000ffff0d7224 */ /* 0x000fe400078e0009 */
[----:B------:R-:W-:Y:S01]  /*216c0*/  IMAD.MOV.U32 R12, RZ, RZ, 0x3 ;  /* 0x00000003ff0c7424 */ /* 0x000fe200078e00ff */
[----:B------:R-:W-:-:S07]  /*216d0*/  MOV R2, R14 ;  /* 0x0000000e00027202 */ /* 0x000fce0000000f00 */
[----:B------:R-:W-:Y:S05]  /*216e0*/  WARPSYNC.COLLECTIVE R15, `(.L_x_1875) ;  /* 0x000000000f087348 */ /* 0x000fea0003c00000 */
[----:B------:R0:W1:Y:S02]  /*216f0*/  SHFL.IDX P6, R14, R13, R12, R11 ;  /* 0x0000000c0d0e7389 */ /* 0x00006400000c000b */
[----:B01----:R-:W-:Y:S01]  /*21700*/  ENDCOLLECTIVE ;  /* 0x000000000000791b */ /* 0x003fe20003800000 */
.L_x_1875:
        /* <DEDUP_REMOVED lines=11> */
.L_x_1876:
[----:B------:R-:W-:Y:S01]  /*217c0*/  IMAD.MOV.U32 R13, RZ, RZ, R9 ;  /* 0x000000ffff0d7224 */ /* 0x000fe200078e0009 */
[----:B------:R-:W-:Y:S01]  /*217d0*/  MOV R12, 0x4 ;  /* 0x00000004000c7802 */ /* 0x000fe20000000f00 */
[----:B------:R-:W-:-:S07]  /*217e0*/  IMAD.MOV.U32 R2, RZ, RZ, R14 ;  /* 0x000000ffff027224 */ /* 0x000fce00078e000e */
[----:B------:R-:W-:Y:S05]  /*217f0*/  WARPSYNC.COLLECTIVE R15, `(.L_x_1877) ;  /* 0x000000000f087348 */ /* 0x000fea0003c00000 */
[----:B------:R0:W1:Y:S02]  /*21800*/  SHFL.IDX P6, R14, R13, R12, R11 ;  /* 0x0000000c0d0e7389 */ /* 0x00006400000c000b */
[----:B01----:R-:W-:Y:S01]  /*21810*/  ENDCOLLECTIVE ;  /* 0x000000000000791b */ /* 0x003fe20003800000 */
.L_x_1877:
        /* <DEDUP_REMOVED lines=11> */
.L_x_1878:
[----:B------:R-:W-:Y:S02]  /*218d0*/  IMAD.MOV.U32 R13, RZ, RZ, R9 ;  /* 0x000000ffff0d7224 */ /* 0x000fe400078e0009 */
[----:B------:R-:W-:Y:S02]  /*218e0*/  IMAD.MOV.U32 R12, RZ, RZ, 0x5 ;  /* 0x00000005ff0c7424 */ /* 0x000fe400078e00ff */
[----:B------:R-:W-:-:S07]  /*218f0*/  IMAD.MOV.U32 R2, RZ, RZ, R14 ;  /* 0x000000ffff027224 */ /* 0x000fce00078e000e */
[----:B------:R-:W-:Y:S05]  /*21900*/  WARPSYNC.COLLECTIVE R15, `(.L_x_1879) ;  /* 0x000000000f087348 */ /* 0x000fea0003c00000 */
[----:B------:R0:W1:Y:S02]  /*21910*/  SHFL.IDX P6, R14, R13, R12, R11 ;  /* 0x0000000c0d0e7389 */ /* 0x00006400000c000b */
[----:B01----:R-:W-:Y:S01]  /*21920*/  ENDCOLLECTIVE ;  /* 0x000000000000791b */ /* 0x003fe20003800000 */
.L_x_1879:
        /* <DEDUP_REMOVED lines=11> */
.L_x_1880:
[----:B------:R-:W-:Y:S01]  /*219e0*/  MOV R2, R14 ;  /* 0x0000000e00027202 */ /* 0x000fe20000000f00 */
[----:B------:R-:W-:Y:S06]  /*219f0*/  BRA `(.L_x_1881) ;  /* 0xffffff9800587947 */ /* 0x000fec000383ffff */
.L_x_1675:
[----:B---3--:R3:W4:Y:S02]  /*21a00*/  SYNCS.PHASECHK.TRANS64.TRYWAIT P0, [R4+URZ+0x32460], R21 ;  /* 0x03246015040075a7 */ /* 0x008724000800017f */
[----:B----4-:R-:W-:Y:S05]  /*21a10*/  @!P0 NANOSLEEP.SYNCS 0x989680 ;  /* 0x009896800000895d */ /* 0x010fea0003900000 */
[----:B------:R-:W4:Y:S02]  /*21a20*/  @!P0 SYNCS.PHASECHK.TRANS64 P0, [R4+URZ+0x32460], R21 ;  /* 0x03246015040085a7 */ /* 0x000f24000800007f */
[----:B----4-:R-:W-:Y:S05]  /*21a30*/  @!P0 BRA `(.L_x_1675) ;  /* 0xfffffffc00f08947 */ /* 0x010fea000383ffff */
[----:B------:R-:W-:Y:S05]  /*21a40*/  BRA `(.L_x_1882) ;  /* 0xffffff9800a87947 */ /* 0x000fea000383ffff */
.L_x_1676:
[----:B------:R-:W-:Y:S01]  /*21a50*/  BSSY B1, `(.L_x_1883) ;  /* 0x0000008000017945 */ /* 0x000fe20003800000 */
[----:B------:R-:W-:Y:S02]  /*21a60*/  IMAD.MOV.U32 R13, RZ, RZ, R7 ;  /* 0x000000ffff0d7224 */ /* 0x000fe400078e0007 */
[----:B------:R-:W-:Y:S02]  /*21a70*/  IMAD.MOV.U32 R12, RZ, RZ, RZ ;  /* 0x000000ffff0c7224 */ /* 0x000fe400078e00ff */
[----:B------:R-:W-:Y:S02]  /*21a80*/  IMAD.MOV.U32 R11, RZ, RZ, 0x181f ;  /* 0x0000181fff0b7424 */ /* 0x000fe400078e00ff */
[----:B------:R-:W-:-:S07]  /*21a90*/  IMAD.MOV.U32 R15, RZ, RZ, -0x1 ;  /* 0xffffffffff0f7424 */ /* 0x000fce00078e00ff */
[----:B0123--:R-:W-:Y:S05]  /*21aa0*/  WARPSYNC.COLLECTIVE R15, `(.L_x_1884) ;  /* 0x000000000f087348 */ /* 0x00ffea0003c00000 */
[----:B------:R4:W0:Y:S02]  /*21ab0*/  SHFL.IDX P6, R14, R13, R12, R11 ;  /* 0x0000000c0d0e7389 */ /* 0x00082400000c000b */
[----:B01234-:R-:W-:Y:S01]  /*21ac0*/  ENDCOLLECTIVE ;  /* 0x000000000000791b */ /* 0x01ffe20003800000 */
.L_x_1884:
[----:B------:R-:W-:Y:S05]  /*21ad0*/  BSYNC B1 ;  /* 0x0000000000017941 */ /* 0x000fea0003800000 */
.L_x_1883:
[----:B------:R-:W-:Y:S01]  /*21ae0*/  IMAD.MOV.U32 R13, RZ, RZ, R5 ;  /* 0x000000ffff0d7224 */ /* 0x000fe200078e0005 */
[----:B------:R-:W-:Y:S01]  /*21af0*/  MOV R15, 0xffffffff ;  /* 0xffffffff000f7802 */ /* 0x000fe20000000f00 */
[----:B------:R-:W-:Y:S02]  /*21b00*/  IMAD.MOV.U32 R12, RZ, RZ, RZ ;  /* 0x000000ffff0c7224 */ /* 0x000fe400078e00ff */
[----:B------:R-:W-:Y:S02]  /*21b10*/  IMAD.MOV.U32 R11, RZ, RZ, 0x181f ;  /* 0x0000181fff0b7424 */ /* 0x000fe400078e00ff */
[----:B------:R-:W-:Y:S02]  /*21b20*/  IMAD.MOV.U32 R3, RZ, RZ, R14 ;  /* 0x000000ffff037224 */ /* 0x000fe400078e000e */
[----:B------:R-:W-:-:S07]  /*21b30*/  IMAD R6, R6, 0x2, R22 ;  /* 0x0000000206067824 */ /* 0x000fce00078e0216 */
[----:B------:R-:W-:Y:S05]  /*21b40*/  WARPSYNC.COLLECTIVE R15, `(.L_x_1885) ;  /* 0x000000000f087348 */ /* 0x000fea0003c00000 */
[----:B------:R0:W1:Y:S02]  /*21b50*/  SHFL.IDX P6, R14, R13, R12, R11 ;  /* 0x0000000c0d0e7389 */ /* 0x00006400000c000b */
[----:B01----:R-:W-:Y:S01]  /*21b60*/  ENDCOLLECTIVE ;  /* 0x000000000000791b */ /* 0x003fe20003800000 */
.L_x_1885:
[----:B------:R-:W-:Y:S02]  /*21b70*/  IMAD.MOV.U32 R13, RZ, RZ, R7 ;  /* 0x000000ffff0d7224 */ /* 0x000fe400078e0007 */
[----:B------:R-:W-:Y:S01]  /*21b80*/  IMAD.MOV.U32 R12, RZ, RZ, 0x1 ;  /* 0x00000001ff0c7424 */ /* 0x000fe200078e00ff */
[----:B------:R-:W-:-:S13]  /*21b90*/  IADD3 R2, P0, R14, R0, RZ ;  /* 0x000000000e027210 */ /* 0x000fda0007f1e0ff */
[----:B------:R-:W-:Y:S05]  /*21ba0*/  WARPSYNC.COLLECTIVE R15, `(.L_x_1886) ;  /* 0x000000000f087348 */ /* 0x000fea0003c00000 */
[----:B------:R0:W1:Y:S02]  /*21bb0*/  SHFL.IDX P6, R14, R13, R12, R11 ;  /* 0x0000000c0d0e7389 */ /* 0x00006400000c000b */
[----:B01----:R-:W-:Y:S01]  /*21bc0*/  ENDCOLLECTIVE ;  /* 0x000000000000791b */ /* 0x003fe20003800000 */
.L_x_1886:
        /* <DEDUP_REMOVED lines=13> */
.L_x_1887:
[----:B------:R-:W-:Y:S01]  /*21ca0*/  IMAD.MOV.U32 R13, RZ, RZ, R7 ;  /* 0x000000ffff0d7224 */ /* 0x000fe200078e0007 */
[----:B------:R-:W-:Y:S02]  /*21cb0*/  MOV R12, 0x2 ;  /* 0x00000002000c7802 */ /* 0x000fe40000000f00 */
[----:B------:R-:W-:-:S13]  /*21cc0*/  IADD3 R2, P0, R14, R0, RZ ;  /* 0x000000000e027210 */ /* 0x000fda0007f1e0ff */
[----:B------:R-:W-:Y:S05]  /*21cd0*/  WARPSYNC.COLLECTIVE R15, `(.L_x_1888) ;  /* 0x000000000f087348 */ /* 0x000fea0003c00000 */
[----:B------:R0:W1:Y:S02]  /*21ce0*/  SHFL.IDX P6, R14, R13, R12, R11 ;  /* 0x0000000c0d0e7389 */ /* 0x00006400000c000b */
[----:B01----:R-:W-:Y:S01]  /*21cf0*/  ENDCOLLECTIVE ;  /* 0x000000000000791b */ /* 0x003fe20003800000 */
.L_x_1888:
        /* <DEDUP_REMOVED lines=13> */
.L_x_1889:
[----:B------:R-:W-:Y:S02]  /*21dd0*/  IMAD.MOV.U32 R13, RZ, RZ, R7 ;  /* 0x000000ffff0d7224 */ /* 0x000fe400078e0007 */
[----:B------:R-:W-:Y:S01]  /*21de0*/  IMAD.MOV.U32 R12, RZ, RZ, 0x3 ;  /* 0x00000003ff0c7424 */ /* 0x000fe200078e00ff */
[----:B------:R-:W-:-:S13]  /*21df0*/  IADD3 R2, P0, R14, R0, RZ ;  /* 0x000000000e027210 */ /* 0x000fda0007f1e0ff */
[----:B------:R-:W-:Y:S05]  /*21e00*/  WARPSYNC.COLLECTIVE R15, `(.L_x_1890) ;  /* 0x000000000f087348 */ /* 0x000fea0003c00000 */
[----:B------:R0:W1:Y:S02]  /*21e10*/  SHFL.IDX P6, R14, R13, R12, R11 ;  /* 0x0000000c0d0e7389 */ /* 0x00006400000c000b */
[----:B01----:R-:W-:Y:S01]  /*21e20*/  ENDCOLLECTIVE ;  /* 0x000000000000791b */ /* 0x003fe20003800000 */
.L_x_1890:
        /* <DEDUP_REMOVED lines=13> */
.L_x_1891:
[----:B------:R-:W-:Y:S01]  /*21f00*/  MOV R13, R7 ;  /* 0x00000007000d7202 */ /* 0x000fe20000000f00 */
[----:B------:R-:W-:Y:S01]  /*21f10*/  IMAD.MOV.U32 R12, RZ, RZ, 0x4 ;  /* 0x00000004ff0c7424 */ /* 0x000fe200078e00ff */
[----:B------:R-:W-:-:S13]  /*21f20*/  IADD3 R2, P0, R14, R0, RZ ;  /* 0x000000000e027210 */ /* 0x000fda0007f1e0ff */
[----:B------:R-:W-:Y:S05]  /*21f30*/  WARPSYNC.COLLECTIVE R15, `(.L_x_1892) ;  /* 0x000000000f087348 */ /* 0x000fea0003c00000 */
[----:B------:R0:W1:Y:S02]  /*21f40*/  SHFL.IDX P6, R14, R13, R12, R11 ;  /* 0x0000000c0d0e7389 */ /* 0x00006400000c000b */
[----:B01----:R-:W-:Y:S01]  /*21f50*/  ENDCOLLECTIVE ;  /* 0x000000000000791b */ /* 0x003fe20003800000 */
.L_x_1892:
        /* <DEDUP_REMOVED lines=13> */
.L_x_1893:
[----:B------:R-:W-:Y:S02]  /*22030*/  IMAD.MOV.U32 R13, RZ, RZ, R7 ;  /* 0x000000ffff0d7224 */ /* 0x000fe400078e0007 */
[----:B------:R-:W-:Y:S01]  /*22040*/  IMAD.MOV.U32 R12, RZ, RZ, 0x5 ;  /* 0x00000005ff0c7424 */ /* 0x000fe200078e00ff */
[----:B------:R-:W-:-:S13]  /*22050*/  IADD3 R2, P0, R14, R0, RZ ;  /* 0x000000000e027210 */ /* 0x000fda0007f1e0ff */
[----:B------:R-:W-:Y:S05]  /*22060*/  WARPSYNC.COLLECTIVE R15, `(.L_x_1894) ;  /* 0x000000000f087348 */ /* 0x000fea0003c00000 */
[----:B------:R0:W1:Y:S02]  /*22070*/  SHFL.IDX P6, R14, R13, R12, R11 ;  /* 0x0000000c0d0e7389 */ /* 0x00006400000c000b */
[----:B01----:R-:W-:Y:S01]  /*22080*/  ENDCOLLECTIVE ;  /* 0x000000000000791b */ /* 0x003fe20003800000 */
.L_x_1894:
        /* <DEDUP_REMOVED lines=13> */
.L_x_1895:
[----:B------:R-:W-:Y:S05]  /*22160*/  BRA `(.L_x_1896) ;  /* 0xffffff9400f07947 */ /* 0x000fea000383ffff */
.L_x_1684:
[----:B------:R-:W-:Y:S01]  /*22170*/  BSSY B0, `(.L_x_1897) ;  /* 0x0000008000007945 */ /* 0x000fe20003800000 */
[----:B------:R-:W-:Y:S01]  /*22180*/  MOV R13, R16 ;  /* 0x00000010000d7202 */ /* 0x000fe20000000f00 */
[----:B------:R-:W-:Y:S02]  /*22190*/  IMAD.MOV.U32 R12, RZ, RZ, RZ ;  /* 0x000000ffff0c7224 */ /* 0x000fe400078e00ff */
[----:B------:R-:W-:Y:S02]  /*221a0*/  IMAD.MOV.U32 R11, RZ, RZ, 0x1f ;  /* 0x0000001fff0b7424 */ /* 0x000fe400078e00ff */
[----:B------:R-:W-:-:S07]  /*221b0*/  IMAD.MOV.U32 R15, RZ, RZ, -0x1 ;  /* 0xffffffffff0f7424 */ /* 0x000fce00078e00ff */
[----:B0123--:R-:W-:Y:S05]  /*221c0*/  WARPSYNC.COLLECTIVE R15, `(.L_x_1898) ;  /* 0x000000000f087348 */ /* 0x00ffea0003c00000 */
[----:B------:R4:W0:Y:S02]  /*221d0*/  SHFL.IDX P6, R14, R13, R12, R11 ;  /* 0x0000000c0d0e7389 */ /* 0x00082400000c000b */
[----:B01234-:R-:W-:Y:S01]  /*221e0*/  ENDCOLLECTIVE ;  /* 0x000000000000791b */ /* 0x01ffe20003800000 */
.L_x_1898:
[----:B------:R-:W-:Y:S05]  /*221f0*/  BSYNC B0 ;  /* 0x0000000000007941 */ /* 0x000fea0003800000 */
.L_x_1897:
        /* <DEDUP_REMOVED lines=9> */
.L_x_1899:
[----:B------:R-:W-:Y:S02]  /*22290*/  ULDC UR4, c[0x0][0xd3c] ;  /* 0x00034f0000047ab9 */ /* 0x000fe40000000800 */
[----:B------:R-:W-:-:S13]  /*222a0*/  ISETP.GE.OR P1, PT, R7, UR4, !P0 ;  /* 0x0000000407007c0c */ /* 0x000fda000c726670 */
[----:B------:R-:W0:Y:S08]  /*222b0*/  @!P1 LDC.64 R2, c[0x0][0xd80] ;  /* 0x00036000ff029b82 */ /* 0x000e300000000a00 */
[----:B------:R-:W1:Y:S01]  /*222c0*/  @!P1 LDC.64 R4, c[0x0][0xd78] ;  /* 0x00035e00ff049b82 */ /* 0x000e620000000a00 */
[----:B------:R-:W-:Y:S01]  /*222d0*/  IMAD.MOV.U32 R11, RZ, RZ, RZ ;  /* 0x000000ffff0b7224 */ /* 0x000fe200078e00ff */
[----:B------:R-:W-:Y:S01]  /*222e0*/  MOV R6, R14 ;  /* 0x0000000e00067202 */ /* 0x000fe20000000f00 */
        /* <DEDUP_REMOVED lines=8> */
[----:B------:R-:W-:Y:S01]  /*22370*/  IMAD.MOV.U32 R16, RZ, RZ, RZ ;  /* 0x000000ffff107224 */ /* 0x000fe200078e00ff */
[C---:B------:R-:W-:Y:S02]  /*22380*/  ISETP.GE.U32.AND P4, PT, R9.reuse, 0x8, PT ;  /* 0x000000080900780c */ /* 0x040fe40003f86070 */
[C---:B------:R-:W-:Y:S01]  /*22390*/  ISETP.GE.U32.AND P5, PT, R9.reuse, 0x10, PT ;  /* 0x000000100900780c */ /* 0x040fe20003fa6070 */
[----:B--2---:R-:W-:Y:S02]  /*223a0*/  @!P1 IMAD.MOV.U32 R7, RZ, RZ, R8 ;  /* 0x000000ffff079224 */ /* 0x004fe400078e0008 */
[----:B---3--:R-:W-:Y:S01]  /*223b0*/  @!P1 IMAD.MOV.U32 R4, RZ, RZ, R5 ;  /* 0x000000ffff049224 */ /* 0x008fe200078e0005 */
[----:B------:R-:W-:-:S03]  /*223c0*/  ISETP.NE.AND P1, PT, R9, RZ, PT ;  /* 0x000000ff0900720c */ /* 0x000fc60003f25270 */
[----:B------:R-:W-:-:S10]  /*223d0*/  IMAD R13, R4, R7, RZ ;  /* 0x00000007040d7224 */ /* 0x000fd400078e02ff */
[----:B------:R-:W-:Y:S05]  /*223e0*/  WARPSYNC.COLLECTIVE R15, `(.L_x_1900) ;  /* 0x000000000f087348 */ /* 0x000fea0003c00000 */
[----:B------:R0:W1:Y:S02]  /*223f0*/  SHFL.UP P6, R14, R13, R12, R11 ;  /* 0x0400000c0d0e7389 */ /* 0x00006400000c000b */
[----:B01----:R-:W-:Y:S01]  /*22400*/  ENDCOLLECTIVE ;  /* 0x000000000000791b */ /* 0x003fe20003800000 */
.L_x_1900:
[----:B------:R-:W-:Y:S02]  /*22410*/  MOV R12, 0x2 ;  /* 0x00000002000c7802 */ /* 0x000fe40000000f00 */
[----:B------:R-:W-:-:S05]  /*22420*/  SEL R14, R14, RZ, P1 ;  /* 0x000000ff0e0e7207 */ /* 0x000fca0000800000 */
[----:B------:R-:W-:-:S04]  /*22430*/  IMAD.IADD R5, R13, 0x1, R14 ;  /* 0x000000010d057824 */ /* 0x000fc800078e020e */
[----:B------:R-:W-:-:S07]  /*22440*/  IMAD.MOV.U32 R13, RZ, RZ, R5 ;  /* 0x000000ffff0d7224 */ /* 0x000fce00078e0005 */
[----:B------:R-:W-:Y:S05]  /*22450*/  WARPSYNC.COLLECTIVE R15, `(.L_x_1901) ;  /* 0x000000000f087348 */ /* 0x000fea0003c00000 */
[----:B------:R0:W1:Y:S02]  /*22460*/  SHFL.UP P6, R14, R13, R12, R11 ;  /* 0x0400000c0d0e7389 */ /* 0x00006400000c000b */
[----:B01----:R-:W-:Y:S01]  /*22470*/  ENDCOLLECTIVE ;  /* 0x000000000000791b */ /* 0x003fe20003800000 */
.L_x_1901:
[----:B------:R-:W-:Y:S01]  /*22480*/  IMAD.MOV.U32 R12, RZ, RZ, 0x4 ;  /* 0x00000004ff0c7424 */ /* 0x000fe200078e00ff */
[----:B------:R-:W-:-:S05]  /*22490*/  SEL R2, R14, RZ, P2 ;  /* 0x000000ff0e027207 */ /* 0x000fca0001000000 */
[----:B------:R-:W-:-:S04]  /*224a0*/  IMAD.IADD R2, R5, 0x1, R2 ;  /* 0x0000000105027824 */ /* 0x000fc800078e0202 */
[----:B------:R-:W-:-:S07]  /*224b0*/  IMAD.MOV.U32 R13, RZ, RZ, R2 ;  /* 0x000000ffff0d7224 */ /* 0x000fce00078e0002 */
[----:B------:R-:W-:Y:S05]  /*224c0*/  WARPSYNC.COLLECTIVE R15, `(.L_x_1902) ;  /* 0x000000000f087348 */ /* 0x000fea0003c00000 */
[----:B------:R0:W1:Y:S02]  /*224d0*/  SHFL.UP P6, R14, R13, R12, R11 ;  /* 0x0400000c0d0e7389 */ /* 0x00006400000c000b */
[----:B01----:R-:W-:Y:S01]  /*224e0*/  ENDCOLLECTIVE ;  /* 0x000000000000791b */ /* 0x003fe20003800000 */
.L_x_1902:
[----:B------:R-:W-:Y:S01]  /*224f0*/  IMAD.MOV.U32 R12, RZ, RZ, 0x8 ;  /* 0x00000008ff0c7424 */ /* 0x000fe200078e00ff */
[----:B------:R-:W-:-:S05]  /*22500*/  SEL R3, R14, RZ, P3 ;  /* 0x000000ff0e037207 */ /* 0x000fca0001800000 */
[----:B------:R-:W-:-:S04]  /*22510*/  IMAD.IADD R3, R2, 0x1, R3 ;  /* 0x0000000102037824 */ /* 0x000fc800078e0203 */
[----:B------:R-:W-:-:S07]  /*22520*/  IMAD.MOV.U32 R13, RZ, RZ, R3 ;  /* 0x000000ffff0d7224 */ /* 0x000fce00078e0003 */
[----:B------:R-:W-:Y:S05]  /*22530*/  WARPSYNC.COLLECTIVE R15, `(.L_x_1903) ;  /* 0x000000000f087348 */ /* 0x000fea0003c00000 */
[----:B------:R0:W1:Y:S02]  /*22540*/  SHFL.UP P6, R14, R13, R12, R11 ;  /* 0x0400000c0d0e7389 */ /* 0x00006400000c000b */
[----:B01----:R-:W-:Y:S01]  /*22550*/  ENDCOLLECTIVE ;  /* 0x000000000000791b */ /* 0x003fe20003800000 */
.L_x_1903:
[----:B------:R-:W-:Y:S02]  /*22560*/  MOV R12, 0x10 ;  /* 0x00000010000c7802 */ /* 0x000fe40000000f00 */
[----:B------:R-:W-:-:S05]  /*22570*/  SEL R14, R14, RZ, P4 ;  /* 0x000000ff0e0e7207 */ /* 0x000fca0002000000 */
[----:B------:R-:W-:-:S04]  /*22580*/  IMAD.IADD R5, R3, 0x1, R14 ;  /* 0x0000000103057824 */ /* 0x000fc800078e020e */
[----:B------:R-:W-:-:S07]  /*22590*/  IMAD.MOV.U32 R13, RZ, RZ, R5 ;  /* 0x000000ffff0d7224 */ /* 0x000fce00078e0005 */
[----:B------:R-:W-:Y:S05]  /*225a0*/  WARPSYNC.COLLECTIVE R15, `(.L_x_1904) ;  /* 0x000000000f087348 */ /* 0x000fea0003c00000 */
[----:B------:R0:W1:Y:S02]  /*225b0*/  SHFL.UP P6, R14, R13, R12, R11 ;  /* 0x0400000c0d0e7389 */ /* 0x00006400000c000b */
[----:B01----:R-:W-:Y:S01]  /*225c0*/  ENDCOLLECTIVE ;  /* 0x000000000000791b */ /* 0x003fe20003800000 */
.L_x_1904:
        /* <DEDUP_REMOVED lines=8> */
.L_x_1905:
[----:B------:R-:W-:Y:S05]  /*22650*/  BRA `(.L_x_1906) ;  /* 0xffffff9800547947 */ /* 0x000fea000383ffff */
.L_x_1687:
[----:B------:R-:W-:Y:S01]  /*22660*/  BSSY B0, `(.L_x_1907) ;  /* 0x0000007000007945 */ /* 0x000fe20003800000 */
[----:B------:R-:W-:Y:S02]  /*22670*/  IMAD.MOV.U32 R12, RZ, RZ, 0x1 ;  /* 0x00000001ff0c7424 */ /* 0x000fe400078e00ff */
[----:B------:R-:W-:Y:S02]  /*22680*/  IMAD.MOV.U32 R11, RZ, RZ, RZ ;  /* 0x000000ffff0b7224 */ /* 0x000fe400078e00ff */
[----:B------:R-:W-:-:S07]  /*22690*/  IMAD.MOV.U32 R15, RZ, RZ, -0x1 ;  /* 0xffffffffff0f7424 */ /* 0x000fce00078e00ff */
[----:B-1----:R-:W-:Y:S05]  /*226a0*/  WARPSYNC.COLLECTIVE R15, `(.L_x_1908) ;  /* 0x000000000f087348 */ /* 0x002fea0003c00000 */
[----:B------:R0:W2:Y:S02]  /*226b0*/  SHFL.UP P6, R14, R13, R12, R11 ;  /* 0x0400000c0d0e7389 */ /* 0x0000a400000c000b */
[----:B012---:R-:W-:Y:S01]  /*226c0*/  ENDCOLLECTIVE ;  /* 0x000000000000791b */ /* 0x007fe20003800000 */
.L_x_1908:
[----:B------:R-:W-:Y:S05]  /*226d0*/  BSYNC B0 ;  /* 0x0000000000007941 */ /* 0x000fea0003800000 */
.L_x_1907:
[----:B------:R-:W-:Y:S01]  /*226e0*/  SEL R14, R14, RZ, P1 ;  /* 0x000000ff0e0e7207 */ /* 0x000fe20000800000 */
[----:B------:R-:W-:Y:S02]  /*226f0*/  IMAD.MOV.U32 R12, RZ, RZ, 0x2 ;  /* 0x00000002ff0c7424 */ /* 0x000fe400078e00ff */
[----:B------:R-:W-:Y:S01]  /*22700*/  IMAD.MOV.U32 R11, RZ, RZ, RZ ;  /* 0x000000ffff0b7224 */ /* 0x000fe200078e00ff */
[----:B------:R-:W-:Y:S01]  /*22710*/  IADD3 R13, R13, R14, RZ ;  /* 0x0000000e0d0d7210 */ /* 0x000fe20007ffe0ff */
[----:B------:R-:W-:-:S07]  /*22720*/  IMAD.MOV.U32 R15, RZ, RZ, -0x1 ;  /* 0xffffffffff0f7424 */ /* 0x000fce00078e00ff */
[----:B------:R-:W-:Y:S05]  /*22730*/  WARPSYNC.COLLECTIVE R15, `(.L_x_1909) ;  /* 0x000000000f087348 */ /* 0x000fea0003c00000 */
[----:B------:R0:W1:Y:S02]  /*22740*/  SHFL.UP P6, R14, R13, R12, R11 ;  /* 0x0400000c0d0e7389 */ /* 0x00006400000c000b */
[----:B01----:R-:W-:Y:S01]  /*22750*/  ENDCOLLECTIVE ;  /* 0x000000000000791b */ /* 0x003fe20003800000 */
.L_x_1909:
[----:B------:R-:W-:Y:S01]  /*22760*/  IMAD.MOV.U32 R12, RZ, RZ, 0x4 ;  /* 0x00000004ff0c7424 */ /* 0x000fe200078e00ff */
[----:B------:R-:W-:-:S05]  /*22770*/  SEL R2, R14, RZ, P2 ;  /* 0x000000ff0e027207 */ /* 0x000fca0001000000 */
[----:B------:R-:W-:-:S04]  /*22780*/  IMAD.IADD R2, R13, 0x1, R2 ;  /* 0x000000010d027824 */ /* 0x000fc800078e0202 */
[----:B------:R-:W-:-:S07]  /*22790*/  IMAD.MOV.U32 R13, RZ, RZ, R2 ;  /* 0x000000ffff0d7224 */ /* 0x000fce00078e0002 */
[----:B------:R-:W-:Y:S05]  /*227a0*/  WARPSYNC.COLLECTIVE R15, `(.L_x_1910) ;  /* 0x000000000f087348 */ /* 0x000fea0003c00000 */
[----:B------:R0:W1:Y:S02]  /*227b0*/  SHFL.UP P6, R14, R13, R12, R11 ;  /* 0x0400000c0d0e7389 */ /* 0x00006400000c000b */
[----:B01----:R-:W-:Y:S01]  /*227c0*/  ENDCOLLECTIVE ;  /* 0x000000000000791b */ /* 0x003fe20003800000 */
.L_x_1910:
[----:B------:R-:W-:Y:S02]  /*227d0*/  MOV R12, 0x8 ;  /* 0x00000008000c7802 */ /* 0x000fe40000000f00 */
[----:B------:R-:W-:-:S05]  /*227e0*/  SEL R3, R14, RZ, P3 ;  /* 0x000000ff0e037207 */ /* 0x000fca0001800000 */
[----:B------:R-:W-:-:S04]  /*227f0*/  IMAD.IADD R3, R2, 0x1, R3 ;  /* 0x0000000102037824 */ /* 0x000fc800078e0203 */
[----:B------:R-:W-:-:S07]  /*22800*/  IMAD.MOV.U32 R13, RZ, RZ, R3 ;  /* 0x000000ffff0d7224 */ /* 0x000fce00078e0003 */
[----:B------:R-:W-:Y:S05]  /*22810*/  WARPSYNC.COLLECTIVE R15, `(.L_x_1911) ;  /* 0x000000000f087348 */ /* 0x000fea0003c00000 */
[----:B------:R0:W1:Y:S02]  /*22820*/  SHFL.UP P6, R14, R13, R12, R11 ;  /* 0x0400000c0d0e7389 */ /* 0x00006400000c000b */
[----:B01----:R-:W-:Y:S01]  /*22830*/  ENDCOLLECTIVE ;  /* 0x000000000000791b */ /* 0x003fe20003800000 */
.L_x_1911:
[----:B------:R-:W-:Y:S01]  /*22840*/  IMAD.MOV.U32 R12, RZ, RZ, 0x10 ;  /* 0x00000010ff0c7424 */ /* 0x000fe200078e00ff */
[----:B------:R-:W-:-:S05]  /*22850*/  SEL R14, R14, RZ, P4 ;  /* 0x000000ff0e0e7207 */ /* 0x000fca0002000000 */
[----:B------:R-:W-:-:S04]  /*22860*/  IMAD.IADD R5, R3, 0x1, R14 ;  /* 0x0000000103057824 */ /* 0x000fc800078e020e */
[----:B------:R-:W-:-:S07]  /*22870*/  IMAD.MOV.U32 R13, RZ, RZ, R5 ;  /* 0x000000ffff0d7224 */ /* 0x000fce00078e0005 */
[----:B------:R-:W-:Y:S05]  /*22880*/  WARPSYNC.COLLECTIVE R15, `(.L_x_1912) ;  /* 0x000000000f087348 */ /* 0x000fea0003c00000 */
[----:B------:R0:W1:Y:S02]  /*22890*/  SHFL.UP P6, R14, R13, R12, R11 ;  /* 0x0400000c0d0e7389 */ /* 0x00006400000c000b */
[----:B01----:R-:W-:Y:S01]  /*228a0*/  ENDCOLLECTIVE ;  /* 0x000000000000791b */ /* 0x003fe20003800000 */
.L_x_1912:
        /* <DEDUP_REMOVED lines=8> */
.L_x_1913:
[----:B------:R-:W-:Y:S05]  /*22930*/  BRA `(.L_x_1914) ;  /* 0xffffff9800407947 */ /* 0x000fea000383ffff */
.L_x_1689:
[----:B------:R-:W-:Y:S01]  /*22940*/  BSSY B0, `(.L_x_1915) ;  /* 0x0000006000007945 */ /* 0x000fe20003800000 */
[----:B------:R-:W-:Y:S01]  /*22950*/  PLOP3.LUT P6, PT, P6, PT, PT, 0x8, 0x0 ;  /* 0x000000000000781c */ /* 0x000fe200037ce170 */
[----:B------:R-:W-:-:S12]  /*22960*/  IMAD.MOV.U32 R15, RZ, RZ, -0x1 ;  /* 0xffffffffff0f7424 */ /* 0x000fd800078e00ff */
[----:B01----:R-:W-:Y:S05]  /*22970*/  WARPSYNC.COLLECTIVE R15, `(.L_x_1916) ;  /* 0x000000000f087348 */ /* 0x003fea0003c00000 */
[----:B------:R-:W-:Y:S01]  /*22980*/  VOTE.ANY R14, PT, P6 ;  /* 0x00000000000e7806 */ /* 0x000fe200030e0100 */
[----:B01----:R-:W-:Y:S06]  /*22990*/  ENDCOLLECTIVE ;  /* 0x000000000000791b */ /* 0x003fec0003800000 */
.L_x_1916:
[----:B------:R-:W-:Y:S05]  /*229a0*/  BSYNC B0 ;  /* 0x0000000000007941 */ /* 0x000fea0003800000 */
.L_x_1915:
[----:B------:R-:W-:Y:S01]  /*229b0*/  MOV R8, R14 ;  /* 0x0000000e00087202 */ /* 0x000fe20000000f00 */
[----:B------:R-:W-:Y:S02]  /*229c0*/  IMAD.MOV.U32 R13, RZ, RZ, R7 ;  /* 0x000000ffff0d7224 */ /* 0x000fe400078e0007 */
[----:B------:R-:W-:Y:S01]  /*229d0*/  IMAD.MOV.U32 R11, RZ, RZ, 0x1f ;  /* 0x0000001fff0b7424 */ /* 0x000fe200078e00ff */
[----:B------:R-:W0:Y:S01]  /*229e0*/  POPC R6, R8 ;  /* 0x0000000800067309 */ /* 0x000e220000000000 */
[----:B------:R-:W-:Y:S02]  /*229f0*/  IMAD.MOV.U32 R15, RZ, RZ, -0x1 ;  /* 0xffffffffff0f7424 */ /* 0x000fe400078e00ff */
[----:B0-----:R-:W-:-:S07]  /*22a00*/  IMAD.MOV.U32 R12, RZ, RZ, R6 ;  /* 0x000000ffff0c7224 */ /* 0x001fce00078e0006 */
[----:B------:R-:W-:Y:S05]  /*22a10*/  WARPSYNC.COLLECTIVE R15, `(.L_x_1917) ;  /* 0x000000000f087348 */ /* 0x000fea0003c00000 */
[----:B------:R0:W1:Y:S02]  /*22a20*/  SHFL.IDX P6, R14, R13, R12, R11 ;  /* 0x0000000c0d0e7389 */ /* 0x00006400000c000b */
[----:B01----:R-:W-:Y:S01]  /*22a30*/  ENDCOLLECTIVE ;  /* 0x000000000000791b */ /* 0x003fe20003800000 */
.L_x_1917:
[----:B------:R-:W-:Y:S02]  /*22a40*/  IMAD.MOV.U32 R13, RZ, RZ, R4 ;  /* 0x000000ffff0d7224 */ /* 0x000fe400078e0004 */
[----:B------:R-:W-:-:S07]  /*22a50*/  IMAD.MOV.U32 R7, RZ, RZ, R14 ;  /* 0x000000ffff077224 */ /* 0x000fce00078e000e */
[----:B------:R-:W-:Y:S05]  /*22a60*/  WARPSYNC.COLLECTIVE R15, `(.L_x_1918) ;  /* 0x000000000f087348 */ /* 0x000fea0003c00000 */
[----:B------:R0:W1:Y:S02]  /*22a70*/  SHFL.IDX P6, R14, R13, R12, R11 ;  /* 0x0000000c0d0e7389 */ /* 0x00006400000c000b */
[----:B01----:R-:W-:Y:S01]  /*22a80*/  ENDCOLLECTIVE ;  /* 0x000000000000791b */ /* 0x003fe20003800000 */
.L_x_1918:
[----:B------:R-:W-:Y:S01]  /*22a90*/  IMAD.MOV.U32 R4, RZ, RZ, R14 ;  /* 0x000000ffff047224 */ /* 0x000fe200078e000e */
[----:B------:R-:W-:Y:S06]  /*22aa0*/  BRA `(.L_x_1919) ;  /* 0xffffff9800207947 */ /* 0x000fec000383ffff */
.L_x_1691:
[----:B------:R-:W-:Y:S01]  /*22ab0*/  BSSY B0, `(.L_x_1920) ;  /* 0x0000007000007945 */ /* 0x000fe20003800000 */
[----:B------:R-:W-:Y:S01]  /*22ac0*/  IMAD.MOV.U32 R13, RZ, RZ, R3 ;  /* 0x000000ffff0d7224 */ /* 0x000fe200078e0003 */
[----:B------:R-:W-:Y:S01]  /*22ad0*/  MOV R11, 0x1f ;  /* 0x0000001f000b7802 */ /* 0x000fe20000000f00 */
[----:B------:R-:W-:-:S07]  /*22ae0*/  IMAD.MOV.U32 R15, RZ, RZ, -0x1 ;  /* 0xffffffffff0f7424 */ /* 0x000fce00078e00ff */
[----:B01234-:R-:W-:Y:S05]  /*22af0*/  WARPSYNC.COLLECTIVE R15, `(.L_x_1921) ;  /* 0x000000000f087348 */ /* 0x01ffea0003c00000 */
[----:B------:R0:W0:Y:S02]  /*22b00*/  SHFL.IDX P6, R14, R13, R12, R11 ;  /* 0x0000000c0d0e7389 */ /* 0x00002400000c000b */
[----:B01234-:R-:W-:Y:S01]  /*22b10*/  ENDCOLLECTIVE ;  /* 0x000000000000791b */ /* 0x01ffe20003800000 */
.L_x_1921:
[----:B------:R-:W-:Y:S05]  /*22b20*/  BSYNC B0 ;  /* 0x0000000000007941 */ /* 0x000fea0003800000 */
.L_x_1920:
[----:B------:R-:W-:Y:S01]  /*22b30*/  IMAD.MOV.U32 R16, RZ, RZ, R14 ;  /* 0x000000ffff107224 */ /* 0x000fe200078e000e */
[----:B------:R-:W-:Y:S06]  /*22b40*/  BRA `(.L_x_1690) ;  /* 0xffffff9800107947 */ /* 0x000fec000383ffff */
.L_x_1695:
[----:B0-----:R0:W2:Y:S02]  /*22b50*/  SYNCS.PHASECHK.TRANS64.TRYWAIT P0, [R7+URZ+0x32420], R0 ;  /* 0x03242000070075a7 */ /* 0x0010a4000800017f */
[----:B--2---:R-:W-:Y:S05]  /*22b60*/  @!P0 NANOSLEEP.SYNCS 0x989680 ;  /* 0x009896800000895d */ /* 0x004fea0003900000 */
[----:B------:R-:W2:Y:S02]  /*22b70*/  @!P0 SYNCS.PHASECHK.TRANS64 P0, [R7+URZ+0x32420], R0 ;  /* 0x03242000070085a7 */ /* 0x000ea4000800007f */
[----:B--2---:R-:W-:Y:S05]  /*22b80*/  @!P0 BRA `(.L_x_1695) ;  /* 0xfffffffc00f08947 */ /* 0x004fea000383ffff */
[----:B------:R-:W-:Y:S05]  /*22b90*/  BRA `(.L_x_1922) ;  /* 0xffffff9c00687947 */ /* 0x000fea000383ffff */
.L_x_1696:
        /* <DEDUP_REMOVED lines=8> */
[----:B01-3--:R-:W-:Y:S05]  /*22c20*/  WARPSYNC.COLLECTIVE R15, `(.L_x_1924) ;  /* 0x000000000f087348 */ /* 0x00bfea0003c00000 */
[----:B------:R2:W4:Y:S02]  /*22c30*/  SHFL.IDX P6, R14, R13, R12, R11 ;  /* 0x0000000c0d0e7389 */ /* 0x00052400000c000b */
[----:B01234-:R-:W-:Y:S01]  /*22c40*/  ENDCOLLECTIVE ;  /* 0x000000000000791b */ /* 0x01ffe20003800000 */
.L_x_1924:
[----:B------:R-:W-:Y:S05]  /*22c50*/  BSYNC B0 ;  /* 0x0000000000007941 */ /* 0x000fea0003800000 */
.L_x_1923:
[----:B------:R-:W-:Y:S05]  /*22c60*/  BRA `(.L_x_1925) ;  /* 0xffffff9c00507947 */ /* 0x000fea000383ffff */
.L_x_1697:
[----:B------:R-:W-:Y:S01]  /*22c70*/  BSSY B0, `(.L_x_1926) ;  /* 0x0000006000007945 */ /* 0x000fe20003800000 */
[----:B------:R-:W-:-:S07]  /*22c80*/  IMAD.MOV.U32 R15, RZ, RZ, -0x1 ;  /* 0xffffffffff0f7424 */ /* 0x000fce00078e00ff */
[----:B01-3--:R-:W-:Y:S05]  /*22c90*/  WARPSYNC.COLLECTIVE R15, `(.L_x_1927) ;  /* 0x000000000f0c7348 */ /* 0x00bfea0003c00000 */
[----:B------:R-:W-:Y:S02]  /*22ca0*/  ELECT P6, UR62, PT ;  /* 0x00000000003e782f */ /* 0x000fe400038c0000 */
[----:B------:R-:W-:Y:S01]  /*22cb0*/  MOV R14, UR62 ;  /* 0x0000003e000e7c02 */ /* 0x000fe20008000f00 */
[----:B01-3--:R-:W-:Y:S10]  /*22cc0*/  ENDCOLLECTIVE ;  /* 0x000000000000791b */ /* 0x00bff40003800000 */
.L_x_1927:
[----:B------:R-:W-:Y:S05]  /*22cd0*/  BSYNC B0 ;  /* 0x0000000000007941 */ /* 0x000fea0003800000 */
.L_x_1926:
[----:B------:R-:W-:Y:S05]  /*22ce0*/  BRA `(.L_x_1928) ;  /* 0xffffff9c00447947 */ /* 0x000fea000383ffff */
.L_x_1699:
[----:B0-----:R0:W2:Y:S02]  /*22cf0*/  SYNCS.PHASECHK.TRANS64.TRYWAIT P1, [R5+URZ+0x32440], R0 ;  /* 0x03244000050075a7 */ /* 0x0010a4000802017f */
[----:B--2---:R-:W-:Y:S05]  /*22d00*/  @!P1 NANOSLEEP.SYNCS 0x989680 ;  /* 0x009896800000995d */ /* 0x004fea0003900000 */
[----:B------:R-:W2:Y:S02]  /*22d10*/  @!P1 SYNCS.PHASECHK.TRANS64 P1, [R5+URZ+0x32440], R0 ;  /* 0x03244000050095a7 */ /* 0x000ea4000802007f */
[----:B--2---:R-:W-:Y:S05]  /*22d20*/  @!P1 BRA `(.L_x_1699) ;  /* 0xfffffffc00f09947 */ /* 0x004fea000383ffff */
[----:B------:R-:W-:Y:S05]  /*22d30*/  BRA `(.L_x_1929) ;  /* 0xffffff9c00647947 */ /* 0x000fea000383ffff */
.L_x_1701:
[----:B--2---:R2:W4:Y:S02]  /*22d40*/  SYNCS.PHASECHK.TRANS64.TRYWAIT P1, [R3+URZ+0x32440], R2 ;  /* 0x03244002030075a7 */ /* 0x004524000802017f */
[----:B----4-:R-:W-:Y:S05]  /*22d50*/  @!P1 NANOSLEEP.SYNCS 0x989680 ;  /* 0x009896800000995d */ /* 0x010fea0003900000 */
[----:B------:R-:W4:Y:S02]  /*22d60*/  @!P1 SYNCS.PHASECHK.TRANS64 P1, [R3+URZ+0x32440], R2 ;  /* 0x03244002030095a7 */ /* 0x000f24000802007f */
[----:B----4-:R-:W-:Y:S05]  /*22d70*/  @!P1 BRA `(.L_x_1701) ;  /* 0xfffffffc00f09947 */ /* 0x010fea000383ffff */
[----:B------:R-:W-:Y:S05]  /*22d80*/  BRA `(.L_x_1930) ;  /* 0xffffff9c00707947 */ /* 0x000fea000383ffff */
.L_x_1703:
[----:B----4-:R4:W0:Y:S02]  /*22d90*/  SYNCS.PHASECHK.TRANS64.TRYWAIT P1, [R5+URZ+0x32460], R0 ;  /* 0x03246000050075a7 */ /* 0x010824000802017f */
[----:B0-----:R-:W-:Y:S05]  /*22da0*/  @!P1 NANOSLEEP.SYNCS 0x989680 ;  /* 0x009896800000995d */ /* 0x001fea0003900000 */
[----:B------:R-:W0:Y:S02]  /*22db0*/  @!P1 SYNCS.PHASECHK.TRANS64 P1, [R5+URZ+0x32460], R0 ;  /* 0x03246000050095a7 */ /* 0x000e24000802007f */
[----:B0-----:R-:W-:Y:S05]  /*22dc0*/  @!P1 BRA `(.L_x_1703) ;  /* 0xfffffffc00f09947 */ /* 0x001fea000383ffff */
[----:B------:R-:W-:Y:S05]  /*22dd0*/  BRA `(.L_x_1931) ;  /* 0xffffff9c006c7947 */ /* 0x000fea000383ffff */
.L_x_1932:
        /* <DEDUP_REMOVED lines=10> */
.L_x_6561:


//--------------------- .text._ZN7cutlass13device_kernelIN5flash11enable_sm90INS1_16FlashAttnFwdSm90INS1_25CollectiveMainloopFwdSm90ILi2EN4cute5tupleIJNS5_1CILi1EEES8_S8_EEENS6_IJNS7_ILi128EEENS7_ILi96EEENS7_ILi64EEEEEELi256ENS_6half_tEfNS_4arch4Sm90ELb0ELb1ELb1ELb0ELb1ELb0ELb0ELb1ELb0ELb1ELb1ELb0EEENS1_21CollectiveEpilogueFwdINS6_IJSA_NS7_ILi256EEESB_EEES9_SE_SG_Li256ELb0ELb1ELb1ELb0EEENS1_19SingleTileSchedulerILb0ELb1ELb1ELi128EEEEEEEEEvNT_6ParamsE --------------------------
	.section	.text._ZN7cutlass13device_kernelIN5flash11enable_sm90INS1_16FlashAttnFwdSm90INS1_25CollectiveMainloopFwdSm90ILi2EN4cute5tupleIJNS5_1CILi1EEES8_S8_EEENS6_IJNS7_ILi128EEENS7_ILi96EEENS7_ILi64EEEEEELi256ENS_6half_tEfNS_4arch4Sm90ELb0ELb1ELb1ELb0ELb1ELb0ELb0ELb1ELb0ELb1ELb1ELb0EEENS1_21CollectiveEpilogueFwdINS6_IJSA_NS7_ILi256EEESB_EEES9_SE_SG_Li256ELb0ELb1ELb1ELb0EEENS1_19SingleTileSchedulerILb0ELb1ELb1ELi128EEEEEEEEEvNT_6ParamsE,"ax",@progbits
	.align	128
.text._ZN7cutlass13device_kernelIN5flash11enable_sm90INS1_16FlashAttnFwdSm90INS1_25CollectiveMainloopFwdSm90ILi2EN4cute5tupleIJNS5_1CILi1EEES8_S8_EEENS6_IJNS7_ILi128EEENS7_ILi96EEENS7_ILi64EEEEEELi256ENS_6half_tEfNS_4arch4Sm90ELb0ELb1ELb1ELb0ELb1ELb0ELb0ELb1ELb0ELb1ELb1ELb0EEENS1_21CollectiveEpilogueFwdINS6_IJSA_NS7_ILi256EEESB_EEES9_SE_SG_Li256ELb0ELb1ELb1ELb0EEENS1_19SingleTileSchedulerILb0ELb1ELb1ELi128EEEEEEEEEvNT_6ParamsE:
        .type           _ZN7cutlass13device_kernelIN5flash11enable_sm90INS1_16FlashAttnFwdSm90INS1_25CollectiveMainloopFwdSm90ILi2EN4cute5tupleIJNS5_1CILi1EEES8_S8_EEENS6_IJNS7_ILi128EEENS7_ILi96EEENS7_ILi64EEEEEELi256ENS_6half_tEfNS_4arch4Sm90ELb0ELb1ELb1ELb0ELb1ELb0ELb0ELb1ELb0ELb1ELb1ELb0EEENS1_21CollectiveEpilogueFwdINS6_IJSA_NS7_ILi256EEESB_EEES9_SE_SG_Li256ELb0ELb1ELb1ELb0EEENS1_19SingleTileSchedulerILb0ELb1ELb1ELi128EEEEEEEEEvNT_6ParamsE,@function
        .size           _ZN7cutlass13device_kernelIN5flash11enable_sm90INS1_16FlashAttnFwdSm90INS1_25CollectiveMainloopFwdSm90ILi2EN4cute5tupleIJNS5_1CILi1EEES8_S8_EEENS6_IJNS7_ILi128EEENS7_ILi96EEENS7_ILi64EEEEEELi256ENS_6half_tEfNS_4arch4Sm90ELb0ELb1ELb1ELb0ELb1ELb0ELb0ELb1ELb0ELb1ELb1ELb0EEENS1_21CollectiveEpilogueFwdINS6_IJSA_NS7_ILi256EEESB_EEES9_SE_SG_Li256ELb0ELb1ELb1ELb0EEENS1_19SingleTileSchedulerILb0ELb1ELb1ELi128EEEEEEEEEvNT_6ParamsE,(.L_x_6562 - _ZN7cutlass13device_kernelIN5flash11enable_sm90INS1_16FlashAttnFwdSm90INS1_25CollectiveMainloopFwdSm90ILi2EN4cute5tupleIJNS5_1CILi1EEES8_S8_EEENS6_IJNS7_ILi128EEENS7_ILi96EEENS7_ILi64EEEEEELi256ENS_6half_tEfNS_4arch4Sm90ELb0ELb1ELb1ELb0ELb1ELb0ELb0ELb1ELb0ELb1ELb1ELb0EEENS1_21CollectiveEpilogueFwdINS6_IJSA_NS7_ILi256EEESB_EEES9_SE_SG_Li256ELb0ELb1ELb1ELb0EEENS1_19SingleTileSchedulerILb0ELb1ELb1ELi128EEEEEEEEEvNT_6ParamsE)
        .other          _ZN7cutlass13device_kernelIN5flash11enable_sm90INS1_16FlashAttnFwdSm90INS1_25CollectiveMainloopFwdSm90ILi2EN4cute5tupleIJNS5_1CILi1EEES8_S8_EEENS6_IJNS7_ILi128EEENS7_ILi96EEENS7_ILi64EEEEEELi256ENS_6half_tEfNS_4arch4Sm90ELb0ELb1ELb1ELb0ELb1ELb0ELb0ELb1ELb0ELb1ELb1ELb0EEENS1_21CollectiveEpilogueFwdINS6_IJSA_NS7_ILi256EEESB_EEES9_SE_SG_Li256ELb0ELb1ELb1ELb0EEENS1_19SingleTileSchedulerILb0ELb1ELb1ELi128EEEEEEEEEvNT_6ParamsE,@"STO_CUDA_ENTRY STV_DEFAULT"
_ZN7cutlass13device_kernelIN5flash11enable_sm90INS1_16FlashAttnFwdSm90INS1_25CollectiveMainloopFwdSm90ILi2EN4cute5tupleIJNS5_1CILi1EEES8_S8_EEENS6_IJNS7_ILi128EEENS7_ILi96EEENS7_ILi64EEEEEELi256ENS_6half_tEfNS_4arch4Sm90ELb0ELb1ELb1ELb0ELb1ELb0ELb0ELb1ELb0ELb1ELb1ELb0EEENS1_21CollectiveEpilogueFwdINS6_IJSA_NS7_ILi256EEESB_EEES9_SE_SG_Li256ELb0ELb1ELb1ELb0EEENS1_19SingleTileSchedulerILb0ELb1ELb1ELi128EEEEEEEEEvNT_6ParamsE:
[----:B------:R-:W0:Y:S01]  /*0000*/  LDC R1, c[0x0][0x28] ;  /* 0x00000a00ff017b82 */ /* 0x000e220000000800 */
[----:B------:R-:W1:Y:S01]  /*0010*/  S2R R17, SR_TID.X ;  /* 0x0000000000117919 */ /* 0x000e620000002100 */
[----:B------:R-:W-:Y:S01]  /*0020*/  ELECT P0, URZ, PT ;  /* 0x00000000003f782f */ /* 0x000fe20003800000 */
[----:B------:R-:W-:Y:S01]  /*0030*/  UMOV UR4, 0x80 ;  /* 0x0000008000047882 */ /* 0x000fe20000000000 */
[----:B------:R-:W-:Y:S01]  /*0040*/  UMOV UR7, 0x100 ;  /* 0x0000010000077882 */ /* 0x000fe20000000000 */
[--C-:B-1----:R-:W-:Y:S02]  /*0050*/  SHF.R.U32.HI R0, RZ, 0x5, R17.reuse ;  /* 0x00000005ff007819 */ /* 0x102fe40000011611 */
[----:B------:R-:W-:-:S03]  /*0060*/  SHF.R.U32.HI R16, RZ, 0x7, R17 ;  /* 0x00000007ff107819 */ /* 0x000fc60000011611 */
[----:B------:R-:W1:Y:S04]  /*0070*/  SHFL.IDX PT, R2, R0, RZ, 0x1f ;  /* 0x00001fff00027589 */ /* 0x000e6800000e0000 */
[----:B------:R2:W3:Y:S01]  /*0080*/  SHFL.IDX PT, R3, R16, RZ, 0x1f ;  /* 0x00001fff10037589 */ /* 0x0004e200000e0000 */
[C---:B-1----:R-:W-:Y:S02]  /*0090*/  ISETP.NE.OR P0, PT, R2.reuse, RZ, !P0 ;  /* 0x000000ff0200720c */ /* 0x042fe40004705670 */
[----:B------:R-:W-:-:S11]  /*00a0*/  ISETP.NE.AND P1, PT, R2, RZ, PT ;  /* 0x000000ff0200720c */ /* 0x000fd60003f25270 */
[----:B------:R-:W-:Y:S01]  /*00b0*/  VOTEU.ALL UP0, P0 ;  /* 0x00000000003f7886 */ /* 0x000fe20000000000 */
[----:B------:R-:W-:-:S04]  /*00c0*/  VOTEU.ALL UP1, P0 ;  /* 0x00000000003f7886 */ /* 0x000fc80000020000 */
[----:B------:R-:W1:Y:S01]  /*00d0*/  @!UP0 S2UR UR8, SR_CgaCtaId ;  /* 0x00000000000889c3 */ /* 0x000e620000008800 */
[----:B------:R-:W-:Y:S01]  /*00e0*/  @!UP0 UMOV UR6, 0x400 ;  /* 0x0000040000068882 */ /* 0x000fe20000000000 */
[----:B------:R-:W-:-:S04]  /*00f0*/  @!UP0 UIADD3 UR4, -UR4, 0x100000, URZ ;  /* 0x0010000004048890 */ /* 0x000fc8000fffe13f */
[----:B------:R-:W-:Y:S02]  /*0100*/  @!UP0 USHF.L.U32 UR5, UR4, 0xb, URZ ;  /* 0x0000000b04058899 */ /* 0x000fe4000800063f */
[----:B------:R-:W-:Y:S02]  /*0110*/  @!UP0 USHF.L.U32 UR4, UR4, 0x1, URZ ;  /* 0x0000000104048899 */ /* 0x000fe4000800063f */
[----:B-1----:R-:W-:Y:S02]  /*0120*/  @!UP0 ULEA UR8, UR8, UR6, 0x18 ;  /* 0x0000000608088291 */ /* 0x002fe4000f8ec03f */
[----:B------:R-:W-:-:S04]  /*0130*/  @!UP0 UIADD3 UR6, -UR7, 0x100000, URZ ;  /* 0x0010000007068890 */ /* 0x000fc8000fffe13f */
[----:B------:R-:W-:Y:S02]  /*0140*/  @!UP0 USHF.L.U32 UR7, UR6, 0xb, URZ ;  /* 0x0000000b06078899 */ /* 0x000fe4000800063f */
[----:B------:R-:W-:Y:S01]  /*0150*/  @!UP0 USHF.L.U32 UR6, UR6, 0x1, URZ ;  /* 0x0000000106068899 */ /* 0x000fe2000800063f */
[----:B------:R-:W-:-:S05]  /*0160*/  VOTEU.ALL UP0, P0 ;  /* 0x00000000003f7886 */ /* 0x000fca0000000000 */
[----:B------:R2:W1:Y:S06]  /*0170*/  @!UP0 SYNCS.EXCH.64 URZ, [UR8+0x22800], UR4 ;  /* 0x02280004083f85b2 */ /* 0x00046c0008000100 */
[----:B------:R2:W4:Y:S02]  /*0180*/  @!UP1 SYNCS.EXCH.64 URZ, [UR8+0x22820], UR6 ;  /* 0x02282006083f95b2 */ /* 0x0005240008000100 */
[----:B0-23--:R-:W-:Y:S05]  /*0190*/  @P1 BRA `(.L_x_1933) ;  /* 0x0000000000481947 */ /* 0x00dfea0003800000 */
        /* <DEDUP_REMOVED lines=13> */
[----:B0-----:R0:W2:Y:S08]  /*0270*/  SYNCS.EXCH.64 URZ, [UR8+0x22830], UR4 ;  /* 0x02283004083f75b2 */ /* 0x0010b00008000100 */
[----:B------:R0:W3:Y:S01]  /*0280*/  SYNCS.EXCH.64 URZ, [UR8+0x22840], UR6 ;  /* 0x02284006083f75b2 */ /* 0x0000e20008000100 */
[----:B------:R0:W0:Y:S01]  /*0290*/  SYNCS.EXCH.64 URZ, [UR8+0x22838], UR4 ;  /* 0x02283804083f75b2 */ /* 0x0000220008000100 */
[----:B------:R0:W0:Y:S01]  /*02a0*/  SYNCS.EXCH.64 URZ, [UR8+0x22848], UR6 ;  /* 0x02284806083f75b2 */ /* 0x0000220008000100 */
[----:B------:R-:W-:Y:S01]  /*02b0*/  NOP ;  /* 0x0000000000007918 */ /* 0x000fe20000000000 */
.L_x_1933:
        /* <DEDUP_REMOVED lines=22> */
.L_x_1934:
        /* <DEDUP_REMOVED lines=18> */
.L_x_1935:
        /* <DEDUP_REMOVED lines=22> */
.L_x_1936:
        /* <DEDUP_REMOVED lines=23> */
.L_x_1937:
        /* <DEDUP_REMOVED lines=9> */
.L_x_1940:
        /* <DEDUP_REMOVED lines=20> */
[----:B------:R-:W0:Y:S01]  /*09e0*/  LDC.64 R6, c[0x0][0x418] ;  /* 0x00010600ff067b82 */ /* 0x000e220000000a00 */
[----:B------:R-:W-:Y:S01]  /*09f0*/  ULDC UR4, c[0x0][0x448] ;  /* 0x0001120000047ab9 */ /* 0x000fe20000000800 */
[----:B------:R-:W-:Y:S01]  /*0a00*/  VIADD R19, R17, 0xffffff80 ;  /* 0xffffff8011137836 */ /* 0x000fe20000000000 */
[----:B------:R-:W-:-:S03]  /*0a10*/  UISETP.NE.AND UP0, UPT, UR4, 0x1, UPT ;  /* 0x000000010400788c */ /* 0x000fc6000bf05270 */
[----:B------:R-:W-:Y:S01]  /*0a20*/  ULDC.64 UR4, c[0x0][0x9e0] ;  /* 0x0002780000047ab9 */ /* 0x000fe20000000a00 */
[----:B------:R-:W-:Y:S01]  /*0a30*/  UP2UR UR40, UPR, URZ, 0x1 ;  /* 0x000000013f287883 */ /* 0x000fe20008000000 */
[----:B------:R-:W1:Y:S06]  /*0a40*/  LDC R2, c[0x0][0x288] ;  /* 0x0000a200ff027b82 */ /* 0x000e6c0000000800 */
[----:B------:R-:W-:Y:S01]  /*0a50*/  @UP0 ULDC UR8, c[0x0][0x44c] ;  /* 0x0001130000080ab9 */ /* 0x000fe20000000800 */
[----:B------:R-:W-:Y:S01]  /*0a60*/  @UP0 ULDC UR11, c[0x0][0x450] ;  /* 0x00011400000b0ab9 */ /* 0x000fe20000000800 */
[----:B------:R-:W2:Y:S08]  /*0a70*/  LDC R18, c[0x0][0x424] ;  /* 0x00010900ff127b82 */ /* 0x000eb00000000800 */
[----:B------:R-:W3:Y:S01]  /*0a80*/  S2UR UR44, SR_CTAID.X ;  /* 0x00000000002c79c3 */ /* 0x000ee20000002500 */
[----:B0-----:R-:W-:-:S04]  /*0a90*/  ISETP.NE.U32.AND P0, PT, R6, RZ, PT ;  /* 0x000000ff0600720c */ /* 0x001fc80003f05070 */
[----:B------:R-:W-:-:S03]  /*0aa0*/  ISETP.NE.AND.EX P0, PT, R7, RZ, PT, P0 ;  /* 0x000000ff0700720c */ /* 0x000fc60003f05300 */
[----:B------:R-:W0:Y:S01]  /*0ab0*/  LDC R5, c[0x0][0x2f0] ;  /* 0x0000bc00ff057b82 */ /* 0x000e220000000800 */
[----:B-1----:R-:W-:Y:S02]  /*0ac0*/  IADD3 R3, -R2, 0x1, RZ ;  /* 0x0000000102037810 */ /* 0x002fe40007ffe1ff */
[----:B--2---:R-:W-:Y:S01]  /*0ad0*/  SEL R18, R18, 0x1, P0 ;  /* 0x0000000112127807 */ /* 0x004fe20000000000 */
[----:B---3--:R-:W-:-:S04]  /*0ae0*/  USHF.L.U32 UR44, UR44, 0x7, URZ ;  /* 0x000000072c2c7899 */ /* 0x008fc8000800063f */
[----:B------:R-:W-:Y:S01]  /*0af0*/  UIADD3 UR7, UR44, 0x7f, URZ ;  /* 0x0000007f2c077890 */ /* 0x000fe2000fffe03f */
[----:B0-----:R-:W-:-:S03]  /*0b00*/  IMAD R3, R18, R5, R3 ;  /* 0x0000000512037224 */ /* 0x001fc600078e0203 */
[----:B------:R-:W-:Y:S01]  /*0b10*/  UIMAD.WIDE.U32 UR8, UR7, UR8, URZ ;  /* 0x00000008070872a5 */ /* 0x000fe2000f8e003f */
[----:B------:R-:W-:Y:S01]  /*0b20*/  IMAD R17, R18, R5, RZ ;  /* 0x0000000512117224 */ /* 0x000fe200078e02ff */
[----:B------:R-:W-:Y:S02]  /*0b30*/  R2UR UR10, R3 ;  /* 0x00000000030a72ca */ /* 0x000fe400000e0000 */
[----:B------:R-:W-:Y:S02]  /*0b40*/  @UP0 USHF.R.U32.HI UR7, URZ, UR11, UR9 ;  /* 0x0000000b3f070299 */ /* 0x000fe40008011609 */
[----:B------:R-:W-:-:S04]  /*0b50*/  UISETP.GE.AND UP0, UPT, UR5, 0x1, UPT ;  /* 0x000000010500788c */ /* 0x000fc8000bf06270 */
[----:B------:R-:W-:Y:S02]  /*0b60*/  UP2UR UR43, UPR, URZ, 0x1 ;  /* 0x000000013f2b7883 */ /* 0x000fe40008000000 */
[----:B------:R-:W-:-:S03]  /*0b70*/  PLOP3.LUT P0, PT, PT, PT, UP0, 0x40, 0x0 ;  /* 0x000000000000781c */ /* 0x000fc60003f0e808 */
[----:B------:R-:W-:-:S04]  /*0b80*/  UIADD3 UR7, UR10, UR7, URZ ;  /* 0x000000070a077290 */ /* 0x000fc8000fffe03f */
[----:B------:R-:W-:-:S06]  /*0b90*/  UIADD3 UR4, UR7, UR4, URZ ;  /* 0x0000000407047290 */ /* 0x000fcc000fffe03f */
[----:B------:R-:W-:Y:S01]  /*0ba0*/  IMAD.U32 R0, RZ, RZ, UR4 ;  /* 0x00000004ff007e24 */ /* 0x000fe2000f8e00ff */
[----:B------:R-:W-:Y:S06]  /*0bb0*/  @P0 BRA `(.L_x_1942) ;  /* 0x0000000000400947 */ /* 0x000fec0003800000 */
[----:B------:R-:W-:Y:S01]  /*0bc0*/  ISETP.LT.AND P0, PT, RZ, UR7, PT ;  /* 0x00000007ff007c0c */ /* 0x000fe2000bf01270 */
[----:B------:R-:W-:-:S12]  /*0bd0*/  UIADD3 UR4, UR7, -0x1, URZ ;  /* 0xffffffff07047890 */ /* 0x000fd8000fffe03f */
[----:B------:R-:W-:Y:S05]  /*0be0*/  @P0 BRA `(.L_x_1943) ;  /* 0x00000000001c0947 */ /* 0x000fea0003800000 */
[----:B------:R-:W-:Y:S02]  /*0bf0*/  UISETP.NE.AND UP0, UPT, UR5, 0x1, UPT ;  /* 0x000000010500788c */ /* 0x000fe4000bf05270 */
[----:B------:R-:W-:-:S09]  /*0c00*/  UIADD3 UR4, -UR7, URZ, URZ ;  /* 0x0000003f07047290 */ /* 0x000fd2000fffe13f */
[----:B------:R-:W-:Y:S02]  /*0c10*/  @UP0 ULDC.64 UR10, c[0x0][0x9e8] ;  /* 0x00027a00000a0ab9 */ /* 0x000fe40000000a00 */
[----:B------:R-:W-:-:S04]  /*0c20*/  UIMAD.WIDE.U32 UR8, UR4, UR10, URZ ;  /* 0x0000000a040872a5 */ /* 0x000fc8000f8e003f */
[----:B------:R-:W-:-:S04]  /*0c30*/  @UP0 USHF.R.U32.HI UR4, URZ, UR11, UR9 ;  /* 0x0000000b3f040299 */ /* 0x000fc80008011609 */
[----:B------:R-:W-:Y:S01]  /*0c40*/  ULOP3.LUT UR4, URZ, UR4, URZ, 0x33, !UPT ;  /* 0x000000043f047292 */ /* 0x000fe2000f8e333f */
[----:B------:R-:W-:Y:S11]  /*0c50*/  BRA `(.L_x_1944) ;  /* 0x0000000000107947 */ /* 0x000ff60003800000 */
.L_x_1943:
[----:B------:R-:W-:-:S11]  /*0c60*/  UISETP.NE.AND UP0, UPT, UR5, 0x1, UPT ;  /* 0x000000010500788c */ /* 0x000fd6000bf05270 */
[----:B------:R-:W-:Y:S02]  /*0c70*/  @UP0 ULDC.64 UR10, c[0x0][0x9e8] ;  /* 0x00027a00000a0ab9 */ /* 0x000fe40000000a00 */
[----:B------:R-:W-:-:S04]  /*0c80*/  UIMAD.WIDE.U32 UR8, UR4, UR10, URZ ;  /* 0x0000000a040872a5 */ /* 0x000fc8000f8e003f */
[----:B------:R-:W-:-:S12]  /*0c90*/  @UP0 USHF.R.U32.HI UR4, URZ, UR11, UR9 ;  /* 0x0000000b3f040299 */ /* 0x000fd80008011609 */
.L_x_1944:
[----:B------:R-:W-:-:S06]  /*0ca0*/  UIMAD UR4, UR4, UR5, UR5 ;  /* 0x00000005040472a4 */ /* 0x000fcc000f8e0205 */
[----:B------:R-:W-:-:S07]  /*0cb0*/  VIMNMX R0, R0, UR4, PT ;  /* 0x0000000400007c48 */ /* 0x000fce000bfe0100 */
.L_x_1942:
[----:B------:R-:W-:Y:S01]  /*0cc0*/  UISETP.NE.AND UP0, UPT, UR40, URZ, UPT ;  /* 0x0000003f2800728c */ /* 0x000fe2000bf05270 */
[-C--:B------:R-:W-:Y:S01]  /*0cd0*/  IMAD R3, R18, R5.reuse, -R2 ;  /* 0x0000000512037224 */ /* 0x080fe200078e0a02 */
[----:B------:R-:W-:Y:S01]  /*0ce0*/  UMOV UR4, UR44 ;  /* 0x0000002c00047c82 */ /* 0x000fe20008000000 */
[----:B------:R-:W-:Y:S02]  /*0cf0*/  VIADD R2, R0, 0x5f ;  /* 0x0000005f00027836 */ /* 0x000fe40000000000 */
[----:B------:R-:W-:Y:S01]  /*0d00*/  IMAD R0, R18, R5, 0x5f ;  /* 0x0000005f12007424 */ /* 0x000fe200078e0205 */
[----:B------:R-:W-:Y:S01]  /*0d10*/  R2UR UR7, R3 ;  /* 0x00000000030772ca */ /* 0x000fe200000e0000 */
[----:B------:R-:W-:-:S04]  /*0d20*/  IMAD.HI R2, R2, 0x2aaaaaab, RZ ;  /* 0x2aaaaaab02027827 */ /* 0x000fc800078e02ff */
[----:B------:R-:W-:Y:S01]  /*0d30*/  @UP0 ULDC UR8, c[0x0][0x44c] ;  /* 0x0001130000080ab9 */ /* 0x000fe20000000800 */
[----:B------:R-:W-:Y:S01]  /*0d40*/  @UP0 ULDC UR10, c[0x0][0x450] ;  /* 0x00011400000a0ab9 */ /* 0x000fe20000000800 */
[----:B------:R-:W-:Y:S01]  /*0d50*/  UIMAD.WIDE.U32 UR8, UR44, UR8, URZ ;  /* 0x000000082c0872a5 */ /* 0x000fe2000f8e003f */
[----:B------:R-:W-:Y:S01]  /*0d60*/  IMAD.HI R0, R0, 0x2aaaaaab, RZ ;  /* 0x2aaaaaab00007827 */ /* 0x000fe200078e02ff */
[----:B------:R-:W-:Y:S02]  /*0d70*/  SHF.R.U32.HI R5, RZ, 0x1f, R2 ;  /* 0x0000001fff057819 */ /* 0x000fe40000011602 */
[----:B------:R-:W-:Y:S02]  /*0d80*/  @UP0 USHF.R.U32.HI UR4, URZ, UR10, UR9 ;  /* 0x0000000a3f040299 */ /* 0x000fe40008011609 */
[----:B------:R-:W-:Y:S01]  /*0d90*/  UISETP.GE.AND UP0, UPT, UR5, 0x1, UPT ;  /* 0x000000010500788c */ /* 0x000fe2000bf06270 */
[----:B------:R-:W-:Y:S01]  /*0da0*/  SHF.R.U32.HI R3, RZ, 0x1f, R0 ;  /* 0x0000001fff037819 */ /* 0x000fe20000011600 */
[----:B------:R-:W-:Y:S01]  /*0db0*/  UIADD3 UR4, UR7, UR4, URZ ;  /* 0x0000000407047290 */ /* 0x000fe2000fffe03f */
[----:B------:R-:W-:-:S02]  /*0dc0*/  LEA.HI.SX32 R2, R2, R5, 0x1c ;  /* 0x0000000502027211 */ /* 0x000fc400078fe2ff */
[----:B------:R-:W-:Y:S01]  /*0dd0*/  ULDC UR7, c[0x0][0x9dc] ;  /* 0x0002770000077ab9 */ /* 0x000fe20000000800 */
[----:B------:R-:W-:Y:S01]  /*0de0*/  PLOP3.LUT P0, PT, PT, PT, UP0, 0x40, 0x0 ;  /* 0x000000000000781c */ /* 0x000fe20003f0e808 */
[----:B------:R-:W-:Y:S01]  /*0df0*/  UIADD3 UR7, UR4, -UR7, URZ ;  /* 0x8000000704077290 */ /* 0x000fe2000fffe03f */
[----:B------:R-:W-:-:S04]  /*0e00*/  LEA.HI.SX32 R3, R0, R3, 0x1c ;  /* 0x0000000300037211 */ /* 0x000fc800078fe2ff */
[----:B------:R-:W-:-:S07]  /*0e10*/  VIMNMX R22, R3, R2, PT ;  /* 0x0000000203167248 */ /* 0x000fce0003fe0100 */
[----:B------:R-:W-:Y:S05]  /*0e20*/  @P0 BRA `(.L_x_1945) ;  /* 0x0000000000440947 */ /* 0x000fea0003800000 */
[----:B------:R-:W-:-:S06]  /*0e30*/  UISETP.GT.AND UP0, UPT, UR4, -0x1, UPT ;  /* 0xffffffff0400788c */ /* 0x000fcc000bf04270 */
[----:B------:R-:W-:-:S13]  /*0e40*/  PLOP3.LUT P0, PT, PT, PT, UP0, 0x80, 0x0 ;  /* 0x000000000000781c */ /* 0x000fda0003f0f008 */
[----:B------:R-:W-:Y:S05]  /*0e50*/  @P0 BRA `(.L_x_1946) ;  /* 0x00000000001c0947 */ /* 0x000fea0003800000 */
[----:B------:R-:W-:Y:S02]  /*0e60*/  UISETP.NE.AND UP0, UPT, UR5, 0x1, UPT ;  /* 0x000000010500788c */ /* 0x000fe4000bf05270 */
[----:B------:R-:W-:-:S09]  /*0e70*/  ULOP3.LUT UR4, URZ, UR4, URZ, 0x33, !UPT ;  /* 0x000000043f047292 */ /* 0x000fd2000f8e333f */
[----:B------:R-:W-:Y:S02]  /*0e80*/  @UP0 ULDC.64 UR10, c[0x0][0x9e8] ;  /* 0x00027a00000a0ab9 */ /* 0x000fe40000000a00 */
[----:B------:R-:W-:-:S04]  /*0e90*/  UIMAD.WIDE.U32 UR8, UR4, UR10, URZ ;  /* 0x0000000a040872a5 */ /* 0x000fc8000f8e003f */
[----:B------:R-:W-:-:S04]  /*0ea0*/  @UP0 USHF.R.U32.HI UR4, URZ, UR11, UR9 ;  /* 0x0000000b3f040299 */ /* 0x000fc80008011609 */
[----:B------:R-:W-:Y:S01]  /*0eb0*/  ULOP3.LUT UR4, URZ, UR4, URZ, 0x33, !UPT ;  /* 0x000000043f047292 */ /* 0x000fe2000f8e333f */
[----:B------:R-:W-:Y:S11]  /*0ec0*/  BRA `(.L_x_1947) ;  /* 0x0000000000107947 */ /* 0x000ff60003800000 */
.L_x_1946:
[----:B------:R-:W-:-:S11]  /*0ed0*/  UISETP.NE.AND UP0, UPT, UR5, 0x1, UPT ;  /* 0x000000010500788c */ /* 0x000fd6000bf05270 */
[----:B------:R-:W-:Y:S02]  /*0ee0*/  @UP0 ULDC.64 UR10, c[0x0][0x9e8] ;  /* 0x00027a00000a0ab9 */ /* 0x000fe40000000a00 */
[----:B------:R-:W-:-:S04]  /*0ef0*/  UIMAD.WIDE.U32 UR8, UR4, UR10, URZ ;  /* 0x0000000a040872a5 */ /* 0x000fc8000f8e003f */
[----:B------:R-:W-:-:S12]  /*0f00*/  @UP0 USHF.R.U32.HI UR4, URZ, UR11, UR9 ;  /* 0x0000000b3f040299 */ /* 0x000fd80008011609 */
.L_x_1947:
[----:B------:R-:W-:-:S04]  /*0f10*/  UIMAD UR4, UR4, UR5, URZ ;  /* 0x00000005040472a4 */ /* 0x000fc8000f8e023f */
[----:B------:R-:W-:-:S04]  /*0f20*/  UISETP.LT.AND UP0, UPT, UR7, UR4, UPT ;  /* 0x000000040700728c */ /* 0x000fc8000bf01270 */
[----:B------:R-:W-:-:S12]  /*0f30*/  USEL UR7, UR7, UR4, !UP0 ;  /* 0x0000000407077287 */ /* 0x000fd8000c000000 */
.L_x_1945:
[----:B------:R-:W-:Y:S02]  /*0f40*/  UIMAD.WIDE UR4, UR7, 0x2aaaaaab, URZ ;  /* 0x2aaaaaab070478a5 */ /* 0x000fe4000f8e023f */
[----:B------:R-:W-:Y:S02]  /*0f50*/  USHF.R.U32.HI UR10, URZ, 0x10, UR6 ;  /* 0x000000103f0a7899 */ /* 0x000fe40008011606 */
[----:B------:R-:W-:Y:S02]  /*0f60*/  USHF.R.U32.HI UR4, URZ, 0x1f, UR5 ;  /* 0x0000001f3f047899 */ /* 0x000fe40008011605 */
[----:B------:R-:W-:Y:S02]  /*0f70*/  ULOP3.LUT UR39, UR6, 0xffff, URZ, 0xc0, !UPT ;  /* 0x0000ffff06277892 */ /* 0x000fe4000f8ec03f */
[----:B------:R-:W-:-:S04]  /*0f80*/  ULEA.HI.SX32 UR4, UR5, UR4, 0x1c ;  /* 0x0000000405047291 */ /* 0x000fc8000f8fe23f */
[----:B------:R-:W-:-:S04]  /*0f90*/  UISETP.LT.AND UP0, UPT, URZ, UR4, UPT ;  /* 0x000000043f00728c */ /* 0x000fc8000bf01270 */
[----:B------:R-:W-:Y:S02]  /*0fa0*/  USEL UR9, URZ, UR4, !UP0 ;  /* 0x000000043f097287 */ /* 0x000fe4000c000000 */
[----:B------:R-:W-:Y:S01]  /*0fb0*/  UISETP.NE.AND UP0, UPT, UR10, URZ, UPT ;  /* 0x0000003f0a00728c */ /* 0x000fe2000bf05270 */
[----:B------:R-:W-:-:S03]  /*0fc0*/  UMOV UR4, URZ ;  /* 0x0000003f00047c82 */ /* 0x000fc60008000000 */
[----:B------:R-:W-:-:S07]  /*0fd0*/  ISETP.GT.AND P0, PT, R22, UR9, PT ;  /* 0x0000000916007c0c */ /* 0x000fce000bf04270 */
[----:B------:R-:W-:-:S06]  /*0fe0*/  @!UP0 ULDC UR10, c[0x0][0x9f0] ;  /* 0x00027c00000a8ab9 */ /* 0x000fcc0000000800 */
[----:B------:R-:W-:Y:S05]  /*0ff0*/  @!P0 BRA `(.L_x_1948) ;  /* 0x00000000008c8947 */ /* 0x000fea0003800000 */
[----:B------:R-:W-:Y:S01]  /*1000*/  IMAD.U32 R5, RZ, RZ, UR10 ;  /* 0x0000000aff057e24 */ /* 0x000fe2000f8e00ff */
[----:B------:R-:W-:-:S04]  /*1010*/  UMOV UR4, URZ ;  /* 0x0000003f00047c82 */ /* 0x000fc80008000000 */
[----:B------:R-:W-:-:S04]  /*1020*/  IABS R0, R5 ;  /* 0x0000000500007213 */ /* 0x000fc80000000000 */
[----:B------:R-:W-:Y:S02]  /*1030*/  R2UR UR11, R0 ;  /* 0x00000000000b72ca */ /* 0x000fe400000e0000 */
[----:B------:R-:W-:Y:S02]  /*1040*/  IADD3 R0, R5, -0x1, R22 ;  /* 0xffffffff05007810 */ /* 0x000fe40007ffe016 */
[----:B------:R-:W-:Y:S02]  /*1050*/  IABS R5, R5 ;  /* 0x0000000500057213 */ /* 0x000fe40000000000 */
[----:B------:R-:W-:-:S03]  /*1060*/  R2UR UR6, R0 ;  /* 0x00000000000672ca */ /* 0x000fc600000e0000 */
[----:B------:R-:W-:-:S04]  /*1070*/  IMAD.MOV R5, RZ, RZ, -R5 ;  /* 0x000000ffff057224 */ /* 0x000fc800078e0a05 */
[----:B------:R-:W0:Y:S06]  /*1080*/  I2F.RP R2, UR11 ;  /* 0x0000000b00027d06 */ /* 0x000e2c0008209400 */
[----:B------:R-:W-:-:S06]  /*1090*/  UIADD3 UR6, -UR9, UR6, URZ ;  /* 0x0000000609067290 */ /* 0x000fcc000fffe13f */
[----:B------:R-:W-:Y:S01]  /*10a0*/  IMAD.U32 R0, RZ, RZ, UR6 ;  /* 0x00000006ff007e24 */ /* 0x000fe2000f8e00ff */
[----:B------:R-:W-:Y:S01]  /*10b0*/  ULOP3.LUT UR6, UR6, UR10, URZ, 0x3c, !UPT ;  /* 0x0000000a06067292 */ /* 0x000fe2000f8e3c3f */
[----:B0-----:R-:W0:Y:S03]  /*10c0*/  MUFU.RCP R2, R2 ;  /* 0x0000000200027308 */ /* 0x001e260000001000 */
[----:B------:R-:W-:-:S04]  /*10d0*/  IABS R0, R0 ;  /* 0x0000000000007213 */ /* 0x000fc80000000000 */
[----:B------:R-:W-:Y:S01]  /*10e0*/  R2UR UR8, R0 ;  /* 0x00000000000872ca */ /* 0x000fe200000e0000 */
[----:B------:R-:W-:Y:S02]  /*10f0*/  IMAD.MOV.U32 R0, RZ, RZ, R5 ;  /* 0x000000ffff007224 */ /* 0x000fe400078e0005 */
[----:B0-----:R-:W-:-:S06]  /*1100*/  VIADD R3, R2, 0xffffffe ;  /* 0x0ffffffe02037836 */ /* 0x001fcc0000000000 */
        /* <DEDUP_REMOVED lines=18> */
.L_x_1948:
[----:B------:R-:W-:Y:S02]  /*1230*/  UIMAD UR39, UR39, UR4, UR9 ;  /* 0x00000004272772a4 */ /* 0x000fe4000f8e0209 */
[----:B------:R-:W-:Y:S01]  /*1240*/  IMAD.U32 R3, RZ, RZ, UR4 ;  /* 0x00000004ff037e24 */ /* 0x000fe2000f8e00ff */
[----:B------:R-:W-:Y:S02]  /*1250*/  PLOP3.LUT P0, PT, PT, PT, PT, 0x80, 0x0 ;  /* 0x000000000000781c */ /* 0x000fe40003f0f070 */
[----:B------:R-:W-:Y:S02]  /*1260*/  CS2R R150, SRZ ;  /* 0x0000000000967805 */ /* 0x000fe4000001ff00 */
[----:B------:R-:W-:Y:S02]  /*1270*/  CS2R R148, SRZ ;  /* 0x0000000000947805 */ /* 0x000fe4000001ff00 */
[----:B------:R-:W-:Y:S02]  /*1280*/  CS2R R146, SRZ ;  /* 0x0000000000927805 */ /* 0x000fe4000001ff00 */
[----:B------:R-:W-:-:S02]  /*1290*/  VIADDMNMX R22, R3, UR39, R22, PT ;  /* 0x0000002703167c46 */ /* 0x000fc4000b800116 */
[----:B------:R-:W-:Y:S02]  /*12a0*/  CS2R R2, SRZ ;  /* 0x0000000000027805 */ /* 0x000fe4000001ff00 */
[----:B------:R-:W-:Y:S02]  /*12b0*/  CS2R R144, SRZ ;  /* 0x0000000000907805 */ /* 0x000fe4000001ff00 */
[----:B------:R-:W-:Y:S02]  /*12c0*/  CS2R R142, SRZ ;  /* 0x00000000008e7805 */ /* 0x000fe4000001ff00 */
[----:B------:R-:W-:Y:S02]  /*12d0*/  ISETP.GT.AND P1, PT, R22, UR39, PT ;  /* 0x0000002716007c0c */ /* 0x000fe4000bf24270 */
        /* <DEDUP_REMOVED lines=64> */
[----:B------:R-:W-:-:S05]  /*16e0*/  SHF.R.S32.HI R74, RZ, 0x7, R73 ;  /* 0x00000007ff4a7819 */ /* 0x000fca0000011449 */
        /* <DEDUP_REMOVED lines=29> */
.L_x_1950:
[----:B------:R-:W-:Y:S01]  /*18c0*/  SHF.L.U32 R2, RZ, 0x1f, RZ ;  /* 0x0000001fff027819 */ /* 0x000fe200000006ff */
[----:B------:R-:W-:-:S03]  /*18d0*/  VIADD R3, R16, 0x8 ;  /* 0x0000000810037836 */ /* 0x000fc60000000000 */
[----:B------:R-:W0:Y:S02]  /*18e0*/  SYNCS.PHASECHK.TRANS64.TRYWAIT P0, [UR38+0x22800], R2 ;  /* 0x02280002ff0075a7 */ /* 0x000e240008000166 */
[----:B0-----:R-:W-:Y:S05]  /*18f0*/  @!P0 BRA `(.L_x_1951) ;  /* 0x0000012c00b88947 */ /* 0x001fea0003800000 */
.L_x_2083:
[----:B------:R-:W-:Y:S05]  /*1900*/  WARPSYNC.ALL ;  /* 0x0000000000007948 */ /* 0x000fea0003800000 */
[----:B------:R-:W-:Y:S01]  /*1910*/  ULOP3.LUT UR4, UR42, 0x1, URZ, 0xfc, !UPT ;  /* 0x000000012a047892 */ /* 0x000fe2000f8efc3f */
[----:B------:R1:W-:Y:S03]  /*1920*/  BAR.SYNC.DEFER_BLOCKING R3, 0x100 ;  /* 0x000400030000751d */ /* 0x0003e60000010000 */
[----:B------:R-:W-:-:S06]  /*1930*/  UISETP.NE.AND UP0, UPT, UR4, 0x3, UPT ;  /* 0x000000030400788c */ /* 0x000fcc000bf05270 */
[----:B------:R-:W-:-:S13]  /*1940*/  PLOP3.LUT P0, PT, PT, PT, UP0, 0x40, 0x0 ;  /* 0x000000000000781c */ /* 0x000fda0003f0e808 */
[----:B-1----:R-:W-:Y:S05]  /*1950*/  @P0 BRA `(.L_x_1952) ;  /* 0x0000000000040947 */ /* 0x002fea0003800000 */
[----:B------:R-:W-:Y:S01]  /*1960*/  BPT.TRAP 0x1 ;  /* 0x000000040000795c */ /* 0x000fe20000300000 */
.L_x_1952:
[----:B------:R-:W-:Y:S01]  /*1970*/  PLOP3.LUT P1, PT, PT, PT, UP0, 0x40, 0x0 ;  /* 0x000000000000781c */ /* 0x000fe20003f2e808 */
[----:B------:R1:W2:-:S12]  /*1980*/  SYNCS.PHASECHK.TRANS64.TRYWAIT P0, [UR38+0x22830], R2 ;  /* 0x02283002ff0075a7 */ /* 0x0002980008000166 */
[----:B-1----:R-:W-:Y:S05]  /*1990*/  @P1 BRA `(.L_x_1953) ;  /* 0x0000000000041947 */ /* 0x002fea0003800000 */
[----:B------:R-:W-:Y:S01]  /*19a0*/  BPT.TRAP 0x1 ;  /* 0x000000040000795c */ /* 0x000fe20000300000 */
.L_x_1953:
[----:B--2---:R-:W-:Y:S05]  /*19b0*/  @P0 BRA `(.L_x_1954) ;  /* 0x0000000000080947 */ /* 0x004fea0003800000 */
[----:B------:R-:W1:Y:S02]  /*19c0*/  SYNCS.PHASECHK.TRANS64.TRYWAIT P0, [UR38+0x22830], R2 ;  /* 0x02283002ff0075a7 */ /* 0x000e640008000166 */
[----:B-1----:R-:W-:Y:S05]  /*19d0*/  @!P0 BRA `(.L_x_1955) ;  /* 0x0000012c00988947 */ /* 0x002fea0003800000 */
.L_x_1954:
[----:B------:R-:W-:Y:S01]  /*19e0*/  UIADD3 UR4, UR38, 0x1c400, URZ ;  /* 0x0001c40026047890 */ /* 0x000fe2000fffe03f */
[----:B------:R-:W-:Y:S01]  /*19f0*/  WARPGROUP.ARRIVE ;  /* 0x00000000000079c5 */ /* 0x000fe20000000000 */
[----:B------:R-:W-:Y:S01]  /*1a00*/  ULOP3.LUT UR45, UR45, 0x10000, URZ, 0xfc, !UPT ;  /* 0x000100002d2d7892 */ /* 0x000fe2000f8efc3f */
[----:B------:R-:W-:Y:S01]  /*1a10*/  PLOP3.LUT P0, PT, PT, PT, UP0, 0x40, 0x0 ;  /* 0x000000000000781c */ /* 0x000fe20003f0e808 */
[----:B------:R-:W-:Y:S01]  /*1a20*/  USHF.R.U32.HI UR4, URZ, 0x4, UR4 ;  /* 0x000000043f047899 */ /* 0x000fe20008011604 */
[----:B------:R-:W-:Y:S01]  /*1a30*/  IADD3 R0, -R16, 0xb, RZ ;  /* 0x0000000b10007810 */ /* 0x000fe20007ffe1ff */
[----:B------:R-:W-:Y:S01]  /*1a40*/  UMOV UR21, 0x40000040 ;  /* 0x4000004000157882 */ /* 0x000fe20000000000 */
[----:B------:R-:W-:Y:S01]  /*1a50*/  UMOV UR23, 0x40000040 ;  /* 0x4000004000177882 */ /* 0x000fe20000000000 */
[----:B------:R-:W-:Y:S01]  /*1a60*/  ULOP3.LUT UR4, UR4, 0x3fff, URZ, 0xc0, !UPT ;  /* 0x00003fff04047892 */ /* 0x000fe2000f8ec03f */
[----:B------:R-:W1:Y:S01]  /*1a70*/  S2UR UR5, SR_CgaCtaId ;  /* 0x00000000000579c3 */ /* 0x000e620000008800 */
[----:B------:R-:W-:Y:S01]  /*1a80*/  UMOV UR20, UR45 ;  /* 0x0000002d00147c82 */ /* 0x000fe20008000000 */
[----:B------:R-:W-:-:S02]  /*1a90*/  UIADD3 UR8, UR45, 0x2, URZ ;  /* 0x000000022d087890 */ /* 0x000fc4000fffe03f */
[----:B------:R-:W-:Y:S01]  /*1aa0*/  ULOP3.LUT UR4, UR4, 0x10000, URZ, 0xfc, !UPT ;  /* 0x0001000004047892 */ /* 0x000fe2000f8efc3f */
[----:B------:R-:W-:Y:S01]  /*1ab0*/  UMOV UR9, 0x40000040 ;  /* 0x4000004000097882 */ /* 0x000fe20000000000 */
[----:B------:R-:W-:Y:S02]  /*1ac0*/  UMOV UR11, 0x40000040 ;  /* 0x40000040000b7882 */ /* 0x000fe40000000000 */
[----:B------:R-:W-:Y:S02]  /*1ad0*/  UIADD3 UR10, UR4, 0x2, URZ ;  /* 0x00000002040a7890 */ /* 0x000fe4000fffe03f */
[----:B------:R-:W-:Y:S01]  /*1ae0*/  UIADD3 UR12, UR45, 0x4, URZ ;  /* 0x000000042d0c7890 */ /* 0x000fe2000fffe03f */
[----:B------:R-:W-:Y:S01]  /*1af0*/  UMOV UR22, UR4 ;  /* 0x0000000400167c82 */ /* 0x000fe20008000000 */
[----:B------:R-:W-:Y:S01]  /*1b00*/  UIADD3 UR14, UR4, 0x4, URZ ;  /* 0x00000004040e7890 */ /* 0x000fe2000fffe03f */
[----:B------:R-:W-:Y:S01]  /*1b10*/  HGMMA.64x96x16.F32 R24, gdesc[UR20], RZ, !UPT, gsb0 ;  /* 0x01600000141879f0 */ /* 0x000fe2000c0008ff */
        /* <DEDUP_REMOVED lines=17> */
[----:B-1----:R-:W-:Y:S05]  /*1c30*/  @P0 BRA `(.L_x_1956) ;  /* 0x0000000000040947 */ /* 0x002fea0003800000 */
[----:B------:R-:W-:Y:S01]  /*1c40*/  BPT.TRAP 0x1 ;  /* 0x000000040000795c */ /* 0x000fe20000300000 */
.L_x_1956:
[----:B------:R-:W-:Y:S01]  /*1c50*/  LOP3.LUT R4, R73, 0xffffff80, RZ, 0xc0, !PT ;  /* 0xffffff8049047812 */ /* 0x000fe200078ec0ff */
[----:B------:R-:W-:Y:S01]  /*1c60*/  ULDC UR7, c[0x0][0x9d8] ;  /* 0x0002760000077ab9 */ /* 0x000fe20000000800 */
[----:B------:R-:W-:Y:S01]  /*1c70*/  LEA.HI R72, R72, R19, RZ, 0x2 ;  /* 0x0000001348487211 */ /* 0x000fe200078f10ff */
[----:B------:R-:W-:Y:S01]  /*1c80*/  FMUL.FTZ R25, R25, UR7 ;  /* 0x0000000719197c20 */ /* 0x000fe20008410000 */
[----:B------:R-:W-:Y:S01]  /*1c90*/  FMUL.FTZ R10, R27, UR7 ;  /* 0x000000071b0a7c20 */ /* 0x000fe20008410000 */
[----:B------:R-:W-:Y:S01]  /*1ca0*/  IMAD.IADD R7, R19, 0x1, -R4 ;  /* 0x0000000113077824 */ /* 0x000fe200078e0a04 */
[----:B------:R-:W-:Y:S01]  /*1cb0*/  LOP3.LUT R72, R72, 0xfffffffc, RZ, 0xc0, !PT ;  /* 0xfffffffc48487812 */ /* 0x000fe200078ec0ff */
[----:B------:R1:W3:Y:S01]  /*1cc0*/  MUFU.TANH R76, R25 ;  /* 0x00000019004c7308 */ /* 0x0002e20000002400 */
[----:B0-----:R-:W-:Y:S01]  /*1cd0*/  FMUL.FTZ R5, R26, UR7 ;  /* 0x000000071a057c20 */ /* 0x001fe20008410000 */
[----:B------:R-:W-:Y:S01]  /*1ce0*/  FMUL.FTZ R29, R29, UR7 ;  /* 0x000000071d1d7c20 */ /* 0x000fe20008410000 */
[----:B------:R-:W-:Y:S01]  /*1cf0*/  SHF.R.S32.HI R4, RZ, 0x1f, R7 ;  /* 0x0000001fff047819 */ /* 0x000fe20000011407 */
[----:B------:R-:W-:Y:S01]  /*1d00*/  IMAD.IADD R72, R19, 0x1, -R72 ;  /* 0x0000000113487824 */ /* 0x000fe200078e0a48 */
[----:B------:R-:W-:Y:S01]  /*1d10*/  LEA.HI R26, R74, R74, RZ, 0x1 ;  /* 0x0000004a4a1a7211 */ /* 0x000fe200078f08ff */
[----:B------:R-:W-:Y:S01]  /*1d20*/  UISETP.NE.AND UP2, UPT, UR40, URZ, UPT ;  /* 0x0000003f2800728c */ /* 0x000fe2000bf45270 */
[CC--:B------:R-:W-:Y:S01]  /*1d30*/  LEA.HI R13, R4.reuse, R7.reuse, RZ, 0x5 ;  /* 0x00000007040d7211 */ /* 0x0c0fe200078f28ff */
[----:B------:R0:W4:Y:S01]  /*1d40*/  MUFU.TANH R78, R29 ;  /* 0x0000001d004e7308 */ /* 0x0001220000002400 */
[----:B-1----:R-:W-:Y:S01]  /*1d50*/  LEA.HI R25, R4, R7, RZ, 0x2 ;  /* 0x0000000704197211 */ /* 0x002fe200078f10ff */
[----:B------:R-:W-:Y:S01]  /*1d60*/  FMUL.FTZ R20, R58, UR7 ;  /* 0x000000073a147c20 */ /* 0x000fe20008410000 */
[----:B------:R-:W-:Y:S01]  /*1d70*/  SHF.R.S32.HI R19, RZ, 0x5, R13 ;  /* 0x00000005ff137819 */ /* 0x000fe2000001140d */
[----:B------:R-:W-:Y:S01]  /*1d80*/  FMUL.FTZ R24, R24, UR7 ;  /* 0x0000000718187c20 */ /* 0x000fe20008410000 */
[--C-:B------:R-:W-:Y:S01]  /*1d90*/  SHF.R.S32.HI R4, RZ, 0x2, R25.reuse ;  /* 0x00000002ff047819 */ /* 0x100fe20000011419 */
[----:B------:R-:W-:Y:S01]  /*1da0*/  UISETP.NE.AND UP1, UPT, UR43, URZ, UPT ;  /* 0x0000003f2b00728c */ /* 0x000fe2000bf25270 */
[----:B------:R-:W-:Y:S01]  /*1db0*/  SHF.R.S32.HI R27, RZ, 0x1f, R25 ;  /* 0x0000001fff1b7819 */ /* 0x000fe20000011419 */
[----:B------:R1:W1:Y:S01]  /*1dc0*/  MUFU.TANH R75, R24 ;  /* 0x00000018004b7308 */ /* 0x0002620000002400 */
[----:B0-----:R-:W-:Y:S01]  /*1dd0*/  LOP3.LUT R29, R26, 0x3fffffe, RZ, 0xc0, !PT ;  /* 0x03fffffe1a1d7812 */ /* 0x001fe200078ec0ff */
[----:B------:R-:W-:Y:S01]  /*1de0*/  @UP2 ULDC UR6, c[0x0][0x44c] ;  /* 0x0001130000062ab9 */ /* 0x000fe20000000800 */
[----:B------:R-:W-:Y:S01]  /*1df0*/  LEA.HI R27, R27, R4, RZ, 0x3 ;  /* 0x000000041b1b7211 */ /* 0x000fe200078f18ff */
[----:B------:R-:W-:Y:S01]  /*1e00*/  @UP2 ULDC UR10, c[0x0][0x450] ;  /* 0x00011400000a2ab9 */ /* 0x000fe20000000800 */
[----:B------:R-:W-:Y:S01]  /*1e10*/  LEA R26, R19, UR44, 0x4 ;  /* 0x0000002c131a7c11 */ /* 0x000fe2000f8e20ff */
[----:B------:R-:W-:Y:S01]  /*1e20*/  IMAD.IADD R29, R74, 0x1, -R29 ;  /* 0x000000014a1d7824 */ /* 0x000fe200078e0a1d */
[----:B------:R-:W-:Y:S01]  /*1e30*/  LOP3.LUT R27, R27, 0xfffffff8, RZ, 0xc0, !PT ;  /* 0xfffffff81b1b7812 */ /* 0x000fe200078ec0ff */
[----:B------:R-:W-:Y:S01]  /*1e40*/  FMUL.FTZ R28, R28, UR7 ;  /* 0x000000071c1c7c20 */ /* 0x000fe20008410000 */
[----:B------:R-:W-:Y:S01]  /*1e50*/  LEA.HI R19, R72, R72, RZ, 0x1 ;  /* 0x0000004848137211 */ /* 0x000fe200078f08ff */
[----:B------:R-:W-:Y:S01]  /*1e60*/  FMUL.FTZ R11, R30, UR7 ;  /* 0x000000071e0b7c20 */ /* 0x000fe20008410000 */
[----:B------:R-:W-:Y:S01]  /*1e70*/  IADD3 R26, R26, R4, -R27 ;  /* 0x000000041a1a7210 */ /* 0x000fe20007ffe81b */
[----:B------:R-:W-:Y:S01]  /*1e80*/  FMUL.FTZ R12, R31, UR7 ;  /* 0x000000071f0c7c20 */ /* 0x000fe20008410000 */
[----:B------:R-:W-:Y:S01]  /*1e90*/  LOP3.LUT R27, R19, 0x1ffffffe, RZ, 0xc0, !PT ;  /* 0x1ffffffe131b7812 */ /* 0x000fe200078ec0ff */
[----:B------:R-:W-:Y:S01]  /*1ea0*/  FMUL.FTZ R32, R32, UR7 ;  /* 0x0000000720207c20 */ /* 0x000fe20008410000 */
[----:B------:R-:W-:Y:S01]  /*1eb0*/  PLOP3.LUT P0, PT, PT, PT, UP2, 0x80, 0x0 ;  /* 0x000000000000781c */ /* 0x000fe20003f0f028 */
[----:B------:R-:W-:Y:S01]  /*1ec0*/  FMUL.FTZ R33, R33, UR7 ;  /* 0x0000000721217c20 */ /* 0x000fe20008410000 */
[----:B------:R-:W-:Y:S01]  /*1ed0*/  LEA R29, R29, R26, 0x6 ;  /* 0x0000001a1d1d7211 */ /* 0x000fe200078e30ff */
[----:B------:R-:W-:Y:S01]  /*1ee0*/  IMAD.IADD R4, R72, 0x1, -R27 ;  /* 0x0000000148047824 */ /* 0x000fe200078e0a1b */
[----:B------:R-:W-:Y:S01]  /*1ef0*/  PLOP3.LUT P1, PT, PT, PT, UP2, 0x80, 0x0 ;  /* 0x000000000000781c */ /* 0x000fe20003f2f028 */
[----:B------:R-:W-:Y:S01]  /*1f00*/  FMUL.FTZ R14, R34, UR7 ;  /* 0x00000007220e7c20 */ /* 0x000fe20008410000 */
[----:B------:R-:W-:Y:S01]  /*1f10*/  FMUL.FTZ R15, R35, UR7 ;  /* 0x00000007230f7c20 */ /* 0x000fe20008410000 */
[----:B------:R-:W-:-:S02]  /*1f20*/  IMAD R4, R4, 0x8, R29 ;  /* 0x0000000804047824 */ /* 0x000fc400078e021d */
[----:B------:R-:W-:Y:S01]  /*1f30*/  FMUL.FTZ R36, R36, UR7 ;  /* 0x0000000724247c20 */ /* 0x000fe20008410000 */
[----:B------:R-:W-:Y:S01]  /*1f40*/  FMUL.FTZ R37, R37, UR7 ;  /* 0x0000000725257c20 */ /* 0x000fe20008410000 */
[----:B------:R-:W-:Y:S01]  /*1f50*/  FMUL.FTZ R21, R38, UR7 ;  /* 0x0000000726157c20 */ /* 0x000fe20008410000 */
[----:B------:R-:W-:Y:S02]  /*1f60*/  IMAD.MOV.U32 R27, RZ, RZ, R4 ;  /* 0x000000ffff1b7224 */ /* 0x000fe400078e0004 */
[----:B------:R-:W-:Y:S01]  /*1f70*/  FMUL.FTZ R23, R39, UR7 ;  /* 0x0000000727177c20 */ /* 0x000fe20008410000 */
[----:B------:R-:W-:-:S04]  /*1f80*/  @P0 IMAD.HI.U32 R26, R4, UR6, RZ ;  /* 0x00000006041a0c27 */ /* 0x000fc8000f8e00ff */
[----:B------:R-:W-:Y:S01]  /*1f90*/  FMUL.FTZ R40, R40, UR7 ;  /* 0x0000000728287c20 */ /* 0x000fe20008410000 */
[----:B------:R-:W-:Y:S01]  /*1fa0*/  FMUL.FTZ R41, R41, UR7 ;  /* 0x0000000729297c20 */ /* 0x000fe20008410000 */
[----:B-1----:R-:W-:Y:S01]  /*1fb0*/  FMUL.FTZ R24, R42, UR7 ;  /* 0x000000072a187c20 */ /* 0x002fe20008410000 */
[----:B------:R-:W-:Y:S01]  /*1fc0*/  FMUL.FTZ R43, R43, UR7 ;  /* 0x000000072b2b7c20 */ /* 0x000fe20008410000 */
[----:B------:R-:W-:Y:S01]  /*1fd0*/  @P1 SHF.R.U32.HI R27, RZ, UR10, R26 ;  /* 0x0000000aff1b1c19 */ /* 0x000fe2000801161a */
[----:B------:R-:W-:Y:S01]  /*1fe0*/  FMUL.FTZ R44, R44, UR7 ;  /* 0x000000072c2c7c20 */ /* 0x000fe20008410000 */
[----:B------:R-:W-:Y:S01]  /*1ff0*/  LOP3.LUT R26, R25, 0x7ffffffc, RZ, 0xc0, !PT ;  /* 0x7ffffffc191a7812 */ /* 0x000fe200078ec0ff */
[----:B------:R-:W-:Y:S02]  /*2000*/  IMAD R25, R22, -0x60, R17 ;  /* 0xffffffa016197824 */ /* 0x000fe400078e0211 */
[----:B------:R-:W-:Y:S01]  /*2010*/  FMUL.FTZ R45, R45, UR7 ;  /* 0x000000072d2d7c20 */ /* 0x000fe20008410000 */
[----:B------:R-:W0:Y:S01]  /*2020*/  SHFL.IDX PT, R58, R27, RZ, 0x1c1f ;  /* 0x001c1fff1b3a7589 */ /* 0x000e2200000e0000 */
[----:B------:R-:W-:Y:S01]  /*2030*/  FMUL.FTZ R46, R46, UR7 ;  /* 0x000000072e2e7c20 */ /* 0x000fe20008410000 */
        /* <DEDUP_REMOVED lines=21> */
[----:B------:R-:W-:-:S02]  /*2190*/  IMAD.IADD R7, R7, 0x1, -R26 ;  /* 0x0000000107077824 */ /* 0x000fc400078e0a1a */
[----:B------:R-:W-:Y:S01]  /*21a0*/  FMUL.FTZ R47, R47, UR7 ;  /* 0x000000072f2f7c20 */ /* 0x000fe20008410000 */
[----:B------:R-:W-:Y:S02]  /*21b0*/  VIADD R26, R25, 0x61 ;  /* 0x00000061191a7836 */ /* 0x000fe40000000000 */
[----:B------:R-:W-:Y:S01]  /*21c0*/  FMUL.FTZ R55, R55, UR7 ;  /* 0x0000000737377c20 */ /* 0x000fe20008410000 */
[----:B------:R-:W-:Y:S01]  /*21d0*/  UIADD3 UR6, UR38, 0x22840, URZ ;  /* 0x0002284026067890 */ /* 0x000fe2000fffe03f */
[----:B------:R-:W-:Y:S01]  /*21e0*/  PLOP3.LUT P0, PT, PT, PT, UP1, 0x40, 0x0 ;  /* 0x000000000000781c */ /* 0x000fe20003f0e818 */
[----:B------:R1:W0:Y:S01]  /*21f0*/  MUFU.TANH R77, R28 ;  /* 0x0000001c004d7308 */ /* 0x0002220000002400 */
[----:B------:R-:W-:Y:S01]  /*2200*/  ULDC UR25, c[0x0][0x9dc] ;  /* 0x0002770000197ab9 */ /* 0x000fe20000000800 */
[----:B------:R-:W-:Y:S01]  /*2210*/  UPRMT UR6, UR5, 0x654, UR6 ;  /* 0x0000065405067896 */ /* 0x000fe20008000006 */
[----:B------:R-:W-:Y:S01]  /*2220*/  IMAD.MOV.U32 R29, RZ, RZ, -0x60 ;  /* 0xffffffa0ff1d7424 */ /* 0x000fe200078e00ff */
[----:B------:R-:W-:Y:S01]  /*2230*/  ULDC UR15, c[0x0][0x288] ;  /* 0x0000a200000f7ab9 */ /* 0x000fe20000000800 */
[----:B------:R-:W-:Y:S01]  /*2240*/  ULOP3.LUT UR25, URZ, UR25, URZ, 0x33, !UPT ;  /* 0x000000193f197292 */ /* 0x000fe2000f8e333f */
[----:B------:R-:W-:Y:S01]  /*2250*/  FMUL.FTZ R50, R50, UR7 ;  /* 0x0000000732327c20 */ /* 0x000fe20008410000 */
[----:B------:R-:W-:Y:S01]  /*2260*/  ULDC UR18, c[0x0][0x9e0] ;  /* 0x0002780000127ab9 */ /* 0x000fe20000000800 */
[----:B------:R-:W2:Y:S01]  /*2270*/  MUFU.TANH R5, R5 ;  /* 0x0000000500057308 */ /* 0x000ea20000002400 */
[----:B-1----:R-:W-:-:S02]  /*2280*/  IMAD R28, R7, -0x2, R26 ;  /* 0xfffffffe071c7824 */ /* 0x002fc400078e021a */
[----:B------:R-:W-:Y:S01]  /*2290*/  VIADD R26, R25, 0x60 ;  /* 0x00000060191a7836 */ /* 0x000fe20000000000 */
[----:B------:R-:W-:Y:S01]  /*22a0*/  SYNCS.ARRIVE.TRANS64.RED.A1T0 RZ, [UR6], RZ ;  /* 0x000000ffffff79a7 */ /* 0x000fe20008100406 */
[----:B------:R-:W-:Y:S02]  /*22b0*/  VIADD R28, R28, -UR15 ;  /* 0x8000000f1c1c7c36 */ /* 0x000fe40008000000 */
[----:B------:R-:W-:Y:S01]  /*22c0*/  IMAD R35, R7, -0x2, R26 ;  /* 0xfffffffe07237824 */ /* 0x000fe200078e021a */
[----:B------:R-:W1:Y:S01]  /*22d0*/  MUFU.TANH R10, R10 ;  /* 0x0000000a000a7308 */ /* 0x000e620000002400 */
[----:B------:R-:W-:Y:S02]  /*22e0*/  VIADD R38, R28, UR18 ;  /* 0x000000121c267c36 */ /* 0x000fe40008000000 */
[----:B------:R-:W-:Y:S02]  /*22f0*/  IMAD R42, R22, R29, 0x60 ;  /* 0x00000060162a7424 */ /* 0x000fe400078e021d */
[----:B------:R-:W-:Y:S01]  /*2300*/  VIADD R39, R28, UR25 ;  /* 0x000000191c277c36 */ /* 0x000fe20008000000 */
[----:B0-----:R-:W-:-:S02]  /*2310*/  VIADDMNMX R25, R58, R38, R35, PT ;  /* 0x000000263a197246 */ /* 0x001fc40003800123 */
[----:B------:R-:W0:Y:S01]  /*2320*/  MUFU.TANH R11, R11 ;  /* 0x0000000b000b7308 */ /* 0x000e220000002400 */
[----:B------:R-:W-:-:S07]  /*2330*/  IMAD.IADD R26, R39, 0x1, R58 ;  /* 0x00000001271a7824 */ /* 0x000fce00078e023a */
        /* <DEDUP_REMOVED lines=40> */
[----:B------:R5:W0:Y:S02]  /*25c0*/  MUFU.TANH R31, R50 ;  /* 0x00000032001f7308 */ /* 0x000a240000002400 */
[----:B-----5:R-:W-:Y:S01]  /*25d0*/  IMAD R50, R7, -0x2, R42 ;  /* 0xfffffffe07327824 */ /* 0x020fe200078e022a */
[----:B-1234-:R-:W-:Y:S06]  /*25e0*/  @P0 BRA `(.L_x_1957) ;  /* 0x00000000005c0947 */ /* 0x01efec0003800000 */
[----:B------:R-:W-:Y:S01]  /*25f0*/  IADD3 R29, R17, -UR15, R58 ;  /* 0x8000000f111d7c10 */ /* 0x000fe2000fffe03a */
[----:B------:R-:W-:Y:S03]  /*2600*/  BSSY B0, `(.L_x_1958) ;  /* 0x0000012000007945 */ /* 0x000fe60003800000 */
[----:B------:R-:W-:-:S13]  /*2610*/  ISETP.GT.AND P0, PT, R29, -0x1, PT ;  /* 0xffffffff1d00780c */ /* 0x000fda0003f04270 */
[----:B------:R-:W-:Y:S05]  /*2620*/  @P0 BRA `(.L_x_1959) ;  /* 0x0000000000240947 */ /* 0x000fea0003800000 */
[----:B------:R-:W-:Y:S01]  /*2630*/  ULDC UR6, c[0x0][0x9e4] ;  /* 0x0002790000067ab9 */ /* 0x000fe20000000800 */
[----:B------:R-:W-:Y:S01]  /*2640*/  LOP3.LUT R29, RZ, R29, RZ, 0x33, !PT ;  /* 0x0000001dff1d7212 */ /* 0x000fe200078e33ff */
[----:B------:R-:W-:-:S05]  /*2650*/  IMAD.U32 R58, RZ, RZ, UR6 ;  /* 0x00000006ff3a7e24 */ /* 0x000fca000f8e00ff */
[----:B------:R-:W-:-:S13]  /*2660*/  ISETP.NE.AND P0, PT, R58, 0x1, PT ;  /* 0x000000013a00780c */ /* 0x000fda0003f05270 */
[----:B------:R-:W1:Y:S02]  /*2670*/  @P0 LDC.64 R62, c[0x0][0x9e8] ;  /* 0x00027a00ff3e0b82 */ /* 0x000e640000000a00 */
[----:B-1----:R-:W-:-:S05]  /*2680*/  @P0 IMAD.HI.U32 R28, R29, R62, RZ ;  /* 0x0000003e1d1c0227 */ /* 0x002fca00078e00ff */
[----:B------:R-:W-:-:S04]  /*2690*/  @P0 SHF.R.U32.HI R29, RZ, R63, R28 ;  /* 0x0000003fff1d0219 */ /* 0x000fc8000001161c */
[----:B------:R-:W-:Y:S01]  /*26a0*/  LOP3.LUT R29, RZ, R29, RZ, 0x33, !PT ;  /* 0x0000001dff1d7212 */ /* 0x000fe200078e33ff */
[----:B------:R-:W-:Y:S06]  /*26b0*/  BRA `(.L_x_1960) ;  /* 0x0000000000187947 */ /* 0x000fec0003800000 */
.L_x_1959:
[----:B------:R-:W-:Y:S02]  /*26c0*/  ULDC UR6, c[0x0][0x9e4] ;  /* 0x0002790000067ab9 */ /* 0x000fe40000000800 */
[----:B------:R-:W-:-:S04]  /*26d0*/  MOV R58, UR6 ;  /* 0x00000006003a7c02 */ /* 0x000fc80008000f00 */
[----:B------:R-:W-:-:S13]  /*26e0*/  ISETP.NE.AND P0, PT, R58, 0x1, PT ;  /* 0x000000013a00780c */ /* 0x000fda0003f05270 */
[----:B------:R-:W1:Y:S02]  /*26f0*/  @P0 LDC.64 R62, c[0x0][0x9e8] ;  /* 0x00027a00ff3e0b82 */ /* 0x000e640000000a00 */
[----:B-1----:R-:W-:-:S05]  /*2700*/  @P0 IMAD.HI.U32 R28, R29, R62, RZ ;  /* 0x0000003e1d1c0227 */ /* 0x002fca00078e00ff */
[----:B------:R-:W-:-:S07]  /*2710*/  @P0 SHF.R.U32.HI R29, RZ, R63, R28 ;  /* 0x0000003fff1d0219 */ /* 0x000fce000001161c */
.L_x_1960:
[----:B------:R-:W-:Y:S05]  /*2720*/  BSYNC B0 ;  /* 0x0000000000007941 */ /* 0x000fea0003800000 */
.L_x_1958:
[----:B------:R-:W-:-:S05]  /*2730*/  IMAD R29, R29, R58, R50 ;  /* 0x0000003a1d1d7224 */ /* 0x000fca00078e0232 */
[----:B------:R-:W-:Y:S02]  /*2740*/  VIADDMNMX R25, R29, R58, R25, PT ;  /* 0x0000003a1d197246 */ /* 0x000fe40003800119 */
[----:B------:R-:W-:-:S07]  /*2750*/  VIMNMX R26, R26, R29, !PT ;  /* 0x0000001d1a1a7248 */ /* 0x000fce0007fe0100 */
.L_x_1957:
[C---:B------:R-:W-:Y:S01]  /*2760*/  ISETP.GE.AND P1, PT, R42.reuse, 0x1, PT ;  /* 0x000000012a00780c */ /* 0x040fe20003f26270 */
[----:B------:R-:W1:Y:S01]  /*2770*/  SHFL.IDX PT, R28, R27, 0x1, 0x1c1f ;  /* 0x003c1f001b1c7f89 */ /* 0x000e6200000e0000 */
[----:B------:R-:W-:Y:S01]  /*2780*/  ISETP.GE.AND P0, PT, R42, 0x2, PT ;  /* 0x000000022a00780c */ /* 0x000fe20003f06270 */
[----:B------:R-:W-:Y:S01]  /*2790*/  UISETP.NE.AND UP1, UPT, UR43, URZ, UPT ;  /* 0x0000003f2b00728c */ /* 0x000fe2000bf25270 */
[----:B------:R-:W-:Y:S02]  /*27a0*/  P2R R58, PR, RZ, 0x2 ;  /* 0x00000002ff3a7803 */ /* 0x000fe40000000000 */
[----:B------:R-:W-:Y:S02]  /*27b0*/  ISETP.GT.AND P3, PT, R26, RZ, !P1 ;  /* 0x000000ff1a00720c */ /* 0x000fe40004f64270 */
[----:B------:R-:W-:Y:S02]  /*27c0*/  ISETP.GE.AND P1, PT, R42, 0x9, PT ;  /* 0x000000092a00780c */ /* 0x000fe40003f26270 */
[----:B------:R-:W-:-:S02]  /*27d0*/  ISETP.GT.AND P2, PT, R26, 0x1, !P0 ;  /* 0x000000011a00780c */ /* 0x000fc40004744270 */
[----:B------:R-:W-:Y:S02]  /*27e0*/  P2R R62, PR, RZ, 0x2 ;  /* 0x00000002ff3e7803 */ /* 0x000fe40000000000 */
[----:B------:R-:W-:Y:S02]  /*27f0*/  ISETP.GT.AND P1, PT, R26, 0x8, !P1 ;  /* 0x000000081a00780c */ /* 0x000fe40004f24270 */
[----:B------:R-:W-:Y:S02]  /*2800*/  ISETP.GE.AND P4, PT, R42, 0x11, PT ;  /* 0x000000112a00780c */ /* 0x000fe40003f86270 */
[C---:B------:R-:W-:Y:S02]  /*2810*/  ISETP.LT.OR P1, PT, R25.reuse, 0x9, P1 ;  /* 0x000000091900780c */ /* 0x040fe40000f21670 */
[----:B------:R-:W-:Y:S02]  /*2820*/  ISETP.LT.OR P3, PT, R25, 0x1, P3 ;  /* 0x000000011900780c */ /* 0x000fe40001f61670 */
[----:B------:R-:W-:-:S02]  /*2830*/  FSEL R77, R77, -INF , !P1 ;  /* 0xff8000004d4d7808 */ /* 0x000fc40004800000 */
[----:B------:R-:W-:Y:S02]  /*2840*/  ISETP.LT.OR P2, PT, R25, 0x2, P2 ;  /* 0x000000021900780c */ /* 0x000fe40001741670 */
[----:B------:R-:W-:Y:S02]  /*2850*/  ISETP.GT.AND P1, PT, R26, 0x10, !P4 ;  /* 0x000000101a00780c */ /* 0x000fe40006724270 */
[----:B------:R-:W-:Y:S02]  /*2860*/  ISETP.GE.AND P5, PT, R42, 0xa, PT ;  /* 0x0000000a2a00780c */ /* 0x000fe40003fa6270 */
[----:B------:R-:W-:Y:S02]  /*2870*/  FSEL R75, R75, -INF , !P3 ;  /* 0xff8000004b4b7808 */ /* 0x000fe40005800000 */
[----:B------:R-:W-:Y:S02]  /*2880*/  FSEL R47, R76, -INF , !P2 ;  /* 0xff8000004c2f7808 */ /* 0x000fe40005000000 */
[----:B------:R-:W-:-:S02]  /*2890*/  ISETP.LT.OR P1, PT, R25, 0x11, P1 ;  /* 0x000000111900780c */ /* 0x000fc40000f21670 */
[----:B------:R-:W-:Y:S02]  /*28a0*/  ISETP.GT.AND P2, PT, R26, 0x9, !P5 ;  /* 0x000000091a00780c */ /* 0x000fe40006f44270 */
[----:B------:R-:W-:Y:S02]  /*28b0*/  ISETP.GE.AND P3, PT, R42, 0x12, PT ;  /* 0x000000122a00780c */ /* 0x000fe40003f66270 */
[----:B0-----:R-:W-:Y:S02]  /*28c0*/  FSEL R59, R32, -INF , !P1 ;  /* 0xff800000203b7808 */ /* 0x001fe40004800000 */
[----:B------:R-:W-:Y:S02]  /*28d0*/  ISETP.LT.OR P2, PT, R25, 0xa, P2 ;  /* 0x0000000a1900780c */ /* 0x000fe40001741670 */
[----:B------:R-:W-:Y:S02]  /*28e0*/  ISETP.GT.AND P1, PT, R26, 0x11, !P3 ;  /* 0x000000111a00780c */ /* 0x000fe40005f24270 */
[----:B------:R-:W-:-:S02]  /*28f0*/  FSEL R55, R78, -INF , !P2 ;  /* 0xff8000004e377808 */ /* 0x000fc40005000000 */
[----:B------:R-:W-:Y:S02]  /*2900*/  ISETP.LT.OR P1, PT, R25, 0x12, P1 ;  /* 0x000000121900780c */ /* 0x000fe40000f21670 */
[----:B------:R-:W-:Y:S02]  /*2910*/  ISETP.GE.AND P2, PT, R42, 0x19, PT ;  /* 0x000000192a00780c */ /* 0x000fe40003f46270 */
[----:B------:R-:W-:Y:S02]  /*2920*/  FSEL R63, R33, -INF , !P1 ;  /* 0xff800000213f7808 */ /* 0x000fe40004800000 */
[----:B------:R-:W-:Y:S02]  /*2930*/  ISETP.GT.AND P1, PT, R26, 0x18, !P2 ;  /* 0x000000181a00780c */ /* 0x000fe40005724270 */
[----:B------:R-:W-:Y:S02]  /*2940*/  P2R R33, PR, RZ, 0x4 ;  /* 0x00000004ff217803 */ /* 0x000fe40000000000 */
[----:B------:R-:W-:-:S02]  /*2950*/  ISETP.LT.OR P1, PT, R25, 0x19, P1 ;  /* 0x000000191900780c */ /* 0x000fc40000f21670 */
[----:B------:R-:W-:Y:S02]  /*2960*/  ISETP.GE.AND P2, PT, R42, 0x1a, PT ;  /* 0x0000001a2a00780c */ /* 0x000fe40003f46270 */
[----:B------:R-:W-:Y:S02]  /*2970*/  FSEL R67, R36, -INF , !P1 ;  /* 0xff80000024437808 */ /* 0x000fe40004800000 */
[----:B------:R-:W-:Y:S02]  /*2980*/  ISETP.GT.AND P1, PT, R26, 0x19, !P2 ;  /* 0x000000191a00780c */ /* 0x000fe40005724270 */
[----:B------:R-:W-:Y:S02]  /*2990*/  P2R R36, PR, RZ, 0x4 ;  /* 0x00000004ff247803 */ /* 0x000fe40000000000 */
[----:B------:R-:W-:Y:S02]  /*29a0*/  ISETP.LT.OR P1, PT, R25, 0x1a, P1 ;  /* 0x0000001a1900780c */ /* 0x000fe40000f21670 */
[----:B------:R-:W-:-:S02]  /*29b0*/  ISETP.GE.AND P2, PT, R42, 0x21, PT ;  /* 0x000000212a00780c */ /* 0x000fc40003f46270 */
[----:B------:R-:W-:Y:S02]  /*29c0*/  FSEL R73, R37, -INF , !P1 ;  /* 0xff80000025497808 */ /* 0x000fe40004800000 */
[----:B------:R-:W-:Y:S02]  /*29d0*/  ISETP.GT.AND P1, PT, R26, 0x20, !P2 ;  /* 0x000000201a00780c */ /* 0x000fe40005724270 */
[----:B------:R-:W-:Y:S02]  /*29e0*/  P2R R37, PR, RZ, 0x4 ;  /* 0x00000004ff257803 */ /* 0x000fe40000000000 */
[----:B------:R-:W-:Y:S02]  /*29f0*/  ISETP.LT.OR P1, PT, R25, 0x21, P1 ;  /* 0x000000211900780c */ /* 0x000fe40000f21670 */
[----:B------:R-:W-:Y:S02]  /*2a00*/  ISETP.GE.AND P2, PT, R42, 0x22, PT ;  /* 0x000000222a00780c */ /* 0x000fe40003f46270 */
[----:B------:R-:W-:-:S02]  /*2a10*/  FSEL R79, R40, -INF , !P1 ;  /* 0xff800000284f7808 */ /* 0x000fc40004800000 */
[----:B------:R-:W-:Y:S02]  /*2a20*/  ISETP.GT.AND P1, PT, R26, 0x21, !P2 ;  /* 0x000000211a00780c */ /* 0x000fe40005724270 */
[----:B------:R-:W-:Y:S02]  /*2a30*/  P2R R40, PR, RZ, 0x4 ;  /* 0x00000004ff287803 */ /* 0x000fe40000000000 */
[----:B------:R-:W-:Y:S02]  /*2a40*/  ISETP.LT.OR P1, PT, R25, 0x22, P1 ;  /* 0x000000221900780c */ /* 0x000fe40000f21670 */
[----:B------:R-:W-:Y:S02]  /*2a50*/  ISETP.GE.AND P2, PT, R42, 0x29, PT ;  /* 0x000000292a00780c */ /* 0x000fe40003f46270 */
[----:B------:R-:W-:Y:S02]  /*2a60*/  FSEL R81, R41, -INF , !P1 ;  /* 0xff80000029517808 */ /* 0x000fe40004800000 */
[----:B------:R-:W-:-:S02]  /*2a70*/  ISETP.GT.AND P1, PT, R26, 0x28, !P2 ;  /* 0x000000281a00780c */ /* 0x000fc40005724270 */
[----:B------:R-:W-:Y:S02]  /*2a80*/  P2R R41, PR, RZ, 0x4 ;  /* 0x00000004ff297803 */ /* 0x000fe40000000000 */
[----:B------:R-:W-:Y:S02]  /*2a90*/  ISETP.LT.OR P1, PT, R25, 0x29, P1 ;  /* 0x000000291900780c */ /* 0x000fe40000f21670 */
[----:B------:R-:W-:Y:S02]  /*2aa0*/  ISETP.GE.AND P2, PT, R42, 0x2a, PT ;  /* 0x0000002a2a00780c */ /* 0x000fe40003f46270 */
[----:B------:R-:W-:Y:S02]  /*2ab0*/  FSEL R83, R44, -INF , !P1 ;  /* 0xff8000002c537808 */ /* 0x000fe40004800000 */
[----:B------:R-:W-:Y:S02]  /*2ac0*/  ISETP.GT.AND P1, PT, R26, 0x29, !P2 ;  /* 0x000000291a00780c */ /* 0x000fe40005724270 */
[----:B------:R-:W-:-:S02]  /*2ad0*/  P2R R44, PR, RZ, 0x4 ;  /* 0x00000004ff2c7803 */ /* 0x000fc40000000000 */
        /* <DEDUP_REMOVED lines=31> */
[----:B------:R-:W-:Y:S02]  /*2cd0*/  P2R R74, PR, RZ, 0x8 ;  /* 0x00000008ff4a7803 */ /* 0x000fe40000000000 */
[----:B------:R-:W-:Y:S02]  /*2ce0*/  FSEL R57, R57, -INF , !P1 ;  /* 0xff80000039397808 */ /* 0x000fe40004800000 */
[----:B------:R-:W-:Y:S02]  /*2cf0*/  ISETP.GE.AND P1, PT, R42, 0x49, PT ;  /* 0x000000492a00780c */ /* 0x000fe40003f26270 */
[----:B------:R-:W-:Y:S02]  /*2d00*/  P2R R72, PR, RZ, 0x10 ;  /* 0x00000010ff487803 */ /* 0x000fe40000000000 */
[----:B------:R-:W-:-:S02]  /*2d10*/  ISETP.GT.AND P2, PT, R26, 0x48, !P1 ;  /* 0x000000481a00780c */ /* 0x000fc40004f44270 */
[----:B------:R-:W-:Y:S02]  /*2d20*/  P2R R66, PR, RZ, 0x20 ;  /* 0x00000020ff427803 */ /* 0x000fe40000000000 */
[----:B------:R-:W-:-:S04]  /*2d30*/  ISETP.LT.OR P2, PT, R25, 0x49, P2 ;  /* 0x000000491900780c */ /* 0x000fc80001741670 */
[----:B------:R-:W-:Y:S02]  /*2d40*/  FSEL R95, R60, -INF , !P2 ;  /* 0xff8000003c5f7808 */ /* 0x000fe40005000000 */
[----:B------:R-:W-:-:S04]  /*2d50*/  ISETP.GE.AND P2, PT, R42, 0x4a, PT ;  /* 0x0000004a2a00780c */ /* 0x000fc80003f46270 */
[----:B------:R-:W-:-:S04]  /*2d60*/  ISETP.GT.AND P3, PT, R26, 0x49, !P2 ;  /* 0x000000491a00780c */ /* 0x000fc80005764270 */
        /* <DEDUP_REMOVED lines=15> */
[----:B------:R-:W-:Y:S02]  /*2e60*/  P2R R42, PR, RZ, 0x40 ;  /* 0x00000040ff2a7803 */ /* 0x000fe40000000000 */
[----:B------:R-:W-:Y:S01]  /*2e70*/  ISETP.GT.AND P6, PT, R26, 0x59, !P6 ;  /* 0x000000591a00780c */ /* 0x000fe200077c4270 */
[----:B-1----:R-:W-:-:S03]  /*2e80*/  IMAD.IADD R26, R39, 0x1, R28 ;  /* 0x00000001271a7824 */ /* 0x002fc600078e021c */
[----:B------:R-:W-:Y:S02]  /*2e90*/  ISETP.LT.OR P6, PT, R25, 0x5a, P6 ;  /* 0x0000005a1900780c */ /* 0x000fe400037c1670 */
[----:B------:R-:W-:Y:S02]  /*2ea0*/  VIADDMNMX R25, R28, R38, R35, PT ;  /* 0x000000261c197246 */ /* 0x000fe40003800123 */
[----:B------:R-:W-:Y:S02]  /*2eb0*/  FSEL R69, R69, -INF , !P6 ;  /* 0xff80000045457808 */ /* 0x000fe40007000000 */
[----:B------:R-:W-:-:S13]  /*2ec0*/  PLOP3.LUT P6, PT, PT, PT, UP1, 0x40, 0x0 ;  /* 0x000000000000781c */ /* 0x000fda0003fce818 */
[----:B------:R-:W-:Y:S05]  /*2ed0*/  @P6 BRA `(.L_x_1961) ;  /* 0x00000000005c6947 */ /* 0x000fea0003800000 */
        /* <DEDUP_REMOVED lines=8> */
[----:B------:R-:W0:Y:S02]  /*2f60*/  @P6 LDC.64 R28, c[0x0][0x9e8] ;  /* 0x00027a00ff1c6b82 */ /* 0x000e240000000a00 */
[----:B0-----:R-:W-:-:S05]  /*2f70*/  @P6 IMAD.HI.U32 R28, R27, R28, RZ ;  /* 0x0000001c1b1c6227 */ /* 0x001fca00078e00ff */
[----:B------:R-:W-:-:S04]  /*2f80*/  @P6 SHF.R.U32.HI R27, RZ, R29, R28 ;  /* 0x0000001dff1b6219 */ /* 0x000fc8000001161c */
[----:B------:R-:W-:Y:S01]  /*2f90*/  LOP3.LUT R27, RZ, R27, RZ, 0x33, !PT ;  /* 0x0000001bff1b7212 */ /* 0x000fe200078e33ff */
[----:B------:R-:W-:Y:S06]  /*2fa0*/  BRA `(.L_x_1964) ;  /* 0x0000000000187947 */ /* 0x000fec0003800000 */
.L_x_1963:
[----:B------:R-:W-:Y:S02]  /*2fb0*/  ULDC UR6, c[0x0][0x9e4] ;  /* 0x0002790000067ab9 */ /* 0x000fe40000000800 */
[----:B------:R-:W-:-:S05]  /*2fc0*/  IMAD.U32 R32, RZ, RZ, UR6 ;  /* 0x00000006ff207e24 */ /* 0x000fca000f8e00ff */
[----:B------:R-:W-:-:S13]  /*2fd0*/  ISETP.NE.AND P6, PT, R32, 0x1, PT ;  /* 0x000000012000780c */ /* 0x000fda0003fc5270 */
[----:B------:R-:W0:Y:S02]  /*2fe0*/  @P6 LDC.64 R28, c[0x0][0x9e8] ;  /* 0x00027a00ff1c6b82 */ /* 0x000e240000000a00 */
[----:B0-----:R-:W-:-:S05]  /*2ff0*/  @P6 IMAD.HI.U32 R28, R27, R28, RZ ;  /* 0x0000001c1b1c6227 */ /* 0x001fca00078e00ff */
[----:B------:R-:W-:-:S07]  /*3000*/  @P6 SHF.R.U32.HI R27, RZ, R29, R28 ;  /* 0x0000001dff1b6219 */ /* 0x000fce000001161c */
.L_x_1964:
[----:B------:R-:W-:Y:S05]  /*3010*/  BSYNC B0 ;  /* 0x0000000000007941 */ /* 0x000fea0003800000 */
.L_x_1962:
[----:B------:R-:W-:-:S05]  /*3020*/  IMAD R27, R27, R32, R50 ;  /* 0x000000201b1b7224 */ /* 0x000fca00078e0232 */
[----:B------:R-:W-:Y:S02]  /*3030*/  VIADDMNMX R25, R27, R32, R25, PT ;  /* 0x000000201b197246 */ /* 0x000fe40003800119 */
[----:B------:R-:W-:-:S07]  /*3040*/  VIMNMX R26, R26, R27, !PT ;  /* 0x0000001b1a1a7248 */ /* 0x000fce0007fe0100 */
.L_x_1961:
[----:B------:R-:W-:Y:S01]  /*3050*/  ISETP.GT.AND P0, PT, R26, 0x1, !P0 ;  /* 0x000000011a00780c */ /* 0x000fe20004704270 */
[----:B------:R-:W-:Y:S01]  /*3060*/  ULDC UR14, c[0x0][0x988] ;  /* 0x00026200000e7ab9 */ /* 0x000fe20000000800 */
[----:B------:R-:W-:Y:S02]  /*3070*/  ISETP.NE.AND P6, PT, R74, RZ, PT ;  /* 0x000000ff4a00720c */ /* 0x000fe40003fc5270 */
[----:B------:R-:W-:Y:S02]  /*3080*/  ISETP.LT.OR P0, PT, R25, 0x2, P0 ;  /* 0x000000021900780c */ /* 0x000fe40000701670 */
[----:B------:R-:W-:Y:S02]  /*3090*/  ISETP.GT.AND P1, PT, R26, 0x48, !P1 ;  /* 0x000000481a00780c */ /* 0x000fe40004f24270 */
[----:B------:R-:W-:Y:S02]  /*30a0*/  FSEL R28, R10, -INF , !P0 ;  /* 0xff8000000a1c7808 */ /* 0x000fe40004000000 */
[----:B------:R-:W-:-:S02]  /*30b0*/  ISETP.NE.AND P0, PT, R62, RZ, PT ;  /* 0x000000ff3e00720c */ /* 0x000fc40003f05270 */
[----:B------:R-:W-:Y:S02]  /*30c0*/  FMNMX.FTZ R10, R75, R47, !PT ;  /* 0x0000002f4b0a7209 */ /* 0x000fe40007810000 */
[----:B------:R-:W-:Y:S02]  /*30d0*/  ISETP.GT.AND P0, PT, R26, 0x8, !P0 ;  /* 0x000000081a00780c */ /* 0x000fe40004704270 */
[----:B------:R-:W-:Y:S02]  /*30e0*/  FMNMX.FTZ R10, R77, R10, !PT ;  /* 0x0000000a4d0a7209 */ /* 0x000fe40007810000 */
[----:B------:R-:W-:Y:S02]  /*30f0*/  ISETP.LT.OR P0, PT, R25, 0x9, P0 ;  /* 0x000000091900780c */ /* 0x000fe40000701670 */
[----:B------:R-:W-:Y:S02]  /*3100*/  FMNMX.FTZ R10, R55, R10, !PT ;  /* 0x0000000a370a7209 */ /* 0x000fe40007810000 */
[----:B------:R-:W-:-:S02]  /*3110*/  FSEL R11, R11, -INF , !P0 ;  /* 0xff8000000b0b7808 */ /* 0x000fc40004000000 */
[----:B------:R-:W-:Y:S02]  /*3120*/  ISETP.NE.AND P0, PT, R66, RZ, PT ;  /* 0x000000ff4200720c */ /* 0x000fe40003f05270 */
[----:B------:R-:W-:Y:S02]  /*3130*/  FMNMX.FTZ R10, R59, R10, !PT ;  /* 0x0000000a3b0a7209 */ /* 0x000fe40007810000 */
[----:B------:R-:W-:Y:S02]  /*3140*/  ISETP.GT.AND P0, PT, R26, 0x9, !P0 ;  /* 0x000000091a00780c */ /* 0x000fe40004704270 */
[----:B------:R-:W-:Y:S02]  /*3150*/  FMNMX.FTZ R10, R63, R10, !PT ;  /* 0x0000000a3f0a7209 */ /* 0x000fe40007810000 */
[----:B------:R-:W-:Y:S02]  /*3160*/  ISETP.LT.OR P0, PT, R25, 0xa, P0 ;  /* 0x0000000a1900780c */ /* 0x000fe40000701670 */
[----:B------:R-:W-:-:S02]  /*3170*/  FMNMX.FTZ R10, R67, R10, !PT ;  /* 0x0000000a430a7209 */ /* 0x000fc40007810000 */
[----:B------:R-:W-:Y:S02]  /*3180*/  FSEL R12, R12, -INF , !P0 ;  /* 0xff8000000c0c7808 */ /* 0x000fe40004000000 */
[----:B------:R-:W-:Y:S02]  /*3190*/  ISETP.NE.AND P0, PT, R72, RZ, PT ;  /* 0x000000ff4800720c */ /* 0x000fe40003f05270 */
[----:B------:R-:W-:Y:S02]  /*31a0*/  FMNMX.FTZ R10, R73, R10, !PT ;  /* 0x0000000a490a7209 */ /* 0x000fe40007810000 */
[----:B------:R-:W-:Y:S02]  /*31b0*/  ISETP.GT.AND P0, PT, R26, 0x10, !P0 ;  /* 0x000000101a00780c */ /* 0x000fe40004704270 */
[----:B------:R-:W-:Y:S02]  /*31c0*/  FMNMX.FTZ R10, R79, R10, !PT ;  /* 0x0000000a4f0a7209 */ /* 0x000fe40007810000 */
[----:B------:R-:W-:-:S02]  /*31d0*/  ISETP.LT.OR P0, PT, R25, 0x11, P0 ;  /* 0x000000111900780c */ /* 0x000fc40000701670 */
[----:B------:R-:W-:Y:S02]  /*31e0*/  FMNMX.FTZ R10, R81, R10, !PT ;  /* 0x0000000a510a7209 */ /* 0x000fe40007810000 */
[----:B------:R-:W-:Y:S02]  /*31f0*/  FSEL R14, R14, -INF , !P0 ;  /* 0xff8000000e0e7808 */ /* 0x000fe40004000000 */
        /* <DEDUP_REMOVED lines=12> */
[----:B------:R-:W-:Y:S02]  /*32c0*/  ISETP.NE.AND P0, PT, R36, RZ, PT ;  /* 0x000000ff2400720c */ /* 0x000fe40003f05270 */
[----:B------:R-:W-:Y:S02]  /*32d0*/  FMNMX.FTZ R10, R53, R10, !PT ;  /* 0x0000000a350a7209 */ /* 0x000fe40007810000 */
[----:B------:R-:W-:Y:S02]  /*32e0*/  ISETP.GT.AND P0, PT, R26, 0x19, !P0 ;  /* 0x000000191a00780c */ /* 0x000fe40004704270 */
[----:B------:R-:W-:-:S02]  /*32f0*/  FMNMX.FTZ R10, R93, R10, !PT ;  /* 0x0000000a5d0a7209 */ /* 0x000fc40007810000 */
[----:B------:R-:W-:Y:S02]  /*3300*/  ISETP.LT.OR P0, PT, R25, 0x1a, P0 ;  /* 0x0000001a1900780c */ /* 0x000fe40000701670 */
[----:B------:R-:W-:Y:S02]  /*3310*/  FMNMX.FTZ R10, R57, R10, !PT ;  /* 0x0000000a390a7209 */ /* 0x000fe40007810000 */
[----:B------:R-:W-:Y:S02]  /*3320*/  FSEL R23, R23, -INF , !P0 ;  /* 0xff80000017177808 */ /* 0x000fe40004000000 */
[----:B------:R-:W-:Y:S02]  /*3330*/  ISETP.NE.AND P0, PT, R37, RZ, PT ;  /* 0x000000ff2500720c */ /* 0x000fe40003f05270 */
[----:B------:R-:W-:Y:S02]  /*3340*/  FMNMX.FTZ R10, R95, R10, !PT ;  /* 0x0000000a5f0a7209 */ /* 0x000fe40007810000 */
[----:B------:R-:W-:-:S02]  /*3350*/  ISETP.GT.AND P0, PT, R26, 0x20, !P0 ;  /* 0x000000201a00780c */ /* 0x000fc40004704270 */
[----:B------:R-:W-:Y:S02]  /*3360*/  FMNMX.FTZ R10, R61, R10, !PT ;  /* 0x0000000a3d0a7209 */ /* 0x000fe40007810000 */
[----:B------:R-:W-:Y:S02]  /*3370*/  ISETP.LT.OR P0, PT, R25, 0x21, P0 ;  /* 0x000000211900780c */ /* 0x000fe40000701670 */
[----:B------:R-:W-:Y:S02]  /*3380*/  FMNMX.FTZ R10, R97, R10, !PT ;  /* 0x0000000a610a7209 */ /* 0x000fe40007810000 */
[----:B------:R-:W-:Y:S02]  /*3390*/  FSEL R24, R24, -INF , !P0 ;  /* 0xff80000018187808 */ /* 0x000fe40004000000 */
[----:B------:R-:W-:Y:S02]  /*33a0*/  ISETP.NE.AND P0, PT, R40, RZ, PT ;  /* 0x000000ff2800720c */ /* 0x000fe40003f05270 */
[----:B------:R-:W-:-:S02]  /*33b0*/  FMNMX.FTZ R10, R65, R10, !PT ;  /* 0x0000000a410a7209 */ /* 0x000fc40007810000 */
[----:B------:R-:W-:Y:S02]  /*33c0*/  ISETP.GT.AND P0, PT, R26, 0x21, !P0 ;  /* 0x000000211a00780c */ /* 0x000fe40004704270 */
[----:B------:R-:W-:Y:S02]  /*33d0*/  FMNMX.FTZ R10, R99, R10, !PT ;  /* 0x0000000a630a7209 */ /* 0x000fe40007810000 */
[----:B------:R-:W-:Y:S02]  /*33e0*/  ISETP.LT.OR P0, PT, R25, 0x22, P0 ;  /* 0x000000221900780c */ /* 0x000fe40000701670 */
[----:B------:R-:W-:Y:S02]  /*33f0*/  FMNMX.FTZ R35, R69, R10, !PT ;  /* 0x0000000a45237209 */ /* 0x000fe40007810000 */
[----:B------:R-:W-:Y:S02]  /*3400*/  FSEL R27, R43, -INF , !P0 ;  /* 0xff8000002b1b7808 */ /* 0x000fe40004000000 */
[----:B------:R-:W-:Y:S01]  /*3410*/  ISETP.NE.AND P0, PT, R41, RZ, PT ;  /* 0x000000ff2900720c */ /* 0x000fe20003f05270 */
[----:B------:R-:W0:Y:S01]  /*3420*/  SHFL.BFLY PT, R10, R35, 0x2, 0x1f ;  /* 0x0c401f00230a7f89 */ /* 0x000e2200000e0000 */
[----:B------:R-:W-:-:S02]  /*3430*/  ISETP.NE.AND P6, PT, R58, RZ, PT ;  /* 0x000000ff3a00720c */ /* 0x000fc40003fc5270 */
[C---:B------:R-:W-:Y:S02]  /*3440*/  ISETP.GT.AND P0, PT, R26.reuse, 0x28, !P0 ;  /* 0x000000281a00780c */ /* 0x040fe40004704270 */
[----:B------:R-:W-:Y:S02]  /*3450*/  ISETP.GT.AND P2, PT, R26, 0x49, !P2 ;  /* 0x000000491a00780c */ /* 0x000fe40005744270 */
[C---:B------:R-:W-:Y:S02]  /*3460*/  ISETP.LT.OR P0, PT, R25.reuse, 0x29, P0 ;  /* 0x000000291900780c */ /* 0x040fe40000701670 */
[----:B------:R-:W-:Y:S02]  /*3470*/  ISETP.LT.OR P1, PT, R25, 0x49, P1 ;  /* 0x000000491900780c */ /* 0x000fe40000f21670 */
[----:B------:R-:W-:Y:S02]  /*3480*/  FSEL R29, R46, -INF , !P0 ;  /* 0xff8000002e1d7808 */ /* 0x000fe40004000000 */
[----:B------:R-:W-:-:S02]  /*3490*/  ISETP.NE.AND P0, PT, R44, RZ, PT ;  /* 0x000000ff2c00720c */ /* 0x000fc40003f05270 */
[C---:B------:R-:W-:Y:S02]  /*34a0*/  ISETP.GT.AND P3, PT, R26.reuse, 0x50, !P3 ;  /* 0x000000501a00780c */ /* 0x040fe40005f64270 */
[C---:B------:R-:W-:Y:S02]  /*34b0*/  ISETP.GT.AND P0, PT, R26.reuse, 0x29, !P0 ;  /* 0x000000291a00780c */ /* 0x040fe40004704270 */
[C---:B------:R-:W-:Y:S02]  /*34c0*/  ISETP.GT.AND P4, PT, R26.reuse, 0x51, !P4 ;  /* 0x000000511a00780c */ /* 0x040fe40006784270 */
[----:B------:R-:W-:Y:S02]  /*34d0*/  ISETP.LT.OR P0, PT, R25, 0x2a, P0 ;  /* 0x0000002a1900780c */ /* 0x000fe40000701670 */
[----:B------:R-:W-:Y:S02]  /*34e0*/  ISETP.GT.AND P5, PT, R26, 0x58, !P5 ;  /* 0x000000581a00780c */ /* 0x000fe40006fa4270 */
[----:B------:R-:W-:-:S02]  /*34f0*/  FSEL R30, R30, -INF , !P0 ;  /* 0xff8000001e1e7808 */ /* 0x000fc40004000000 */
[----:B------:R-:W-:Y:S02]  /*3500*/  ISETP.NE.AND P0, PT, R45, RZ, PT ;  /* 0x000000ff2d00720c */ /* 0x000fe40003f05270 */
[----:B0-----:R-:W-:Y:S02]  /*3510*/  FMNMX.FTZ R37, R35, R10, !PT ;  /* 0x0000000a23257209 */ /* 0x001fe40007810000 */
[----:B------:R-:W-:Y:S02]  /*3520*/  ISETP.GT.AND P0, PT, R26, 0x30, !P0 ;  /* 0x000000301a00780c */ /* 0x000fe40004704270 */
[C---:B------:R-:W-:Y:S01]  /*3530*/  ISETP.LT.OR P2, PT, R25.reuse, 0x4a, P2 ;  /* 0x0000004a1900780c */ /* 0x040fe20001741670 */
[----:B------:R-:W0:Y:S01]  /*3540*/  SHFL.BFLY PT, R10, R37, 0x1, 0x1f ;  /* 0x0c201f00250a7f89 */ /* 0x000e2200000e0000 */
[----:B------:R-:W-:Y:S02]  /*3550*/  ISETP.LT.OR P0, PT, R25, 0x31, P0 ;  /* 0x000000311900780c */ /* 0x000fe40000701670 */
[----:B------:R-:W-:-:S02]  /*3560*/  FSEL R9, R9, -INF , !P1 ;  /* 0xff80000009097808 */ /* 0x000fc40004800000 */
[----:B------:R-:W-:Y:S02]  /*3570*/  FSEL R31, R31, -INF , !P0 ;  /* 0xff8000001f1f7808 */ /* 0x000fe40004000000 */
[----:B------:R-:W-:Y:S02]  /*3580*/  ISETP.NE.AND P0, PT, R48, RZ, PT ;  /* 0x000000ff3000720c */ /* 0x000fe40003f05270 */
[C---:B------:R-:W-:Y:S02]  /*3590*/  ISETP.LT.OR P3, PT, R25.reuse, 0x51, P3 ;  /* 0x000000511900780c */ /* 0x040fe40001f61670 */
[----:B------:R-:W-:Y:S02]  /*35a0*/  ISETP.GT.AND P0, PT, R26, 0x31, !P0 ;  /* 0x000000311a00780c */ /* 0x000fe40004704270 */
[----:B------:R-:W-:Y:S02]  /*35b0*/  FSEL R8, R8, -INF , !P2 ;  /* 0xff80000008087808 */ /* 0x000fe40005000000 */
[----:B------:R-:W-:-:S02]  /*35c0*/  ISETP.LT.OR P0, PT, R25, 0x32, P0 ;  /* 0x000000321900780c */ /* 0x000fc40000701670 */
[----:B------:R-:W-:Y:S02]  /*35d0*/  ISETP.LT.OR P4, PT, R25, 0x52, P4 ;  /* 0x000000521900780c */ /* 0x000fe40002781670 */
[----:B------:R-:W-:Y:S02]  /*35e0*/  FSEL R32, R51, -INF , !P0 ;  /* 0xff80000033207808 */ /* 0x000fe40004000000 */
[----:B------:R-:W-:Y:S02]  /*35f0*/  ISETP.NE.AND P0, PT, R49, RZ, PT ;  /* 0x000000ff3100720c */ /* 0x000fe40003f05270 */
[----:B------:R-:W-:Y:S02]  /*3600*/  ISETP.LT.OR P5, PT, R25, 0x59, P5 ;  /* 0x000000591900780c */ /* 0x000fe40002fa1670 */
[----:B------:R-:W-:Y:S02]  /*3610*/  ISETP.GT.AND P0, PT, R26, 0x38, !P0 ;  /* 0x000000381a00780c */ /* 0x000fe40004704270 */
[----:B0-----:R-:W-:-:S02]  /*3620*/  FMNMX.FTZ R10, R37, R10, !PT ;  /* 0x0000000a250a7209 */ /* 0x001fc40007810000 */
[----:B------:R-:W-:Y:S02]  /*3630*/  ISETP.LT.OR P0, PT, R25, 0x39, P0 ;  /* 0x000000391900780c */ /* 0x000fe40000701670 */
[----:B------:R-:W-:Y:S01]  /*3640*/  FSEL R19, R19, -INF , !P4 ;  /* 0xff80000013137808 */ /* 0x000fe20006000000 */
[----:B------:R-:W-:Y:S01]  /*3650*/  FMUL.FTZ R36, R10, UR14 ;  /* 0x0000000e0a247c20 */ /* 0x000fe20008410000 */
[----:B------:R-:W-:Y:S02]  /*3660*/  FSEL R33, R54, -INF , !P0 ;  /* 0xff80000036217808 */ /* 0x000fe40004000000 */
[----:B------:R-:W-:-:S04]  /*3670*/  ISETP.NE.AND P0, PT, R52, RZ, PT ;  /* 0x000000ff3400720c */ /* 0x000fc80003f05270 */
[----:B------:R-:W-:-:S04]  /*3680*/  ISETP.GT.AND P0, PT, R26, 0x39, !P0 ;  /* 0x000000391a00780c */ /* 0x000fc80004704270 */
[----:B------:R-:W-:-:S04]  /*3690*/  ISETP.LT.OR P0, PT, R25, 0x3a, P0 ;  /* 0x0000003a1900780c */ /* 0x000fc80000701670 */
[----:B------:R-:W-:Y:S02]  /*36a0*/  FSEL R34, R34, -INF , !P0 ;  /* 0xff80000022227808 */ /* 0x000fe40004000000 */
[----:B------:R-:W-:Y:S02]  /*36b0*/  ISETP.GT.AND P0, PT, R26, RZ, !P6 ;  /* 0x000000ff1a00720c */ /* 0x000fe40007704270 */
[----:B------:R-:W-:Y:S02]  /*36c0*/  ISETP.NE.AND P6, PT, R76, RZ, PT ;  /* 0x000000ff4c00720c */ /* 0x000fe40003fc5270 */
[----:B------:R-:W-:-:S04]  /*36d0*/  ISETP.LT.OR P0, PT, R25, 0x1, P0 ;  /* 0x000000011900780c */ /* 0x000fc80000701670 */
[----:B------:R-:W-:Y:S02]  /*36e0*/  FSEL R5, R5, -INF , !P0 ;  /* 0xff80000005057808 */ /* 0x000fe40004000000 */
[----:B------:R-:W-:-:S04]  /*36f0*/  FSETP.NEU.FTZ.AND P0, PT, R10, -INF , PT ;  /* 0xff8000000a00780b */ /* 0x000fc80003f1d000 */
[----:B------:R-:W-:Y:S02]  /*3700*/  FSEL R38, R36, RZ, P0 ;  /* 0x000000ff24267208 */ /* 0x000fe40000000000 */
[----:B------:R-:W-:Y:S02]  /*3710*/  FMNMX.FTZ R36, R5, R28, !PT ;  /* 0x0000001c05247209 */ /* 0x000fe40007810000 */
[----:B------:R-:W-:Y:S01]  /*3720*/  ISETP.GT.AND P0, PT, R26, 0x40, !P6 ;  /* 0x000000401a00780c */ /* 0x000fe20007704270 */
[--C-:B------:R-:W-:Y:S01]  /*3730*/  FFMA.FTZ R37, R47, UR14, -R38.reuse ;  /* 0x0000000e2f257c23 */ /* 0x100fe20008010826 */
[----:B------:R-:W-:Y:S01]  /*3740*/  FMNMX.FTZ R35, R11, R36, !PT ;  /* 0x000000240b237209 */ /* 0x000fe20007810000 */
[--C-:B------:R-:W-:Y:S01]  /*3750*/  FFMA.FTZ R39, R75, UR14, -R38.reuse ;  /* 0x0000000e4b277c23 */ /* 0x100fe20008010826 */
[----:B------:R-:W-:Y:S01]  /*3760*/  ISETP.LT.OR P0, PT, R25, 0x41, P0 ;  /* 0x000000411900780c */ /* 0x000fe20000701670 */
[----:B------:R0:W-:Y:S01]  /*3770*/  MUFU.EX2 R172, R37 ;  /* 0x0000002500ac7308 */ /* 0x0001e20000000800 */
[----:B------:R-:W-:Y:S01]  /*3780*/  FMNMX.FTZ R35, R12, R35, !PT ;  /* 0x000000230c237209 */ /* 0x000fe20007810000 */
[--C-:B------:R-:W-:Y:S01]  /*3790*/  FFMA.FTZ R48, R85, UR14, -R38.reuse ;  /* 0x0000000e55307c23 */ /* 0x100fe20008010826 */
[----:B------:R-:W-:Y:S01]  /*37a0*/  FSEL R20, R20, -INF , !P0 ;  /* 0xff80000014147808 */ /* 0x000fe20004000000 */
[--C-:B------:R-:W-:Y:S01]  /*37b0*/  FFMA.FTZ R40, R77, UR14, -R38.reuse ;  /* 0x0000000e4d287c23 */ /* 0x100fe20008010826 */
[----:B------:R-:W-:Y:S01]  /*37c0*/  FMNMX.FTZ R36, R14, R35, !PT ;  /* 0x000000230e247209 */ /* 0x000fe20007810000 */
[--C-:B------:R-:W-:Y:S01]  /*37d0*/  FFMA.FTZ R41, R55, UR14, -R38.reuse ;  /* 0x0000000e37297c23 */ /* 0x100fe20008010826 */
[----:B------:R-:W-:Y:S01]  /*37e0*/  ISETP.NE.AND P0, PT, R56, RZ, PT ;  /* 0x000000ff3800720c */ /* 0x000fe20003f05270 */
[----:B------:R-:W1:Y:S01]  /*37f0*/  MUFU.EX2 R39, R39 ;  /* 0x0000002700277308 */ /* 0x000e620000000800 */
[----:B------:R-:W-:Y:S01]  /*3800*/  FMNMX.FTZ R36, R15, R36, !PT ;  /* 0x000000240f247209 */ /* 0x000fe20007810000 */
[--C-:B0-----:R-:W-:Y:S01]  /*3810*/  FFMA.FTZ R37, R63, UR14, -R38.reuse ;  /* 0x0000000e3f257c23 */ /* 0x101fe20008010826 */
        /* <DEDUP_REMOVED lines=8> */
[----:B------:R-:W-:Y:S01]  /*38a0*/  ISETP.NE.AND P6, PT, R42, RZ, PT ;  /* 0x000000ff2a00720c */ /* 0x000fe20003fc5270 */
[--C-:B------:R-:W-:Y:S01]  /*38b0*/  FFMA.FTZ R42, R59, UR14, -R38.reuse ;  /* 0x0000000e3b2a7c23 */ /* 0x100fe20008010826 */
[----:B------:R-:W-:Y:S01]  /*38c0*/  FMNMX.FTZ R36, R24, R35, !PT ;  /* 0x0000002318247209 */ /* 0x000fe20007810000 */
[--C-:B------:R-:W-:Y:S01]  /*38d0*/  FFMA.FTZ R50, R87, UR14, -R38.reuse ;  /* 0x0000000e57327c23 */ /* 0x100fe20008010826 */
[----:B------:R-:W-:Y:S01]  /*38e0*/  FSEL R6, R6, -INF , !P0 ;  /* 0xff80000006067808 */ /* 0x000fe20004000000 */
[----:B------:R2:W-:Y:S01]  /*38f0*/  MUFU.EX2 R49, R48 ;  /* 0x0000003000317308 */ /* 0x0005e20000000800 */
        /* <DEDUP_REMOVED lines=9> */
[--C-:B--2---:R-:W-:Y:S01]  /*3990*/  FFMA.FTZ R48, R57, UR14, -R38.reuse ;  /* 0x0000000e39307c23 */ /* 0x104fe20008010826 */
[----:B------:R-:W-:Y:S01]  /*39a0*/  FSEL R25, R70, -INF , !P5 ;  /* 0xff80000046197808 */ /* 0x000fe20006800000 */
[--C-:B------:R-:W-:Y:S01]  /*39b0*/  FFMA.FTZ R54, R93, UR14, -R38.reuse ;  /* 0x0000000e5d367c23 */ /* 0x100fe20008010826 */
[----:B------:R-:W-:Y:S01]  /*39c0*/  FMNMX.FTZ R35, R31, R36, !PT ;  /* 0x000000241f237209 */ /* 0x000fe20007810000 */
[--C-:B------:R-:W-:Y:S01]  /*39d0*/  FFMA.FTZ R58, R97, UR14, -R38.reuse ;  /* 0x0000000e613a7c23 */ /* 0x100fe20008010826 */
[--C-:B------:R-:W-:Y:S01]  /*39e0*/  FFMA.FTZ R59, R65, UR14, -R38.reuse ;  /* 0x0000000e413b7c23 */ /* 0x100fe20008010826 */
[----:B------:R-:W-:Y:S01]  /*39f0*/  MUFU.EX2 R40, R40 ;  /* 0x0000002800287308 */ /* 0x000fe20000000800 */
[----:B------:R-:W-:Y:S01]  /*3a00*/  FMNMX.FTZ R36, R32, R35, !PT ;  /* 0x0000002320247209 */ /* 0x000fe20007810000 */
[----:B0-----:R-:W-:Y:S01]  /*3a10*/  FFMA.FTZ R37, R83, UR14, -R38 ;  /* 0x0000000e53257c23 */ /* 0x001fe20008010826 */
[----:B-1----:R-:W-:Y:S01]  /*3a20*/  FADD.FTZ R61, R39, R172 ;  /* 0x000000ac273d7221 */ /* 0x002fe20000010000 */
[----:B------:R-:W-:-:S02]  /*3a30*/  F2FP.F16.F32.PACK_AB R172, R172, R39 ;  /* 0x00000027acac723e */ /* 0x000fc400000000ff */
[----:B------:R-:W-:Y:S01]  /*3a40*/  FMNMX.FTZ R35, R33, R36, !PT ;  /* 0x0000002421237209 */ /* 0x000fe20007810000 */
[----:B------:R-:W-:Y:S01]  /*3a50*/  FFMA.FTZ R36, R73, UR14, -R38 ;  /* 0x0000000e49247c23 */ /* 0x000fe20008010826 */
[----:B------:R-:W-:Y:S02]  /*3a60*/  MUFU.EX2 R166, R37 ;  /* 0x0000002500a67308 */ /* 0x000fe40000000800 */
[----:B------:R-:W-:-:S04]  /*3a70*/  FMNMX.FTZ R35, R34, R35, !PT ;  /* 0x0000002322237209 */ /* 0x000fc80007810000 */
[----:B------:R-:W-:Y:S02]  /*3a80*/  FMNMX.FTZ R35, R20, R35, !PT ;  /* 0x0000002314237209 */ /* 0x000fe40007810000 */
[----:B------:R0:W-:Y:S02]  /*3a90*/  MUFU.EX2 R45, R36 ;  /* 0x00000024002d7308 */ /* 0x0001e40000000800 */
[----:B------:R-:W-:-:S04]  /*3aa0*/  FMNMX.FTZ R26, R6, R35, !PT ;  /* 0x00000023061a7209 */ /* 0x000fc80007810000 */
[----:B------:R-:W-:Y:S02]  /*3ab0*/  FMNMX.FTZ R35, R9, R26, !PT ;  /* 0x0000001a09237209 */ /* 0x000fe40007810000 */
[----:B------:R-:W-:Y:S01]  /*3ac0*/  FSEL R26, R13, -INF , !P3 ;  /* 0xff8000000d1a7808 */ /* 0x000fe20005800000 */
[----:B------:R-:W-:Y:S01]  /*3ad0*/  MUFU.EX2 R55, R48 ;  /* 0x0000003000377308 */ /* 0x000fe20000000800 */
[----:B------:R-:W-:-:S04]  /*3ae0*/  FMNMX.FTZ R35, R8, R35, !PT ;  /* 0x0000002308237209 */ /* 0x000fc80007810000 */
[----:B0-----:R-:W-:Y:S02]  /*3af0*/  FMNMX.FTZ R36, R26, R35, !PT ;  /* 0x000000231a247209 */ /* 0x001fe40007810000 */
[----:B------:R-:W-:Y:S01]  /*3b00*/  FSEL R35, R71, -INF , !P6 ;  /* 0xff80000047237808 */ /* 0x000fe20007000000 */
[----:B------:R-:W0:Y:S01]  /*3b10*/  MUFU.EX2 R41, R41 ;  /* 0x0000002900297308 */ /* 0x000e220000000800 */
[----:B------:R-:W-:-:S04]  /*3b20*/  FMNMX.FTZ R36, R19, R36, !PT ;  /* 0x0000002413247209 */ /* 0x000fc80007810000 */
[----:B------:R-:W-:-:S03]  /*3b30*/  FMNMX.FTZ R36, R25, R36, !PT ;  /* 0x0000002419247209 */ /* 0x000fc60007810000 */
[----:B------:R1:W-:Y:S01]  /*3b40*/  MUFU.EX2 R47, R46 ;  /* 0x0000002e002f7308 */ /* 0x0003e20000000800 */
[----:B------:R-:W-:-:S05]  /*3b50*/  FMNMX.FTZ R36, R35, R36, !PT ;  /* 0x0000002423247209 */ /* 0x000fca0007810000 */
[----:B------:R-:W2:Y:S02]  /*3b60*/  SHFL.BFLY PT, R13, R36, 0x2, 0x1f ;  /* 0x0c401f00240d7f89 */ /* 0x000ea400000e0000 */
[----:B------:R-:W3:Y:S01]  /*3b70*/  MUFU.EX2 R42, R42 ;  /* 0x0000002a002a7308 */ /* 0x000ee20000000800 */
[----:B-1----:R-:W-:Y:S01]  /*3b80*/  FFMA.FTZ R46, R89, UR14, -R38 ;  /* 0x0000000e592e7c23 */ /* 0x002fe20008010826 */
[----:B0-----:R-:W-:-:S06]  /*3b90*/  F2FP.F16.F32.PACK_AB R174, R41, R40 ;  /* 0x0000002829ae723e */ /* 0x001fcc00000000ff */
[----:B------:R0:W-:Y:S08]  /*3ba0*/  MUFU.EX2 R51, R46 ;  /* 0x0000002e00337308 */ /* 0x0001f00000000800 */
[----:B------:R-:W1:Y:S01]  /*3bb0*/  MUFU.EX2 R44, R44 ;  /* 0x0000002c002c7308 */ /* 0x000e620000000800 */
[----:B0-----:R-:W-:Y:S01]  /*3bc0*/  FFMA.FTZ R46, R95, UR14, -R38 ;  /* 0x0000000e5f2e7c23 */ /* 0x001fe20008010826 */
[----:B---3--:R-:W-:-:S02]  /*3bd0*/  F2FP.F16.F32.PACK_AB R168, R43, R42 ;  /* 0x0000002a2ba8723e */ /* 0x008fc400000000ff */
[----:B--2---:R-:W-:-:S04]  /*3be0*/  FMNMX.FTZ R37, R36, R13, !PT ;  /* 0x0000000d24257209 */ /* 0x004fc80007810000 */
[----:B------:R0:W-:Y:S01]  /*3bf0*/  MUFU.EX2 R57, R56 ;  /* 0x0000003800397308 */ /* 0x0001e20000000800 */
[----:B------:R-:W2:Y:S07]  /*3c00*/  SHFL.BFLY PT, R36, R37, 0x1, 0x1f ;  /* 0x0c201f0025247f89 */ /* 0x000eae00000e0000 */
[----:B------:R-:W3:Y:S01]  /*3c10*/  MUFU.EX2 R50, R50 ;  /* 0x0000003200327308 */ /* 0x000ee20000000800 */
[----:B0-----:R-:W-:Y:S01]  /*3c20*/  FADD.FTZ R56, R40, R61 ;  /* 0x0000003d28387221 */ /* 0x001fe20000010000 */
[----:B-1----:R-:W-:-:S06]  /*3c30*/  F2FP.F16.F32.PACK_AB R170, R45, R44 ;  /* 0x0000002c2daa723e */ /* 0x002fcc00000000ff */
[----:B------:R-:W-:Y:S08]  /*3c40*/  MUFU.EX2 R52, R52 ;  /* 0x0000003400347308 */ /* 0x000ff00000000800 */
[----:B------:R-:W0:Y:S01]  /*3c50*/  MUFU.EX2 R53, R53 ;  /* 0x0000003500357308 */ /* 0x000e220000000800 */
[----:B---3--:R-:W-:Y:S02]  /*3c60*/  F2FP.F16.F32.PACK_AB R160, R51, R50 ;  /* 0x0000003233a0723e */ /* 0x008fe400000000ff */
[----:B--2---:R-:W-:Y:S01]  /*3c70*/  FMNMX.FTZ R13, R37, R36, !PT ;  /* 0x00000024250d7209 */ /* 0x004fe20007810000 */
[--C-:B------:R-:W-:Y:S01]  /*3c80*/  FFMA.FTZ R36, R99, UR14, -R38.reuse ;  /* 0x0000000e63247c23 */ /* 0x100fe20008010826 */
[----:B------:R-:W-:-:S02]  /*3c90*/  FFMA.FTZ R38, R69, UR14, -R38 ;  /* 0x0000000e45267c23 */ /* 0x000fc40008010826 */
[C---:B------:R-:W-:Y:S01]  /*3ca0*/  FSETP.NEU.FTZ.AND P0, PT, R13.reuse, -INF , PT ;  /* 0xff8000000d00780b */ /* 0x040fe20003f1d000 */
[----:B------:R-:W-:Y:S01]  /*3cb0*/  FMUL.FTZ R37, R13, UR14 ;  /* 0x0000000e0d257c20 */ /* 0x000fe20008410000 */
[----:B------:R-:W1:Y:S04]  /*3cc0*/  MUFU.EX2 R54, R54 ;  /* 0x0000003600367308 */ /* 0x000e680000000800 */
[----:B------:R-:W-:Y:S02]  /*3cd0*/  FSEL R48, R37, RZ, P0 ;  /* 0x000000ff25307208 */ /* 0x000fe40000000000 */
[----:B------:R-:W-:Y:S02]  /*3ce0*/  PLOP3.LUT P0, PT, PT, PT, UP0, 0x40, 0x0 ;  /* 0x000000000000781c */ /* 0x000fe40003f0e808 */
        /* <DEDUP_REMOVED lines=27> */
[----:B------:R-:W-:Y:S01]  /*3ea0*/  FFMA.FTZ R35, R35, UR14, -R48 ;  /* 0x0000000e23237c23 */ /* 0x000fe20008010830 */
[----:B0-----:R-:W-:-:S02]  /*3eb0*/  F2FP.F16.F32.PACK_AB R162, R53, R52 ;  /* 0x0000003435a2723e */ /* 0x001fc400000000ff */
[----:B-1----:R-:W-:Y:S02]  /*3ec0*/  F2FP.F16.F32.PACK_AB R156, R55, R54 ;  /* 0x00000036379c723e */ /* 0x002fe400000000ff */
[----:B------:R0:W-:Y:S01]  /*3ed0*/  MUFU.EX2 R38, R23 ;  /* 0x0000001700267308 */ /* 0x0001e20000000800 */
[----:B--2---:R-:W-:-:S07]  /*3ee0*/  F2FP.F16.F32.PACK_AB R173, R28, R5 ;  /* 0x000000051cad723e */ /* 0x004fce00000000ff */
[----:B------:R-:W1:Y:S01]  /*3ef0*/  MUFU.EX2 R12, R12 ;  /* 0x0000000c000c7308 */ /* 0x000e620000000800 */
[----:B0-----:R-:W-:-:S04]  /*3f00*/  FADD.FTZ R23, R41, R56 ;  /* 0x0000003829177221 */ /* 0x001fc80000010000 */
[----:B------:R-:W-:-:S03]  /*3f10*/  FADD.FTZ R56, R42, R23 ;  /* 0x000000172a387221 */ /* 0x000fc60000010000 */
[----:B------:R-:W0:Y:S01]  /*3f20*/  MUFU.EX2 R14, R14 ;  /* 0x0000000e000e7308 */ /* 0x000e220000000800 */
[----:B------:R-:W-:Y:S01]  /*3f30*/  FADD.FTZ R23, R43, R56 ;  /* 0x000000382b177221 */ /* 0x000fe20000010000 */
[----:B------:R-:W-:-:S03]  /*3f40*/  FADD.FTZ R56, R5, R28 ;  /* 0x0000001c05387221 */ /* 0x000fc60000010000 */
[----:B------:R-:W-:Y:S01]  /*3f50*/  FADD.FTZ R60, R44, R23 ;  /* 0x000000172c3c7221 */ /* 0x000fe20000010000 */
[----:B---3--:R-:W-:Y:S02]  /*3f60*/  FADD.FTZ R23, R11, R56 ;  /* 0x000000380b177221 */ /* 0x008fe40000010000 */
[----:B------:R-:W2:Y:S01]  /*3f70*/  MUFU.EX2 R15, R15 ;  /* 0x0000000f000f7308 */ /* 0x000ea20000000800 */
[----:B------:R-:W-:Y:S01]  /*3f80*/  FADD.FTZ R61, R45, R60 ;  /* 0x0000003c2d3d7221 */ /* 0x000fe20000010000 */
[C---:B-1----:R-:W-:Y:S01]  /*3f90*/  FADD.FTZ R23, R12.reuse, R23 ;  /* 0x000000170c177221 */ /* 0x042fe20000010000 */
[----:B------:R-:W-:Y:S02]  /*3fa0*/  F2FP.F16.F32.PACK_AB R175, R12, R11 ;  /* 0x0000000b0caf723e */ /* 0x000fe400000000ff */
[----:B------:R-:W-:Y:S01]  /*3fb0*/  FADD.FTZ R60, R164, R61 ;  /* 0x0000003da43c7221 */ /* 0x000fe20000010000 */
[C---:B------:R-:W-:Y:S02]  /*3fc0*/  F2FP.F16.F32.PACK_AB R164, R47.reuse, R164 ;  /* 0x000000a42fa4723e */ /* 0x040fe400000000ff */
[----:B------:R-:W1:Y:S01]  /*3fd0*/  MUFU.EX2 R21, R21 ;  /* 0x0000001500157308 */ /* 0x000e620000000800 */
[----:B0-----:R-:W-:Y:S01]  /*3fe0*/  FADD.FTZ R56, R14, R23 ;  /* 0x000000170e387221 */ /* 0x001fe20000010000 */
[----:B------:R-:W-:-:S04]  /*3ff0*/  FADD.FTZ R23, R47, R60 ;  /* 0x0000003c2f177221 */ /* 0x000fc80000010000 */
[----:B------:R-:W-:Y:S01]  /*4000*/  FADD.FTZ R60, R166, R23 ;  /* 0x00000017a63c7221 */ /* 0x000fe20000010000 */
[----:B------:R-:W-:Y:S01]  /*4010*/  F2FP.F16.F32.PACK_AB R166, R49, R166 ;  /* 0x000000a631a6723e */ /* 0x000fe200000000ff */
[----:B------:R-:W0:Y:S01]  /*4020*/  MUFU.EX2 R24, R24 ;  /* 0x0000001800187308 */ /* 0x000e220000000800 */
[----:B--2---:R-:W-:Y:S01]  /*4030*/  FADD.FTZ R56, R15, R56 ;  /* 0x000000380f387221 */ /* 0x004fe20000010000 */
[----:B------:R-:W-:Y:S01]  /*4040*/  FADD.FTZ R61, R49, R60 ;  /* 0x0000003c313d7221 */ /* 0x000fe20000010000 */
[----:B------:R-:W-:-:S03]  /*4050*/  F2FP.F16.F32.PACK_AB R169, R15, R14 ;  /* 0x0000000e0fa9723e */ /* 0x000fc600000000ff */
[----:B------:R-:W-:Y:S02]  /*4060*/  FADD.FTZ R60, R50, R61 ;  /* 0x0000003d323c7221 */ /* 0x000fe40000010000 */
[----:B------:R-:W2:Y:S01]  /*4070*/  MUFU.EX2 R27, R27 ;  /* 0x0000001b001b7308 */ /* 0x000ea20000000800 */
[----:B-1----:R-:W-:Y:S01]  /*4080*/  FADD.FTZ R23, R21, R56 ;  /* 0x0000003815177221 */ /* 0x002fe20000010000 */
[----:B------:R-:W-:-:S03]  /*4090*/  F2FP.F16.F32.PACK_AB R171, R38, R21 ;  /* 0x0000001526ab723e */ /* 0x000fc600000000ff */
[----:B------:R-:W-:-:S03]  /*40a0*/  FADD.FTZ R23, R38, R23 ;  /* 0x0000001726177221 */ /* 0x000fc60000010000 */
[----:B------:R-:W1:Y:S01]  /*40b0*/  MUFU.EX2 R29, R29 ;  /* 0x0000001d001d7308 */ /* 0x000e620000000800 */
[----:B0-----:R-:W-:Y:S01]  /*40c0*/  FADD.FTZ R56, R24, R23 ;  /* 0x0000001718387221 */ /* 0x001fe20000010000 */
[----:B------:R-:W-:-:S04]  /*40d0*/  FADD.FTZ R23, R51, R60 ;  /* 0x0000003c33177221 */ /* 0x000fc80000010000 */
[----:B------:R-:W-:Y:S02]  /*40e0*/  FADD.FTZ R60, R52, R23 ;  /* 0x00000017343c7221 */ /* 0x000fe40000010000 */
[----:B------:R-:W0:Y:S01]  /*40f0*/  MUFU.EX2 R30, R30 ;  /* 0x0000001e001e7308 */ /* 0x000e220000000800 */
[----:B--2---:R-:W-:Y:S01]  /*4100*/  FADD.FTZ R56, R27, R56 ;  /* 0x000000381b387221 */ /* 0x004fe20000010000 */
[----:B------:R-:W-:Y:S01]  /*4110*/  FADD.FTZ R61, R53, R60 ;  /* 0x0000003c353d7221 */ /* 0x000fe20000010000 */
[----:B------:R-:W-:-:S03]  /*4120*/  F2FP.F16.F32.PACK_AB R165, R27, R24 ;  /* 0x000000181ba5723e */ /* 0x000fc600000000ff */
[----:B------:R-:W-:Y:S02]  /*4130*/  FADD.FTZ R48, R54, R61 ;  /* 0x0000003d36307221 */ /* 0x000fe40000010000 */
[----:B------:R-:W-:Y:S01]  /*4140*/  MUFU.EX2 R31, R31 ;  /* 0x0000001f001f7308 */ /* 0x000fe20000000800 */
[----:B-1----:R-:W-:Y:S01]  /*4150*/  FADD.FTZ R23, R29, R56 ;  /* 0x000000381d177221 */ /* 0x002fe20000010000 */
[----:B------:R-:W-:-:S06]  /*4160*/  FADD.FTZ R39, R55, R48 ;  /* 0x0000003037277221 */ /* 0x000fcc0000010000 */
[----:B------:R-:W1:Y:S01]  /*4170*/  MUFU.EX2 R32, R32 ;  /* 0x0000002000207308 */ /* 0x000e620000000800 */
[----:B0-----:R-:W-:-:S07]  /*4180*/  F2FP.F16.F32.PACK_AB R167, R30, R29 ;  /* 0x0000001d1ea7723e */ /* 0x001fce00000000ff */
[----:B------:R-:W0:Y:S08]  /*4190*/  MUFU.EX2 R46, R46 ;  /* 0x0000002e002e7308 */ /* 0x000e300000000800 */
[----:B------:R-:W-:Y:S01]  /*41a0*/  MUFU.EX2 R33, R33 ;  /* 0x0000002100217308 */ /* 0x000fe20000000800 */
[----:B-1----:R-:W-:-:S07]  /*41b0*/  F2FP.F16.F32.PACK_AB R161, R32, R31 ;  /* 0x0000001f20a1723e */ /* 0x002fce00000000ff */
[----:B------:R-:W1:Y:S01]  /*41c0*/  MUFU.EX2 R34, R34 ;  /* 0x0000002200227308 */ /* 0x000e620000000800 */
[----:B0-----:R-:W-:Y:S01]  /*41d0*/  FADD.FTZ R40, R46, R39 ;  /* 0x000000272e287221 */ /* 0x001fe20000010000 */
[----:B------:R-:W-:-:S03]  /*41e0*/  F2FP.F16.F32.PACK_AB R158, R57, R46 ;  /* 0x0000002e399e723e */ /* 0x000fc600000000ff */
[----:B------:R-:W-:-:S03]  /*41f0*/  FADD.FTZ R39, R57, R40 ;  /* 0x0000002839277221 */ /* 0x000fc60000010000 */
[----:B------:R0:W-:Y:S08]  /*4200*/  MUFU.EX2 R157, R6 ;  /* 0x00000006009d7308 */ /* 0x0001f00000000800 */
[----:B------:R-:W2:Y:S01]  /*4210*/  MUFU.EX2 R58, R58 ;  /* 0x0000003a003a7308 */ /* 0x000ea20000000800 */
[----:B0-----:R-:W-:Y:S01]  /*4220*/  FADD.FTZ R6, R30, R23 ;  /* 0x000000171e067221 */ /* 0x001fe20000010000 */
[----:B-1----:R-:W-:-:S03]  /*4230*/  F2FP.F16.F32.PACK_AB R163, R34, R33 ;  /* 0x0000002122a3723e */ /* 0x002fc600000000ff */
[----:B------:R-:W-:-:S03]  /*4240*/  FADD.FTZ R23, R31, R6 ;  /* 0x000000061f177221 */ /* 0x000fc60000010000 */
[----:B------:R-:W0:Y:S01]  /*4250*/  MUFU.EX2 R20, R20 ;  /* 0x0000001400147308 */ /* 0x000e220000000800 */
[----:B------:R-:W-:-:S04]  /*4260*/  FADD.FTZ R6, R32, R23 ;  /* 0x0000001720067221 */ /* 0x000fc80000010000 */
[----:B------:R-:W-:-:S03]  /*4270*/  FADD.FTZ R23, R33, R6 ;  /* 0x0000000621177221 */ /* 0x000fc60000010000 */
[----:B------:R-:W1:Y:S01]  /*4280*/  MUFU.EX2 R59, R59 ;  /* 0x0000003b003b7308 */ /* 0x000e620000000800 */
[----:B------:R-:W-:Y:S01]  /*4290*/  FADD.FTZ R23, R34, R23 ;  /* 0x0000001722177221 */ /* 0x000fe20000010000 */
[----:B--2---:R-:W-:-:S06]  /*42a0*/  FADD.FTZ R40, R58, R39 ;  /* 0x000000273a287221 */ /* 0x004fcc0000010000 */
[----:B------:R-:W2:Y:S01]  /*42b0*/  MUFU.EX2 R36, R36 ;  /* 0x0000002400247308 */ /* 0x000ea20000000800 */
[----:B0-----:R-:W-:-:S04]  /*42c0*/  FADD.FTZ R6, R20, R23 ;  /* 0x0000001714067221 */ /* 0x001fc80000010000 */
[C---:B------:R-:W-:Y:S01]  /*42d0*/  FADD.FTZ R6, R157.reuse, R6 ;  /* 0x000000069d067221 */ /* 0x040fe20000010000 */
[----:B------:R-:W-:Y:S02]  /*42e0*/  F2FP.F16.F32.PACK_AB R157, R157, R20 ;  /* 0x000000149d9d723e */ /* 0x000fe400000000ff */
[----:B------:R-:W0:Y:S01]  /*42f0*/  MUFU.EX2 R9, R9 ;  /* 0x0000000900097308 */ /* 0x000e220000000800 */
[C---:B-1----:R-:W-:Y:S01]  /*4300*/  FADD.FTZ R23, R59.reuse, R40 ;  /* 0x000000283b177221 */ /* 0x042fe20000010000 */
[----:B------:R-:W-:-:S06]  /*4310*/  F2FP.F16.F32.PACK_AB R152, R59, R58 ;  /* 0x0000003a3b98723e */ /* 0x000fcc00000000ff */
[----:B------:R-:W1:Y:S01]  /*4320*/  MUFU.EX2 R8, R8 ;  /* 0x0000000800087308 */ /* 0x000e620000000800 */
[----:B--2---:R-:W-:Y:S01]  /*4330*/  FADD.FTZ R40, R36, R23 ;  /* 0x0000001724287221 */ /* 0x004fe20000010000 */
[----:B------:R-:W-:-:S06]  /*4340*/  F2FP.F16.F32.PACK_AB R154, R37, R36 ;  /* 0x00000024259a723e */ /* 0x000fcc00000000ff */
[----:B------:R-:W2:Y:S01]  /*4350*/  MUFU.EX2 R26, R26 ;  /* 0x0000001a001a7308 */ /* 0x000ea20000000800 */
[----:B0-----:R-:W-:Y:S01]  /*4360*/  FADD.FTZ R23, R9, R6 ;  /* 0x0000000609177221 */ /* 0x001fe20000010000 */
[----:B------:R-:W-:-:S06]  /*4370*/  FADD.FTZ R6, R37, R40 ;  /* 0x0000002825067221 */ /* 0x000fcc0000010000 */
[----:B------:R-:W0:Y:S01]  /*4380*/  MUFU.EX2 R19, R19 ;  /* 0x0000001300137308 */ /* 0x000e220000000800 */
[C---:B-1----:R-:W-:Y:S01]  /*4390*/  FADD.FTZ R23, R8.reuse, R23 ;  /* 0x0000001708177221 */ /* 0x042fe20000010000 */
[----:B------:R-:W-:-:S06]  /*43a0*/  F2FP.F16.F32.PACK_AB R159, R8, R9 ;  /* 0x00000009089f723e */ /* 0x000fcc00000000ff */
[----:B------:R-:W1:Y:S01]  /*43b0*/  MUFU.EX2 R25, R25 ;  /* 0x0000001900197308 */ /* 0x000e620000000800 */
[----:B--2---:R-:W-:-:S07]  /*43c0*/  FADD.FTZ R12, R26, R23 ;  /* 0x000000171a0c7221 */ /* 0x004fce0000010000 */
[----:B------:R-:W2:Y:S01]  /*43d0*/  MUFU.EX2 R36, R35 ;  /* 0x0000002300247308 */ /* 0x000ea20000000800 */
[C---:B0-----:R-:W-:Y:S01]  /*43e0*/  FADD.FTZ R12, R19.reuse, R12 ;  /* 0x0000000c130c7221 */ /* 0x041fe20000010000 */
[----:B------:R-:W-:-:S03]  /*43f0*/  F2FP.F16.F32.PACK_AB R153, R19, R26 ;  /* 0x0000001a1399723e */ /* 0x000fc600000000ff */
[----:B-1----:R-:W-:-:S04]  /*4400*/  FADD.FTZ R5, R25, R12 ;  /* 0x0000000c19057221 */ /* 0x002fc80000010000 */
[C---:B--2---:R-:W-:Y:S01]  /*4410*/  FADD.FTZ R5, R36.reuse, R5 ;  /* 0x0000000524057221 */ /* 0x044fe20000010000 */
[----:B------:R-:W-:Y:S01]  /*4420*/  F2FP.F16.F32.PACK_AB R155, R36, R25 ;  /* 0x00000019249b723e */ /* 0x000fe200000000ff */
[----:B------:R-:W-:Y:S06]  /*4430*/  @P0 BRA `(.L_x_1965) ;  /* 0x0000000000040947 */ /* 0x000fec0003800000 */
[----:B------:R-:W-:Y:S01]  /*4440*/  BPT.TRAP 0x1 ;  /* 0x000000040000795c */ /* 0x000fe20000300000 */
.L_x_1965:
[----:B------:R-:W-:Y:S01]  /*4450*/  PLOP3.LUT P1, PT, PT, PT, UP0, 0x40, 0x0 ;  /* 0x000000000000781c */ /* 0x000fe20003f2e808 */
[----:B------:R0:W1:-:S12]  /*4460*/  SYNCS.PHASECHK.TRANS64.TRYWAIT P0, [UR38+0x22850], R2 ;  /* 0x02285002ff0075a7 */ /* 0x0000580008000166 */
[----:B0-----:R-:W-:Y:S05]  /*4470*/  @P1 BRA `(.L_x_1966) ;  /* 0x0000000000041947 */ /* 0x001fea0003800000 */
[----:B------:R-:W-:Y:S01]  /*4480*/  BPT.TRAP 0x1 ;  /* 0x000000040000795c */ /* 0x000fe20000300000 */
.L_x_1966:
[----:B-1----:R-:W-:Y:S05]  /*4490*/  @P0 BRA `(.L_x_1967) ;  /* 0x0000000000080947 */ /* 0x002fea0003800000 */
[----:B------:R-:W0:Y:S02]  /*44a0*/  SYNCS.PHASECHK.TRANS64.TRYWAIT P0, [UR38+0x22850], R2 ;  /* 0x02285002ff0075a7 */ /* 0x000e240008000166 */
[----:B0-----:R-:W-:Y:S05]  /*44b0*/  @!P0 BRA `(.L_x_1968) ;  /* 0x0000010000f88947 */ /* 0x001fea0003800000 */
.L_x_1967:
[----:B------:R1:W-:Y:S01]  /*44c0*/  BAR.SYNC.DEFER_BLOCKING R3, 0x100 ;  /* 0x000400030000751d */ /* 0x0003e20000010000 */
[----:B------:R-:W-:Y:S01]  /*44d0*/  UIADD3 UR6, UR38, 0x400, URZ ;  /* 0x0000040026067890 */ /* 0x000fe2000fffe03f */
[----:B------:R-:W-:-:S03]  /*44e0*/  PLOP3.LUT P0, PT, PT, PT, UP0, 0x40, 0x0 ;  /* 0x000000000000781c */ /* 0x000fc60003f0e808 */
[----:B------:R-:W-:Y:S01]  /*44f0*/  USHF.R.U32.HI UR6, URZ, 0x4, UR6 ;  /* 0x000000043f067899 */ /* 0x000fe20008011606 */
[----:B------:R-:W-:Y:S01]  /*4500*/  UMOV UR7, 0x40000040 ;  /* 0x4000004000077882 */ /* 0x000fe20000000000 */
[----:B------:R-:W-:Y:S02]  /*4510*/  UMOV UR11, 0x40000040 ;  /* 0x40000040000b7882 */ /* 0x000fe40000000000 */
[----:B------:R-:W-:-:S04]  /*4520*/  ULOP3.LUT UR6, UR6, 0x3fff, URZ, 0xc0, !UPT ;  /* 0x00003fff06067892 */ /* 0x000fc8000f8ec03f */
[----:B------:R-:W-:-:S04]  /*4530*/  ULOP3.LUT UR6, UR6, 0x3000000, URZ, 0xfc, !UPT ;  /* 0x0300000006067892 */ /* 0x000fc8000f8efc3f */
[----:B------:R-:W-:Y:S01]  /*4540*/  UIADD3 UR10, UR6, 0x80, URZ ;  /* 0x00000080060a7890 */ /* 0x000fe2000fffe03f */
[----:B------:R-:W-:-:S06]  /*4550*/  WARPGROUP.ARRIVE ;  /* 0x00000000000079c5 */ /* 0x000fcc0000000000 */
[----:B------:R-:W-:Y:S03]  /*4560*/  HGMMA.64x256x16.F32 R24, R172, gdesc[UR4].tnspB, RZ, !UPT, gsb0 ;  /* 0x43e00004ac187df0 */ /* 0x000fe6000c0008ff */
        /* <DEDUP_REMOVED lines=29> */
[----:B-1----:R-:W-:Y:S05]  /*4740*/  @P0 BRA `(.L_x_1969) ;  /* 0x0000000000040947 */ /* 0x002fea0003800000 */
[----:B------:R-:W-:Y:S01]  /*4750*/  BPT.TRAP 0x1 ;  /* 0x000000040000795c */ /* 0x000fe20000300000 */
.L_x_1969:
[----:B------:R-:W1:Y:S01]  /*4760*/  S2UR UR26, SR_CTAID.X ;  /* 0x00000000001a79c3 */ /* 0x000e620000002500 */
[----:B------:R-:W-:Y:S01]  /*4770*/  UISETP.NE.AND UP2, UPT, UR40, URZ, UPT ;  /* 0x0000003f2800728c */ /* 0x000fe2000bf45270 */
[----:B0-----:R-:W-:Y:S01]  /*4780*/  VIADD R9, R22, 0xfffffffe ;  /* 0xfffffffe16097836 */ /* 0x001fe20000000000 */
[----:B------:R-:W-:-:S06]  /*4790*/  UISETP.NE.AND UP1, UPT, UR43, URZ, UPT ;  /* 0x0000003f2b00728c */ /* 0x000fcc000bf25270 */
[----:B------:R-:W-:-:S03]  /*47a0*/  PLOP3.LUT P0, PT, PT, PT, UP1, 0x40, 0x0 ;  /* 0x000000000000781c */ /* 0x000fc60003f0e818 */
[----:B------:R-:W-:Y:S01]  /*47b0*/  @UP2 ULDC UR10, c[0x0][0x44c] ;  /* 0x00011300000a2ab9 */ /* 0x000fe20000000800 */
[----:B------:R-:W-:Y:S01]  /*47c0*/  @UP2 ULDC UR7, c[0x0][0x450] ;  /* 0x0001140000072ab9 */ /* 0x000fe20000000800 */
[----:B-1----:R-:W-:-:S04]  /*47d0*/  USHF.L.U32 UR26, UR26, 0x7, URZ ;  /* 0x000000071a1a7899 */ /* 0x002fc8000800063f */
[----:B------:R-:W-:-:S03]  /*47e0*/  UIMAD.WIDE.U32 UR10, UR26, UR10, URZ ;  /* 0x0000000a1a0a72a5 */ /* 0x000fc6000f8e003f */
[----:B------:R-:W-:Y:S01]  /*47f0*/  UMOV UR19, UR26 ;  /* 0x0000001a00137c82 */ /* 0x000fe20008000000 */
[----:B------:R-:W-:Y:S02]  /*4800*/  @UP2 USHF.R.U32.HI UR19, URZ, UR7, UR11 ;  /* 0x000000073f132299 */ /* 0x000fe4000801160b */
[----:B------:R-:W-:-:S04]  /*4810*/  UIADD3 UR7, UR38, 0x22860, URZ ;  /* 0x0002286026077890 */ /* 0x000fc8000fffe03f */
[----:B------:R-:W-:Y:S01]  /*4820*/  IMAD.U32 R2, RZ, RZ, UR19 ;  /* 0x00000013ff027e24 */ /* 0x000fe2000f8e00ff */
[----:B------:R-:W-:-:S04]  /*4830*/  UPRMT UR7, UR5, 0x654, UR7 ;  /* 0x0000065405077896 */ /* 0x000fc80008000007 */
[----:B------:R-:W-:-:S04]  /*4840*/  IADD3 R2, R2, -UR15, R17 ;  /* 0x8000000f02027c10 */ /* 0x000fc8000fffe011 */
[----:B------:R-:W-:Y:S01]  /*4850*/  R2UR UR10, R2 ;  /* 0x00000000020a72ca */ /* 0x000fe200000e0000 */
[----:B------:R-:W-:-:S12]  /*4860*/  SYNCS.ARRIVE.TRANS64.RED.A1T0 RZ, [UR7], RZ ;  /* 0x000000ffffff79a7 */ /* 0x000fd80008100407 */
[----:B------:R-:W-:Y:S01]  /*4870*/  UIADD3 UR18, UR10, UR18, URZ ;  /* 0x000000120a127290 */ /* 0x000fe2000fffe03f */
[----:B------:R-:W-:Y:S11]  /*4880*/  @P0 BRA `(.L_x_1970) ;  /* 0x00000000004c0947 */ /* 0x000ff60003800000 */
[----:B------:R-:W-:Y:S01]  /*4890*/  ISETP.GT.AND P0, PT, R2, RZ, PT ;  /* 0x000000ff0200720c */ /* 0x000fe20003f04270 */
[----:B------:R-:W-:-:S12]  /*48a0*/  UIADD3 UR7, UR10, -0x1, URZ ;  /* 0xffffffff0a077890 */ /* 0x000fd8000fffe03f */
[----:B------:R-:W-:Y:S05]  /*48b0*/  @P0 BRA `(.L_x_1971) ;  /* 0x0000000000200947 */ /* 0x000fea0003800000 */
[----:B------:R-:W-:Y:S01]  /*48c0*/  ULDC UR19, c[0x0][0x9e4] ;  /* 0x0002790000137ab9 */ /* 0x000fe20000000800 */
[----:B------:R-:W-:Y:S02]  /*48d0*/  UIADD3 UR7, -UR10, URZ, URZ ;  /* 0x0000003f0a077290 */ /* 0x000fe4000fffe13f */
[----:B------:R-:W-:-:S11]  /*48e0*/  UISETP.NE.AND UP1, UPT, UR19, 0x1, UPT ;  /* 0x000000011300788c */ /* 0x000fd6000bf25270 */
[----:B------:R-:W-:Y:S02]  /*48f0*/  @UP1 ULDC.64 UR22, c[0x0][0x9e8] ;  /* 0x00027a0000161ab9 */ /* 0x000fe40000000a00 */
[----:B------:R-:W-:-:S04]  /*4900*/  UIMAD.WIDE.U32 UR10, UR7, UR22, URZ ;  /* 0x00000016070a72a5 */ /* 0x000fc8000f8e003f */
[----:B------:R-:W-:-:S04]  /*4910*/  @UP1 USHF.R.U32.HI UR7, URZ, UR23, UR11 ;  /* 0x000000173f071299 */ /* 0x000fc8000801160b */
[----:B------:R-:W-:Y:S01]  /*4920*/  ULOP3.LUT UR7, URZ, UR7, URZ, 0x33, !UPT ;  /* 0x000000073f077292 */ /* 0x000fe2000f8e333f */
[----:B------:R-:W-:Y:S11]  /*4930*/  BRA `(.L_x_1972) ;  /* 0x0000000000147947 */ /* 0x000ff60003800000 */
.L_x_1971:
[----:B------:R-:W-:Y:S02]  /*4940*/  ULDC UR19, c[0x0][0x9e4] ;  /* 0x0002790000137ab9 */ /* 0x000fe40000000800 */
[----:B------:R-:W-:-:S11]  /*4950*/  UISETP.NE.AND UP1, UPT, UR19, 0x1, UPT ;  /* 0x000000011300788c */ /* 0x000fd6000bf25270 */
[----:B------:R-:W-:Y:S02]  /*4960*/  @UP1 ULDC.64 UR22, c[0x0][0x9e8] ;  /* 0x00027a0000161ab9 */ /* 0x000fe40000000a00 */
[----:B------:R-:W-:-:S04]  /*4970*/  UIMAD.WIDE.U32 UR10, UR7, UR22, URZ ;  /* 0x00000016070a72a5 */ /* 0x000fc8000f8e003f */
[----:B------:R-:W-:-:S12]  /*4980*/  @UP1 USHF.R.U32.HI UR7, URZ, UR23, UR11 ;  /* 0x000000173f071299 */ /* 0x000fd8000801160b */
.L_x_1972:
[----:B------:R-:W-:-:S04]  /*4990*/  UIMAD UR7, UR7, UR19, UR19 ;  /* 0x00000013070772a4 */ /* 0x000fc8000f8e0213 */
[----:B------:R-:W-:-:S04]  /*49a0*/  UISETP.LT.AND UP1, UPT, UR18, UR7, UPT ;  /* 0x000000071200728c */ /* 0x000fc8000bf21270 */
[----:B------:R-:W-:-:S12]  /*49b0*/  USEL UR18, UR18, UR7, UP1 ;  /* 0x0000000712127287 */ /* 0x000fd80008800000 */
.L_x_1970:
[----:B------:R-:W-:Y:S01]  /*49c0*/  UIMAD.WIDE UR10, UR18, 0x2aaaaaab, URZ ;  /* 0x2aaaaaab120a78a5 */ /* 0x000fe2000f8e023f */
[----:B------:R-:W-:-:S03]  /*49d0*/  UMOV UR24, URZ ;  /* 0x0000003f00187c82 */ /* 0x000fc60008000000 */
[----:B------:R-:W-:-:S04]  /*49e0*/  USHF.R.U32.HI UR7, URZ, 0x1f, UR11 ;  /* 0x0000001f3f077899 */ /* 0x000fc8000801160b */
[----:B------:R-:W-:-:S04]  /*49f0*/  ULEA.HI.SX32 UR7, UR11, UR7, 0x1c ;  /* 0x000000070b077291 */ /* 0x000fc8000f8fe23f */
[----:B------:R-:W-:-:S04]  /*4a00*/  UISETP.LT.AND UP1, UPT, UR39, UR7, UPT ;  /* 0x000000072700728c */ /* 0x000fc8000bf21270 */
[----:B------:R-:W-:-:S03]  /*4a10*/  USEL UR27, UR39, UR7, !UP1 ;  /* 0x00000007271b7287 */ /* 0x000fc6000c800000 */
[----:B------:R-:W-:-:S03]  /*4a20*/  UMOV UR7, URZ ;  /* 0x0000003f00077c82 */ /* 0x000fc60008000000 */
[----:B------:R-:W-:-:S13]  /*4a30*/  ISETP.GE.AND P0, PT, R9, UR27, PT ;  /* 0x0000001b09007c0c */ /* 0x000fda000bf06270 */
[----:B------:R-:W-:Y:S05]  /*4a40*/  @!P0 BRA `(.L_x_1973) ;  /* 0x0000003400a48947 */ /* 0x000fea0003800000 */
[----:B------:R-:W-:Y:S01]  /*4a50*/  IMAD.MOV.U32 R12, RZ, RZ, R13 ;  /* 0x000000ffff0c7224 */ /* 0x000fe200078e000d */
[----:B------:R-:W-:Y:S01]  /*4a60*/  UMOV UR7, URZ ;  /* 0x0000003f00077c82 */ /* 0x000fe20008000000 */
[----:B------:R-:W-:Y:S01]  /*4a70*/  IMAD.MOV.U32 R11, RZ, RZ, R10 ;  /* 0x000000ffff0b7224 */ /* 0x000fe200078e000a */
[----:B------:R-:W-:Y:S01]  /*4a80*/  UMOV UR24, URZ ;  /* 0x0000003f00187c82 */ /* 0x000fe20008000000 */
[----:B------:R-:W-:Y:S01]  /*4a90*/  ULDC UR31, c[0x0][0x9e4] ;  /* 0x00027900001f7ab9 */ /* 0x000fe20000000800 */
[----:B------:R-:W-:Y:S01]  /*4aa0*/  ULDC UR29, c[0x0][0x288] ;  /* 0x0000a200001d7ab9 */ /* 0x000fe20000000800 */
[----:B------:R-:W-:Y:S01]  /*4ab0*/  ULDC UR32, c[0x0][0x2f0] ;  /* 0x0000bc0000207ab9 */ /* 0x000fe20000000800 */
[----:B------:R-:W-:Y:S01]  /*4ac0*/  ULDC UR33, c[0x0][0x9d8] ;  /* 0x0002760000217ab9 */ /* 0x000fe20000000800 */
[----:B------:R-:W-:Y:S01]  /*4ad0*/  ULDC UR30, c[0x0][0x988] ;  /* 0x00026200001e7ab9 */ /* 0x000fe20000000800 */
[----:B------:R-:W-:-:S05]  /*4ae0*/  ULDC UR34, c[0x0][0x9e0] ;  /* 0x0002780000227ab9 */ /* 0x000fca0000000800 */
.L_x_1992:
[----:B------:R-:W-:Y:S01]  /*4af0*/  UIADD3 UR24, UR24, 0x1, URZ ;  /* 0x0000000118187890 */ /* 0x000fe2000fffe03f */
[----:B------:R-:W-:-:S03]  /*4b00*/  PLOP3.LUT P0, PT, PT, PT, UP0, 0x40, 0x0 ;  /* 0x000000000000781c */ /* 0x000fc60003f0e808 */
[----:B------:R-:W-:-:S04]  /*4b10*/  UISETP.NE.AND UP1, UPT, UR24, 0x2, UPT ;  /* 0x000000021800788c */ /* 0x000fc8000bf25270 */
[----:B------:R-:W-:Y:S02]  /*4b20*/  USEL UR10, URZ, 0x1, UP1 ;  /* 0x000000013f0a7887 */ /* 0x000fe40008800000 */
[----:B------:R-:W-:Y:S02]  /*4b30*/  USEL UR24, UR24, URZ, UP1 ;  /* 0x0000003f18187287 */ /* 0x000fe40008800000 */
[----:B------:R-:W-:Y:S02]  /*4b40*/  ULOP3.LUT UR7, UR7, UR10, URZ, 0x3c, !UPT ;  /* 0x0000000a07077292 */ /* 0x000fe4000f8e3c3f */
[----:B------:R-:W-:Y:S10]  /*4b50*/  @P0 BRA `(.L_x_1974) ;  /* 0x0000000000040947 */ /* 0x000ff40003800000 */
[----:B------:R-:W-:Y:S01]  /*4b60*/  BPT.TRAP 0x1 ;  /* 0x000000040000795c */ /* 0x000fe20000300000 */
.L_x_1974:
[----:B------:R-:W-:Y:S01]  /*4b70*/  PLOP3.LUT P1, PT, PT, PT, UP0, 0x40, 0x0 ;  /* 0x000000000000781c */ /* 0x000fe20003f2e808 */
[----:B------:R-:W-:Y:S01]  /*4b80*/  ULEA UR28, UR24, UR38, 0x3 ;  /* 0x00000026181c7291 */ /* 0x000fe2000f8e183f */
[----:B------:R-:W-:-:S05]  /*4b90*/  IMAD.U32 R8, RZ, RZ, UR7 ;  /* 0x00000007ff087e24 */ /* 0x000fca000f8e00ff */
[----:B------:R-:W-:-:S04]  /*4ba0*/  SHF.L.U32 R8, R8, 0x1f, RZ ;  /* 0x0000001f08087819 */ /* 0x000fc800000006ff */
[----:B------:R0:W1:Y:S02]  /*4bb0*/  SYNCS.PHASECHK.TRANS64.TRYWAIT P0, [UR28+0x22830], R8 ;  /* 0x02283008ff0075a7 */ /* 0x000064000800015c */
[----:B------:R-:W-:Y:S05]  /*4bc0*/  @P1 BRA `(.L_x_1975) ;  /* 0x0000000000041947 */ /* 0x000fea0003800000 */
[----:B------:R-:W-:Y:S01]  /*4bd0*/  BPT.TRAP 0x1 ;  /* 0x000000040000795c */ /* 0x000fe20000300000 */
.L_x_1975:
[----:B-1----:R-:W-:Y:S05]  /*4be0*/  @P0 BRA `(.L_x_1976) ;  /* 0x0000000000080947 */ /* 0x002fea0003800000 */
[----:B------:R-:W1:Y:S02]  /*4bf0*/  SYNCS.PHASECHK.TRANS64.TRYWAIT P0, [UR28+0x22830], R8 ;  /* 0x02283008ff0075a7 */ /* 0x000e64000800015c */
[----:B-1----:R-:W-:Y:S05]  /*4c00*/  @!P0 BRA `(.L_x_1977) ;  /* 0x000000fc003c8947 */ /* 0x002fea0003800000 */
.L_x_1976:
[----:B------:R-:W-:Y:S01]  /*4c10*/  UIMAD UR22, UR24, 0x300, UR4 ;  /* 0x00000300181678a4 */ /* 0x000fe2000f8e0204 */
[----:B------:R-:W-:Y:S01]  /*4c20*/  WARPGROUP.ARRIVE ;  /* 0x00000000000079c5 */ /* 0x000fe20000000000 */
[----:B------:R-:W-:Y:S01]  /*4c30*/  UMOV UR23, 0x40000040 ;  /* 0x4000004000177882 */ /* 0x000fe20000000000 */
[----:B------:R-:W-:Y:S01]  /*4c40*/  UMOV UR11, 0x40000040 ;  /* 0x40000040000b7882 */ /* 0x000fe20000000000 */
[----:B------:R-:W-:Y:S01]  /*4c50*/  UIADD3 UR10, UR22, 0x2, URZ ;  /* 0x00000002160a7890 */ /* 0x000fe2000fffe03f */
[----:B------:R-:W-:Y:S01]  /*4c60*/  PLOP3.LUT P0, PT, PT, PT, UP0, 0x40, 0x0 ;  /* 0x000000000000781c */ /* 0x000fe20003f0e808 */
[----:B------:R-:W-:Y:S01]  /*4c70*/  UIADD3 UR14, UR22, 0x4, URZ ;  /* 0x00000004160e7890 */ /* 0x000fe2000fffe03f */
[----:B------:R-:W-:Y:S01]  /*4c80*/  IADD3 R0, -R16, 0xb, RZ ;  /* 0x0000000b10007810 */ /* 0x000fe20007ffe1ff */
[----:B------:R-:W-:Y:S01]  /*4c90*/  UMOV UR15, 0x40000040 ;  /* 0x40000040000f7882 */ /* 0x000fe20000000000 */
        /* <DEDUP_REMOVED lines=14> */
[----:B------:R-:W-:Y:S05]  /*4d80*/  @P0 BRA `(.L_x_1978) ;  /* 0x0000000000040947 */ /* 0x000fea0003800000 */
[----:B------:R-:W-:Y:S01]  /*4d90*/  BPT.TRAP 0x1 ;  /* 0x000000040000795c */ /* 0x000fe20000300000 */
.L_x_1978:
[----:B------:R-:W-:Y:S01]  /*4da0*/  UISETP.NE.AND UP2, UPT, UR40, URZ, UPT ;  /* 0x0000003f2800728c */ /* 0x000fe2000bf45270 */
[----:B------:R-:W-:Y:S01]  /*4db0*/  FMUL.FTZ R19, R162, UR33 ;  /* 0x00000021a2137c20 */ /* 0x000fe20008410000 */
[----:B------:R-:W-:Y:S01]  /*4dc0*/  FMUL.FTZ R162, R187, UR33 ;  /* 0x00000021bba27c20 */ /* 0x000fe20008410000 */
[----:B------:R-:W-:Y:S01]  /*4dd0*/  FMUL.FTZ R202, R157, UR33 ;  /* 0x000000219dca7c20 */ /* 0x000fe20008410000 */
[----:B------:R-:W-:Y:S02]  /*4de0*/  IMAD.MOV.U32 R187, RZ, RZ, R4 ;  /* 0x000000ffffbb7224 */ /* 0x000fe400078e0004 */
[----:B------:R-:W-:Y:S01]  /*4df0*/  FMUL.FTZ R157, R178, UR33 ;  /* 0x00000021b29d7c20 */ /* 0x000fe20008410000 */
[----:B------:R-:W-:Y:S01]  /*4e00*/  PLOP3.LUT P0, PT, PT, PT, UP2, 0x80, 0x0 ;  /* 0x000000000000781c */ /* 0x000fe20003f0f028 */
[----:B------:R-:W-:Y:S01]  /*4e10*/  FMUL.FTZ R178, R184, UR33 ;  /* 0x00000021b8b27c20 */ /* 0x000fe20008410000 */
[----:B------:R-:W-:Y:S01]  /*4e20*/  PLOP3.LUT P1, PT, PT, PT, UP2, 0x80, 0x0 ;  /* 0x000000000000781c */ /* 0x000fe20003f2f028 */
[----:B------:R-:W-:Y:S01]  /*4e30*/  FMUL.FTZ R184, R188, UR33 ;  /* 0x00000021bcb87c20 */ /* 0x000fe20008410000 */
[----:B------:R-:W-:Y:S01]  /*4e40*/  IMAD R188, R9, -0x60, RZ ;  /* 0xffffffa009bc7824 */ /* 0x000fe200078e02ff */
[----:B------:R-:W-:Y:S01]  /*4e50*/  @UP2 ULDC UR10, c[0x0][0x44c] ;  /* 0x00011300000a2ab9 */ /* 0x000fe20000000800 */
[----:B------:R-:W-:Y:S01]  /*4e60*/  FMUL.FTZ R208, R169, UR33 ;  /* 0x00000021a9d07c20 */ /* 0x000fe20008410000 */
[----:B------:R-:W-:Y:S01]  /*4e70*/  FMUL.FTZ R10, R155, UR33 ;  /* 0x000000219b0a7c20 */ /* 0x000fe20008410000 */
[----:B------:R-:W-:Y:S01]  /*4e80*/  FMUL.FTZ R203, R156, UR33 ;  /* 0x000000219ccb7c20 */ /* 0x000fe20008410000 */
[----:B------:R-:W-:Y:S01]  /*4e90*/  UISETP.NE.AND UP1, UPT, UR43, URZ, UPT ;  /* 0x0000003f2b00728c */ /* 0x000fe2000bf25270 */
[----:B------:R-:W-:Y:S01]  /*4ea0*/  FMUL.FTZ R155, R174, UR33 ;  /* 0x00000021ae9b7c20 */ /* 0x000fe20008410000 */
[----:B------:R-:W-:Y:S01]  /*4eb0*/  FMUL.FTZ R156, R175, UR33 ;  /* 0x00000021af9c7c20 */ /* 0x000fe20008410000 */
[----:B------:R-:W-:Y:S01]  /*4ec0*/  FMUL.FTZ R201, R152, UR33 ;  /* 0x0000002198c97c20 */ /* 0x000fe20008410000 */
[----:B------:R-:W-:Y:S01]  /*4ed0*/  @P0 IMAD.HI.U32 R22, R4, UR10, RZ ;  /* 0x0000000a04160c27 */ /* 0x000fe2000f8e00ff */
[----:B------:R-:W-:-:S03]  /*4ee0*/  @UP2 ULDC UR10, c[0x0][0x450] ;  /* 0x00011400000a2ab9 */ /* 0x000fc60000000800 */
[----:B------:R-:W-:Y:S01]  /*4ef0*/  FMUL.FTZ R14, R158, UR33 ;  /* 0x000000219e0e7c20 */ /* 0x000fe20008410000 */
[----:B------:R-:W-:Y:S01]  /*4f00*/  FMUL.FTZ R15, R159, UR33 ;  /* 0x000000219f0f7c20 */ /* 0x000fe20008410000 */
[----:B------:R-:W-:Y:S01]  /*4f10*/  FMUL.FTZ R205, R160, UR33 ;  /* 0x00000021a0cd7c20 */ /* 0x000fe20008410000 */
[----:B------:R-:W-:Y:S01]  /*4f20*/  @P1 SHF.R.U32.HI R187, RZ, UR10, R22 ;  /* 0x0000000affbb1c19 */ /* 0x000fe20008011616 */
[----:B------:R-:W-:Y:S02]  /*4f30*/  VIADD R22, R188, 0x1 ;  /* 0x00000001bc167836 */ /* 0x000fe40000000000 */
[----:B------:R-:W-:Y:S01]  /*4f40*/  FMUL.FTZ R174, R176, UR33 ;  /* 0x00000021b0ae7c20 */ /* 0x000fe20008410000 */
[----:B------:R-:W-:Y:S01]  /*4f50*/  FMUL.FTZ R175, R177, UR33 ;  /* 0x00000021b1af7c20 */ /* 0x000fe20008410000 */
[----:B------:R-:W-:Y:S01]  /*4f60*/  FMUL.FTZ R200, R153, UR33 ;  /* 0x0000002199c87c20 */ /* 0x000fe20008410000 */
[----:B------:R-:W3:Y:S01]  /*4f70*/  SHFL.IDX PT, R169, R187, RZ, 0x1c1f ;  /* 0x001c1fffbba97589 */ /* 0x000ee200000e0000 */
[----:B-1----:R-:W-:Y:S01]  /*4f80*/  FMUL.FTZ R13, R154, UR33 ;  /* 0x000000219a0d7c20 */ /* 0x002fe20008410000 */
        /* <DEDUP_REMOVED lines=28> */
[----:B------:R-:W-:-:S02]  /*5150*/  IMAD R23, R7, -0x2, R22 ;  /* 0xfffffffe07177824 */ /* 0x000fc400078e0216 */
[----:B------:R-:W-:Y:S01]  /*5160*/  FMUL.FTZ R168, R199, UR33 ;  /* 0x00000021c7a87c20 */ /* 0x000fe20008410000 */
[----:B------:R-:W-:Y:S01]  /*5170*/  UIADD3 UR10, UR28, 0x22840, URZ ;  /* 0x000228401c0a7890 */ /* 0x000fe2000fffe03f */
[----:B------:R-:W-:Y:S01]  /*5180*/  PLOP3.LUT P0, PT, PT, PT, UP1, 0x40, 0x0 ;  /* 0x000000000000781c */ /* 0x000fe20003f0e818 */
[----:B------:R-:W-:Y:S01]  /*5190*/  IMAD R23, R18, UR32, R23 ;  /* 0x0000002012177c24 */ /* 0x000fe2000f8e0217 */
[----:B------:R-:W1:Y:S01]  /*51a0*/  MUFU.TANH R201, R201 ;  /* 0x000000c900c97308 */ /* 0x000e620000002400 */
[----:B------:R-:W-:Y:S01]  /*51b0*/  UPRMT UR10, UR5, 0x654, UR10 ;  /* 0x00000654050a7896 */ /* 0x000fe2000800000a */
[----:B------:R-:W-:Y:S02]  /*51c0*/  UMOV UR15, UR29 ;  /* 0x0000001d000f7c82 */ /* 0x000fe40008000000 */
[----:B------:R-:W-:-:S04]  /*51d0*/  VIADD R23, R23, -UR15 ;  /* 0x8000000f17177c36 */ /* 0x000fc80008000000 */
[----:B------:R-:W4:Y:S01]  /*51e0*/  MUFU.TANH R200, R200 ;  /* 0x000000c800c87308 */ /* 0x000f220000002400 */
[C---:B------:R-:W-:Y:S01]  /*51f0*/  VIADD R189, R23.reuse, UR25 ;  /* 0x0000001917bd7c36 */ /* 0x040fe20008000000 */
[----:B------:R-:W-:Y:S01]  /*5200*/  IADD3 R186, R23, UR34, RZ ;  /* 0x0000002217ba7c10 */ /* 0x000fe2000fffe0ff */
[----:B------:R-:W-:Y:S02]  /*5210*/  SYNCS.ARRIVE.TRANS64.RED.A1T0 RZ, [UR10], RZ ;  /* 0x000000ffffff79a7 */ /* 0x000fe4000810040a */
[----:B---3--:R-:W-:Y:S02]  /*5220*/  IMAD.IADD R191, R169, 0x1, R189 ;  /* 0x00000001a9bf7824 */ /* 0x008fe400078e02bd */
[----:B------:R-:W-:Y:S01]  /*5230*/  IMAD.IADD R190, R186, 0x1, R169 ;  /* 0x00000001babe7824 */ /* 0x000fe200078e02a9 */
[----:B------:R-:W3:Y:S08]  /*5240*/  MUFU.TANH R13, R13 ;  /* 0x0000000d000d7308 */ /* 0x000ef00000002400 */
        /* <DEDUP_REMOVED lines=45> */
[----:B-1-34-:R-:W-:Y:S05]  /*5520*/  @P0 BRA `(.L_x_1979) ;  /* 0x00000000005c0947 */ /* 0x01afea0003800000 */
[----:B------:R-:W-:Y:S01]  /*5530*/  IMAD R22, R18, UR32, R169 ;  /* 0x0000002012167c24 */ /* 0x000fe2000f8e02a9 */
[----:B------:R-:W-:Y:S03]  /*5540*/  BSSY B0, `(.L_x_1980) ;  /* 0x0000011000007945 */ /* 0x000fe60003800000 */
[----:B------:R-:W-:-:S05]  /*5550*/  VIADD R169, R22, -UR15 ;  /* 0x8000000f16a97c36 */ /* 0x000fca0008000000 */
[----:B------:R-:W-:-:S13]  /*5560*/  ISETP.GT.AND P0, PT, R169, -0x1, PT ;  /* 0xffffffffa900780c */ /* 0x000fda0003f04270 */
[----:B------:R-:W-:Y:S05]  /*5570*/  @P0 BRA `(.L_x_1981) ;  /* 0x0000000000200947 */ /* 0x000fea0003800000 */
[----:B------:R-:W-:Y:S01]  /*5580*/  IMAD.U32 R171, RZ, RZ, UR31 ;  /* 0x0000001fffab7e24 */ /* 0x000fe2000f8e00ff */
[----:B------:R-:W-:-:S04]  /*5590*/  LOP3.LUT R169, RZ, R169, RZ, 0x33, !PT ;  /* 0x000000a9ffa97212 */ /* 0x000fc800078e33ff */
[----:B------:R-:W-:-:S13]  /*55a0*/  ISETP.NE.AND P0, PT, R171, 0x1, PT ;  /* 0x00000001ab00780c */ /* 0x000fda0003f05270 */
[----:B------:R-:W1:Y:S02]  /*55b0*/  @P0 LDC.64 R22, c[0x0][0x9e8] ;  /* 0x00027a00ff160b82 */ /* 0x000e640000000a00 */
[----:B-1----:R-:W-:-:S05]  /*55c0*/  @P0 IMAD.HI.U32 R22, R169, R22, RZ ;  /* 0x00000016a9160227 */ /* 0x002fca00078e00ff */
[----:B------:R-:W-:-:S04]  /*55d0*/  @P0 SHF.R.U32.HI R169, RZ, R23, R22 ;  /* 0x00000017ffa90219 */ /* 0x000fc80000011616 */
[----:B------:R-:W-:Y:S01]  /*55e0*/  LOP3.LUT R169, RZ, R169, RZ, 0x33, !PT ;  /* 0x000000a9ffa97212 */ /* 0x000fe200078e33ff */
[----:B------:R-:W-:Y:S06]  /*55f0*/  BRA `(.L_x_1982) ;  /* 0x0000000000147947 */ /* 0x000fec0003800000 */
.L_x_1981:
[----:B------:R-:W-:-:S05]  /*5600*/  IMAD.U32 R171, RZ, RZ, UR31 ;  /* 0x0000001fffab7e24 */ /* 0x000fca000f8e00ff */
[----:B------:R-:W-:-:S13]  /*5610*/  ISETP.NE.AND P0, PT, R171, 0x1, PT ;  /* 0x00000001ab00780c */ /* 0x000fda0003f05270 */
[----:B------:R-:W1:Y:S02]  /*5620*/  @P0 LDC.64 R22, c[0x0][0x9e8] ;  /* 0x00027a00ff160b82 */ /* 0x000e640000000a00 */
[----:B-1----:R-:W-:-:S05]  /*5630*/  @P0 IMAD.HI.U32 R22, R169, R22, RZ ;  /* 0x00000016a9160227 */ /* 0x002fca00078e00ff */
[----:B------:R-:W-:-:S07]  /*5640*/  @P0 SHF.R.U32.HI R169, RZ, R23, R22 ;  /* 0x00000017ffa90219 */ /* 0x000fce0000011616 */
.L_x_1982:
[----:B------:R-:W-:Y:S05]  /*5650*/  BSYNC B0 ;  /* 0x0000000000007941 */ /* 0x000fea0003800000 */
.L_x_1980:
[----:B------:R-:W-:-:S04]  /*5660*/  IMAD R22, R7, -0x2, R188 ;  /* 0xfffffffe07167824 */ /* 0x000fc800078e02bc */
[----:B------:R-:W-:-:S05]  /*5670*/  IMAD R22, R169, R171, R22 ;  /* 0x000000aba9167224 */ /* 0x000fca00078e0216 */
[----:B------:R-:W-:Y:S02]  /*5680*/  VIADDMNMX R190, R22, R171, R190, PT ;  /* 0x000000ab16be7246 */ /* 0x000fe400038001be */
[----:B------:R-:W-:-:S07]  /*5690*/  VIMNMX R191, R191, R22, !PT ;  /* 0x00000016bfbf7248 */ /* 0x000fce0007fe0100 */
.L_x_1979:
[----:B------:R-:W-:Y:S01]  /*56a0*/  ISETP.GE.AND P1, PT, R188, 0x1, PT ;  /* 0x00000001bc00780c */ /* 0x000fe20003f26270 */
[----:B------:R-:W1:Y:S01]  /*56b0*/  SHFL.IDX PT, R23, R187, 0x1, 0x1c1f ;  /* 0x003c1f00bb177f89 */ /* 0x000e6200000e0000 */
[----:B------:R-:W-:Y:S01]  /*56c0*/  LOP3.LUT R2, R2, 0xfffdffff, RZ, 0xc0, !PT ;  /* 0xfffdffff02027812 */ /* 0x000fe200078ec0ff */
[----:B------:R-:W-:Y:S01]  /*56d0*/  UISETP.NE.AND UP1, UPT, UR43, URZ, UPT ;  /* 0x0000003f2b00728c */ /* 0x000fe2000bf25270 */
[----:B------:R-:W-:Y:S02]  /*56e0*/  ISETP.GT.AND P3, PT, R191, RZ, !P1 ;  /* 0x000000ffbf00720c */ /* 0x000fe40004f64270 */
[C---:B------:R-:W-:Y:S02]  /*56f0*/  ISETP.GE.AND P5, PT, R188.reuse, 0xa, PT ;  /* 0x0000000abc00780c */ /* 0x040fe40003fa6270 */
[C---:B------:R-:W-:Y:S02]  /*5700*/  ISETP.GE.AND P0, PT, R188.reuse, 0x2, PT ;  /* 0x00000002bc00780c */ /* 0x040fe40003f06270 */
[----:B------:R-:W-:-:S02]  /*5710*/  ISETP.GE.AND P4, PT, R188, 0x11, PT ;  /* 0x00000011bc00780c */ /* 0x000fc40003f86270 */
[----:B------:R-:W-:Y:S02]  /*5720*/  ISETP.GT.AND P2, PT, R191, 0x1, !P0 ;  /* 0x00000001bf00780c */ /* 0x000fe40004744270 */
[----:B------:R-:W-:Y:S02]  /*5730*/  @P1 LOP3.LUT R2, R2, 0x20000, RZ, 0xfc, !PT ;  /* 0x0002000002021812 */ /* 0x000fe400078efcff */
[----:B------:R-:W-:Y:S02]  /*5740*/  ISETP.GE.AND P1, PT, R188, 0x9, PT ;  /* 0x00000009bc00780c */ /* 0x000fe40003f26270 */
[----:B------:R-:W-:Y:S02]  /*5750*/  LOP3.LUT R2, R2, 0xfffffffd, RZ, 0xc0, !PT ;  /* 0xfffffffd02027812 */ /* 0x000fe400078ec0ff */
[C---:B------:R-:W-:Y:S02]  /*5760*/  ISETP.LT.OR P2, PT, R190.reuse, 0x2, P2 ;  /* 0x00000002be00780c */ /* 0x040fe40001741670 */
[----:B------:R-:W-:-:S02]  /*5770*/  ISETP.LT.OR P3, PT, R190, 0x1, P3 ;  /* 0x00000001be00780c */ /* 0x000fc40001f61670 */
[----:B------:R-:W-:Y:S01]  /*5780*/  FSEL R200, R200, -INF , !P2 ;  /* 0xff800000c8c87808 */ /* 0x000fe20005000000 */
[--C-:B-1----:R-:W-:Y:S01]  /*5790*/  IMAD.IADD R186, R186, 0x1, R23.reuse ;  /* 0x00000001baba7824 */ /* 0x102fe200078e0217 */
[----:B------:R-:W-:Y:S01]  /*57a0*/  FSEL R170, R201, -INF , !P3 ;  /* 0xff800000c9aa7808 */ /* 0x000fe20005800000 */
[----:B------:R-:W-:Y:S01]  /*57b0*/  IMAD.IADD R193, R189, 0x1, R23 ;  /* 0x00000001bdc17824 */ /* 0x000fe200078e0217 */
[C---:B------:R-:W-:Y:S02]  /*57c0*/  ISETP.GT.AND P2, PT, R191.reuse, 0x9, !P5 ;  /* 0x00000009bf00780c */ /* 0x040fe40006f44270 */
[----:B------:R-:W-:Y:S02]  /*57d0*/  @P1 LOP3.LUT R2, R2, 0x2, RZ, 0xfc, !PT ;  /* 0x0000000202021812 */ /* 0x000fe400078efcff */
[----:B------:R-:W-:Y:S02]  /*57e0*/  ISETP.GT.AND P1, PT, R191, 0x8, !P1 ;  /* 0x00000008bf00780c */ /* 0x000fe40004f24270 */
[----:B------:R-:W-:-:S02]  /*57f0*/  LOP3.LUT R2, R2, 0xfffffffb, RZ, 0xc0, !PT ;  /* 0xfffffffb02027812 */ /* 0x000fc400078ec0ff */
[----:B------:R-:W-:Y:S02]  /*5800*/  ISETP.LT.OR P1, PT, R190, 0x9, P1 ;  /* 0x00000009be00780c */ /* 0x000fe40000f21670 */
[----:B------:R-:W-:Y:S02]  /*5810*/  @P5 LOP3.LUT R2, R2, 0x4, RZ, 0xfc, !PT ;  /* 0x0000000402025812 */ /* 0x000fe400078efcff */
[----:B------:R-:W-:Y:S02]  /*5820*/  ISETP.GE.AND P3, PT, R188, 0x12, PT ;  /* 0x00000012bc00780c */ /* 0x000fe40003f66270 */
[----:B------:R-:W-:Y:S02]  /*5830*/  LOP3.LUT R2, R2, 0xfffffff7, RZ, 0xc0, !PT ;  /* 0xfffffff702027812 */ /* 0x000fe400078ec0ff */
[----:B0-----:R-:W-:Y:S02]  /*5840*/  FSEL R203, R203, -INF , !P1 ;  /* 0xff800000cbcb7808 */ /* 0x001fe40004800000 */
[----:B------:R-:W-:-:S02]  /*5850*/  ISETP.GT.AND P1, PT, R191, 0x10, !P4 ;  /* 0x00000010bf00780c */ /* 0x000fc40006724270 */
[----:B------:R-:W-:Y:S02]  /*5860*/  ISETP.LT.OR P2, PT, R190, 0xa, P2 ;  /* 0x0000000abe00780c */ /* 0x000fe40001741670 */
[----:B------:R-:W-:Y:S02]  /*5870*/  @P4 LOP3.LUT R2, R2, 0x8, RZ, 0xfc, !PT ;  /* 0x0000000802024812 */ /* 0x000fe400078efcff */
[----:B------:R-:W-:Y:S02]  /*5880*/  ISETP.LT.OR P1, PT, R190, 0x11, P1 ;  /* 0x00000011be00780c */ /* 0x000fe40000f21670 */
[----:B------:R-:W-:Y:S02]  /*5890*/  FSEL R202, R202, -INF , !P2 ;  /* 0xff800000caca7808 */ /* 0x000fe40005000000 */
[----:B------:R-:W-:Y:S02]  /*58a0*/  ISETP.GE.AND P2, PT, R188, 0x19, PT ;  /* 0x00000019bc00780c */ /* 0x000fe40003f46270 */
[----:B------:R-:W-:-:S02]  /*58b0*/  LOP3.LUT R2, R2, 0xffffffef, RZ, 0xc0, !PT ;  /* 0xffffffef02027812 */ /* 0x000fc400078ec0ff */
[----:B------:R-:W-:Y:S02]  /*58c0*/  FSEL R205, R205, -INF , !P1 ;  /* 0xff800000cdcd7808 */ /* 0x000fe40004800000 */
[----:B------:R-:W-:Y:S02]  /*58d0*/  ISETP.GT.AND P1, PT, R191, 0x11, !P3 ;  /* 0x00000011bf00780c */ /* 0x000fe40005f24270 */
[----:B------:R-:W-:Y:S02]  /*58e0*/  @P3 LOP3.LUT R2, R2, 0x10, RZ, 0xfc, !PT ;  /* 0x0000001002023812 */ /* 0x000fe400078efcff */
[----:B------:R-:W-:Y:S02]  /*58f0*/  ISETP.LT.OR P1, PT, R190, 0x12, P1 ;  /* 0x00000012be00780c */ /* 0x000fe40000f21670 */
[----:B------:R-:W-:Y:S02]  /*5900*/  LOP3.LUT R2, R2, 0xffffffdf, RZ, 0xc0, !PT ;  /* 0xffffffdf02027812 */ /* 0x000fe400078ec0ff */
[----:B------:R-:W-:-:S02]  /*5910*/  FSEL R204, R204, -INF , !P1 ;  /* 0xff800000cccc7808 */ /* 0x000fc40004800000 */
[----:B------:R-:W-:Y:S02]  /*5920*/  @P2 LOP3.LUT R2, R2, 0x20, RZ, 0xfc, !PT ;  /* 0x0000002002022812 */ /* 0x000fe400078efcff */
[----:B------:R-:W-:Y:S02]  /*5930*/  ISETP.GT.AND P1, PT, R191, 0x18, !P2 ;  /* 0x00000018bf00780c */ /* 0x000fe40005724270 */
[----:B------:R-:W-:Y:S02]  /*5940*/  ISETP.GE.AND P2, PT, R188, 0x1a, PT ;  /* 0x0000001abc00780c */ /* 0x000fe40003f46270 */
[----:B------:R-:W-:Y:S02]  /*5950*/  ISETP.LT.OR P1, PT, R190, 0x19, P1 ;  /* 0x00000019be00780c */ /* 0x000fe40000f21670 */
[----:B------:R-:W-:Y:S02]  /*5960*/  LOP3.LUT R2, R2, 0xfffeffff, RZ, 0xc0, !PT ;  /* 0xfffeffff02027812 */ /* 0x000fe400078ec0ff */
[----:B------:R-:W-:-:S02]  /*5970*/  FSEL R207, R207, -INF , !P1 ;  /* 0xff800000cfcf7808 */ /* 0x000fc40004800000 */
[----:B------:R-:W-:-:S04]  /*5980*/  ISETP.GT.AND P1, PT, R191, 0x19, !P2 ;  /* 0x00000019bf00780c */ /* 0x000fc80005724270 */
[----:B------:R-:W-:Y:S02]  /*5990*/  ISETP.LT.OR P1, PT, R190, 0x1a, P1 ;  /* 0x0000001abe00780c */ /* 0x000fe40000f21670 */
[----:B------:R-:W-:Y:S02]  /*59a0*/  @P2 LOP3.LUT R2, R2, 0x10000, RZ, 0xfc, !PT ;  /* 0x0001000002022812 */ /* 0x000fe400078efcff */
[----:B------:R-:W-:Y:S02]  /*59b0*/  ISETP.GE.AND P2, PT, R188, 0x21, PT ;  /* 0x00000021bc00780c */ /* 0x000fe40003f46270 */
[----:B------:R-:W-:Y:S02]  /*59c0*/  LOP3.LUT R2, R2, 0xffff7fff, RZ, 0xc0, !PT ;  /* 0xffff7fff02027812 */ /* 0x000fe400078ec0ff */
[----:B------:R-:W-:Y:S02]  /*59d0*/  FSEL R206, R206, -INF , !P1 ;  /* 0xff800000cece7808 */ /* 0x000fe40004800000 */
[----:B------:R-:W-:-:S04]  /*59e0*/  ISETP.GT.AND P1, PT, R191, 0x20, !P2 ;  /* 0x00000020bf00780c */ /* 0x000fc80005724270 */
[----:B------:R-:W-:-:S03]  /*59f0*/  ISETP.LT.OR P1, PT, R190, 0x21, P1 ;  /* 0x00000021be00780c */ /* 0x000fc60000f21670 */
        /* <DEDUP_REMOVED lines=44> */
[----:B------:R-:W-:Y:S02]  /*5cc0*/  FSEL R177, R177, -INF , !P1 ;  /* 0xff800000b1b17808 */ /* 0x000fe40004800000 */
[----:B------:R-:W-:Y:S02]  /*5cd0*/  LOP3.LUT R2, R2, 0xffffff7f, RZ, 0xc0, !PT ;  /* 0xffffff7f02027812 */ /* 0x000fe400078ec0ff */
[----:B------:R-:W-:-:S04]  /*5ce0*/  ISETP.GT.AND P1, PT, R191, 0x40, !P2 ;  /* 0x00000040bf00780c */ /* 0x000fc80005724270 */
[----:B------:R-:W-:-:S03]  /*5cf0*/  ISETP.LT.OR P1, PT, R190, 0x41, P1 ;  /* 0x00000041be00780c */ /* 0x000fc60000f21670 */
[----:B------:R-:W-:Y:S02]  /*5d00*/  @P2 LOP3.LUT R2, R2, 0x80, RZ, 0xfc, !PT ;  /* 0x0000008002022812 */ /* 0x000fe400078efcff */
[----:B------:R-:W-:Y:S02]  /*5d10*/  ISETP.GE.AND P2, PT, R188, 0x42, PT ;  /* 0x00000042bc00780c */ /* 0x000fe40003f46270 */
[----:B------:R-:W-:Y:S02]  /*5d20*/  FSEL R178, R178, -INF , !P1 ;  /* 0xff800000b2b27808 */ /* 0x000fe40004800000 */
[----:B------:R-:W-:Y:S02]  /*5d30*/  ISETP.GT.AND P1, PT, R191, 0x41, !P2 ;  /* 0x00000041bf00780c */ /* 0x000fe40005724270 */
[----:B------:R-:W-:Y:S02]  /*5d40*/  LOP3.LUT R2, R2, 0xffffffbf, RZ, 0xc0, !PT ;  /* 0xffffffbf02027812 */ /* 0x000fe400078ec0ff */
[----:B------:R-:W-:-:S04]  /*5d50*/  ISETP.LT.OR P1, PT, R190, 0x42, P1 ;  /* 0x00000042be00780c */ /* 0x000fc80000f21670 */
[----:B------:R-:W-:Y:S02]  /*5d60*/  FSEL R185, R185, -INF , !P1 ;  /* 0xff800000b9b97808 */ /* 0x000fe40004800000 */
[----:B------:R-:W-:Y:S02]  /*5d70*/  ISETP.GE.AND P1, PT, R188, 0x49, PT ;  /* 0x00000049bc00780c */ /* 0x000fe40003f26270 */
[----:B------:R-:W-:Y:S02]  /*5d80*/  @P2 LOP3.LUT R2, R2, 0x40, RZ, 0xfc, !PT ;  /* 0x0000004002022812 */ /* 0x000fe400078efcff */
[----:B------:R-:W-:Y:S02]  /*5d90*/  ISETP.GT.AND P2, PT, R191, 0x48, !P1 ;  /* 0x00000048bf00780c */ /* 0x000fe40004f44270 */
[----:B------:R-:W-:Y:S02]  /*5da0*/  LOP3.LUT R2, R2, 0xfffffffe, RZ, 0xc0, !PT ;  /* 0xfffffffe02027812 */ /* 0x000fe400078ec0ff */
        /* <DEDUP_REMOVED lines=18> */
[----:B------:R-:W-:-:S13]  /*5ed0*/  ISETP.GE.AND P6, PT, R188, 0x5a, PT ;  /* 0x0000005abc00780c */ /* 0x000fda0003fc6270 */
[----:B------:R-:W-:Y:S02]  /*5ee0*/  @P6 LOP3.LUT R2, R2, 0x1, RZ, 0xfc, !PT ;  /* 0x0000000102026812 */ /* 0x000fe400078efcff */
[----:B------:R-:W-:-:S04]  /*5ef0*/  ISETP.GT.AND P6, PT, R191, 0x59, !P6 ;  /* 0x00000059bf00780c */ /* 0x000fc800077c4270 */
[----:B------:R-:W-:-:S04]  /*5f00*/  ISETP.LT.OR P6, PT, R190, 0x5a, P6 ;  /* 0x0000005abe00780c */ /* 0x000fc800037c1670 */
[----:B------:R-:W-:Y:S02]  /*5f10*/  FSEL R179, R179, -INF , !P6 ;  /* 0xff800000b3b37808 */ /* 0x000fe40007000000 */
[----:B------:R-:W-:-:S13]  /*5f20*/  PLOP3.LUT P6, PT, PT, PT, UP1, 0x40, 0x0 ;  /* 0x000000000000781c */ /* 0x000fda0003fce818 */
[----:B------:R-:W-:Y:S05]  /*5f30*/  @P6 BRA `(.L_x_1983) ;  /* 0x00000000005c6947 */ /* 0x000fea0003800000 */
        /* <DEDUP_REMOVED lines=8> */
[----:B------:R-:W0:Y:S02]  /*5fc0*/  @P6 LDC.64 R22, c[0x0][0x9e8] ;  /* 0x00027a00ff166b82 */ /* 0x000e240000000a00 */
[----:B0-----:R-:W-:-:S05]  /*5fd0*/  @P6 IMAD.HI.U32 R22, R187, R22, RZ ;  /* 0x00000016bb166227 */ /* 0x001fca00078e00ff */
[----:B------:R-:W-:-:S04]  /*5fe0*/  @P6 SHF.R.U32.HI R187, RZ, R23, R22 ;  /* 0x00000017ffbb6219 */ /* 0x000fc80000011616 */
[----:B------:R-:W-:Y:S01]  /*5ff0*/  LOP3.LUT R187, RZ, R187, RZ, 0x33, !PT ;  /* 0x000000bbffbb7212 */ /* 0x000fe200078e33ff */
[----:B------:R-:W-:Y:S06]  /*6000*/  BRA `(.L_x_1986) ;  /* 0x0000000000147947 */ /* 0x000fec0003800000 */
.L_x_1985:
[----:B------:R-:W-:-:S05]  /*6010*/  IMAD.U32 R190, RZ, RZ, UR31 ;  /* 0x0000001fffbe7e24 */ /* 0x000fca000f8e00ff */
[----:B------:R-:W-:-:S13]  /*6020*/  ISETP.NE.AND P6, PT, R190, 0x1, PT ;  /* 0x00000001be00780c */ /* 0x000fda0003fc5270 */
[----:B------:R-:W0:Y:S02]  /*6030*/  @P6 LDC.64 R22, c[0x0][0x9e8] ;  /* 0x00027a00ff166b82 */ /* 0x000e240000000a00 */
[----:B0-----:R-:W-:-:S05]  /*6040*/  @P6 IMAD.HI.U32 R22, R187, R22, RZ ;  /* 0x00000016bb166227 */ /* 0x001fca00078e00ff */
[----:B------:R-:W-:-:S07]  /*6050*/  @P6 SHF.R.U32.HI R187, RZ, R23, R22 ;  /* 0x00000017ffbb6219 */ /* 0x000fce0000011616 */
.L_x_1986:
[----:B------:R-:W-:Y:S05]  /*6060*/  BSYNC B0 ;  /* 0x0000000000007941 */ /* 0x000fea0003800000 */
.L_x_1984:
[----:B------:R-:W-:-:S04]  /*6070*/  IMAD R188, R7, -0x2, R188 ;  /* 0xfffffffe07bc7824 */ /* 0x000fc800078e02bc */
[----:B------:R-:W-:-:S05]  /*6080*/  IMAD R187, R187, R190, R188 ;  /* 0x000000bebbbb7224 */ /* 0x000fca00078e02bc */
[----:B------:R-:W-:Y:S02]  /*6090*/  VIADDMNMX R186, R187, R190, R186, PT ;  /* 0x000000bebbba7246 */ /* 0x000fe400038001ba */
[----:B------:R-:W-:-:S07]  /*60a0*/  VIMNMX R193, R193, R187, !PT ;  /* 0x000000bbc1c17248 */ /* 0x000fce0007fe0100 */
.L_x_1983:
[----:B------:R-:W-:Y:S01]  /*60b0*/  ISETP.GT.AND P0, PT, R193, 0x1, !P0 ;  /* 0x00000001c100780c */ /* 0x000fe20004704270 */
[----:B------:R-:W-:Y:S01]  /*60c0*/  UMOV UR14, UR30 ;  /* 0x0000001e000e7c82 */ /* 0x000fe20008000000 */
[----:B------:R-:W-:Y:S02]  /*60d0*/  LOP3.LUT P6, RZ, R2, 0x10, RZ, 0xc0, !PT ;  /* 0x0000001002ff7812 */ /* 0x000fe400078cc0ff */
[----:B------:R-:W-:Y:S02]  /*60e0*/  ISETP.LT.OR P0, PT, R186, 0x2, P0 ;  /* 0x00000002ba00780c */ /* 0x000fe40000701670 */
[----:B------:R-:W-:Y:S02]  /*60f0*/  FMNMX.FTZ R23, R170, R11, !PT ;  /* 0x0000000baa177209 */ /* 0x000fe40007810000 */
[----:B------:R-:W-:Y:S02]  /*6100*/  FSEL R22, R10, -INF , !P0 ;  /* 0xff8000000a167808 */ /* 0x000fe40004000000 */
[----:B------:R-:W-:-:S02]  /*6110*/  LOP3.LUT P0, RZ, R2, 0x2, RZ, 0xc0, !PT ;  /* 0x0000000202ff7812 */ /* 0x000fc4000780c0ff */
[----:B------:R-:W-:Y:S02]  /*6120*/  FMNMX.FTZ R10, R200, R23, !PT ;  /* 0x00000017c80a7209 */ /* 0x000fe40007810000 */
[----:B------:R-:W-:Y:S02]  /*6130*/  ISETP.GT.AND P0, PT, R193, 0x8, !P0 ;  /* 0x00000008c100780c */ /* 0x000fe40004704270 */
[----:B------:R-:W-:Y:S02]  /*6140*/  FMNMX.FTZ R23, R203, R10, !PT ;  /* 0x0000000acb177209 */ /* 0x000fe40007810000 */
[----:B------:R-:W-:Y:S02]  /*6150*/  ISETP.LT.OR P0, PT, R186, 0x9, P0 ;  /* 0x00000009ba00780c */ /* 0x000fe40000701670 */
[----:B------:R-:W-:Y:S02]  /*6160*/  FMNMX.FTZ R10, R202, R23, !PT ;  /* 0x00000017ca0a7209 */ /* 0x000fe40007810000 */
[----:B------:R-:W-:-:S02]  /*6170*/  FSEL R14, R14, -INF , !P0 ;  /* 0xff8000000e0e7808 */ /* 0x000fc40004000000 */
[----:B------:R-:W-:Y:S02]  /*6180*/  LOP3.LUT P0, RZ, R2, 0x4, RZ, 0xc0, !PT ;  /* 0x0000000402ff7812 */ /* 0x000fe4000780c0ff */
[----:B------:R-:W-:Y:S02]  /*6190*/  FMNMX.FTZ R23, R205, R10, !PT ;  /* 0x0000000acd177209 */ /* 0x000fe40007810000 */
[----:B------:R-:W-:Y:S02]  /*61a0*/  ISETP.GT.AND P0, PT, R193, 0x9, !P0 ;  /* 0x00000009c100780c */ /* 0x000fe40004704270 */
[----:B------:R-:W-:Y:S02]  /*61b0*/  FMNMX.FTZ R10, R204, R23, !PT ;  /* 0x00000017cc0a7209 */ /* 0x000fe40007810000 */
[----:B------:R-:W-:Y:S02]  /*61c0*/  ISETP.LT.OR P0, PT, R186, 0xa, P0 ;  /* 0x0000000aba00780c */ /* 0x000fe40000701670 */
[----:B------:R-:W-:-:S02]  /*61d0*/  FMNMX.FTZ R23, R207, R10, !PT ;  /* 0x0000000acf177209 */ /* 0x000fc40007810000 */
[----:B------:R-:W-:Y:S02]  /*61e0*/  FSEL R15, R15, -INF , !P0 ;  /* 0xff8000000f0f7808 */ /* 0x000fe40004000000 */
[----:B------:R-:W-:Y:S02]  /*61f0*/  LOP3.LUT P0, RZ, R2, 0x8, RZ, 0xc0, !PT ;  /* 0x0000000802ff7812 */ /* 0x000fe4000780c0ff */
[----:B------:R-:W-:Y:S02]  /*6200*/  FMNMX.FTZ R10, R206, R23, !PT ;  /* 0x00000017ce0a7209 */ /* 0x000fe40007810000 */
[----:B------:R-:W-:Y:S02]  /*6210*/  ISETP.GT.AND P0, PT, R193, 0x10, !P0 ;  /* 0x00000010c100780c */ /* 0x000fe40004704270 */
[----:B------:R-:W-:Y:S02]  /*6220*/  FMNMX.FTZ R10, R169, R10, !PT ;  /* 0x0000000aa90a7209 */ /* 0x000fe40007810000 */
[----:B------:R-:W-:-:S02]  /*6230*/  ISETP.LT.OR P0, PT, R186, 0x11, P0 ;  /* 0x00000011ba00780c */ /* 0x000fc40000701670 */
[----:B------:R-:W-:Y:S02]  /*6240*/  FMNMX.FTZ R23, R171, R10, !PT ;  /* 0x0000000aab177209 */ /* 0x000fe40007810000 */
[----:B------:R-:W-:Y:S02]  /*6250*/  FSEL R19, R19, -INF , !P0 ;  /* 0xff80000013137808 */ /* 0x000fe40004000000 */
[----:B------:R-:W-:Y:S02]  /*6260*/  ISETP.GT.AND P0, PT, R193, 0x11, !P6 ;  /* 0x00000011c100780c */ /* 0x000fe40007704270 */
[----:B------:R-:W-:Y:S02]  /*6270*/  LOP3.LUT P6, RZ, R2, 0x80, RZ, 0xc0, !PT ;  /* 0x0000008002ff7812 */ /* 0x000fe400078cc0ff */
        /* <DEDUP_REMOVED lines=10> */
[----:B------:R-:W-:Y:S02]  /*6320*/  LOP3.LUT P0, RZ, R2, 0x10000, RZ, 0xc0, !PT ;  /* 0x0001000002ff7812 */ /* 0x000fe4000780c0ff */
[----:B------:R-:W-:Y:S02]  /*6330*/  FMNMX.FTZ R10, R176, R23, !PT ;  /* 0x00000017b00a7209 */ /* 0x000fe40007810000 */
[----:B------:R-:W-:Y:S02]  /*6340*/  ISETP.GT.AND P0, PT, R193, 0x19, !P0 ;  /* 0x00000019c100780c */ /* 0x000fe40004704270 */
[----:B------:R-:W-:-:S02]  /*6350*/  FMNMX.FTZ R23, R177, R10, !PT ;  /* 0x0000000ab1177209 */ /* 0x000fc40007810000 */
[----:B------:R-:W-:Y:S02]  /*6360*/  ISETP.LT.OR P0, PT, R186, 0x1a, P0 ;  /* 0x0000001aba00780c */ /* 0x000fe40000701670 */
[----:B------:R-:W-:Y:S02]  /*6370*/  FMNMX.FTZ R10, R178, R23, !PT ;  /* 0x00000017b20a7209 */ /* 0x000fe40007810000 */
[----:B------:R-:W-:Y:S02]  /*6380*/  FSEL R152, R152, -INF , !P0 ;  /* 0xff80000098987808 */ /* 0x000fe40004000000 */
[----:B------:R-:W-:Y:S02]  /*6390*/  LOP3.LUT P0, RZ, R2, 0x8000, RZ, 0xc0, !PT ;  /* 0x0000800002ff7812 */ /* 0x000fe4000780c0ff */
[----:B------:R-:W-:Y:S02]  /*63a0*/  FMNMX.FTZ R23, R185, R10, !PT ;  /* 0x0000000ab9177209 */ /* 0x000fe40007810000 */
[----:B------:R-:W-:-:S02]  /*63b0*/  ISETP.GT.AND P0, PT, R193, 0x20, !P0 ;  /* 0x00000020c100780c */ /* 0x000fc40004704270 */
[----:B------:R-:W-:Y:S02]  /*63c0*/  FMNMX.FTZ R23, R184, R23, !PT ;  /* 0x00000017b8177209 */ /* 0x000fe40007810000 */
[----:B------:R-:W-:Y:S02]  /*63d0*/  ISETP.LT.OR P0, PT, R186, 0x21, P0 ;  /* 0x00000021ba00780c */ /* 0x000fe40000701670 */
[----:B------:R-:W-:Y:S02]  /*63e0*/  FMNMX.FTZ R23, R182, R23, !PT ;  /* 0x00000017b6177209 */ /* 0x000fe40007810000 */
[----:B------:R-:W-:Y:S02]  /*63f0*/  FSEL R153, R153, -INF , !P0 ;  /* 0xff80000099997808 */ /* 0x000fe40004000000 */
[----:B------:R-:W-:Y:S02]  /*6400*/  LOP3.LUT P0, RZ, R2, 0x4000, RZ, 0xc0, !PT ;  /* 0x0000400002ff7812 */ /* 0x000fe4000780c0ff */
[----:B------:R-:W-:-:S02]  /*6410*/  FMNMX.FTZ R10, R180, R23, !PT ;  /* 0x00000017b40a7209 */ /* 0x000fc40007810000 */
[----:B------:R-:W-:Y:S02]  /*6420*/  ISETP.GT.AND P0, PT, R193, 0x21, !P0 ;  /* 0x00000021c100780c */ /* 0x000fe40004704270 */
[----:B------:R-:W-:Y:S02]  /*6430*/  FMNMX.FTZ R10, R183, R10, !PT ;  /* 0x0000000ab70a7209 */ /* 0x000fe40007810000 */
[----:B------:R-:W-:Y:S02]  /*6440*/  ISETP.LT.OR P0, PT, R186, 0x22, P0 ;  /* 0x00000022ba00780c */ /* 0x000fe40000701670 */
[----:B------:R-:W-:Y:S02]  /*6450*/  FMNMX.FTZ R10, R181, R10, !PT ;  /* 0x0000000ab50a7209 */ /* 0x000fe40007810000 */
[----:B------:R-:W-:Y:S02]  /*6460*/  FSEL R154, R154, -INF , !P0 ;  /* 0xff8000009a9a7808 */ /* 0x000fe40004000000 */
[----:B------:R-:W-:-:S02]  /*6470*/  LOP3.LUT P0, RZ, R2, 0x2000, RZ, 0xc0, !PT ;  /* 0x0000200002ff7812 */ /* 0x000fc4000780c0ff */
[----:B------:R-:W-:Y:S02]  /*6480*/  FMNMX.FTZ R23, R179, R10, !PT ;  /* 0x0000000ab3177209 */ /* 0x000fe40007810000 */
[C---:B------:R-:W-:Y:S02]  /*6490*/  ISETP.GT.AND P0, PT, R193.reuse, 0x28, !P0 ;  /* 0x00000028c100780c */ /* 0x040fe40004704270 */
[C---:B------:R-:W-:Y:S01]  /*64a0*/  ISETP.GT.AND P1, PT, R193.reuse, 0x48, !P1 ;  /* 0x00000048c100780c */ /* 0x040fe20004f24270 */
[----:B------:R-:W0:Y:S01]  /*64b0*/  SHFL.BFLY PT, R10, R23, 0x2, 0x1f ;  /* 0x0c401f00170a7f89 */ /* 0x000e2200000e0000 */
[----:B------:R-:W-:Y:S02]  /*64c0*/  ISETP.LT.OR P0, PT, R186, 0x29, P0 ;  /* 0x00000029ba00780c */ /* 0x000fe40000701670 */
[----:B------:R-:W-:Y:S02]  /*64d0*/  ISETP.GT.AND P2, PT, R193, 0x49, !P2 ;  /* 0x00000049c100780c */ /* 0x000fe40005744270 */
[----:B------:R-:W-:-:S02]  /*64e0*/  FSEL R155, R155, -INF , !P0 ;  /* 0xff8000009b9b7808 */ /* 0x000fc40004000000 */
[----:B------:R-:W-:Y:S02]  /*64f0*/  LOP3.LUT P0, RZ, R2, 0x1000, RZ, 0xc0, !PT ;  /* 0x0000100002ff7812 */ /* 0x000fe4000780c0ff */
[C---:B------:R-:W-:Y:S02]  /*6500*/  ISETP.LT.OR P1, PT, R186.reuse, 0x49, P1 ;  /* 0x00000049ba00780c */ /* 0x040fe40000f21670 */
[C---:B------:R-:W-:Y:S02]  /*6510*/  ISETP.GT.AND P0, PT, R193.reuse, 0x29, !P0 ;  /* 0x00000029c100780c */ /* 0x040fe40004704270 */
[C---:B------:R-:W-:Y:S02]  /*6520*/  ISETP.GT.AND P3, PT, R193.reuse, 0x50, !P3 ;  /* 0x00000050c100780c */ /* 0x040fe40005f64270 */
[----:B------:R-:W-:Y:S02]  /*6530*/  ISETP.LT.OR P0, PT, R186, 0x2a, P0 ;  /* 0x0000002aba00780c */ /* 0x000fe40000701670 */
[----:B------:R-:W-:-:S02]  /*6540*/  ISETP.GT.AND P4, PT, R193, 0x51, !P4 ;  /* 0x00000051c100780c */ /* 0x000fc40006784270 */
[----:B------:R-:W-:Y:S02]  /*6550*/  FSEL R156, R156, -INF , !P0 ;  /* 0xff8000009c9c7808 */ /* 0x000fe40004000000 */
[----:B------:R-:W-:Y:S02]  /*6560*/  LOP3.LUT P0, RZ, R2, 0x800, RZ, 0xc0, !PT ;  /* 0x0000080002ff7812 */ /* 0x000fe4000780c0ff */
[C---:B------:R-:W-:Y:S02]  /*6570*/  ISETP.GT.AND P5, PT, R193.reuse, 0x58, !P5 ;  /* 0x00000058c100780c */ /* 0x040fe40006fa4270 */
[----:B------:R-:W-:Y:S02]  /*6580*/  ISETP.GT.AND P0, PT, R193, 0x30, !P0 ;  /* 0x00000030c100780c */ /* 0x000fe40004704270 */
[----:B0-----:R-:W-:Y:S02]  /*6590*/  FMNMX.FTZ R187, R23, R10, !PT ;  /* 0x0000000a17bb7209 */ /* 0x001fe40007810000 */
[----:B------:R-:W-:-:S02]  /*65a0*/  ISETP.LT.OR P0, PT, R186, 0x31, P0 ;  /* 0x00000031ba00780c */ /* 0x000fc40000701670 */
[----:B------:R-:W-:Y:S01]  /*65b0*/  ISETP.LT.OR P2, PT, R186, 0x4a, P2 ;  /* 0x0000004aba00780c */ /* 0x000fe20001741670 */
[----:B------:R-:W0:Y:S01]  /*65c0*/  SHFL.BFLY PT, R10, R187, 0x1, 0x1f ;  /* 0x0c201f00bb0a7f89 */ /* 0x000e2200000e0000 */
[----:B------:R-:W-:Y:S02]  /*65d0*/  FSEL R157, R157, -INF , !P0 ;  /* 0xff8000009d9d7808 */ /* 0x000fe40004000000 */
[----:B------:R-:W-:Y:S02]  /*65e0*/  LOP3.LUT P0, RZ, R2, 0x400, RZ, 0xc0, !PT ;  /* 0x0000040002ff7812 */ /* 0x000fe4000780c0ff */
[----:B------:R-:W-:Y:S02]  /*65f0*/  ISETP.LT.OR P3, PT, R186, 0x51, P3 ;  /* 0x00000051ba00780c */ /* 0x000fe40001f61670 */
[----:B------:R-:W-:Y:S02]  /*6600*/  ISETP.GT.AND P0, PT, R193, 0x31, !P0 ;  /* 0x00000031c100780c */ /* 0x000fe40004704270 */
[----:B------:R-:W-:-:S02]  /*6610*/  FSEL R196, R164, -INF , !P2 ;  /* 0xff800000a4c47808 */ /* 0x000fc40005000000 */
[C---:B------:R-:W-:Y:S02]  /*6620*/  ISETP.LT.OR P0, PT, R186.reuse, 0x32, P0 ;  /* 0x00000032ba00780c */ /* 0x040fe40000701670 */
[----:B------:R-:W-:Y:S02]  /*6630*/  ISETP.LT.OR P4, PT, R186, 0x52, P4 ;  /* 0x00000052ba00780c */ /* 0x000fe40002781670 */
[----:B------:R-:W-:Y:S02]  /*6640*/  FSEL R158, R158, -INF , !P0 ;  /* 0xff8000009e9e7808 */ /* 0x000fe40004000000 */
[----:B------:R-:W-:Y:S02]  /*6650*/  LOP3.LUT P0, RZ, R2, 0x200, RZ, 0xc0, !PT ;  /* 0x0000020002ff7812 */ /* 0x000fe4000780c0ff */
[----:B------:R-:W-:Y:S02]  /*6660*/  FSEL R195, R166, -INF , !P4 ;  /* 0xff800000a6c37808 */ /* 0x000fe40006000000 */
[----:B------:R-:W-:-:S02]  /*6670*/  ISETP.GT.AND P0, PT, R193, 0x38, !P0 ;  /* 0x00000038c100780c */ /* 0x000fc40004704270 */
[C---:B------:R-:W-:Y:S02]  /*6680*/  ISETP.LT.OR P5, PT, R186.reuse, 0x59, P5 ;  /* 0x00000059ba00780c */ /* 0x040fe40002fa1670 */
[----:B------:R-:W-:Y:S02]  /*6690*/  ISETP.LT.OR P0, PT, R186, 0x39, P0 ;  /* 0x00000039ba00780c */ /* 0x000fe40000701670 */
[----:B0-----:R-:W-:Y:S02]  /*66a0*/  FMNMX.FTZ R10, R187, R10, !PT ;  /* 0x0000000abb0a7209 */ /* 0x001fe40007810000 */
[----:B------:R-:W-:Y:S02]  /*66b0*/  FSEL R159, R159, -INF , !P0 ;  /* 0xff8000009f9f7808 */ /* 0x000fe40004000000 */
[----:B------:R-:W-:Y:S01]  /*66c0*/  LOP3.LUT P0, RZ, R2, 0x100, RZ, 0xc0, !PT ;  /* 0x0000010002ff7812 */ /* 0x000fe2000780c0ff */
[----:B------:R-:W-:-:S03]  /*66d0*/  FMUL.FTZ R198, R10, UR14 ;  /* 0x0000000e0ac67c20 */ /* 0x000fc60008410000 */
[----:B------:R-:W-:-:S04]  /*66e0*/  ISETP.GT.AND P0, PT, R193, 0x39, !P0 ;  /* 0x00000039c100780c */ /* 0x000fc80004704270 */
[----:B------:R-:W-:-:S04]  /*66f0*/  ISETP.LT.OR P0, PT, R186, 0x3a, P0 ;  /* 0x0000003aba00780c */ /* 0x000fc80000701670 */
[----:B------:R-:W-:Y:S02]  /*6700*/  FSEL R160, R160, -INF , !P0 ;  /* 0xff800000a0a07808 */ /* 0x000fe40004000000 */
[----:B------:R-:W-:Y:S02]  /*6710*/  ISETP.GT.AND P0, PT, R193, 0x40, !P6 ;  /* 0x00000040c100780c */ /* 0x000fe40007704270 */
[----:B------:R-:W-:Y:S02]  /*6720*/  LOP3.LUT P6, RZ, R2, 0x20000, RZ, 0xc0, !PT ;  /* 0x0002000002ff7812 */ /* 0x000fe400078cc0ff */
[----:B------:R-:W-:-:S04]  /*6730*/  ISETP.LT.OR P0, PT, R186, 0x41, P0 ;  /* 0x00000041ba00780c */ /* 0x000fc80000701670 */
[----:B------:R-:W-:Y:S02]  /*6740*/  FSEL R161, R161, -INF , !P0 ;  /* 0xff800000a1a17808 */ /* 0x000fe40004000000 */
[----:B------:R-:W-:-:S04]  /*6750*/  LOP3.LUT P0, RZ, R2, 0x40, RZ, 0xc0, !PT ;  /* 0x0000004002ff7812 */ /* 0x000fc8000780c0ff */
[----:B------:R-:W-:-:S04]  /*6760*/  ISETP.GT.AND P0, PT, R193, 0x41, !P0 ;  /* 0x00000041c100780c */ /* 0x000fc80004704270 */
[----:B------:R-:W-:-:S04]  /*6770*/  ISETP.LT.OR P0, PT, R186, 0x42, P0 ;  /* 0x00000042ba00780c */ /* 0x000fc80000701670 */
[----:B------:R-:W-:Y:S02]  /*6780*/  FSEL R162, R162, -INF , !P0 ;  /* 0xff800000a2a27808 */ /* 0x000fe40004000000 */
[C---:B------:R-:W-:Y:S02]  /*6790*/  ISETP.GT.AND P0, PT, R193.reuse, RZ, !P6 ;  /* 0x000000ffc100720c */ /* 0x040fe40007704270 */
[----:B------:R-:W-:Y:S02]  /*67a0*/  LOP3.LUT P6, RZ, R2, 0x1, RZ, 0xc0, !PT ;  /* 0x0000000102ff7812 */ /* 0x000fe400078cc0ff */
[----:B------:R-:W-:Y:S02]  /*67b0*/  ISETP.LT.OR P0, PT, R186, 0x1, P0 ;  /* 0x00000001ba00780c */ /* 0x000fe40000701670 */
[----:B------:R-:W-:Y:S02]  /*67c0*/  ISETP.GT.AND P6, PT, R193, 0x59, !P6 ;  /* 0x00000059c100780c */ /* 0x000fe400077c4270 */
[----:B------:R-:W-:-:S02]  /*67d0*/  FSEL R197, R13, -INF , !P0 ;  /* 0xff8000000dc57808 */ /* 0x000fc40004000000 */
[----:B------:R-:W-:Y:S02]  /*67e0*/  FSEL R193, R163, -INF , !P1 ;  /* 0xff800000a3c17808 */ /* 0x000fe40004800000 */
[----:B------:R-:W-:Y:S02]  /*67f0*/  FMNMX.FTZ R13, R197, R12, !PT ;  /* 0x0000000cc50d7209 */ /* 0x000fe40007810000 */
[----:B------:R-:W-:Y:S02]  /*6800*/  ISETP.LT.OR P6, PT, R186, 0x5a, P6 ;  /* 0x0000005aba00780c */ /* 0x000fe400037c1670 */
[----:B------:R-:W-:Y:S02]  /*6810*/  FMNMX.FTZ R13, R22, R13, !PT ;  /* 0x0000000d160d7209 */ /* 0x000fe40007810000 */
[----:B------:R-:W-:Y:S02]  /*6820*/  FSETP.NEU.FTZ.AND P0, PT, R10, -INF , PT ;  /* 0xff8000000a00780b */ /* 0x000fe40003f1d000 */
[----:B------:R-:W-:-:S02]  /*6830*/  FMNMX.FTZ R188, R14, R13, !PT ;  /* 0x0000000d0ebc7209 */ /* 0x000fc40007810000 */
[----:B------:R-:W-:Y:S02]  /*6840*/  FSEL R186, R167, -INF , !P5 ;  /* 0xff800000a7ba7808 */ /* 0x000fe40006800000 */
[----:B------:R-:W-:Y:S02]  /*6850*/  FMNMX.FTZ R188, R15, R188, !PT ;  /* 0x000000bc0fbc7209 */ /* 0x000fe40007810000 */
[----:B------:R-:W-:Y:S02]  /*6860*/  FSEL R199, R168, -INF , !P6 ;  /* 0xff800000a8c77808 */ /* 0x000fe40007000000 */
[----:B------:R-:W-:Y:S02]  /*6870*/  FMNMX.FTZ R13, R19, R188, !PT ;  /* 0x000000bc130d7209 */ /* 0x000fe40007810000 */
[----:B------:R-:W-:Y:S02]  /*6880*/  FSEL R198, R198, RZ, P0 ;  /* 0x000000ffc6c67208 */ /* 0x000fe40000000000 */
[----:B------:R-:W-:-:S03]  /*6890*/  FMNMX.FTZ R190, R20, R13, !PT ;  /* 0x0000000d14be7209 */ /* 0x000fc60007810000 */
        /* <DEDUP_REMOVED lines=26> */
[----:B------:R-:W-:-:S03]  /*6a40*/  FFMA.FTZ R192, R206, UR14, -R198 ;  /* 0x0000000ecec07c23 */ /* 0x000fc600080108c6 */
        /* <DEDUP_REMOVED lines=8> */
[----:B------:R-:W-:Y:S02]  /*6ad0*/  FMNMX.FTZ R13, R193, R194, !PT ;  /* 0x000000c2c10d7209 */ /* 0x000fe40007810000 */
[----:B------:R-:W-:Y:S01]  /*6ae0*/  FSEL R194, R165, -INF , !P3 ;  /* 0xff800000a5c27808 */ /* 0x000fe20005800000 */
[--C-:B------:R-:W-:Y:S01]  /*6af0*/  FFMA.FTZ R165, R174, UR14, -R198.reuse ;  /* 0x0000000eaea57c23 */ /* 0x100fe200080108c6 */
[----:B------:R-:W-:Y:S01]  /*6b00*/  FMNMX.FTZ R13, R196, R13, !PT ;  /* 0x0000000dc40d7209 */ /* 0x000fe20007810000 */
[----:B------:R-:W-:Y:S01]  /*6b10*/  MUFU.EX2 R191, R191 ;  /* 0x000000bf00bf7308 */ /* 0x000fe20000000800 */
[----:B------:R-:W-:-:S02]  /*6b20*/  FFMA.FTZ R174, R185, UR14, -R198 ;  /* 0x0000000eb9ae7c23 */ /* 0x000fc400080108c6 */
[----:B------:R-:W-:-:S04]  /*6b30*/  FMNMX.FTZ R166, R194, R13, !PT ;  /* 0x0000000dc2a67209 */ /* 0x000fc80007810000 */
[----:B------:R-:W-:Y:S01]  /*6b40*/  FMNMX.FTZ R13, R195, R166, !PT ;  /* 0x000000a6c30d7209 */ /* 0x000fe20007810000 */
[----:B------:R-:W-:Y:S03]  /*6b50*/  MUFU.EX2 R192, R192 ;  /* 0x000000c000c07308 */ /* 0x000fe60000000800 */
[----:B------:R-:W-:-:S04]  /*6b60*/  FMNMX.FTZ R168, R186, R13, !PT ;  /* 0x0000000dbaa87209 */ /* 0x000fc80007810000 */
[----:B------:R-:W-:Y:S01]  /*6b70*/  FMNMX.FTZ R13, R199, R168, !PT ;  /* 0x000000a8c70d7209 */ /* 0x000fe20007810000 */
[--C-:B------:R-:W-:Y:S01]  /*6b80*/  FFMA.FTZ R168, R175, UR14, -R198.reuse ;  /* 0x0000000eafa87c23 */ /* 0x100fe200080108c6 */
[----:B------:R-:W-:Y:S01]  /*6b90*/  FFMA.FTZ R175, R180, UR14, -R198 ;  /* 0x0000000eb4af7c23 */ /* 0x000fe200080108c6 */
[----:B------:R-:W-:Y:S01]  /*6ba0*/  FSEL R180, R10, RZ, P0 ;  /* 0x000000ff0ab47208 */ /* 0x000fe20000000000 */
[----:B------:R-:W-:Y:S01]  /*6bb0*/  MUFU.EX2 R169, R169 ;  /* 0x000000a900a97308 */ /* 0x000fe20000000800 */
[----:B------:R-:W0:Y:S03]  /*6bc0*/  SHFL.BFLY PT, R200, R13, 0x2, 0x1f ;  /* 0x0c401f000dc87f89 */ /* 0x000e2600000e0000 */
[----:B------:R-:W-:-:S04]  /*6bd0*/  FADD.FTZ R180, -R180, R11 ;  /* 0x0000000bb4b47221 */ /* 0x000fc80000010100 */
[----:B------:R-:W-:Y:S01]  /*6be0*/  FMUL.FTZ R180, R180, UR14 ;  /* 0x0000000eb4b47c20 */ /* 0x000fe20008410000 */
[----:B------:R-:W-:Y:S08]  /*6bf0*/  MUFU.EX2 R11, R181 ;  /* 0x000000b5000b7308 */ /* 0x000ff00000000800 */
[----:B------:R-:W1:Y:S01]  /*6c00*/  MUFU.EX2 R180, R180 ;  /* 0x000000b400b47308 */ /* 0x000e620000000800 */
[----:B0-----:R-:W-:-:S07]  /*6c10*/  FMNMX.FTZ R200, R13, R200, !PT ;  /* 0x000000c80dc87209 */ /* 0x001fce0007810000 */
[----:B------:R0:W3:Y:S01]  /*6c20*/  MUFU.EX2 R164, R171 ;  /* 0x000000ab00a47308 */ /* 0x0000e20000000800 */
[----:B------:R-:W4:Y:S01]  /*6c30*/  SHFL.BFLY PT, R13, R200, 0x1, 0x1f ;  /* 0x0c201f00c80d7f89 */ /* 0x000f2200000e0000 */
[----:B-1----:R-:W-:-:S06]  /*6c40*/  FFMA.FTZ R181, R180, R6, R23 ;  /* 0x00000006b4b57223 */ /* 0x002fcc0000010017 */
[----:B------:R-:W1:Y:S01]  /*6c50*/  MUFU.EX2 R163, R163 ;  /* 0x000000a300a37308 */ /* 0x000e620000000800 */
[--C-:B0-----:R-:W-:Y:S01]  /*6c60*/  FFMA.FTZ R171, R178, UR14, -R198.reuse ;  /* 0x0000000eb2ab7c23 */ /* 0x101fe200080108c6 */
[----:B------:R-:W-:Y:S01]  /*6c70*/  FFMA.FTZ R178, R183, UR14, -R198 ;  /* 0x0000000eb7b27c23 */ /* 0x000fe200080108c6 */
[----:B------:R-:W-:Y:S01]  /*6c80*/  FADD.FTZ R6, R170, R181 ;  /* 0x000000b5aa067221 */ /* 0x000fe20000010000 */
[-C--:B------:R-:W-:Y:S01]  /*6c90*/  FMUL.FTZ R24, R24, R180.reuse ;  /* 0x000000b418187220 */ /* 0x080fe20000410000 */
[-C--:B------:R-:W-:Y:S01]  /*6ca0*/  FMUL.FTZ R25, R25, R180.reuse ;  /* 0x000000b419197220 */ /* 0x080fe20000410000 */
[-C--:B------:R-:W-:Y:S01]  /*6cb0*/  FMUL.FTZ R28, R28, R180.reuse ;  /* 0x000000b41c1c7220 */ /* 0x080fe20000410000 */
[----:B------:R-:W-:Y:S01]  /*6cc0*/  FADD.FTZ R181, R187, R6 ;  /* 0x00000006bbb57221 */ /* 0x000fe20000010000 */
[----:B------:R0:W5:Y:S01]  /*6cd0*/  MUFU.EX2 R166, R173 ;  /* 0x000000ad00a67308 */ /* 0x0001620000000800 */
[-C--:B------:R-:W-:Y:S01]  /*6ce0*/  FMUL.FTZ R29, R29, R180.reuse ;  /* 0x000000b41d1d7220 */ /* 0x080fe20000410000 */
[-C--:B------:R-:W-:Y:S01]  /*6cf0*/  FMUL.FTZ R32, R32, R180.reuse ;  /* 0x000000b420207220 */ /* 0x080fe20000410000 */
[----:B------:R-:W-:Y:S01]  /*6d00*/  FADD.FTZ R6, R188, R181 ;  /* 0x000000b5bc067221 */ /* 0x000fe20000010000 */
[-C--:B------:R-:W-:Y:S01]  /*6d10*/  FMUL.FTZ R33, R33, R180.reuse ;  /* 0x000000b421217220 */ /* 0x080fe20000410000 */
[-C--:B------:R-:W-:Y:S01]  /*6d20*/  FMUL.FTZ R36, R36, R180.reuse ;  /* 0x000000b424247220 */ /* 0x080fe20000410000 */
[-C--:B------:R-:W-:Y:S01]  /*6d30*/  FMUL.FTZ R37, R37, R180.reuse ;  /* 0x000000b425257220 */ /* 0x080fe20000410000 */
[----:B------:R-:W-:Y:S01]  /*6d40*/  FADD.FTZ R181, R189, R6 ;  /* 0x00000006bdb57221 */ /* 0x000fe20000010000 */
[----:B------:R-:W2:Y:S01]  /*6d50*/  MUFU.EX2 R165, R165 ;  /* 0x000000a500a57308 */ /* 0x000ea20000000800 */
[----:B0-----:R-:W-:Y:S01]  /*6d60*/  FFMA.FTZ R173, R184, UR14, -R198 ;  /* 0x0000000eb8ad7c23 */ /* 0x001fe200080108c6 */
[-C--:B------:R-:W-:Y:S01]  /*6d70*/  FMUL.FTZ R40, R40, R180.reuse ;  /* 0x000000b428287220 */ /* 0x080fe20000410000 */
[----:B------:R-:W-:Y:S01]  /*6d80*/  FADD.FTZ R6, R190, R181 ;  /* 0x000000b5be067221 */ /* 0x000fe20000010000 */
[----:B----4-:R-:W-:Y:S01]  /*6d90*/  FMNMX.FTZ R13, R200, R13, !PT ;  /* 0x0000000dc80d7209 */ /* 0x010fe20007810000 */
[-C--:B------:R-:W-:Y:S01]  /*6da0*/  FMUL.FTZ R41, R41, R180.reuse ;  /* 0x000000b429297220 */ /* 0x080fe20000410000 */
[-C--:B------:R-:W-:Y:S01]  /*6db0*/  FMUL.FTZ R44, R44, R180.reuse ;  /* 0x000000b42c2c7220 */ /* 0x080fe20000410000 */
[----:B------:R-:W-:Y:S01]  /*6dc0*/  FADD.FTZ R181, R191, R6 ;  /* 0x00000006bfb57221 */ /* 0x000fe20000010000 */
[----:B------:R-:W0:Y:S01]  /*6dd0*/  MUFU.EX2 R168, R168 ;  /* 0x000000a800a87308 */ /* 0x000e220000000800 */
[C---:B------:R-:W-:Y:S01]  /*6de0*/  FMUL.FTZ R177, R13.reuse, UR14 ;  /* 0x0000000e0db17c20 */ /* 0x040fe20008410000 */
[----:B------:R-:W-:Y:S01]  /*6df0*/  FSETP.NEU.FTZ.AND P0, PT, R13, -INF , PT ;  /* 0xff8000000d00780b */ /* 0x000fe20003f1d000 */
[----:B------:R-:W-:Y:S01]  /*6e00*/  FADD.FTZ R6, R192, R181 ;  /* 0x000000b5c0067221 */ /* 0x000fe20000010000 */
[-C--:B------:R-:W-:Y:S01]  /*6e10*/  FMUL.FTZ R45, R45, R180.reuse ;  /* 0x000000b42d2d7220 */ /* 0x080fe20000410000 */
[-C--:B------:R-:W-:Y:S01]  /*6e20*/  FMUL.FTZ R48, R48, R180.reuse ;  /* 0x000000b430307220 */ /* 0x080fe20000410000 */
[----:B------:R-:W-:Y:S01]  /*6e30*/  FSEL R179, R177, RZ, P0 ;  /* 0x000000ffb1b37208 */ /* 0x000fe20000000000 */
[----:B------:R-:W-:Y:S01]  /*6e40*/  FADD.FTZ R181, R169, R6 ;  /* 0x00000006a9b57221 */ /* 0x000fe20000010000 */
[----:B------:R-:W4:Y:S01]  /*6e50*/  MUFU.EX2 R167, R167 ;  /* 0x000000a700a77308 */ /* 0x000f220000000800 */
[-C--:B------:R-:W-:Y:S01]  /*6e60*/  FMUL.FTZ R49, R49, R180.reuse ;  /* 0x000000b431317220 */ /* 0x080fe20000410000 */
[-C--:B------:R-:W-:Y:S01]  /*6e70*/  FMUL.FTZ R52, R52, R180.reuse ;  /* 0x000000b434347220 */ /* 0x080fe20000410000 */
[----:B---3--:R-:W-:Y:S01]  /*6e80*/  FADD.FTZ R6, R164, R181 ;  /* 0x000000b5a4067221 */ /* 0x008fe20000010000 */
[----:B------:R-:W-:Y:S01]  /*6e90*/  FSEL R181, R13, RZ, P0 ;  /* 0x000000ff0db57208 */ /* 0x000fe20000000000 */
[--C-:B------:R-:W-:Y:S01]  /*6ea0*/  FFMA.FTZ R177, R22, UR14, -R179.reuse ;  /* 0x0000000e16b17c23 */ /* 0x100fe200080108b3 */
[--C-:B------:R-:W-:Y:S01]  /*6eb0*/  FFMA.FTZ R22, R153, UR14, -R179.reuse ;  /* 0x0000000e99167c23 */ /* 0x100fe200080108b3 */
[----:B-1----:R-:W-:Y:S01]  /*6ec0*/  FADD.FTZ R183, R163, R6 ;  /* 0x00000006a3b77221 */ /* 0x002fe20000010000 */
[----:B------:R-:W1:Y:S01]  /*6ed0*/  MUFU.EX2 R172, R172 ;  /* 0x000000ac00ac7308 */ /* 0x000e620000000800 */
[----:B------:R-:W-:Y:S01]  /*6ee0*/  FADD.FTZ R6, -R181, R12 ;  /* 0x0000000cb5067221 */ /* 0x000fe20000010100 */
[----:B------:R-:W-:Y:S01]  /*6ef0*/  FFMA.FTZ R12, R152, UR14, -R179 ;  /* 0x0000000e980c7c23 */ /* 0x000fe200080108b3 */
[----:B-----5:R-:W-:Y:S01]  /*6f00*/  FADD.FTZ R198, R166, R183 ;  /* 0x000000b7a6c67221 */ /* 0x020fe20000010000 */
[--C-:B------:R-:W-:Y:S01]  /*6f10*/  FFMA.FTZ R185, R154, UR14, -R179.reuse ;  /* 0x0000000e9ab97c23 */ /* 0x100fe200080108b3 */
[--C-:B------:R-:W-:Y:S01]  /*6f20*/  FFMA.FTZ R181, R157, UR14, -R179.reuse ;  /* 0x0000000e9db57c23 */ /* 0x100fe200080108b3 */
[--C-:B------:R-:W-:Y:S01]  /*6f30*/  FFMA.FTZ R157, R161, UR14, -R179.reuse ;  /* 0x0000000ea19d7c23 */ /* 0x100fe200080108b3 */
[----:B--2---:R-:W-:Y:S01]  /*6f40*/  FADD.FTZ R153, R165, R198 ;  /* 0x000000c6a5997221 */ /* 0x004fe20000010000 */
[----:B------:R-:W2:Y:S01]  /*6f50*/  MUFU.EX2 R171, R171 ;  /* 0x000000ab00ab7308 */ /* 0x000ea20000000800 */
[--C-:B------:R-:W-:Y:S01]  /*6f60*/  FFMA.FTZ R184, R197, UR14, -R179.reuse ;  /* 0x0000000ec5b87c23 */ /* 0x100fe200080108b3 */
[----:B------:R-:W-:Y:S01]  /*6f70*/  FFMA.FTZ R197, R155, UR14, -R179 ;  /* 0x0000000e9bc57c23 */ /* 0x000fe200080108b3 */
[----:B0-----:R-:W-:Y:S01]  /*6f80*/  FADD.FTZ R152, R168, R153 ;  /* 0x00000099a8987221 */ /* 0x001fe20000010000 */
[--C-:B------:R-:W-:Y:S01]  /*6f90*/  FFMA.FTZ R14, R14, UR14, -R179.reuse ;  /* 0x0000000e0e0e7c23 */ /* 0x100fe200080108b3 */
[--C-:B------:R-:W-:Y:S01]  /*6fa0*/  FFMA.FTZ R15, R15, UR14, -R179.reuse ;  /* 0x0000000e0f0f7c23 */ /* 0x100fe200080108b3 */
[--C-:B------:R-:W-:Y:S01]  /*6fb0*/  FFMA.FTZ R19, R19, UR14, -R179.reuse ;  /* 0x0000000e13137c23 */ /* 0x100fe200080108b3 */
[----:B----4-:R-:W-:Y:S01]  /*6fc0*/  FADD.FTZ R153, R167, R152 ;  /* 0x00000098a7997221 */ /* 0x010fe20000010000 */
[----:B------:R-:W0:Y:S01]  /*6fd0*/  MUFU.EX2 R174, R174 ;  /* 0x000000ae00ae7308 */ /* 0x000e220000000800 */
[--C-:B------:R-:W-:Y:S01]  /*6fe0*/  FFMA.FTZ R20, R20, UR14, -R179.reuse ;  /* 0x0000000e14147c23 */ /* 0x100fe200080108b3 */
[----:B------:R-:W-:Y:S01]  /*6ff0*/  FFMA.FTZ R21, R21, UR14, -R179 ;  /* 0x0000000e15157c23 */ /* 0x000fe200080108b3 */
[----:B-1----:R-:W-:Y:S01]  /*7000*/  FADD.FTZ R152, R172, R153 ;  /* 0x00000099ac987221 */ /* 0x002fe20000010000 */
[--C-:B------:R-:W-:Y:S01]  /*7010*/  FFMA.FTZ R198, R156, UR14, -R179.reuse ;  /* 0x0000000e9cc67c23 */ /* 0x100fe200080108b3 */
[--C-:B------:R-:W-:Y:S01]  /*7020*/  FFMA.FTZ R183, R158, UR14, -R179.reuse ;  /* 0x0000000e9eb77c23 */ /* 0x100fe200080108b3 */
[--C-:B------:R-:W-:Y:S01]  /*7030*/  FFMA.FTZ R159, R159, UR14, -R179.reuse ;  /* 0x0000000e9f9f7c23 */ /* 0x100fe200080108b3 */
[--C-:B------:R-:W-:Y:S01]  /*7040*/  FFMA.FTZ R155, R160, UR14, -R179.reuse ;  /* 0x0000000ea09b7c23 */ /* 0x100fe200080108b3 */
[----:B------:R-:W1:Y:S01]  /*7050*/  MUFU.EX2 R173, R173 ;  /* 0x000000ad00ad7308 */ /* 0x000e620000000800 */
[----:B--2---:R-:W-:Y:S01]  /*7060*/  FADD.FTZ R201, R171, R152 ;  /* 0x00000098abc97221 */ /* 0x004fe20000010000 */
[--C-:B------:R-:W-:Y:S01]  /*7070*/  FFMA.FTZ R153, R162, UR14, -R179.reuse ;  /* 0x0000000ea2997c23 */ /* 0x100fe200080108b3 */
[--C-:B------:R-:W-:Y:S01]  /*7080*/  FFMA.FTZ R193, R193, UR14, -R179.reuse ;  /* 0x0000000ec1c17c23 */ /* 0x100fe200080108b3 */
[--C-:B------:R-:W-:Y:S01]  /*7090*/  FFMA.FTZ R196, R196, UR14, -R179.reuse ;  /* 0x0000000ec4c47c23 */ /* 0x100fe200080108b3 */
[--C-:B------:R-:W-:Y:S01]  /*70a0*/  FFMA.FTZ R194, R194, UR14, -R179.reuse ;  /* 0x0000000ec2c27c23 */ /* 0x100fe200080108b3 */
[--C-:B------:R-:W-:Y:S01]  /*70b0*/  FFMA.FTZ R195, R195, UR14, -R179.reuse ;  /* 0x0000000ec3c37c23 */ /* 0x100fe200080108b3 */
[----:B------:R-:W-:Y:S01]  /*70c0*/  FFMA.FTZ R186, R186, UR14, -R179 ;  /* 0x0000000ebaba7c23 */ /* 0x000fe200080108b3 */
[----:B------:R-:W2:Y:S01]  /*70d0*/  MUFU.EX2 R176, R176 ;  /* 0x000000b000b07308 */ /* 0x000ea20000000800 */
[----:B0-----:R-:W-:Y:S01]  /*70e0*/  FADD.FTZ R152, R174, R201 ;  /* 0x000000c9ae987221 */ /* 0x001fe20000010000 */
[----:B------:R-:W-:Y:S01]  /*70f0*/  FFMA.FTZ R179, R199, UR14, -R179 ;  /* 0x0000000ec7b37c23 */ /* 0x000fe200080108b3 */
[----:B------:R-:W-:Y:S01]  /*7100*/  F2FP.F16.F32.PACK_AB R160, R164, R169 ;  /* 0x000000a9a4a0723e */ /* 0x000fe200000000ff */
[-C--:B------:R-:W-:Y:S01]  /*7110*/  FMUL.FTZ R53, R53, R180.reuse ;  /* 0x000000b435357220 */ /* 0x080fe20000410000 */
[----:B------:R-:W-:Y:S01]  /*7120*/  F2FP.F16.F32.PACK_AB R164, R168, R165 ;  /* 0x000000a5a8a4723e */ /* 0x000fe200000000ff */
[-C--:B------:R-:W-:Y:S01]  /*7130*/  FMUL.FTZ R56, R56, R180.reuse ;  /* 0x000000b438387220 */ /* 0x080fe20000410000 */
[----:B------:R-:W-:Y:S01]  /*7140*/  F2FP.F16.F32.PACK_AB R168, R174, R171 ;  /* 0x000000abaea8723e */ /* 0x000fe200000000ff */
[----:B------:R0:W-:Y:S01]  /*7150*/  MUFU.EX2 R161, R185 ;  /* 0x000000b900a17308 */ /* 0x0001e20000000800 */
[----:B-1----:R-:W-:Y:S01]  /*7160*/  FADD.FTZ R199, R173, R152 ;  /* 0x00000098adc77221 */ /* 0x002fe20000010000 */
[----:B------:R-:W-:Y:S01]  /*7170*/  F2FP.F16.F32.PACK_AB R152, R170, R23 ;  /* 0x00000017aa98723e */ /* 0x000fe200000000ff */
[-C--:B------:R-:W-:Y:S01]  /*7180*/  FMUL.FTZ R57, R57, R180.reuse ;  /* 0x000000b439397220 */ /* 0x080fe20000410000 */
[----:B------:R-:W-:Y:S01]  /*7190*/  F2FP.F16.F32.PACK_AB R154, R188, R187 ;  /* 0x000000bbbc9a723e */ /* 0x000fe200000000ff */
[-C--:B------:R-:W-:Y:S01]  /*71a0*/  FMUL.FTZ R60, R60, R180.reuse ;  /* 0x000000b43c3c7220 */ /* 0x080fe20000410000 */
[----:B------:R-:W-:Y:S01]  /*71b0*/  F2FP.F16.F32.PACK_AB R156, R190, R189 ;  /* 0x000000bdbe9c723e */ /* 0x000fe200000000ff */
[-C--:B------:R-:W-:Y:S01]  /*71c0*/  FMUL.FTZ R61, R61, R180.reuse ;  /* 0x000000b43d3d7220 */ /* 0x080fe20000410000 */
[----:B------:R-:W1:Y:S01]  /*71d0*/  MUFU.EX2 R175, R175 ;  /* 0x000000af00af7308 */ /* 0x000e620000000800 */
[----:B0-----:R-:W-:Y:S01]  /*71e0*/  FMUL.FTZ R185, R6, UR14 ;  /* 0x0000000e06b97c20 */ /* 0x001fe20008410000 */
[----:B--2---:R-:W-:Y:S01]  /*71f0*/  FADD.FTZ R162, R176, R199 ;  /* 0x000000c7b0a27221 */ /* 0x004fe20000010000 */
[----:B------:R-:W-:Y:S01]  /*7200*/  F2FP.F16.F32.PACK_AB R158, R192, R191 ;  /* 0x000000bfc09e723e */ /* 0x000fe200000000ff */
[-C--:B------:R-:W-:Y:S01]  /*7210*/  FMUL.FTZ R64, R64, R180.reuse ;  /* 0x000000b440407220 */ /* 0x080fe20000410000 */
[----:B------:R-:W-:Y:S01]  /*7220*/  PLOP3.LUT P0, PT, PT, PT, UP0, 0x40, 0x0 ;  /* 0x000000000000781c */ /* 0x000fe20003f0e808 */
        /* <DEDUP_REMOVED lines=11> */
[----:B-1----:R-:W-:Y:S01]  /*72e0*/  FADD.FTZ R169, R175, R162 ;  /* 0x000000a2afa97221 */ /* 0x002fe20000010000 */
[----:B------:R-:W-:Y:S01]  /*72f0*/  F2FP.F16.F32.PACK_AB R162, R166, R163 ;  /* 0x000000a3a6a2723e */ /* 0x000fe200000000ff */
[-C--:B------:R-:W-:Y:S01]  /*7300*/  FMUL.FTZ R84, R84, R180.reuse ;  /* 0x000000b454547220 */ /* 0x080fe20000410000 */
[----:B------:R-:W-:Y:S01]  /*7310*/  F2FP.F16.F32.PACK_AB R166, R172, R167 ;  /* 0x000000a7aca6723e */ /* 0x000fe200000000ff */
[-C--:B------:R-:W-:Y:S01]  /*7320*/  FMUL.FTZ R85, R85, R180.reuse ;  /* 0x000000b455557220 */ /* 0x080fe20000410000 */
[-C--:B------:R-:W-:Y:S01]  /*7330*/  FMUL.FTZ R88, R88, R180.reuse ;  /* 0x000000b458587220 */ /* 0x080fe20000410000 */
[-C--:B------:R-:W-:Y:S01]  /*7340*/  FMUL.FTZ R89, R89, R180.reuse ;  /* 0x000000b459597220 */ /* 0x080fe20000410000 */
[----:B------:R-:W1:Y:S01]  /*7350*/  MUFU.EX2 R185, R185 ;  /* 0x000000b900b97308 */ /* 0x000e620000000800 */
[C---:B0-----:R-:W-:Y:S01]  /*7360*/  FADD.FTZ R170, R178.reuse, R169 ;  /* 0x000000a9b2aa7221 */ /* 0x041fe20000010000 */
[----:B------:R-:W-:Y:S01]  /*7370*/  F2FP.F16.F32.PACK_AB R172, R178, R175 ;  /* 0x000000afb2ac723e */ /* 0x000fe200000000ff */
[-C--:B------:R-:W-:Y:S01]  /*7380*/  FMUL.FTZ R92, R92, R180.reuse ;  /* 0x000000b45c5c7220 */ /* 0x080fe20000410000 */
[-C--:B------:R-:W-:Y:S01]  /*7390*/  FMUL.FTZ R93, R93, R180.reuse ;  /* 0x000000b45d5d7220 */ /* 0x080fe20000410000 */
[----:B------:R-:W-:Y:S01]  /*73a0*/  FADD.FTZ R163, R11, R170 ;  /* 0x000000aa0ba37221 */ /* 0x000fe20000010000 */
[----:B------:R-:W-:Y:S01]  /*73b0*/  F2FP.F16.F32.PACK_AB R170, R176, R173 ;  /* 0x000000adb0aa723e */ /* 0x000fe200000000ff */
        /* <DEDUP_REMOVED lines=26> */
[C---:B--2---:R-:W-:Y:S01]  /*7560*/  FADD.FTZ R6, R182.reuse, R163 ;  /* 0x000000a3b6067221 */ /* 0x044fe20000010000 */
[----:B------:R-:W-:Y:S01]  /*7570*/  F2FP.F16.F32.PACK_AB R174, R182, R11 ;  /* 0x0000000bb6ae723e */ /* 0x000fe200000000ff */
[-C--:B------:R-:W-:Y:S01]  /*7580*/  FMUL.FTZ R136, R136, R180.reuse ;  /* 0x000000b488887220 */ /* 0x080fe20000410000 */
[-C--:B------:R-:W-:Y:S01]  /*7590*/  FMUL.FTZ R137, R137, R180.reuse ;  /* 0x000000b489897220 */ /* 0x080fe20000410000 */
[-C--:B------:R-:W-:Y:S01]  /*75a0*/  FMUL.FTZ R140, R140, R180.reuse ;  /* 0x000000b48c8c7220 */ /* 0x080fe20000410000 */
[-C--:B------:R-:W-:Y:S01]  /*75b0*/  FMUL.FTZ R141, R141, R180.reuse ;  /* 0x000000b48d8d7220 */ /* 0x080fe20000410000 */
[-C--:B------:R-:W-:Y:S01]  /*75c0*/  FMUL.FTZ R144, R144, R180.reuse ;  /* 0x000000b490907220 */ /* 0x080fe20000410000 */
[----:B------:R-:W2:Y:S01]  /*75d0*/  MUFU.EX2 R19, R19 ;  /* 0x0000001300137308 */ /* 0x000ea20000000800 */
[----:B-1----:R-:W-:Y:S01]  /*75e0*/  FADD.FTZ R182, R14, R5 ;  /* 0x000000050eb67221 */ /* 0x002fe20000010000 */
[-C--:B------:R-:W-:Y:S01]  /*75f0*/  FMUL.FTZ R145, R145, R180.reuse ;  /* 0x000000b491917220 */ /* 0x080fe20000410000 */
[-C--:B------:R-:W-:Y:S01]  /*7600*/  FMUL.FTZ R148, R148, R180.reuse ;  /* 0x000000b494947220 */ /* 0x080fe20000410000 */
[----:B------:R-:W-:Y:S01]  /*7610*/  FMUL.FTZ R149, R149, R180 ;  /* 0x000000b495957220 */ /* 0x000fe20000410000 */
        /* <DEDUP_REMOVED lines=48> */
[C---:B------:R-:W-:Y:S01]  /*7920*/  FADD.FTZ R190, R161.reuse, R190 ;  /* 0x000000bea1be7221 */ /* 0x040fe20000010000 */
[----:B------:R-:W-:Y:S01]  /*7930*/  F2FP.F16.F32.PACK_AB R161, R161, R22 ;  /* 0x00000016a1a1723e */ /* 0x000fe200000000ff */
        /* <DEDUP_REMOVED lines=17> */
[----:B------:R2:W3:Y:S01]  /*7a50*/  MUFU.EX2 R167, R159 ;  /* 0x0000009f00a77308 */ /* 0x0004e20000000800 */
[----:B-1----:R-:W-:Y:S01]  /*7a60*/  FADD.FTZ R5, R165, R190 ;  /* 0x000000bea5057221 */ /* 0x002fe20000010000 */
[-C--:B------:R-:W-:Y:S01]  /*7a70*/  FMUL.FTZ R122, R122, R185.reuse ;  /* 0x000000b97a7a7220 */ /* 0x080fe20000410000 */
[-C--:B------:R-:W-:Y:S01]  /*7a80*/  FMUL.FTZ R123, R123, R185.reuse ;  /* 0x000000b97b7b7220 */ /* 0x080fe20000410000 */
[-C--:B------:R-:W-:Y:S01]  /*7a90*/  FMUL.FTZ R126, R126, R185.reuse ;  /* 0x000000b97e7e7220 */ /* 0x080fe20000410000 */
[-C--:B------:R-:W-:Y:S01]  /*7aa0*/  FMUL.FTZ R127, R127, R185.reuse ;  /* 0x000000b97f7f7220 */ /* 0x080fe20000410000 */
[-C--:B------:R-:W-:Y:S01]  /*7ab0*/  FMUL.FTZ R130, R130, R185.reuse ;  /* 0x000000b982827220 */ /* 0x080fe20000410000 */
[----:B------:R-:W-:Y:S01]  /*7ac0*/  FMUL.FTZ R131, R131, R185 ;  /* 0x000000b983837220 */ /* 0x000fe20000410000 */
[----:B------:R1:W4:Y:S01]  /*7ad0*/  MUFU.EX2 R178, R155 ;  /* 0x0000009b00b27308 */ /* 0x0003220000000800 */
[----:B0-----:R-:W-:Y:S01]  /*7ae0*/  FADD.FTZ R190, R176, R5 ;  /* 0x00000005b0be7221 */ /* 0x001fe20000010000 */
[----:B--2---:R-:W-:Y:S01]  /*7af0*/  F2FP.F16.F32.PACK_AB R159, R12, R21 ;  /* 0x000000150c9f723e */ /* 0x004fe200000000ff */
[----:B------:R-:W-:Y:S01]  /*7b00*/  FMUL.FTZ R134, R134, R185 ;  /* 0x000000b986867220 */ /* 0x000fe20000410000 */
[----:B------:R-:W-:Y:S01]  /*7b10*/  F2FP.F16.F32.PACK_AB R165, R176, R165 ;  /* 0x000000a5b0a5723e */ /* 0x000fe200000000ff */
[-C--:B------:R-:W-:Y:S01]  /*7b20*/  FMUL.FTZ R135, R135, R185.reuse ;  /* 0x000000b987877220 */ /* 0x080fe20000410000 */
[-C--:B------:R-:W-:Y:S01]  /*7b30*/  FMUL.FTZ R138, R138, R185.reuse ;  /* 0x000000b98a8a7220 */ /* 0x080fe20000410000 */
[-C--:B------:R-:W-:Y:S01]  /*7b40*/  FMUL.FTZ R139, R139, R185.reuse ;  /* 0x000000b98b8b7220 */ /* 0x080fe20000410000 */
[----:B------:R0:W2:Y:S01]  /*7b50*/  MUFU.EX2 R169, R157 ;  /* 0x0000009d00a97308 */ /* 0x0000a20000000800 */
[----:B---3--:R-:W-:Y:S01]  /*7b60*/  FADD.FTZ R5, R167, R190 ;  /* 0x000000bea7057221 */ /* 0x008fe20000010000 */
[----:B-1----:R-:W-:Y:S01]  /*7b70*/  F2FP.F16.F32.PACK_AB R155, R15, R14 ;  /* 0x0000000e0f9b723e */ /* 0x002fe200000000ff */
[-C--:B------:R-:W-:Y:S01]  /*7b80*/  FMUL.FTZ R142, R142, R185.reuse ;  /* 0x000000b98e8e7220 */ /* 0x080fe20000410000 */
[-C--:B------:R-:W-:Y:S01]  /*7b90*/  FMUL.FTZ R143, R143, R185.reuse ;  /* 0x000000b98f8f7220 */ /* 0x080fe20000410000 */
[-C--:B------:R-:W-:Y:S01]  /*7ba0*/  FMUL.FTZ R146, R146, R185.reuse ;  /* 0x000000b992927220 */ /* 0x080fe20000410000 */
[-C--:B------:R-:W-:Y:S01]  /*7bb0*/  FMUL.FTZ R147, R147, R185.reuse ;  /* 0x000000b993937220 */ /* 0x080fe20000410000 */
[----:B------:R-:W-:Y:S01]  /*7bc0*/  FMUL.FTZ R150, R150, R185 ;  /* 0x000000b996967220 */ /* 0x000fe20000410000 */
[----:B------:R1:W3:Y:S01]  /*7bd0*/  MUFU.EX2 R182, R153 ;  /* 0x0000009900b67308 */ /* 0x0002e20000000800 */
[----:B----4-:R-:W-:Y:S01]  /*7be0*/  FADD.FTZ R192, R178, R5 ;  /* 0x00000005b2c07221 */ /* 0x010fe20000010000 */
[----:B0-----:R-:W-:Y:S01]  /*7bf0*/  F2FP.F16.F32.PACK_AB R157, R20, R19 ;  /* 0x00000013149d723e */ /* 0x001fe200000000ff */
[----:B------:R-:W-:Y:S01]  /*7c00*/  FMUL.FTZ R151, R151, R185 ;  /* 0x000000b997977220 */ /* 0x000fe20000410000 */
[----:B------:R-:W-:-:S04]  /*7c10*/  F2FP.F16.F32.PACK_AB R167, R178, R167 ;  /* 0x000000a7b2a7723e */ /* 0x000fc800000000ff */
[----:B------:R-:W0:Y:S01]  /*7c20*/  MUFU.EX2 R171, R193 ;  /* 0x000000c100ab7308 */ /* 0x000e220000000800 */
[----:B--2---:R-:W-:Y:S01]  /*7c30*/  FADD.FTZ R5, R169, R192 ;  /* 0x000000c0a9057221 */ /* 0x004fe20000010000 */
[----:B-1----:R-:W-:-:S06]  /*7c40*/  F2FP.F16.F32.PACK_AB R153, R177, R184 ;  /* 0x000000b8b199723e */ /* 0x002fcc00000000ff */
[----:B------:R-:W1:Y:S01]  /*7c50*/  MUFU.EX2 R196, R196 ;  /* 0x000000c400c47308 */ /* 0x000e620000000800 */
[C---:B---3--:R-:W-:Y:S01]  /*7c60*/  FADD.FTZ R192, R182.reuse, R5 ;  /* 0x00000005b6c07221 */ /* 0x048fe20000010000 */
[----:B------:R-:W-:-:S06]  /*7c70*/  F2FP.F16.F32.PACK_AB R169, R182, R169 ;  /* 0x000000a9b6a9723e */ /* 0x000fcc00000000ff */
[----:B------:R1:W2:Y:S01]  /*7c80*/  MUFU.EX2 R173, R194 ;  /* 0x000000c200ad7308 */ /* 0x0002a20000000800 */
        /* <DEDUP_REMOVED lines=14> */
.L_x_1987:
[----:B------:R-:W-:Y:S01]  /*7d70*/  PLOP3.LUT P1, PT, PT, PT, UP0, 0x40, 0x0 ;  /* 0x000000000000781c */ /* 0x000fe20003f2e808 */
[----:B------:R0:W1:-:S12]  /*7d80*/  SYNCS.PHASECHK.TRANS64.TRYWAIT P0, [UR28+0x22850], R8 ;  /* 0x02285008ff0075a7 */ /* 0x000058000800015c */
[----:B0-----:R-:W-:Y:S05]  /*7d90*/  @P1 BRA `(.L_x_1988) ;  /* 0x0000000000041947 */ /* 0x001fea0003800000 */
[----:B------:R-:W-:Y:S01]  /*7da0*/  BPT.TRAP 0x1 ;  /* 0x000000040000795c */ /* 0x000fe20000300000 */
.L_x_1988:
[----:B-1----:R-:W-:Y:S05]  /*7db0*/  @P0 BRA `(.L_x_1989) ;  /* 0x0000000000080947 */ /* 0x002fea0003800000 */
[----:B------:R-:W0:Y:S02]  /*7dc0*/  SYNCS.PHASECHK.TRANS64.TRYWAIT P0, [UR28+0x22850], R8 ;  /* 0x02285008ff0075a7 */ /* 0x000e24000800015c */
[----:B0-----:R-:W-:Y:S05]  /*7dd0*/  @!P0 BRA `(.L_x_1990) ;  /* 0x000000c800e08947 */ /* 0x001fea0003800000 */
.L_x_1989:
[----:B------:R1:W-:Y:S01]  /*7de0*/  BAR.SYNC.DEFER_BLOCKING R3, 0x100 ;  /* 0x000400030000751d */ /* 0x0003e20000010000 */
[----:B------:R-:W-:Y:S01]  /*7df0*/  UIMAD UR18, UR24, 0xc00, UR6 ;  /* 0x00000c00181278a4 */ /* 0x000fe2000f8e0206 */
[----:B------:R-:W-:-:S04]  /*7e00*/  PLOP3.LUT P0, PT, PT, PT, UP0, 0x40, 0x0 ;  /* 0x000000000000781c */ /* 0x000fc80003f0e808 */
        /* <DEDUP_REMOVED lines=37> */
.L_x_1991:
[----:B------:R-:W-:Y:S01]  /*8060*/  UIADD3 UR28, UR28, 0x22860, URZ ;  /* 0x000228601c1c7890 */ /* 0x000fe2000fffe03f */
[C---:B------:R-:W-:Y:S01]  /*8070*/  ISETP.GT.AND P0, PT, R9.reuse, UR27, PT ;  /* 0x0000001b09007c0c */ /* 0x040fe2000bf04270 */
[----:B------:R-:W-:Y:S01]  /*8080*/  IMAD.MOV.U32 R12, RZ, RZ, R13 ;  /* 0x000000ffff0c7224 */ /* 0x000fe200078e000d */
[----:B------:R-:W-:Y:S01]  /*8090*/  IADD3 R9, R9, -0x1, RZ ;  /* 0xffffffff09097810 */ /* 0x000fe20007ffe0ff */
[----:B------:R-:W-:Y:S01]  /*80a0*/  UPRMT UR28, UR5, 0x654, UR28 ;  /* 0x00000654051c7896 */ /* 0x000fe2000800001c */
[----:B0-----:R-:W-:-:S08]  /*80b0*/  IMAD.MOV.U32 R11, RZ, RZ, R10 ;  /* 0x000000ffff0b7224 */ /* 0x001fd000078e000a */
[----:B------:R-:W-:Y:S01]  /*80c0*/  SYNCS.ARRIVE.TRANS64.RED.A1T0 RZ, [UR28], RZ ;  /* 0x000000ffffff79a7 */ /* 0x000fe2000810041c */
[----:B------:R-:W-:Y:S05]  /*80d0*/  @P0 BRA `(.L_x_1992) ;  /* 0xffffffc800840947 */ /* 0x000fea000383ffff */
.L_x_1973:
[----:B------:R-:W-:Y:S01]  /*80e0*/  UISETP.NE.AND UP2, UPT, UR40, URZ, UPT ;  /* 0x0000003f2800728c */ /* 0x000fe2000bf45270 */
[----:B------:R-:W-:Y:S01]  /*80f0*/  R2UR UR22, R18 ;  /* 0x00000000121672ca */ /* 0x000fe200000e0000 */
[----:B------:R-:W-:Y:S02]  /*8100*/  UISETP.NE.AND UP1, UPT, UR43, URZ, UPT ;  /* 0x0000003f2b00728c */ /* 0x000fe4000bf25270 */
[----:B------:R-:W-:Y:S02]  /*8110*/  UIADD3 UR26, UR26, 0x7f, URZ ;  /* 0x0000007f1a1a7890 */ /* 0x000fe4000fffe03f */
[----:B------:R-:W-:Y:S02]  /*8120*/  UIADD3 UR18, -UR15, 0x1, URZ ;  /* 0x000000010f127890 */ /* 0x000fe4000fffe13f */
[----:B------:R-:W-:Y:S01]  /*8130*/  PLOP3.LUT P0, PT, PT, PT, UP1, 0x40, 0x0 ;  /* 0x000000000000781c */ /* 0x000fe20003f0e818 */
[----:B------:R-:W-:Y:S02]  /*8140*/  ULDC UR19, c[0x0][0x2f0] ;  /* 0x0000bc0000137ab9 */ /* 0x000fe40000000800 */
[----:B------:R-:W-:Y:S01]  /*8150*/  @UP2 ULDC UR10, c[0x0][0x44c] ;  /* 0x00011300000a2ab9 */ /* 0x000fe20000000800 */
[----:B------:R-:W-:Y:S01]  /*8160*/  @UP2 ULDC UR23, c[0x0][0x450] ;  /* 0x0001140000172ab9 */ /* 0x000fe20000000800 */
[----:B------:R-:W-:-:S02]  /*8170*/  UIMAD.WIDE.U32 UR10, UR26, UR10, URZ ;  /* 0x0000000a1a0a72a5 */ /* 0x000fc4000f8e003f */
[----:B------:R-:W-:Y:S01]  /*8180*/  UMOV UR15, UR26 ;  /* 0x0000001a000f7c82 */ /* 0x000fe20008000000 */
[----:B------:R-:W-:Y:S02]  /*8190*/  UIMAD UR18, UR22, UR19, UR18 ;  /* 0x00000013161272a4 */ /* 0x000fe4000f8e0212 */
[----:B------:R-:W-:-:S04]  /*81a0*/  @UP2 USHF.R.U32.HI UR15, URZ, UR23, UR11 ;  /* 0x000000173f0f2299 */ /* 0x000fc8000801160b */
[----:B------:R-:W-:-:S03]  /*81b0*/  UIADD3 UR15, UR18, UR15, URZ ;  /* 0x0000000f120f7290 */ /* 0x000fc6000fffe03f */
[----:B------:R-:W-:Y:S02]  /*81c0*/  ULDC UR18, c[0x0][0x9dc] ;  /* 0x0002770000127ab9 */ /* 0x000fe40000000800 */
[----:B------:R-:W-:Y:S01]  /*81d0*/  UIADD3 UR18, UR15, -UR18, URZ ;  /* 0x800000120f127290 */ /* 0x000fe2000fffe03f */
[----:B------:R-:W-:Y:S11]  /*81e0*/  @P0 BRA `(.L_x_1993) ;  /* 0x00000000004c0947 */ /* 0x000ff60003800000 */
[----:B------:R-:W-:-:S06]  /*81f0*/  UISETP.GT.AND UP1, UPT, UR15, -0x1, UPT ;  /* 0xffffffff0f00788c */ /* 0x000fcc000bf24270 */
[----:B------:R-:W-:-:S13]  /*8200*/  PLOP3.LUT P0, PT, PT, PT, UP1, 0x80, 0x0 ;  /* 0x000000000000781c */ /* 0x000fda0003f0f018 */
[----:B------:R-:W-:Y:S05]  /*8210*/  @P0 BRA `(.L_x_1994) ;  /* 0x0000000000200947 */ /* 0x000fea0003800000 */
[----:B------:R-:W-:Y:S01]  /*8220*/  ULDC UR19, c[0x0][0x9e4] ;  /* 0x0002790000137ab9 */ /* 0x000fe20000000800 */
[----:B------:R-:W-:Y:S02]  /*8230*/  ULOP3.LUT UR15, URZ, UR15, URZ, 0x33, !UPT ;  /* 0x0000000f3f0f7292 */ /* 0x000fe4000f8e333f */
[----:B------:R-:W-:-:S11]  /*8240*/  UISETP.NE.AND UP1, UPT, UR19, 0x1, UPT ;  /* 0x000000011300788c */ /* 0x000fd6000bf25270 */
[----:B------:R-:W-:Y:S02]  /*8250*/  @UP1 ULDC.64 UR22, c[0x0][0x9e8] ;  /* 0x00027a0000161ab9 */ /* 0x000fe40000000a00 */
[----:B------:R-:W-:-:S04]  /*8260*/  UIMAD.WIDE.U32 UR10, UR15, UR22, URZ ;  /* 0x000000160f0a72a5 */ /* 0x000fc8000f8e003f */
[----:B------:R-:W-:-:S04]  /*8270*/  @UP1 USHF.R.U32.HI UR15, URZ, UR23, UR11 ;  /* 0x000000173f0f1299 */ /* 0x000fc8000801160b */
[----:B------:R-:W-:Y:S01]  /*8280*/  ULOP3.LUT UR15, URZ, UR15, URZ, 0x33, !UPT ;  /* 0x0000000f3f0f7292 */ /* 0x000fe2000f8e333f */
[----:B------:R-:W-:Y:S11]  /*8290*/  BRA `(.L_x_1995) ;  /* 0x0000000000147947 */ /* 0x000ff60003800000 */
.L_x_1994:
[----:B------:R-:W-:Y:S02]  /*82a0*/  ULDC UR19, c[0x0][0x9e4] ;  /* 0x0002790000137ab9 */ /* 0x000fe40000000800 */
[----:B------:R-:W-:-:S11]  /*82b0*/  UISETP.NE.AND UP1, UPT, UR19, 0x1, UPT ;  /* 0x000000011300788c */ /* 0x000fd6000bf25270 */
[----:B------:R-:W-:Y:S02]  /*82c0*/  @UP1 ULDC.64 UR22, c[0x0][0x9e8] ;  /* 0x00027a0000161ab9 */ /* 0x000fe40000000a00 */
[----:B------:R-:W-:-:S04]  /*82d0*/  UIMAD.WIDE.U32 UR10, UR15, UR22, URZ ;  /* 0x000000160f0a72a5 */ /* 0x000fc8000f8e003f */
[----:B------:R-:W-:-:S12]  /*82e0*/  @UP1 USHF.R.U32.HI UR15, URZ, UR23, UR11 ;  /* 0x000000173f0f1299 */ /* 0x000fd8000801160b */
.L_x_1995:
[----:B------:R-:W-:-:S04]  /*82f0*/  UIMAD UR15, UR15, UR19, URZ ;  /* 0x000000130f0f72a4 */ /* 0x000fc8000f8e023f */
[----:B------:R-:W-:-:S04]  /*8300*/  UISETP.LT.AND UP1, UPT, UR18, UR15, UPT ;  /* 0x0000000f1200728c */ /* 0x000fc8000bf21270 */
[----:B------:R-:W-:-:S12]  /*8310*/  USEL UR18, UR18, UR15, !UP1 ;  /* 0x0000000f12127287 */ /* 0x000fd8000c800000 */
.L_x_1993:
[----:B------:R-:W-:-:S04]  /*8320*/  UIADD3 UR10, UR18, 0x5f, URZ ;  /* 0x0000005f120a7890 */ /* 0x000fc8000fffe03f */
[----:B------:R-:W-:-:S04]  /*8330*/  UIMAD.WIDE UR10, UR10, 0x2aaaaaab, URZ ;  /* 0x2aaaaaab0a0a78a5 */ /* 0x000fc8000f8e023f */
[----:B------:R-:W-:-:S04]  /*8340*/  USHF.R.U32.HI UR10, URZ, 0x1f, UR11 ;  /* 0x0000001f3f0a7899 */ /* 0x000fc8000801160b */
[----:B------:R-:W-:-:S04]  /*8350*/  ULEA.HI.SX32 UR10, UR11, UR10, 0x1c ;  /* 0x0000000a0b0a7291 */ /* 0x000fc8000f8fe23f */
[----:B------:R-:W-:-:S04]  /*8360*/  UISETP.LT.AND UP1, UPT, UR39, UR10, UPT ;  /* 0x0000000a2700728c */ /* 0x000fc8000bf21270 */
[----:B------:R-:W-:-:S06]  /*8370*/  USEL UR26, UR39, UR10, !UP1 ;  /* 0x0000000a271a7287 */ /* 0x000fcc000c800000 */
[----:B------:R-:W-:-:S13]  /*8380*/  ISETP.GE.AND P0, PT, R9, UR26, PT ;  /* 0x0000001a09007c0c */ /* 0x000fda000bf06270 */
[----:B------:R-:W-:Y:S05]  /*8390*/  @!P0 BRA `(.L_x_1996) ;  /* 0x0000002000d48947 */ /* 0x000fea0003800000 */
[----:B------:R-:W-:Y:S01]  /*83a0*/  IMAD.MOV.U32 R12, RZ, RZ, R13 ;  /* 0x000000ffff0c7224 */ /* 0x000fe200078e000d */
[----:B------:R-:W-:Y:S01]  /*83b0*/  ULDC UR29, c[0x0][0x9d8] ;  /* 0x00027600001d7ab9 */ /* 0x000fe20000000800 */
[----:B------:R-:W-:Y:S01]  /*83c0*/  IMAD.MOV.U32 R11, RZ, RZ, R10 ;  /* 0x000000ffff0b7224 */ /* 0x000fe200078e000a */
[----:B------:R-:W-:-:S06]  /*83d0*/  ULDC UR27, c[0x0][0x988] ;  /* 0x00026200001b7ab9 */ /* 0x000fcc0000000800 */
.L_x_2007:
[----:B------:R-:W-:Y:S01]  /*83e0*/  UIADD3 UR24, UR24, 0x1, URZ ;  /* 0x0000000118187890 */ /* 0x000fe2000fffe03f */
[----:B------:R-:W-:Y:S02]  /*83f0*/  PLOP3.LUT P1, PT, PT, PT, UP0, 0x40, 0x0 ;  /* 0x000000000000781c */ /* 0x000fe40003f2e808 */
[C---:B------:R-:W-:Y:S01]  /*8400*/  ISETP.GT.AND P0, PT, R9.reuse, UR26, PT ;  /* 0x0000001a09007c0c */ /* 0x040fe2000bf04270 */
[----:B------:R-:W-:Y:S01]  /*8410*/  UISETP.NE.AND UP1, UPT, UR24, 0x2, UPT ;  /* 0x000000021800788c */ /* 0x000fe2000bf25270 */
[----:B------:R-:W-:-:S03]  /*8420*/  VIADD R9, R9, 0xffffffff ;  /* 0xffffffff09097836 */ /* 0x000fc60000000000 */
[----:B------:R-:W-:Y:S02]  /*8430*/  USEL UR10, URZ, 0x1, UP1 ;  /* 0x000000013f0a7887 */ /* 0x000fe40008800000 */
[----:B------:R-:W-:Y:S02]  /*8440*/  USEL UR24, UR24, URZ, UP1 ;  /* 0x0000003f18187287 */ /* 0x000fe40008800000 */
[----:B------:R-:W-:Y:S02]  /*8450*/  ULOP3.LUT UR7, UR7, UR10, URZ, 0x3c, !UPT ;  /* 0x0000000a07077292 */ /* 0x000fe4000f8e3c3f */
[----:B------:R-:W-:Y:S10]  /*8460*/  @P1 BRA `(.L_x_1997) ;  /* 0x0000000000041947 */ /* 0x000ff40003800000 */
[----:B------:R-:W-:Y:S01]  /*8470*/  BPT.TRAP 0x1 ;  /* 0x000000040000795c */ /* 0x000fe20000300000 */
.L_x_1997:
[----:B------:R-:W-:Y:S01]  /*8480*/  PLOP3.LUT P2, PT, PT, PT, UP0, 0x40, 0x0 ;  /* 0x000000000000781c */ /* 0x000fe20003f4e808 */
[----:B------:R-:W-:Y:S01]  /*8490*/  ULEA UR28, UR24, UR38, 0x3 ;  /* 0x00000026181c7291 */ /* 0x000fe2000f8e183f */
[----:B------:R-:W-:-:S05]  /*84a0*/  IMAD.U32 R8, RZ, RZ, UR7 ;  /* 0x00000007ff087e24 */ /* 0x000fca000f8e00ff */
[----:B------:R-:W-:-:S04]  /*84b0*/  SHF.L.U32 R8, R8, 0x1f, RZ ;  /* 0x0000001f08087819 */ /* 0x000fc800000006ff */
[----:B------:R0:W1:Y:S02]  /*84c0*/  SYNCS.PHASECHK.TRANS64.TRYWAIT P1, [UR28+0x22830], R8 ;  /* 0x02283008ff0075a7 */ /* 0x000064000802015c */
[----:B------:R-:W-:Y:S05]  /*84d0*/  @P2 BRA `(.L_x_1998) ;  /* 0x0000000000042947 */ /* 0x000fea0003800000 */
[----:B------:R-:W-:Y:S01]  /*84e0*/  BPT.TRAP 0x1 ;  /* 0x000000040000795c */ /* 0x000fe20000300000 */
.L_x_1998:
[----:B-1----:R-:W-:Y:S05]  /*84f0*/  @P1 BRA `(.L_x_1999) ;  /* 0x0000000000081947 */ /* 0x002fea0003800000 */
[----:B------:R-:W1:Y:S02]  /*8500*/  SYNCS.PHASECHK.TRANS64.TRYWAIT P1, [UR28+0x22830], R8 ;  /* 0x02283008ff0075a7 */ /* 0x000e64000802015c */
[----:B-1----:R-:W-:Y:S05]  /*8510*/  @!P1 BRA `(.L_x_2000) ;  /* 0x000000c400289947 */ /* 0x002fea0003800000 */
.L_x_1999:
        /* <DEDUP_REMOVED lines=25> */
.L_x_2001:
[----:B------:R-:W-:Y:S01]  /*86b0*/  FMUL.FTZ R14, R152, UR29 ;  /* 0x0000001d980e7c20 */ /* 0x000fe20008410000 */
[----:B-1----:R-:W-:Y:S01]  /*86c0*/  FMUL.FTZ R13, R153, UR29 ;  /* 0x0000001d990d7c20 */ /* 0x002fe20008410000 */
        /* <DEDUP_REMOVED lines=43> */
[----:B------:R-:W-:Y:S01]  /*8980*/  UMOV UR14, UR27 ;  /* 0x0000001b000e7c82 */ /* 0x000fe20008000000 */
[----:B------:R-:W4:Y:S01]  /*8990*/  MUFU.TANH R153, R153 ;  /* 0x0000009900997308 */ /* 0x000f220000002400 */
[----:B-1----:R-:W-:Y:S01]  /*89a0*/  FMNMX.FTZ R169, R21, R10, !PT ;  /* 0x0000000a15a97209 */ /* 0x002fe20007810000 */
[----:B------:R-:W-:Y:S01]  /*89b0*/  FMUL.FTZ R188, R198, UR29 ;  /* 0x0000001dc6bc7c20 */ /* 0x000fe20008410000 */
[----:B------:R-:W-:Y:S01]  /*89c0*/  FMUL.FTZ R189, R199, UR29 ;  /* 0x0000001dc7bd7c20 */ /* 0x000fe20008410000 */
[----:B------:R-:W-:Y:S01]  /*89d0*/  UIADD3 UR10, UR28, 0x22840, URZ ;  /* 0x000228401c0a7890 */ /* 0x000fe2000fffe03f */
[----:B------:R-:W-:-:S03]  /*89e0*/  PLOP3.LUT P1, PT, PT, PT, UP0, 0x40, 0x0 ;  /* 0x000000000000781c */ /* 0x000fc60003f2e808 */
[----:B------:R-:W1:Y:S01]  /*89f0*/  MUFU.TANH R162, R162 ;  /* 0x000000a200a27308 */ /* 0x000e620000002400 */
[----:B---3--:R-:W-:Y:S01]  /*8a00*/  FMNMX.FTZ R10, R152, R169, !PT ;  /* 0x000000a9980a7209 */ /* 0x008fe20007810000 */
[----:B------:R-:W-:-:S06]  /*8a10*/  UPRMT UR10, UR5, 0x654, UR10 ;  /* 0x00000654050a7896 */ /* 0x000fcc000800000a */
[----:B------:R-:W3:Y:S01]  /*8a20*/  MUFU.TANH R161, R161 ;  /* 0x000000a100a17308 */ /* 0x000ee20000002400 */
[----:B----4-:R-:W-:Y:S02]  /*8a30*/  FMNMX.FTZ R169, R153, R10, !PT ;  /* 0x0000000a99a97209 */ /* 0x010fe40007810000 */
[----:B------:R-:W-:Y:S05]  /*8a40*/  SYNCS.ARRIVE.TRANS64.RED.A1T0 RZ, [UR10], RZ ;  /* 0x000000ffffff79a7 */ /* 0x000fea000810040a */
[----:B------:R-:W4:Y:S01]  /*8a50*/  MUFU.TANH R164, R164 ;  /* 0x000000a400a47308 */ /* 0x000f220000002400 */
[----:B-1----:R-:W-:-:S07]  /*8a60*/  FMNMX.FTZ R10, R162, R169, !PT ;  /* 0x000000a9a20a7209 */ /* 0x002fce0007810000 */
[----:B------:R-:W1:Y:S01]  /*8a70*/  MUFU.TANH R163, R163 ;  /* 0x000000a300a37308 */ /* 0x000e620000002400 */
[----:B---3--:R-:W-:-:S07]  /*8a80*/  FMNMX.FTZ R169, R161, R10, !PT ;  /* 0x0000000aa1a97209 */ /* 0x008fce0007810000 */
[----:B------:R-:W3:Y:S01]  /*8a90*/  MUFU.TANH R167, R167 ;  /* 0x000000a700a77308 */ /* 0x000ee20000002400 */
[----:B----4-:R-:W-:-:S07]  /*8aa0*/  FMNMX.FTZ R10, R164, R169, !PT ;  /* 0x000000a9a40a7209 */ /* 0x010fce0007810000 */
        /* <DEDUP_REMOVED lines=23> */
[----:B----4-:R-:W-:Y:S01]  /*8c20*/  FMNMX.FTZ R175, R174, R169, !PT ;  /* 0x000000a9aeaf7209 */ /* 0x010fe20007810000 */
[----:B------:R-:W-:Y:S01]  /*8c30*/  FMUL.FTZ R169, R178, UR29 ;  /* 0x0000001db2a97c20 */ /* 0x000fe20008410000 */
[----:B------:R-:W-:Y:S01]  /*8c40*/  FMUL.FTZ R178, R182, UR29 ;  /* 0x0000001db6b27c20 */ /* 0x000fe20008410000 */
[----:B------:R-:W-:Y:S01]  /*8c50*/  FMUL.FTZ R182, R186, UR29 ;  /* 0x0000001dbab67c20 */ /* 0x000fe20008410000 */
[----:B------:R-:W-:-:S03]  /*8c60*/  FMUL.FTZ R186, R194, UR29 ;  /* 0x0000001dc2ba7c20 */ /* 0x000fc60008410000 */
[----:B------:R-:W4:Y:S01]  /*8c70*/  MUFU.TANH R168, R168 ;  /* 0x000000a800a87308 */ /* 0x000f220000002400 */
[----:B-1----:R-:W-:-:S07]  /*8c80*/  FMNMX.FTZ R175, R180, R175, !PT ;  /* 0x000000afb4af7209 */ /* 0x002fce0007810000 */
[----:B------:R-:W1:Y:S01]  /*8c90*/  MUFU.TANH R15, R15 ;  /* 0x0000000f000f7308 */ /* 0x000e620000002400 */
[----:B---3--:R-:W-:Y:S01]  /*8ca0*/  FMNMX.FTZ R185, R176, R175, !PT ;  /* 0x000000afb0b97209 */ /* 0x008fe20007810000 */
[----:B------:R-:W-:Y:S01]  /*8cb0*/  FMUL.FTZ R175, R179, UR29 ;  /* 0x0000001db3af7c20 */ /* 0x000fe20008410000 */
[----:B------:R-:W-:Y:S01]  /*8cc0*/  FMUL.FTZ R179, R183, UR29 ;  /* 0x0000001db7b37c20 */ /* 0x000fe20008410000 */
[----:B------:R-:W-:Y:S01]  /*8cd0*/  FMUL.FTZ R183, R187, UR29 ;  /* 0x0000001dbbb77c20 */ /* 0x000fe20008410000 */
[----:B------:R-:W-:-:S03]  /*8ce0*/  FMUL.FTZ R187, R195, UR29 ;  /* 0x0000001dc3bb7c20 */ /* 0x000fc60008410000 */
[----:B------:R-:W3:Y:S01]  /*8cf0*/  MUFU.TANH R19, R19 ;  /* 0x0000001300137308 */ /* 0x000ee20000002400 */
[----:B----4-:R-:W-:-:S05]  /*8d00*/  FMNMX.FTZ R185, R168, R185, !PT ;  /* 0x000000b9a8b97209 */ /* 0x010fca0007810000 */
[----:B------:R-:W4:Y:S02]  /*8d10*/  SHFL.BFLY PT, R10, R185, 0x2, 0x1f ;  /* 0x0c401f00b90a7f89 */ /* 0x000f2400000e0000 */
[----:B------:R-:W5:Y:S01]  /*8d20*/  MUFU.TANH R22, R22 ;  /* 0x0000001600167308 */ /* 0x000f620000002400 */
[----:B-1----:R-:W-:-:S07]  /*8d30*/  FMNMX.FTZ R190, R15, R12, !PT ;  /* 0x0000000c0fbe7209 */ /* 0x002fce0007810000 */
[----:B------:R-:W1:Y:S08]  /*8d40*/  MUFU.TANH R23, R23 ;  /* 0x0000001700177308 */ /* 0x000e700000002400 */
[----:B------:R-:W0:Y:S01]  /*8d50*/  MUFU.TANH R154, R154 ;  /* 0x0000009a009a7308 */ /* 0x000e220000002400 */
[----:B----4-:R-:W-:Y:S01]  /*8d60*/  FMNMX.FTZ R192, R185, R10, !PT ;  /* 0x0000000ab9c07209 */ /* 0x010fe20007810000 */
[----:B------:R-:W-:-:S06]  /*8d70*/  FMUL.FTZ R185, R191, UR29 ;  /* 0x0000001dbfb97c20 */ /* 0x000fcc0008410000 */
[----:B------:R-:W4:Y:S01]  /*8d80*/  MUFU.TANH R155, R155 ;  /* 0x0000009b009b7308 */ /* 0x000f220000002400 */
[----:B---3--:R-:W-:Y:S01]  /*8d90*/  FMNMX.FTZ R191, R19, R190, !PT ;  /* 0x000000be13bf7209 */ /* 0x008fe20007810000 */
[----:B------:R-:W3:Y:S06]  /*8da0*/  SHFL.BFLY PT, R193, R192, 0x1, 0x1f ;  /* 0x0c201f00c0c17f89 */ /* 0x000eec00000e0000 */
[----:B------:R-:W2:Y:S08]  /*8db0*/  MUFU.TANH R156, R156 ;  /* 0x0000009c009c7308 */ /* 0x000eb00000002400 */
[----:B------:R-:W2:Y:S08]  /*8dc0*/  MUFU.TANH R157, R157 ;  /* 0x0000009d009d7308 */ /* 0x000eb00000002400 */
[----:B------:R-:W2:Y:S01]  /*8dd0*/  MUFU.TANH R158, R158 ;  /* 0x0000009e009e7308 */ /* 0x000ea20000002400 */
[----:B---3--:R-:W-:-:S05]  /*8de0*/  FMNMX.FTZ R10, R192, R193, !PT ;  /* 0x000000c1c00a7209 */ /* 0x008fca0007810000 */
[C---:B------:R-:W-:Y:S02]  /*8df0*/  FMUL.FTZ R197, R10.reuse, UR14 ;  /* 0x0000000e0ac57c20 */ /* 0x040fe40008410000 */
[----:B------:R-:W3:Y:S01]  /*8e00*/  MUFU.TANH R159, R159 ;  /* 0x0000009f009f7308 */ /* 0x000ee20000002400 */
[----:B------:R-:W-:Y:S01]  /*8e10*/  FADD.FTZ R11, -R10, R11 ;  /* 0x0000000b0a0b7221 */ /* 0x000fe20000010100 */
[--C-:B------:R-:W-:Y:S01]  /*8e20*/  FFMA.FTZ R192, R14, UR14, -R197.reuse ;  /* 0x0000000e0ec07c23 */ /* 0x100fe200080108c5 */
[----:B-----5:R-:W-:Y:S01]  /*8e30*/  FMNMX.FTZ R14, R22, R191, !PT ;  /* 0x000000bf160e7209 */ /* 0x020fe20007810000 */
[--C-:B------:R-:W-:Y:S01]  /*8e40*/  FFMA.FTZ R193, R13, UR14, -R197.reuse ;  /* 0x0000000e0dc17c23 */ /* 0x100fe200080108c5 */
[--C-:B------:R-:W-:Y:S01]  /*8e50*/  FFMA.FTZ R191, R152, UR14, -R197.reuse ;  /* 0x0000000e98bf7c23 */ /* 0x100fe200080108c5 */
[--C-:B------:R-:W-:Y:S01]  /*8e60*/  FFMA.FTZ R198, R21, UR14, -R197.reuse ;  /* 0x0000000e15c67c23 */ /* 0x100fe200080108c5 */
[----:B-1----:R-:W-:Y:S01]  /*8e70*/  FMNMX.FTZ R13, R23, R14, !PT ;  /* 0x0000000e170d7209 */ /* 0x002fe20007810000 */
[----:B------:R-:W1:Y:S01]  /*8e80*/  MUFU.TANH R160, R160 ;  /* 0x000000a000a07308 */ /* 0x000e620000002400 */
[----:B------:R-:W-:Y:S01]  /*8e90*/  FMUL.FTZ R11, R11, UR14 ;  /* 0x0000000e0b0b7c20 */ /* 0x000fe20008410000 */
[--C-:B------:R-:W-:Y:S01]  /*8ea0*/  FFMA.FTZ R194, R153, UR14, -R197.reuse ;  /* 0x0000000e99c27c23 */ /* 0x100fe200080108c5 */
[----:B0-----:R-:W-:Y:S01]  /*8eb0*/  FMNMX.FTZ R14, R154, R13, !PT ;  /* 0x0000000d9a0e7209 */ /* 0x001fe20007810000 */
[--C-:B------:R-:W-:Y:S01]  /*8ec0*/  FFMA.FTZ R21, R164, UR14, -R197.reuse ;  /* 0x0000000ea4157c23 */ /* 0x100fe200080108c5 */
[--C-:B------:R-:W-:Y:S01]  /*8ed0*/  FFMA.FTZ R164, R171, UR14, -R197.reuse ;  /* 0x0000000eaba47c23 */ /* 0x100fe200080108c5 */
[--C-:B------:R-:W-:Y:S01]  /*8ee0*/  FFMA.FTZ R171, R173, UR14, -R197.reuse ;  /* 0x0000000eadab7c23 */ /* 0x100fe200080108c5 */
[----:B----4-:R-:W-:Y:S01]  /*8ef0*/  FMNMX.FTZ R13, R155, R14, !PT ;  /* 0x0000000e9b0d7209 */ /* 0x010fe20007810000 */
[----:B------:R-:W0:Y:S01]  /*8f00*/  MUFU.TANH R166, R166 ;  /* 0x000000a600a67308 */ /* 0x000e220000002400 */
[--C-:B------:R-:W-:Y:S01]  /*8f10*/  FFMA.FTZ R173, R181, UR14, -R197.reuse ;  /* 0x0000000eb5ad7c23 */ /* 0x100fe200080108c5 */
[--C-:B------:R-:W-:Y:S01]  /*8f20*/  FFMA.FTZ R181, R168, UR14, -R197.reuse ;  /* 0x0000000ea8b57c23 */ /* 0x100fe200080108c5 */
[----:B--2---:R-:W-:Y:S01]  /*8f30*/  FMNMX.FTZ R14, R156, R13, !PT ;  /* 0x0000000d9c0e7209 */ /* 0x004fe20007810000 */
[--C-:B------:R-:W-:Y:S01]  /*8f40*/  FFMA.FTZ R195, R20, UR14, -R197.reuse ;  /* 0x0000000e14c37c23 */ /* 0x100fe200080108c5 */
[--C-:B------:R-:W-:Y:S01]  /*8f50*/  FFMA.FTZ R190, R162, UR14, -R197.reuse ;  /* 0x0000000ea2be7c23 */ /* 0x100fe200080108c5 */
[--C-:B------:R-:W-:Y:S01]  /*8f60*/  FFMA.FTZ R20, R177, UR14, -R197.reuse ;  /* 0x0000000eb1147c23 */ /* 0x100fe200080108c5 */
[----:B------:R-:W-:Y:S01]  /*8f70*/  FMNMX.FTZ R13, R157, R14, !PT ;  /* 0x0000000e9d0d7209 */ /* 0x000fe20007810000 */
[----:B------:R-:W2:Y:S01]  /*8f80*/  MUFU.TANH R169, R169 ;  /* 0x000000a900a97308 */ /* 0x000ea20000002400 */
[--C-:B------:R-:W-:Y:S01]  /*8f90*/  FFMA.FTZ R161, R161, UR14, -R197.reuse ;  /* 0x0000000ea1a17c23 */ /* 0x100fe200080108c5 */
[--C-:B------:R-:W-:Y:S01]  /*8fa0*/  FFMA.FTZ R177, R180, UR14, -R197.reuse ;  /* 0x0000000eb4b17c23 */ /* 0x100fe200080108c5 */
[----:B------:R-:W-:Y:S01]  /*8fb0*/  FMNMX.FTZ R14, R158, R13, !PT ;  /* 0x0000000d9e0e7209 */ /* 0x000fe20007810000 */
[--C-:B------:R-:W-:Y:S01]  /*8fc0*/  FFMA.FTZ R196, R163, UR14, -R197.reuse ;  /* 0x0000000ea3c47c23 */ /* 0x100fe200080108c5 */
[--C-:B------:R-:W-:Y:S01]  /*8fd0*/  FFMA.FTZ R162, R167, UR14, -R197.reuse ;  /* 0x0000000ea7a27c23 */ /* 0x100fe200080108c5 */
[--C-:B------:R-:W-:Y:S01]  /*8fe0*/  FFMA.FTZ R163, R165, UR14, -R197.reuse ;  /* 0x0000000ea5a37c23 */ /* 0x100fe200080108c5 */
[----:B---3--:R-:W-:Y:S01]  /*8ff0*/  FMNMX.FTZ R13, R159, R14, !PT ;  /* 0x0000000e9f0d7209 */ /* 0x008fe20007810000 */
[----:B------:R-:W3:Y:S01]  /*9000*/  MUFU.TANH R175, R175 ;  /* 0x000000af00af7308 */ /* 0x000ee20000002400 */
[--C-:B------:R-:W-:Y:S01]  /*9010*/  FFMA.FTZ R165, R201, UR14, -R197.reuse ;  /* 0x0000000ec9a57c23 */ /* 0x100fe200080108c5 */
[--C-:B------:R-:W-:Y:S01]  /*9020*/  FFMA.FTZ R167, R200, UR14, -R197.reuse ;  /* 0x0000000ec8a77c23 */ /* 0x100fe200080108c5 */
[----:B-1----:R-:W-:Y:S01]  /*9030*/  FMNMX.FTZ R13, R160, R13, !PT ;  /* 0x0000000da00d7209 */ /* 0x002fe20007810000 */
[----:B------:R-:W-:-:S03]  /*9040*/  FFMA.FTZ R170, R170, UR14, -R197 ;  /* 0x0000000eaaaa7c23 */ /* 0x000fc600080108c5 */
[----:B0-----:R-:W-:Y:S01]  /*9050*/  FMNMX.FTZ R14, R166, R13, !PT ;  /* 0x0000000da60e7209 */ /* 0x001fe20007810000 */
[----:B------:R-:W0:Y:S03]  /*9060*/  MUFU.TANH R178, R178 ;  /* 0x000000b200b27308 */ /* 0x000e260000002400 */
[----:B--2---:R-:W-:-:S05]  /*9070*/  FMNMX.FTZ R14, R169, R14, !PT ;  /* 0x0000000ea90e7209 */ /* 0x004fca0007810000 */
[----:B------:R-:W1:Y:S01]  /*9080*/  MUFU.TANH R179, R179 ;  /* 0x000000b300b37308 */ /* 0x000e620000002400 */
[----:B---3--:R-:W-:-:S07]  /*9090*/  FMNMX.FTZ R13, R175, R14, !PT ;  /* 0x0000000eaf0d7209 */ /* 0x008fce0007810000 */
[----:B------:R-:W2:Y:S01]  /*90a0*/  MUFU.TANH R182, R182 ;  /* 0x000000b600b67308 */ /* 0x000ea20000002400 */
[----:B0-----:R-:W-:-:S07]  /*90b0*/  FMNMX.FTZ R14, R178, R13, !PT ;  /* 0x0000000db20e7209 */ /* 0x001fce0007810000 */
[----:B------:R-:W0:Y:S01]  /*90c0*/  MUFU.TANH R183, R183 ;  /* 0x000000b700b77308 */ /* 0x000e220000002400 */
[----:B-1----:R-:W-:-:S07]  /*90d0*/  FMNMX.FTZ R13, R179, R14, !PT ;  /* 0x0000000eb30d7209 */ /* 0x002fce0007810000 */
[----:B------:R-:W1:Y:S01]  /*90e0*/  MUFU.TANH R184, R184 ;  /* 0x000000b800b87308 */ /* 0x000e620000002400 */
[----:B--2---:R-:W-:-:S07]  /*90f0*/  FMNMX.FTZ R14, R182, R13, !PT ;  /* 0x0000000db60e7209 */ /* 0x004fce0007810000 */
        /* <DEDUP_REMOVED lines=10> */
[----:B------:R-:W1:Y:S01]  /*91a0*/  MUFU.EX2 R11, R11 ;  /* 0x0000000b000b7308 */ /* 0x000e620000000800 */
[----:B--2---:R-:W-:-:S07]  /*91b0*/  FMNMX.FTZ R14, R188, R13, !PT ;  /* 0x0000000dbc0e7209 */ /* 0x004fce0007810000 */
[----:B------:R-:W2:Y:S01]  /*91c0*/  MUFU.EX2 R192, R192 ;  /* 0x000000c000c07308 */ /* 0x000ea20000000800 */
[----:B0-----:R-:W-:Y:S01]  /*91d0*/  FMNMX.FTZ R13, R189, R14, !PT ;  /* 0x0000000ebd0d7209 */ /* 0x001fe20007810000 */
[--C-:B------:R-:W-:Y:S01]  /*91e0*/  FFMA.FTZ R14, R172, UR14, -R197.reuse ;  /* 0x0000000eac0e7c23 */ /* 0x100fe200080108c5 */
[--C-:B------:R-:W-:Y:S01]  /*91f0*/  FFMA.FTZ R172, R174, UR14, -R197.reuse ;  /* 0x0000000eaeac7c23 */ /* 0x100fe200080108c5 */
[----:B------:R-:W-:Y:S02]  /*9200*/  FFMA.FTZ R174, R176, UR14, -R197 ;  /* 0x0000000eb0ae7c23 */ /* 0x000fe400080108c5 */
[----:B------:R-:W0:Y:S02]  /*9210*/  SHFL.BFLY PT, R152, R13, 0x2, 0x1f ;  /* 0x0c401f000d987f89 */ /* 0x000e2400000e0000 */
[----:B------:R-:W3:Y:S01]  /*9220*/  MUFU.EX2 R193, R193 ;  /* 0x000000c100c17308 */ /* 0x000ee20000000800 */
[-C--:B-1----:R-:W-:Y:S01]  /*9230*/  FMUL.FTZ R24, R24, R11.reuse ;  /* 0x0000000b18187220 */ /* 0x082fe20000410000 */
        /* <DEDUP_REMOVED lines=14> */
[----:B------:R-:W-:Y:S01]  /*9320*/  MUFU.EX2 R198, R198 ;  /* 0x000000c600c67308 */ /* 0x000fe20000000800 */
[----:B---3--:R-:W-:Y:S01]  /*9330*/  FADD.FTZ R6, R193, R6 ;  /* 0x00000006c1067221 */ /* 0x008fe20000010000 */
[-C--:B------:R-:W-:Y:S01]  /*9340*/  FMUL.FTZ R49, R49, R11.reuse ;  /* 0x0000000b31317220 */ /* 0x080fe20000410000 */
[-C--:B------:R-:W-:Y:S01]  /*9350*/  FMUL.FTZ R52, R52, R11.reuse ;  /* 0x0000000b34347220 */ /* 0x080fe20000410000 */
[-C--:B------:R-:W-:Y:S01]  /*9360*/  FMUL.FTZ R53, R53, R11.reuse ;  /* 0x0000000b35357220 */ /* 0x080fe20000410000 */
[-C--:B------:R-:W-:Y:S01]  /*9370*/  FMUL.FTZ R56, R56, R11.reuse ;  /* 0x0000000b38387220 */ /* 0x080fe20000410000 */
[----:B0-----:R-:W-:Y:S01]  /*9380*/  FMNMX.FTZ R152, R13, R152, !PT ;  /* 0x000000980d987209 */ /* 0x001fe20007810000 */
[-C--:B------:R-:W-:Y:S01]  /*9390*/  FMUL.FTZ R57, R57, R11.reuse ;  /* 0x0000000b39397220 */ /* 0x080fe20000410000 */
[----:B------:R-:W-:Y:S01]  /*93a0*/  MUFU.EX2 R191, R191 ;  /* 0x000000bf00bf7308 */ /* 0x000fe20000000800 */
[-C--:B------:R-:W-:Y:S01]  /*93b0*/  FMUL.FTZ R60, R60, R11.reuse ;  /* 0x0000000b3c3c7220 */ /* 0x080fe20000410000 */
[-C--:B------:R-:W-:Y:S01]  /*93c0*/  FMUL.FTZ R61, R61, R11.reuse ;  /* 0x0000000b3d3d7220 */ /* 0x080fe20000410000 */
[----:B------:R-:W0:Y:S01]  /*93d0*/  SHFL.BFLY PT, R13, R152, 0x1, 0x1f ;  /* 0x0c201f00980d7f89 */ /* 0x000e2200000e0000 */
        /* <DEDUP_REMOVED lines=23> */
[----:B0-----:R-:W-:Y:S01]  /*9550*/  FMNMX.FTZ R13, R152, R13, !PT ;  /* 0x0000000d980d7209 */ /* 0x001fe20007810000 */
[-C--:B------:R-:W-:Y:S01]  /*9560*/  FMUL.FTZ R104, R104, R11.reuse ;  /* 0x0000000b68687220 */ /* 0x080fe20000410000 */
[-C--:B------:R-:W-:Y:S01]  /*9570*/  FMUL.FTZ R105, R105, R11.reuse ;  /* 0x0000000b69697220 */ /* 0x080fe20000410000 */
[-C--:B------:R-:W-:Y:S01]  /*9580*/  FMUL.FTZ R108, R108, R11.reuse ;  /* 0x0000000b6c6c7220 */ /* 0x080fe20000410000 */
[-C--:B------:R-:W-:Y:S01]  /*9590*/  FMUL.FTZ R109, R109, R11.reuse ;  /* 0x0000000b6d6d7220 */ /* 0x080fe20000410000 */
[C---:B------:R-:W-:Y:S01]  /*95a0*/  FADD.FTZ R12, -R13.reuse, R12 ;  /* 0x0000000c0d0c7221 */ /* 0x040fe20000010100 */
[----:B------:R-:W-:Y:S01]  /*95b0*/  FMUL.FTZ R152, R13, UR14 ;  /* 0x0000000e0d987c20 */ /* 0x000fe20008410000 */
[----:B------:R-:W-:Y:S01]  /*95c0*/  MUFU.EX2 R21, R21 ;  /* 0x0000001500157308 */ /* 0x000fe20000000800 */
[-C--:B------:R-:W-:Y:S01]  /*95d0*/  FMUL.FTZ R112, R112, R11.reuse ;  /* 0x0000000b70707220 */ /* 0x080fe20000410000 */
        /* <DEDUP_REMOVED lines=14> */
[----:B------:R-:W0:Y:S01]  /*96c0*/  MUFU.EX2 R153, R153 ;  /* 0x0000009900997308 */ /* 0x000e220000000800 */
        /* <DEDUP_REMOVED lines=10> */
[----:B------:R-:W-:Y:S01]  /*9770*/  FFMA.FTZ R189, R189, UR14, -R152 ;  /* 0x0000000ebdbd7c23 */ /* 0x000fe20008010898 */
[-C--:B------:R-:W-:Y:S01]  /*9780*/  FMUL.FTZ R113, R113, R11.reuse ;  /* 0x0000000b71717220 */ /* 0x080fe20000410000 */
[-C--:B------:R-:W-:Y:S01]  /*9790*/  FMUL.FTZ R116, R116, R11.reuse ;  /* 0x0000000b74747220 */ /* 0x080fe20000410000 */
[-C--:B------:R-:W-:Y:S01]  /*97a0*/  FMUL.FTZ R117, R117, R11.reuse ;  /* 0x0000000b75757220 */ /* 0x080fe20000410000 */
[----:B------:R-:W-:Y:S01]  /*97b0*/  FMUL.FTZ R120, R120, R11 ;  /* 0x0000000b78787220 */ /* 0x000fe20000410000 */
[----:B------:R-:W2:Y:S01]  /*97c0*/  MUFU.EX2 R15, R15 ;  /* 0x0000000f000f7308 */ /* 0x000ea20000000800 */
[----:B0-----:R-:W-:Y:S01]  /*97d0*/  FFMA.FTZ R155, R12, R5, R153 ;  /* 0x000000050c9b7223 */ /* 0x001fe20000010099 */
[-C--:B------:R-:W-:Y:S01]  /*97e0*/  FMUL.FTZ R121, R121, R11.reuse ;  /* 0x0000000b79797220 */ /* 0x080fe20000410000 */
[-C--:B------:R-:W-:Y:S01]  /*97f0*/  FMUL.FTZ R124, R124, R11.reuse ;  /* 0x0000000b7c7c7220 */ /* 0x080fe20000410000 */
[-C--:B------:R-:W-:Y:S01]  /*9800*/  FMUL.FTZ R125, R125, R11.reuse ;  /* 0x0000000b7d7d7220 */ /* 0x080fe20000410000 */
[-C--:B------:R-:W-:Y:S01]  /*9810*/  FMUL.FTZ R128, R128, R11.reuse ;  /* 0x0000000b80807220 */ /* 0x080fe20000410000 */
[-C--:B------:R-:W-:Y:S01]  /*9820*/  FMUL.FTZ R129, R129, R11.reuse ;  /* 0x0000000b81817220 */ /* 0x080fe20000410000 */
[----:B------:R-:W-:Y:S01]  /*9830*/  FMUL.FTZ R132, R132, R11 ;  /* 0x0000000b84847220 */ /* 0x000fe20000410000 */
[----:B------:R-:W0:Y:S01]  /*9840*/  MUFU.EX2 R22, R22 ;  /* 0x0000001600167308 */ /* 0x000e220000000800 */
[C---:B-1----:R-:W-:Y:S01]  /*9850*/  FADD.FTZ R154, R168.reuse, R155 ;  /* 0x0000009ba89a7221 */ /* 0x042fe20000010000 */
[----:B------:R-:W-:Y:S01]  /*9860*/  FADD.FTZ R155, R195, R6 ;  /* 0x00000006c39b7221 */ /* 0x000fe20000010000 */
[--C-:B------:R-:W-:Y:S01]  /*9870*/  FFMA.FTZ R6, R179, UR14, -R152.reuse ;  /* 0x0000000eb3067c23 */ /* 0x100fe20008010898 */
[----:B------:R-:W-:Y:S01]  /*9880*/  F2FP.F16.F32.PACK_AB R153, R168, R153 ;  /* 0x00000099a899723e */ /* 0x000fe200000000ff */
[----:B------:R-:W-:Y:S01]  /*9890*/  FFMA.FTZ R179, R184, UR14, -R152 ;  /* 0x0000000eb8b37c23 */ /* 0x000fe20008010898 */
[----:B------:R-:W-:Y:S01]  /*98a0*/  F2FP.F16.F32.PACK_AB R152, R193, R192 ;  /* 0x000000c0c198723e */ /* 0x000fe200000000ff */
[-C--:B------:R-:W-:Y:S01]  /*98b0*/  FMUL.FTZ R133, R133, R11.reuse ;  /* 0x0000000b85857220 */ /* 0x080fe20000410000 */
[----:B------:R-:W1:Y:S01]  /*98c0*/  MUFU.EX2 R19, R19 ;  /* 0x0000001300137308 */ /* 0x000e620000000800 */
[----:B--2---:R-:W-:Y:S01]  /*98d0*/  FADD.FTZ R157, R15, R154 ;  /* 0x0000009a0f9d7221 */ /* 0x004fe20000010000 */
[----:B------:R-:W-:Y:S01]  /*98e0*/  FADD.FTZ R154, R198, R155 ;  /* 0x0000009bc69a7221 */ /* 0x000fe20000010000 */
[-C--:B------:R-:W-:Y:S01]  /*98f0*/  FMUL.FTZ R136, R136, R11.reuse ;  /* 0x0000000b88887220 */ /* 0x080fe20000410000 */
[-C--:B------:R-:W-:Y:S01]  /*9900*/  FMUL.FTZ R137, R137, R11.reuse ;  /* 0x0000000b89897220 */ /* 0x080fe20000410000 */
[-C--:B------:R-:W-:Y:S01]  /*9910*/  FMUL.FTZ R140, R140, R11.reuse ;  /* 0x0000000b8c8c7220 */ /* 0x080fe20000410000 */
[----:B------:R-:W-:Y:S01]  /*9920*/  FADD.FTZ R155, R191, R154 ;  /* 0x0000009abf9b7221 */ /* 0x000fe20000010000 */
[-C--:B------:R-:W-:Y:S01]  /*9930*/  FMUL.FTZ R141, R141, R11.reuse ;  /* 0x0000000b8d8d7220 */ /* 0x080fe20000410000 */
[----:B------:R-:W2:Y:S01]  /*9940*/  MUFU.EX2 R176, R176 ;  /* 0x000000b000b07308 */ /* 0x000ea20000000800 */
[----:B0-----:R-:W-:Y:S01]  /*9950*/  FADD.FTZ R156, R22, R157 ;  /* 0x0000009d169c7221 */ /* 0x001fe20000010000 */
[----:B------:R-:W-:Y:S01]  /*9960*/  FADD.FTZ R155, R194, R155 ;  /* 0x0000009bc29b7221 */ /* 0x000fe20000010000 */
[-C--:B------:R-:W-:Y:S01]  /*9970*/  FMUL.FTZ R144, R144, R11.reuse ;  /* 0x0000000b90907220 */ /* 0x080fe20000410000 */
[-C--:B------:R-:W-:Y:S01]  /*9980*/  FMUL.FTZ R145, R145, R11.reuse ;  /* 0x0000000b91917220 */ /* 0x080fe20000410000 */
[-C--:B------:R-:W-:Y:S01]  /*9990*/  FMUL.FTZ R148, R148, R11.reuse ;  /* 0x0000000b94947220 */ /* 0x080fe20000410000 */
[----:B------:R-:W-:Y:S01]  /*99a0*/  FMUL.FTZ R149, R149, R11 ;  /* 0x0000000b95957220 */ /* 0x000fe20000410000 */
[-C--:B------:R-:W-:Y:S01]  /*99b0*/  FMUL.FTZ R26, R26, R12.reuse ;  /* 0x0000000c1a1a7220 */ /* 0x080fe20000410000 */
[----:B------:R-:W0:Y:S01]  /*99c0*/  MUFU.EX2 R23, R23 ;  /* 0x0000001700177308 */ /* 0x000e220000000800 */
[----:B-1----:R-:W-:Y:S01]  /*99d0*/  FADD.FTZ R157, R19, R156 ;  /* 0x0000009c139d7221 */ /* 0x002fe20000010000 */
[----:B------:R-:W-:Y:S01]  /*99e0*/  FADD.FTZ R156, R190, R155 ;  /* 0x0000009bbe9c7221 */ /* 0x000fe20000010000 */
[-C--:B------:R-:W-:Y:S01]  /*99f0*/  FMUL.FTZ R27, R27, R12.reuse ;  /* 0x0000000c1b1b7220 */ /* 0x080fe20000410000 */
[-C--:B------:R-:W-:Y:S01]  /*9a00*/  FMUL.FTZ R30, R30, R12.reuse ;  /* 0x0000000c1e1e7220 */ /* 0x080fe20000410000 */
[-C--:B------:R-:W-:Y:S01]  /*9a10*/  FMUL.FTZ R31, R31, R12.reuse ;  /* 0x0000000c1f1f7220 */ /* 0x080fe20000410000 */
[----:B------:R-:W-:Y:S01]  /*9a20*/  FADD.FTZ R156, R161, R156 ;  /* 0x0000009ca19c7221 */ /* 0x000fe20000010000 */
        /* <DEDUP_REMOVED lines=19> */
[----:B------:R-:W-:Y:S01]  /*9b60*/  FADD.FTZ R155, R21, R156 ;  /* 0x0000009c159b7221 */ /* 0x000fe20000010000 */
[-C--:B------:R-:W-:Y:S01]  /*9b70*/  FMUL.FTZ R59, R59, R12.reuse ;  /* 0x0000000c3b3b7220 */ /* 0x080fe20000410000 */
[-C--:B------:R-:W-:Y:S01]  /*9b80*/  FMUL.FTZ R62, R62, R12.reuse ;  /* 0x0000000c3e3e7220 */ /* 0x080fe20000410000 */
[-C--:B------:R-:W-:Y:S01]  /*9b90*/  FMUL.FTZ R63, R63, R12.reuse ;  /* 0x0000000c3f3f7220 */ /* 0x080fe20000410000 */
[-C--:B------:R-:W-:Y:S01]  /*9ba0*/  FMUL.FTZ R66, R66, R12.reuse ;  /* 0x0000000c42427220 */ /* 0x080fe20000410000 */
[-C--:B------:R-:W-:Y:S01]  /*9bb0*/  FMUL.FTZ R67, R67, R12.reuse ;  /* 0x0000000c43437220 */ /* 0x080fe20000410000 */
        /* <DEDUP_REMOVED lines=37> */
[-C--:B------:R-:W-:Y:S01]  /*9e10*/  FMUL.FTZ R118, R118, R12.reuse ;  /* 0x0000000c76767220 */ /* 0x080fe20000410000 */
[-C--:B------:R-:W-:Y:S01]  /*9e20*/  FMUL.FTZ R119, R119, R12.reuse ;  /* 0x0000000c77777220 */ /* 0x080fe20000410000 */
[----:B------:R-:W-:Y:S01]  /*9e30*/  FMUL.FTZ R122, R122, R12 ;  /* 0x0000000c7a7a7220 */ /* 0x000fe20000410000 */
[----:B------:R-:W0:Y:S01]  /*9e40*/  MUFU.EX2 R164, R164 ;  /* 0x000000a400a47308 */ /* 0x000e220000000800 */
[----:B-1----:R-:W-:Y:S01]  /*9e50*/  FADD.FTZ R15, R163, R158 ;  /* 0x0000009ea30f7221 */ /* 0x002fe20000010000 */
[----:B------:R-:W-:Y:S01]  /*9e60*/  F2FP.F16.F32.PACK_AB R158, R161, R190 ;  /* 0x000000bea19e723e */ /* 0x000fe200000000ff */
[----:B------:R-:W-:Y:S01]  /*9e70*/  FMUL.FTZ R123, R123, R12 ;  /* 0x0000000c7b7b7220 */ /* 0x000fe20000410000 */
[----:B------:R-:W-:Y:S01]  /*9e80*/  F2FP.F16.F32.PACK_AB R162, R163, R162 ;  /* 0x000000a2a3a2723e */ /* 0x000fe200000000ff */
[-C--:B------:R-:W-:Y:S01]  /*9e90*/  FMUL.FTZ R126, R126, R12.reuse ;  /* 0x0000000c7e7e7220 */ /* 0x080fe20000410000 */
[----:B------:R-:W-:Y:S01]  /*9ea0*/  F2FP.F16.F32.PACK_AB R161, R200, R197 ;  /* 0x000000c5c8a1723e */ /* 0x000fe200000000ff */
[-C--:B------:R-:W-:Y:S01]  /*9eb0*/  FMUL.FTZ R127, R127, R12.reuse ;  /* 0x0000000c7f7f7220 */ /* 0x080fe20000410000 */
[----:B------:R-:W1:Y:S01]  /*9ec0*/  MUFU.EX2 R166, R166 ;  /* 0x000000a600a67308 */ /* 0x000e620000000800 */
[----:B--2---:R-:W-:Y:S01]  /*9ed0*/  FADD.FTZ R159, R202, R157 ;  /* 0x0000009dca9f7221 */ /* 0x004fe20000010000 */
[----:B------:R-:W-:Y:S01]  /*9ee0*/  F2FP.F16.F32.PACK_AB R157, R176, R19 ;  /* 0x00000013b09d723e */ /* 0x000fe200000000ff */
[-C--:B------:R-:W-:Y:S01]  /*9ef0*/  FMUL.FTZ R130, R130, R12.reuse ;  /* 0x0000000c82827220 */ /* 0x080fe20000410000 */
[----:B------:R-:W-:Y:S01]  /*9f00*/  F2FP.F16.F32.PACK_AB R163, R202, R199 ;  /* 0x000000c7caa3723e */ /* 0x000fe200000000ff */
        /* <DEDUP_REMOVED lines=15> */
[----:B------:R-:W-:-:S04]  /*a000*/  FMUL.FTZ R151, R151, R12 ;  /* 0x0000000c97977220 */ /* 0x000fc80000410000 */
[----:B------:R-:W1:Y:S01]  /*a010*/  MUFU.EX2 R20, R20 ;  /* 0x0000001400147308 */ /* 0x000e620000000800 */
[C---:B--2---:R-:W-:Y:S01]  /*a020*/  FADD.FTZ R15, R165.reuse, R160 ;  /* 0x000000a0a50f7221 */ /* 0x044fe20000010000 */
[----:B------:R-:W-:Y:S02]  /*a030*/  F2FP.F16.F32.PACK_AB R164, R165, R164 ;  /* 0x000000a4a5a4723e */ /* 0x000fe400000000ff */
[----:B------:R-:W-:-:S04]  /*a040*/  F2FP.F16.F32.PACK_AB R160, R196, R21 ;  /* 0x00000015c4a0723e */ /* 0x000fc800000000ff */
[----:B------:R-:W2:Y:S01]  /*a050*/  MUFU.EX2 R5, R178 ;  /* 0x000000b200057308 */ /* 0x000ea20000000800 */
[C---:B0-----:R-:W-:Y:S01]  /*a060*/  FADD.FTZ R168, R169.reuse, R168 ;  /* 0x000000a8a9a87221 */ /* 0x041fe20000010000 */
[----:B------:R-:W-:-:S06]  /*a070*/  F2FP.F16.F32.PACK_AB R165, R169, R166 ;  /* 0x000000a6a9a5723e */ /* 0x000fcc00000000ff */
[----:B------:R-:W0:Y:S01]  /*a080*/  MUFU.EX2 R167, R167 ;  /* 0x000000a700a77308 */ /* 0x000e220000000800 */
[----:B-1----:R-:W-:-:S07]  /*a090*/  FADD.FTZ R176, R20, R15 ;  /* 0x0000000f14b07221 */ /* 0x002fce0000010000 */
        /* <DEDUP_REMOVED lines=20> */
[----:B-1----:R-:W-:Y:S01]  /*a1e0*/  FADD.FTZ R15, R179, R168 ;  /* 0x000000a8b30f7221 */ /* 0x002fe20000010000 */
[----:B------:R-:W-:-:S06]  /*a1f0*/  F2FP.F16.F32.PACK_AB R168, R171, R14 ;  /* 0x0000000eaba8723e */ /* 0x000fcc00000000ff */
        /* <DEDUP_REMOVED lines=19> */
[----:B0-----:R-:W-:Y:S01]  /*a330*/  FADD.FTZ R14, R188, R15 ;  /* 0x0000000fbc0e7221 */ /* 0x001fe20000010000 */
[C---:B-1----:R-:W-:Y:S01]  /*a340*/  FADD.FTZ R6, R181.reuse, R6 ;  /* 0x00000006b5067221 */ /* 0x042fe20000010000 */
[----:B------:R-:W-:Y:S02]  /*a350*/  F2FP.F16.F32.PACK_AB R174, R181, R174 ;  /* 0x000000aeb5ae723e */ /* 0x000fe400000000ff */
[C---:B--2---:R-:W-:Y:S01]  /*a360*/  FADD.FTZ R5, R189.reuse, R14 ;  /* 0x0000000ebd057221 */ /* 0x044fe20000010000 */
[----:B------:R-:W-:Y:S01]  /*a370*/  F2FP.F16.F32.PACK_AB R175, R189, R188 ;  /* 0x000000bcbdaf723e */ /* 0x000fe200000000ff */
[----:B------:R-:W-:Y:S06]  /*a380*/  @P1 BRA `(.L_x_2002) ;  /* 0x0000000000041947 */ /* 0x000fec0003800000 */
[----:B------:R-:W-:Y:S01]  /*a390*/  BPT.TRAP 0x1 ;  /* 0x000000040000795c */ /* 0x000fe20000300000 */
.L_x_2002:
[----:B------:R-:W-:Y:S01]  /*a3a0*/  PLOP3.LUT P2, PT, PT, PT, UP0, 0x40, 0x0 ;  /* 0x000000000000781c */ /* 0x000fe20003f4e808 */
[----:B------:R0:W1:-:S12]  /*a3b0*/  SYNCS.PHASECHK.TRANS64.TRYWAIT P1, [UR28+0x22850], R8 ;  /* 0x02285008ff0075a7 */ /* 0x000058000802015c */
[----:B0-----:R-:W-:Y:S05]  /*a3c0*/  @P2 BRA `(.L_x_2003) ;  /* 0x0000000000042947 */ /* 0x001fea0003800000 */
[----:B------:R-:W-:Y:S01]  /*a3d0*/  BPT.TRAP 0x1 ;  /* 0x000000040000795c */ /* 0x000fe20000300000 */
.L_x_2003:
[----:B-1----:R-:W-:Y:S05]  /*a3e0*/  @P1 BRA `(.L_x_2004) ;  /* 0x0000000000081947 */ /* 0x002fea0003800000 */
[----:B------:R-:W0:Y:S02]  /*a3f0*/  SYNCS.PHASECHK.TRANS64.TRYWAIT P1, [UR28+0x22850], R8 ;  /* 0x02285008ff0075a7 */ /* 0x000e24000802015c */
[----:B0-----:R-:W-:Y:S05]  /*a400*/  @!P1 BRA `(.L_x_2005) ;  /* 0x000000a400849947 */ /* 0x001fea0003800000 */
.L_x_2004:
        /* <DEDUP_REMOVED lines=40> */
.L_x_2006:
[----:B------:R-:W-:Y:S01]  /*a690*/  UIADD3 UR28, UR28, 0x22860, URZ ;  /* 0x000228601c1c7890 */ /* 0x000fe2000fffe03f */
[----:B------:R-:W-:Y:S02]  /*a6a0*/  IMAD.MOV.U32 R12, RZ, RZ, R13 ;  /* 0x000000ffff0c7224 */ /* 0x000fe400078e000d */
[----:B0-----:R-:W-:Y:S01]  /*a6b0*/  IMAD.MOV.U32 R11, RZ, RZ, R10 ;  /* 0x000000ffff0b7224 */ /* 0x001fe200078e000a */
[----:B------:R-:W-:-:S09]  /*a6c0*/  UPRMT UR28, UR5, 0x654, UR28 ;  /* 0x00000654051c7896 */ /* 0x000fd2000800001c */
[----:B------:R-:W-:Y:S01]  /*a6d0*/  SYNCS.ARRIVE.TRANS64.RED.A1T0 RZ, [UR28], RZ ;  /* 0x000000ffffff79a7 */ /* 0x000fe2000810041c */
[----:B------:R-:W-:Y:S05]  /*a6e0*/  @P0 BRA `(.L_x_2007) ;  /* 0xffffffdc003c0947 */ /* 0x000fea000383ffff */
.L_x_1996:
[----:B------:R-:W-:-:S13]  /*a6f0*/  ISETP.GE.AND P0, PT, R9, UR39, PT ;  /* 0x0000002709007c0c */ /* 0x000fda000bf06270 */
[----:B------:R-:W-:Y:S05]  /*a700*/  @!P0 BRA `(.L_x_2008) ;  /* 0x00000034008c8947 */ /* 0x000fea0003800000 */
[----:B------:R-:W-:Y:S01]  /*a710*/  IMAD.MOV.U32 R12, RZ, RZ, R13 ;  /* 0x000000ffff0c7224 */ /* 0x000fe200078e000d */
[----:B------:R-:W-:Y:S01]  /*a720*/  ULDC UR28, c[0x0][0x9e4] ;  /* 0x00027900001c7ab9 */ /* 0x000fe20000000800 */
[----:B------:R-:W-:Y:S01]  /*a730*/  IMAD.MOV.U32 R11, RZ, RZ, R10 ;  /* 0x000000ffff0b7224 */ /* 0x000fe200078e000a */
[----:B------:R-:W-:Y:S01]  /*a740*/  ULDC UR29, c[0x0][0x288] ;  /* 0x0000a200001d7ab9 */ /* 0x000fe20000000800 */
[----:B------:R-:W-:Y:S01]  /*a750*/  ULDC UR30, c[0x0][0x2f0] ;  /* 0x0000bc00001e7ab9 */ /* 0x000fe20000000800 */
[----:B------:R-:W-:Y:S01]  /*a760*/  ULDC UR31, c[0x0][0x9d8] ;  /* 0x00027600001f7ab9 */ /* 0x000fe20000000800 */
[----:B------:R-:W-:Y:S01]  /*a770*/  ULDC UR27, c[0x0][0x988] ;  /* 0x00026200001b7ab9 */ /* 0x000fe20000000800 */
[----:B------:R-:W-:-:S05]  /*a780*/  ULDC UR32, c[0x0][0x9e0] ;  /* 0x0002780000207ab9 */ /* 0x000fca0000000800 */
.L_x_2027:
        /* <DEDUP_REMOVED lines=8> */
.L_x_2009:
[----:B------:R-:W-:Y:S01]  /*a810*/  PLOP3.LUT P1, PT, PT, PT, UP0, 0x40, 0x0 ;  /* 0x000000000000781c */ /* 0x000fe20003f2e808 */
[----:B------:R-:W-:Y:S01]  /*a820*/  ULEA UR26, UR24, UR38, 0x3 ;  /* 0x00000026181a7291 */ /* 0x000fe2000f8e183f */
[----:B------:R-:W-:-:S05]  /*a830*/  IMAD.U32 R8, RZ, RZ, UR7 ;  /* 0x00000007ff087e24 */ /* 0x000fca000f8e00ff */
[----:B------:R-:W-:-:S04]  /*a840*/  SHF.L.U32 R8, R8, 0x1f, RZ ;  /* 0x0000001f08087819 */ /* 0x000fc800000006ff */
[----:B------:R0:W1:Y:S02]  /*a850*/  SYNCS.PHASECHK.TRANS64.TRYWAIT P0, [UR26+0x22830], R8 ;  /* 0x02283008ff0075a7 */ /* 0x000064000800015a */
[----:B------:R-:W-:Y:S05]  /*a860*/  @P1 BRA `(.L_x_2010) ;  /* 0x0000000000041947 */ /* 0x000fea0003800000 */
[----:B------:R-:W-:Y:S01]  /*a870*/  BPT.TRAP 0x1 ;  /* 0x000000040000795c */ /* 0x000fe20000300000 */
.L_x_2010:
[----:B-1----:R-:W-:Y:S05]  /*a880*/  @P0 BRA `(.L_x_2011) ;  /* 0x0000000000080947 */ /* 0x002fea0003800000 */
[----:B------:R-:W1:Y:S02]  /*a890*/  SYNCS.PHASECHK.TRANS64.TRYWAIT P0, [UR26+0x22830], R8 ;  /* 0x02283008ff0075a7 */ /* 0x000e64000800015a */
[----:B-1----:R-:W-:Y:S05]  /*a8a0*/  @!P0 BRA `(.L_x_2012) ;  /* 0x000000a000748947 */ /* 0x002fea0003800000 */
.L_x_2011:
[----:B------:R-:W-:Y:S01]  /*a8b0*/  UIMAD UR22, UR24, 0x300, UR4 ;  /* 0x00000300181678a4 */ /* 0x000fe2000f8e0204 */
[----:B------:R-:W-:Y:S01]  /*a8c0*/  WARPGROUP.ARRIVE ;  /* 0x00000000000079c5 */ /* 0x000fe20000000000 */
[----:B------:R-:W-:Y:S01]  /*a8d0*/  UMOV UR23, 0x40000040 ;  /* 0x4000004000177882 */ /* 0x000fe20000000000 */
[----:B------:R-:W-:Y:S01]  /*a8e0*/  UMOV UR11, 0x40000040 ;  /* 0x40000040000b7882 */ /* 0x000fe20000000000 */
[----:B------:R-:W-:Y:S01]  /*a8f0*/  UIADD3 UR10, UR22, 0x2, URZ ;  /* 0x00000002160a7890 */ /* 0x000fe2000fffe03f */
[----:B------:R-:W-:Y:S01]  /*a900*/  PLOP3.LUT P0, PT, PT, PT, UP0, 0x40, 0x0 ;  /* 0x000000000000781c */ /* 0x000fe20003f0e808 */
        /* <DEDUP_REMOVED lines=18> */
.L_x_2013:
[----:B------:R-:W-:Y:S01]  /*aa30*/  UISETP.NE.AND UP2, UPT, UR40, URZ, UPT ;  /* 0x0000003f2800728c */ /* 0x000fe2000bf45270 */
[----:B------:R-:W-:Y:S01]  /*aa40*/  FMUL.FTZ R19, R162, UR31 ;  /* 0x0000001fa2137c20 */ /* 0x000fe20008410000 */
[----:B------:R-:W-:Y:S01]  /*aa50*/  FMUL.FTZ R162, R187, UR31 ;  /* 0x0000001fbba27c20 */ /* 0x000fe20008410000 */
[----:B------:R-:W-:Y:S01]  /*aa60*/  MOV R187, R4 ;  /* 0x0000000400bb7202 */ /* 0x000fe20000000f00 */
[----:B------:R-:W-:Y:S01]  /*aa70*/  FMUL.FTZ R202, R157, UR31 ;  /* 0x0000001f9dca7c20 */ /* 0x000fe20008410000 */
[----:B------:R-:W-:Y:S01]  /*aa80*/  FMUL.FTZ R157, R178, UR31 ;  /* 0x0000001fb29d7c20 */ /* 0x000fe20008410000 */
[----:B------:R-:W-:Y:S01]  /*aa90*/  PLOP3.LUT P0, PT, PT, PT, UP2, 0x80, 0x0 ;  /* 0x000000000000781c */ /* 0x000fe20003f0f028 */
[----:B-1----:R-:W-:Y:S01]  /*aaa0*/  FMUL.FTZ R13, R154, UR31 ;  /* 0x0000001f9a0d7c20 */ /* 0x002fe20008410000 */
[----:B------:R-:W-:Y:S01]  /*aab0*/  PLOP3.LUT P1, PT, PT, PT, UP2, 0x80, 0x0 ;  /* 0x000000000000781c */ /* 0x000fe20003f2f028 */
[----:B------:R-:W-:Y:S01]  /*aac0*/  FMUL.FTZ R178, R185, UR31 ;  /* 0x0000001fb9b27c20 */ /* 0x000fe20008410000 */
[----:B------:R-:W-:Y:S01]  /*aad0*/  FMUL.FTZ R154, R171, UR31 ;  /* 0x0000001fab9a7c20 */ /* 0x000fe20008410000 */
[----:B------:R-:W-:Y:S01]  /*aae0*/  @UP2 ULDC UR10, c[0x0][0x44c] ;  /* 0x00011300000a2ab9 */ /* 0x000fe20000000800 */
[----:B------:R-:W-:-:S02]  /*aaf0*/  IMAD R185, R9, -0x60, RZ ;  /* 0xffffffa009b97824 */ /* 0x000fc400078e02ff */
        /* <DEDUP_REMOVED lines=12> */
[----:B------:R-:W-:Y:S01]  /*abc0*/  FMUL.FTZ R205, R160, UR31 ;  /* 0x0000001fa0cd7c20 */ /* 0x000fe20008410000 */
[----:B------:R-:W-:Y:S01]  /*abd0*/  FMUL.FTZ R156, R175, UR31 ;  /* 0x0000001faf9c7c20 */ /* 0x000fe20008410000 */
[----:B------:R-:W-:Y:S01]  /*abe0*/  FMUL.FTZ R173, R176, UR31 ;  /* 0x0000001fb0ad7c20 */ /* 0x000fe20008410000 */
[----:B------:R-:W-:Y:S01]  /*abf0*/  FMUL.FTZ R174, R177, UR31 ;  /* 0x0000001fb1ae7c20 */ /* 0x000fe20008410000 */
[----:B------:R-:W1:Y:S01]  /*ac00*/  SHFL.IDX PT, R23, R187, RZ, 0x1c1f ;  /* 0x001c1fffbb177589 */ /* 0x000e6200000e0000 */
        /* <DEDUP_REMOVED lines=14> */
[----:B------:R-:W-:-:S02]  /*acf0*/  VIADD R22, R185, 0x1 ;  /* 0x00000001b9167836 */ /* 0x000fc40000000000 */
        /* <DEDUP_REMOVED lines=15> */
[----:B------:R-:W-:Y:S01]  /*adf0*/  UIADD3 UR10, UR26, 0x22840, URZ ;  /* 0x000228401a0a7890 */ /* 0x000fe2000fffe03f */
[----:B------:R-:W-:Y:S01]  /*ae00*/  IMAD R22, R7, -0x2, R22 ;  /* 0xfffffffe07167824 */ /* 0x000fe200078e0216 */
[----:B------:R-:W-:Y:S01]  /*ae10*/  PLOP3.LUT P0, PT, PT, PT, UP1, 0x40, 0x0 ;  /* 0x000000000000781c */ /* 0x000fe20003f0e818 */
[----:B------:R-:W3:Y:S01]  /*ae20*/  MUFU.TANH R201, R201 ;  /* 0x000000c900c97308 */ /* 0x000ee20000002400 */
[----:B------:R-:W-:Y:S01]  /*ae30*/  UPRMT UR10, UR5, 0x654, UR10 ;  /* 0x00000654050a7896 */ /* 0x000fe2000800000a */
[C---:B------:R-:W-:Y:S01]  /*ae40*/  VIADD R186, R22.reuse, 0xffffffff ;  /* 0xffffffff16ba7836 */ /* 0x040fe20000000000 */
[----:B------:R-:W-:-:S05]  /*ae50*/  IADD3 R189, R22, -UR29, R17 ;  /* 0x8000001d16bd7c10 */ /* 0x000fca000fffe011 */
[----:B------:R-:W4:Y:S01]  /*ae60*/  MUFU.TANH R200, R200 ;  /* 0x000000c800c87308 */ /* 0x000f220000002400 */
[C---:B------:R-:W-:Y:S01]  /*ae70*/  VIADD R188, R189.reuse, UR32 ;  /* 0x00000020bdbc7c36 */ /* 0x040fe20008000000 */
[----:B------:R-:W-:Y:S01]  /*ae80*/  SYNCS.ARRIVE.TRANS64.RED.A1T0 RZ, [UR10], RZ ;  /* 0x000000ffffff79a7 */ /* 0x000fe2000810040a */
[----:B------:R-:W-:Y:S02]  /*ae90*/  VIADD R189, R189, UR25 ;  /* 0x00000019bdbd7c36 */ /* 0x000fe40008000000 */
[--C-:B-1----:R-:W-:Y:S02]  /*aea0*/  IMAD.IADD R190, R188, 0x1, R23.reuse ;  /* 0x00000001bcbe7824 */ /* 0x102fe400078e0217 */
[----:B------:R-:W-:Y:S01]  /*aeb0*/  IMAD.IADD R191, R189, 0x1, R23 ;  /* 0x00000001bdbf7824 */ /* 0x000fe200078e0217 */
[----:B------:R-:W1:Y:S08]  /*aec0*/  MUFU.TANH R13, R13 ;  /* 0x0000000d000d7308 */ /* 0x000e700000002400 */
        /* <DEDUP_REMOVED lines=59> */
.L_x_2016:
[----:B------:R-:W-:-:S05]  /*b280*/  IMAD.U32 R170, RZ, RZ, UR28 ;  /* 0x0000001cffaa7e24 */ /* 0x000fca000f8e00ff */
[----:B------:R-:W-:-:S13]  /*b290*/  ISETP.NE.AND P0, PT, R170, 0x1, PT ;  /* 0x00000001aa00780c */ /* 0x000fda0003f05270 */
[----:B------:R-:W1:Y:S02]  /*b2a0*/  @P0 LDC.64 R22, c[0x0][0x9e8] ;  /* 0x00027a00ff160b82 */ /* 0x000e640000000a00 */
[----:B-1----:R-:W-:-:S05]  /*b2b0*/  @P0 IMAD.HI.U32 R22, R193, R22, RZ ;  /* 0x00000016c1160227 */ /* 0x002fca00078e00ff */
[----:B------:R-:W-:-:S07]  /*b2c0*/  @P0 SHF.R.U32.HI R193, RZ, R23, R22 ;  /* 0x00000017ffc10219 */ /* 0x000fce0000011616 */
.L_x_2017:
[----:B------:R-:W-:Y:S05]  /*b2d0*/  BSYNC B0 ;  /* 0x0000000000007941 */ /* 0x000fea0003800000 */
.L_x_2015:
[----:B------:R-:W-:-:S05]  /*b2e0*/  IMAD R193, R193, R170, R186 ;  /* 0x000000aac1c17224 */ /* 0x000fca00078e02ba */
[----:B------:R-:W-:Y:S02]  /*b2f0*/  VIADDMNMX R190, R193, R170, R190, PT ;  /* 0x000000aac1be7246 */ /* 0x000fe400038001be */
[----:B------:R-:W-:-:S07]  /*b300*/  VIMNMX R191, R191, R193, !PT ;  /* 0x000000c1bfbf7248 */ /* 0x000fce0007fe0100 */
.L_x_2014:
        /* <DEDUP_REMOVED lines=15> */
[----:B-1----:R-:W-:Y:S01]  /*b400*/  IMAD.IADD R192, R189, 0x1, R23 ;  /* 0x00000001bdc07824 */ /* 0x002fe200078e0217 */
[----:B------:R-:W-:Y:S02]  /*b410*/  FSEL R170, R201, -INF , !P3 ;  /* 0xff800000c9aa7808 */ /* 0x000fe40005800000 */
        /* <DEDUP_REMOVED lines=113> */
[----:B------:R-:W-:Y:S01]  /*bb30*/  ISETP.GE.AND P6, PT, R185, 0x5a, PT ;  /* 0x0000005ab900780c */ /* 0x000fe20003fc6270 */
[----:B------:R-:W-:-:S12]  /*bb40*/  IMAD.IADD R185, R188, 0x1, R23 ;  /* 0x00000001bcb97824 */ /* 0x000fd800078e0217 */
[----:B------:R-:W-:Y:S02]  /*bb50*/  @P6 LOP3.LUT R2, R2, 0x1, RZ, 0xfc, !PT ;  /* 0x0000000102026812 */ /* 0x000fe400078efcff */
[----:B------:R-:W-:-:S04]  /*bb60*/  ISETP.GT.AND P6, PT, R191, 0x59, !P6 ;  /* 0x00000059bf00780c */ /* 0x000fc800077c4270 */
[----:B------:R-:W-:-:S04]  /*bb70*/  ISETP.LT.OR P6, PT, R190, 0x5a, P6 ;  /* 0x0000005abe00780c */ /* 0x000fc800037c1670 */
[----:B------:R-:W-:Y:S02]  /*bb80*/  FSEL R179, R179, -INF , !P6 ;  /* 0xff800000b3b37808 */ /* 0x000fe40007000000 */
[----:B------:R-:W-:-:S13]  /*bb90*/  PLOP3.LUT P6, PT, PT, PT, UP1, 0x40, 0x0 ;  /* 0x000000000000781c */ /* 0x000fda0003fce818 */
[----:B------:R-:W-:Y:S05]  /*bba0*/  @P6 BRA `(.L_x_2018) ;  /* 0x0000000000586947 */ /* 0x000fea0003800000 */
[----:B------:R-:W-:Y:S01]  /*bbb0*/  IMAD R22, R18, UR30, R23 ;  /* 0x0000001e12167c24 */ /* 0x000fe2000f8e0217 */
[----:B------:R-:W-:Y:S04]  /*bbc0*/  BSSY B0, `(.L_x_2019) ;  /* 0x0000011000007945 */ /* 0x000fe80003800000 */
[----:B------:R-:W-:-:S04]  /*bbd0*/  IADD3 R187, R22, -UR29, RZ ;  /* 0x8000001d16bb7c10 */ /* 0x000fc8000fffe0ff */
        /* <DEDUP_REMOVED lines=10> */
.L_x_2020:
[----:B------:R-:W-:-:S05]  /*bc80*/  IMAD.U32 R188, RZ, RZ, UR28 ;  /* 0x0000001cffbc7e24 */ /* 0x000fca000f8e00ff */
[----:B------:R-:W-:-:S13]  /*bc90*/  ISETP.NE.AND P6, PT, R188, 0x1, PT ;  /* 0x00000001bc00780c */ /* 0x000fda0003fc5270 */
[----:B------:R-:W0:Y:S02]  /*bca0*/  @P6 LDC.64 R22, c[0x0][0x9e8] ;  /* 0x00027a00ff166b82 */ /* 0x000e240000000a00 */
[----:B0-----:R-:W-:-:S05]  /*bcb0*/  @P6 IMAD.HI.U32 R22, R187, R22, RZ ;  /* 0x00000016bb166227 */ /* 0x001fca00078e00ff */
[----:B------:R-:W-:-:S07]  /*bcc0*/  @P6 SHF.R.U32.HI R187, RZ, R23, R22 ;  /* 0x00000017ffbb6219 */ /* 0x000fce0000011616 */
.L_x_2021:
[----:B------:R-:W-:Y:S05]  /*bcd0*/  BSYNC B0 ;  /* 0x0000000000007941 */ /* 0x000fea0003800000 */
.L_x_2019:
[----:B------:R-:W-:-:S05]  /*bce0*/  IMAD R186, R187, R188, R186 ;  /* 0x000000bcbbba7224 */ /* 0x000fca00078e02ba */
[----:B------:R-:W-:Y:S02]  /*bcf0*/  VIADDMNMX R185, R186, R188, R185, PT ;  /* 0x000000bcbab97246 */ /* 0x000fe400038001b9 */
[----:B------:R-:W-:-:S07]  /*bd00*/  VIMNMX R192, R192, R186, !PT ;  /* 0x000000bac0c07248 */ /* 0x000fce0007fe0100 */
.L_x_2018:
        /* <DEDUP_REMOVED lines=60> */
[C---:B------:R-:W-:Y:S01]  /*c0d0*/  LOP3.LUT P0, RZ, R2.reuse, 0x2000, RZ, 0xc0, !PT ;  /* 0x0000200002ff7812 */ /* 0x040fe2000780c0ff */
[----:B------:R-:W0:Y:S01]  /*c0e0*/  SHFL.BFLY PT, R10, R23, 0x2, 0x1f ;  /* 0x0c401f00170a7f89 */ /* 0x000e2200000e0000 */
[----:B------:R-:W-:-:S02]  /*c0f0*/  LOP3.LUT P6, RZ, R2, 0x80, RZ, 0xc0, !PT ;  /* 0x0000008002ff7812 */ /* 0x000fc400078cc0ff */
[C---:B------:R-:W-:Y:S02]  /*c100*/  ISETP.GT.AND P0, PT, R192.reuse, 0x28, !P0 ;  /* 0x00000028c000780c */ /* 0x040fe40004704270 */
[C---:B------:R-:W-:Y:S02]  /*c110*/  ISETP.GT.AND P1, PT, R192.reuse, 0x48, !P1 ;  /* 0x00000048c000780c */ /* 0x040fe40004f24270 */
[----:B------:R-:W-:Y:S02]  /*c120*/  ISETP.LT.OR P0, PT, R185, 0x29, P0 ;  /* 0x00000029b900780c */ /* 0x000fe40000701670 */
[----:B------:R-:W-:Y:S02]  /*c130*/  ISETP.GT.AND P2, PT, R192, 0x49, !P2 ;  /* 0x00000049c000780c */ /* 0x000fe40005744270 */
[----:B------:R-:W-:Y:S02]  /*c140*/  FSEL R155, R155, -INF , !P0 ;  /* 0xff8000009b9b7808 */ /* 0x000fe40004000000 */
[----:B------:R-:W-:-:S02]  /*c150*/  LOP3.LUT P0, RZ, R2, 0x1000, RZ, 0xc0, !PT ;  /* 0x0000100002ff7812 */ /* 0x000fc4000780c0ff */
[C---:B------:R-:W-:Y:S02]  /*c160*/  ISETP.LT.OR P1, PT, R185.reuse, 0x49, P1 ;  /* 0x00000049b900780c */ /* 0x040fe40000f21670 */
[C---:B------:R-:W-:Y:S02]  /*c170*/  ISETP.GT.AND P0, PT, R192.reuse, 0x29, !P0 ;  /* 0x00000029c000780c */ /* 0x040fe40004704270 */
[----:B------:R-:W-:Y:S02]  /*c180*/  ISETP.GT.AND P3, PT, R192, 0x50, !P3 ;  /* 0x00000050c000780c */ /* 0x000fe40005f64270 */
[C---:B------:R-:W-:Y:S02]  /*c190*/  ISETP.LT.OR P0, PT, R185.reuse, 0x2a, P0 ;  /* 0x0000002ab900780c */ /* 0x040fe40000701670 */
[----:B------:R-:W-:Y:S02]  /*c1a0*/  ISETP.LT.OR P2, PT, R185, 0x4a, P2 ;  /* 0x0000004ab900780c */ /* 0x000fe40001741670 */
[----:B------:R-:W-:-:S02]  /*c1b0*/  FSEL R156, R156, -INF , !P0 ;  /* 0xff8000009c9c7808 */ /* 0x000fc40004000000 */
[----:B------:R-:W-:Y:S02]  /*c1c0*/  LOP3.LUT P0, RZ, R2, 0x800, RZ, 0xc0, !PT ;  /* 0x0000080002ff7812 */ /* 0x000fe4000780c0ff */
[----:B0-----:R-:W-:Y:S02]  /*c1d0*/  FMNMX.FTZ R186, R23, R10, !PT ;  /* 0x0000000a17ba7209 */ /* 0x001fe40007810000 */
[C---:B------:R-:W-:Y:S02]  /*c1e0*/  ISETP.GT.AND P0, PT, R192.reuse, 0x30, !P0 ;  /* 0x00000030c000780c */ /* 0x040fe40004704270 */
[----:B------:R-:W-:Y:S01]  /*c1f0*/  FSEL R193, R163, -INF , !P1 ;  /* 0xff800000a3c17808 */ /* 0x000fe20004800000 */
[----:B------:R-:W0:Y:S01]  /*c200*/  SHFL.BFLY PT, R187, R186, 0x1, 0x1f ;  /* 0x0c201f00babb7f89 */ /* 0x000e2200000e0000 */
[----:B------:R-:W-:Y:S02]  /*c210*/  ISETP.LT.OR P0, PT, R185, 0x31, P0 ;  /* 0x00000031b900780c */ /* 0x000fe40000701670 */
[----:B------:R-:W-:-:S02]  /*c220*/  ISETP.GT.AND P4, PT, R192, 0x51, !P4 ;  /* 0x00000051c000780c */ /* 0x000fc40006784270 */
[----:B------:R-:W-:Y:S02]  /*c230*/  FSEL R157, R157, -INF , !P0 ;  /* 0xff8000009d9d7808 */ /* 0x000fe40004000000 */
[----:B------:R-:W-:Y:S02]  /*c240*/  LOP3.LUT P0, RZ, R2, 0x400, RZ, 0xc0, !PT ;  /* 0x0000040002ff7812 */ /* 0x000fe4000780c0ff */
[C---:B------:R-:W-:Y:S02]  /*c250*/  ISETP.LT.OR P3, PT, R185.reuse, 0x51, P3 ;  /* 0x00000051b900780c */ /* 0x040fe40001f61670 */
[----:B------:R-:W-:Y:S02]  /*c260*/  ISETP.GT.AND P0, PT, R192, 0x31, !P0 ;  /* 0x00000031c000780c */ /* 0x000fe40004704270 */
[----:B------:R-:W-:Y:S02]  /*c270*/  FSEL R164, R164, -INF , !P2 ;  /* 0xff800000a4a47808 */ /* 0x000fe40005000000 */
[----:B------:R-:W-:-:S02]  /*c280*/  ISETP.LT.OR P0, PT, R185, 0x32, P0 ;  /* 0x00000032b900780c */ /* 0x000fc40000701670 */
[----:B------:R-:W-:Y:S02]  /*c290*/  ISETP.GT.AND P5, PT, R192, 0x58, !P5 ;  /* 0x00000058c000780c */ /* 0x000fe40006fa4270 */
[----:B------:R-:W-:Y:S02]  /*c2a0*/  FSEL R158, R158, -INF , !P0 ;  /* 0xff8000009e9e7808 */ /* 0x000fe40004000000 */
[----:B------:R-:W-:Y:S02]  /*c2b0*/  LOP3.LUT P0, RZ, R2, 0x200, RZ, 0xc0, !PT ;  /* 0x0000020002ff7812 */ /* 0x000fe4000780c0ff */
[----:B------:R-:W-:Y:S02]  /*c2c0*/  ISETP.LT.OR P4, PT, R185, 0x52, P4 ;  /* 0x00000052b900780c */ /* 0x000fe40002781670 */
[----:B------:R-:W-:Y:S02]  /*c2d0*/  ISETP.GT.AND P0, PT, R192, 0x38, !P0 ;  /* 0x00000038c000780c */ /* 0x000fe40004704270 */
[----:B0-----:R-:W-:-:S02]  /*c2e0*/  FMNMX.FTZ R10, R186, R187, !PT ;  /* 0x000000bbba0a7209 */ /* 0x001fc40007810000 */
[----:B------:R-:W-:Y:S02]  /*c2f0*/  ISETP.LT.OR P0, PT, R185, 0x39, P0 ;  /* 0x00000039b900780c */ /* 0x000fe40000701670 */
[----:B------:R-:W-:Y:S01]  /*c300*/  FSEL R195, R165, -INF , !P3 ;  /* 0xff800000a5c37808 */ /* 0x000fe20005800000 */
[----:B------:R-:W-:Y:S01]  /*c310*/  FMUL.FTZ R199, R10, UR14 ;  /* 0x0000000e0ac77c20 */ /* 0x000fe20008410000 */
[----:B------:R-:W-:Y:S02]  /*c320*/  FSEL R159, R159, -INF , !P0 ;  /* 0xff8000009f9f7808 */ /* 0x000fe40004000000 */
[----:B------:R-:W-:Y:S02]  /*c330*/  LOP3.LUT P0, RZ, R2, 0x100, RZ, 0xc0, !PT ;  /* 0x0000010002ff7812 */ /* 0x000fe4000780c0ff */
[----:B------:R-:W-:Y:S02]  /*c340*/  ISETP.LT.OR P5, PT, R185, 0x59, P5 ;  /* 0x00000059b900780c */ /* 0x000fe40002fa1670 */
[----:B------:R-:W-:-:S02]  /*c350*/  ISETP.GT.AND P0, PT, R192, 0x39, !P0 ;  /* 0x00000039c000780c */ /* 0x000fc40004704270 */
[----:B------:R-:W-:Y:S02]  /*c360*/  FSEL R196, R166, -INF , !P4 ;  /* 0xff800000a6c47808 */ /* 0x000fe40006000000 */
        /* <DEDUP_REMOVED lines=10> */
[----:B------:R-:W-:Y:S02]  /*c410*/  ISETP.GT.AND P0, PT, R192, RZ, !P6 ;  /* 0x000000ffc000720c */ /* 0x000fe40007704270 */
[----:B------:R-:W-:Y:S02]  /*c420*/  LOP3.LUT P6, RZ, R2, 0x1, RZ, 0xc0, !PT ;  /* 0x0000000102ff7812 */ /* 0x000fe400078cc0ff */
[----:B------:R-:W-:Y:S02]  /*c430*/  ISETP.LT.OR P0, PT, R185, 0x1, P0 ;  /* 0x00000001b900780c */ /* 0x000fe40000701670 */
[----:B------:R-:W-:Y:S02]  /*c440*/  ISETP.GT.AND P6, PT, R192, 0x59, !P6 ;  /* 0x00000059c000780c */ /* 0x000fe400077c4270 */
[----:B------:R-:W-:-:S02]  /*c450*/  FSEL R197, R13, -INF , !P0 ;  /* 0xff8000000dc57808 */ /* 0x000fc40004000000 */
[----:B------:R-:W-:Y:S02]  /*c460*/  FSETP.NEU.FTZ.AND P0, PT, R10, -INF , PT ;  /* 0xff8000000a00780b */ /* 0x000fe40003f1d000 */
[----:B------:R-:W-:Y:S02]  /*c470*/  FMNMX.FTZ R13, R197, R12, !PT ;  /* 0x0000000cc50d7209 */ /* 0x000fe40007810000 */
[----:B------:R-:W-:Y:S02]  /*c480*/  FSEL R199, R199, RZ, P0 ;  /* 0x000000ffc7c77208 */ /* 0x000fe40000000000 */
[----:B------:R-:W-:Y:S02]  /*c490*/  FMNMX.FTZ R13, R22, R13, !PT ;  /* 0x0000000d160d7209 */ /* 0x000fe40007810000 */
[----:B------:R-:W-:Y:S01]  /*c4a0*/  ISETP.LT.OR P6, PT, R185, 0x5a, P6 ;  /* 0x0000005ab900780c */ /* 0x000fe200037c1670 */
[--C-:B------:R-:W-:Y:S01]  /*c4b0*/  FFMA.FTZ R165, R172, UR14, -R199.reuse ;  /* 0x0000000eaca57c23 */ /* 0x100fe200080108c7 */
[----:B------:R-:W-:Y:S01]  /*c4c0*/  FMNMX.FTZ R186, R14, R13, !PT ;  /* 0x0000000d0eba7209 */ /* 0x000fe20007810000 */
[--C-:B------:R-:W-:Y:S01]  /*c4d0*/  FFMA.FTZ R23, R170, UR14, -R199.reuse ;  /* 0x0000000eaa177c23 */ /* 0x100fe200080108c7 */
[----:B------:R-:W-:Y:S01]  /*c4e0*/  FSEL R185, R167, -INF , !P5 ;  /* 0xff800000a7b97808 */ /* 0x000fe20006800000 */
[--C-:B------:R-:W-:Y:S01]  /*c4f0*/  FFMA.FTZ R163, R169, UR14, -R199.reuse ;  /* 0x0000000ea9a37c23 */ /* 0x100fe200080108c7 */
[----:B------:R-:W-:Y:S01]  /*c500*/  FMNMX.FTZ R188, R15, R186, !PT ;  /* 0x000000ba0fbc7209 */ /* 0x000fe20007810000 */
[--C-:B------:R-:W-:Y:S01]  /*c510*/  FFMA.FTZ R169, R175, UR14, -R199.reuse ;  /* 0x0000000eafa97c23 */ /* 0x100fe200080108c7 */
[----:B------:R-:W-:Y:S01]  /*c520*/  FSEL R168, R168, -INF , !P6 ;  /* 0xff800000a8a87808 */ /* 0x000fe20007000000 */
[--C-:B------:R-:W-:Y:S01]  /*c530*/  FFMA.FTZ R170, R200, UR14, -R199.reuse ;  /* 0x0000000ec8aa7c23 */ /* 0x100fe200080108c7 */
[----:B------:R-:W-:Y:S01]  /*c540*/  FMNMX.FTZ R13, R19, R188, !PT ;  /* 0x000000bc130d7209 */ /* 0x000fe20007810000 */
[--C-:B------:R-:W-:Y:S01]  /*c550*/  FFMA.FTZ R175, R182, UR14, -R199.reuse ;  /* 0x0000000eb6af7c23 */ /* 0x100fe200080108c7 */
[--C-:B------:R-:W-:Y:S01]  /*c560*/  FFMA.FTZ R182, R184, UR14, -R199.reuse ;  /* 0x0000000eb8b67c23 */ /* 0x100fe200080108c7 */
[----:B------:R-:W-:Y:S01]  /*c570*/  MUFU.EX2 R23, R23 ;  /* 0x0000001700177308 */ /* 0x000fe20000000800 */
[----:B------:R-:W-:Y:S01]  /*c580*/  FMNMX.FTZ R188, R20, R13, !PT ;  /* 0x0000000d14bc7209 */ /* 0x000fe20007810000 */
[--C-:B------:R-:W-:Y:S01]  /*c590*/  FFMA.FTZ R203, R203, UR14, -R199.reuse ;  /* 0x0000000ecbcb7c23 */ /* 0x100fe200080108c7 */
[--C-:B------:R-:W-:Y:S01]  /*c5a0*/  FFMA.FTZ R187, R202, UR14, -R199.reuse ;  /* 0x0000000ecabb7c23 */ /* 0x100fe200080108c7 */
        /* <DEDUP_REMOVED lines=19> */
[----:B------:R-:W-:Y:S01]  /*c6e0*/  FFMA.FTZ R180, R183, UR14, -R199 ;  /* 0x0000000eb7b47c23 */ /* 0x000fe200080108c7 */
[----:B------:R-:W-:Y:S01]  /*c6f0*/  MUFU.EX2 R187, R187 ;  /* 0x000000bb00bb7308 */ /* 0x000fe20000000800 */
[----:B------:R-:W-:-:S04]  /*c700*/  FMNMX.FTZ R194, R156, R13, !PT ;  /* 0x0000000d9cc27209 */ /* 0x000fc80007810000 */
[----:B------:R-:W-:-:S03]  /*c710*/  FMNMX.FTZ R13, R157, R194, !PT ;  /* 0x000000c29d0d7209 */ /* 0x000fc60007810000 */
        /* <DEDUP_REMOVED lines=11> */
[----:B------:R-:W-:Y:S01]  /*c7d0*/  FMNMX.FTZ R13, R195, R194, !PT ;  /* 0x000000c2c30d7209 */ /* 0x000fe20007810000 */
[----:B------:R-:W-:Y:S01]  /*c7e0*/  FFMA.FTZ R194, R174, UR14, -R199 ;  /* 0x0000000eaec27c23 */ /* 0x000fe200080108c7 */
[----:B------:R-:W-:Y:S01]  /*c7f0*/  FSEL R174, R10, RZ, P0 ;  /* 0x000000ff0aae7208 */ /* 0x000fe20000000000 */
[----:B------:R-:W-:Y:S01]  /*c800*/  MUFU.EX2 R192, R208 ;  /* 0x000000d000c07308 */ /* 0x000fe20000000800 */
[----:B------:R-:W-:-:S03]  /*c810*/  FMNMX.FTZ R172, R196, R13, !PT ;  /* 0x0000000dc4ac7209 */ /* 0x000fc60007810000 */
[----:B------:R-:W-:Y:S01]  /*c820*/  FADD.FTZ R174, -R174, R11 ;  /* 0x0000000baeae7221 */ /* 0x000fe20000010100 */
[----:B------:R-:W-:-:S03]  /*c830*/  FMNMX.FTZ R13, R185, R172, !PT ;  /* 0x000000acb90d7209 */ /* 0x000fc60007810000 */
[----:B------:R-:W-:Y:S01]  /*c840*/  FMUL.FTZ R174, R174, UR14 ;  /* 0x0000000eaeae7c20 */ /* 0x000fe20008410000 */
[----:B------:R-:W-:Y:S01]  /*c850*/  FMNMX.FTZ R13, R168, R13, !PT ;  /* 0x0000000da80d7209 */ /* 0x000fe20007810000 */
[----:B------:R-:W-:Y:S04]  /*c860*/  MUFU.EX2 R163, R163 ;  /* 0x000000a300a37308 */ /* 0x000fe80000000800 */
[----:B------:R-:W0:Y:S04]  /*c870*/  SHFL.BFLY PT, R172, R13, 0x2, 0x1f ;  /* 0x0c401f000dac7f89 */ /* 0x000e2800000e0000 */
[----:B------:R-:W1:Y:S08]  /*c880*/  MUFU.EX2 R184, R174 ;  /* 0x000000ae00b87308 */ /* 0x000e700000000800 */
[----:B------:R3:W4:Y:S08]  /*c890*/  MUFU.EX2 R166, R171 ;  /* 0x000000ab00a67308 */ /* 0x0007300000000800 */
[----:B------:R-:W5:Y:S01]  /*c8a0*/  MUFU.EX2 R165, R165 ;  /* 0x000000a500a57308 */ /* 0x000f620000000800 */
[----:B-1----:R-:W-:Y:S01]  /*c8b0*/  FFMA.FTZ R179, R184, R6, R23 ;  /* 0x00000006b8b37223 */ /* 0x002fe20000010017 */
[----:B---3--:R-:W-:Y:S01]  /*c8c0*/  FFMA.FTZ R171, R177, UR14, -R199 ;  /* 0x0000000eb1ab7c23 */ /* 0x008fe200080108c7 */
[----:B------:R-:W-:Y:S01]  /*c8d0*/  FMUL.FTZ R24, R24, R184 ;  /* 0x000000b818187220 */ /* 0x000fe20000410000 */
[----:B0-----:R-:W-:Y:S01]  /*c8e0*/  FMNMX.FTZ R172, R13, R172, !PT ;  /* 0x000000ac0dac7209 */ /* 0x001fe20007810000 */
[----:B------:R-:W-:Y:S01]  /*c8f0*/  FADD.FTZ R179, R170, R179 ;  /* 0x000000b3aab37221 */ /* 0x000fe20000010000 */
[-C--:B------:R-:W-:Y:S01]  /*c900*/  FMUL.FTZ R25, R25, R184.reuse ;  /* 0x000000b819197220 */ /* 0x080fe20000410000 */
[-C--:B------:R-:W-:Y:S01]  /*c910*/  FMUL.FTZ R28, R28, R184.reuse ;  /* 0x000000b81c1c7220 */ /* 0x080fe20000410000 */
[----:B------:R-:W0:Y:S01]  /*c920*/  MUFU.EX2 R167, R167 ;  /* 0x000000a700a77308 */ /* 0x000e220000000800 */
[----:B------:R-:W-:Y:S01]  /*c930*/  FADD.FTZ R6, R186, R179 ;  /* 0x000000b3ba067221 */ /* 0x000fe20000010000 */
[----:B------:R-:W1:Y:S01]  /*c940*/  SHFL.BFLY PT, R13, R172, 0x1, 0x1f ;  /* 0x0c201f00ac0d7f89 */ /* 0x000e6200000e0000 */
[-C--:B------:R-:W-:Y:S01]  /*c950*/  FMUL.FTZ R29, R29, R184.reuse ;  /* 0x000000b81d1d7220 */ /* 0x080fe20000410000 */
[-C--:B------:R-:W-:Y:S01]  /*c960*/  FMUL.FTZ R32, R32, R184.reuse ;  /* 0x000000b820207220 */ /* 0x080fe20000410000 */
[----:B------:R-:W-:Y:S01]  /*c970*/  FADD.FTZ R179, R187, R6 ;  /* 0x00000006bbb37221 */ /* 0x000fe20000010000 */
[-C--:B------:R-:W-:Y:S01]  /*c980*/  FMUL.FTZ R33, R33, R184.reuse ;  /* 0x000000b821217220 */ /* 0x080fe20000410000 */
[-C--:B------:R-:W-:Y:S01]  /*c990*/  FMUL.FTZ R36, R36, R184.reuse ;  /* 0x000000b824247220 */ /* 0x080fe20000410000 */
[----:B------:R-:W3:Y:S01]  /*c9a0*/  MUFU.EX2 R194, R194 ;  /* 0x000000c200c27308 */ /* 0x000ee20000000800 */
[----:B------:R-:W-:Y:S01]  /*c9b0*/  FADD.FTZ R6, R188, R179 ;  /* 0x000000b3bc067221 */ /* 0x000fe20000010000 */
[-C--:B------:R-:W-:Y:S01]  /*c9c0*/  FMUL.FTZ R37, R37, R184.reuse ;  /* 0x000000b825257220 */ /* 0x080fe20000410000 */
[-C--:B------:R-:W-:Y:S01]  /*c9d0*/  FMUL.FTZ R40, R40, R184.reuse ;  /* 0x000000b828287220 */ /* 0x080fe20000410000 */
[-C--:B------:R-:W-:Y:S01]  /*c9e0*/  FMUL.FTZ R41, R41, R184.reuse ;  /* 0x000000b829297220 */ /* 0x080fe20000410000 */
[----:B------:R-:W-:Y:S01]  /*c9f0*/  FADD.FTZ R179, R189, R6 ;  /* 0x00000006bdb37221 */ /* 0x000fe20000010000 */
[-C--:B------:R-:W-:Y:S01]  /*ca00*/  FMUL.FTZ R44, R44, R184.reuse ;  /* 0x000000b82c2c7220 */ /* 0x080fe20000410000 */
[-C--:B------:R-:W-:Y:S01]  /*ca10*/  FMUL.FTZ R45, R45, R184.reuse ;  /* 0x000000b82d2d7220 */ /* 0x080fe20000410000 */
[----:B------:R2:W-:Y:S01]  /*ca20*/  MUFU.EX2 R11, R181 ;  /* 0x000000b5000b7308 */ /* 0x0005e20000000800 */
[----:B------:R-:W-:Y:S01]  /*ca30*/  FADD.FTZ R6, R190, R179 ;  /* 0x000000b3be067221 */ /* 0x000fe20000010000 */
[-C--:B------:R-:W-:Y:S01]  /*ca40*/  FMUL.FTZ R48, R48, R184.reuse ;  /* 0x000000b830307220 */ /* 0x080fe20000410000 */
[-C--:B------:R-:W-:Y:S01]  /*ca50*/  FMUL.FTZ R49, R49, R184.reuse ;  /* 0x000000b831317220 */ /* 0x080fe20000410000 */
[-C--:B------:R-:W-:Y:S01]  /*ca60*/  FMUL.FTZ R52, R52, R184.reuse ;  /* 0x000000b834347220 */ /* 0x080fe20000410000 */
[----:B------:R-:W-:Y:S01]  /*ca70*/  FADD.FTZ R179, R191, R6 ;  /* 0x00000006bfb37221 */ /* 0x000fe20000010000 */
[-C--:B------:R-:W-:Y:S01]  /*ca80*/  FMUL.FTZ R53, R53, R184.reuse ;  /* 0x000000b835357220 */ /* 0x080fe20000410000 */
[-C--:B------:R-:W-:Y:S01]  /*ca90*/  FMUL.FTZ R56, R56, R184.reuse ;  /* 0x000000b838387220 */ /* 0x080fe20000410000 */
[----:B------:R-:W3:Y:S01]  /*caa0*/  MUFU.EX2 R169, R169 ;  /* 0x000000a900a97308 */ /* 0x000ee20000000800 */
[----:B------:R-:W-:Y:S01]  /*cab0*/  FADD.FTZ R6, R192, R179 ;  /* 0x000000b3c0067221 */ /* 0x000fe20000010000 */
[----:B-1----:R-:W-:Y:S01]  /*cac0*/  FMNMX.FTZ R13, R172, R13, !PT ;  /* 0x0000000dac0d7209 */ /* 0x002fe20007810000 */
[-C--:B------:R-:W-:Y:S01]  /*cad0*/  FMUL.FTZ R57, R57, R184.reuse ;  /* 0x000000b839397220 */ /* 0x080fe20000410000 */
[-C--:B------:R-:W-:Y:S01]  /*cae0*/  FMUL.FTZ R60, R60, R184.reuse ;  /* 0x000000b83c3c7220 */ /* 0x080fe20000410000 */
[----:B--2---:R-:W-:Y:S01]  /*caf0*/  FADD.FTZ R181, R163, R6 ;  /* 0x00000006a3b57221 */ /* 0x004fe20000010000 */
[C---:B------:R-:W-:Y:S01]  /*cb00*/  FSETP.NEU.FTZ.AND P0, PT, R13.reuse, -INF , PT ;  /* 0xff8000000d00780b */ /* 0x040fe20003f1d000 */
[C---:B------:R-:W-:Y:S01]  /*cb10*/  FMUL.FTZ R172, R13.reuse, UR14 ;  /* 0x0000000e0dac7c20 */ /* 0x040fe20008410000 */
[----:B------:R-:W1:Y:S01]  /*cb20*/  MUFU.EX2 R176, R176 ;  /* 0x000000b000b07308 */ /* 0x000e620000000800 */
[----:B----4-:R-:W-:Y:S01]  /*cb30*/  FADD.FTZ R6, R166, R181 ;  /* 0x000000b5a6067221 */ /* 0x010fe20000010000 */
[----:B------:R-:W-:Y:S01]  /*cb40*/  FSEL R179, R13, RZ, P0 ;  /* 0x000000ff0db37208 */ /* 0x000fe20000000000 */
[----:B------:R-:W-:Y:S01]  /*cb50*/  FMUL.FTZ R61, R61, R184 ;  /* 0x000000b83d3d7220 */ /* 0x000fe20000410000 */
[----:B------:R-:W-:Y:S01]  /*cb60*/  FSEL R172, R172, RZ, P0 ;  /* 0x000000ffacac7208 */ /* 0x000fe20000000000 */
[----:B-----5:R-:W-:Y:S01]  /*cb70*/  FADD.FTZ R174, R165, R6 ;  /* 0x00000006a5ae7221 */ /* 0x020fe20000010000 */
[----:B------:R-:W-:Y:S01]  /*cb80*/  PLOP3.LUT P0, PT, PT, PT, UP0, 0x40, 0x0 ;  /* 0x000000000000781c */ /* 0x000fe20003f0e808 */
[----:B------:R-:W-:Y:S01]  /*cb90*/  FADD.FTZ R6, -R179, R12 ;  /* 0x0000000cb3067221 */ /* 0x000fe20000010100 */
[----:B------:R-:W2:Y:S01]  /*cba0*/  MUFU.EX2 R171, R171 ;  /* 0x000000ab00ab7308 */ /* 0x000ea20000000800 */
[----:B0-----:R-:W-:Y:S01]  /*cbb0*/  FADD.FTZ R179, R167, R174 ;  /* 0x000000aea7b37221 */ /* 0x001fe20000010000 */
[--C-:B------:R-:W-:Y:S01]  /*cbc0*/  FFMA.FTZ R177, R22, UR14, -R172.reuse ;  /* 0x0000000e16b17c23 */ /* 0x100fe200080108ac */
[--C-:B------:R-:W-:Y:S01]  /*cbd0*/  FFMA.FTZ R22, R153, UR14, -R172.reuse ;  /* 0x0000000e99167c23 */ /* 0x100fe200080108ac */
[----:B------:R-:W-:Y:S01]  /*cbe0*/  F2FP.F16.F32.PACK_AB R174, R187, R186 ;  /* 0x000000babbae723e */ /* 0x000fe200000000ff */
[--C-:B------:R-:W-:Y:S01]  /*cbf0*/  FFMA.FTZ R200, R197, UR14, -R172.reuse ;  /* 0x0000000ec5c87c23 */ /* 0x100fe200080108ac */
[--C-:B------:R-:W-:Y:S01]  /*cc00*/  FFMA.FTZ R153, R154, UR14, -R172.reuse ;  /* 0x0000000e9a997c23 */ /* 0x100fe200080108ac */
[----:B------:R-:W-:Y:S01]  /*cc10*/  FMUL.FTZ R187, R6, UR14 ;  /* 0x0000000e06bb7c20 */ /* 0x000fe20008410000 */
[----:B------:R-:W0:Y:S01]  /*cc20*/  MUFU.EX2 R178, R178 ;  /* 0x000000b200b27308 */ /* 0x000e220000000800 */
[----:B---3--:R-:W-:Y:S01]  /*cc30*/  FADD.FTZ R154, R194, R179 ;  /* 0x000000b3c29a7221 */ /* 0x008fe20000010000 */
[--C-:B------:R-:W-:Y:S01]  /*cc40*/  FFMA.FTZ R12, R152, UR14, -R172.reuse ;  /* 0x0000000e980c7c23 */ /* 0x100fe200080108ac */
[--C-:B------:R-:W-:Y:S01]  /*cc50*/  FFMA.FTZ R152, R155, UR14, -R172.reuse ;  /* 0x0000000e9b987c23 */ /* 0x100fe200080108ac */
[----:B------:R-:W-:Y:S01]  /*cc60*/  FFMA.FTZ R14, R14, UR14, -R172 ;  /* 0x0000000e0e0e7c23 */ /* 0x000fe200080108ac */
[----:B------:R-:W-:Y:S01]  /*cc70*/  FADD.FTZ R155, R169, R154 ;  /* 0x0000009aa99b7221 */ /* 0x000fe20000010000 */
[--C-:B------:R-:W-:Y:S01]  /*cc80*/  FFMA.FTZ R15, R15, UR14, -R172.reuse ;  /* 0x0000000e0f0f7c23 */ /* 0x100fe200080108ac */
[--C-:B------:R-:W-:Y:S01]  /*cc90*/  FFMA.FTZ R181, R157, UR14, -R172.reuse ;  /* 0x0000000e9db57c23 */ /* 0x100fe200080108ac */
[----:B------:R-:W3:Y:S01]  /*cca0*/  MUFU.EX2 R173, R173 ;  /* 0x000000ad00ad7308 */ /* 0x000ee20000000800 */
[----:B-1----:R-:W-:Y:S01]  /*ccb0*/  FADD.FTZ R154, R176, R155 ;  /* 0x0000009bb09a7221 */ /* 0x002fe20000010000 */
[--C-:B------:R-:W-:Y:S01]  /*ccc0*/  FFMA.FTZ R19, R19, UR14, -R172.reuse ;  /* 0x0000000e13137c23 */ /* 0x100fe200080108ac */
[--C-:B------:R-:W-:Y:S01]  /*ccd0*/  FFMA.FTZ R20, R20, UR14, -R172.reuse ;  /* 0x0000000e14147c23 */ /* 0x100fe200080108ac */
[----:B------:R-:W-:Y:S01]  /*cce0*/  FFMA.FTZ R199, R156, UR14, -R172 ;  /* 0x0000000e9cc77c23 */ /* 0x000fe200080108ac */
[----:B--2---:R-:W-:Y:S01]  /*ccf0*/  FADD.FTZ R157, R171, R154 ;  /* 0x0000009aab9d7221 */ /* 0x004fe20000010000 */
[--C-:B------:R-:W-:Y:S01]  /*cd00*/  FFMA.FTZ R21, R21, UR14, -R172.reuse ;  /* 0x0000000e15157c23 */ /* 0x100fe200080108ac */
[--C-:B------:R-:W-:Y:S01]  /*cd10*/  FFMA.FTZ R155, R164, UR14, -R172.reuse ;  /* 0x0000000ea49b7c23 */ /* 0x100fe200080108ac */
[----:B------:R-:W-:Y:S01]  /*cd20*/  MUFU.EX2 R200, R200 ;  /* 0x000000c800c87308 */ /* 0x000fe20000000800 */
[C---:B0-----:R-:W-:Y:S01]  /*cd30*/  FADD.FTZ R154, R178.reuse, R157 ;  /* 0x0000009db29a7221 */ /* 0x041fe20000010000 */
[----:B------:R-:W-:Y:S01]  /*cd40*/  F2FP.F16.F32.PACK_AB R156, R178, R171 ;  /* 0x000000abb29c723e */ /* 0x000fe200000000ff */
[--C-:B------:R-:W-:Y:S01]  /*cd50*/  FFMA.FTZ R183, R158, UR14, -R172.reuse ;  /* 0x0000000e9eb77c23 */ /* 0x100fe200080108ac */
[----:B------:R-:W-:Y:S01]  /*cd60*/  F2FP.F16.F32.PACK_AB R164, R163, R192 ;  /* 0x000000c0a3a4723e */ /* 0x000fe200000000ff */
[--C-:B------:R-:W-:Y:S01]  /*cd70*/  FFMA.FTZ R197, R159, UR14, -R172.reuse ;  /* 0x0000000e9fc57c23 */ /* 0x100fe200080108ac */
[--C-:B------:R-:W-:Y:S01]  /*cd80*/  FFMA.FTZ R179, R160, UR14, -R172.reuse ;  /* 0x0000000ea0b37c23 */ /* 0x100fe200080108ac */
[----:B------:R-:W-:Y:S01]  /*cd90*/  FFMA.FTZ R161, R161, UR14, -R172 ;  /* 0x0000000ea1a17c23 */ /* 0x000fe200080108ac */
[----:B------:R-:W0:Y:S01]  /*cda0*/  MUFU.EX2 R187, R187 ;  /* 0x000000bb00bb7308 */ /* 0x000e220000000800 */
[----:B---3--:R-:W-:Y:S01]  /*cdb0*/  FADD.FTZ R201, R173, R154 ;  /* 0x0000009aadc97221 */ /* 0x008fe20000010000 */
[--C-:B------:R-:W-:Y:S01]  /*cdc0*/  FFMA.FTZ R159, R162, UR14, -R172.reuse ;  /* 0x0000000ea29f7c23 */ /* 0x100fe200080108ac */
[--C-:B------:R-:W-:Y:S01]  /*cdd0*/  FFMA.FTZ R193, R193, UR14, -R172.reuse ;  /* 0x0000000ec1c17c23 */ /* 0x100fe200080108ac */
[--C-:B------:R-:W-:Y:S01]  /*cde0*/  FFMA.FTZ R195, R195, UR14, -R172.reuse ;  /* 0x0000000ec3c37c23 */ /* 0x100fe200080108ac */
[--C-:B------:R-:W-:Y:S01]  /*cdf0*/  FFMA.FTZ R196, R196, UR14, -R172.reuse ;  /* 0x0000000ec4c47c23 */ /* 0x100fe200080108ac */
[--C-:B------:R-:W-:Y:S01]  /*ce00*/  FFMA.FTZ R185, R185, UR14, -R172.reuse ;  /* 0x0000000eb9b97c23 */ /* 0x100fe200080108ac */
[----:B------:R-:W-:Y:S01]  /*ce10*/  FFMA.FTZ R157, R168, UR14, -R172 ;  /* 0x0000000ea89d7c23 */ /* 0x000fe200080108ac */
[----:B------:R-:W1:Y:S01]  /*ce20*/  MUFU.EX2 R180, R180 ;  /* 0x000000b400b47308 */ /* 0x000e620000000800 */
[----:B------:R-:W-:Y:S01]  /*ce30*/  F2FP.F16.F32.PACK_AB R172, R170, R23 ;  /* 0x00000017aaac723e */ /* 0x000fe200000000ff */
[-C--:B------:R-:W-:Y:S01]  /*ce40*/  FMUL.FTZ R64, R64, R184.reuse ;  /* 0x000000b840407220 */ /* 0x080fe20000410000 */
[----:B------:R-:W-:Y:S01]  /*ce50*/  F2FP.F16.F32.PACK_AB R162, R176, R169 ;  /* 0x000000a9b0a2723e */ /* 0x000fe200000000ff */
[----:B------:R-:W-:Y:S01]  /*ce60*/  FMUL.FTZ R65, R65, R184 ;  /* 0x000000b841417220 */ /* 0x000fe20000410000 */
[----:B------:R-:W-:Y:S01]  /*ce70*/  F2FP.F16.F32.PACK_AB R168, R189, R188 ;  /* 0x000000bcbda8723e */ /* 0x000fe200000000ff */
[----:B------:R-:W-:Y:S01]  /*ce80*/  FMUL.FTZ R68, R68, R184 ;  /* 0x000000b844447220 */ /* 0x000fe20000410000 */
[----:B------:R-:W-:Y:S01]  /*ce90*/  F2FP.F16.F32.PACK_AB R170, R191, R190 ;  /* 0x000000bebfaa723e */ /* 0x000fe200000000ff */
[----:B------:R-:W2:Y:S01]  /*cea0*/  MUFU.EX2 R177, R177 ;  /* 0x000000b100b17308 */ /* 0x000ea20000000800 */
[----:B0-----:R-:W-:Y:S01]  /*ceb0*/  FFMA.FTZ R178, R187, R5, R200 ;  /* 0x00000005bbb27223 */ /* 0x001fe200000100c8 */
[----:B------:R-:W-:Y:S01]  /*cec0*/  F2FP.F16.F32.PACK_AB R166, R165, R166 ;  /* 0x000000a6a5a6723e */ /* 0x000fe200000000ff */
[-C--:B------:R-:W-:Y:S01]  /*ced0*/  FMUL.FTZ R69, R69, R184.reuse ;  /* 0x000000b845457220 */ /* 0x080fe20000410000 */
[----:B------:R-:W-:Y:S01]  /*cee0*/  F2FP.F16.F32.PACK_AB R160, R194, R167 ;  /* 0x000000a7c2a0723e */ /* 0x000fe200000000ff */
[-C--:B------:R-:W-:Y:S01]  /*cef0*/  FMUL.FTZ R72, R72, R184.reuse ;  /* 0x000000b848487220 */ /* 0x080fe20000410000 */
[-C--:B------:R-:W-:Y:S01]  /*cf00*/  FMUL.FTZ R73, R73, R184.reuse ;  /* 0x000000b849497220 */ /* 0x080fe20000410000 */
[-C--:B------:R-:W-:Y:S01]  /*cf10*/  FMUL.FTZ R76, R76, R184.reuse ;  /* 0x000000b84c4c7220 */ /* 0x080fe20000410000 */
[----:B------:R-:W0:Y:S01]  /*cf20*/  MUFU.EX2 R175, R175 ;  /* 0x000000af00af7308 */ /* 0x000e220000000800 */
[C---:B-1----:R-:W-:Y:S01]  /*cf30*/  FADD.FTZ R154, R180.reuse, R201 ;  /* 0x000000c9b49a7221 */ /* 0x042fe20000010000 */
[----:B------:R-:W-:Y:S01]  /*cf40*/  F2FP.F16.F32.PACK_AB R158, R180, R173 ;  /* 0x000000adb49e723e */ /* 0x000fe200000000ff */
        /* <DEDUP_REMOVED lines=34> */
[----:B------:R-:W-:Y:S01]  /*d170*/  FADD.FTZ R163, R11, R154 ;  /* 0x0000009a0ba37221 */ /* 0x000fe20000010000 */
        /* <DEDUP_REMOVED lines=11> */
[C---:B-1----:R-:W-:Y:S01]  /*d230*/  F2FP.F16.F32.PACK_AB R154, R198.reuse, R11 ;  /* 0x0000000bc69a723e */ /* 0x042fe200000000ff */
[----:B------:R-:W-:Y:S01]  /*d240*/  FADD.FTZ R6, R198, R163 ;  /* 0x000000a3c6067221 */ /* 0x000fe20000010000 */
[-C--:B------:R-:W-:Y:S01]  /*d250*/  FMUL.FTZ R145, R145, R184.reuse ;  /* 0x000000b891917220 */ /* 0x080fe20000410000 */
[-C--:B------:R-:W-:Y:S01]  /*d260*/  FMUL.FTZ R148, R148, R184.reuse ;  /* 0x000000b894947220 */ /* 0x080fe20000410000 */
[----:B------:R-:W-:Y:S01]  /*d270*/  FMUL.FTZ R149, R149, R184 ;  /* 0x000000b895957220 */ /* 0x000fe20000410000 */
[----:B------:R-:W-:Y:S01]  /*d280*/  F2FP.F16.F32.PACK_AB R173, R177, R200 ;  /* 0x000000c8b1ad723e */ /* 0x000fe200000000ff */
        /* <DEDUP_REMOVED lines=8> */
[----:B------:R-:W-:Y:S01]  /*d310*/  FMUL.FTZ R38, R38, R187 ;  /* 0x000000bb26267220 */ /* 0x000fe20000410000 */
[----:B------:R-:W2:Y:S01]  /*d320*/  MUFU.EX2 R12, R12 ;  /* 0x0000000c000c7308 */ /* 0x000ea20000000800 */
[C---:B0-----:R-:W-:Y:S01]  /*d330*/  FADD.FTZ R180, R20.reuse, R11 ;  /* 0x0000000b14b47221 */ /* 0x041fe20000010000 */
[----:B------:R-:W-:Y:S01]  /*d340*/  F2FP.F16.F32.PACK_AB R169, R20, R19 ;  /* 0x0000001314a9723e */ /* 0x000fe200000000ff */
        /* <DEDUP_REMOVED lines=22> */
[-C--:B------:R-:W-:Y:S01]  /*d4b0*/  FMUL.FTZ R71, R71, R187.reuse ;  /* 0x000000bb47477220 */ /* 0x080fe20000410000 */
[-C--:B------:R-:W-:Y:S01]  /*d4c0*/  FMUL.FTZ R74, R74, R187.reuse ;  /* 0x000000bb4a4a7220 */ /* 0x080fe20000410000 */
[-C--:B------:R-:W-:Y:S01]  /*d4d0*/  FMUL.FTZ R75, R75, R187.reuse ;  /* 0x000000bb4b4b7220 */ /* 0x080fe20000410000 */
[-C--:B------:R-:W-:Y:S01]  /*d4e0*/  FMUL.FTZ R78, R78, R187.reuse ;  /* 0x000000bb4e4e7220 */ /* 0x080fe20000410000 */
[-C--:B------:R-:W-:Y:S01]  /*d4f0*/  FMUL.FTZ R79, R79, R187.reuse ;  /* 0x000000bb4f4f7220 */ /* 0x080fe20000410000 */
[-C--:B------:R-:W-:Y:S01]  /*d500*/  FMUL.FTZ R82, R82, R187.reuse ;  /* 0x000000bb52527220 */ /* 0x080fe20000410000 */
[----:B------:R-:W-:Y:S01]  /*d510*/  FMUL.FTZ R83, R83, R187 ;  /* 0x000000bb53537220 */ /* 0x000fe20000410000 */
[----:B------:R-:W4:Y:S01]  /*d520*/  MUFU.EX2 R186, R199 ;  /* 0x000000c700ba7308 */ /* 0x000f220000000800 */
[----:B--2---:R-:W-:Y:S01]  /*d530*/  F2FP.F16.F32.PACK_AB R152, R182, R175 ;  /* 0x000000afb698723e */ /* 0x004fe200000000ff */
[----:B0-----:R-:W-:Y:S01]  /*d540*/  FADD.FTZ R182, R22, R11 ;  /* 0x0000000b16b67221 */ /* 0x001fe20000010000 */
[----:B-1----:R-:W-:Y:S01]  /*d550*/  F2FP.F16.F32.PACK_AB R165, R153, R22 ;  /* 0x0000001699a5723e */ /* 0x002fe200000000ff */
[-C--:B------:R-:W-:Y:S01]  /*d560*/  FMUL.FTZ R86, R86, R187.reuse ;  /* 0x000000bb56567220 */ /* 0x080fe20000410000 */
[----:B------:R-:W-:Y:S01]  /*d570*/  F2FP.F16.F32.PACK_AB R175, R15, R14 ;  /* 0x0000000e0faf723e */ /* 0x000fe200000000ff */
[----:B------:R-:W-:Y:S01]  /*d580*/  FADD.FTZ R182, R153, R182 ;  /* 0x000000b699b67221 */ /* 0x000fe20000010000 */
[-C--:B------:R-:W-:Y:S01]  /*d590*/  FMUL.FTZ R87, R87, R187.reuse ;  /* 0x000000bb57577220 */ /* 0x080fe20000410000 */
[----:B------:R-:W0:Y:S01]  /*d5a0*/  MUFU.EX2 R181, R181 ;  /* 0x000000b500b57308 */ /* 0x000e220000000800 */
[-C--:B------:R-:W-:Y:S01]  /*d5b0*/  FMUL.FTZ R90, R90, R187.reuse ;  /* 0x000000bb5a5a7220 */ /* 0x080fe20000410000 */
[----:B---3--:R-:W-:Y:S01]  /*d5c0*/  FADD.FTZ R11, R23, R182 ;  /* 0x000000b6170b7221 */ /* 0x008fe20000010000 */
[-C--:B------:R-:W-:Y:S01]  /*d5d0*/  FMUL.FTZ R91, R91, R187.reuse ;  /* 0x000000bb5b5b7220 */ /* 0x080fe20000410000 */
[-C--:B------:R-:W-:Y:S01]  /*d5e0*/  FMUL.FTZ R94, R94, R187.reuse ;  /* 0x000000bb5e5e7220 */ /* 0x080fe20000410000 */
[-C--:B------:R-:W-:Y:S01]  /*d5f0*/  FMUL.FTZ R95, R95, R187.reuse ;  /* 0x000000bb5f5f7220 */ /* 0x080fe20000410000 */
[-C--:B------:R-:W-:Y:S01]  /*d600*/  FMUL.FTZ R98, R98, R187.reuse ;  /* 0x000000bb62627220 */ /* 0x080fe20000410000 */
[----:B------:R-:W-:Y:S01]  /*d610*/  FMUL.FTZ R99, R99, R187 ;  /* 0x000000bb63637220 */ /* 0x000fe20000410000 */
[----:B------:R-:W1:Y:S01]  /*d620*/  MUFU.EX2 R176, R183 ;  /* 0x000000b700b07308 */ /* 0x000e620000000800 */
[C---:B----4-:R-:W-:Y:S01]  /*d630*/  FADD.FTZ R188, R186.reuse, R11 ;  /* 0x0000000bbabc7221 */ /* 0x050fe20000010000 */
        /* <DEDUP_REMOVED lines=22> */
[----:B------:R1:W3:Y:S01]  /*d7a0*/  MUFU.EX2 R5, R161 ;  /* 0x000000a100057308 */ /* 0x0002e20000000800 */
        /* <DEDUP_REMOVED lines=8> */
[----:B0-----:R-:W-:Y:S01]  /*d830*/  FADD.FTZ R188, R178, R11 ;  /* 0x0000000bb2bc7221 */ /* 0x001fe20000010000 */
[----:B-1----:R-:W-:Y:S01]  /*d840*/  F2FP.F16.F32.PACK_AB R161, R176, R181 ;  /* 0x000000b5b0a1723e */ /* 0x002fe200000000ff */
[----:B------:R-:W-:Y:S01]  /*d850*/  FMUL.FTZ R147, R147, R187 ;  /* 0x000000bb93937220 */ /* 0x000fe20000410000 */
[----:B------:R-:W-:Y:S01]  /*d860*/  F2FP.F16.F32.PACK_AB R163, R178, R163 ;  /* 0x000000a3b2a3723e */ /* 0x000fe200000000ff */
[-C--:B------:R-:W-:Y:S01]  /*d870*/  FMUL.FTZ R150, R150, R187.reuse ;  /* 0x000000bb96967220 */ /* 0x080fe20000410000 */
[----:B------:R-:W-:-:S02]  /*d880*/  FMUL.FTZ R151, R151, R187 ;  /* 0x000000bb97977220 */ /* 0x000fc40000410000 */
[----:B------:R-:W0:Y:S01]  /*d890*/  MUFU.EX2 R193, R193 ;  /* 0x000000c100c17308 */ /* 0x000e220000000800 */
[----:B---3--:R-:W-:-:S07]  /*d8a0*/  FADD.FTZ R11, R5, R188 ;  /* 0x000000bc050b7221 */ /* 0x008fce0000010000 */
        /* <DEDUP_REMOVED lines=8> */
[----:B--2---:R-:W-:-:S07]  /*d930*/  FADD.FTZ R11, R195, R190 ;  /* 0x000000bec30b7221 */ /* 0x004fce0000010000 */
[----:B------:R2:W3:Y:S01]  /*d940*/  MUFU.EX2 R188, R157 ;  /* 0x0000009d00bc7308 */ /* 0x0004e20000000800 */
[C---:B0-----:R-:W-:Y:S01]  /*d950*/  FADD.FTZ R12, R196.reuse, R11 ;  /* 0x0000000bc40c7221 */ /* 0x041fe20000010000 */
[----:B------:R-:W-:-:S03]  /*d960*/  F2FP.F16.F32.PACK_AB R153, R196, R195 ;  /* 0x000000c3c499723e */ /* 0x000fc600000000ff */
[----:B-1----:R-:W-:Y:S01]  /*d970*/  FADD.FTZ R11, R155, R12 ;  /* 0x0000000c9b0b7221 */ /* 0x002fe20000010000 */
[----:B--2---:R-:W-:-:S03]  /*d980*/  F2FP.F16.F32.PACK_AB R157, R180, R5 ;  /* 0x00000005b49d723e */ /* 0x004fc600000000ff */
[C---:B---3--:R-:W-:Y:S01]  /*d990*/  FADD.FTZ R5, R188.reuse, R11 ;  /* 0x0000000bbc057221 */ /* 0x048fe20000010000 */
[----:B------:R-:W-:Y:S01]  /*d9a0*/  F2FP.F16.F32.PACK_AB R155, R188, R155 ;  /* 0x0000009bbc9b723e */ /* 0x000fe200000000ff */
[----:B------:R-:W-:Y:S06]  /*d9b0*/  @P0 BRA `(.L_x_2022) ;  /* 0x0000000000040947 */ /* 0x000fec0003800000 */
[----:B------:R-:W-:Y:S01]  /*d9c0*/  BPT.TRAP 0x1 ;  /* 0x000000040000795c */ /* 0x000fe20000300000 */
.L_x_2022:
[----:B------:R-:W-:Y:S01]  /*d9d0*/  PLOP3.LUT P1, PT, PT, PT, UP0, 0x40, 0x0 ;  /* 0x000000000000781c */ /* 0x000fe20003f2e808 */
[----:B------:R0:W1:-:S12]  /*d9e0*/  SYNCS.PHASECHK.TRANS64.TRYWAIT P0, [UR26+0x22850], R8 ;  /* 0x02285008ff0075a7 */ /* 0x000058000800015a */
[----:B0-----:R-:W-:Y:S05]  /*d9f0*/  @P1 BRA `(.L_x_2023) ;  /* 0x0000000000041947 */ /* 0x001fea0003800000 */
[----:B------:R-:W-:Y:S01]  /*da00*/  BPT.TRAP 0x1 ;  /* 0x000000040000795c */ /* 0x000fe20000300000 */
.L_x_2023:
[----:B-1----:R-:W-:Y:S05]  /*da10*/  @P0 BRA `(.L_x_2024) ;  /* 0x0000000000080947 */ /* 0x002fea0003800000 */
[----:B------:R-:W0:Y:S02]  /*da20*/  SYNCS.PHASECHK.TRANS64.TRYWAIT P0, [UR26+0x22850], R8 ;  /* 0x02285008ff0075a7 */ /* 0x000e24000800015a */
[----:B0-----:R-:W-:Y:S05]  /*da30*/  @!P0 BRA `(.L_x_2025) ;  /* 0x0000007000288947 */ /* 0x001fea0003800000 */
.L_x_2024:
        /* <DEDUP_REMOVED lines=40> */
.L_x_2026:
[----:B------:R-:W-:Y:S01]  /*dcc0*/  UIADD3 UR26, UR26, 0x22860, URZ ;  /* 0x000228601a1a7890 */ /* 0x000fe2000fffe03f */
[C---:B------:R-:W-:Y:S01]  /*dcd0*/  ISETP.GT.AND P0, PT, R9.reuse, UR39, PT ;  /* 0x0000002709007c0c */ /* 0x040fe2000bf04270 */
[----:B------:R-:W-:Y:S02]  /*dce0*/  VIADD R9, R9, 0xffffffff ;  /* 0xffffffff09097836 */ /* 0x000fe40000000000 */
[----:B------:R-:W-:Y:S01]  /*dcf0*/  UPRMT UR26, UR5, 0x654, UR26 ;  /* 0x00000654051a7896 */ /* 0x000fe2000800001a */
[----:B------:R-:W-:Y:S02]  /*dd00*/  IMAD.MOV.U32 R12, RZ, RZ, R13 ;  /* 0x000000ffff0c7224 */ /* 0x000fe400078e000d */
[----:B0-----:R-:W-:-:S06]  /*dd10*/  IMAD.MOV.U32 R11, RZ, RZ, R10 ;  /* 0x000000ffff0b7224 */ /* 0x001fcc00078e000a */
[----:B------:R-:W-:Y:S01]  /*dd20*/  SYNCS.ARRIVE.TRANS64.RED.A1T0 RZ, [UR26], RZ ;  /* 0x000000ffffff79a7 */ /* 0x000fe2000810041a */
[----:B------:R-:W-:Y:S05]  /*dd30*/  @P0 BRA `(.L_x_2027) ;  /* 0xffffffc800940947 */ /* 0x000fea000383ffff */
.L_x_2008:
[----:B------:R-:W0:Y:S01]  /*dd40*/  SHFL.BFLY PT, R3, R6, 0x2, 0x1f ;  /* 0x0c401f0006037f89 */ /* 0x000e2200000e0000 */
[----:B------:R-:W-:Y:S01]  /*dd50*/  IMAD.MOV.U32 R4, RZ, RZ, RZ ;  /* 0x000000ffff047224 */ /* 0x000fe200078e00ff */
[----:B------:R-:W-:Y:S02]  /*dd60*/  IADD3 R16, -R16, 0xb, RZ ;  /* 0x0000000b10107810 */ /* 0x000fe40007ffe1ff */
[----:B------:R-:W1:Y:S03]  /*dd70*/  SHFL.BFLY PT, R2, R5, 0x2, 0x1f ;  /* 0x0c401f0005027f89 */ /* 0x000e6600000e0000 */
[----:B------:R2:W-:Y:S08]  /*dd80*/  BAR.ARV R16, 0x100 ;  /* 0x000400100000751d */ /* 0x0005f00000002000 */
[----:B------:R-:W-:Y:S06]  /*dd90*/  BAR.ARV 0x8, 0x180 ;  /* 0x0206000000007b1d */ /* 0x000fec0000002000 */
[----:B------:R-:W-:Y:S01]  /*dda0*/  PLOP3.LUT P0, PT, PT, PT, PT, 0x8, 0x0 ;  /* 0x000000000000781c */ /* 0x000fe20003f0e170 */
[----:B0-----:R-:W-:Y:S01]  /*ddb0*/  FADD.FTZ R3, R3, R6 ;  /* 0x0000000603037221 */ /* 0x001fe20000010000 */
[----:B-1----:R-:W-:-:S04]  /*ddc0*/  FADD.FTZ R2, R2, R5 ;  /* 0x0000000502027221 */ /* 0x002fc80000010000 */
[----:B------:R-:W0:Y:S01]  /*ddd0*/  SHFL.BFLY PT, R0, R3, 0x1, 0x1f ;  /* 0x0c201f0003007f89 */ /* 0x000e2200000e0000 */
[----:B------:R-:W-:-:S03]  /*dde0*/  IMAD.U32 R5, RZ, RZ, UR14 ;  /* 0x0000000eff057e24 */ /* 0x000fc6000f8e00ff */
[----:B------:R-:W1:Y:S01]  /*ddf0*/  SHFL.BFLY PT, R7, R2, 0x1, 0x1f ;  /* 0x0c201f0002077f89 */ /* 0x000e6200000e0000 */
[----:B0-----:R-:W-:Y:S01]  /*de00*/  FADD.FTZ R8, R3, R0 ;  /* 0x0000000003087221 */ /* 0x001fe20000010000 */
[----:B------:R-:W-:Y:S02]  /*de10*/  IMAD.MOV.U32 R0, RZ, RZ, RZ ;  /* 0x000000ffff007224 */ /* 0x000fe400078e00ff */
[----:B------:R-:W-:Y:S02]  /*de20*/  IMAD.MOV.U32 R3, RZ, RZ, -0x800000 ;  /* 0xff800000ff037424 */ /* 0x000fe400078e00ff */
[----:B-1----:R-:W-:Y:S01]  /*de30*/  FADD.FTZ R9, R2, R7 ;  /* 0x0000000702097221 */ /* 0x002fe20000010000 */
[----:B------:R-:W-:Y:S01]  /*de40*/  FSETP.NE.FTZ.AND P1, PT, R8, RZ, PT ;  /* 0x000000ff0800720b */ /* 0x000fe20003f35000 */
[----:B------:R-:W-:-:S03]  /*de50*/  IMAD.MOV.U32 R2, RZ, RZ, -0x800000 ;  /* 0xff800000ff027424 */ /* 0x000fc600078e00ff */
[----:B------:R-:W-:-:S09]  /*de60*/  FSETP.NE.FTZ.AND P2, PT, R9, RZ, PT ;  /* 0x000000ff0900720b */ /* 0x000fd20003f55000 */
[----:B------:R-:W0:Y:S01]  /*de70*/  @P1 MUFU.RCP R4, R8 ;  /* 0x0000000800041308 */ /* 0x000e220000001000 */
[----:B------:R-:W-:-:S07]  /*de80*/  @P1 FMUL.FTZ R5, R5, 0.69314718246459960938 ;  /* 0x3f31721805051820 */ /* 0x000fce0000410000 */
[----:B------:R-:W1:Y:S08]  /*de90*/  @P1 MUFU.LG2 R6, R8 ;  /* 0x0000000800061308 */ /* 0x000e700000000c00 */
        /* <DEDUP_REMOVED lines=8> */
[----:B------:R0:W4:Y:S01]  /*df20*/  @P2 MUFU.RCP R0, R9 ;  /* 0x0000000900002308 */ /* 0x0001220000001000 */
        /* <DEDUP_REMOVED lines=8> */
[----:B0-----:R-:W-:-:S02]  /*dfb0*/  IMAD.U32 R9, RZ, RZ, UR14 ;  /* 0x0000000eff097e24 */ /* 0x001fc4000f8e00ff */
        /* <DEDUP_REMOVED lines=49> */
[----:B------:R-:W-:Y:S01]  /*e2d0*/  @P2 FMUL.FTZ R9, R9, 0.69314718246459960938 ;  /* 0x3f31721809092820 */ /* 0x000fe20000410000 */
[----:B-1----:R-:W-:Y:S01]  /*e2e0*/  @P1 FMUL.FTZ R6, R6, 0.69314718246459960938 ;  /* 0x3f31721806061820 */ /* 0x002fe20000410000 */
[----:B---3--:R-:W-:Y:S01]  /*e2f0*/  @P2 FMUL.FTZ R4, R7, 0.69314718246459960938 ;  /* 0x3f31721807042820 */ /* 0x008fe20000410000 */
[-C--:B----4-:R-:W-:Y:S01]  /*e300*/  FMUL.FTZ R26, R26, R0.reuse ;  /* 0x000000001a1a7220 */ /* 0x090fe20000410000 */
        /* <DEDUP_REMOVED lines=64> */
[----:B--2---:R-:W-:-:S07]  /*e710*/  @P2 FFMA.FTZ R2, R9, R13, R4 ;  /* 0x0000000d09022223 */ /* 0x004fce0000010004 */
.L_x_1949:
[----:B------:R-:W-:Y:S05]  /*e720*/  @P0 BRA `(.L_x_2028) ;  /* 0x00000020004c0947 */ /* 0x000fea0003800000 */
[----:B------:R-:W0:Y:S01]  /*e730*/  S2R R0, SR_TID.X ;  /* 0x0000000000007919 */ /* 0x000e220000002100 */
        /* <DEDUP_REMOVED lines=22> */
[----:B------:R-:W0:Y:S01]  /*e8a0*/  @P0 LDC R14, c[0x0][0xbec] ;  /* 0x0002fb00ff0e0b82 */ /* 0x000e220000000800 */
[----:B------:R-:W-:Y:S02]  /*e8b0*/  LOP3.LUT R0, R6, 0xffffff80, RZ, 0xc0, !PT ;  /* 0xffffff8006007812 */ /* 0x000fe400078ec0ff */
[----:B------:R-:W-:-:S03]  /*e8c0*/  SHF.R.S32.HI R7, RZ, 0x7, R6 ;  /* 0x00000007ff077819 */ /* 0x000fc60000011406 */
[----:B------:R-:W-:Y:S01]  /*e8d0*/  IMAD.IADD R0, R5, 0x1, -R0 ;  /* 0x0000000105007824 */ /* 0x000fe200078e0a00 */
[----:B------:R-:W-:Y:S01]  /*e8e0*/  LEA.HI R4, R6, R7, RZ, 0x1 ;  /* 0x0000000706047211 */ /* 0x000fe200078f08ff */
[----:B------:R-:W3:Y:S01]  /*e8f0*/  LDC.64 R20, c[0x0][0xb40] ;  /* 0x0002d000ff147b82 */ /* 0x000ee20000000a00 */
[----:B------:R-:W-:Y:S02]  /*e900*/  LOP3.LUT R6, R13, 0xfffffffc, RZ, 0xc0, !PT ;  /* 0xfffffffc0d067812 */ /* 0x000fe400078ec0ff */
[----:B------:R-:W-:Y:S02]  /*e910*/  SHF.R.S32.HI R9, RZ, 0x1f, R0 ;  /* 0x0000001fff097819 */ /* 0x000fe40000011400 */
[----:B------:R-:W-:Y:S01]  /*e920*/  LOP3.LUT R4, R4, 0x3fffffe, RZ, 0xc0, !PT ;  /* 0x03fffffe04047812 */ /* 0x000fe200078ec0ff */
[----:B------:R-:W-:Y:S01]  /*e930*/  IMAD.IADD R5, R5, 0x1, -R6 ;  /* 0x0000000105057824 */ /* 0x000fe200078e0a06 */
[CC--:B------:R-:W-:Y:S01]  /*e940*/  LEA.HI R10, R9.reuse, R0.reuse, RZ, 0x2 ;  /* 0x00000000090a7211 */ /* 0x0c0fe200078f10ff */
[----:B------:R-:W5:Y:S01]  /*e950*/  @P0 LDC R152, c[0x0][0xbec] ;  /* 0x0002fb00ff980b82 */ /* 0x000f620000000800 */
[----:B------:R-:W-:Y:S01]  /*e960*/  LEA.HI R9, R9, R0, RZ, 0x5 ;  /* 0x0000000009097211 */ /* 0x000fe200078f28ff */
[----:B------:R-:W-:Y:S01]  /*e970*/  IMAD.IADD R6, R7, 0x1, -R4 ;  /* 0x0000000107067824 */ /* 0x000fe200078e0a04 */
[----:B------:R-:W-:-:S02]  /*e980*/  SHF.R.S32.HI R11, RZ, 0x2, R10 ;  /* 0x00000002ff0b7819 */ /* 0x000fc4000001140a */
[----:B------:R-:W-:Y:S02]  /*e990*/  SHF.R.S32.HI R12, RZ, 0x1f, R10 ;  /* 0x0000001fff0c7819 */ /* 0x000fe4000001140a */
[----:B------:R-:W-:Y:S01]  /*e9a0*/  LEA.HI R7, R5, R5, RZ, 0x1 ;  /* 0x0000000505077211 */ /* 0x000fe200078f08ff */
[----:B------:R-:W5:Y:S01]  /*e9b0*/  @P0 LDC R17, c[0x0][0xbf0] ;  /* 0x0002fc00ff110b82 */ /* 0x000f620000000800 */
[----:B------:R-:W-:-:S04]  /*e9c0*/  LEA.HI R12, R12, R11, RZ, 0x3 ;  /* 0x0000000b0c0c7211 */ /* 0x000fc800078f18ff */
[----:B------:R-:W-:-:S03]  /*e9d0*/  LOP3.LUT R12, R12, 0xfffffff8, RZ, 0xc0, !PT ;  /* 0xfffffff80c0c7812 */ /* 0x000fc600078ec0ff */
[----:B------:R-:W5:Y:S02]  /*e9e0*/  @P0 LDC R153, c[0x0][0xbf0] ;  /* 0x0002fc00ff990b82 */ /* 0x000f640000000800 */
[----:B------:R-:W-:Y:S01]  /*e9f0*/  IMAD.IADD R4, R11, 0x1, -R12 ;  /* 0x000000010b047824 */ /* 0x000fe200078e0a0c */
[----:B------:R-:W-:Y:S02]  /*ea00*/  LOP3.LUT R12, R7, 0x1ffffffe, RZ, 0xc0, !PT ;  /* 0x1ffffffe070c7812 */ /* 0x000fe400078ec0ff */
[----:B------:R-:W-:-:S03]  /*ea10*/  SHF.R.S32.HI R7, RZ, 0x5, R9 ;  /* 0x00000005ff077819 */ /* 0x000fc60000011409 */
[----:B------:R-:W-:Y:S02]  /*ea20*/  IMAD.IADD R16, R5, 0x1, -R12 ;  /* 0x0000000105107824 */ /* 0x000fe400078e0a0c */
[----:B------:R-:W-:Y:S02]  /*ea30*/  IMAD R7, R7, 0x10, R4 ;  /* 0x0000001007077824 */ /* 0x000fe400078e0204 */
[----:B------:R-:W-:Y:S02]  /*ea40*/  IMAD.U32 R5, RZ, RZ, UR5 ;  /* 0x00000005ff057e24 */ /* 0x000fe4000f8e00ff */
[----:B------:R-:W-:Y:S02]  /*ea50*/  IMAD R9, R6, 0x40, R7 ;  /* 0x0000004006097824 */ /* 0x000fe400078e0207 */
[----:B------:R-:W-:Y:S01]  /*ea60*/  IMAD.U32 R4, RZ, RZ, UR4 ;  /* 0x00000004ff047e24 */ /* 0x000fe2000f8e00ff */
[----:B------:R-:W-:Y:S01]  /*ea70*/  UIMAD.WIDE.U32 UR4, UR41, UR8, URZ ;  /* 0x00000008290472a5 */ /* 0x000fe2000f8e003f */
[----:B------:R-:W-:Y:S01]  /*ea80*/  IMAD.U32 R5, RZ, RZ, UR6 ;  /* 0x00000006ff057e24 */ /* 0x000fe2000f8e00ff */
[----:B------:R-:W-:Y:S01]  /*ea90*/  LEA R6, R16, R9, 0x3 ;  /* 0x0000000910067211 */ /* 0x000fe200078e18ff */
[----:B------:R-:W-:-:S02]  /*eaa0*/  UIMAD UR6, UR41, UR9, UR7 ;  /* 0x00000009290672a4 */ /* 0x000fc4000f8e0207 */
[----:B------:R-:W-:Y:S02]  /*eab0*/  IMAD R16, RZ, RZ, -UR41 ;  /* 0x80000029ff107e24 */ /* 0x000fe4000f8e02ff */
[----:B----4-:R-:W-:Y:S01]  /*eac0*/  IMAD R12, R18, UR10, RZ ;  /* 0x0000000a120c7c24 */ /* 0x010fe2000f8e02ff */
[----:B------:R-:W-:Y:S01]  /*ead0*/  UIADD3 UR6, UR5, UR6, URZ ;  /* 0x0000000605067290 */ /* 0x000fe2000fffe03f */
[----:B--2---:R-:W-:Y:S01]  /*eae0*/  IMAD R11, R22, 0x80, R6 ;  /* 0x00000080160b7824 */ /* 0x004fe200078e0206 */
[----:B------:R-:W-:Y:S01]  /*eaf0*/  ULDC.64 UR8, c[0x0][0xb28] ;  /* 0x0002ca0000087ab9 */ /* 0x000fe20000000a00 */
[----:B-1----:R-:W-:Y:S02]  /*eb00*/  IMAD R23, R23, R16, UR11 ;  /* 0x0000000b17177e24 */ /* 0x002fe4000f8e0210 */
[----:B------:R-:W-:Y:S02]  /*eb10*/  IMAD R15, R19, UR12, R12 ;  /* 0x0000000c130f7c24 */ /* 0x000fe4000f8e020c */
[----:B------:R-:W-:Y:S01]  /*eb20*/  IMAD.WIDE.U32 R4, R18, UR12, R4 ;  /* 0x0000000c12047c25 */ /* 0x000fe2000f8e0004 */
[----:B------:R-:W-:-:S03]  /*eb30*/  SHF.R.S32.HI R16, RZ, 0x1f, R23 ;  /* 0x0000001fff107819 */ /* 0x000fc60000011417 */
[----:B0-----:R-:W-:-:S04]  /*eb40*/  @P0 IMAD.HI.U32 R12, R11, R14, RZ ;  /* 0x0000000e0b0c0227 */ /* 0x001fc800078e00ff */
[----:B------:R-:W-:Y:S02]  /*eb50*/  IMAD.U32 R7, RZ, RZ, UR5 ;  /* 0x00000005ff077e24 */ /* 0x000fe4000f8e00ff */
[----:B------:R-:W-:Y:S01]  /*eb60*/  IMAD.U32 R6, RZ, RZ, UR4 ;  /* 0x00000004ff067e24 */ /* 0x000fe2000f8e00ff */
[----:B------:R-:W-:Y:S01]  /*eb70*/  ULDC.64 UR4, c[0x0][0xbe0] ;  /* 0x0002f80000047ab9 */ /* 0x000fe20000000a00 */
[----:B------:R-:W-:Y:S01]  /*eb80*/  IMAD.U32 R7, RZ, RZ, UR6 ;  /* 0x00000006ff077e24 */ /* 0x000fe2000f8e00ff */
[----:B------:R-:W-:Y:S01]  /*eb90*/  ULDC.64 UR6, c[0x0][0xb48] ;  /* 0x0002d20000067ab9 */ /* 0x000fe20000000a00 */
[----:B------:R-:W-:Y:S02]  /*eba0*/  IMAD.IADD R5, R5, 0x1, R15 ;  /* 0x0000000105057824 */ /* 0x000fe400078e020f */
[----:B---3--:R-:W-:Y:S02]  /*ebb0*/  IMAD R14, R20, UR10, RZ ;  /* 0x0000000a140e7c24 */ /* 0x008fe4000f8e02ff */
[----:B-----5:R-:W-:-:S04]  /*ebc0*/  @P0 IMAD.HI.U32 R152, R11, R152, RZ ;  /* 0x000000980b980227 */ /* 0x020fc800078e00ff */
[----:B------:R-:W-:Y:S01]  /*ebd0*/  IMAD.MOV.U32 R13, RZ, RZ, R11 ;  /* 0x000000ffff0d7224 */ /* 0x000fe200078e000b */
[----:B------:R-:W-:Y:S01]  /*ebe0*/  @P0 SHF.R.U32.HI R13, RZ, R17, R12 ;  /* 0x00000011ff0d0219 */ /* 0x000fe2000001160c */
[----:B------:R-:W-:Y:S02]  /*ebf0*/  IMAD R17, R21, UR12, R14 ;  /* 0x0000000c15117c24 */ /* 0x000fe4000f8e020e */
[----:B------:R-:W-:-:S04]  /*ec00*/  IMAD.WIDE.U32 R6, R20, UR12, R6 ;  /* 0x0000000c14067c25 */ /* 0x000fc8000f8e0006 */
[----:B------:R-:W-:Y:S01]  /*ec10*/  IMAD.MOV.U32 R15, RZ, RZ, R11 ;  /* 0x000000ffff0f7224 */ /* 0x000fe200078e000b */
[----:B------:R-:W-:Y:S01]  /*ec20*/  @P0 SHF.R.U32.HI R15, RZ, R153, R152 ;  /* 0x00000099ff0f0219 */ /* 0x000fe20000011698 */
        /* <DEDUP_REMOVED lines=34> */
[----:B------:R-:W-:Y:S01]  /*ee50*/  ULDC.64 UR8, c[0x0][0xb00] ;  /* 0x0002c00000087ab9 */ /* 0x000fe20000000a00 */
[----:B------:R-:W-:-:S02]  /*ee60*/  ULDC UR6, c[0x0][0xa88] ;  /* 0x0002a20000067ab9 */ /* 0x000fc40000000800 */
[----:B------:R-:W-:Y:S01]  /*ee70*/  IMAD.IADD R5, R5, 0x1, R15 ;  /* 0x0000000105057824 */ /* 0x000fe200078e020f */
[----:B------:R-:W-:Y:S01]  /*ee80*/  LEA R6, P1, R12, UR8, 0x2 ;  /* 0x000000080c067c11 */ /* 0x000fe2000f8210ff */
[----:B------:R-:W-:Y:S01]  /*ee90*/  IMAD.IADD R7, R13, 0x1, R17 ;  /* 0x000000010d077824 */ /* 0x000fe200078e0211 */
[----:B------:R-:W-:Y:S01]  /*eea0*/  SHFL.IDX PT, R14, R16, 0x1, 0x1c1f ;  /* 0x003c1f00100e7f89 */ /* 0x000fe200000e0000 */
[----:B------:R-:W-:Y:S01]  /*eeb0*/  IMAD R11, R22, 0x80, R9 ;  /* 0x00000080160b7824 */ /* 0x000fe200078e0209 */
[----:B------:R-:W-:Y:S01]  /*eec0*/  LEA.HI.X R17, R4, UR7, R5, 0x2, P0 ;  /* 0x0000000704117c11 */ /* 0x000fe200080f1405 */
[----:B0-----:R-:W-:Y:S01]  /*eed0*/  ULEA UR4, UR5, UR4, 0x18 ;  /* 0x0000000405047291 */ /* 0x001fe2000f8ec03f */
[----:B------:R-:W-:Y:S01]  /*eee0*/  LEA.HI.X R7, R12, UR9, R7, 0x2, P1 ;  /* 0x000000090c077c11 */ /* 0x000fe200088f1407 */
[----:B------:R-:W-:Y:S01]  /*eef0*/  IMAD R8, R8, UR6, RZ ;  /* 0x0000000608087c24 */ /* 0x000fe2000f8e02ff */
[----:B------:R-:W-:Y:S01]  /*ef00*/  SHFL.IDX PT, R12, R16, RZ, 0x1c1f ;  /* 0x001c1fff100c7589 */ /* 0x000fe200000e0000 */
[----:B------:R-:W-:Y:S01]  /*ef10*/  LOP3.LUT P0, RZ, R0, 0x3, RZ, 0xc0, !PT ;  /* 0x0000000300ff7812 */ /* 0x000fe2000780c0ff */
[C---:B------:R-:W-:Y:S01]  /*ef20*/  VIADD R9, R11.reuse, 0x8 ;  /* 0x000000080b097836 */ /* 0x040fe20000000000 */
[----:B------:R-:W-:Y:S01]  /*ef30*/  UIADD3 UR4, UR4, 0x22820, URZ ;  /* 0x0002282004047890 */ /* 0x000fe2000fffe03f */
[----:B------:R-:W0:Y:S01]  /*ef40*/  SHFL.IDX PT, R13, R17, RZ, 0x1c1f ;  /* 0x001c1fff110d7589 */ /* 0x000e2200000e0000 */
[----:B------:R-:W-:-:S02]  /*ef50*/  ISETP.GE.OR P1, PT, R11, R8, P0 ;  /* 0x000000080b00720c */ /* 0x000fc40000726670 */
[-C--:B------:R-:W-:Y:S01]  /*ef60*/  ISETP.GE.OR P0, PT, R9, R8.reuse, P0 ;  /* 0x000000080900720c */ /* 0x080fe20000706670 */
[----:B------:R1:W2:Y:S01]  /*ef70*/  SHFL.IDX PT, R15, R17, 0x1, 0x1c1f ;  /* 0x003c1f00110f7f89 */ /* 0x0002a200000e0000 */
[----:B------:R-:W-:Y:S01]  /*ef80*/  UPRMT UR4, URZ, 0x654, UR4 ;  /* 0x000006543f047896 */ /* 0x000fe20008000004 */
[----:B------:R-:W-:Y:S02]  /*ef90*/  ISETP.GE.AND P2, PT, R11, R8, PT ;  /* 0x000000080b00720c */ /* 0x000fe40003f46270 */
[----:B------:R3:W4:Y:S01]  /*efa0*/  SHFL.IDX PT, R4, R6, RZ, 0x1c1f ;  /* 0x001c1fff06047589 */ /* 0x00072200000e0000 */
[----:B-1----:R-:W-:-:S03]  /*efb0*/  LOP3.LUT R17, R10, 0x7ffffffc, RZ, 0xc0, !PT ;  /* 0x7ffffffc0a117812 */ /* 0x002fc600078ec0ff */
[----:B------:R3:W1:Y:S02]  /*efc0*/  SHFL.IDX PT, R5, R7, RZ, 0x1c1f ;  /* 0x001c1fff07057589 */ /* 0x00066400000e0000 */
[----:B------:R-:W-:Y:S01]  /*efd0*/  SYNCS.ARRIVE.TRANS64.RED.A1T0 RZ, [UR4], RZ ;  /* 0x000000ffffff79a7 */ /* 0x000fe20008100404 */
[----:B------:R-:W-:-:S04]  /*efe0*/  IMAD.IADD R0, R0, 0x1, -R17 ;  /* 0x0000000100007824 */ /* 0x000fc800078e0a11 */
[----:B------:R-:W-:Y:S01]  /*eff0*/  IMAD.SHL.U32 R0, R0, 0x2, RZ ;  /* 0x0000000200007824 */ /* 0x000fe200078e00ff */
[----:B0-----:R3:W-:Y:S04]  /*f000*/  @!P1 ST.E desc[UR36][R12.64], R3 ;  /* 0x000000030c009985 */ /* 0x0017e8000c101924 */
[----:B--2---:R3:W-:Y:S01]  /*f010*/  @!P0 ST.E desc[UR36][R14.64], R2 ;  /* 0x000000020e008985 */ /* 0x0047e2000c101924 */
[----:B------:R-:W-:Y:S05]  /*f020*/  @P2 BRA `(.L_x_2030) ;  /* 0x0000000800f82947 */ /* 0x000fea0003800000 */
[C---:B---3--:R-:W-:Y:S01]  /*f030*/  VIADD R2, R0.reuse, 0x8 ;  /* 0x0000000800027836 */ /* 0x048fe20000000000 */
[----:B------:R-:W-:Y:S01]  /*f040*/  ULDC UR4, c[0x0][0xac8] ;  /* 0x0002b20000047ab9 */ /* 0x000fe20000000800 */
[C---:B------:R-:W-:Y:S01]  /*f050*/  VIADD R3, R0.reuse, 0x10 ;  /* 0x0000001000037836 */ /* 0x040fe20000000000 */
[C---:B------:R-:W-:Y:S01]  /*f060*/  IADD3 R10, R0.reuse, 0x18, RZ ;  /* 0x00000018000a7810 */ /* 0x040fe20007ffe0ff */
[----:B------:R-:W-:Y:S01]  /*f070*/  VIADD R16, R0, 0x20 ;  /* 0x0000002000107836 */ /* 0x000fe20000000000 */
[----:B------:R-:W-:Y:S01]  /*f080*/  ISETP.GE.AND P3, PT, R2, UR4, PT ;  /* 0x0000000402007c0c */ /* 0x000fe2000bf66270 */
[C---:B------:R-:W-:Y:S01]  /*f090*/  VIADD R17, R0.reuse, 0x28 ;  /* 0x0000002800117836 */ /* 0x040fe20000000000 */
[----:B------:R-:W-:Y:S01]  /*f0a0*/  ISETP.GE.AND P4, PT, R3, UR4, PT ;  /* 0x0000000403007c0c */ /* 0x000fe2000bf86270 */
[----:B------:R-:W-:Y:S01]  /*f0b0*/  VIADD R18, R0, 0x30 ;  /* 0x0000003000127836 */ /* 0x000fe20000000000 */
[----:B------:R-:W-:Y:S01]  /*f0c0*/  ISETP.GE.AND P5, PT, R10, UR4, PT ;  /* 0x000000040a007c0c */ /* 0x000fe2000bfa6270 */
[C---:B------:R-:W-:Y:S01]  /*f0d0*/  VIADD R19, R0.reuse, 0x38 ;  /* 0x0000003800137836 */ /* 0x040fe20000000000 */
[C---:B------:R-:W-:Y:S01]  /*f0e0*/  ISETP.GE.AND P2, PT, R0.reuse, UR4, PT ;  /* 0x0000000400007c0c */ /* 0x040fe2000bf46270 */
[----:B------:R-:W-:Y:S01]  /*f0f0*/  VIADD R20, R0, 0x40 ;  /* 0x0000004000147836 */ /* 0x000fe20000000000 */
[----:B------:R-:W-:Y:S01]  /*f100*/  ISETP.GE.AND P0, PT, R16, UR4, PT ;  /* 0x0000000410007c0c */ /* 0x000fe2000bf06270 */
[C---:B------:R-:W-:Y:S01]  /*f110*/  VIADD R21, R0.reuse, 0x48 ;  /* 0x0000004800157836 */ /* 0x040fe20000000000 */
[----:B------:R-:W-:Y:S01]  /*f120*/  ISETP.GE.AND P1, PT, R17, UR4, PT ;  /* 0x0000000411007c0c */ /* 0x000fe2000bf26270 */
[----:B------:R-:W-:-:S02]  /*f130*/  VIADD R22, R0, 0x50 ;  /* 0x0000005000167836 */ /* 0x000fc40000000000 */
[----:B------:R-:W-:Y:S01]  /*f140*/  @!P3 LEA.HI R2, R2, R2, RZ, 0x1 ;  /* 0x000000020202b211 */ /* 0x000fe200078f08ff */
[----:B------:R-:W-:Y:S01]  /*f150*/  VIADD R23, R0, 0x58 ;  /* 0x0000005800177836 */ /* 0x000fe20000000000 */
[----:B------:R-:W-:Y:S02]  /*f160*/  @!P4 LEA.HI R3, R3, R3, RZ, 0x1 ;  /* 0x000000030303c211 */ /* 0x000fe400078f08ff */
[----:B------:R-:W-:Y:S02]  /*f170*/  @!P5 LEA.HI R10, R10, R10, RZ, 0x1 ;  /* 0x0000000a0a0ad211 */ /* 0x000fe400078f08ff */
[----:B------:R-:W-:Y:S02]  /*f180*/  @!P3 LOP3.LUT R11, R2, 0xfffffffe, RZ, 0xc0, !PT ;  /* 0xfffffffe020bb812 */ /* 0x000fe400078ec0ff */
[----:B------:R-:W-:Y:S01]  /*f190*/  @!P4 LOP3.LUT R13, R3, 0xfffffffe, RZ, 0xc0, !PT ;  /* 0xfffffffe030dc812 */ /* 0x000fe200078ec0ff */
[----:B-1--4-:R-:W-:Y:S01]  /*f1a0*/  @!P2 IMAD.WIDE R2, R0, 0x4, R4 ;  /* 0x000000040002a825 */ /* 0x012fe200078e0204 */
[----:B------:R-:W-:-:S02]  /*f1b0*/  @!P5 LOP3.LUT R15, R10, 0xfffffffe, RZ, 0xc0, !PT ;  /* 0xfffffffe0a0fd812 */ /* 0x000fc400078ec0ff */
[----:B------:R-:W-:Y:S01]  /*f1c0*/  ISETP.GE.AND P6, PT, R22, UR4, PT ;  /* 0x0000000416007c0c */ /* 0x000fe2000bfc6270 */
[--C-:B------:R-:W-:Y:S01]  /*f1d0*/  @!P3 IMAD.WIDE R10, R11, 0x4, R4.reuse ;  /* 0x000000040b0ab825 */ /* 0x100fe200078e0204 */
[----:B------:R0:W-:Y:S01]  /*f1e0*/  @!P2 ST.E.64 desc[UR36][R2.64], R24 ;  /* 0x000000180200a985 */ /* 0x0001e2000c101b24 */
[----:B------:R-:W-:Y:S02]  /*f1f0*/  ISETP.GE.AND P2, PT, R18, UR4, PT ;  /* 0x0000000412007c0c */ /* 0x000fe4000bf46270 */
[--C-:B------:R-:W-:Y:S01]  /*f200*/  @!P4 IMAD.WIDE R12, R13, 0x4, R4.reuse ;  /* 0x000000040d0cc825 */ /* 0x100fe200078e0204 */
[----:B------:R1:W-:Y:S01]  /*f210*/  @!P3 ST.E.64 desc[UR36][R10.64], R28 ;  /* 0x0000001c0a00b985 */ /* 0x0003e2000c101b24 */
[----:B------:R-:W-:Y:S02]  /*f220*/  ISETP.GE.AND P3, PT, R19, UR4, PT ;  /* 0x0000000413007c0c */ /* 0x000fe4000bf66270 */
[----:B------:R-:W-:Y:S01]  /*f230*/  @!P5 IMAD.WIDE R14, R15, 0x4, R4 ;  /* 0x000000040f0ed825 */ /* 0x000fe200078e0204 */
[----:B------:R2:W-:Y:S01]  /*f240*/  @!P4 ST.E.64 desc[UR36][R12.64], R32 ;  /* 0x000000200c00c985 */ /* 0x0005e2000c101b24 */
[----:B------:R-:W-:-:S02]  /*f250*/  ISETP.GE.AND P4, PT, R20, UR4, PT ;  /* 0x0000000414007c0c */ /* 0x000fc4000bf86270 */
[----:B------:R-:W-:Y:S01]  /*f260*/  @!P0 LEA.HI R16, R16, R16, RZ, 0x1 ;  /* 0x0000001010108211 */ /* 0x000fe200078f08ff */
[----:B------:R3:W-:Y:S01]  /*f270*/  @!P5 ST.E.64 desc[UR36][R14.64], R36 ;  /* 0x000000240e00d985 */ /* 0x0007e2000c101b24 */
[----:B------:R-:W-:Y:S01]  /*f280*/  ISETP.GE.AND P5, PT, R21, UR4, PT ;  /* 0x0000000415007c0c */ /* 0x000fe2000bfa6270 */
[----:B0-----:R-:W-:Y:S01]  /*f290*/  VIADD R24, R0, 0x60 ;  /* 0x0000006000187836 */ /* 0x001fe20000000000 */
[----:B------:R-:W-:Y:S02]  /*f2a0*/  @!P1 LEA.HI R17, R17, R17, RZ, 0x1 ;  /* 0x0000001111119211 */ /* 0x000fe400078f08ff */
[----:B------:R-:W-:Y:S02]  /*f2b0*/  @!P0 LOP3.LUT R3, R16, 0xfffffffe, RZ, 0xc0, !PT ;  /* 0xfffffffe10038812 */ /* 0x000fe400078ec0ff */
        /* <DEDUP_REMOVED lines=11> */
[----:B------:R-:W-:Y:S01]  /*f370*/  @!P3 LOP3.LUT R19, R19, 0xfffffffe, RZ, 0xc0, !PT ;  /* 0xfffffffe1313b812 */ /* 0x000fe200078ec0ff */
[----:B------:R-:W-:Y:S01]  /*f380*/  VIADD R18, R0, 0x68 ;  /* 0x0000006800127836 */ /* 0x000fe20000000000 */
[----:B---3--:R-:W-:Y:S01]  /*f390*/  @!P4 LOP3.LUT R15, R20, 0xfffffffe, RZ, 0xc0, !PT ;  /* 0xfffffffe140fc812 */ /* 0x008fe200078ec0ff */
[----:B------:R-:W-:Y:S01]  /*f3a0*/  VIADD R20, R0, 0x78 ;  /* 0x0000007800147836 */ /* 0x000fe20000000000 */
[----:B------:R-:W-:-:S02]  /*f3b0*/  @!P5 LOP3.LUT R21, R21, 0xfffffffe, RZ, 0xc0, !PT ;  /* 0xfffffffe1515d812 */ /* 0x000fc400078ec0ff */
[----:B------:R-:W-:Y:S01]  /*f3c0*/  @!P6 LOP3.LUT R17, R22, 0xfffffffe, RZ, 0xc0, !PT ;  /* 0xfffffffe1611e812 */ /* 0x000fe200078ec0ff */
[----:B------:R-:W-:Y:S01]  /*f3d0*/  VIADD R22, R0, 0x88 ;  /* 0x0000008800167836 */ /* 0x000fe20000000000 */
[----:B------:R-:W-:Y:S01]  /*f3e0*/  ISETP.GE.AND P1, PT, R23, UR4, PT ;  /* 0x0000000417007c0c */ /* 0x000fe2000bf26270 */
[----:B0-----:R-:W-:Y:S01]  /*f3f0*/  @!P2 IMAD.WIDE R2, R13, 0x4, R4 ;  /* 0x000000040d02a825 */ /* 0x001fe200078e0204 */
[----:B------:R-:W-:-:S03]  /*f400*/  ISETP.GE.AND P0, PT, R24, UR4, PT ;  /* 0x0000000418007c0c */ /* 0x000fc6000bf06270 */
        /* <DEDUP_REMOVED lines=8> */
[----:B------:R-:W-:-:S02]  /*f490*/  ISETP.GE.AND P3, PT, R22, UR4, PT ;  /* 0x0000000416007c0c */ /* 0x000fc4000bf66270 */
        /* <DEDUP_REMOVED lines=26> */
[----:B------:R-:W-:Y:S01]  /*f640*/  VIADD R20, R0, 0xb0 ;  /* 0x000000b000147836 */ /* 0x000fe20000000000 */
[----:B------:R-:W-:Y:S02]  /*f650*/  @!P4 LOP3.LUT R21, R21, 0xfffffffe, RZ, 0xc0, !PT ;  /* 0xfffffffe1515c812 */ /* 0x000fe400078ec0ff */
[----:B----4-:R-:W-:Y:S01]  /*f660*/  @!P3 LOP3.LUT R17, R22, 0xfffffffe, RZ, 0xc0, !PT ;  /* 0xfffffffe1611b812 */ /* 0x010fe200078ec0ff */
[----:B------:R-:W-:Y:S01]  /*f670*/  VIADD R22, R0, 0xc0 ;  /* 0x000000c000167836 */ /* 0x000fe20000000000 */
[----:B------:R-:W-:Y:S01]  /*f680*/  ISETP.GE.AND P0, PT, R23, UR4, PT ;  /* 0x0000000417007c0c */ /* 0x000fe2000bf06270 */
[----:B0-----:R-:W-:Y:S01]  /*f690*/  @!P2 IMAD.WIDE R2, R13, 0x4, R4 ;  /* 0x000000040d02a825 */ /* 0x001fe200078e0204 */
[----:B------:R-:W-:-:S03]  /*f6a0*/  ISETP.GE.AND P1, PT, R24, UR4, PT ;  /* 0x0000000418007c0c */ /* 0x000fc6000bf26270 */
        /* <DEDUP_REMOVED lines=15> */
[----:B------:R-:W-:Y:S02]  /*f7a0*/  @!P1 LEA.HI R24, R24, R24, RZ, 0x1 ;  /* 0x0000001818189211 */ /* 0x000fe400078f08ff */
[----:B------:R-:W-:Y:S02]  /*f7b0*/  ISETP.GE.AND P3, PT, R19, UR4, PT ;  /* 0x0000000413007c0c */ /* 0x000fe4000bf66270 */
[----:B------:R-:W-:-:S02]  /*f7c0*/  ISETP.GE.AND P5, PT, R21, UR4, PT ;  /* 0x0000000415007c0c */ /* 0x000fc4000bfa6270 */
[----:B0-----:R-:W-:Y:S02]  /*f7d0*/  @!P0 LOP3.LUT R3, R23, 0xfffffffe, RZ, 0xc0, !PT ;  /* 0xfffffffe17038812 */ /* 0x001fe400078ec0ff */
[----:B------:R-:W-:Y:S02]  /*f7e0*/  @!P2 LEA.HI R18, R18, R18, RZ, 0x1 ;  /* 0x000000121212a211 */ /* 0x000fe400078f08ff */
[----:B-1----:R-:W-:Y:S01]  /*f7f0*/  @!P1 LOP3.LUT R11, R24, 0xfffffffe, RZ, 0xc0, !PT ;  /* 0xfffffffe180b9812 */ /* 0x002fe200078ec0ff */
[--C-:B------:R-:W-:Y:S01]  /*f800*/  @!P0 IMAD.WIDE R2, R3, 0x4, R4.reuse ;  /* 0x0000000403028825 */ /* 0x100fe200078e0204 */
[----:B------:R-:W-:Y:S02]  /*f810*/  @!P4 LEA.HI R20, R20, R20, RZ, 0x1 ;  /* 0x000000141414c211 */ /* 0x000fe400078f08ff */
[----:B--2---:R-:W-:Y:S01]  /*f820*/  @!P2 LOP3.LUT R13, R18, 0xfffffffe, RZ, 0xc0, !PT ;  /* 0xfffffffe120da812 */ /* 0x004fe200078ec0ff */
[--C-:B------:R-:W-:Y:S01]  /*f830*/  @!P1 IMAD.WIDE R10, R11, 0x4, R4.reuse ;  /* 0x000000040b0a9825 */ /* 0x100fe200078e0204 */
[----:B------:R-:W-:Y:S01]  /*f840*/  @!P3 LEA.HI R19, R19, R19, RZ, 0x1 ;  /* 0x000000131313b211 */ /* 0x000fe200078f08ff */
[----:B------:R0:W-:Y:S01]  /*f850*/  @!P0 ST.E.64 desc[UR36][R2.64], R96 ;  /* 0x0000006002008985 */ /* 0x0001e2000c101b24 */
[----:B------:R-:W-:Y:S01]  /*f860*/  @!P5 LEA.HI R21, R21, R21, RZ, 0x1 ;  /* 0x000000151515d211 */ /* 0x000fe200078f08ff */
[----:B------:R-:W-:Y:S01]  /*f870*/  @!P2 IMAD.WIDE R12, R13, 0x4, R4 ;  /* 0x000000040d0ca825 */ /* 0x000fe200078e0204 */
[----:B------:R-:W-:Y:S01]  /*f880*/  @!P3 LOP3.LUT R19, R19, 0xfffffffe, RZ, 0xc0, !PT ;  /* 0xfffffffe1313b812 */ /* 0x000fe200078ec0ff */
[----:B------:R1:W-:Y:S01]  /*f890*/  @!P1 ST.E.64 desc[UR36][R10.64], R100 ;  /* 0x000000640a009985 */ /* 0x0003e2000c101b24 */
[----:B------:R-:W-:-:S02]  /*f8a0*/  @!P6 LEA.HI R22, R22, R22, RZ, 0x1 ;  /* 0x000000161616e211 */ /* 0x000fc400078f08ff */
[----:B---3--:R-:W-:Y:S01]  /*f8b0*/  @!P4 LOP3.LUT R15, R20, 0xfffffffe, RZ, 0xc0, !PT ;  /* 0xfffffffe140fc812 */ /* 0x008fe200078ec0ff */
[----:B------:R-:W-:Y:S01]  /*f8c0*/  @!P2 ST.E.64 desc[UR36][R12.64], R104 ;  /* 0x000000680c00a985 */ /* 0x000fe2000c101b24 */
[----:B------:R-:W-:Y:S01]  /*f8d0*/  @!P5 LOP3.LUT R21, R21, 0xfffffffe, RZ, 0xc0, !PT ;  /* 0xfffffffe1515d812 */ /* 0x000fe200078ec0ff */
[----:B------:R-:W-:Y:S01]  /*f8e0*/  VIADD R20, R0, 0xd8 ;  /* 0x000000d800147836 */ /* 0x000fe20000000000 */
[----:B----4-:R-:W-:Y:S02]  /*f8f0*/  @!P6 LOP3.LUT R17, R22, 0xfffffffe, RZ, 0xc0, !PT ;  /* 0xfffffffe1611e812 */ /* 0x010fe400078ec0ff */
[----:B------:R-:W-:Y:S01]  /*f900*/  IADD3 R18, R0, 0xc8, RZ ;  /* 0x000000c800127810 */ /* 0x000fe20007ffe0ff */
[--C-:B0-----:R-:W-:Y:S01]  /*f910*/  @!P3 IMAD.WIDE R2, R19, 0x4, R4.reuse ;  /* 0x000000041302b825 */ /* 0x101fe200078e0204 */
[----:B------:R-:W-:Y:S02]  /*f920*/  ISETP.GE.AND P2, PT, R20, UR4, PT ;  /* 0x0000000414007c0c */ /* 0x000fe4000bf46270 */
[----:B------:R-:W-:Y:S01]  /*f930*/  ISETP.GE.AND P0, PT, R18, UR4, PT ;  /* 0x0000000412007c0c */ /* 0x000fe2000bf06270 */
[--C-:B-1----:R-:W-:Y:S01]  /*f940*/  @!P4 IMAD.WIDE R10, R15, 0x4, R4.reuse ;  /* 0x000000040f0ac825 */ /* 0x102fe200078e0204 */
[----:B------:R0:W-:Y:S03]  /*f950*/  @!P3 ST.E.64 desc[UR36][R2.64], R108 ;  /* 0x0000006c0200b985 */ /* 0x0001e6000c101b24 */
[--C-:B------:R-:W-:Y:S01]  /*f960*/  @!P5 IMAD.WIDE R14, R21, 0x4, R4.reuse ;  /* 0x00000004150ed825 */ /* 0x100fe200078e0204 */
[----:B------:R1:W-:Y:S03]  /*f970*/  @!P4 ST.E.64 desc[UR36][R10.64], R112 ;  /* 0x000000700a00c985 */ /* 0x0003e6000c101b24 */
[----:B------:R-:W-:Y:S01]  /*f980*/  VIADD R19, R0, 0xd0 ;  /* 0x000000d000137836 */ /* 0x000fe20000000000 */
[----:B------:R2:W-:Y:S01]  /*f990*/  @!P5 ST.E.64 desc[UR36][R14.64], R116 ;  /* 0x000000740e00d985 */ /* 0x0005e2000c101b24 */
[----:B------:R-:W-:Y:S01]  /*f9a0*/  @!P6 IMAD.WIDE R16, R17, 0x4, R4 ;  /* 0x000000041110e825 */ /* 0x000fe200078e0204 */
[----:B------:R-:W-:-:S02]  /*f9b0*/  @!P2 LEA.HI R20, R20, R20, RZ, 0x1 ;  /* 0x000000141414a211 */ /* 0x000fc400078f08ff */
[----:B------:R-:W-:Y:S01]  /*f9c0*/  ISETP.GE.AND P1, PT, R19, UR4, PT ;  /* 0x0000000413007c0c */ /* 0x000fe2000bf26270 */
[C---:B------:R-:W-:Y:S01]  /*f9d0*/  VIADD R21, R0.reuse, 0xe0 ;  /* 0x000000e000157836 */ /* 0x040fe20000000000 */
[----:B------:R3:W-:Y:S01]  /*f9e0*/  @!P6 ST.E.64 desc[UR36][R16.64], R120 ;  /* 0x000000781000e985 */ /* 0x0007e2000c101b24 */
[----:B0-----:R-:W-:Y:S01]  /*f9f0*/  VIADD R3, R0, 0xf8 ;  /* 0x000000f800037836 */ /* 0x001fe20000000000 */
[----:B------:R-:W-:Y:S01]  /*fa00*/  @!P0 LEA.HI R18, R18, R18, RZ, 0x1 ;  /* 0x0000001212128211 */ /* 0x000fe200078f08ff */
[C---:B------:R-:W-:Y:S01]  /*fa10*/  VIADD R12, R0.reuse, 0xe8 ;  /* 0x000000e8000c7836 */ /* 0x040fe20000000000 */
[----:B------:R-:W-:Y:S01]  /*fa20*/  ISETP.GE.AND P3, PT, R21, UR4, PT ;  /* 0x0000000415007c0c */ /* 0x000fe2000bf66270 */
[----:B------:R-:W-:Y:S01]  /*fa30*/  VIADD R13, R0, 0xf0 ;  /* 0x000000f0000d7836 */ /* 0x000fe20000000000 */
[----:B------:R-:W-:Y:S02]  /*fa40*/  ISETP.GE.AND P6, PT, R3, UR4, PT ;  /* 0x0000000403007c0c */ /* 0x000fe4000bfc6270 */
[----:B------:R-:W-:-:S02]  /*fa50*/  ISETP.GE.AND P4, PT, R12, UR4, PT ;  /* 0x000000040c007c0c */ /* 0x000fc4000bf86270 */
[----:B------:R-:W-:Y:S02]  /*fa60*/  ISETP.GE.AND P5, PT, R13, UR4, PT ;  /* 0x000000040d007c0c */ /* 0x000fe4000bfa6270 */
[----:B------:R-:W-:-:S04]  /*fa70*/  @!P1 LEA.HI R19, R19, R19, RZ, 0x1 ;  /* 0x0000001313139211 */ /* 0x000fc800078f08ff */
[----:B-1----:R-:W-:Y:S02]  /*fa80*/  @!P1 LOP3.LUT R11, R19, 0xfffffffe, RZ, 0xc0, !PT ;  /* 0xfffffffe130b9812 */ /* 0x002fe400078ec0ff */
[----:B------:R-:W-:Y:S02]  /*fa90*/  @!P3 LEA.HI R21, R21, R21, RZ, 0x1 ;  /* 0x000000151515b211 */ /* 0x000fe400078f08ff */
[----:B------:R-:W-:Y:S02]  /*faa0*/  @!P6 LEA.HI R10, R3, R3, RZ, 0x1 ;  /* 0x00000003030ae211 */ /* 0x000fe400078f08ff */
[----:B------:R-:W-:Y:S02]  /*fab0*/  @!P4 LEA.HI R12, R12, R12, RZ, 0x1 ;  /* 0x0000000c0c0cc211 */ /* 0x000fe400078f08ff */
[----:B------:R-:W-:Y:S02]  /*fac0*/  @!P5 LEA.HI R2, R13, R13, RZ, 0x1 ;  /* 0x0000000d0d02d211 */ /* 0x000fe400078f08ff */
[----:B------:R-:W-:-:S02]  /*fad0*/  @!P0 LOP3.LUT R3, R18, 0xfffffffe, RZ, 0xc0, !PT ;  /* 0xfffffffe12038812 */ /* 0x000fc400078ec0ff */
[----:B------:R-:W-:Y:S02]  /*fae0*/  @!P2 LOP3.LUT R13, R20, 0xfffffffe, RZ, 0xc0, !PT ;  /* 0xfffffffe140da812 */ /* 0x000fe400078ec0ff */
[----:B--2---:R-:W-:Y:S02]  /*faf0*/  @!P3 LOP3.LUT R15, R21, 0xfffffffe, RZ, 0xc0, !PT ;  /* 0xfffffffe150fb812 */ /* 0x004fe400078ec0ff */
[----:B---3--:R-:W-:Y:S01]  /*fb00*/  @!P4 LOP3.LUT R17, R12, 0xfffffffe, RZ, 0xc0, !PT ;  /* 0xfffffffe0c11c812 */ /* 0x008fe200078ec0ff */
        /* <DEDUP_REMOVED lines=15> */
[----:B------:R0:W-:Y:S02]  /*fc00*/  @!P6 ST.E.64 desc[UR36][R4.64], R148 ;  /* 0x000000940400e985 */ /* 0x0001e4000c101b24 */
.L_x_2030:
[----:B------:R-:W-:Y:S05]  /*fc10*/  BSYNC B0 ;  /* 0x0000000000007941 */ /* 0x000fea0003800000 */
.L_x_2029:
[----:B------:R-:W-:Y:S01]  /*fc20*/  ISETP.GE.AND P0, PT, R9, R8, PT ;  /* 0x000000080900720c */ /* 0x000fe20003f06270 */
[----:B0--3--:R0:W2:Y:S04]  /*fc30*/  SHFL.IDX PT, R3, R7, 0x1, 0x1c1f ;  /* 0x003c1f0007037f89 */ /* 0x0090a800000e0000 */
[----:B------:R0:W3:Y:S08]  /*fc40*/  SHFL.IDX PT, R2, R6, 0x1, 0x1c1f ;  /* 0x003c1f0006027f89 */ /* 0x0000f000000e0000 */
[----:B0-----:R-:W-:Y:S05]  /*fc50*/  @P0 BRA `(.L_x_1941) ;  /* 0x0000004800d80947 */ /* 0x001fea0003800000 */
[C---:B----4-:R-:W-:Y:S01]  /*fc60*/  VIADD R4, R0.reuse, 0x8 ;  /* 0x0000000800047836 */ /* 0x050fe20000000000 */
[----:B------:R-:W-:Y:S01]  /*fc70*/  ULDC UR4, c[0x0][0xac8] ;  /* 0x0002b20000047ab9 */ /* 0x000fe20000000800 */
[C---:B-1----:R-:W-:Y:S01]  /*fc80*/  VIADD R5, R0.reuse, 0x10 ;  /* 0x0000001000057836 */ /* 0x042fe20000000000 */
[C---:B------:R-:W-:Y:S01]  /*fc90*/  ISETP.GE.AND P0, PT, R0.reuse, UR4, PT ;  /* 0x0000000400007c0c */ /* 0x040fe2000bf06270 */
[----:B------:R-:W-:Y:S01]  /*fca0*/  VIADD R10, R0, 0x18 ;  /* 0x00000018000a7836 */ /* 0x000fe20000000000 */
[----:B------:R-:W-:Y:S01]  /*fcb0*/  ISETP.GE.AND P1, PT, R4, UR4, PT ;  /* 0x0000000404007c0c */ /* 0x000fe2000bf26270 */
[C---:B------:R-:W-:Y:S01]  /*fcc0*/  VIADD R11, R0.reuse, 0x20 ;  /* 0x00000020000b7836 */ /* 0x040fe20000000000 */
[----:B------:R-:W-:Y:S01]  /*fcd0*/  ISETP.GE.AND P2, PT, R5, UR4, PT ;  /* 0x0000000405007c0c */ /* 0x000fe2000bf46270 */
[----:B------:R-:W-:Y:S01]  /*fce0*/  VIADD R13, R0, 0x30 ;  /* 0x00000030000d7836 */ /* 0x000fe20000000000 */
[----:B------:R-:W-:Y:S01]  /*fcf0*/  ISETP.GE.AND P5, PT, R10, UR4, PT ;  /* 0x000000040a007c0c */ /* 0x000fe2000bfa6270 */
[C---:B------:R-:W-:Y:S01]  /*fd00*/  VIADD R14, R0.reuse, 0x38 ;  /* 0x00000038000e7836 */ /* 0x040fe20000000000 */
[----:B------:R-:W-:Y:S01]  /*fd10*/  ISETP.GE.AND P6, PT, R11, UR4, PT ;  /* 0x000000040b007c0c */ /* 0x000fe2000bfc6270 */
[C---:B------:R-:W-:Y:S01]  /*fd20*/  VIADD R15, R0.reuse, 0x40 ;  /* 0x00000040000f7836 */ /* 0x040fe20000000000 */
[C---:B------:R-:W-:Y:S01]  /*fd30*/  IADD3 R12, R0.reuse, 0x28, RZ ;  /* 0x00000028000c7810 */ /* 0x040fe20007ffe0ff */
[C---:B------:R-:W-:Y:S01]  /*fd40*/  VIADD R16, R0.reuse, 0x48 ;  /* 0x0000004800107836 */ /* 0x040fe20000000000 */
[C---:B------:R-:W-:Y:S01]  /*fd50*/  IADD3 R20, R0.reuse, 0x80, RZ ;  /* 0x0000008000147810 */ /* 0x040fe20007ffe0ff */
[C---:B------:R-:W-:Y:S01]  /*fd60*/  VIADD R18, R0.reuse, 0x50 ;  /* 0x0000005000127836 */ /* 0x040fe20000000000 */
[----:B------:R-:W-:Y:S01]  /*fd70*/  ISETP.GE.AND P3, PT, R15, UR4, PT ;  /* 0x000000040f007c0c */ /* 0x000fe2000bf66270 */
[----:B------:R-:W-:Y:S01]  /*fd80*/  VIADD R19, R0, 0x58 ;  /* 0x0000005800137836 */ /* 0x000fe20000000000 */
[----:B------:R-:W-:-:S02]  /*fd90*/  @!P1 LEA.HI R4, R4, R4, RZ, 0x1 ;  /* 0x0000000404049211 */ /* 0x000fc400078f08ff */
[----:B------:R-:W-:Y:S02]  /*fda0*/  @!P2 LEA.HI R5, R5, R5, RZ, 0x1 ;  /* 0x000000050505a211 */ /* 0x000fe400078f08ff */
[----:B------:R-:W-:Y:S02]  /*fdb0*/  @!P1 LOP3.LUT R7, R4, 0xfffffffe, RZ, 0xc0, !PT ;  /* 0xfffffffe04079812 */ /* 0x000fe400078ec0ff */
[----:B------:R-:W-:Y:S01]  /*fdc0*/  @!P2 LOP3.LUT R9, R5, 0xfffffffe, RZ, 0xc0, !PT ;  /* 0xfffffffe0509a812 */ /* 0x000fe200078ec0ff */
[--C-:B--23--:R-:W-:Y:S01]  /*fdd0*/  @!P0 IMAD.WIDE R4, R0, 0x4, R2.reuse ;  /* 0x0000000400048825 */ /* 0x10cfe200078e0202 */
[----:B------:R-:W-:Y:S02]  /*fde0*/  ISETP.GE.AND P4, PT, R16, UR4, PT ;  /* 0x0000000410007c0c */ /* 0x000fe4000bf86270 */
[----:B------:R-:W-:Y:S01]  /*fdf0*/  @!P5 LEA.HI R10, R10, R10, RZ, 0x1 ;  /* 0x0000000a0a0ad211 */ /* 0x000fe200078f08ff */
[----:B------:R-:W-:Y:S01]  /*fe00*/  @!P1 IMAD.WIDE R6, R7, 0x4, R2 ;  /* 0x0000000407069825 */ /* 0x000fe200078e0202 */
        /* <DEDUP_REMOVED lines=24> */
[----:B------:R-:W-:Y:S01]  /*ff90*/  @!P4 LOP3.LUT R17, R16, 0xfffffffe, RZ, 0xc0, !PT ;  /* 0xfffffffe1011c812 */ /* 0x000fe200078ec0ff */
[----:B------:R-:W-:Y:S01]  /*ffa0*/  VIADD R16, R0, 0x70 ;  /* 0x0000007000107836 */ /* 0x000fe20000000000 */
[----:B------:R-:W-:Y:S02]  /*ffb0*/  ISETP.GE.AND P5, PT, R18, UR4, PT ;  /* 0x0000000412007c0c */ /* 0x000fe4000bfa6270 */
[----:B------:R-:W-:Y:S01]  /*ffc0*/  ISETP.GE.AND P6, PT, R19, UR4, PT ;  /* 0x0000000413007c0c */ /* 0x000fe2000bfc6270 */
        /* <DEDUP_REMOVED lines=101> */
[----:B------:R-:W-:Y:S02]  /*10620*/  @!P5 LEA.HI R18, R18, R18, RZ, 0x1 ;  /* 0x000000121212d211 */ /* 0x000fe400078f08ff */
[----:B------:R-:W-:-:S02]  /*10630*/  ISETP.GE.AND P3, PT, R17, UR4, PT ;  /* 0x0000000411007c0c */ /* 0x000fc4000bf66270 */
[----:B------:R-:W-:Y:S02]  /*10640*/  @!P6 LEA.HI R19, R19, R19, RZ, 0x1 ;  /* 0x000000131313e211 */ /* 0x000fe400078f08ff */
[----:B0-----:R-:W-:Y:S02]  /*10650*/  @!P5 LOP3.LUT R5, R18, 0xfffffffe, RZ, 0xc0, !PT ;  /* 0xfffffffe1205d812 */ /* 0x001fe400078ec0ff */
        /* <DEDUP_REMOVED lines=12> */
[----:B---3--:R-:W-:Y:S02]  /*10720*/  @!P2 LOP3.LUT R11, R16, 0xfffffffe, RZ, 0xc0, !PT ;  /* 0xfffffffe100ba812 */ /* 0x008fe400078ec0ff */
        /* <DEDUP_REMOVED lines=19> */
.L_x_2028:
        /* <DEDUP_REMOVED lines=8> */
[----:B-1----:R-:W-:Y:S02]  /*108e0*/  IMAD R3, R6, UR4, RZ ;  /* 0x0000000406037c24 */ /* 0x002fe4000f8e02ff */
        /* <DEDUP_REMOVED lines=12> */
[----:B------:R-:W-:Y:S02]  /*109b0*/  UIADD3 UR6, UR5, UR6, URZ ;  /* 0x0000000605067290 */ /* 0x000fe4000fffe03f */
[----:B------:R-:W-:Y:S01]  /*109c0*/  IMAD.U32 R3, RZ, RZ, UR5 ;  /* 0x00000005ff037e24 */ /* 0x000fe2000f8e00ff */
[----:B------:R-:W2:Y:S01]  /*109d0*/  @P0 LDC R7, c[0x0][0xbec] ;  /* 0x0002fb00ff070b82 */ /* 0x000ea20000000800 */
[----:B------:R-:W-:Y:S01]  /*109e0*/  IMAD.U32 R2, RZ, RZ, UR4 ;  /* 0x00000004ff027e24 */ /* 0x000fe2000f8e00ff */
[----:B------:R-:W-:Y:S01]  /*109f0*/  ULDC.64 UR4, c[0x0][0xbe0] ;  /* 0x0002f80000047ab9 */ /* 0x000fe20000000a00 */
[----:B------:R-:W-:-:S05]  /*10a00*/  MOV R3, UR6 ;  /* 0x0000000600037c02 */ /* 0x000fca0008000f00 */
[----:B------:R-:W3:Y:S01]  /*10a10*/  @P0 LDC R9, c[0x0][0xbf0] ;  /* 0x0002fc00ff090b82 */ /* 0x000ee20000000800 */
[----:B0-----:R-:W-:-:S07]  /*10a20*/  USHF.R.S32.HI UR8, URZ, 0x1f, UR7 ;  /* 0x0000001f3f087899 */ /* 0x001fce0008011407 */
[----:B------:R-:W0:Y:S01]  /*10a30*/  S2UR UR10, SR_CTAID.Y ;  /* 0x00000000000a79c3 */ /* 0x000e220000002600 */
[C---:B-1----:R-:W-:Y:S02]  /*10a40*/  IMAD R12, R10.reuse, UR8, RZ ;  /* 0x000000080a0c7c24 */ /* 0x042fe4000f8e02ff */
[----:B------:R-:W-:-:S04]  /*10a50*/  IMAD.WIDE.U32 R2, R10, UR7, R2 ;  /* 0x000000070a027c25 */ /* 0x000fc8000f8e0002 */
[----:B------:R-:W-:Y:S01]  /*10a60*/  IMAD R11, R11, UR7, R12 ;  /* 0x000000070b0b7c24 */ /* 0x000fe2000f8e020c */
[----:B------:R-:W0:Y:S01]  /*10a70*/  LDC R8, c[0x0][0xc50] ;  /* 0x00031400ff087b82 */ /* 0x000e220000000800 */
[----:B--2---:R-:W-:-:S04]  /*10a80*/  @P0 IMAD.HI.U32 R4, R0, R7, RZ ;  /* 0x0000000700040227 */ /* 0x004fc800078e00ff */
[----:B------:R-:W-:Y:S02]  /*10a90*/  IMAD R7, RZ, RZ, -UR41 ;  /* 0x80000029ff077e24 */ /* 0x000fe4000f8e02ff */
        /* <DEDUP_REMOVED lines=17> */
[----:B------:R-:W-:-:S03]  /*10bb0*/  ULDC.64 UR4, c[0x0][0xba8] ;  /* 0x0002ea0000047ab9 */ /* 0x000fc60000000a00 */
[----:B------:R-:W-:Y:S01]  /*10bc0*/  IMAD.IADD R3, R3, 0x1, R5 ;  /* 0x0000000103037824 */ /* 0x000fe200078e0205 */
[----:B------:R-:W-:-:S04]  /*10bd0*/  LEA R4, P0, R2, UR4, 0x2 ;  /* 0x0000000402047c11 */ /* 0x000fc8000f8010ff */
[----:B------:R-:W-:Y:S01]  /*10be0*/  LEA.HI.X R5, R2, UR5, R3, 0x2, P0 ;  /* 0x0000000502057c11 */ /* 0x000fe200080f1403 */
[----:B------:R-:W-:-:S05]  /*10bf0*/  IMAD.MOV.U32 R3, RZ, RZ, -0x800000 ;  /* 0xff800000ff037424 */ /* 0x000fca00078e00ff */
[----:B------:R0:W-:Y:S01]  /*10c00*/  STG.E desc[UR36][R4.64], R3 ;  /* 0x0000000304007986 */ /* 0x0001e2000c101924 */
[----:B------:R-:W-:Y:S05]  /*10c10*/  BRA `(.L_x_1941) ;  /* 0x0000003800e87947 */ /* 0x000fea0003800000 */
.L_x_1939:
        /* <DEDUP_REMOVED lines=18> */
.L_x_2031:
[----:B------:R-:W-:Y:S01]  /*10d40*/  ULDC UR7, c[0x0][0xc50] ;  /* 0x0003140000077ab9 */ /* 0x000fe20000000800 */
[----:B------:R-:W-:Y:S01]  /*10d50*/  UMOV UR39, UR6 ;  /* 0x0000000600277c82 */ /* 0x000fe20008000000 */
[----:B------:R-:W-:-:S11]  /*10d60*/  UISETP.NE.AND UP0, UPT, UR7, 0x1, UPT ;  /* 0x000000010700788c */ /* 0x000fd6000bf05270 */
[----:B------:R-:W-:Y:S01]  /*10d70*/  @UP0 ULDC UR4, c[0x0][0xc54] ;  /* 0x0003150000040ab9 */ /* 0x000fe20000000800 */
[----:B------:R-:W-:Y:S01]  /*10d80*/  @UP0 ULDC UR8, c[0x0][0xc58] ;  /* 0x0003160000080ab9 */ /* 0x000fe20000000800 */
[----:B------:R-:W-:-:S04]  /*10d90*/  UIMAD.WIDE.U32 UR4, UR6, UR4, URZ ;  /* 0x00000004060472a5 */ /* 0x000fc8000f8e003f */
[----:B------:R-:W-:-:S12]  /*10da0*/  @UP0 USHF.R.U32.HI UR39, URZ, UR8, UR5 ;  /* 0x000000083f270299 */ /* 0x000fd80008011605 */
.L_x_2032:
[----:B------:R-:W-:Y:S01]  /*10db0*/  ISETP.GE.AND P0, PT, R33, RZ, PT ;  /* 0x000000ff2100720c */ /* 0x000fe20003f06270 */
[----:B------:R-:W-:Y:S01]  /*10dc0*/  UIADD3 UR46, -UR39, URZ, URZ ;  /* 0x0000003f272e7290 */ /* 0x000fe2000fffe13f */
[----:B------:R-:W-:Y:S02]  /*10dd0*/  IMAD.MOV.U32 R20, RZ, RZ, 0x1 ;  /* 0x00000001ff147424 */ /* 0x000fe400078e00ff */
[----:B------:R-:W-:Y:S01]  /*10de0*/  IMAD.MOV.U32 R21, RZ, RZ, RZ ;  /* 0x000000ffff157224 */ /* 0x000fe200078e00ff */
[----:B------:R-:W-:Y:S01]  /*10df0*/  UIMAD UR46, UR7, UR46, UR6 ;  /* 0x0000002e072e72a4 */ /* 0x000fe2000f8e0206 */
[----:B------:R-:W-:-:S07]  /*10e00*/  IMAD.MOV.U32 R8, RZ, RZ, 0x1 ;  /* 0x00000001ff087424 */ /* 0x000fce00078e00ff */
[----:B------:R-:W-:Y:S05]  /*10e10*/  @!P0 BRA `(.L_x_2033) ;  /* 0x0000003400ac8947 */ /* 0x000fea0003800000 */
[----:B------:R-:W0:Y:S01]  /*10e20*/  LDC.64 R2, c[0x0][0xa28] ;  /* 0x00028a00ff027b82 */ /* 0x000e220000000a00 */
[----:B------:R-:W-:Y:S01]  /*10e30*/  IMAD.MOV.U32 R32, RZ, RZ, RZ ;  /* 0x000000ffff207224 */ /* 0x000fe200078e00ff */
[----:B------:R-:W-:Y:S01]  /*10e40*/  ULDC UR4, c[0x0][0x448] ;  /* 0x0001120000047ab9 */ /* 0x000fe20000000800 */
[----:B------:R-:W-:Y:S01]  /*10e50*/  ULDC UR6, c[0x0][0x2f0] ;  /* 0x0000bc0000067ab9 */ /* 0x000fe20000000800 */
[----:B------:R-:W-:Y:S01]  /*10e60*/  ULDC UR10, c[0x0][0x288] ;  /* 0x0000a200000a7ab9 */ /* 0x000fe20000000800 */
[----:B0-----:R-:W-:-:S04]  /*10e70*/  ISETP.NE.U32.AND P0, PT, R2, RZ, PT ;  /* 0x000000ff0200720c */ /* 0x001fc80003f05070 */
[----:B------:R-:W-:-:S13]  /*10e80*/  ISETP.NE.AND.EX P0, PT, R3, RZ, PT, P0 ;  /* 0x000000ff0300720c */ /* 0x000fda0003f05300 */
[----:B------:R-:W0:Y:S02]  /*10e90*/  @P0 LDC.64 R2, c[0x0][0xa28] ;  /* 0x00028a00ff020b82 */ /* 0x000e240000000a00 */
[----:B0-----:R-:W-:-:S05]  /*10ea0*/  @P0 IMAD.WIDE R2, R33, 0x4, R2 ;  /* 0x0000000421020825 */ /* 0x001fca00078e0202 */
[----:B------:R0:W5:Y:S01]  /*10eb0*/  @P0 LDG.E R32, desc[UR36][R2.64] ;  /* 0x0000002402200981 */ /* 0x000162000c1e1900 */
[----:B------:R-:W1:Y:S01]  /*10ec0*/  S2UR UR40, SR_CTAID.X ;  /* 0x00000000002879c3 */ /* 0x000e620000002500 */
[----:B------:R-:W-:-:S03]  /*10ed0*/  UISETP.NE.AND UP1, UPT, UR4, 0x1, UPT ;  /* 0x000000010400788c */ /* 0x000fc6000bf25270 */
[----:B------:R-:W-:Y:S01]  /*10ee0*/  ULDC.64 UR4, c[0x0][0x418] ;  /* 0x0001060000047ab9 */ /* 0x000fe20000000a00 */
[----:B------:R-:W-:Y:S02]  /*10ef0*/  UP2UR UR48, UPR, URZ, 0x2 ;  /* 0x000000023f307883 */ /* 0x000fe40008000000 */
[----:B------:R-:W-:-:S03]  /*10f00*/  UISETP.NE.U32.AND UP0, UPT, UR4, URZ, UPT ;  /* 0x0000003f0400728c */ /* 0x000fc6000bf05070 */
[----:B------:R-:W-:Y:S01]  /*10f10*/  ULDC UR4, c[0x0][0x424] ;  /* 0x0001090000047ab9 */ /* 0x000fe20000000800 */
[----:B------:R-:W-:Y:S01]  /*10f20*/  UISETP.NE.AND.EX UP0, UPT, UR5, URZ, UPT, UP0 ;  /* 0x0000003f0500728c */ /* 0x000fe2000bf05300 */
[----:B------:R-:W-:Y:S02]  /*10f30*/  @UP1 ULDC UR9, c[0x0][0x450] ;  /* 0x0001140000091ab9 */ /* 0x000fe40000000800 */
[----:B------:R-:W-:Y:S01]  /*10f40*/  @UP1 ULDC UR5, c[0x0][0x44c] ;  /* 0x0001130000051ab9 */ /* 0x000fe20000000800 */
[----:B------:R-:W-:-:S04]  /*10f50*/  USEL UR41, UR4, 0x1, UP0 ;  /* 0x0000000104297887 */ /* 0x000fc80008000000 */
[----:B------:R-:W-:Y:S02]  /*10f60*/  UIMAD UR7, UR41, UR6, 0x5f ;  /* 0x0000005f290774a4 */ /* 0x000fe4000f8e0206 */
[----:B------:R-:W-:Y:S02]  /*10f70*/  UIMAD UR41, UR41, UR6, URZ ;  /* 0x00000006292972a4 */ /* 0x000fe4000f8e023f */
[----:B------:R-:W-:Y:S02]  /*10f80*/  UIMAD.WIDE UR6, UR7, 0x2aaaaaab, URZ ;  /* 0x2aaaaaab070678a5 */ /* 0x000fe4000f8e023f */
[----:B-1----:R-:W-:Y:S02]  /*10f90*/  USHF.L.U32 UR40, UR40, 0x7, URZ ;  /* 0x0000000728287899 */ /* 0x002fe4000800063f */
[----:B------:R-:W-:Y:S02]  /*10fa0*/  USHF.R.U32.HI UR43, URZ, 0x1f, UR7 ;  /* 0x0000001f3f2b7899 */ /* 0x000fe40008011607 */
[----:B------:R-:W-:-:S02]  /*10fb0*/  UIADD3 UR8, UR40, 0x7f, URZ ;  /* 0x0000007f28087890 */ /* 0x000fc4000fffe03f */
[----:B------:R-:W-:Y:S02]  /*10fc0*/  ULEA.HI.SX32 UR43, UR7, UR43, 0x1c ;  /* 0x0000002b072b7291 */ /* 0x000fe4000f8fe23f */
[----:B------:R-:W-:-:S04]  /*10fd0*/  UIMAD.WIDE.U32 UR4, UR8, UR5, URZ ;  /* 0x00000005080472a5 */ /* 0x000fc8000f8e003f */
[----:B------:R-:W-:Y:S02]  /*10fe0*/  @UP1 USHF.R.U32.HI UR8, URZ, UR9, UR5 ;  /* 0x000000093f081299 */ /* 0x000fe40008011605 */
[----:B------:R-:W-:Y:S01]  /*10ff0*/  UIADD3 UR9, UR41, 0x1, -UR10 ;  /* 0x0000000129097890 */ /* 0x000fe2000fffe80a */
[----:B------:R-:W-:Y:S02]  /*11000*/  ULDC.64 UR4, c[0x0][0x9e0] ;  /* 0x0002780000047ab9 */ /* 0x000fe40000000a00 */
[----:B------:R-:W-:Y:S02]  /*11010*/  UISETP.GE.AND UP0, UPT, UR5, 0x1, UPT ;  /* 0x000000010500788c */ /* 0x000fe4000bf06270 */
[----:B------:R-:W-:-:S04]  /*11020*/  UIADD3 UR9, UR9, UR8, URZ ;  /* 0x0000000809097290 */ /* 0x000fc8000fffe03f */
[----:B------:R-:W-:Y:S01]  /*11030*/  PLOP3.LUT P1, PT, PT, PT, UP0, 0x80, 0x0 ;  /* 0x000000000000781c */ /* 0x000fe20003f2f008 */
[----:B------:R-:W-:-:S12]  /*11040*/  UIADD3 UR4, UR9, UR4, URZ ;  /* 0x0000000409047290 */ /* 0x000fd8000fffe03f */
[----:B0-----:R-:W-:Y:S05]  /*11050*/  @!P1 BRA `(.L_x_2034) ;  /* 0x0000000000449947 */ /* 0x001fea0003800000 */
        /* <DEDUP_REMOVED lines=10> */
.L_x_2035:
[----:B------:R-:W-:-:S11]  /*11100*/  UISETP.NE.AND UP0, UPT, UR5, 0x1, UPT ;  /* 0x000000010500788c */ /* 0x000fd6000bf05270 */
[----:B------:R-:W-:Y:S02]  /*11110*/  @UP0 ULDC.64 UR12, c[0x0][0x9e8] ;  /* 0x00027a00000c0ab9 */ /* 0x000fe40000000a00 */
[----:B------:R-:W-:-:S04]  /*11120*/  UIMAD.WIDE.U32 UR6, UR8, UR12, URZ ;  /* 0x0000000c080672a5 */ /* 0x000fc8000f8e003f */
[----:B------:R-:W-:-:S12]  /*11130*/  @UP0 USHF.R.U32.HI UR8, URZ, UR13, UR7 ;  /* 0x0000000d3f080299 */ /* 0x000fd80008011607 */
.L_x_2036:
[----:B------:R-:W-:-:S04]  /*11140*/  UIMAD UR8, UR8, UR5, UR5 ;  /* 0x00000005080872a4 */ /* 0x000fc8000f8e0205 */
[----:B------:R-:W-:-:S04]  /*11150*/  UISETP.LT.AND UP0, UPT, UR4, UR8, UPT ;  /* 0x000000080400728c */ /* 0x000fc8000bf01270 */
[----:B------:R-:W-:-:S12]  /*11160*/  USEL UR4, UR4, UR8, UP0 ;  /* 0x0000000804047287 */ /* 0x000fd80008000000 */
.L_x_2034:
[----:B------:R-:W-:Y:S02]  /*11170*/  UISETP.NE.AND UP0, UPT, UR48, URZ, UPT ;  /* 0x0000003f3000728c */ /* 0x000fe4000bf05270 */
[----:B------:R-:W-:-:S03]  /*11180*/  UIADD3 UR6, UR4, 0x5f, URZ ;  /* 0x0000005f04067890 */ /* 0x000fc6000fffe03f */
[----:B------:R-:W-:Y:S01]  /*11190*/  UMOV UR4, UR40 ;  /* 0x0000002800047c82 */ /* 0x000fe20008000000 */
[----:B------:R-:W-:-:S04]  /*111a0*/  UIMAD.WIDE UR6, UR6, 0x2aaaaaab, URZ ;  /* 0x2aaaaaab060678a5 */ /* 0x000fc8000f8e023f */
[----:B------:R-:W-:Y:S01]  /*111b0*/  USHF.R.U32.HI UR44, URZ, 0x1f, UR7 ;  /* 0x0000001f3f2c7899 */ /* 0x000fe20008011607 */
[----:B------:R-:W-:Y:S02]  /*111c0*/  @UP0 ULDC UR8, c[0x0][0x44c] ;  /* 0x0001130000080ab9 */ /* 0x000fe40000000800 */
[----:B------:R-:W-:Y:S01]  /*111d0*/  @UP0 ULDC UR6, c[0x0][0x450] ;  /* 0x0001140000060ab9 */ /* 0x000fe20000000800 */
[----:B------:R-:W-:Y:S02]  /*111e0*/  UIMAD.WIDE.U32 UR8, UR40, UR8, URZ ;  /* 0x00000008280872a5 */ /* 0x000fe4000f8e003f */
[----:B------:R-:W-:Y:S02]  /*111f0*/  ULEA.HI.SX32 UR44, UR7, UR44, 0x1c ;  /* 0x0000002c072c7291 */ /* 0x000fe4000f8fe23f */
[----:B------:R-:W-:Y:S02]  /*11200*/  @UP0 USHF.R.U32.HI UR4, URZ, UR6, UR9 ;  /* 0x000000063f040299 */ /* 0x000fe40008011609 */
[----:B------:R-:W-:-:S02]  /*11210*/  UISETP.LT.AND UP0, UPT, UR43, UR44, UPT ;  /* 0x0000002c2b00728c */ /* 0x000fc4000bf01270 */
[----:B------:R-:W-:Y:S01]  /*11220*/  UIADD3 UR4, UR4, -UR10, UR41 ;  /* 0x8000000a04047290 */ /* 0x000fe2000fffe029 */
[----:B------:R-:W-:Y:S01]  /*11230*/  ULDC UR8, c[0x0][0x9dc] ;  /* 0x0002770000087ab9 */ /* 0x000fe20000000800 */
[----:B------:R-:W-:Y:S02]  /*11240*/  USEL UR12, UR43, UR44, UP0 ;  /* 0x0000002c2b0c7287 */ /* 0x000fe40008000000 */
[----:B------:R-:W-:Y:S01]  /*11250*/  UIADD3 UR8, UR4, -UR8, URZ ;  /* 0x8000000804087290 */ /* 0x000fe2000fffe03f */
[----:B------:R-:W-:Y:S11]  /*11260*/  @!P1 BRA `(.L_x_2037) ;  /* 0x0000000000449947 */ /* 0x000ff60003800000 */
        /* <DEDUP_REMOVED lines=10> */
.L_x_2038:
[----:B------:R-:W-:-:S11]  /*11310*/  UISETP.NE.AND UP0, UPT, UR5, 0x1, UPT ;  /* 0x000000010500788c */ /* 0x000fd6000bf05270 */
[----:B------:R-:W-:Y:S02]  /*11320*/  @UP0 ULDC.64 UR10, c[0x0][0x9e8] ;  /* 0x00027a00000a0ab9 */ /* 0x000fe40000000a00 */
[----:B------:R-:W-:-:S04]  /*11330*/  UIMAD.WIDE.U32 UR6, UR4, UR10, URZ ;  /* 0x0000000a040672a5 */ /* 0x000fc8000f8e003f */
[----:B------:R-:W-:-:S12]  /*11340*/  @UP0 USHF.R.U32.HI UR4, URZ, UR11, UR7 ;  /* 0x0000000b3f040299 */ /* 0x000fd80008011607 */
.L_x_2039:
[----:B------:R-:W-:-:S04]  /*11350*/  UIMAD UR4, UR4, UR5, URZ ;  /* 0x00000005040472a4 */ /* 0x000fc8000f8e023f */
[----:B------:R-:W-:-:S04]  /*11360*/  UISETP.LT.AND UP0, UPT, UR8, UR4, UPT ;  /* 0x000000040800728c */ /* 0x000fc8000bf01270 */
[----:B------:R-:W-:-:S12]  /*11370*/  USEL UR8, UR8, UR4, !UP0 ;  /* 0x0000000408087287 */ /* 0x000fd8000c000000 */
.L_x_2037:
[----:B------:R-:W-:Y:S02]  /*11380*/  UIMAD.WIDE UR4, UR8, 0x2aaaaaab, URZ ;  /* 0x2aaaaaab080478a5 */ /* 0x000fe4000f8e023f */
[----:B------:R-:W-:Y:S02]  /*11390*/  USHF.R.U32.HI UR9, URZ, 0x10, UR46 ;  /* 0x000000103f097899 */ /* 0x000fe4000801162e */
[----:B------:R-:W-:Y:S02]  /*113a0*/  USHF.R.U32.HI UR4, URZ, 0x1f, UR5 ;  /* 0x0000001f3f047899 */ /* 0x000fe40008011605 */
[----:B------:R-:W-:Y:S02]  /*113b0*/  ULOP3.LUT UR46, UR46, 0xffff, URZ, 0xc0, !UPT ;  /* 0x0000ffff2e2e7892 */ /* 0x000fe4000f8ec03f */
[----:B------:R-:W-:Y:S01]  /*113c0*/  ULEA.HI.SX32 UR4, UR5, UR4, 0x1c ;  /* 0x0000000405047291 */ /* 0x000fe2000f8fe23f */
[----:B------:R-:W-:-:S03]  /*113d0*/  UMOV UR38, URZ ;  /* 0x0000003f00267c82 */ /* 0x000fc60008000000 */
[----:B------:R-:W-:-:S04]  /*113e0*/  UISETP.LT.AND UP0, UPT, URZ, UR4, UPT ;  /* 0x000000043f00728c */ /* 0x000fc8000bf01270 */
[----:B------:R-:W-:Y:S02]  /*113f0*/  USEL UR45, URZ, UR4, !UP0 ;  /* 0x000000043f2d7287 */ /* 0x000fe4000c000000 */
[----:B------:R-:W-:Y:S02]  /*11400*/  UISETP.NE.AND UP0, UPT, UR9, URZ, UPT ;  /* 0x0000003f0900728c */ /* 0x000fe4000bf05270 */
[----:B------:R-:W-:-:S06]  /*11410*/  UISETP.GT.AND UP1, UPT, UR12, UR45, UPT ;  /* 0x0000002d0c00728c */ /* 0x000fcc000bf24270 */
[----:B------:R-:W-:-:S03]  /*11420*/  PLOP3.LUT P0, PT, PT, PT, UP1, 0x80, 0x0 ;  /* 0x000000000000781c */ /* 0x000fc60003f0f018 */
[----:B------:R-:W-:-:S10]  /*11430*/  @!UP0 ULDC UR9, c[0x0][0x9f0] ;  /* 0x00027c0000098ab9 */ /* 0x000fd40000000800 */
[----:B------:R-:W-:Y:S05]  /*11440*/  @!P0 BRA `(.L_x_2040) ;  /* 0x00000000007c8947 */ /* 0x000fea0003800000 */
[----:B------:R-:W-:Y:S01]  /*11450*/  IABS R0, UR9 ;  /* 0x0000000900007c13 */ /* 0x000fe20008000000 */
[----:B------:R-:W-:Y:S02]  /*11460*/  UIADD3 UR4, UR9, -0x1, UR12 ;  /* 0xffffffff09047890 */ /* 0x000fe4000fffe00c */
[----:B------:R-:W-:Y:S02]  /*11470*/  IABS R4, UR9 ;  /* 0x0000000900047c13 */ /* 0x000fe40008000000 */
[----:B------:R-:W-:Y:S01]  /*11480*/  R2UR UR10, R0 ;  /* 0x00000000000a72ca */ /* 0x000fe200000e0000 */
[----:B------:R-:W-:-:S03]  /*11490*/  UIADD3 UR6, -UR45, UR4, URZ ;  /* 0x000000042d067290 */ /* 0x000fc6000fffe13f */
[----:B------:R-:W-:-:S03]  /*114a0*/  UMOV UR4, URZ ;  /* 0x0000003f00047c82 */ /* 0x000fc60008000000 */
[----:B------:R-:W-:Y:S01]  /*114b0*/  IABS R3, UR6 ;  /* 0x0000000600037c13 */ /* 0x000fe20008000000 */
[----:B------:R-:W-:-:S03]  /*114c0*/  ULOP3.LUT UR6, UR6, UR9, URZ, 0x3c, !UPT ;  /* 0x0000000906067292 */ /* 0x000fc6000f8e3c3f */
[----:B------:R-:W-:Y:S02]  /*114d0*/  R2UR UR8, R3 ;  /* 0x00000000030872ca */ /* 0x000fe400000e0000 */
[----:B------:R-:W0:Y:S08]  /*114e0*/  I2F.RP R0, UR10 ;  /* 0x0000000a00007d06 */ /* 0x000e300008209400 */
[----:B0-----:R-:W0:Y:S02]  /*114f0*/  MUFU.RCP R0, R0 ;  /* 0x0000000000007308 */ /* 0x001e240000001000 */
[----:B0-----:R-:W-:Y:S01]  /*11500*/  VIADD R2, R0, 0xffffffe ;  /* 0x0ffffffe00027836 */ /* 0x001fe20000000000 */
[----:B------:R-:W-:-:S05]  /*11510*/  IADD3 R0, RZ, -R4, RZ ;  /* 0x80000004ff007210 */ /* 0x000fca0007ffe0ff */
        /* <DEDUP_REMOVED lines=18> */
.L_x_2040:
[----:B------:R-:W-:Y:S02]  /*11640*/  UIMAD UR49, UR46, UR38, UR45 ;  /* 0x000000262e3172a4 */ /* 0x000fe4000f8e022d */
[----:B------:R-:W-:Y:S02]  /*11650*/  IMAD.U32 R0, RZ, RZ, UR38 ;  /* 0x00000026ff007e24 */ /* 0x000fe4000f8e00ff */
[----:B------:R-:W-:Y:S02]  /*11660*/  IMAD.MOV.U32 R21, RZ, RZ, RZ ;  /* 0x000000ffff157224 */ /* 0x000fe400078e00ff */
[----:B------:R-:W-:Y:S02]  /*11670*/  IMAD.MOV.U32 R20, RZ, RZ, 0x1 ;  /* 0x00000001ff147424 */ /* 0x000fe400078e00ff */
[----:B------:R-:W-:Y:S02]  /*11680*/  IMAD.U32 R31, RZ, RZ, UR49 ;  /* 0x00000031ff1f7e24 */ /* 0x000fe4000f8e00ff */
[----:B------:R-:W-:-:S03]  /*11690*/  IMAD.MOV.U32 R8, RZ, RZ, 0x1 ;  /* 0x00000001ff087424 */ /* 0x000fc600078e00ff */
[----:B------:R-:W-:-:S04]  /*116a0*/  VIADDMNMX R31, R31, R0, UR12, PT ;  /* 0x0000000c1f1f7e46 */ /* 0x000fc8000b800100 */
[----:B------:R-:W-:-:S13]  /*116b0*/  ISETP.GT.AND P0, PT, R31, UR49, PT ;  /* 0x000000311f007c0c */ /* 0x000fda000bf04270 */
        /* <DEDUP_REMOVED lines=11> */
[----:B------:R-:W-:Y:S02]  /*11770*/  IMAD.U32 R4, RZ, RZ, UR4 ;  /* 0x00000004ff047e24 */ /* 0x000fe4000f8e00ff */
        /* <DEDUP_REMOVED lines=12> */
.L_x_2041:
        /* <DEDUP_REMOVED lines=12> */
[----:B------:R-:W-:Y:S01]  /*11900*/  MOV R12, 0x1 ;  /* 0x00000001000c7802 */ /* 0x000fe20000000f00 */
[----:B------:R-:W-:Y:S02]  /*11910*/  IMAD.U32 R7, RZ, RZ, UR7 ;  /* 0x00000007ff077e24 */ /* 0x000fe4000f8e00ff */
[----:B------:R-:W-:-:S02]  /*11920*/  IMAD.U32 R10, RZ, RZ, UR4 ;  /* 0x00000004ff0a7e24 */ /* 0x000fc4000f8e00ff */
[----:B------:R-:W-:Y:S02]  /*11930*/  IMAD.U32 R11, RZ, RZ, UR5 ;  /* 0x00000005ff0b7e24 */ /* 0x000fe4000f8e00ff */
[----:B------:R-:W-:Y:S02]  /*11940*/  IMAD.MOV.U32 R8, RZ, RZ, 0x70 ;  /* 0x00000070ff087424 */ /* 0x000fe400078e00ff */
[----:B0-----:R-:W-:-:S07]  /*11950*/  IMAD.MOV.U32 R13, RZ, RZ, RZ ;  /* 0x000000ffff0d7224 */ /* 0x001fce00078e00ff */
[----:B------:R-:W-:-:S07]  /*11960*/  LEPC R20, `(.L_x_2043) ;  /* 0x000000001014794e */ /* 0x000fce0000000000 */
[----:B-1---5:R-:W-:Y:S05]  /*11970*/  CALL.ABS.NOINC R2 ;  /* 0x0000000002007343 */ /* 0x022fea0003c00000 */
.L_x_2043:
[----:B------:R0:W1:Y:S01]  /*11980*/  LDC.64 R2, c[0x4][R18] ;  /* 0x0100000012027b82 */ /* 0x0000620000000a00 */
[----:B------:R-:W-:Y:S01]  /*11990*/  ULDC.64 UR4, c[0x4][0x98] ;  /* 0x0100260000047ab9 */ /* 0x000fe20000000a00 */
[----:B------:R-:W-:Y:S01]  /*119a0*/  ULDC.64 UR6, c[0x4][0xa0] ;  /* 0x0100280000067ab9 */ /* 0x000fe20000000a00 */
[----:B------:R-:W-:Y:S02]  /*119b0*/  IMAD.U32 R4, RZ, RZ, UR4 ;  /* 0x00000004ff047e24 */ /* 0x000fe4000f8e00ff */
        /* <DEDUP_REMOVED lines=11> */
.L_x_2042:
[----:B------:R-:W0:Y:S01]  /*11a70*/  LDC.64 R4, c[0x0][0x9f8] ;  /* 0x00027e00ff047b82 */ /* 0x000e220000000a00 */
[----:B------:R-:W-:-:S07]  /*11a80*/  MOV R30, R33 ;  /* 0x00000021001e7202 */ /* 0x000fce0000000f00 */
[----:B------:R-:W1:Y:S01]  /*11a90*/  LDC R29, c[0x0][0x430] ;  /* 0x00010c00ff1d7b82 */ /* 0x000e620000000800 */
[C---:B------:R-:W-:Y:S01]  /*11aa0*/  IMAD.SHL.U32 R28, R17.reuse, 0x10, RZ ;  /* 0x00000010111c7824 */ /* 0x040fe200078e00ff */
[----:B------:R-:W-:Y:S01]  /*11ab0*/  LOP3.LUT R7, R17, 0x7f, RZ, 0xc0, !PT ;  /* 0x0000007f11077812 */ /* 0x000fe200078ec0ff */
[----:B------:R-:W-:Y:S01]  /*11ac0*/  VIADD R9, R31, 0xffffffff ;  /* 0xffffffff1f097836 */ /* 0x000fe20000000000 */
        /* <DEDUP_REMOVED lines=10> */
[----:B-1----:R-:W-:Y:S02]  /*11b70*/  ISETP.NE.AND P1, PT, R29, 0x1, PT ;  /* 0x000000011d00780c */ /* 0x002fe40003f25270 */
[----:B------:R-:W-:-:S05]  /*11b80*/  LOP3.LUT R26, R28, R27, RZ, 0xfc, !PT ;  /* 0x0000001b1c1a7212 */ /* 0x000fca00078efcff */
[----:B------:R-:W-:-:S04]  /*11b90*/  IMAD R13, R9, 0x60, R26 ;  /* 0x00000060090d7824 */ /* 0x000fc800078e021a */
[C---:B-----5:R-:W-:Y:S01]  /*11ba0*/  IMAD.IADD R0, R13.reuse, 0x1, R32 ;  /* 0x000000010d007824 */ /* 0x060fe200078e0220 */
[----:B------:R-:W-:Y:S01]  /*11bb0*/  ISETP.GE.AND P0, PT, R13, UR41, PT ;  /* 0x000000290d007c0c */ /* 0x000fe2000bf06270 */
[----:B------:R-:W1:Y:S01]  /*11bc0*/  @P1 LDC R3, c[0x0][0x434] ;  /* 0x00010d00ff031b82 */ /* 0x000e620000000800 */
[----:B------:R-:W-:Y:S02]  /*11bd0*/  @P1 LOP3.LUT R2, R2, 0x40, RZ, 0xfc, !PT ;  /* 0x0000004002021812 */ /* 0x000fe400078efcff */
[----:B------:R-:W-:-:S05]  /*11be0*/  ISETP.GT.U32.OR P0, PT, R26, 0x5f, P0 ;  /* 0x0000005f1a00780c */ /* 0x000fca0000704470 */
[----:B0-----:R-:W0:Y:S08]  /*11bf0*/  @P1 LDC R5, c[0x0][0x438] ;  /* 0x00010e00ff051b82 */ /* 0x001e300000000800 */
[----:B------:R-:W3:Y:S08]  /*11c00*/  @!P0 LDC.64 R10, c[0x0][0x428] ;  /* 0x00010a00ff0a8b82 */ /* 0x000ef00000000a00 */
[----:B------:R-:W4:Y:S01]  /*11c10*/  @!P0 LDC.64 R12, c[0x0][0x418] ;  /* 0x00010600ff0c8b82 */ /* 0x000f220000000a00 */
[----:B-1----:R-:W-:-:S04]  /*11c20*/  @P1 IMAD.HI.U32 R4, R0, R3, RZ ;  /* 0x0000000300041227 */ /* 0x002fc800078e00ff */
[----:B------:R-:W-:Y:S01]  /*11c30*/  IMAD.MOV.U32 R3, RZ, RZ, R0 ;  /* 0x000000ffff037224 */ /* 0x000fe200078e0000 */
[----:B0-----:R-:W-:-:S04]  /*11c40*/  @P1 SHF.R.U32.HI R3, RZ, R5, R4 ;  /* 0x00000005ff031219 */ /* 0x001fc80000011604 */
[----:B------:R-:W-:Y:S02]  /*11c50*/  @!P0 SHF.R.S32.HI R5, RZ, 0x1f, R3 ;  /* 0x0000001fff058819 */ /* 0x000fe40000011403 */
[----:B--2---:R-:W-:-:S05]  /*11c60*/  SHF.R.S32.HI R25, RZ, 0x1f, R30 ;  /* 0x0000001fff197819 */ /* 0x004fca000001141e */
[----:B---3--:R-:W-:-:S04]  /*11c70*/  @!P0 IMAD R4, R25, R10, RZ ;  /* 0x0000000a19048224 */ /* 0x008fc800078e02ff */
[----:B------:R-:W-:Y:S02]  /*11c80*/  @!P0 IMAD R15, R30, R11, R4 ;  /* 0x0000000b1e0f8224 */ /* 0x000fe400078e0204 */
[----:B------:R-:W-:-:S04]  /*11c90*/  @!P0 IMAD.MOV.U32 R4, RZ, RZ, R3 ;  /* 0x000000ffff048224 */ /* 0x000fc800078e0003 */
        /* <DEDUP_REMOVED lines=23> */
.L_x_2085:
[----:B------:R-:W-:Y:S01]  /*11e10*/  ULOP3.LUT UR4, UR42, 0x2, URZ, 0xfc, !UPT ;  /* 0x000000022a047892 */ /* 0x000fe2000f8efc3f */
[--C-:B-----5:R-:W-:Y:S02]  /*11e20*/  @!P0 SHF.R.S32.HI R5, RZ, 0x1f, R4.reuse ;  /* 0x0000001fff058819 */ /* 0x120fe40000011404 */
[----:B------:R-:W-:Y:S02]  /*11e30*/  CS2R R36, SRZ ;  /* 0x0000000000247805 */ /* 0x000fe4000001ff00 */
[----:B------:R-:W-:Y:S01]  /*11e40*/  LOP3.LUT R2, R2, 0xffffffdf, RZ, 0xc0, !PT ;  /* 0xffffffdf02027812 */ /* 0x000fe200078ec0ff */
[----:B------:R-:W-:Y:S01]  /*11e50*/  @!P0 IMAD.MOV.U32 R36, RZ, RZ, R4 ;  /* 0x000000ffff248224 */ /* 0x000fe200078e0004 */
[----:B------:R-:W-:Y:S01]  /*11e60*/  IADD3 R23, -R3, RZ, RZ ;  /* 0x000000ff03177210 */ /* 0x000fe20007ffe1ff */
[----:B------:R-:W-:Y:S01]  /*11e70*/  IMAD.U32 R34, RZ, RZ, UR4 ;  /* 0x00000004ff227e24 */ /* 0x000fe2000f8e00ff */
[----:B------:R-:W-:Y:S01]  /*11e80*/  LOP3.LUT R2, R2, 0xffffff7f, RZ, 0xc0, !PT ;  /* 0xffffff7f02027812 */ /* 0x000fe200078ec0ff */
[----:B------:R-:W-:Y:S01]  /*11e90*/  @!P0 IMAD.MOV.U32 R37, RZ, RZ, R5 ;  /* 0x000000ffff258224 */ /* 0x000fe200078e0005 */
[----:B------:R-:W-:Y:S01]  /*11ea0*/  ISETP.GT.U32.AND P0, PT, R26, 0x5f, PT ;  /* 0x0000005f1a00780c */ /* 0x000fe20003f04070 */
[----:B------:R-:W-:Y:S01]  /*11eb0*/  IMAD.U32 R22, RZ, RZ, UR39 ;  /* 0x00000027ff167e24 */ /* 0x000fe2000f8e00ff */
[----:B------:R-:W-:Y:S01]  /*11ec0*/  ISETP.NE.AND P1, PT, R34, 0x3, PT ;  /* 0x000000032200780c */ /* 0x000fe20003f25270 */
[----:B------:R-:W-:Y:S01]  /*11ed0*/  IMAD R23, R29, R23, R0 ;  /* 0x000000171d177224 */ /* 0x000fe200078e0200 */
[----:B------:R-:W-:-:S02]  /*11ee0*/  SEL R19, RZ, 0x1, P2 ;  /* 0x00000001ff137807 */ /* 0x000fc40001000000 */
[----:B------:R-:W-:-:S07]  /*11ef0*/  SHF.R.S32.HI R22, RZ, 0x1f, R22 ;  /* 0x0000001fff167819 */ /* 0x000fce0000011416 */
[----:B------:R-:W-:-:S04]  /*11f00*/  @P0 LOP3.LUT R2, R2, 0x80, RZ, 0xfc, !PT ;  /* 0x0000008002020812 */ /* 0x000fc800078efcff */
[----:B------:R-:W-:Y:S01]  /*11f10*/  @P1 LOP3.LUT R2, R2, 0x20, RZ, 0xfc, !PT ;  /* 0x0000002002021812 */ /* 0x000fe200078efcff */
[----:B------:R-:W-:Y:S06]  /*11f20*/  @!P1 BRA `(.L_x_2045) ;  /* 0x0000000000049947 */ /* 0x000fec0003800000 */
[----:B------:R-:W-:Y:S01]  /*11f30*/  BPT.TRAP 0x1 ;  /* 0x000000040000795c */ /* 0x000fe20000300000 */
.L_x_2045:
[----:B------:R-:W-:-:S05]  /*11f40*/  IMAD.MOV.U32 R0, RZ, RZ, 0x1 ;  /* 0x00000001ff007424 */ /* 0x000fca00078e00ff */
[----:B------:R-:W-:-:S04]  /*11f50*/  SHF.L.U32 R0, R0, 0x1f, RZ ;  /* 0x0000001f00007819 */ /* 0x000fc800000006ff */
[----:B------:R-:W0:Y:S02]  /*11f60*/  SYNCS.PHASECHK.TRANS64.TRYWAIT P0, [UR47+0x22840], R0 ;  /* 0x02284000ff0075a7 */ /* 0x000e24000800016f */
[----:B0-----:R-:W-:Y:S05]  /*11f70*/  @!P0 BRA `(.L_x_2046) ;  /* 0x0000002c00108947 */ /* 0x001fea0003800000 */
.L_x_2086:
[----:B------:R-:W-:Y:S01]  /*11f80*/  SHF.R.S32.HI R18, RZ, 0x1f, R23 ;  /* 0x0000001fff127819 */ /* 0x000fe20000011417 */
[----:B------:R-:W-:Y:S01]  /*11f90*/  ULDC.64 UR4, c[0x0][0x300] ;  /* 0x0000c00000047ab9 */ /* 0x000fe20000000a00 */
[----:B------:R-:W-:Y:S01]  /*11fa0*/  R2UR UR6, R22 ;  /* 0x00000000160672ca */ /* 0x000fe200000e0000 */
[----:B------:R-:W-:Y:S01]  /*11fb0*/  IMAD.WIDE.U32 R4, R23, UR4, RZ ;  /* 0x0000000417047c25 */ /* 0x000fe2000f8e00ff */
[----:B------:R-:W-:-:S03]  /*11fc0*/  LOP3.LUT R2, R2, 0xfffffffd, RZ, 0xc0, !PT ;  /* 0xfffffffd02027812 */ /* 0x000fc600078ec0ff */
[----:B0-----:R-:W-:-:S04]  /*11fd0*/  IMAD R0, R18, UR4, RZ ;  /* 0x0000000412007c24 */ /* 0x001fc8000f8e02ff */
[----:B------:R-:W-:Y:S01]  /*11fe0*/  IMAD R3, R23, UR5, R0 ;  /* 0x0000000517037c24 */ /* 0x000fe2000f8e0200 */
[----:B------:R-:W-:-:S03]  /*11ff0*/  ULDC.64 UR4, c[0x0][0x310] ;  /* 0x0000c40000047ab9 */ /* 0x000fc60000000a00 */
[----:B------:R-:W-:Y:S02]  /*12000*/  IMAD.IADD R5, R5, 0x1, R3 ;  /* 0x0000000105057824 */ /* 0x000fe400078e0203 */
[----:B------:R-:W-:Y:S02]  /*12010*/  IMAD R3, R37, UR4, RZ ;  /* 0x0000000425037c24 */ /* 0x000fe4000f8e02ff */
[----:B------:R-:W-:-:S04]  /*12020*/  IMAD.WIDE.U32 R4, R36, UR4, R4 ;  /* 0x0000000424047c25 */ /* 0x000fc8000f8e0004 */
[----:B------:R-:W-:Y:S01]  /*12030*/  IMAD R3, R36, UR5, R3 ;  /* 0x0000000524037c24 */ /* 0x000fe2000f8e0203 */
        /* <DEDUP_REMOVED lines=9> */
[----:B------:R-:W-:Y:S01]  /*120d0*/  VIADD R5, R5, UR4 ;  /* 0x0000000405057c36 */ /* 0x000fe20008000000 */
[----:B------:R-:W-:Y:S02]  /*120e0*/  ULDC UR4, c[0x0][0x2f4] ;  /* 0x0000bd0000047ab9 */ /* 0x000fe40000000800 */
[----:B------:R-:W-:-:S02]  /*120f0*/  ISETP.GE.AND P2, PT, R24, UR4, PT ;  /* 0x0000000418007c0c */ /* 0x000fc4000bf46270 */
[----:B------:R-:W-:Y:S01]  /*12100*/  LEA.HI.X R0, R4, UR7, R5, 0x1, P0 ;  /* 0x0000000704007c11 */ /* 0x000fe200080f0c05 */
[----:B------:R-:W-:Y:S01]  /*12110*/  IMAD.MOV.U32 R4, RZ, RZ, -0x60 ;  /* 0xffffffa0ff047424 */ /* 0x000fe200078e00ff */
[----:B------:R-:W-:-:S03]  /*12120*/  LOP3.LUT R5, R6, 0x1c0, RZ, 0xc0, !PT ;  /* 0x000001c006057812 */ /* 0x000fc600078ec0ff */
[----:B------:R-:W-:Y:S01]  /*12130*/  IMAD R4, R9, R4, UR41 ;  /* 0x0000002909047e24 */ /* 0x000fe2000f8e0204 */
[----:B------:R-:W-:-:S03]  /*12140*/  LOP3.LUT R6, R5, 0x38, R6, 0xf8, !PT ;  /* 0x0000003805067812 */ /* 0x000fc600078ef806 */
[----:B------:R-:W-:Y:S01]  /*12150*/  IMAD.IADD R35, R4, 0x1, -R27 ;  /* 0x0000000104237824 */ /* 0x000fe200078e0a1b */
[----:B------:R-:W-:Y:S01]  /*12160*/  LOP3.LUT R6, R6, 0x38, R17, 0x78, !PT ;  /* 0x0000003806067812 */ /* 0x000fe200078e7811 */
[----:B------:R-:W-:Y:S01]  /*12170*/  IMAD.SHL.U32 R17, R7, 0x8, RZ ;  /* 0x0000000807117824 */ /* 0x000fe200078e00ff */
[----:B------:R-:W-:Y:S02]  /*12180*/  @P2 LOP3.LUT R2, R2, 0x2, RZ, 0xfc, !PT ;  /* 0x0000000202022812 */ /* 0x000fe400078efcff */
[----:B------:R-:W-:Y:S02]  /*12190*/  ISETP.GE.AND P0, PT, R35, 0x1, PT ;  /* 0x000000012300780c */ /* 0x000fe40003f06270 */
[----:B------:R-:W-:Y:S01]  /*121a0*/  LOP3.LUT R17, R6, 0x200, R17, 0xf8, !PT ;  /* 0x0000020006117812 */ /* 0x000fe200078ef811 */
[----:B------:R-:W-:Y:S10]  /*121b0*/  BRA.DIV UR5, `(.L_x_2047) ;  /* 0x0000002a05987947 */ /* 0x000ff4000b800000 */
[----:B------:R-:W0:Y:S01]  /*121c0*/  SHFL.IDX PT, R14, R3, RZ, 0x181f ;  /* 0x00181fff030e7589 */ /* 0x000e2200000e0000 */
[----:B------:R-:W-:-:S03]  /*121d0*/  @P0 LEA R7, R17, UR47, 0x1 ;  /* 0x0000002f11070c11 */ /* 0x000fc6000f8e08ff */
[----:B------:R-:W1:Y:S04]  /*121e0*/  SHFL.IDX PT, R4, R0, RZ, 0x181f ;  /* 0x00181fff00047589 */ /* 0x000e6800000e0000 */
[----:B------:R-:W-:Y:S01]  /*121f0*/  SHFL.IDX PT, R6, R0, 0x1, 0x181f ;  /* 0x00381f0000067f89 */ /* 0x000fe200000e0000 */
[----:B0-----:R-:W-:-:S05]  /*12200*/  @P0 LEA R14, P1, R24, R14, 0x1 ;  /* 0x0000000e180e0211 */ /* 0x001fca00078208ff */
[----:B-1----:R-:W-:Y:S01]  /*12210*/  @P0 IMAD.X R5, RZ, RZ, R4, P1 ;  /* 0x000000ffff050224 */ /* 0x002fe200008e0604 */
[----:B------:R-:W-:Y:S02]  /*12220*/  @P0 MOV R4, R14 ;  /* 0x0000000e00040202 */ /* 0x000fe40000000f00 */
[----:B------:R-:W0:Y:S04]  /*12230*/  SHFL.IDX PT, R14, R3, 0x1, 0x181f ;  /* 0x00381f00030e7f89 */ /* 0x000e2800000e0000 */
[----:B------:R0:W-:Y:S01]  /*12240*/  @P0 LDGSTS.E.BYPASS.LTC128B.128 [R7+0x1c400], desc[UR36][R4.64], !P2 ;  /* 0x1c40000004070fae */ /* 0x0001e2000d101d64 */
[----:B------:R-:W-:-:S13]  /*12250*/  ISETP.GE.AND P0, PT, R35, 0x11, PT ;  /* 0x000000112300780c */ /* 0x000fda0003f06270 */
[----:B------:R-:W-:Y:S02]  /*12260*/  @P0 LEA R9, R17, UR47, 0x1 ;  /* 0x0000002f11090c11 */ /* 0x000fe4000f8e08ff */
[----:B0-----:R-:W-:Y:S02]  /*12270*/  @P0 LEA R4, P1, R24, R14, 0x1 ;  /* 0x0000000e18040211 */ /* 0x001fe400078208ff */
[----:B------:R-:W0:Y:S03]  /*12280*/  SHFL.IDX PT, R14, R3, 0x2, 0x181f ;  /* 0x00581f00030e7f89 */ /* 0x000e2600000e0000 */
[----:B------:R-:W-:Y:S02]  /*12290*/  @P0 IMAD.X R5, RZ, RZ, R6, P1 ;  /* 0x000000ffff050224 */ /* 0x000fe400008e0606 */
        /* <DEDUP_REMOVED lines=23> */
.L_x_2100:
        /* <DEDUP_REMOVED lines=15> */
.L_x_2048:
        /* <DEDUP_REMOVED lines=23> */
.L_x_2049:
[----:B------:R-:W-:Y:S01]  /*12670*/  UISETP.NE.AND UP0, UPT, UR48, URZ, UPT ;  /* 0x0000003f3000728c */ /* 0x000fe2000bf05270 */
[----:B------:R-:W-:Y:S01]  /*12680*/  VIADD R0, R26, UR40 ;  /* 0x000000281a007c36 */ /* 0x000fe20008000000 */
[----:B------:R-:W-:Y:S01]  /*12690*/  R2UR UR6, R22 ;  /* 0x00000000160672ca */ /* 0x000fe200000e0000 */
[----:B------:R-:W-:Y:S01]  /*126a0*/  ULDC.64 UR8, c[0x0][0x2d8] ;  /* 0x0000b60000087ab9 */ /* 0x000fe20000000a00 */
[----:B------:R-:W-:Y:S01]  /*126b0*/  SHF.R.S32.HI R8, RZ, 0x1f, R33 ;  /* 0x0000001fff087819 */ /* 0x000fe20000011421 */
[----:B------:R-:W-:Y:S01]  /*126c0*/  IMAD.MOV.U32 R9, RZ, RZ, R0 ;  /* 0x000000ffff097224 */ /* 0x000fe200078e0000 */
[----:B------:R-:W-:-:S05]  /*126d0*/  PLOP3.LUT P0, PT, PT, PT, UP0, 0x80, 0x0 ;  /* 0x000000000000781c */ /* 0x000fca0003f0f008 */
[----:B------:R-:W-:-:S04]  /*126e0*/  @UP0 ULDC UR4, c[0x0][0x44c] ;  /* 0x0001130000040ab9 */ /* 0x000fc80000000800 */
[----:B------:R-:W-:-:S04]  /*126f0*/  UIMAD UR6, UR6, UR8, URZ ;  /* 0x00000008060672a4 */ /* 0x000fc8000f8e023f */
[----:B------:R-:W-:Y:S01]  /*12700*/  @P0 IMAD.HI.U32 R3, R0, UR4, RZ ;  /* 0x0000000400030c27 */ /* 0x000fe2000f8e00ff */
[----:B------:R-:W-:Y:S01]  /*12710*/  PLOP3.LUT P0, PT, PT, PT, UP0, 0x80, 0x0 ;  /* 0x000000000000781c */ /* 0x000fe20003f0f008 */
[----:B------:R-:W-:Y:S01]  /*12720*/  @UP0 ULDC UR4, c[0x0][0x450] ;  /* 0x0001140000040ab9 */ /* 0x000fe20000000800 */
[----:B------:R-:W-:-:S11]  /*12730*/  UIMAD UR6, UR39, UR9, UR6 ;  /* 0x00000009270672a4 */ /* 0x000fd6000f8e0206 */
[----:B------:R-:W-:Y:S01]  /*12740*/  @P0 SHF.R.U32.HI R9, RZ, UR4, R3 ;  /* 0x00000004ff090c19 */ /* 0x000fe20008011603 */
[----:B------:R-:W-:Y:S01]  /*12750*/  UIMAD.WIDE.U32 UR4, UR39, UR8, URZ ;  /* 0x00000008270472a5 */ /* 0x000fe2000f8e003f */
[----:B------:R-:W0:Y:S02]  /*12760*/  LDC R3, c[0x0][0x448] ;  /* 0x00011200ff037b82 */ /* 0x000e240000000800 */
[----:B------:R-:W-:Y:S01]  /*12770*/  ULDC.64 UR8, c[0x0][0x2e0] ;  /* 0x0000b80000087ab9 */ /* 0x000fe20000000a00 */
[----:B------:R-:W-:Y:S01]  /*12780*/  UIADD3 UR6, UR5, UR6, URZ ;  /* 0x0000000605067290 */ /* 0x000fe2000fffe03f */
[----:B------:R-:W-:Y:S02]  /*12790*/  IMAD R8, R8, UR8, RZ ;  /* 0x0000000808087c24 */ /* 0x000fe4000f8e02ff */
[----:B------:R-:W-:Y:S02]  /*127a0*/  IMAD.U32 R4, RZ, RZ, UR4 ;  /* 0x00000004ff047e24 */ /* 0x000fe4000f8e00ff */
[----:B------:R-:W-:Y:S01]  /*127b0*/  IMAD.U32 R5, RZ, RZ, UR5 ;  /* 0x00000005ff057e24 */ /* 0x000fe2000f8e00ff */
[----:B------:R-:W-:Y:S01]  /*127c0*/  ULDC.64 UR4, c[0x0][0x2d0] ;  /* 0x0000b40000047ab9 */ /* 0x000fe20000000a00 */
[----:B------:R-:W-:-:S02]  /*127d0*/  IMAD.U32 R7, RZ, RZ, UR6 ;  /* 0x00000006ff077e24 */ /* 0x000fc4000f8e00ff */
[----:B------:R-:W-:Y:S02]  /*127e0*/  IMAD.MOV.U32 R6, RZ, RZ, R4 ;  /* 0x000000ffff067224 */ /* 0x000fe400078e0004 */
[C---:B------:R-:W-:Y:S02]  /*127f0*/  IMAD R11, R33.reuse, UR9, R8 ;  /* 0x00000009210b7c24 */ /* 0x040fe4000f8e0208 */
[----:B------:R-:W-:Y:S01]  /*12800*/  IMAD.WIDE.U32 R4, R33, UR8, R6 ;  /* 0x0000000821047c25 */ /* 0x000fe2000f8e0006 */
[----:B------:R-:W-:-:S03]  /*12810*/  SHF.R.S32.HI R6, RZ, 0x1f, R9 ;  /* 0x0000001fff067819 */ /* 0x000fc60000011409 */
[----:B------:R-:W-:Y:S01]  /*12820*/  IMAD.IADD R5, R5, 0x1, R11 ;  /* 0x0000000105057824 */ /* 0x000fe200078e020b */
[----:B------:R-:W-:Y:S01]  /*12830*/  IADD3 R11, -R9, RZ, RZ ;  /* 0x000000ff090b7210 */ /* 0x000fe20007ffe1ff */
[----:B------:R-:W-:-:S04]  /*12840*/  IMAD R6, R6, UR4, RZ ;  /* 0x0000000406067c24 */ /* 0x000fc8000f8e02ff */
[----:B0-----:R-:W-:Y:S02]  /*12850*/  IMAD R11, R3, R11, R0 ;  /* 0x0000000b030b7224 */ /* 0x001fe400078e0200 */
[C---:B------:R-:W-:Y:S02]  /*12860*/  IMAD R13, R9.reuse, UR5, R6 ;  /* 0x00000005090d7c24 */ /* 0x040fe4000f8e0206 */
[----:B------:R-:W-:Y:S01]  /*12870*/  IMAD.WIDE.U32 R6, R9, UR4, R4 ;  /* 0x0000000409067c25 */ /* 0x000fe2000f8e0004 */
[----:B------:R-:W-:Y:S01]  /*12880*/  SHF.R.S32.HI R0, RZ, 0x1f, R11 ;  /* 0x0000001fff007819 */ /* 0x000fe2000001140b */
[----:B------:R-:W-:Y:S02]  /*12890*/  ULDC.64 UR4, c[0x0][0x2c8] ;  /* 0x0000b20000047ab9 */ /* 0x000fe40000000a00 */
[----:B------:R-:W-:Y:S02]  /*128a0*/  IMAD.IADD R7, R7, 0x1, R13 ;  /* 0x0000000107077824 */ /* 0x000fe400078e020d */
[----:B------:R-:W-:-:S02]  /*128b0*/  IMAD R0, R0, UR4, RZ ;  /* 0x0000000400007c24 */ /* 0x000fc4000f8e02ff */
[----:B------:R-:W-:-:S04]  /*128c0*/  IMAD.WIDE.U32 R6, R11, UR4, R6 ;  /* 0x000000040b067c25 */ /* 0x000fc8000f8e0006 */
[----:B------:R-:W-:Y:S01]  /*128d0*/  IMAD R5, R11, UR5, R0 ;  /* 0x000000050b057c24 */ /* 0x000fe2000f8e0200 */
        /* <DEDUP_REMOVED lines=10> */
[----:B------:R-:W-:Y:S02]  /*12980*/  VIADD R0, R27, UR40 ;  /* 0x000000281b007c36 */ /* 0x000fe40008000000 */
[----:B------:R-:W1:Y:S01]  /*12990*/  SHFL.IDX PT, R4, R6, RZ, 0x181f ;  /* 0x00181fff06047589 */ /* 0x000e6200000e0000 */
[----:B------:R-:W-:Y:S02]  /*129a0*/  IMAD R3, R3, UR4, RZ ;  /* 0x0000000403037c24 */ /* 0x000fe4000f8e02ff */
[C---:B------:R-:W-:Y:S01]  /*129b0*/  VIADD R10, R0.reuse, 0x10 ;  /* 0x00000010000a7836 */ /* 0x040fe20000000000 */
[----:B------:R-:W-:Y:S02]  /*129c0*/  SHFL.IDX PT, R8, R6, 0x1, 0x181f ;  /* 0x00381f0006087f89 */ /* 0x000fe400000e0000 */
[----:B------:R-:W-:-:S13]  /*129d0*/  ISETP.GE.AND P0, PT, R0, R3, PT ;  /* 0x000000030000720c */ /* 0x000fda0003f06270 */
        /* <DEDUP_REMOVED lines=53> */
.L_x_2117:
[----:B------:R-:W-:-:S05]  /*12d30*/  VIADD R0, R0, 0x70 ;  /* 0x0000007000007836 */ /* 0x000fca0000000000 */
[----:B------:R-:W-:Y:S01]  /*12d40*/  ISETP.GE.AND P0, PT, R0, R3, PT ;  /* 0x000000030000720c */ /* 0x000fe20003f06270 */
[----:B------:R-:W-:-:S05]  /*12d50*/  IMAD.MOV.U32 R0, RZ, RZ, 0x1 ;  /* 0x00000001ff007424 */ /* 0x000fca00078e00ff */
[----:B------:R-:W-:-:S07]  /*12d60*/  SHF.L.U32 R0, R0, 0x1f, RZ ;  /* 0x0000001f00007819 */ /* 0x000fce00000006ff */
[----:B0-2---:R-:W-:Y:S02]  /*12d70*/  @!P0 LEA R4, P2, R24, R14, 0x1 ;  /* 0x0000000e18048211 */ /* 0x005fe400078408ff */
        /* <DEDUP_REMOVED lines=13> */
.L_x_2118:
[----:B------:R-:W-:-:S13]  /*12e50*/  ISETP.NE.AND P0, PT, R34, 0x3, PT ;  /* 0x000000032200780c */ /* 0x000fda0003f05270 */
[----:B------:R-:W-:Y:S05]  /*12e60*/  @!P0 BRA `(.L_x_2052) ;  /* 0x0000000000048947 */ /* 0x000fea0003800000 */
[----:B------:R-:W-:Y:S01]  /*12e70*/  BPT.TRAP 0x1 ;  /* 0x000000040000795c */ /* 0x000fe20000300000 */
.L_x_2052:
[----:B------:R-:W1:Y:S02]  /*12e80*/  SYNCS.PHASECHK.TRANS64.TRYWAIT P0, [UR47+0x22860], R0 ;  /* 0x02286000ff0075a7 */ /* 0x000e64000800016f */
[----:B-1----:R-:W-:Y:S05]  /*12e90*/  @!P0 BRA `(.L_x_2053) ;  /* 0x0000002c007c8947 */ /* 0x002fea0003800000 */
.L_x_2119:
        /* <DEDUP_REMOVED lines=8> */
[C---:B------:R-:W-:Y:S01]  /*12f20*/  LOP3.LUT P1, RZ, R2.reuse, 0x4, RZ, 0xc0, !PT ;  /* 0x0000000402ff7812 */ /* 0x040fe2000782c0ff */
[----:B0-----:R-:W-:Y:S01]  /*12f30*/  IMAD R3, R37, UR6, RZ ;  /* 0x0000000625037c24 */ /* 0x001fe2000f8e02ff */
[----:B------:R-:W-:Y:S01]  /*12f40*/  SEL R0, RZ, 0x2, P3 ;  /* 0x00000002ff007807 */ /* 0x000fe20001800000 */
[----:B------:R-:W-:Y:S01]  /*12f50*/  IMAD.IADD R5, R5, 0x1, R23 ;  /* 0x0000000105057824 */ /* 0x000fe200078e0217 */
[----:B------:R-:W-:Y:S01]  /*12f60*/  LOP3.LUT P4, RZ, R2, 0x1, RZ, 0xc0, !PT ;  /* 0x0000000102ff7812 */ /* 0x000fe2000788c0ff */
[----:B------:R-:W-:-:S02]  /*12f70*/  IMAD R3, R36, UR7, R3 ;  /* 0x0000000724037c24 */ /* 0x000fc4000f8e0203 */
[----:B------:R-:W-:Y:S01]  /*12f80*/  IMAD.WIDE.U32 R10, R36, UR6, R4 ;  /* 0x00000006240a7c25 */ /* 0x000fe2000f8e0004 */
[----:B------:R-:W-:Y:S01]  /*12f90*/  ULDC.64 UR6, c[0x0][0x330] ;  /* 0x0000cc0000067ab9 */ /* 0x000fe20000000a00 */
[----:B------:R-:W-:Y:S01]  /*12fa0*/  SEL R4, RZ, 0x4, P2 ;  /* 0x00000004ff047807 */ /* 0x000fe20001000000 */
[----:B------:R-:W-:Y:S02]  /*12fb0*/  UIMAD UR4, UR4, UR6, URZ ;  /* 0x00000006040472a4 */ /* 0x000fe4000f8e023f */
[----:B------:R-:W-:Y:S01]  /*12fc0*/  IADD3 R11, R11, R3, RZ ;  /* 0x000000030b0b7210 */ /* 0x000fe20007ffe0ff */
[----:B------:R-:W-:Y:S01]  /*12fd0*/  IMAD.U32 R3, RZ, RZ, UR6 ;  /* 0x00000006ff037e24 */ /* 0x000fe2000f8e00ff */
[----:B------:R-:W-:Y:S01]  /*12fe0*/  UIMAD UR4, UR39, UR7, UR4 ;  /* 0x00000007270472a4 */ /* 0x000fe2000f8e0204 */
[----:B------:R-:W-:Y:S02]  /*12ff0*/  IADD3 R0, R4, R0, R19 ;  /* 0x0000000004007210 */ /* 0x000fe40007ffe013 */
[----:B------:R-:W-:Y:S01]  /*13000*/  IMAD.WIDE.U32 R10, R3, UR39, R10 ;  /* 0x00000027030a7c25 */ /* 0x000fe2000f8e000a */
[----:B------:R-:W-:-:S03]  /*13010*/  ULDC.64 UR6, c[0x0][0x318] ;  /* 0x0000c60000067ab9 */ /* 0x000fc60000000a00 */
[----:B------:R-:W-:Y:S01]  /*13020*/  VIADD R5, R11, UR4 ;  /* 0x000000040b057c36 */ /* 0x000fe20008000000 */
[----:B------:R-:W-:Y:S01]  /*13030*/  LEA R3, P0, R10, UR6, 0x1 ;  /* 0x000000060a037c11 */ /* 0x000fe2000f8008ff */
[----:B------:R-:W-:-:S03]  /*13040*/  UMOV UR4, 0xffffffff ;  /* 0xffffffff00047882 */ /* 0x000fc60000000000 */
[----:B------:R-:W-:Y:S02]  /*13050*/  LEA.HI.X R10, R10, UR7, R5, 0x1, P0 ;  /* 0x000000070a0a7c11 */ /* 0x000fe400080f0c05 */
[----:B------:R-:W-:-:S05]  /*13060*/  SEL R5, RZ, 0x8, P1 ;  /* 0x00000008ff057807 */ /* 0x000fca0000800000 */
        /* <DEDUP_REMOVED lines=9> */
[----:B------:R-:W0:Y:S03]  /*13100*/  SHFL.IDX PT, R14, R3, 0x1, 0x181f ;  /* 0x00381f00030e7f89 */ /* 0x000e2600000e0000 */
[----:B-1----:R-:W-:-:S02]  /*13110*/  IMAD.X R7, RZ, RZ, R0, P0 ;  /* 0x000000ffff077224 */ /* 0x002fc400000e0600 */
        /* <DEDUP_REMOVED lines=15> */
[----:B------:R-:W2:Y:S02]  /*13210*/  SHFL.IDX PT, R14, R3, 0x3, 0x181f ;  /* 0x00781f00030e7f89 */ /* 0x000ea400000e0000 */
[----:B-1----:R-:W-:Y:S01]  /*13220*/  IMAD.X R9, RZ, RZ, R0, P3 ;  /* 0x000000ffff097224 */ /* 0x002fe200018e0600 */
        /* <DEDUP_REMOVED lines=10> */
[----:B------:R-:W1:Y:S02]  /*132d0*/  SHFL.IDX PT, R14, R3, 0x4, 0x181f ;  /* 0x00981f00030e7f89 */ /* 0x000e6400000e0000 */
[----:B0-----:R-:W-:Y:S01]  /*132e0*/  IMAD.X R7, RZ, RZ, R0, P3 ;  /* 0x000000ffff077224 */ /* 0x001fe200018e0600 */
[C---:B------:R-:W-:Y:S01]  /*132f0*/  ISETP.LT.OR P3, PT, R35.reuse, 0x21, P4 ;  /* 0x000000212300780c */ /* 0x040fe20002761670 */
[----:B------:R-:W0:Y:S04]  /*13300*/  SHFL.IDX PT, R0, R10, 0x4, 0x181f ;  /* 0x00981f000a007f89 */ /* 0x000e2800000e0000 */
[----:B------:R-:W2:Y:S08]  /*13310*/  SHFL.IDX PT, R10, R10, 0x5, 0x181f ;  /* 0x00b81f000a0a7f89 */ /* 0x000eb000000e0000 */
        /* <DEDUP_REMOVED lines=8> */
[----:B------:R1:W4:Y:S02]  /*133a0*/  SHFL.IDX PT, R14, R3, 0x5, 0x181f ;  /* 0x00b81f00030e7f89 */ /* 0x00032400000e0000 */
[----:B0-----:R-:W-:Y:S01]  /*133b0*/  IMAD.X R5, RZ, RZ, R0, P3 ;  /* 0x000000ffff057224 */ /* 0x001fe200018e0600 */
[----:B------:R-:W-:Y:S02]  /*133c0*/  ISETP.LT.OR P3, PT, R35, 0x31, P4 ;  /* 0x000000312300780c */ /* 0x000fe40002761670 */
[----:B------:R-:W-:Y:S01]  /*133d0*/  IADD3 R0, R19, 0x400, RZ ;  /* 0x0000040013007810 */ /* 0x000fe20007ffe0ff */
[----:B---3--:R-:W-:-:S10]  /*133e0*/  IMAD.MOV.U32 R8, RZ, RZ, RZ ;  /* 0x000000ffff087224 */ /* 0x008fd400078e00ff */
        /* <DEDUP_REMOVED lines=14> */
[----:B--2-4-:R1:W-:Y:S02]  /*134d0*/  LDGSTS.E.BYPASS.LTC128B.128 [R19+0xb400], desc[UR36][R4.64+0x180], !P3 ;  /* 0x0b40018004137fae */ /* 0x0143e4000d901d64 */
.L_x_2133:
        /* <DEDUP_REMOVED lines=20> */
.L_x_2055:
[----:B------:R-:W-:Y:S01]  /*13620*/  VIADD R31, R31, 0xfffffffe ;  /* 0xfffffffe1f1f7836 */ /* 0x000fe20000000000 */
[----:B------:R-:W-:Y:S01]  /*13630*/  SYNCS.ARRIVE.TRANS64.A1T0 RZ, [UR47+0x22850], RZ ;  /* 0x022850ffffff79a7 */ /* 0x000fe2000810002f */
[----:B------:R-:W-:Y:S01]  /*13640*/  BSSY B0, `(.L_x_2033) ;  /* 0x00000e8000007945 */ /* 0x000fe20003800000 */
[----:B------:R-:W-:Y:S02]  /*13650*/  IMAD.MOV.U32 R20, RZ, RZ, 0x1 ;  /* 0x00000001ff147424 */ /* 0x000fe400078e00ff */
[----:B------:R-:W-:Y:S01]  /*13660*/  ISETP.GE.AND P0, PT, R31, UR49, PT ;  /* 0x000000311f007c0c */ /* 0x000fe2000bf06270 */
[----:B------:R-:W-:-:S12]  /*13670*/  IMAD.MOV.U32 R21, RZ, RZ, 0x1 ;  /* 0x00000001ff157424 */ /* 0x000fd800078e00ff */
[----:B------:R-:W-:Y:S05]  /*13680*/  @!P0 BRA `(.L_x_2056) ;  /* 0x0000000c008c8947 */ /* 0x000fea0003800000 */
[----:B------:R-:W-:Y:S01]  /*13690*/  UIADD3 UR4, UR46, 0x1, URZ ;  /* 0x000000012e047890 */ /* 0x000fe2000fffe03f */
[----:B------:R-:W-:Y:S01]  /*136a0*/  LOP3.LUT R4, RZ, UR44, RZ, 0x33, !PT ;  /* 0x0000002cff047c12 */ /* 0x000fe2000f8e33ff */
[----:B------:R-:W-:Y:S01]  /*136b0*/  IMAD.MOV.U32 R21, RZ, RZ, 0x1 ;  /* 0x00000001ff157424 */ /* 0x000fe200078e00ff */
[----:B------:R-:W-:Y:S01]  /*136c0*/  IADD3 R27, R28, R32, R27 ;  /* 0x000000201c1b7210 */ /* 0x000fe20007ffe01b */
[----:B------:R-:W-:Y:S01]  /*136d0*/  UIMAD UR4, UR4, UR38, URZ ;  /* 0x00000026040472a4 */ /* 0x000fe2000f8e023f */
[----:B------:R-:W-:Y:S01]  /*136e0*/  LOP3.LUT R6, RZ, UR43, RZ, 0x33, !PT ;  /* 0x0000002bff067c12 */ /* 0x000fe2000f8e33ff */
[----:B------:R-:W-:Y:S02]  /*136f0*/  IMAD.MOV.U32 R20, RZ, RZ, 0x1 ;  /* 0x00000001ff147424 */ /* 0x000fe400078e00ff */
[----:B------:R-:W-:Y:S02]  /*13700*/  VIADD R36, R27, 0xfffffee0 ;  /* 0xfffffee01b247836 */ /* 0x000fe40000000000 */
[----:B------:R-:W-:-:S04]  /*13710*/  LOP3.LUT R3, RZ, UR4, RZ, 0x33, !PT ;  /* 0x00000004ff037c12 */ /* 0x000fc8000f8e33ff */
[----:B------:R-:W-:-:S04]  /*13720*/  VIADDMNMX R3, R3, -UR45, R4, !PT ;  /* 0x8000002d03037c46 */ /* 0x000fc8000f800104 */
[----:B------:R-:W-:-:S04]  /*13730*/  VIMNMX R3, R3, R6, !PT ;  /* 0x0000000603037248 */ /* 0x000fc80007fe0100 */
[C---:B------:R-:W-:Y:S01]  /*13740*/  IADD3 R35, -R3.reuse, -0x2, RZ ;  /* 0xfffffffe03237810 */ /* 0x040fe20007ffe1ff */
[----:B------:R-:W-:-:S07]  /*13750*/  IMAD R36, R3, -0x60, R36 ;  /* 0xffffffa003247824 */ /* 0x000fce00078e0224 */
.L_x_2071:
[----:B------:R-:W-:Y:S01]  /*13760*/  ISETP.NE.AND P1, PT, R29, 0x1, PT ;  /* 0x000000011d00780c */ /* 0x000fe20003f25270 */
[----:B------:R-:W-:Y:S01]  /*13770*/  BSSY B1, `(.L_x_2057) ;  /* 0x0000014000017945 */ /* 0x000fe20003800000 */
[----:B------:R-:W-:Y:S01]  /*13780*/  ISETP.GT.U32.AND P0, PT, R26, 0x5f, PT ;  /* 0x0000005f1a00780c */ /* 0x000fe20003f04070 */
[----:B------:R-:W-:-:S10]  /*13790*/  IMAD.MOV.U32 R33, RZ, RZ, RZ ;  /* 0x000000ffff217224 */ /* 0x000fd400078e00ff */
[----:B0-----:R-:W0:Y:S08]  /*137a0*/  @P1 LDC R3, c[0x0][0x434] ;  /* 0x00010d00ff031b82 */ /* 0x001e300000000800 */
[----:B-1----:R-:W1:Y:S01]  /*137b0*/  @P1 LDC R5, c[0x0][0x438] ;  /* 0x00010e00ff051b82 */ /* 0x002e620000000800 */
[----:B0-----:R-:W-:-:S04]  /*137c0*/  @P1 IMAD.HI.U32 R4, R36, R3, RZ ;  /* 0x0000000324041227 */ /* 0x001fc800078e00ff */
[----:B------:R-:W-:Y:S01]  /*137d0*/  IMAD.MOV.U32 R3, RZ, RZ, R36 ;  /* 0x000000ffff037224 */ /* 0x000fe200078e0024 */
[----:B-1----:R-:W-:Y:S01]  /*137e0*/  @P1 SHF.R.U32.HI R3, RZ, R5, R4 ;  /* 0x00000005ff031219 */ /* 0x002fe20000011604 */
[----:B--23--:R-:W-:Y:S06]  /*137f0*/  @P0 BRA `(.L_x_2058) ;  /* 0x00000000002c0947 */ /* 0x00cfec0003800000 */
[--C-:B------:R-:W-:Y:S01]  /*13800*/  SHF.R.S32.HI R5, RZ, 0x1f, R3.reuse ;  /* 0x0000001fff057819 */ /* 0x100fe20000011403 */
[----:B------:R-:W-:Y:S01]  /*13810*/  ULDC.64 UR4, c[0x0][0x428] ;  /* 0x00010a0000047ab9 */ /* 0x000fe20000000a00 */
[----:B------:R-:W-:Y:S02]  /*13820*/  IMAD.MOV.U32 R4, RZ, RZ, R3 ;  /* 0x000000ffff047224 */ /* 0x000fe400078e0003 */
[----:B------:R-:W-:Y:S02]  /*13830*/  IMAD R9, R25, UR4, RZ ;  /* 0x0000000419097c24 */ /* 0x000fe4000f8e02ff */
[----:B------:R-:W-:-:S04]  /*13840*/  IMAD.WIDE.U32 R6, R30, UR4, R4 ;  /* 0x000000041e067c25 */ /* 0x000fc8000f8e0004 */
[----:B------:R-:W-:Y:S01]  /*13850*/  IMAD R5, R30, UR5, R9 ;  /* 0x000000051e057c24 */ /* 0x000fe2000f8e0209 */
[----:B------:R-:W-:Y:S02]  /*13860*/  ULDC.64 UR4, c[0x0][0x418] ;  /* 0x0001060000047ab9 */ /* 0x000fe40000000a00 */
[----:B------:R-:W-:Y:S02]  /*13870*/  LEA R4, P0, R6, UR4, 0x2 ;  /* 0x0000000406047c11 */ /* 0x000fe4000f8010ff */
[----:B------:R-:W-:-:S04]  /*13880*/  IADD3 R5, R5, R7, RZ ;  /* 0x0000000705057210 */ /* 0x000fc80007ffe0ff */
[----:B------:R-:W-:-:S05]  /*13890*/  LEA.HI.X R5, R6, UR5, R5, 0x2, P0 ;  /* 0x0000000506057c11 */ /* 0x000fca00080f1405 */
[----:B------:R0:W5:Y:S02]  /*138a0*/  LDG.E R33, desc[UR36][R4.64] ;  /* 0x0000002404217981 */ /* 0x000164000c1e1900 */
.L_x_2058:
[----:B------:R-:W-:Y:S05]  /*138b0*/  BSYNC B1 ;  /* 0x0000000000017941 */ /* 0x000fea0003800000 */
.L_x_2057:
[----:B------:R-:W-:-:S13]  /*138c0*/  ISETP.NE.AND P0, PT, R34, 0x3, PT ;  /* 0x000000032200780c */ /* 0x000fda0003f05270 */
[----:B------:R-:W-:Y:S05]  /*138d0*/  @!P0 BRA `(.L_x_2059) ;  /* 0x0000000000048947 */ /* 0x000fea0003800000 */
[----:B------:R-:W-:Y:S01]  /*138e0*/  BPT.TRAP 0x1 ;  /* 0x000000040000795c */ /* 0x000fe20000300000 */
.L_x_2059:
[----:B------:R-:W-:Y:S01]  /*138f0*/  LEA R32, R21, UR47, 0x3 ;  /* 0x0000002f15207c11 */ /* 0x000fe2000f8e18ff */
[----:B------:R-:W-:Y:S01]  /*13900*/  BSSY B1, `(.L_x_2060) ;  /* 0x0000004000017945 */ /* 0x000fe20003800000 */
[----:B------:R-:W-:-:S04]  /*13910*/  SHF.L.U32 R31, R20, 0x1f, RZ ;  /* 0x0000001f141f7819 */ /* 0x000fc800000006ff */
[----:B------:R-:W1:Y:S02]  /*13920*/  SYNCS.PHASECHK.TRANS64.TRYWAIT P0, [R32+URZ+0x22840], R31 ;  /* 0x0228401f200075a7 */ /* 0x000e64000800017f */
[----:B-1----:R-:W-:Y:S05]  /*13930*/  @!P0 BRA `(.L_x_2061) ;  /* 0x0000002c00588947 */ /* 0x002fea0003800000 */
.L_x_2134:
[----:B------:R-:W-:Y:S05]  /*13940*/  BSYNC B1 ;  /* 0x0000000000017941 */ /* 0x000fea0003800000 */
.L_x_2060:
        /* <DEDUP_REMOVED lines=53> */
[----:B0-----:R-:W-:-:S05]  /*13ca0*/  IADD3 R14, P0, R14, R24, RZ ;  /* 0x000000180e0e7210 */ /* 0x001fca0007f1e0ff */
[----:B------:R-:W-:Y:S02]  /*13cb0*/  IMAD.X R15, RZ, RZ, R18, P0 ;  /* 0x000000ffff0f7224 */ /* 0x000fe400000e0612 */
[----:B------:R2:W0:Y:S04]  /*13cc0*/  SHFL.IDX PT, R18, R3, 0x5, 0x181f ;  /* 0x00b81f0003127f89 */ /* 0x00042800000e0000 */
[----:B------:R2:W-:Y:S02]  /*13cd0*/  LDGSTS.E.BYPASS.LTC128B.128 [R19+0x1e400], desc[UR36][R14.64], !P1 ;  /* 0x1e4000000e137fae */ /* 0x0005e4000c901d64 */
.L_x_2148:
        /* <DEDUP_REMOVED lines=8> */
.L_x_2063:
        /* <DEDUP_REMOVED lines=10> */
.L_x_2064:
[----:B------:R2:W-:Y:S01]  /*13e00*/  SYNCS.ARRIVE.TRANS64.A1T0 RZ, [R32+URZ+0x22830], RZ ;  /* 0x022830ff20ff79a7 */ /* 0x0005e2000810003f */
[----:B------:R-:W-:Y:S05]  /*13e10*/  @!P2 BRA `(.L_x_2065) ;  /* 0x000000000004a947 */ /* 0x000fea0003800000 */
[----:B------:R-:W-:Y:S01]  /*13e20*/  BPT.TRAP 0x1 ;  /* 0x000000040000795c */ /* 0x000fe20000300000 */
.L_x_2065:
[----:B------:R-:W3:Y:S01]  /*13e30*/  SYNCS.PHASECHK.TRANS64.TRYWAIT P0, [R32+URZ+0x22860], R31 ;  /* 0x0228601f200075a7 */ /* 0x000ee2000800017f */
[----:B------:R-:W-:Y:S04]  /*13e40*/  BSSY B1, `(.L_x_2066) ;  /* 0x0000002000017945 */ /* 0x000fe80003800000 */
[----:B---3--:R-:W-:Y:S05]  /*13e50*/  @!P0 BRA `(.L_x_2067) ;  /* 0x0000002c00b48947 */ /* 0x008fea0003800000 */
.L_x_2149:
[----:B------:R-:W-:Y:S05]  /*13e60*/  BSYNC B1 ;  /* 0x0000000000017941 */ /* 0x000fea0003800000 */
.L_x_2066:
[----:B------:R-:W-:Y:S01]  /*13e70*/  ULDC.64 UR4, c[0x0][0x328] ;  /* 0x0000ca0000047ab9 */ /* 0x000fe20000000a00 */
[----:B------:R-:W-:Y:S01]  /*13e80*/  ULDC.64 UR6, c[0x0][0x338] ;  /* 0x0000ce0000067ab9 */ /* 0x000fe20000000a00 */
[----:B------:R-:W-:Y:S01]  /*13e90*/  IMAD R27, R27, UR4, RZ ;  /* 0x000000041b1b7c24 */ /* 0x000fe2000f8e02ff */
[----:B------:R-:W-:Y:S01]  /*13ea0*/  LOP3.LUT P4, RZ, R2, 0x1, RZ, 0xc0, !PT ;  /* 0x0000000102ff7812 */ /* 0x000fe2000788c0ff */
[----:B0-----:R-:W-:Y:S01]  /*13eb0*/  IMAD.WIDE.U32 R4, R28, UR4, RZ ;  /* 0x000000041c047c25 */ /* 0x001fe2000f8e00ff */
[----:B------:R-:W-:Y:S02]  /*13ec0*/  R2UR UR4, R22 ;  /* 0x00000000160472ca */ /* 0x000fe400000e0000 */
[----:B------:R-:W-:Y:S01]  /*13ed0*/  LOP3.LUT P3, RZ, R2, 0x10, RZ, 0xc0, !PT ;  /* 0x0000001002ff7812 */ /* 0x000fe2000786c0ff */
        /* <DEDUP_REMOVED lines=43> */
[----:B----4-:R-:W-:-:S05]  /*14190*/  IMAD.X R9, RZ, RZ, R6, P0 ;  /* 0x000000ffff097224 */ /* 0x010fca00000e0606 */
[----:B------:R-:W-:Y:S04]  /*141a0*/  LDGSTS.E.BYPASS.LTC128B.128 [R23+0x1000], desc[UR36][R8.64], !P4 ;  /* 0x0100000008177fae */ /* 0x000fe8000e101d64 */
[----:B------:R-:W-:Y:S04]  /*141b0*/  LDGSTS.E.BYPASS.LTC128B.128 [R23+0x4000], desc[UR36][R8.64+0x80], !P3 ;  /* 0x0400008008177fae */ /* 0x000fe8000d901d64 */
[----:B------:R-:W-:Y:S04]  /*141c0*/  LDGSTS.E.BYPASS.LTC128B.128 [R23+0x7000], desc[UR36][R8.64+0x100], !P2 ;  /* 0x0700010008177fae */ /* 0x000fe8000d101d64 */
[----:B------:R4:W-:Y:S01]  /*141d0*/  LDGSTS.E.BYPASS.LTC128B.128 [R23+0xa000], desc[UR36][R8.64+0x180], !P1 ;  /* 0x0a00018008177fae */ /* 0x0009e2000c901d64 */
[----:B0-----:R-:W-:-:S03]  /*141e0*/  IADD3 R6, P0, R14, R24, RZ ;  /* 0x000000180e067210 */ /* 0x001fc60007f1e0ff */
[----:B------:R-:W0:Y:S02]  /*141f0*/  SHFL.IDX PT, R14, R3, 0x4, 0x181f ;  /* 0x00981f00030e7f89 */ /* 0x000e2400000e0000 */
[----:B------:R-:W-:Y:S02]  /*14200*/  IMAD.X R7, RZ, RZ, R7, P0 ;  /* 0x000000ffff077224 */ /* 0x000fe400000e0607 */
[----:B----4-:R-:W-:-:S03]  /*14210*/  IMAD.MOV.U32 R8, RZ, RZ, RZ ;  /* 0x000000ffff087224 */ /* 0x010fc600078e00ff */
        /* <DEDUP_REMOVED lines=11> */
.L_x_2163:
[----:B0---4-:R-:W-:-:S05]  /*142d0*/  IADD3 R4, P0, R14, R24, RZ ;  /* 0x000000180e047210 */ /* 0x011fca0007f1e0ff */
        /* <DEDUP_REMOVED lines=10> */
.L_x_2069:
        /* <DEDUP_REMOVED lines=10> */
.L_x_2070:
[----:B------:R-:W-:Y:S01]  /*14420*/  IADD3 R21, R21, 0x1, RZ ;  /* 0x0000000115157810 */ /* 0x000fe20007ffe0ff */
[----:B------:R-:W-:Y:S01]  /*14430*/  VIADD R35, R35, 0xffffffff ;  /* 0xffffffff23237836 */ /* 0x000fe20000000000 */
[----:B------:R4:W-:Y:S01]  /*14440*/  SYNCS.ARRIVE.TRANS64.A1T0 RZ, [R32+URZ+0x22850], RZ ;  /* 0x022850ff20ff79a7 */ /* 0x0009e2000810003f */
[----:B------:R-:W-:Y:S01]  /*14450*/  VIADD R36, R36, 0xffffffa0 ;  /* 0xffffffa024247836 */ /* 0x000fe20000000000 */
[----:B------:R-:W-:-:S04]  /*14460*/  ISETP.NE.AND P0, PT, R21, 0x2, PT ;  /* 0x000000021500780c */ /* 0x000fc80003f05270 */
[----:B------:R-:W-:Y:S02]  /*14470*/  SEL R21, R21, RZ, P0 ;  /* 0x000000ff15157207 */ /* 0x000fe40000000000 */
[----:B------:R-:W-:Y:S02]  /*14480*/  SEL R3, RZ, 0x1, P0 ;  /* 0x00000001ff037807 */ /* 0x000fe40000000000 */
[----:B------:R-:W-:Y:S02]  /*14490*/  ISETP.GT.AND P0, PT, R35, UR49, PT ;  /* 0x0000003123007c0c */ /* 0x000fe4000bf04270 */
[----:B------:R-:W-:-:S11]  /*144a0*/  LOP3.LUT R20, R20, R3, RZ, 0x3c, !PT ;  /* 0x0000000314147212 */ /* 0x000fd600078e3cff */
[----:B----4-:R-:W-:Y:S05]  /*144b0*/  @P0 BRA `(.L_x_2071) ;  /* 0xfffffff000a80947 */ /* 0x010fea000383ffff */
.L_x_2056:
[----:B------:R-:W-:Y:S05]  /*144c0*/  BSYNC B0 ;  /* 0x0000000000007941 */ /* 0x000fea0003800000 */
.L_x_2033:
[----:B------:R-:W0:Y:S01]  /*144d0*/  S2R R3, SR_CgaCtaId ;  /* 0x0000000000037919 */ /* 0x000e220000008800 */
[----:B------:R-:W-:Y:S01]  /*144e0*/  MOV R0, 0x400 ;  /* 0x0000040000007802 */ /* 0x000fe20000000f00 */
[----:B------:R-:W-:Y:S01]  /*144f0*/  BSSY B0, `(.L_x_2072) ;  /* 0x0000005000007945 */ /* 0x000fe20003800000 */
[----:B------:R-:W-:Y:S02]  /*14500*/  SHF.L.U32 R8, R8, 0x1f, RZ ;  /* 0x0000001f08087819 */ /* 0x000fe400000006ff */
[----:B0-----:R-:W-:-:S04]  /*14510*/  LEA R4, R3, R0, 0x18 ;  /* 0x0000000003047211 */ /* 0x001fc800078ec0ff */
[----:B------:R-:W0:Y:S02]  /*14520*/  SYNCS.PHASECHK.TRANS64.TRYWAIT P0, [R4+URZ+0x22820], R8 ;  /* 0x02282008040075a7 */ /* 0x000e24000800017f */
[----:B0-----:R-:W-:Y:S05]  /*14530*/  @!P0 BRA `(.L_x_2073) ;  /* 0x0000002c00dc8947 */ /* 0x001fea0003800000 */
.L_x_2164:
[----:B------:R-:W-:Y:S05]  /*14540*/  BSYNC B0 ;  /* 0x0000000000007941 */ /* 0x000fea0003800000 */
.L_x_2072:
[----:B------:R-:W-:-:S03]  /*14550*/  UMOV UR4, 0xffffffff ;  /* 0xffffffff00047882 */ /* 0x000fc60000000000 */
[----:B------:R-:W-:Y:S05]  /*14560*/  BRA.DIV UR4, `(.L_x_2074) ;  /* 0x0000002e04e47947 */ /* 0x000fea000b800000 */
[----:B------:R4:W0:Y:S02]  /*14570*/  SHFL.IDX PT, R14, R16, RZ, 0x1f ;  /* 0x00001fff100e7589 */ /* 0x00082400000e0000 */
.L_x_2167:
[----:B0-----:R-:W-:-:S13]  /*14580*/  ISETP.NE.AND P0, PT, R14, RZ, PT ;  /* 0x000000ff0e00720c */ /* 0x001fda0003f05270 */
[----:B------:R-:W-:Y:S05]  /*14590*/  @P0 BRA `(.L_x_1941) ;  /* 0x0000000000880947 */ /* 0x000fea0003800000 */
[----:B------:R-:W-:-:S03]  /*145a0*/  UMOV UR4, 0xffffffff ;  /* 0xffffffff00047882 */ /* 0x000fc60000000000 */
[----:B------:R-:W-:Y:S05]  /*145b0*/  BRA.DIV UR4, `(.L_x_2075) ;  /* 0x0000002e04f87947 */ /* 0x000fea000b800000 */
[----:B------:R-:W-:-:S13]  /*145c0*/  ELECT P6, URZ, PT ;  /* 0x00000000003f782f */ /* 0x000fda00038c0000 */
.L_x_2170:
[----:B------:R-:W-:Y:S05]  /*145d0*/  @!P6 BRA `(.L_x_1941) ;  /* 0x000000000078e947 */ /* 0x000fea0003800000 */
[----:B------:R-:W-:-:S06]  /*145e0*/  ULOP3.LUT UR4, UR42, 0x2, URZ, 0xfc, !UPT ;  /* 0x000000022a047892 */ /* 0x000fcc000f8efc3f */
[----:B------:R-:W-:-:S05]  /*145f0*/  IMAD.U32 R0, RZ, RZ, UR4 ;  /* 0x00000004ff007e24 */ /* 0x000fca000f8e00ff */
[----:B------:R-:W-:-:S13]  /*14600*/  ISETP.NE.AND P0, PT, R0, 0x3, PT ;  /* 0x000000030000780c */ /* 0x000fda0003f05270 */
[----:B------:R-:W-:Y:S05]  /*14610*/  @!P0 BRA `(.L_x_2076) ;  /* 0x0000000000048947 */ /* 0x000fea0003800000 */
[----:B------:R-:W-:Y:S01]  /*14620*/  BPT.TRAP 0x1 ;  /* 0x000000040000795c */ /* 0x000fe20000300000 */
.L_x_2076:
[C---:B------:R-:W-:Y:S01]  /*14630*/  IMAD R5, R21.reuse, 0x8, R4 ;  /* 0x0000000815057824 */ /* 0x040fe200078e0204 */
[----:B------:R-:W-:Y:S01]  /*14640*/  SHF.L.U32 R0, R20, 0x1f, RZ ;  /* 0x0000001f14007819 */ /* 0x000fe200000006ff */
[----:B------:R-:W-:-:S03]  /*14650*/  VIADD R21, R21, 0x1 ;  /* 0x0000000115157836 */ /* 0x000fc60000000000 */
[----:B------:R-:W0:Y:S02]  /*14660*/  SYNCS.PHASECHK.TRANS64.TRYWAIT P1, [R5+URZ+0x22840], R0 ;  /* 0x02284000050075a7 */ /* 0x000e24000802017f */
[----:B------:R-:W-:-:S04]  /*14670*/  ISETP.NE.AND P2, PT, R21, 0x2, PT ;  /* 0x000000021500780c */ /* 0x000fc80003f45270 */
[----:B------:R-:W-:Y:S01]  /*14680*/  SEL R3, RZ, 0x1, P2 ;  /* 0x00000001ff037807 */ /* 0x000fe20001000000 */
[----:B0-----:R-:W-:Y:S08]  /*14690*/  @!P1 BRA `(.L_x_2077) ;  /* 0x0000002c00e09947 */ /* 0x001ff00003800000 */
.L_x_2171:
[----:B------:R-:W-:Y:S02]  /*146a0*/  SEL R21, R21, RZ, P2 ;  /* 0x000000ff15157207 */ /* 0x000fe40001000000 */
[----:B------:R-:W-:Y:S01]  /*146b0*/  LOP3.LUT R2, R20, R3, RZ, 0x3c, !PT ;  /* 0x0000000314027212 */ /* 0x000fe200078e3cff */
[----:B------:R-:W-:Y:S06]  /*146c0*/  @!P0 BRA `(.L_x_2078) ;  /* 0x0000000000048947 */ /* 0x000fec0003800000 */
[----:B------:R-:W-:Y:S01]  /*146d0*/  BPT.TRAP 0x1 ;  /* 0x000000040000795c */ /* 0x000fe20000300000 */
.L_x_2078:
[----:B------:R-:W-:Y:S01]  /*146e0*/  IMAD R21, R21, 0x8, R4 ;  /* 0x0000000815157824 */ /* 0x000fe200078e0204 */
[----:B------:R-:W-:-:S04]  /*146f0*/  SHF.L.U32 R2, R2, 0x1f, RZ ;  /* 0x0000001f02027819 */ /* 0x000fc800000006ff */
[----:B------:R-:W0:Y:S02]  /*14700*/  SYNCS.PHASECHK.TRANS64.TRYWAIT P1, [R21+URZ+0x22840], R2 ;  /* 0x02284002150075a7 */ /* 0x000e24000802017f */
[----:B0-----:R-:W-:Y:S05]  /*14710*/  @!P1 BRA `(.L_x_2079) ;  /* 0x0000002c00d49947 */ /* 0x001fea0003800000 */
.L_x_2172:
[----:B------:R-:W-:Y:S05]  /*14720*/  @!P0 BRA `(.L_x_2080) ;  /* 0x0000000000048947 */ /* 0x000fea0003800000 */
[----:B------:R-:W-:Y:S01]  /*14730*/  BPT.TRAP 0x1 ;  /* 0x000000040000795c */ /* 0x000fe20000300000 */
.L_x_2080:
[----:B------:R-:W0:Y:S02]  /*14740*/  SYNCS.PHASECHK.TRANS64.TRYWAIT P1, [R5+URZ+0x22860], R0 ;  /* 0x02286000050075a7 */ /* 0x000e24000802017f */
[----:B0-----:R-:W-:Y:S05]  /*14750*/  @!P1 BRA `(.L_x_2081) ;  /* 0x0000002c00d89947 */ /* 0x001fea0003800000 */
.L_x_2173:
[----:B------:R-:W-:Y:S05]  /*14760*/  @!P0 BRA `(.L_x_2082) ;  /* 0x0000000000048947 */ /* 0x000fea0003800000 */
[----:B------:R-:W-:Y:S01]  /*14770*/  BPT.TRAP 0x1 ;  /* 0x000000040000795c */ /* 0x000fe20000300000 */
.L_x_2082:
[----:B------:R0:W0:Y:S02]  /*14780*/  SYNCS.PHASECHK.TRANS64.TRYWAIT P0, [R21+URZ+0x22860], R2 ;  /* 0x02286002150075a7 */ /* 0x000024000800017f */
[----:B0-----:R-:W-:Y:S05]  /*14790*/  @!P0 NANOSLEEP.SYNCS 0x989680 ;  /* 0x009896800000895d */ /* 0x001fea0003900000 */
[----:B------:R-:W0:Y:S02]  /*147a0*/  @!P0 SYNCS.PHASECHK.TRANS64 P0, [R21+URZ+0x22860], R2 ;  /* 0x02286002150085a7 */ /* 0x000e24000800007f */
[----:B0-----:R-:W-:Y:S05]  /*147b0*/  @!P0 BRA `(.L_x_2082) ;  /* 0xfffffffc00f08947 */ /* 0x001fea000383ffff */
.L_x_1941:
[----:B------:R-:W-:Y:S05]  /*147c0*/  BSYNC B6 ;  /* 0x0000000000067941 */ /* 0x000fea0003800000 */
.L_x_1938:
[----:B------:R-:W-:Y:S05]  /*147d0*/  EXIT ;  /* 0x000000000000794d */ /* 0x000fea0003800000 */
.L_x_1951:
[----:B0-----:R-:W-:-:S04]  /*147e0*/  IMAD.U32 R5, RZ, RZ, UR38 ;  /* 0x00000026ff057e24 */ /* 0x001fc8000f8e00ff */
[----:B------:R0:W1:Y:S03]  /*147f0*/  SYNCS.PHASECHK.TRANS64.TRYWAIT P0, [R5+URZ+0x22800], R2 ;  /* 0x02280002050075a7 */ /* 0x000066000800017f */
[----:B-1----:R-:W-:Y:S05]  /*14800*/  @!P0 NANOSLEEP.SYNCS 0x989680 ;  /* 0x009896800000895d */ /* 0x002fea0003900000 */
[----:B------:R-:W1:Y:S02]  /*14810*/  @!P0 SYNCS.PHASECHK.TRANS64 P0, [R5+URZ+0x22800], R2 ;  /* 0x02280002050085a7 */ /* 0x000e64000800007f */
[----:B-1----:R-:W-:Y:S05]  /*14820*/  @!P0 BRA `(.L_x_1951) ;  /* 0xfffffffc00ec8947 */ /* 0x002fea000383ffff */
[----:B------:R-:W-:Y:S05]  /*14830*/  BRA `(.L_x_2083) ;  /* 0xfffffed000307947 */ /* 0x000fea000383ffff */
.L_x_1955:
[----:B0-----:R-:W-:-:S04]  /*14840*/  IMAD.U32 R5, RZ, RZ, UR38 ;  /* 0x00000026ff057e24 */ /* 0x001fc8000f8e00ff */
[----:B------:R0:W1:Y:S03]  /*14850*/  SYNCS.PHASECHK.TRANS64.TRYWAIT P0, [R5+URZ+0x22830], R2 ;  /* 0x02283002050075a7 */ /* 0x000066000800017f */
[----:B-1----:R-:W-:Y:S05]  /*14860*/  @!P0 NANOSLEEP.SYNCS 0x989680 ;  /* 0x009896800000895d */ /* 0x002fea0003900000 */
[----:B------:R-:W1:Y:S02]  /*14870*/  @!P0 SYNCS.PHASECHK.TRANS64 P0, [R5+URZ+0x22830], R2 ;  /* 0x02283002050085a7 */ /* 0x000e64000800007f */
[----:B-1----:R-:W-:Y:S05]  /*14880*/  @!P0 BRA `(.L_x_1955) ;  /* 0xfffffffc00ec8947 */ /* 0x002fea000383ffff */
[----:B------:R-:W-:Y:S05]  /*14890*/  BRA `(.L_x_1954) ;  /* 0xfffffed000507947 */ /* 0x000fea000383ffff */
.L_x_1968:
[----:B0-----:R-:W-:-:S04]  /*148a0*/  IMAD.U32 R9, RZ, RZ, UR38 ;  /* 0x00000026ff097e24 */ /* 0x001fc8000f8e00ff */
[----:B------:R0:W1:Y:S03]  /*148b0*/  SYNCS.PHASECHK.TRANS64.TRYWAIT P0, [R9+URZ+0x22850], R2 ;  /* 0x02285002090075a7 */ /* 0x000066000800017f */
[----:B-1----:R-:W-:Y:S05]  /*148c0*/  @!P0 NANOSLEEP.SYNCS 0x989680 ;  /* 0x009896800000895d */ /* 0x002fea0003900000 */
[----:B------:R-:W1:Y:S02]  /*148d0*/  @!P0 SYNCS.PHASECHK.TRANS64 P0, [R9+URZ+0x22850], R2 ;  /* 0x02285002090085a7 */ /* 0x000e64000800007f */
[----:B-1----:R-:W-:Y:S05]  /*148e0*/  @!P0 BRA `(.L_x_1968) ;  /* 0xfffffffc00ec8947 */ /* 0x002fea000383ffff */
[----:B------:R-:W-:Y:S05]  /*148f0*/  BRA `(.L_x_1967) ;  /* 0xfffffef800f07947 */ /* 0x000fea000383ffff */
.L_x_1977:
[----:B-1----:R-:W-:-:S04]  /*14900*/  IMAD.U32 R13, RZ, RZ, UR28 ;  /* 0x0000001cff0d7e24 */ /* 0x002fc8000f8e00ff */
[----:B------:R1:W2:Y:S03]  /*14910*/  SYNCS.PHASECHK.TRANS64.TRYWAIT P0, [R13+URZ+0x22830], R8 ;  /* 0x022830080d0075a7 */ /* 0x0002a6000800017f */
[----:B--2---:R-:W-:Y:S05]  /*14920*/  @!P0 NANOSLEEP.SYNCS 0x989680 ;  /* 0x009896800000895d */ /* 0x004fea0003900000 */
[----:B------:R-:W2:Y:S02]  /*14930*/  @!P0 SYNCS.PHASECHK.TRANS64 P0, [R13+URZ+0x22830], R8 ;  /* 0x022830080d0085a7 */ /* 0x000ea4000800007f */
[----:B--2---:R-:W-:Y:S05]  /*14940*/  @!P0 BRA `(.L_x_1977) ;  /* 0xfffffffc00ec8947 */ /* 0x004fea000383ffff */
[----:B------:R-:W-:Y:S05]  /*14950*/  BRA `(.L_x_1976) ;  /* 0xffffff0000ac7947 */ /* 0x000fea000383ffff */
.L_x_1990:
[----:B0-----:R-:W-:-:S04]  /*14960*/  MOV R11, UR28 ;  /* 0x0000001c000b7c02 */ /* 0x001fc80008000f00 */
[----:B------:R0:W1:Y:S03]  /*14970*/  SYNCS.PHASECHK.TRANS64.TRYWAIT P0, [R11+URZ+0x22850], R8 ;  /* 0x022850080b0075a7 */ /* 0x000066000800017f */
[----:B-1----:R-:W-:Y:S05]  /*14980*/  @!P0 NANOSLEEP.SYNCS 0x989680 ;  /* 0x009896800000895d */ /* 0x002fea0003900000 */
[----:B------:R-:W1:Y:S02]  /*14990*/  @!P0 SYNCS.PHASECHK.TRANS64 P0, [R11+URZ+0x22850], R8 ;  /* 0x022850080b0085a7 */ /* 0x000e64000800007f */
[----:B-1----:R-:W-:Y:S05]  /*149a0*/  @!P0 BRA `(.L_x_1990) ;  /* 0xfffffffc00ec8947 */ /* 0x002fea000383ffff */
[----:B------:R-:W-:Y:S05]  /*149b0*/  BRA `(.L_x_1989) ;  /* 0xffffff3400087947 */ /* 0x000fea000383ffff */
.L_x_2000:
[----:B-1----:R-:W-:-:S04]  /*149c0*/  IMAD.U32 R13, RZ, RZ, UR28 ;  /* 0x0000001cff0d7e24 */ /* 0x002fc8000f8e00ff */
[----:B------:R1:W2:Y:S03]  /*149d0*/  SYNCS.PHASECHK.TRANS64.TRYWAIT P1, [R13+URZ+0x22830], R8 ;  /* 0x022830080d0075a7 */ /* 0x0002a6000802017f */
[----:B--2---:R-:W-:Y:S05]  /*149e0*/  @!P1 NANOSLEEP.SYNCS 0x989680 ;  /* 0x009896800000995d */ /* 0x004fea0003900000 */
[----:B------:R-:W2:Y:S02]  /*149f0*/  @!P1 SYNCS.PHASECHK.TRANS64 P1, [R13+URZ+0x22830], R8 ;  /* 0x022830080d0095a7 */ /* 0x000ea4000802007f */
[----:B--2---:R-:W-:Y:S05]  /*14a00*/  @!P1 BRA `(.L_x_2000) ;  /* 0xfffffffc00ec9947 */ /* 0x004fea000383ffff */
[----:B------:R-:W-:Y:S05]  /*14a10*/  BRA `(.L_x_1999) ;  /* 0xffffff3800c07947 */ /* 0x000fea000383ffff */
.L_x_2005:
[----:B0-----:R-:W-:-:S04]  /*14a20*/  IMAD.U32 R11, RZ, RZ, UR28 ;  /* 0x0000001cff0b7e24 */ /* 0x001fc8000f8e00ff */
[----:B------:R0:W1:Y:S03]  /*14a30*/  SYNCS.PHASECHK.TRANS64.TRYWAIT P1, [R11+URZ+0x22850], R8 ;  /* 0x022850080b0075a7 */ /* 0x000066000802017f */
[----:B-1----:R-:W-:Y:S05]  /*14a40*/  @!P1 NANOSLEEP.SYNCS 0x989680 ;  /* 0x009896800000995d */ /* 0x002fea0003900000 */
[----:B------:R-:W1:Y:S02]  /*14a50*/  @!P1 SYNCS.PHASECHK.TRANS64 P1, [R11+URZ+0x22850], R8 ;  /* 0x022850080b0095a7 */ /* 0x000e64000802007f */
[----:B-1----:R-:W-:Y:S05]  /*14a60*/  @!P1 BRA `(.L_x_2005) ;  /* 0xfffffffc00ec9947 */ /* 0x002fea000383ffff */
[----:B------:R-:W-:Y:S05]  /*14a70*/  BRA `(.L_x_2004) ;  /* 0xffffff5800647947 */ /* 0x000fea000383ffff */
.L_x_2012:
[----:B-1----:R-:W-:-:S04]  /*14a80*/  IMAD.U32 R13, RZ, RZ, UR26 ;  /* 0x0000001aff0d7e24 */ /* 0x002fc8000f8e00ff */
[----:B------:R1:W2:Y:S03]  /*14a90*/  SYNCS.PHASECHK.TRANS64.TRYWAIT P0, [R13+URZ+0x22830], R8 ;  /* 0x022830080d0075a7 */ /* 0x0002a6000800017f */
[----:B--2---:R-:W-:Y:S05]  /*14aa0*/  @!P0 NANOSLEEP.SYNCS 0x989680 ;  /* 0x009896800000895d */ /* 0x004fea0003900000 */
[----:B------:R-:W2:Y:S02]  /*14ab0*/  @!P0 SYNCS.PHASECHK.TRANS64 P0, [R13+URZ+0x22830], R8 ;  /* 0x022830080d0085a7 */ /* 0x000ea4000800007f */
[----:B--2---:R-:W-:Y:S05]  /*14ac0*/  @!P0 BRA `(.L_x_2012) ;  /* 0xfffffffc00ec8947 */ /* 0x004fea000383ffff */
[----:B------:R-:W-:Y:S05]  /*14ad0*/  BRA `(.L_x_2011) ;  /* 0xffffff5c00747947 */ /* 0x000fea000383ffff */
.L_x_2025:
[----:B0-----:R-:W-:-:S04]  /*14ae0*/  IMAD.U32 R11, RZ, RZ, UR26 ;  /* 0x0000001aff0b7e24 */ /* 0x001fc8000f8e00ff */
[----:B------:R0:W1:Y:S03]  /*14af0*/  SYNCS.PHASECHK.TRANS64.TRYWAIT P0, [R11+URZ+0x22850], R8 ;  /* 0x022850080b0075a7 */ /* 0x000066000800017f */
[----:B-1----:R-:W-:Y:S05]  /*14b00*/  @!P0 NANOSLEEP.SYNCS 0x989680 ;  /* 0x009896800000895d */ /* 0x002fea0003900000 */
[----:B------:R-:W1:Y:S02]  /*14b10*/  @!P0 SYNCS.PHASECHK.TRANS64 P0, [R11+URZ+0x22850], R8 ;  /* 0x022850080b0085a7 */ /* 0x000e64000800007f */
[----:B-1----:R-:W-:Y:S05]  /*14b20*/  @!P0 BRA `(.L_x_2025) ;  /* 0xfffffffc00ec8947 */ /* 0x002fea000383ffff */
[----:B------:R-:W-:Y:S05]  /*14b30*/  BRA `(.L_x_2024) ;  /* 0xffffff8c00c07947 */ /* 0x000fea000383ffff */
.L_x_2044:
[----:B------:R-:W-:Y:S02]  /*14b40*/  IMAD.MOV.U32 R13, RZ, RZ, R16 ;  /* 0x000000ffff0d7224 */ /* 0x000fe400078e0010 */
[----:B------:R-:W-:Y:S02]  /*14b50*/  IMAD.MOV.U32 R12, RZ, RZ, RZ ;  /* 0x000000ffff0c7224 */ /* 0x000fe400078e00ff */
[----:B------:R-:W-:Y:S02]  /*14b60*/  IMAD.MOV.U32 R11, RZ, RZ, 0x1f ;  /* 0x0000001fff0b7424 */ /* 0x000fe400078e00ff */
[----:B------:R-:W-:-:S07]  /*14b70*/  IMAD.MOV.U32 R15, RZ, RZ, -0x1 ;  /* 0xffffffffff0f7424 */ /* 0x000fce00078e00ff */
[----:B-----5:R-:W-:Y:S05]  /*14b80*/  WARPSYNC.COLLECTIVE R15, `(.L_x_2084) ;  /* 0x000000000f087348 */ /* 0x020fea0003c00000 */
[----:B------:R0:W1:Y:S02]  /*14b90*/  SHFL.IDX P6, R14, R13, R12, R11 ;  /* 0x0000000c0d0e7389 */ /* 0x00006400000c000b */
[----:B01---5:R-:W-:Y:S01]  /*14ba0*/  ENDCOLLECTIVE ;  /* 0x000000000000791b */ /* 0x023fe20003800000 */
.L_x_2084:
[----:B------:R-:W-:Y:S05]  /*14bb0*/  BRA `(.L_x_2085) ;  /* 0xffffffd000947947 */ /* 0x000fea000383ffff */
.L_x_2046:
[----:B0-----:R-:W-:-:S04]  /*14bc0*/  IMAD.U32 R3, RZ, RZ, UR47 ;  /* 0x0000002fff037e24 */ /* 0x001fc8000f8e00ff */
[----:B------:R0:W1:Y:S03]  /*14bd0*/  SYNCS.PHASECHK.TRANS64.TRYWAIT P0, [R3+URZ+0x22840], R0 ;  /* 0x02284000030075a7 */ /* 0x000066000800017f */
[----:B-1----:R-:W-:Y:S05]  /*14be0*/  @!P0 NANOSLEEP.SYNCS 0x989680 ;  /* 0x009896800000895d */ /* 0x002fea0003900000 */
[----:B------:R-:W1:Y:S02]  /*14bf0*/  @!P0 SYNCS.PHASECHK.TRANS64 P0, [R3+URZ+0x22840], R0 ;  /* 0x02284000030085a7 */ /* 0x000e64000800007f */
[----:B-1----:R-:W-:Y:S05]  /*14c00*/  @!P0 BRA `(.L_x_2046) ;  /* 0xfffffffc00ec8947 */ /* 0x002fea000383ffff */
[----:B------:R-:W-:Y:S05]  /*14c10*/  BRA `(.L_x_2086) ;  /* 0xffffffd000d87947 */ /* 0x000fea000383ffff */
.L_x_2047:
        /* <DEDUP_REMOVED lines=8> */
.L_x_2088:
[----:B------:R-:W-:Y:S05]  /*14ca0*/  BSYNC B0 ;  /* 0x0000000000007941 */ /* 0x000fea0003800000 */
.L_x_2087:
[----:B------:R-:W-:Y:S01]  /*14cb0*/  IMAD.MOV.U32 R13, RZ, RZ, R3 ;  /* 0x000000ffff0d7224 */ /* 0x000fe200078e0003 */
[----:B------:R-:W-:Y:S01]  /*14cc0*/  @P0 LEA R7, R17, UR47, 0x1 ;  /* 0x0000002f11070c11 */ /* 0x000fe2000f8e08ff */
[----:B------:R-:W-:Y:S02]  /*14cd0*/  IMAD.MOV.U32 R12, RZ, RZ, RZ ;  /* 0x000000ffff0c7224 */ /* 0x000fe400078e00ff */
[----:B------:R-:W-:Y:S02]  /*14ce0*/  IMAD.MOV.U32 R11, RZ, RZ, 0x181f ;  /* 0x0000181fff0b7424 */ /* 0x000fe400078e00ff */
[----:B------:R-:W-:Y:S02]  /*14cf0*/  IMAD.MOV.U32 R15, RZ, RZ, -0x1 ;  /* 0xffffffffff0f7424 */ /* 0x000fe400078e00ff */
[----:B------:R-:W-:-:S07]  /*14d00*/  IMAD.MOV.U32 R4, RZ, RZ, R14 ;  /* 0x000000ffff047224 */ /* 0x000fce00078e000e */
[----:B------:R-:W-:Y:S05]  /*14d10*/  WARPSYNC.COLLECTIVE R15, `(.L_x_2089) ;  /* 0x000000000f087348 */ /* 0x000fea0003c00000 */
[----:B------:R0:W1:Y:S02]  /*14d20*/  SHFL.IDX P6, R14, R13, R12, R11 ;  /* 0x0000000c0d0e7389 */ /* 0x00006400000c000b */
[----:B01----:R-:W-:Y:S01]  /*14d30*/  ENDCOLLECTIVE ;  /* 0x000000000000791b */ /* 0x003fe20003800000 */
.L_x_2089:
[----:B------:R-:W-:Y:S01]  /*14d40*/  IMAD.MOV.U32 R13, RZ, RZ, R0 ;  /* 0x000000ffff0d7224 */ /* 0x000fe200078e0000 */
[----:B------:R-:W-:Y:S02]  /*14d50*/  MOV R12, 0x1 ;  /* 0x00000001000c7802 */ /* 0x000fe40000000f00 */
[----:B------:R-:W-:-:S05]  /*14d60*/  @P0 LEA R14, P1, R24, R14, 0x1 ;  /* 0x0000000e180e0211 */ /* 0x000fca00078208ff */
[----:B------:R-:W-:Y:S02]  /*14d70*/  @P0 IMAD.X R5, RZ, RZ, R4, P1 ;  /* 0x000000ffff050224 */ /* 0x000fe400008e0604 */
[----:B------:R-:W-:-:S07]  /*14d80*/  @P0 IMAD.MOV.U32 R4, RZ, RZ, R14 ;  /* 0x000000ffff040224 */ /* 0x000fce00078e000e */
[----:B------:R-:W-:Y:S05]  /*14d90*/  WARPSYNC.COLLECTIVE R15, `(.L_x_2090) ;  /* 0x000000000f087348 */ /* 0x000fea0003c00000 */
[----:B------:R0:W1:Y:S02]  /*14da0*/  SHFL.IDX P6, R14, R13, R12, R11 ;  /* 0x0000000c0d0e7389 */ /* 0x00006400000c000b */
[----:B01----:R-:W-:Y:S01]  /*14db0*/  ENDCOLLECTIVE ;  /* 0x000000000000791b */ /* 0x003fe20003800000 */
.L_x_2090:
        /* <DEDUP_REMOVED lines=11> */
.L_x_2091:
[----:B------:R-:W-:Y:S02]  /*14e70*/  IMAD.MOV.U32 R13, RZ, RZ, R0 ;  /* 0x000000ffff0d7224 */ /* 0x000fe400078e0000 */
[----:B------:R-:W-:Y:S01]  /*14e80*/  IMAD.MOV.U32 R12, RZ, RZ, 0x2 ;  /* 0x00000002ff0c7424 */ /* 0x000fe200078e00ff */
[----:B------:R-:W-:-:S13]  /*14e90*/  @P0 LEA R4, P1, R24, R14, 0x1 ;  /* 0x0000000e18040211 */ /* 0x000fda00078208ff */
[----:B------:R-:W-:Y:S05]  /*14ea0*/  WARPSYNC.COLLECTIVE R15, `(.L_x_2092) ;  /* 0x000000000f087348 */ /* 0x000fea0003c00000 */
[----:B------:R0:W1:Y:S02]  /*14eb0*/  SHFL.IDX P6, R14, R13, R12, R11 ;  /* 0x0000000c0d0e7389 */ /* 0x00006400000c000b */
[----:B01----:R-:W-:Y:S01]  /*14ec0*/  ENDCOLLECTIVE ;  /* 0x000000000000791b */ /* 0x003fe20003800000 */
.L_x_2092:
        /* <DEDUP_REMOVED lines=12> */
.L_x_2093:
[----:B------:R-:W-:Y:S02]  /*14f90*/  IMAD.MOV.U32 R13, RZ, RZ, R0 ;  /* 0x000000ffff0d7224 */ /* 0x000fe400078e0000 */
[----:B------:R-:W-:Y:S01]  /*14fa0*/  IMAD.MOV.U32 R12, RZ, RZ, 0x3 ;  /* 0x00000003ff0c7424 */ /* 0x000fe200078e00ff */
[----:B------:R-:W-:-:S13]  /*14fb0*/  @P0 LEA R4, P1, R24, R14, 0x1 ;  /* 0x0000000e18040211 */ /* 0x000fda00078208ff */
[----:B------:R-:W-:Y:S05]  /*14fc0*/  WARPSYNC.COLLECTIVE R15, `(.L_x_2094) ;  /* 0x000000000f087348 */ /* 0x000fea0003c00000 */
[----:B------:R0:W1:Y:S02]  /*14fd0*/  SHFL.IDX P6, R14, R13, R12, R11 ;  /* 0x0000000c0d0e7389 */ /* 0x00006400000c000b */
[----:B01----:R-:W-:Y:S01]  /*14fe0*/  ENDCOLLECTIVE ;  /* 0x000000000000791b */ /* 0x003fe20003800000 */
.L_x_2094:
        /* <DEDUP_REMOVED lines=12> */
.L_x_2095:
[----:B------:R-:W-:Y:S02]  /*150b0*/  IMAD.MOV.U32 R13, RZ, RZ, R0 ;  /* 0x000000ffff0d7224 */ /* 0x000fe400078e0000 */
[----:B------:R-:W-:Y:S01]  /*150c0*/  IMAD.MOV.U32 R12, RZ, RZ, 0x4 ;  /* 0x00000004ff0c7424 */ /* 0x000fe200078e00ff */
[----:B------:R-:W-:-:S13]  /*150d0*/  @P0 LEA R4, P1, R24, R14, 0x1 ;  /* 0x0000000e18040211 */ /* 0x000fda00078208ff */
[----:B------:R-:W-:Y:S05]  /*150e0*/  WARPSYNC.COLLECTIVE R15, `(.L_x_2096) ;  /* 0x000000000f087348 */ /* 0x000fea0003c00000 */
[----:B------:R0:W1:Y:S02]  /*150f0*/  SHFL.IDX P6, R14, R13, R12, R11 ;  /* 0x0000000c0d0e7389 */ /* 0x00006400000c000b */
[----:B01----:R-:W-:Y:S01]  /*15100*/  ENDCOLLECTIVE ;  /* 0x000000000000791b */ /* 0x003fe20003800000 */
.L_x_2096:
        /* <DEDUP_REMOVED lines=12> */
.L_x_2097:
[----:B------:R-:W-:Y:S02]  /*151d0*/  IMAD.MOV.U32 R13, RZ, RZ, R0 ;  /* 0x000000ffff0d7224 */ /* 0x000fe400078e0000 */
[----:B------:R-:W-:Y:S01]  /*151e0*/  IMAD.MOV.U32 R12, RZ, RZ, 0x5 ;  /* 0x00000005ff0c7424 */ /* 0x000fe200078e00ff */
[----:B------:R-:W-:-:S13]  /*151f0*/  @P0 LEA R4, P1, R24, R14, 0x1 ;  /* 0x0000000e18040211 */ /* 0x000fda00078208ff */
[----:B------:R-:W-:Y:S05]  /*15200*/  WARPSYNC.COLLECTIVE R15, `(.L_x_2098) ;  /* 0x000000000f087348 */ /* 0x000fea0003c00000 */
[----:B------:R0:W1:Y:S02]  /*15210*/  SHFL.IDX P6, R14, R13, R12, R11 ;  /* 0x0000000c0d0e7389 */ /* 0x00006400000c000b */
[----:B01----:R-:W-:Y:S01]  /*15220*/  ENDCOLLECTIVE ;  /* 0x000000000000791b */ /* 0x003fe20003800000 */
.L_x_2098:
[----:B------:R-:W-:-:S05]  /*15230*/  @P0 IMAD.X R5, RZ, RZ, R6, P1 ;  /* 0x000000ffff050224 */ /* 0x000fca00008e0606 */
[----:B------:R-:W-:Y:S01]  /*15240*/  @!PT LDS RZ, [RZ] ;  /* 0x00000000fffff984 */ /* 0x000fe20000000800 */
[----:B------:R-:W-:Y:S01]  /*15250*/  @!PT LDS RZ, [RZ] ;  /* 0x00000000fffff984 */ /* 0x000fe20000000800 */
[----:B------:R-:W-:Y:S01]  /*15260*/  @!PT LDS RZ, [RZ] ;  /* 0x00000000fffff984 */ /* 0x000fe20000000800 */
[----:B------:R0:W-:Y:S01]  /*15270*/  @P0 LDGSTS.E.BYPASS.LTC128B.128 [R7+0x1e400], desc[UR36][R4.64], !P2 ;  /* 0x1e40000004070fae */ /* 0x0001e2000d101d64 */
[----:B------:R-:W-:Y:S01]  /*15280*/  MOV R13, R3 ;  /* 0x00000003000d7202 */ /* 0x000fe20000000f00 */
[----:B------:R-:W-:-:S07]  /*15290*/  IMAD.MOV.U32 R6, RZ, RZ, R14 ;  /* 0x000000ffff067224 */ /* 0x000fce00078e000e */
[----:B0-----:R-:W-:Y:S05]  /*152a0*/  WARPSYNC.COLLECTIVE R15, `(.L_x_2099) ;  /* 0x000000000f087348 */ /* 0x001fea0003c00000 */
[----:B------:R1:W2:Y:S02]  /*152b0*/  SHFL.IDX P6, R14, R13, R12, R11 ;  /* 0x0000000c0d0e7389 */ /* 0x0002a400000c000b */
[----:B012---:R-:W-:Y:S01]  /*152c0*/  ENDCOLLECTIVE ;  /* 0x000000000000791b */ /* 0x007fe20003800000 */
.L_x_2099:
[----:B------:R-:W-:Y:S05]  /*152d0*/  BRA `(.L_x_2100) ;  /* 0xffffffd0004c7947 */ /* 0x000fea000383ffff */
.L_x_2050:
[----:B------:R-:W-:Y:S02]  /*152e0*/  IMAD.MOV.U32 R13, RZ, RZ, R6 ;  /* 0x000000ffff0d7224 */ /* 0x000fe400078e0006 */
[----:B------:R-:W-:Y:S02]  /*152f0*/  IMAD.MOV.U32 R12, RZ, RZ, RZ ;  /* 0x000000ffff0c7224 */ /* 0x000fe400078e00ff */
[----:B------:R-:W-:Y:S02]  /*15300*/  IMAD.MOV.U32 R11, RZ, RZ, 0x181f ;  /* 0x0000181fff0b7424 */ /* 0x000fe400078e00ff */
[----:B------:R-:W-:Y:S02]  /*15310*/  IMAD.MOV.U32 R15, RZ, RZ, -0x1 ;  /* 0xffffffffff0f7424 */ /* 0x000fe400078e00ff */
[----:B------:R-:W-:-:S07]  /*15320*/  VIADD R0, R27, UR40 ;  /* 0x000000281b007c36 */ /* 0x000fce0008000000 */
[----:B------:R-:W-:Y:S05]  /*15330*/  WARPSYNC.COLLECTIVE R15, `(.L_x_2101) ;  /* 0x000000000f087348 */ /* 0x000fea0003c00000 */
[----:B------:R0:W1:Y:S02]  /*15340*/  SHFL.IDX P6, R14, R13, R12, R11 ;  /* 0x0000000c0d0e7389 */ /* 0x00006400000c000b */
[----:B01----:R-:W-:Y:S01]  /*15350*/  ENDCOLLECTIVE ;  /* 0x000000000000791b */ /* 0x003fe20003800000 */
.L_x_2101:
[----:B------:R-:W-:Y:S02]  /*15360*/  VIADD R8, R0, 0x10 ;  /* 0x0000001000087836 */ /* 0x000fe40000000000 */
[----:B------:R-:W-:Y:S02]  /*15370*/  IMAD.MOV.U32 R13, RZ, RZ, R7 ;  /* 0x000000ffff0d7224 */ /* 0x000fe400078e0007 */
[----:B------:R-:W-:-:S07]  /*15380*/  IMAD.MOV.U32 R4, RZ, RZ, R14 ;  /* 0x000000ffff047224 */ /* 0x000fce00078e000e */
[----:B------:R-:W-:Y:S05]  /*15390*/  WARPSYNC.COLLECTIVE R15, `(.L_x_2102) ;  /* 0x000000000f087348 */ /* 0x000fea0003c00000 */
[----:B------:R0:W1:Y:S02]  /*153a0*/  SHFL.IDX P6, R14, R13, R12, R11 ;  /* 0x0000000c0d0e7389 */ /* 0x00006400000c000b */
[----:B01----:R-:W-:Y:S01]  /*153b0*/  ENDCOLLECTIVE ;  /* 0x000000000000791b */ /* 0x003fe20003800000 */
.L_x_2102:
[----:B------:R-:W-:Y:S02]  /*153c0*/  ULDC UR4, c[0x0][0x288] ;  /* 0x0000a20000047ab9 */ /* 0x000fe40000000800 */
[----:B------:R-:W-:-:S05]  /*153d0*/  IMAD R3, R3, UR4, RZ ;  /* 0x0000000403037c24 */ /* 0x000fca000f8e02ff */
[----:B------:R-:W-:Y:S02]  /*153e0*/  ISETP.GE.AND P0, PT, R0, R3, PT ;  /* 0x000000030000720c */ /* 0x000fe40003f06270 */
[----:B------:R-:W-:Y:S01]  /*153f0*/  MOV R13, R6 ;  /* 0x00000006000d7202 */ /* 0x000fe20000000f00 */
[----:B------:R-:W-:-:S10]  /*15400*/  IMAD.MOV.U32 R12, RZ, RZ, 0x1 ;  /* 0x00000001ff0c7424 */ /* 0x000fd400078e00ff */
[----:B------:R-:W-:Y:S02]  /*15410*/  @!P0 LEA R9, R17, UR47, 0x1 ;  /* 0x0000002f11098c11 */ /* 0x000fe4000f8e08ff */
[----:B------:R-:W-:-:S05]  /*15420*/  @!P0 LEA R14, P2, R24, R14, 0x1 ;  /* 0x0000000e180e8211 */ /* 0x000fca00078408ff */
[----:B------:R-:W-:Y:S02]  /*15430*/  @!P0 IMAD.X R5, RZ, RZ, R4, P2 ;  /* 0x000000ffff058224 */ /* 0x000fe400010e0604 */
[----:B------:R-:W-:-:S07]  /*15440*/  @!P0 IMAD.MOV.U32 R4, RZ, RZ, R14 ;  /* 0x000000ffff048224 */ /* 0x000fce00078e000e */
[----:B------:R-:W-:Y:S05]  /*15450*/  WARPSYNC.COLLECTIVE R15, `(.L_x_2103) ;  /* 0x000000000f087348 */ /* 0x000fea0003c00000 */
[----:B------:R0:W1:Y:S02]  /*15460*/  SHFL.IDX P6, R14, R13, R12, R11 ;  /* 0x0000000c0d0e7389 */ /* 0x00006400000c000b */
[----:B01----:R-:W-:Y:S01]  /*15470*/  ENDCOLLECTIVE ;  /* 0x000000000000791b */ /* 0x003fe20003800000 */
.L_x_2103:
[----:B------:R-:W-:Y:S01]  /*15480*/  @!PT LDS RZ, [RZ] ;  /* 0x00000000fffff984 */ /* 0x000fe20000000800 */
[----:B------:R-:W-:Y:S01]  /*15490*/  @!PT LDS RZ, [RZ] ;  /* 0x00000000fffff984 */ /* 0x000fe20000000800 */
[----:B------:R-:W-:Y:S01]  /*154a0*/  @!PT LDS RZ, [RZ] ;  /* 0x00000000fffff984 */ /* 0x000fe20000000800 */
[----:B------:R0:W-:Y:S01]  /*154b0*/  @!P0 LDGSTS.E.BYPASS.LTC128B.128 [R9+0x18400], desc[UR36][R4.64], !P1 ;  /* 0x1840000004098fae */ /* 0x0001e2000c901d64 */
[----:B------:R-:W-:Y:S01]  /*154c0*/  ISETP.GE.AND P0, PT, R8, R3, PT ;  /* 0x000000030800720c */ /* 0x000fe20003f06270 */
[----:B------:R-:W-:-:S12]  /*154d0*/  IMAD.MOV.U32 R13, RZ, RZ, R7 ;  /* 0x000000ffff0d7224 */ /* 0x000fd800078e0007 */
[----:B------:R-:W-:Y:S01]  /*154e0*/  @!P0 LEA R21, R17, UR47, 0x1 ;  /* 0x0000002f11158c11 */ /* 0x000fe2000f8e08ff */
[----:B0-----:R-:W-:-:S07]  /*154f0*/  IMAD.MOV.U32 R8, RZ, RZ, R14 ;  /* 0x000000ffff087224 */ /* 0x001fce00078e000e */
[----:B------:R-:W-:Y:S05]  /*15500*/  WARPSYNC.COLLECTIVE R15, `(.L_x_2104) ;  /* 0x000000000f087348 */ /* 0x000fea0003c00000 */
[----:B------:R0:W1:Y:S02]  /*15510*/  SHFL.IDX P6, R14, R13, R12, R11 ;  /* 0x0000000c0d0e7389 */ /* 0x00006400000c000b */
[----:B01----:R-:W-:Y:S01]  /*15520*/  ENDCOLLECTIVE ;  /* 0x000000000000791b */ /* 0x003fe20003800000 */
.L_x_2104:
[----:B------:R-:W-:Y:S02]  /*15530*/  IMAD.MOV.U32 R13, RZ, RZ, R6 ;  /* 0x000000ffff0d7224 */ /* 0x000fe400078e0006 */
[----:B------:R-:W-:Y:S01]  /*15540*/  IMAD.MOV.U32 R12, RZ, RZ, 0x2 ;  /* 0x00000002ff0c7424 */ /* 0x000fe200078e00ff */
[----:B------:R-:W-:-:S13]  /*15550*/  @!P0 LEA R4, P2, R24, R14, 0x1 ;  /* 0x0000000e18048211 */ /* 0x000fda00078408ff */
[----:B------:R-:W-:Y:S05]  /*15560*/  WARPSYNC.COLLECTIVE R15, `(.L_x_2105) ;  /* 0x000000000f087348 */ /* 0x000fea0003c00000 */
[----:B------:R0:W1:Y:S02]  /*15570*/  SHFL.IDX P6, R14, R13, R12, R11 ;  /* 0x0000000c0d0e7389 */ /* 0x00006400000c000b */
[----:B01----:R-:W-:Y:S01]  /*15580*/  ENDCOLLECTIVE ;  /* 0x000000000000791b */ /* 0x003fe20003800000 */
.L_x_2105:
[----:B------:R-:W-:Y:S02]  /*15590*/  @!P0 IMAD.X R5, RZ, RZ, R8, P2 ;  /* 0x000000ffff058224 */ /* 0x000fe400010e0608 */
[----:B------:R-:W-:-:S03]  /*155a0*/  VIADD R8, R0, 0x20 ;  /* 0x0000002000087836 */ /* 0x000fc60000000000 */
[----:B------:R-:W-:Y:S01]  /*155b0*/  @!PT LDS RZ, [RZ] ;  /* 0x00000000fffff984 */ /* 0x000fe20000000800 */
[----:B------:R-:W-:Y:S01]  /*155c0*/  @!PT LDS RZ, [RZ] ;  /* 0x00000000fffff984 */ /* 0x000fe20000000800 */
[----:B------:R-:W-:Y:S01]  /*155d0*/  @!PT LDS RZ, [RZ] ;  /* 0x00000000fffff984 */ /* 0x000fe20000000800 */
[----:B------:R0:W-:Y:S02]  /*155e0*/  @!P0 LDGSTS.E.BYPASS.LTC128B.128 [R21+0x18c00], desc[UR36][R4.64], !P1 ;  /* 0x18c0000004158fae */ /* 0x0001e4000c901d64 */
[----:B------:R-:W-:Y:S01]  /*155f0*/  ISETP.GE.AND P0, PT, R8, R3, PT ;  /* 0x000000030800720c */ /* 0x000fe20003f06270 */
[----:B------:R-:W-:-:S12]  /*15600*/  IMAD.MOV.U32 R13, RZ, RZ, R7 ;  /* 0x000000ffff0d7224 */ /* 0x000fd800078e0007 */
[----:B------:R-:W-:Y:S01]  /*15610*/  @!P0 LEA R9, R17, UR47, 0x1 ;  /* 0x0000002f11098c11 */ /* 0x000fe2000f8e08ff */
[----:B0-----:R-:W-:-:S07]  /*15620*/  IMAD.MOV.U32 R8, RZ, RZ, R14 ;  /* 0x000000ffff087224 */ /* 0x001fce00078e000e */
[----:B------:R-:W-:Y:S05]  /*15630*/  WARPSYNC.COLLECTIVE R15, `(.L_x_2106) ;  /* 0x000000000f087348 */ /* 0x000fea0003c00000 */
[----:B------:R0:W1:Y:S02]  /*15640*/  SHFL.IDX P6, R14, R13, R12, R11 ;  /* 0x0000000c0d0e7389 */ /* 0x00006400000c000b */
[----:B01----:R-:W-:Y:S01]  /*15650*/  ENDCOLLECTIVE ;  /* 0x000000000000791b */ /* 0x003fe20003800000 */
.L_x_2106:
[----:B------:R-:W-:Y:S02]  /*15660*/  IMAD.MOV.U32 R13, RZ, RZ, R6 ;  /* 0x000000ffff0d7224 */ /* 0x000fe400078e0006 */
[----:B------:R-:W-:Y:S01]  /*15670*/  IMAD.MOV.U32 R12, RZ, RZ, 0x3 ;  /* 0x00000003ff0c7424 */ /* 0x000fe200078e00ff */
[----:B------:R-:W-:-:S13]  /*15680*/  @!P0 LEA R4, P2, R24, R14, 0x1 ;  /* 0x0000000e18048211 */ /* 0x000fda00078408ff */
[----:B------:R-:W-:Y:S05]  /*15690*/  WARPSYNC.COLLECTIVE R15, `(.L_x_2107) ;  /* 0x000000000f087348 */ /* 0x000fea0003c00000 */
[----:B------:R0:W1:Y:S02]  /*156a0*/  SHFL.IDX P6, R14, R13, R12, R11 ;  /* 0x0000000c0d0e7389 */ /* 0x00006400000c000b */
[----:B01----:R-:W-:Y:S01]  /*156b0*/  ENDCOLLECTIVE ;  /* 0x000000000000791b */ /* 0x003fe20003800000 */
.L_x_2107:
[----:B------:R-:W-:Y:S01]  /*156c0*/  @!P0 IMAD.X R5, RZ, RZ, R8, P2 ;  /* 0x000000ffff058224 */ /* 0x000fe200010e0608 */
[----:B------:R-:W-:-:S04]  /*156d0*/  IADD3 R8, R0, 0x30, RZ ;  /* 0x0000003000087810 */ /* 0x000fc80007ffe0ff */
        /* <DEDUP_REMOVED lines=11> */
.L_x_2108:
[----:B------:R-:W-:Y:S02]  /*15790*/  IMAD.MOV.U32 R13, RZ, RZ, R6 ;  /* 0x000000ffff0d7224 */ /* 0x000fe400078e0006 */
[----:B------:R-:W-:Y:S01]  /*157a0*/  IMAD.MOV.U32 R12, RZ, RZ, 0x4 ;  /* 0x00000004ff0c7424 */ /* 0x000fe200078e00ff */
[----:B------:R-:W-:-:S13]  /*157b0*/  @!P0 LEA R4, P2, R24, R14, 0x1 ;  /* 0x0000000e18048211 */ /* 0x000fda00078408ff */
[----:B------:R-:W-:Y:S05]  /*157c0*/  WARPSYNC.COLLECTIVE R15, `(.L_x_2109) ;  /* 0x000000000f087348 */ /* 0x000fea0003c00000 */
[----:B------:R0:W1:Y:S02]  /*157d0*/  SHFL.IDX P6, R14, R13, R12, R11 ;  /* 0x0000000c0d0e7389 */ /* 0x00006400000c000b */
[----:B01----:R-:W-:Y:S01]  /*157e0*/  ENDCOLLECTIVE ;  /* 0x000000000000791b */ /* 0x003fe20003800000 */
.L_x_2109:
        /* <DEDUP_REMOVED lines=13> */
.L_x_2110:
[----:B------:R-:W-:Y:S02]  /*158c0*/  IMAD.MOV.U32 R13, RZ, RZ, R6 ;  /* 0x000000ffff0d7224 */ /* 0x000fe400078e0006 */
[----:B------:R-:W-:Y:S01]  /*158d0*/  IMAD.MOV.U32 R12, RZ, RZ, 0x5 ;  /* 0x00000005ff0c7424 */ /* 0x000fe200078e00ff */
[----:B------:R-:W-:-:S13]  /*158e0*/  @!P0 LEA R4, P2, R24, R14, 0x1 ;  /* 0x0000000e18048211 */ /* 0x000fda00078408ff */
[----:B------:R-:W-:Y:S05]  /*158f0*/  WARPSYNC.COLLECTIVE R15, `(.L_x_2111) ;  /* 0x000000000f087348 */ /* 0x000fea0003c00000 */
[----:B------:R0:W1:Y:S02]  /*15900*/  SHFL.IDX P6, R14, R13, R12, R11 ;  /* 0x0000000c0d0e7389 */ /* 0x00006400000c000b */
[----:B01----:R-:W-:Y:S01]  /*15910*/  ENDCOLLECTIVE ;  /* 0x000000000000791b */ /* 0x003fe20003800000 */
.L_x_2111:
[----:B------:R-:W-:Y:S01]  /*15920*/  @!P0 IADD3.X R5, RZ, R8, RZ, P2, !PT ;  /* 0x00000008ff058210 */ /* 0x000fe200017fe4ff */
[----:B------:R-:W-:-:S04]  /*15930*/  VIADD R8, R0, 0x50 ;  /* 0x0000005000087836 */ /* 0x000fc80000000000 */
        /* <DEDUP_REMOVED lines=11> */
.L_x_2112:
[----:B------:R-:W-:Y:S02]  /*159f0*/  IMAD.MOV.U32 R13, RZ, RZ, R6 ;  /* 0x000000ffff0d7224 */ /* 0x000fe400078e0006 */
[----:B------:R-:W-:Y:S01]  /*15a00*/  IMAD.MOV.U32 R12, RZ, RZ, 0x6 ;  /* 0x00000006ff0c7424 */ /* 0x000fe200078e00ff */
[----:B------:R-:W-:-:S13]  /*15a10*/  @!P0 LEA R4, P2, R24, R14, 0x1 ;  /* 0x0000000e18048211 */ /* 0x000fda00078408ff */
[----:B------:R-:W-:Y:S05]  /*15a20*/  WARPSYNC.COLLECTIVE R15, `(.L_x_2113) ;  /* 0x000000000f087348 */ /* 0x000fea0003c00000 */
[----:B------:R0:W1:Y:S02]  /*15a30*/  SHFL.IDX P6, R14, R13, R12, R11 ;  /* 0x0000000c0d0e7389 */ /* 0x00006400000c000b */
[----:B01----:R-:W-:Y:S01]  /*15a40*/  ENDCOLLECTIVE ;  /* 0x000000000000791b */ /* 0x003fe20003800000 */
.L_x_2113:
        /* <DEDUP_REMOVED lines=12> */
.L_x_2114:
[----:B------:R-:W-:Y:S01]  /*15b10*/  @!P0 LEA R9, R17, UR47, 0x1 ;  /* 0x0000002f11098c11 */ /* 0x000fe2000f8e08ff */
[----:B------:R-:W-:Y:S02]  /*15b20*/  IMAD.MOV.U32 R13, RZ, RZ, R6 ;  /* 0x000000ffff0d7224 */ /* 0x000fe400078e0006 */
[----:B------:R-:W-:Y:S01]  /*15b30*/  IMAD.MOV.U32 R12, RZ, RZ, 0x7 ;  /* 0x00000007ff0c7424 */ /* 0x000fe200078e00ff */
[----:B------:R-:W-:-:S13]  /*15b40*/  @!P0 LEA R4, P2, R24, R14, 0x1 ;  /* 0x0000000e18048211 */ /* 0x000fda00078408ff */
[----:B------:R-:W-:Y:S05]  /*15b50*/  WARPSYNC.COLLECTIVE R15, `(.L_x_2115) ;  /* 0x000000000f087348 */ /* 0x000fea0003c00000 */
[----:B------:R0:W1:Y:S02]  /*15b60*/  SHFL.IDX P6, R14, R13, R12, R11 ;  /* 0x0000000c0d0e7389 */ /* 0x00006400000c000b */
[----:B01----:R-:W-:Y:S01]  /*15b70*/  ENDCOLLECTIVE ;  /* 0x000000000000791b */ /* 0x003fe20003800000 */
.L_x_2115:
        /* <DEDUP_REMOVED lines=10> */
.L_x_2116:
[----:B------:R-:W-:Y:S05]  /*15c20*/  BRA `(.L_x_2117) ;  /* 0xffffffd000407947 */ /* 0x000fea000383ffff */
.L_x_2051:
[----:B0-----:R-:W-:-:S04]  /*15c30*/  IMAD.U32 R3, RZ, RZ, UR47 ;  /* 0x0000002fff037e24 */ /* 0x001fc8000f8e00ff */
[----:B------:R0:W1:Y:S03]  /*15c40*/  SYNCS.PHASECHK.TRANS64.TRYWAIT P0, [R3+URZ+0x22820], R0 ;  /* 0x02282000030075a7 */ /* 0x000066000800017f */
[----:B-1----:R-:W-:Y:S05]  /*15c50*/  @!P0 NANOSLEEP.SYNCS 0x989680 ;  /* 0x009896800000895d */ /* 0x002fea0003900000 */
[----:B------:R-:W1:Y:S02]  /*15c60*/  @!P0 SYNCS.PHASECHK.TRANS64 P0, [R3+URZ+0x22820], R0 ;  /* 0x02282000030085a7 */ /* 0x000e64000800007f */
[----:B-1----:R-:W-:Y:S05]  /*15c70*/  @!P0 BRA `(.L_x_2051) ;  /* 0xfffffffc00ec8947 */ /* 0x002fea000383ffff */
[----:B------:R-:W-:Y:S05]  /*15c80*/  BRA `(.L_x_2118) ;  /* 0xffffffd000707947 */ /* 0x000fea000383ffff */
.L_x_2053:
[----:B0-----:R-:W-:-:S04]  /*15c90*/  IMAD.U32 R3, RZ, RZ, UR47 ;  /* 0x0000002fff037e24 */ /* 0x001fc8000f8e00ff */
[----:B------:R0:W1:Y:S03]  /*15ca0*/  SYNCS.PHASECHK.TRANS64.TRYWAIT P0, [R3+URZ+0x22860], R0 ;  /* 0x02286000030075a7 */ /* 0x000066000800017f */
[----:B-1----:R-:W-:Y:S05]  /*15cb0*/  @!P0 NANOSLEEP.SYNCS 0x989680 ;  /* 0x009896800000895d */ /* 0x002fea0003900000 */
[----:B------:R-:W1:Y:S02]  /*15cc0*/  @!P0 SYNCS.PHASECHK.TRANS64 P0, [R3+URZ+0x22860], R0 ;  /* 0x02286000030085a7 */ /* 0x000e64000800007f */
[----:B-1----:R-:W-:Y:S05]  /*15cd0*/  @!P0 BRA `(.L_x_2053) ;  /* 0xfffffffc00ec8947 */ /* 0x002fea000383ffff */
[----:B------:R-:W-:Y:S05]  /*15ce0*/  BRA `(.L_x_2119) ;  /* 0xffffffd0006c7947 */ /* 0x000fea000383ffff */
.L_x_2054:
        /* <DEDUP_REMOVED lines=8> */
.L_x_2121:
[----:B------:R-:W-:Y:S05]  /*15d70*/  BSYNC B0 ;  /* 0x0000000000007941 */ /* 0x000fea0003800000 */
.L_x_2120:
[----:B------:R-:W-:Y:S01]  /*15d80*/  IMAD.MOV.U32 R13, RZ, RZ, R3 ;  /* 0x000000ffff0d7224 */ /* 0x000fe200078e0003 */
[----:B------:R-:W-:Y:S01]  /*15d90*/  LEA R19, R17, UR47, 0x1 ;  /* 0x0000002f11137c11 */ /* 0x000fe2000f8e08ff */
[----:B------:R-:W-:Y:S01]  /*15da0*/  IMAD.MOV.U32 R12, RZ, RZ, RZ ;  /* 0x000000ffff0c7224 */ /* 0x000fe200078e00ff */
[C---:B------:R-:W-:Y:S01]  /*15db0*/  LOP3.LUT P2, RZ, R8.reuse, 0x2, RZ, 0xc0, !PT ;  /* 0x0000000208ff7812 */ /* 0x040fe2000784c0ff */
[----:B------:R-:W-:Y:S01]  /*15dc0*/  IMAD.MOV.U32 R11, RZ, RZ, 0x181f ;  /* 0x0000181fff0b7424 */ /* 0x000fe200078e00ff */
[----:B------:R-:W-:Y:S01]  /*15dd0*/  LOP3.LUT P1, RZ, R8, 0x4, RZ, 0xc0, !PT ;  /* 0x0000000408ff7812 */ /* 0x000fe2000782c0ff */
[----:B------:R-:W-:Y:S02]  /*15de0*/  IMAD.MOV.U32 R15, RZ, RZ, -0x1 ;  /* 0xffffffffff0f7424 */ /* 0x000fe400078e00ff */
[----:B------:R-:W-:Y:S01]  /*15df0*/  IMAD.MOV.U32 R0, RZ, RZ, R14 ;  /* 0x000000ffff007224 */ /* 0x000fe200078e000e */
[----:B------:R-:W-:Y:S01]  /*15e00*/  ISETP.LT.OR P3, PT, R35, 0x1, !P1 ;  /* 0x000000012300780c */ /* 0x000fe20004f61670 */
[----:B------:R-:W-:-:S12]  /*15e10*/  IMAD.SHL.U32 R24, R24, 0x2, RZ ;  /* 0x0000000218187824 */ /* 0x000fd800078e00ff */
[----:B------:R-:W-:Y:S05]  /*15e20*/  WARPSYNC.COLLECTIVE R15, `(.L_x_2122) ;  /* 0x000000000f087348 */ /* 0x000fea0003c00000 */
[----:B------:R0:W1:Y:S02]  /*15e30*/  SHFL.IDX P6, R14, R13, R12, R11 ;  /* 0x0000000c0d0e7389 */ /* 0x00006400000c000b */
[----:B01----:R-:W-:Y:S01]  /*15e40*/  ENDCOLLECTIVE ;  /* 0x000000000000791b */ /* 0x003fe20003800000 */
.L_x_2122:
[----:B------:R-:W-:Y:S02]  /*15e50*/  IMAD.MOV.U32 R13, RZ, RZ, R10 ;  /* 0x000000ffff0d7224 */ /* 0x000fe400078e000a */
[----:B------:R-:W-:Y:S01]  /*15e60*/  IMAD.MOV.U32 R12, RZ, RZ, 0x1 ;  /* 0x00000001ff0c7424 */ /* 0x000fe200078e00ff */
[----:B------:R-:W-:-:S13]  /*15e70*/  IADD3 R4, P0, R14, R24, RZ ;  /* 0x000000180e047210 */ /* 0x000fda0007f1e0ff */
[----:B------:R-:W-:Y:S05]  /*15e80*/  WARPSYNC.COLLECTIVE R15, `(.L_x_2123) ;  /* 0x000000000f087348 */ /* 0x000fea0003c00000 */
[----:B------:R0:W1:Y:S02]  /*15e90*/  SHFL.IDX P6, R14, R13, R12, R11 ;  /* 0x0000000c0d0e7389 */ /* 0x00006400000c000b */
[----:B01----:R-:W-:Y:S01]  /*15ea0*/  ENDCOLLECTIVE ;  /* 0x000000000000791b */ /* 0x003fe20003800000 */
.L_x_2123:
        /* <DEDUP_REMOVED lines=12> */
.L_x_2124:
[----:B------:R-:W-:Y:S01]  /*15f70*/  @!PT LDS RZ, [RZ] ;  /* 0x00000000fffff984 */ /* 0x000fe20000000800 */
[----:B------:R-:W-:Y:S01]  /*15f80*/  @!PT LDS RZ, [RZ] ;  /* 0x00000000fffff984 */ /* 0x000fe20000000800 */
[----:B------:R-:W-:Y:S01]  /*15f90*/  @!PT LDS RZ, [RZ] ;  /* 0x00000000fffff984 */ /* 0x000fe20000000800 */
[----:B------:R-:W-:Y:S01]  /*15fa0*/  LDGSTS.E.BYPASS.LTC128B.128 [R19+0x3400], desc[UR36][R4.64+0x80], !P0 ;  /* 0x0340008004137fae */ /* 0x000fe2000c101d64 */
[----:B------:R-:W-:Y:S01]  /*15fb0*/  LOP3.LUT P0, RZ, R8, 0x8, RZ, 0xc0, !PT ;  /* 0x0000000808ff7812 */ /* 0x000fe2000780c0ff */
[----:B------:R-:W-:Y:S02]  /*15fc0*/  IMAD.MOV.U32 R8, RZ, RZ, RZ ;  /* 0x000000ffff087224 */ /* 0x000fe400078e00ff */
[----:B------:R-:W-:Y:S01]  /*15fd0*/  LDGSTS.E.BYPASS.LTC128B.128 [R19+0x6400], desc[UR36][R4.64+0x100], !P3 ;  /* 0x0640010004137fae */ /* 0x000fe2000d901d64 */
[----:B------:R-:W-:Y:S01]  /*15fe0*/  ISETP.LT.OR P3, PT, R35, 0x1, !P0 ;  /* 0x000000012300780c */ /* 0x000fe20004761670 */
[----:B------:R-:W-:Y:S02]  /*15ff0*/  IMAD.MOV.U32 R13, RZ, RZ, R10 ;  /* 0x000000ffff0d7224 */ /* 0x000fe400078e000a */
[----:B------:R-:W-:-:S10]  /*16000*/  IMAD.MOV.U32 R12, RZ, RZ, 0x2 ;  /* 0x00000002ff0c7424 */ /* 0x000fd400078e00ff */
[----:B------:R0:W-:Y:S02]  /*16010*/  LDGSTS.E.BYPASS.LTC128B.128 [R19+0x9400], desc[UR36][R4.64+0x180], !P3 ;  /* 0x0940018004137fae */ /* 0x0001e4000d901d64 */
[----:B0-----:R-:W-:-:S13]  /*16020*/  IADD3 R4, P3, R14, R24, RZ ;  /* 0x000000180e047210 */ /* 0x001fda0007f7e0ff */
[----:B------:R-:W-:Y:S05]  /*16030*/  WARPSYNC.COLLECTIVE R15, `(.L_x_2125) ;  /* 0x000000000f087348 */ /* 0x000fea0003c00000 */
[----:B------:R0:W1:Y:S02]  /*16040*/  SHFL.IDX P6, R14, R13, R12, R11 ;  /* 0x0000000c0d0e7389 */ /* 0x00006400000c000b */
[----:B01----:R-:W-:Y:S01]  /*16050*/  ENDCOLLECTIVE ;  /* 0x000000000000791b */ /* 0x003fe20003800000 */
.L_x_2125:
        /* <DEDUP_REMOVED lines=12> */
.L_x_2126:
        /* <DEDUP_REMOVED lines=14> */
.L_x_2127:
        /* <DEDUP_REMOVED lines=12> */
.L_x_2128:
        /* <DEDUP_REMOVED lines=14> */
.L_x_2129:
        /* <DEDUP_REMOVED lines=12> */
.L_x_2130:
        /* <DEDUP_REMOVED lines=14> */
.L_x_2131:
[----:B------:R-:W-:Y:S01]  /*16540*/  IMAD.X R5, RZ, RZ, R0, P3 ;  /* 0x000000ffff057224 */ /* 0x000fe200018e0600 */
[----:B------:R-:W-:Y:S02]  /*16550*/  ISETP.LT.OR P3, PT, R35, 0x41, P4 ;  /* 0x000000412300780c */ /* 0x000fe40002761670 */
[----:B------:R-:W-:Y:S01]  /*16560*/  IADD3 R0, R19, 0x400, RZ ;  /* 0x0000040013007810 */ /* 0x000fe20007ffe0ff */
[----:B------:R-:W-:-:S10]  /*16570*/  IMAD.MOV.U32 R13, RZ, RZ, R3 ;  /* 0x000000ffff0d7224 */ /* 0x000fd400078e0003 */
        /* <DEDUP_REMOVED lines=9> */
.L_x_2132:
        /* <DEDUP_REMOVED lines=9> */
.L_x_2061:
[----:B-1----:R1:W2:Y:S02]  /*166a0*/  SYNCS.PHASECHK.TRANS64.TRYWAIT P0, [R32+URZ+0x22840], R31 ;  /* 0x0228401f200075a7 */ /* 0x0022a4000800017f */
[----:B--2---:R-:W-:Y:S05]  /*166b0*/  @!P0 NANOSLEEP.SYNCS 0x989680 ;  /* 0x009896800000895d */ /* 0x004fea0003900000 */
[----:B------:R-:W2:Y:S02]  /*166c0*/  @!P0 SYNCS.PHASECHK.TRANS64 P0, [R32+URZ+0x22840], R31 ;  /* 0x0228401f200085a7 */ /* 0x000ea4000800007f */
[----:B--2---:R-:W-:Y:S05]  /*166d0*/  @!P0 BRA `(.L_x_2061) ;  /* 0xfffffffc00f08947 */ /* 0x004fea000383ffff */
[----:B------:R-:W-:Y:S05]  /*166e0*/  BRA `(.L_x_2134) ;  /* 0xffffffd000947947 */ /* 0x000fea000383ffff */
.L_x_2062:
        /* <DEDUP_REMOVED lines=8> */
.L_x_2136:
[----:B------:R-:W-:Y:S05]  /*16770*/  BSYNC B1 ;  /* 0x0000000000017941 */ /* 0x000fea0003800000 */
.L_x_2135:
[----:B------:R-:W-:Y:S01]  /*16780*/  IMAD.MOV.U32 R13, RZ, RZ, R10 ;  /* 0x000000ffff0d7224 */ /* 0x000fe200078e000a */
[----:B------:R-:W-:Y:S01]  /*16790*/  LEA R19, R19, UR47, 0x1 ;  /* 0x0000002f13137c11 */ /* 0x000fe2000f8e08ff */
[----:B------:R-:W-:Y:S02]  /*167a0*/  IMAD.MOV.U32 R12, RZ, RZ, RZ ;  /* 0x000000ffff0c7224 */ /* 0x000fe400078e00ff */
[----:B------:R-:W-:Y:S02]  /*167b0*/  IMAD.MOV.U32 R11, RZ, RZ, 0x181f ;  /* 0x0000181fff0b7424 */ /* 0x000fe400078e00ff */
[----:B------:R-:W-:Y:S02]  /*167c0*/  IMAD.MOV.U32 R15, RZ, RZ, -0x1 ;  /* 0xffffffffff0f7424 */ /* 0x000fe400078e00ff */
[----:B------:R-:W-:-:S07]  /*167d0*/  IMAD.MOV.U32 R5, RZ, RZ, R14 ;  /* 0x000000ffff057224 */ /* 0x000fce00078e000e */
[----:B------:R-:W-:Y:S05]  /*167e0*/  WARPSYNC.COLLECTIVE R15, `(.L_x_2137) ;  /* 0x000000000f087348 */ /* 0x000fea0003c00000 */
[----:B------:R0:W1:Y:S02]  /*167f0*/  SHFL.IDX P6, R14, R13, R12, R11 ;  /* 0x0000000c0d0e7389 */ /* 0x00006400000c000b */
[----:B01----:R-:W-:Y:S01]  /*16800*/  ENDCOLLECTIVE ;  /* 0x000000000000791b */ /* 0x003fe20003800000 */
.L_x_2137:
[----:B------:R-:W-:Y:S01]  /*16810*/  MOV R13, R3 ;  /* 0x00000003000d7202 */ /* 0x000fe20000000f00 */
[----:B------:R-:W-:Y:S01]  /*16820*/  IMAD.MOV.U32 R12, RZ, RZ, 0x1 ;  /* 0x00000001ff0c7424 */ /* 0x000fe200078e00ff */
[----:B------:R-:W-:-:S13]  /*16830*/  IADD3 R4, P0, R14, R24, RZ ;  /* 0x000000180e047210 */ /* 0x000fda0007f1e0ff */
[----:B------:R-:W-:Y:S05]  /*16840*/  WARPSYNC.COLLECTIVE R15, `(.L_x_2138) ;  /* 0x000000000f087348 */ /* 0x000fea0003c00000 */
[----:B------:R0:W1:Y:S02]  /*16850*/  SHFL.IDX P6, R14, R13, R12, R11 ;  /* 0x0000000c0d0e7389 */ /* 0x00006400000c000b */
[----:B01----:R-:W-:Y:S01]  /*16860*/  ENDCOLLECTIVE ;  /* 0x000000000000791b */ /* 0x003fe20003800000 */
.L_x_2138:
        /* <DEDUP_REMOVED lines=10> */
.L_x_2139:
[----:B------:R-:W-:Y:S02]  /*16910*/  IMAD.MOV.U32 R13, RZ, RZ, R3 ;  /* 0x000000ffff0d7224 */ /* 0x000fe400078e0003 */
[----:B------:R-:W-:Y:S01]  /*16920*/  IMAD.MOV.U32 R12, RZ, RZ, 0x2 ;  /* 0x00000002ff0c7424 */ /* 0x000fe200078e00ff */
[----:B------:R-:W-:-:S13]  /*16930*/  IADD3 R6, P0, R14, R24, RZ ;  /* 0x000000180e067210 */ /* 0x000fda0007f1e0ff */
[----:B------:R-:W-:Y:S05]  /*16940*/  WARPSYNC.COLLECTIVE R15, `(.L_x_2140) ;  /* 0x000000000f087348 */ /* 0x000fea0003c00000 */
[----:B------:R0:W1:Y:S02]  /*16950*/  SHFL.IDX P6, R14, R13, R12, R11 ;  /* 0x0000000c0d0e7389 */ /* 0x00006400000c000b */
[----:B01----:R-:W-:Y:S01]  /*16960*/  ENDCOLLECTIVE ;  /* 0x000000000000791b */ /* 0x003fe20003800000 */
.L_x_2140:
        /* <DEDUP_REMOVED lines=10> */
.L_x_2141:
[----:B------:R-:W-:Y:S01]  /*16a10*/  IMAD.MOV.U32 R13, RZ, RZ, R3 ;  /* 0x000000ffff0d7224 */ /* 0x000fe200078e0003 */
[----:B------:R-:W-:Y:S02]  /*16a20*/  MOV R12, 0x3 ;  /* 0x00000003000c7802 */ /* 0x000fe40000000f00 */
[----:B------:R-:W-:-:S13]  /*16a30*/  IADD3 R6, P0, R14, R24, RZ ;  /* 0x000000180e067210 */ /* 0x000fda0007f1e0ff */
[----:B------:R-:W-:Y:S05]  /*16a40*/  WARPSYNC.COLLECTIVE R15, `(.L_x_2142) ;  /* 0x000000000f087348 */ /* 0x000fea0003c00000 */
[----:B------:R0:W1:Y:S02]  /*16a50*/  SHFL.IDX P6, R14, R13, R12, R11 ;  /* 0x0000000c0d0e7389 */ /* 0x00006400000c000b */
[----:B01----:R-:W-:Y:S01]  /*16a60*/  ENDCOLLECTIVE ;  /* 0x000000000000791b */ /* 0x003fe20003800000 */
.L_x_2142:
        /* <DEDUP_REMOVED lines=10> */
.L_x_2143:
[----:B------:R-:W-:Y:S02]  /*16b10*/  IMAD.MOV.U32 R13, RZ, RZ, R3 ;  /* 0x000000ffff0d7224 */ /* 0x000fe400078e0003 */
[----:B------:R-:W-:Y:S01]  /*16b20*/  IMAD.MOV.U32 R12, RZ, RZ, 0x4 ;  /* 0x00000004ff0c7424 */ /* 0x000fe200078e00ff */
[----:B------:R-:W-:-:S13]  /*16b30*/  IADD3 R4, P0, R14, R24, RZ ;  /* 0x000000180e047210 */ /* 0x000fda0007f1e0ff */
[----:B------:R-:W-:Y:S05]  /*16b40*/  WARPSYNC.COLLECTIVE R15, `(.L_x_2144) ;  /* 0x000000000f087348 */ /* 0x000fea0003c00000 */
[----:B------:R0:W1:Y:S02]  /*16b50*/  SHFL.IDX P6, R14, R13, R12, R11 ;  /* 0x0000000c0d0e7389 */ /* 0x00006400000c000b */
[----:B01----:R-:W-:Y:S01]  /*16b60*/  ENDCOLLECTIVE ;  /* 0x000000000000791b */ /* 0x003fe20003800000 */
.L_x_2144:
        /* <DEDUP_REMOVED lines=10> */
.L_x_2145:
[----:B------:R-:W-:Y:S02]  /*16c10*/  IMAD.MOV.U32 R13, RZ, RZ, R3 ;  /* 0x000000ffff0d7224 */ /* 0x000fe400078e0003 */
[----:B------:R-:W-:Y:S01]  /*16c20*/  IMAD.MOV.U32 R12, RZ, RZ, 0x5 ;  /* 0x00000005ff0c7424 */ /* 0x000fe200078e00ff */
[----:B------:R-:W-:-:S13]  /*16c30*/  IADD3 R4, P0, R14, R24, RZ ;  /* 0x000000180e047210 */ /* 0x000fda0007f1e0ff */
[----:B------:R-:W-:Y:S05]  /*16c40*/  WARPSYNC.COLLECTIVE R15, `(.L_x_2146) ;  /* 0x000000000f087348 */ /* 0x000fea0003c00000 */
[----:B------:R0:W1:Y:S02]  /*16c50*/  SHFL.IDX P6, R14, R13, R12, R11 ;  /* 0x0000000c0d0e7389 */ /* 0x00006400000c000b */
[----:B01----:R-:W-:Y:S01]  /*16c60*/  ENDCOLLECTIVE ;  /* 0x000000000000791b */ /* 0x003fe20003800000 */
.L_x_2146:
[----:B------:R-:W-:-:S05]  /*16c70*/  IMAD.X R5, RZ, RZ, R18, P0 ;  /* 0x000000ffff057224 */ /* 0x000fca00000e0612 */
        /* <DEDUP_REMOVED lines=9> */
.L_x_2147:
[----:B------:R-:W-:Y:S01]  /*16d10*/  IMAD.MOV.U32 R37, RZ, RZ, R14 ;  /* 0x000000ffff257224 */ /* 0x000fe200078e000e */
[----:B------:R-:W-:Y:S06]  /*16d20*/  BRA `(.L_x_2148) ;  /* 0xffffffcc00ec7947 */ /* 0x000fec000383ffff */
.L_x_2067:
[----:B---3--:R3:W4:Y:S02]  /*16d30*/  SYNCS.PHASECHK.TRANS64.TRYWAIT P0, [R32+URZ+0x22860], R31 ;  /* 0x0228601f200075a7 */ /* 0x008724000800017f */
[----:B----4-:R-:W-:Y:S05]  /*16d40*/  @!P0 NANOSLEEP.SYNCS 0x989680 ;  /* 0x009896800000895d */ /* 0x010fea0003900000 */
[----:B------:R-:W4:Y:S02]  /*16d50*/  @!P0 SYNCS.PHASECHK.TRANS64 P0, [R32+URZ+0x22860], R31 ;  /* 0x0228601f200085a7 */ /* 0x000f24000800007f */
[----:B----4-:R-:W-:Y:S05]  /*16d60*/  @!P0 BRA `(.L_x_2067) ;  /* 0xfffffffc00f08947 */ /* 0x010fea000383ffff */
[----:B------:R-:W-:Y:S05]  /*16d70*/  BRA `(.L_x_2149) ;  /* 0xffffffd000387947 */ /* 0x000fea000383ffff */
.L_x_2068:
[----:B------:R-:W-:Y:S01]  /*16d80*/  BSSY B1, `(.L_x_2150) ;  /* 0x0000008000017945 */ /* 0x000fe20003800000 */
[----:B------:R-:W-:Y:S02]  /*16d90*/  IMAD.MOV.U32 R13, RZ, RZ, R27 ;  /* 0x000000ffff0d7224 */ /* 0x000fe400078e001b */
[----:B------:R-:W-:Y:S02]  /*16da0*/  IMAD.MOV.U32 R12, RZ, RZ, RZ ;  /* 0x000000ffff0c7224 */ /* 0x000fe400078e00ff */
[----:B------:R-:W-:Y:S02]  /*16db0*/  IMAD.MOV.U32 R11, RZ, RZ, 0x181f ;  /* 0x0000181fff0b7424 */ /* 0x000fe400078e00ff */
[----:B------:R-:W-:-:S07]  /*16dc0*/  IMAD.MOV.U32 R15, RZ, RZ, -0x1 ;  /* 0xffffffffff0f7424 */ /* 0x000fce00078e00ff */
[----:B-123--:R-:W-:Y:S05]  /*16dd0*/  WARPSYNC.COLLECTIVE R15, `(.L_x_2151) ;  /* 0x000000000f087348 */ /* 0x00efea0003c00000 */
[----:B------:R0:W4:Y:S02]  /*16de0*/  SHFL.IDX P6, R14, R13, R12, R11 ;  /* 0x0000000c0d0e7389 */ /* 0x00012400000c000b */
[----:B01234-:R-:W-:Y:S01]  /*16df0*/  ENDCOLLECTIVE ;  /* 0x000000000000791b */ /* 0x01ffe20003800000 */
.L_x_2151:
[----:B------:R-:W-:Y:S05]  /*16e00*/  BSYNC B1 ;  /* 0x0000000000017941 */ /* 0x000fea0003800000 */
.L_x_2150:
        /* <DEDUP_REMOVED lines=9> */
.L_x_2152:
[----:B------:R-:W-:Y:S02]  /*16ea0*/  IMAD.MOV.U32 R8, RZ, RZ, RZ ;  /* 0x000000ffff087224 */ /* 0x000fe400078e00ff */
[----:B------:R-:W-:Y:S02]  /*16eb0*/  IMAD.MOV.U32 R13, RZ, RZ, R27 ;  /* 0x000000ffff0d7224 */ /* 0x000fe400078e001b */
[----:B------:R-:W-:Y:S01]  /*16ec0*/  IMAD.MOV.U32 R12, RZ, RZ, 0x1 ;  /* 0x00000001ff0c7424 */ /* 0x000fe200078e00ff */
[----:B------:R-:W-:-:S13]  /*16ed0*/  IADD3 R4, P0, R14, R24, RZ ;  /* 0x000000180e047210 */ /* 0x000fda0007f1e0ff */
[----:B------:R-:W-:Y:S05]  /*16ee0*/  WARPSYNC.COLLECTIVE R15, `(.L_x_2153) ;  /* 0x000000000f087348 */ /* 0x000fea0003c00000 */
[----:B------:R0:W1:Y:S02]  /*16ef0*/  SHFL.IDX P6, R14, R13, R12, R11 ;  /* 0x0000000c0d0e7389 */ /* 0x00006400000c000b */
[----:B01----:R-:W-:Y:S01]  /*16f00*/  ENDCOLLECTIVE ;  /* 0x000000000000791b */ /* 0x003fe20003800000 */
.L_x_2153:
[----:B------:R-:W-:-:S05]  /*16f10*/  IMAD.X R5, RZ, RZ, R5, P0 ;  /* 0x000000ffff057224 */ /* 0x000fca00000e0605 */
[----:B------:R-:W-:Y:S01]  /*16f20*/  @!PT LDS RZ, [RZ] ;  /* 0x00000000fffff984 */ /* 0x000fe20000000800 */
[----:B------:R-:W-:Y:S01]  /*16f30*/  @!PT LDS RZ, [RZ] ;  /* 0x00000000fffff984 */ /* 0x000fe20000000800 */
[----:B------:R-:W-:Y:S01]  /*16f40*/  @!PT LDS RZ, [RZ] ;  /* 0x00000000fffff984 */ /* 0x000fe20000000800 */
[----:B------:R0:W-:Y:S04]  /*16f50*/  LDGSTS.E.BYPASS.LTC128B.128 [R23], desc[UR36][R4.64], !P4 ;  /* 0x0000000004177fae */ /* 0x0001e8000e101d64 */
        /* <DEDUP_REMOVED lines=8> */
.L_x_2154:
[----:B------:R-:W-:Y:S02]  /*16fe0*/  IMAD.MOV.U32 R13, RZ, RZ, R27 ;  /* 0x000000ffff0d7224 */ /* 0x000fe400078e001b */
[----:B------:R-:W-:Y:S01]  /*16ff0*/  IMAD.MOV.U32 R12, RZ, RZ, 0x2 ;  /* 0x00000002ff0c7424 */ /* 0x000fe200078e00ff */
[----:B------:R-:W-:-:S13]  /*17000*/  IADD3 R4, P0, R14, R24, RZ ;  /* 0x000000180e047210 */ /* 0x000fda0007f1e0ff */
[----:B------:R-:W-:Y:S05]  /*17010*/  WARPSYNC.COLLECTIVE R15, `(.L_x_2155) ;  /* 0x000000000f087348 */ /* 0x000fea0003c00000 */
[----:B------:R0:W1:Y:S02]  /*17020*/  SHFL.IDX P6, R14, R13, R12, R11 ;  /* 0x0000000c0d0e7389 */ /* 0x00006400000c000b */
[----:B01----:R-:W-:Y:S01]  /*17030*/  ENDCOLLECTIVE ;  /* 0x000000000000791b */ /* 0x003fe20003800000 */
.L_x_2155:
        /* <DEDUP_REMOVED lines=13> */
.L_x_2156:
[----:B------:R-:W-:Y:S02]  /*17110*/  IMAD.MOV.U32 R13, RZ, RZ, R27 ;  /* 0x000000ffff0d7224 */ /* 0x000fe400078e001b */
[----:B------:R-:W-:Y:S01]  /*17120*/  IMAD.MOV.U32 R12, RZ, RZ, 0x3 ;  /* 0x00000003ff0c7424 */ /* 0x000fe200078e00ff */
[----:B------:R-:W-:-:S13]  /*17130*/  IADD3 R4, P0, R14, R24, RZ ;  /* 0x000000180e047210 */ /* 0x000fda0007f1e0ff */
[----:B------:R-:W-:Y:S05]  /*17140*/  WARPSYNC.COLLECTIVE R15, `(.L_x_2157) ;  /* 0x000000000f087348 */ /* 0x000fea0003c00000 */
[----:B------:R0:W1:Y:S02]  /*17150*/  SHFL.IDX P6, R14, R13, R12, R11 ;  /* 0x0000000c0d0e7389 */ /* 0x00006400000c000b */
[----:B01----:R-:W-:Y:S01]  /*17160*/  ENDCOLLECTIVE ;  /* 0x000000000000791b */ /* 0x003fe20003800000 */
.L_x_2157:
[----:B------:R-:W-:-:S05]  /*17170*/  IADD3.X R5, RZ, R6, RZ, P0, !PT ;  /* 0x00000006ff057210 */ /* 0x000fca00007fe4ff */
        /* <DEDUP_REMOVED lines=12> */
.L_x_2158:
[----:B------:R-:W-:Y:S02]  /*17240*/  IMAD.MOV.U32 R13, RZ, RZ, R27 ;  /* 0x000000ffff0d7224 */ /* 0x000fe400078e001b */
[----:B------:R-:W-:Y:S01]  /*17250*/  IMAD.MOV.U32 R12, RZ, RZ, 0x4 ;  /* 0x00000004ff0c7424 */ /* 0x000fe200078e00ff */
[----:B------:R-:W-:-:S13]  /*17260*/  IADD3 R4, P0, R14, R24, RZ ;  /* 0x000000180e047210 */ /* 0x000fda0007f1e0ff */
[----:B------:R-:W-:Y:S05]  /*17270*/  WARPSYNC.COLLECTIVE R15, `(.L_x_2159) ;  /* 0x000000000f087348 */ /* 0x000fea0003c00000 */
[----:B------:R0:W1:Y:S02]  /*17280*/  SHFL.IDX P6, R14, R13, R12, R11 ;  /* 0x0000000c0d0e7389 */ /* 0x00006400000c000b */
[----:B01----:R-:W-:Y:S01]  /*17290*/  ENDCOLLECTIVE ;  /* 0x000000000000791b */ /* 0x003fe20003800000 */
.L_x_2159:
        /* <DEDUP_REMOVED lines=13> */
.L_x_2160:
[----:B------:R-:W-:Y:S01]  /*17370*/  MOV R13, R27 ;  /* 0x0000001b000d7202 */ /* 0x000fe20000000f00 */
[----:B------:R-:W-:Y:S01]  /*17380*/  IMAD.MOV.U32 R12, RZ, RZ, 0x5 ;  /* 0x00000005ff0c7424 */ /* 0x000fe200078e00ff */
[----:B------:R-:W-:-:S13]  /*17390*/  IADD3 R4, P0, R14, R24, RZ ;  /* 0x000000180e047210 */ /* 0x000fda0007f1e0ff */
[----:B------:R-:W-:Y:S05]  /*173a0*/  WARPSYNC.COLLECTIVE R15, `(.L_x_2161) ;  /* 0x000000000f087348 */ /* 0x000fea0003c00000 */
[----:B------:R0:W1:Y:S02]  /*173b0*/  SHFL.IDX P6, R14, R13, R12, R11 ;  /* 0x0000000c0d0e7389 */ /* 0x00006400000c000b */
[----:B01----:R-:W-:Y:S01]  /*173c0*/  ENDCOLLECTIVE ;  /* 0x000000000000791b */ /* 0x003fe20003800000 */
.L_x_2161:
        /* <DEDUP_REMOVED lines=13> */
.L_x_2162:
[----:B------:R-:W-:Y:S05]  /*174a0*/  BRA `(.L_x_2163) ;  /* 0xffffffcc00887947 */ /* 0x000fea000383ffff */
.L_x_2073:
[----:B0-----:R0:W4:Y:S02]  /*174b0*/  SYNCS.PHASECHK.TRANS64.TRYWAIT P0, [R4+URZ+0x22820], R8 ;  /* 0x02282008040075a7 */ /* 0x001124000800017f */
[----:B----4-:R-:W-:Y:S05]  /*174c0*/  @!P0 NANOSLEEP.SYNCS 0x989680 ;  /* 0x009896800000895d */ /* 0x010fea0003900000 */
[----:B------:R-:W4:Y:S02]  /*174d0*/  @!P0 SYNCS.PHASECHK.TRANS64 P0, [R4+URZ+0x22820], R8 ;  /* 0x02282008040085a7 */ /* 0x000f24000800007f */
[----:B----4-:R-:W-:Y:S05]  /*174e0*/  @!P0 BRA `(.L_x_2073) ;  /* 0xfffffffc00f08947 */ /* 0x010fea000383ffff */
[----:B------:R-:W-:Y:S05]  /*174f0*/  BRA `(.L_x_2164) ;  /* 0xffffffd000107947 */ /* 0x000fea000383ffff */
.L_x_2074:
[----:B------:R-:W-:Y:S01]  /*17500*/  BSSY B0, `(.L_x_2165) ;  /* 0x0000008000007945 */ /* 0x000fe20003800000 */
[----:B------:R-:W-:Y:S02]  /*17510*/  IMAD.MOV.U32 R13, RZ, RZ, R16 ;  /* 0x000000ffff0d7224 */ /* 0x000fe400078e0010 */
[----:B------:R-:W-:Y:S02]  /*17520*/  IMAD.MOV.U32 R12, RZ, RZ, RZ ;  /* 0x000000ffff0c7224 */ /* 0x000fe400078e00ff */
[----:B------:R-:W-:Y:S02]  /*17530*/  IMAD.MOV.U32 R11, RZ, RZ, 0x1f ;  /* 0x0000001fff0b7424 */ /* 0x000fe400078e00ff */
[----:B------:R-:W-:-:S07]  /*17540*/  IMAD.MOV.U32 R15, RZ, RZ, -0x1 ;  /* 0xffffffffff0f7424 */ /* 0x000fce00078e00ff */
[----:B0123-5:R-:W-:Y:S05]  /*17550*/  WARPSYNC.COLLECTIVE R15, `(.L_x_2166) ;  /* 0x000000000f087348 */ /* 0x02ffea0003c00000 */
[----:B------:R4:W0:Y:S02]  /*17560*/  SHFL.IDX P6, R14, R13, R12, R11 ;  /* 0x0000000c0d0e7389 */ /* 0x00082400000c000b */
[----:B012345:R-:W-:Y:S01]  /*17570*/  ENDCOLLECTIVE ;  /* 0x000000000000791b */ /* 0x03ffe20003800000 */
.L_x_2166:
[----:B------:R-:W-:Y:S05]  /*17580*/  BSYNC B0 ;  /* 0x0000000000007941 */ /* 0x000fea0003800000 */
.L_x_2165:
[----:B------:R-:W-:Y:S05]  /*17590*/  BRA `(.L_x_2167) ;  /* 0xffffffcc00f87947 */ /* 0x000fea000383ffff */
.L_x_2075:
[----:B------:R-:W-:Y:S01]  /*175a0*/  BSSY B0, `(.L_x_2168) ;  /* 0x0000006000007945 */ /* 0x000fe20003800000 */
[----:B------:R-:W-:-:S07]  /*175b0*/  IMAD.MOV.U32 R15, RZ, RZ, -0x1 ;  /* 0xffffffffff0f7424 */ /* 0x000fce00078e00ff */
[----:B-12345:R-:W-:Y:S05]  /*175c0*/  WARPSYNC.COLLECTIVE R15, `(.L_x_2169) ;  /* 0x000000000f0c7348 */ /* 0x03efea0003c00000 */
[----:B------:R-:W-:Y:S02]  /*175d0*/  ELECT P6, UR62, PT ;  /* 0x00000000003e782f */ /* 0x000fe400038c0000 */
[----:B------:R-:W-:Y:S01]  /*175e0*/  MOV R14, UR62 ;  /* 0x0000003e000e7c02 */ /* 0x000fe20008000f00 */
[----:B-12345:R-:W-:Y:S10]  /*175f0*/  ENDCOLLECTIVE ;  /* 0x000000000000791b */ /* 0x03eff40003800000 */
.L_x_2169:
[----:B------:R-:W-:Y:S05]  /*17600*/  BSYNC B0 ;  /* 0x0000000000007941 */ /* 0x000fea0003800000 */
.L_x_2168:
[----:B------:R-:W-:Y:S05]  /*17610*/  BRA `(.L_x_2170) ;  /* 0xffffffcc00ec7947 */ /* 0x000fea000383ffff */
.L_x_2077:
[----:B------:R0:W0:Y:S02]  /*17620*/  SYNCS.PHASECHK.TRANS64.TRYWAIT P1, [R5+URZ+0x22840], R0 ;  /* 0x02284000050075a7 */ /* 0x000024000802017f */
[----:B0-----:R-:W-:Y:S05]  /*17630*/  @!P1 NANOSLEEP.SYNCS 0x989680 ;  /* 0x009896800000995d */ /* 0x001fea0003900000 */
[----:B------:R-:W0:Y:S02]  /*17640*/  @!P1 SYNCS.PHASECHK.TRANS64 P1, [R5+URZ+0x22840], R0 ;  /* 0x02284000050095a7 */ /* 0x000e24000802007f */
[----:B0-----:R-:W-:Y:S05]  /*17650*/  @!P1 BRA `(.L_x_2077) ;  /* 0xfffffffc00f09947 */ /* 0x001fea000383ffff */
[----:B------:R-:W-:Y:S05]  /*17660*/  BRA `(.L_x_2171) ;  /* 0xffffffd0000c7947 */ /* 0x000fea000383ffff */
.L_x_2079:
[----:B------:R0:W0:Y:S02]  /*17670*/  SYNCS.PHASECHK.TRANS64.TRYWAIT P1, [R21+URZ+0x22840], R2 ;  /* 0x02284002150075a7 */ /* 0x000024000802017f */
[----:B0-----:R-:W-:Y:S05]  /*17680*/  @!P1 NANOSLEEP.SYNCS 0x989680 ;  /* 0x009896800000995d */ /* 0x001fea0003900000 */
[----:B------:R-:W0:Y:S02]  /*17690*/  @!P1 SYNCS.PHASECHK.TRANS64 P1, [R21+URZ+0x22840], R2 ;  /* 0x02284002150095a7 */ /* 0x000e24000802007f */
[----:B0-----:R-:W-:Y:S05]  /*176a0*/  @!P1 BRA `(.L_x_2079) ;  /* 0xfffffffc00f09947 */ /* 0x001fea000383ffff */
[----:B------:R-:W-:Y:S05]  /*176b0*/  BRA `(.L_x_2172) ;  /* 0xffffffd000187947 */ /* 0x000fea000383ffff */
.L_x_2081:
[----:B------:R0:W0:Y:S02]  /*176c0*/  SYNCS.PHASECHK.TRANS64.TRYWAIT P1, [R5+URZ+0x22860], R0 ;  /* 0x02286000050075a7 */ /* 0x000024000802017f */
[----:B0-----:R-:W-:Y:S05]  /*176d0*/  @!P1 NANOSLEEP.SYNCS 0x989680 ;  /* 0x009896800000995d */ /* 0x001fea0003900000 */
[----:B------:R-:W0:Y:S02]  /*176e0*/  @!P1 SYNCS.PHASECHK.TRANS64 P1, [R5+URZ+0x22860], R0 ;  /* 0x02286000050095a7 */ /* 0x000e24000802007f */
[----:B0-----:R-:W-:Y:S05]  /*176f0*/  @!P1 BRA `(.L_x_2081) ;  /* 0xfffffffc00f09947 */ /* 0x001fea000383ffff */
[----:B------:R-:W-:Y:S05]  /*17700*/  BRA `(.L_x_2173) ;  /* 0xffffffd000147947 */ /* 0x000fea000383ffff */
.L_x_2174:
        /* <DEDUP_REMOVED lines=15> */
.L_x_6562:


//--------------------- .text._ZN7cutlass13device_kernelIN5flash11enable_sm90INS1_16FlashAttnFwdSm90INS1_25CollectiveMainloopFwdSm90ILi2EN4cute5tupleIJNS5_1CILi1EEES8_S8_EEENS6_IJNS7_ILi128EEENS7_ILi96EEENS7_ILi64EEEEEELi256ENS_6half_tEfNS_4arch4Sm90ELb0ELb1ELb1ELb0ELb1ELb0ELb1ELb1ELb0ELb1ELb1ELb0EEENS1_21CollectiveEpilogueFwdINS6_IJSA_NS7_ILi256EEESB_EEES9_SE_SG_Li256ELb0ELb1ELb1ELb0EEENS1_19SingleTileSchedulerILb0ELb1ELb1ELi128EEEEEEEEEvNT_6ParamsE --------------------------
	.section	.text._ZN7cutlass13device_kernelIN5flash11enable_sm90INS1_16FlashAttnFwdSm90INS1_25CollectiveMainloopFwdSm90ILi2EN4cute5tupleIJNS5_1CILi1EEES8_S8_EEENS6_IJNS7_ILi128EEENS7_ILi96EEENS7_ILi64EEEEEELi256ENS_6half_tEfNS_4arch4Sm90ELb0ELb1ELb1ELb0ELb1ELb0ELb1ELb1ELb0ELb1ELb1ELb0EEENS1_21CollectiveEpilogueFwdINS6_IJSA_NS7_ILi256EEESB_EEES9_SE_SG_Li256ELb0ELb1ELb1ELb0EEENS1_19SingleTileSchedulerILb0ELb1ELb1ELi128EEEEEEEEEvNT_6ParamsE,"ax",@progbits
	.align	128
.text._ZN7cutlass13device_kernelIN5flash11enable_sm90INS1_16FlashAttnFwdSm90INS1_25CollectiveMainloopFwdSm90ILi2EN4cute5tupleIJNS5_1CILi1EEES8_S8_EEENS6_IJNS7_ILi128EEENS7_ILi96EEENS7_ILi64EEEEEELi256ENS_6half_tEfNS_4arch4Sm90ELb0ELb1ELb1ELb0ELb1ELb0ELb1ELb1ELb0ELb1ELb1ELb0EEENS1_21CollectiveEpilogueFwdINS6_IJSA_NS7_ILi256EEESB_EEES9_SE_SG_Li256ELb0ELb1ELb1ELb0EEENS1_19SingleTileSchedulerILb0ELb1ELb1ELi128EEEEEEEEEvNT_6ParamsE:
        .type           _ZN7cutlass13device_kernelIN5flash11enable_sm90INS1_16FlashAttnFwdSm90INS1_25CollectiveMainloopFwdSm90ILi2EN4cute5tupleIJNS5_1CILi1EEES8_S8_EEENS6_IJNS7_ILi128EEENS7_ILi96EEENS7_ILi64EEEEEELi256ENS_6half_tEfNS_4arch4Sm90ELb0ELb1ELb1ELb0ELb1ELb0ELb1ELb1ELb0ELb1ELb1ELb0EEENS1_21CollectiveEpilogueFwdINS6_IJSA_NS7_ILi256EEESB_EEES9_SE_SG_Li256ELb0ELb1ELb1ELb0EEENS1_19SingleTileSchedulerILb0ELb1ELb1ELi128EEEEEEEEEvNT_6ParamsE,@function
        .size           _ZN7cutlass13device_kernelIN5flash11enable_sm90INS1_16FlashAttnFwdSm90INS1_25CollectiveMainloopFwdSm90ILi2EN4cute5tupleIJNS5_1CILi1EEES8_S8_EEENS6_IJNS7_ILi128EEENS7_ILi96EEENS7_ILi64EEEEEELi256ENS_6half_tEfNS_4arch4Sm90ELb0ELb1ELb1ELb0ELb1ELb0ELb1ELb1ELb0ELb1ELb1ELb0EEENS1_21CollectiveEpilogueFwdINS6_IJSA_NS7_ILi256EEESB_EEES9_SE_SG_Li256ELb0ELb1ELb1ELb0EEENS1_19SingleTileSchedulerILb0ELb1ELb1ELi128EEEEEEEEEvNT_6ParamsE,(.L_x_6563 - _ZN7cutlass13device_kernelIN5flash11enable_sm90INS1_16FlashAttnFwdSm90INS1_25CollectiveMainloopFwdSm90ILi2EN4cute5tupleIJNS5_1CILi1EEES8_S8_EEENS6_IJNS7_ILi128EEENS7_ILi96EEENS7_ILi64EEEEEELi256ENS_6half_tEfNS_4arch4Sm90ELb0ELb1ELb1ELb0ELb1ELb0ELb1ELb1ELb0ELb1ELb1ELb0EEENS1_21CollectiveEpilogueFwdINS6_IJSA_NS7_ILi256EEESB_EEES9_SE_SG_Li256ELb0ELb1ELb1ELb0EEENS1_19SingleTileSchedulerILb0ELb1ELb1ELi128EEEEEEEEEvNT_6ParamsE)
        .other          _ZN7cutlass13device_kernelIN5flash11enable_sm90INS1_16FlashAttnFwdSm90INS1_25CollectiveMainloopFwdSm90ILi2EN4cute5tupleIJNS5_1CILi1EEES8_S8_EEENS6_IJNS7_ILi128EEENS7_ILi96EEENS7_ILi64EEEEEELi256ENS_6half_tEfNS_4arch4Sm90ELb0ELb1ELb1ELb0ELb1ELb0ELb1ELb1ELb0ELb1ELb1ELb0EEENS1_21CollectiveEpilogueFwdINS6_IJSA_NS7_ILi256EEESB_EEES9_SE_SG_Li256ELb0ELb1ELb1ELb0EEENS1_19SingleTileSchedulerILb0ELb1ELb1ELi128EEEEEEEEEvNT_6ParamsE,@"STO_CUDA_ENTRY STV_DEFAULT"
_ZN7cutlass13device_kernelIN5flash11enable_sm90INS1_16FlashAttnFwdSm90INS1_25CollectiveMainloopFwdSm90ILi2EN4cute5tupleIJNS5_1CILi1EEES8_S8_EEENS6_IJNS7_ILi128EEENS7_ILi96EEENS7_ILi64EEEEEELi256ENS_6half_tEfNS_4arch4Sm90ELb0ELb1ELb1ELb0ELb1ELb0ELb1ELb1ELb0ELb1ELb1ELb0EEENS1_21CollectiveEpilogueFwdINS6_IJSA_NS7_ILi256EEESB_EEES9_SE_SG_Li256ELb0ELb1ELb1ELb0EEENS1_19SingleTileSchedulerILb0ELb1ELb1ELi128EEEEEEEEEvNT_6ParamsE:
        /* <DEDUP_REMOVED lines=9> */
[----:B------:R1:W2:Y:S01]  /*0090*/  SHFL.IDX PT, R3, R74, RZ, 0x1f ;  /* 0x00001fff4a037589 */ /* 0x0002a200000e0000 */
        /* <DEDUP_REMOVED lines=15> */
[----:B------:R1:W0:Y:S01]  /*0190*/  @!UP0 SYNCS.EXCH.64 URZ, [UR8+0x32400], UR4 ;  /* 0x03240004083f85b2 */ /* 0x0002220008000100 */
[----:B------:R1:W3:Y:S05]  /*01a0*/  @!UP1 SYNCS.EXCH.64 URZ, [UR8+0x32410], UR4 ;  /* 0x03241004083f95b2 */ /* 0x0002ea0008000100 */
[----:B------:R1:W4:Y:S02]  /*01b0*/  @!UP2 SYNCS.EXCH.64 URZ, [UR8+0x32420], UR6 ;  /* 0x03242006083fa5b2 */ /* 0x0003240008000100 */
[----:B-12---:R-:W-:Y:S05]  /*01c0*/  @P1 BRA `(.L_x_2175) ;  /* 0x0000000000481947 */ /* 0x006fea0003800000 */
[----:B------:R-:W1:Y:S01]  /*01d0*/  S2UR UR5, SR_CgaCtaId ;  /* 0x00000000000579c3 */ /* 0x000e620000008800 */
[----:B------:R-:W-:Y:S01]  /*01e0*/  UMOV UR4, 0x400 ;  /* 0x0000040000047882 */ /* 0x000fe20000000000 */
[----:B------:R-:W-:Y:S01]  /*01f0*/  UMOV UR6, 0x80 ;  /* 0x0000008000067882 */ /* 0x000fe20000000000 */
[----:B------:R-:W-:Y:S01]  /*0200*/  UMOV UR7, 0x100 ;  /* 0x0000010000077882 */ /* 0x000fe20000000000 */
[----:B------:R-:W-:Y:S01]  /*0210*/  ELECT P0, URZ, PT ;  /* 0x00000000003f782f */ /* 0x000fe20003800000 */
[----:B-1----:R-:W-:Y:S02]  /*0220*/  ULEA UR8, UR5, UR4, 0x18 ;  /* 0x0000000405087291 */ /* 0x002fe4000f8ec03f */
[----:B------:R-:W-:-:S04]  /*0230*/  UIADD3 UR4, -UR6, 0x100000, URZ ;  /* 0x0010000006047890 */ /* 0x000fc8000fffe13f */
[----:B------:R-:W-:Y:S02]  /*0240*/  USHF.L.U32 UR5, UR4, 0xb, URZ ;  /* 0x0000000b04057899 */ /* 0x000fe4000800063f */
[----:B------:R-:W-:Y:S02]  /*0250*/  USHF.L.U32 UR4, UR4, 0x1, URZ ;  /* 0x0000000104047899 */ /* 0x000fe4000800063f */
[----:B------:R-:W-:-:S04]  /*0260*/  UIADD3 UR6, -UR7, 0x100000, URZ ;  /* 0x0010000007067890 */ /* 0x000fc8000fffe13f */
[----:B------:R-:W-:Y:S02]  /*0270*/  USHF.L.U32 UR7, UR6, 0xb, URZ ;  /* 0x0000000b06077899 */ /* 0x000fe4000800063f */
[----:B------:R-:W-:Y:S01]  /*0280*/  USHF.L.U32 UR6, UR6, 0x1, URZ ;  /* 0x0000000106067899 */ /* 0x000fe2000800063f */
[----:B------:R-:W1:Y:S03]  /*0290*/  FENCE.VIEW.ASYNC.S ;  /* 0x00000000000073c6 */ /* 0x000e660000000000 */
[----:B-1----:R1:W2:Y:S08]  /*02a0*/  SYNCS.EXCH.64 URZ, [UR8+0x32430], UR4 ;  /* 0x03243004083f75b2 */ /* 0x0022b00008000100 */
[----:B------:R1:W0:Y:S01]  /*02b0*/  SYNCS.EXCH.64 URZ, [UR8+0x32440], UR6 ;  /* 0x03244006083f75b2 */ /* 0x0002220008000100 */
[----:B------:R1:W0:Y:S01]  /*02c0*/  SYNCS.EXCH.64 URZ, [UR8+0x32438], UR4 ;  /* 0x03243804083f75b2 */ /* 0x0002220008000100 */
[----:B------:R1:W0:Y:S01]  /*02d0*/  SYNCS.EXCH.64 URZ, [UR8+0x32448], UR6 ;  /* 0x03244806083f75b2 */ /* 0x0002220008000100 */
[----:B------:R-:W-:Y:S01]  /*02e0*/  NOP ;  /* 0x0000000000007918 */ /* 0x000fe20000000000 */
.L_x_2175:
[----:B------:R-:W5:Y:S01]  /*02f0*/  SHFL.IDX PT, R2, R0, RZ, 0x1f ;  /* 0x00001fff00027589 */ /* 0x000f6200000e0000 */
[----:B------:R-:W-:Y:S01]  /*0300*/  NOP ;  /* 0x0000000000007918 */ /* 0x000fe20000000000 */
[----:B-----5:R-:W-:-:S13]  /*0310*/  ISETP.NE.AND P0, PT, R2, RZ, PT ;  /* 0x000000ff0200720c */ /* 0x020fda0003f05270 */
[----:B------:R-:W-:Y:S05]  /*0320*/  @P0 BRA `(.L_x_2176) ;  /* 0x0000000000480947 */ /* 0x000fea0003800000 */
[----:B-1----:R-:W1:Y:S01]  /*0330*/  S2UR UR5, SR_CgaCtaId ;  /* 0x00000000000579c3 */ /* 0x002e620000008800 */
        /* <DEDUP_REMOVED lines=12> */
[----:B-1----:R1:W0:Y:S08]  /*0400*/  SYNCS.EXCH.64 URZ, [UR8+0x32450], UR4 ;  /* 0x03245004083f75b2 */ /* 0x0022300008000100 */
[----:B------:R1:W0:Y:S01]  /*0410*/  SYNCS.EXCH.64 URZ, [UR8+0x32460], UR6 ;  /* 0x03246006083f75b2 */ /* 0x0002220008000100 */
[----:B------:R1:W0:Y:S01]  /*0420*/  SYNCS.EXCH.64 URZ, [UR8+0x32458], UR4 ;  /* 0x03245804083f75b2 */ /* 0x0002220008000100 */
[----:B------:R1:W0:Y:S01]  /*0430*/  SYNCS.EXCH.64 URZ, [UR8+0x32468], UR6 ;  /* 0x03246806083f75b2 */ /* 0x0002220008000100 */
[----:B------:R-:W-:Y:S01]  /*0440*/  NOP ;  /* 0x0000000000007918 */ /* 0x000fe20000000000 */
.L_x_2176:
[----:B------:R-:W5:Y:S01]  /*0450*/  SHFL.IDX PT, R2, R0, RZ, 0x1f ;  /* 0x00001fff00027589 */ /* 0x000f6200000e0000 */
[----:B------:R-:W-:Y:S01]  /*0460*/  NOP ;  /* 0x0000000000007918 */ /* 0x000fe20000000000 */
[----:B-----5:R-:W-:-:S13]  /*0470*/  ISETP.NE.AND P0, PT, R2, RZ, PT ;  /* 0x000000ff0200720c */ /* 0x020fda0003f05270 */
[----:B------:R-:W-:Y:S05]  /*0480*/  @P0 BRA `(.L_x_2177) ;  /* 0x0000000000380947 */ /* 0x000fea0003800000 */
[----:B-1----:R-:W1:Y:S01]  /*0490*/  S2UR UR5, SR_CgaCtaId ;  /* 0x00000000000579c3 */ /* 0x002e620000008800 */
[----:B------:R-:W-:Y:S01]  /*04a0*/  UMOV UR4, 0x400 ;  /* 0x0000040000047882 */ /* 0x000fe20000000000 */
[----:B------:R-:W-:Y:S01]  /*04b0*/  UMOV UR7, 0x80 ;  /* 0x0000008000077882 */ /* 0x000fe20000000000 */
[----:B------:R-:W-:Y:S01]  /*04c0*/  ELECT P0, URZ, PT ;  /* 0x00000000003f782f */ /* 0x000fe20003800000 */
[----:B-1----:R-:W-:Y:S02]  /*04d0*/  ULEA UR6, UR5, UR4, 0x18 ;  /* 0x0000000405067291 */ /* 0x002fe4000f8ec03f */
[----:B------:R-:W-:-:S04]  /*04e0*/  UIADD3 UR4, -UR7, 0x100000, URZ ;  /* 0x0010000007047890 */ /* 0x000fc8000fffe13f */
[----:B------:R-:W-:Y:S02]  /*04f0*/  USHF.L.U32 UR5, UR4, 0xb, URZ ;  /* 0x0000000b04057899 */ /* 0x000fe4000800063f */
[----:B------:R-:W-:Y:S01]  /*0500*/  USHF.L.U32 UR4, UR4, 0x1, URZ ;  /* 0x0000000104047899 */ /* 0x000fe2000800063f */
[----:B------:R-:W1:Y:S11]  /*0510*/  FENCE.VIEW.ASYNC.S ;  /* 0x00000000000073c6 */ /* 0x000e760000000000 */
[----:B-1----:R1:W0:Y:S01]  /*0520*/  SYNCS.EXCH.64 URZ, [UR6+0x32470], UR4 ;  /* 0x03247004063f75b2 */ /* 0x0022220008000100 */
[----:B------:R1:W0:Y:S01]  /*0530*/  SYNCS.EXCH.64 URZ, [UR6+0x32480], UR4 ;  /* 0x03248004063f75b2 */ /* 0x0002220008000100 */
[----:B------:R1:W0:Y:S01]  /*0540*/  SYNCS.EXCH.64 URZ, [UR6+0x32478], UR4 ;  /* 0x03247804063f75b2 */ /* 0x0002220008000100 */
[----:B------:R1:W0:Y:S01]  /*0550*/  SYNCS.EXCH.64 URZ, [UR6+0x32488], UR4 ;  /* 0x03248804063f75b2 */ /* 0x0002220008000100 */
[----:B------:R-:W-:Y:S01]  /*0560*/  NOP ;  /* 0x0000000000007918 */ /* 0x000fe20000000000 */
.L_x_2177:
        /* <DEDUP_REMOVED lines=22> */
.L_x_2178:
[----:B------:R-:W5:Y:S01]  /*06d0*/  SHFL.IDX PT, R2, R0, RZ, 0x1f ;  /* 0x00001fff00027589 */ /* 0x000f6200000e0000 */
[----:B------:R-:W-:Y:S01]  /*06e0*/  R2UR UR9, R3 ;  /* 0x00000000030972ca */ /* 0x000fe200000e0000 */
        /* <DEDUP_REMOVED lines=21> */
.L_x_2179:
[----:B-1----:R-:W-:Y:S01]  /*0840*/  ULDC UR4, c[0x0][0x20] ;  /* 0x0000080000047ab9 */ /* 0x002fe20000000800 */
[----:B------:R-:W-:Y:S01]  /*0850*/  ULDC UR5, c[0x0][0x24] ;  /* 0x0000090000057ab9 */ /* 0x000fe20000000800 */
[----:B------:R-:W-:Y:S01]  /*0860*/  IADD3 R16, P0, R1, UR4, RZ ;  /* 0x0000000401107c10 */ /* 0x000fe2000ff1e0ff */
[----:B------:R-:W-:Y:S01]  /*0870*/  UISETP.NE.AND UP0, UPT, UR9, URZ, UPT ;  /* 0x0000003f0900728c */ /* 0x000fe2000bf05270 */
[----:B------:R-:W-:Y:S01]  /*0880*/  NOP ;  /* 0x0000000000007918 */ /* 0x000fe20000000000 */
[----:B------:R-:W-:Y:S01]  /*0890*/  UMOV UR60, 0x1 ;  /* 0x00000001003c7882 */ /* 0x000fe20000000000 */
[----:B0-234-:R-:W-:Y:S01]  /*08a0*/  BAR.SYNC.DEFER_BLOCKING 0x0 ;  /* 0x0000000000007b1d */ /* 0x01dfe20000010000 */
[----:B------:R-:W-:Y:S01]  /*08b0*/  IMAD.X R17, RZ, RZ, UR5, P0 ;  /* 0x00000005ff117e24 */ /* 0x000fe200080e06ff */
[----:B------:R-:W-:Y:S01]  /*08c0*/  IADD3 R2, P0, R16, 0x50, RZ ;  /* 0x0000005010027810 */ /* 0x000fe20007f1e0ff */
[----:B------:R-:W-:Y:S01]  /*08d0*/  USEL UR60, UR60, 0x2, !UP0 ;  /* 0x000000023c3c7887 */ /* 0x000fe2000c000000 */
[----:B------:R-:W-:-:S02]  /*08e0*/  PLOP3.LUT P3, PT, PT, PT, UP0, 0x80, 0x0 ;  /* 0x000000000000781c */ /* 0x000fc40003f6f008 */
[C---:B------:R-:W-:Y:S01]  /*08f0*/  IADD3 R41, P1, R16.reuse, 0x204, RZ ;  /* 0x0000020410297810 */ /* 0x040fe20007f3e0ff */
[----:B------:R-:W-:Y:S01]  /*0900*/  ULDC.64 UR36, c[0x0][0x208] ;  /* 0x0000820000247ab9 */ /* 0x000fe20000000a00 */
[----:B------:R0:W-:Y:S01]  /*0910*/  STL [R1+0x454], R2 ;  /* 0x0004540201007387 */ /* 0x0001e20000100800 */
[----:B------:R-:W-:Y:S01]  /*0920*/  IADD3 R39, P2, R16, 0x240, RZ ;  /* 0x0000024010277810 */ /* 0x000fe20007f5e0ff */
[----:B------:R-:W-:Y:S01]  /*0930*/  BSSY B6, `(.L_x_2180) ;  /* 0x000372c000067945 */ /* 0x000fe20003800000 */
[----:B------:R-:W-:-:S03]  /*0940*/  IMAD.X R50, RZ, RZ, R17, P1 ;  /* 0x000000ffff327224 */ /* 0x000fc600008e0611 */
[--C-:B------:R-:W-:Y:S02]  /*0950*/  IMAD.X R48, RZ, RZ, R17.reuse, P2 ;  /* 0x000000ffff307224 */ /* 0x100fe400010e0611 */
[----:B0-----:R-:W-:-:S05]  /*0960*/  IMAD.X R2, RZ, RZ, R17, P0 ;  /* 0x000000ffff027224 */ /* 0x001fca00000e0611 */
[----:B------:R0:W-:Y:S01]  /*0970*/  STL [R1+0x450], R2 ;  /* 0x0004500201007387 */ /* 0x0001e20000100800 */
[----:B------:R-:W-:Y:S05]  /*0980*/  @!P3 BRA `(.L_x_2181) ;  /* 0x000003280034b947 */ /* 0x000fea0003800000 */
.L_x_2182:
[----:B------:R-:W-:-:S08]  /*0990*/  NOP ;  /* 0x0000000000007918 */ /* 0x000fd00000000000 */
[----:B------:R-:W1:Y:S02]  /*09a0*/  USETMAXREG.TRY_ALLOC.CTAPOOL UP0, 0xe8 ;  /* 0x000000e8000079c8 */ /* 0x000e640008000600 */
[----:B-1----:R-:W-:-:S13]  /*09b0*/  PLOP3.LUT P0, PT, PT, PT, UP0, 0x80, 0x0 ;  /* 0x000000000000781c */ /* 0x002fda0003f0f008 */
[----:B------:R-:W-:Y:S05]  /*09c0*/  @!P0 BRA `(.L_x_2182) ;  /* 0xfffffffc00f08947 */ /* 0x000fea000383ffff */
[----:B------:R-:W1:Y:S01]  /*09d0*/  S2UR UR6, SR_CTAID.Y ;  /* 0x00000000000679c3 */ /* 0x000e620000002600 */
[----:B------:R-:W-:Y:S01]  /*09e0*/  ULDC UR59, c[0x0][0xd50] ;  /* 0x00035400003b7ab9 */ /* 0x000fe20000000800 */
[----:B------:R-:W-:Y:S01]  /*09f0*/  ISETP.NE.AND P0, PT, R74, 0x1, PT ;  /* 0x000000014a00780c */ /* 0x000fe20003f05270 */
[----:B------:R-:W-:Y:S01]  /*0a00*/  UISETP.NE.AND UP0, UPT, UR59, 0x1, UPT ;  /* 0x000000013b00788c */ /* 0x000fe2000bf05270 */
[----:B------:R2:W-:Y:S04]  /*0a10*/  STL.64 [R1+0x1f8], RZ ;  /* 0x0001f8ff01007387 */ /* 0x0005e80000100a00 */
[----:B------:R-:W-:Y:S08]  /*0a20*/  BAR.ARV 0x8, 0x180 ;  /* 0x0206000000007b1d */ /* 0x000ff00000002000 */
[----:B------:R-:W3:Y:S01]  /*0a30*/  S2UR UR61, SR_CTAID.Z ;  /* 0x00000000003d79c3 */ /* 0x000ee20000002700 */
[----:B------:R-:W-:Y:S01]  /*0a40*/  @UP0 ULDC UR4, c[0x0][0xd54] ;  /* 0x0003550000040ab9 */ /* 0x000fe20000000800 */
[----:B------:R2:W-:Y:S01]  /*0a50*/  STL [R1+0x200], RZ ;  /* 0x000200ff01007387 */ /* 0x0005e20000100800 */
[----:B------:R-:W-:-:S05]  /*0a60*/  @UP0 ULDC UR7, c[0x0][0xd58] ;  /* 0x0003560000070ab9 */ /* 0x000fca0000000800 */
[----:B------:R-:W-:Y:S06]  /*0a70*/  @!P0 BAR.ARV 0x9, 0x100 ;  /* 0x0244000000008b1d */ /* 0x000fec0000002000 */
[----:B-1----:R-:W-:Y:S01]  /*0a80*/  UIMAD.WIDE.U32 UR4, UR6, UR4, URZ ;  /* 0x00000004060472a5 */ /* 0x002fe2000f8e003f */
[----:B------:R-:W-:Y:S01]  /*0a90*/  IADD3 R24, P1, R16, 0x1f8, RZ ;  /* 0x000001f810187810 */ /* 0x000fe20007f3e0ff */
[----:B------:R2:W-:Y:S01]  /*0aa0*/  STL [R1+0x204], RZ ;  /* 0x000204ff01007387 */ /* 0x0005e20000100800 */
[----:B------:R-:W-:Y:S01]  /*0ab0*/  UMOV UR58, UR6 ;  /* 0x00000006003a7c82 */ /* 0x000fe20008000000 */
[----:B------:R-:W-:-:S02]  /*0ac0*/  @UP0 USHF.R.U32.HI UR58, URZ, UR7, UR5 ;  /* 0x000000073f3a0299 */ /* 0x000fc40008011605 */
[----:B------:R-:W-:Y:S02]  /*0ad0*/  IMAD.X R25, RZ, RZ, R17, P1 ;  /* 0x000000ffff197224 */ /* 0x000fe400008e0611 */
[----:B------:R-:W-:Y:S01]  /*0ae0*/  UIADD3 UR4, -UR58, URZ, URZ ;  /* 0x0000003f3a047290 */ /* 0x000fe2000fffe13f */
[----:B---3--:R-:W-:-:S03]  /*0af0*/  ISETP.LE.AND P0, PT, RZ, UR61, PT ;  /* 0x0000003dff007c0c */ /* 0x008fc6000bf03270 */
[----:B------:R-:W-:-:S10]  /*0b00*/  UIMAD UR59, UR59, UR4, UR6 ;  /* 0x000000043b3b72a4 */ /* 0x000fd4000f8e0206 */
[----:B--2---:R-:W-:Y:S05]  /*0b10*/  @!P0 BRA `(.L_x_2183) ;  /* 0x0000037000348947 */ /* 0x004fea0003800000 */
[----:B------:R-:W1:Y:S01]  /*0b20*/  S2R R11, SR_CgaCtaId ;  /* 0x00000000000b7919 */ /* 0x000e620000008800 */
[----:B------:R-:W-:Y:S01]  /*0b30*/  MOV R18, 0x400 ;  /* 0x0000040000127802 */ /* 0x000fe20000000f00 */
[----:B------:R-:W2:Y:S01]  /*0b40*/  S2UR UR6, SR_CTAID.X ;  /* 0x00000000000679c3 */ /* 0x000ea20000002500 */
[----:B------:R-:W-:Y:S01]  /*0b50*/  IMAD.U32 R0, RZ, RZ, UR60 ;  /* 0x0000003cff007e24 */ /* 0x000fe2000f8e00ff */
[----:B------:R-:W3:Y:S01]  /*0b60*/  S2R R3, SR_SWINHI ;  /* 0x0000000000037919 */ /* 0x000ee20000002f00 */
[----:B------:R-:W-:Y:S01]  /*0b70*/  ULDC.64 UR4, c[0x0][0x418] ;  /* 0x0001060000047ab9 */ /* 0x000fe20000000a00 */
[----:B------:R-:W-:Y:S01]  /*0b80*/  IMAD.MOV.U32 R10, RZ, RZ, 0x100 ;  /* 0x00000100ff0a7424 */ /* 0x000fe200078e00ff */
[----:B------:R-:W-:Y:S01]  /*0b90*/  UISETP.NE.U32.AND UP0, UPT, UR4, URZ, UPT ;  /* 0x0000003f0400728c */ /* 0x000fe2000bf05070 */
[----:B------:R-:W4:Y:S01]  /*0ba0*/  S2R R4, SR_CTAID.X ;  /* 0x0000000000047919 */ /* 0x000f220000002500 */
[----:B------:R-:W-:Y:S01]  /*0bb0*/  IMAD.MOV.U32 R9, RZ, RZ, 0x80 ;  /* 0x00000080ff097424 */ /* 0x000fe200078e00ff */
[----:B------:R-:W5:Y:S01]  /*0bc0*/  LDC R12, c[0x0][0xa80] ;  /* 0x0002a000ff0c7b82 */ /* 0x000f620000000800 */
[----:B------:R-:W-:Y:S01]  /*0bd0*/  IMAD.MOV.U32 R8, RZ, RZ, R0 ;  /* 0x000000ffff087224 */ /* 0x000fe200078e0000 */
[----:B------:R-:W-:Y:S01]  /*0be0*/  USHF.R.S32.HI UR4, URZ, 0x1f, UR61 ;  /* 0x0000001f3f047899 */ /* 0x000fe2000801143d */
[----:B------:R-:W-:Y:S01]  /*0bf0*/  IMAD.U32 R6, RZ, RZ, UR60 ;  /* 0x0000003cff067e24 */ /* 0x000fe2000f8e00ff */
[C---:B------:R-:W-:Y:S01]  /*0c00*/  IADD3 R40, P5, R16.reuse, 0x68, RZ ;  /* 0x0000006810287810 */ /* 0x040fe20007fbe0ff */
[----:B------:R-:W-:Y:S01]  /*0c10*/  IMAD.MOV.U32 R7, RZ, RZ, 0x80 ;  /* 0x00000080ff077424 */ /* 0x000fe200078e00ff */
[----:B------:R-:W-:Y:S01]  /*0c20*/  UISETP.NE.AND.EX UP0, UPT, UR5, URZ, UPT, UP0 ;  /* 0x0000003f0500728c */ /* 0x000fe2000bf05300 */
[----:B------:R-:W-:Y:S01]  /*0c30*/  STL.128 [R1+0x210], RZ ;  /* 0x000210ff01007387 */ /* 0x000fe20000100c00 */
[----:B------:R-:W-:Y:S01]  /*0c40*/  ULDC UR42, c[0x0][0x424] ;  /* 0x00010900002a7ab9 */ /* 0x000fe20000000800 */
[--C-:B------:R-:W-:Y:S01]  /*0c50*/  IMAD.X R65, RZ, RZ, R17.reuse, P5 ;  /* 0x000000ffff417224 */ /* 0x100fe200028e0611 */
[----:B------:R-:W-:Y:S01]  /*0c60*/  USEL UR42, UR42, 0x1, UP0 ;  /* 0x000000012a2a7887 */ /* 0x000fe20008000000 */
[----:B------:R0:W-:Y:S01]  /*0c70*/  STL.64 [R1+0x28], R6 ;  /* 0x0000280601007387 */ /* 0x0001e20000100a00 */
[C---:B------:R-:W-:Y:S01]  /*0c80*/  IADD3 R49, P5, R16.reuse, 0xf8, RZ ;  /* 0x000000f810317810 */ /* 0x040fe20007fbe0ff */
[----:B------:R-:W-:Y:S01]  /*0c90*/  ULDC UR10, c[0x0][0x2f0] ;  /* 0x0000bc00000a7ab9 */ /* 0x000fe20000000800 */
[C---:B------:R-:W-:Y:S01]  /*0ca0*/  IADD3 R34, P3, R16.reuse, 0x58, RZ ;  /* 0x0000005810227810 */ /* 0x040fe20007f7e0ff */
[----:B------:R-:W-:Y:S01]  /*0cb0*/  STL.128 [R1+0x220], RZ ;  /* 0x000220ff01007387 */ /* 0x000fe20000100c00 */
[----:B--2---:R-:W-:Y:S01]  /*0cc0*/  USHF.L.U32 UR6, UR6, 0x7, URZ ;  /* 0x0000000706067899 */ /* 0x004fe2000800063f */
[----:B------:R-:W-:Y:S01]  /*0cd0*/  IADD3 R42, P4, R16, 0x60, RZ ;  /* 0x00000060102a7810 */ /* 0x000fe20007f9e0ff */
[--C-:B------:R-:W-:Y:S01]  /*0ce0*/  IMAD.X R60, RZ, RZ, R17.reuse, P5 ;  /* 0x000000ffff3c7224 */ /* 0x100fe200028e0611 */
[----:B------:R-:W-:Y:S01]  /*0cf0*/  STL.128 [R1+0x240], RZ ;  /* 0x000240ff01007387 */ /* 0x000fe20000100c00 */
[----:B------:R-:W-:Y:S01]  /*0d00*/  UIMAD UR42, UR42, UR10, URZ ;  /* 0x0000000a2a2a72a4 */ /* 0x000fe2000f8e023f */
[--C-:B------:R-:W-:Y:S01]  /*0d10*/  IMAD.X R35, RZ, RZ, R17.reuse, P3 ;  /* 0x000000ffff237224 */ /* 0x100fe200018e0611 */
[----:B-1----:R-:W-:Y:S01]  /*0d20*/  LEA R18, R11, R18, 0x18 ;  /* 0x000000120b127211 */ /* 0x002fe200078ec0ff */
[----:B------:R-:W-:Y:S01]  /*0d30*/  STL.64 [R1+0x30], R10 ;  /* 0x0000300a01007387 */ /* 0x000fe20000100a00 */
[----:B------:R-:W-:Y:S01]  /*0d40*/  ULDC UR43, c[0x0][0x288] ;  /* 0x0000a200002b7ab9 */ /* 0x000fe20000000800 */
[----:B------:R-:W-:Y:S01]  /*0d50*/  IMAD.X R67, RZ, RZ, R17, P4 ;  /* 0x000000ffff437224 */ /* 0x000fe200020e0611 */
[----:B------:R-:W-:-:S02]  /*0d60*/  MOV R30, R18 ;  /* 0x00000012001e7202 */ /* 0x000fc40000000f00 */
[----:B---3--:R-:W-:Y:S01]  /*0d70*/  MOV R31, R3 ;  /* 0x00000003001f7202 */ /* 0x008fe20000000f00 */
[----:B------:R-:W-:Y:S01]  /*0d80*/  STL.128 [R1], R8 ;  /* 0x0000000801007387 */ /* 0x000fe20000100c00 */
[----:B------:R-:W-:Y:S01]  /*0d90*/  UIADD3 UR7, UR6, 0x7f, URZ ;  /* 0x0000007f06077890 */ /* 0x000fe2000fffe03f */
[----:B------:R-:W-:Y:S01]  /*0da0*/  IADD3 R38, P6, R16, 0x70, RZ ;  /* 0x0000007010267810 */ /* 0x000fe20007fde0ff */
[----:B------:R-:W-:Y:S01]  /*0db0*/  UIADD3 UR38, UR42, 0x1, -UR43 ;  /* 0x000000012a267890 */ /* 0x000fe2000fffe82b */
[C---:B------:R-:W-:Y:S01]  /*0dc0*/  IADD3 R0, P2, R30.reuse, 0x32460, RZ ;  /* 0x000324601e007810 */ /* 0x040fe20007f5e0ff */
[----:B----4-:R1:W-:Y:S01]  /*0dd0*/  STL [R1+0x50], R4 ;  /* 0x0000500401007387 */ /* 0x0103e20000100800 */
[C---:B0-----:R-:W-:Y:S01]  /*0de0*/  IADD3 R2, P1, R30.reuse, 0x32450, RZ ;  /* 0x000324501e027810 */ /* 0x041fe20007f3e0ff */
[----:B------:R-:W-:Y:S01]  /*0df0*/  IMAD.X R63, RZ, RZ, R17, P6 ;  /* 0x000000ffff3f7224 */ /* 0x000fe200030e0611 */
[----:B------:R-:W-:Y:S01]  /*0e00*/  IADD3 R6, P0, R30, 0x32430, RZ ;  /* 0x000324301e067810 */ /* 0x000fe20007f1e0ff */
[--C-:B------:R-:W-:Y:S01]  /*0e10*/  IMAD.X R3, RZ, RZ, R31.reuse, P2 ;  /* 0x000000ffff037224 */ /* 0x100fe200010e061f */
[----:B-----5:R0:W-:Y:S01]  /*0e20*/  STL [R1+0x230], R12 ;  /* 0x0002300c01007387 */ /* 0x0201e20000100800 */
[--C-:B------:R-:W-:Y:S01]  /*0e30*/  IMAD.X R5, RZ, RZ, R31.reuse, P1 ;  /* 0x000000ffff057224 */ /* 0x100fe200008e061f */
[----:B------:R-:W-:Y:S01]  /*0e40*/  IADD3 R44, P2, R16, 0x28, RZ ;  /* 0x00000028102c7810 */ /* 0x000fe20007f5e0ff */
[----:B------:R-:W-:Y:S01]  /*0e50*/  IMAD.X R7, RZ, RZ, R31, P0 ;  /* 0x000000ffff077224 */ /* 0x000fe200000e061f */
[----:B------:R0:W-:Y:S01]  /*0e60*/  STL.128 [R1+0x250], RZ ;  /* 0x000250ff01007387 */ /* 0x0001e20000100c00 */
[----:B-1----:R-:W-:Y:S01]  /*0e70*/  IADD3 R4, P1, R30, 0x32440, RZ ;  /* 0x000324401e047810 */ /* 0x002fe20007f3e0ff */
[----:B------:R-:W-:Y:S01]  /*0e80*/  IMAD.MOV.U32 R10, RZ, RZ, R0 ;  /* 0x000000ffff0a7224 */ /* 0x000fe200078e0000 */
[C---:B------:R-:W-:Y:S01]  /*0e90*/  IADD3 R26, P0, R16.reuse, 0x78, RZ ;  /* 0x00000078101a7810 */ /* 0x040fe20007f1e0ff */
[----:B------:R-:W-:Y:S01]  /*0ea0*/  IMAD.U32 R0, RZ, RZ, UR4 ;  /* 0x00000004ff007e24 */ /* 0x000fe2000f8e00ff */
[----:B------:R-:W-:Y:S01]  /*0eb0*/  ULDC UR4, c[0x0][0x448] ;  /* 0x0001120000047ab9 */ /* 0x000fe20000000800 */
[----:B------:R-:W-:Y:S01]  /*0ec0*/  IMAD.MOV.U32 R9, RZ, RZ, R5 ;  /* 0x000000ffff097224 */ /* 0x000fe200078e0005 */
[----:B------:R-:W-:Y:S01]  /*0ed0*/  UISETP.NE.AND UP1, UPT, UR4, 0x1, UPT ;  /* 0x000000010400788c */ /* 0x000fe2000bf25270 */
[----:B------:R-:W-:Y:S01]  /*0ee0*/  IMAD.MOV.U32 R8, RZ, RZ, R2 ;  /* 0x000000ffff087224 */ /* 0x000fe200078e0002 */
[----:B------:R0:W-:Y:S01]  /*0ef0*/  STL.64 [R1+0x18], R6 ;  /* 0x0000180601007387 */ /* 0x0001e20000100a00 */
[----:B------:R-:W-:Y:S01]  /*0f00*/  IMAD.MOV.U32 R11, RZ, RZ, R3 ;  /* 0x000000ffff0b7224 */ /* 0x000fe200078e0003 */
[----:B------:R-:W-:Y:S01]  /*0f10*/  ULDC.64 UR4, c[0x0][0xad8] ;  /* 0x0002b60000047ab9 */ /* 0x000fe20000000a00 */
[----:B------:R-:W-:Y:S01]  /*0f20*/  IMAD.X R5, RZ, RZ, R31, P1 ;  /* 0x000000ffff057224 */ /* 0x000fe200008e061f */
[----:B------:R-:W-:Y:S01]  /*0f30*/  UISETP.GE.AND UP0, UPT, UR5, 0x1, UPT ;  /* 0x000000010500788c */ /* 0x000fe2000bf06270 */
[----:B------:R0:W-:Y:S01]  /*0f40*/  STL.128 [R1+0x260], RZ ;  /* 0x000260ff01007387 */ /* 0x0001e20000100c00 */
[C---:B------:R-:W-:Y:S01]  /*0f50*/  IADD3 R226, P1, R16.reuse, 0x210, RZ ;  /* 0x0000021010e27810 */ /* 0x040fe20007f3e0ff */
[--C-:B------:R-:W-:Y:S01]  /*0f60*/  IMAD.X R69, RZ, RZ, R17.reuse, P2 ;  /* 0x000000ffff457224 */ /* 0x100fe200010e0611 */
[C---:B------:R-:W-:Y:S01]  /*0f70*/  IADD3 R32, P2, R16.reuse, 0x88, RZ ;  /* 0x0000008810207810 */ /* 0x040fe20007f5e0ff */
[----:B------:R0:W-:Y:S01]  /*0f80*/  STL.128 [R1+0x40], R8 ;  /* 0x0000400801007387 */ /* 0x0001e20000100c00 */
[----:B------:R-:W-:Y:S01]  /*0f90*/  @UP1 UIADD3 UR8, UR6, 0x7f, URZ ;  /* 0x0000007f06081890 */ /* 0x000fe2000fffe03f */
[----:B------:R-:W-:Y:S01]  /*0fa0*/  PLOP3.LUT P5, PT, PT, PT, UP0, 0x40, 0x0 ;  /* 0x000000000000781c */ /* 0x000fe20003fae808 */
[----:B------:R-:W-:Y:S01]  /*0fb0*/  @UP1 ULDC UR9, c[0x0][0x44c] ;  /* 0x0001130000091ab9 */ /* 0x000fe20000000800 */
[----:B------:R0:W-:Y:S01]  /*0fc0*/  STL.64 [R1+0x20], R4 ;  /* 0x0000200401007387 */ /* 0x0001e20000100a00 */
[----:B------:R-:W-:Y:S01]  /*0fd0*/  UIMAD.WIDE.U32 UR8, UR8, UR9, URZ ;  /* 0x00000009080872a5 */ /* 0x000fe2000f8e003f */
[--C-:B------:R-:W-:Y:S01]  /*0fe0*/  IMAD.X R181, RZ, RZ, R17.reuse, P1 ;  /* 0x000000ffffb57224 */ /* 0x100fe200008e0611 */
[----:B------:R-:W-:Y:S01]  /*0ff0*/  @UP1 ULDC UR11, c[0x0][0x450] ;  /* 0x00011400000b1ab9 */ /* 0x000fe20000000800 */
[----:B------:R0:W-:Y:S01]  /*1000*/  STL.128 [R1+0x270], RZ ;  /* 0x000270ff01007387 */ /* 0x0001e20000100c00 */
[C---:B------:R-:W-:Y:S01]  /*1010*/  IADD3 R59, P1, R16.reuse, 0x80, RZ ;  /* 0x00000080103b7810 */ /* 0x040fe20007f3e0ff */
[----:B------:R-:W-:Y:S01]  /*1020*/  @UP1 USHF.R.U32.HI UR7, URZ, UR11, UR9 ;  /* 0x0000000b3f071299 */ /* 0x000fe20008011609 */
[C---:B------:R-:W-:Y:S01]  /*1030*/  IADD3 R57, P3, R16.reuse, 0x90, RZ ;  /* 0x0000009010397810 */ /* 0x040fe20007f7e0ff */
[----:B------:R0:W-:Y:S01]  /*1040*/  STL.128 [R1+0x280], RZ ;  /* 0x000280ff01007387 */ /* 0x0001e20000100c00 */
[C---:B------:R-:W-:Y:S01]  /*1050*/  IADD3 R51, P4, R16.reuse, 0xf0, RZ ;  /* 0x000000f010337810 */ /* 0x040fe20007f9e0ff */
[----:B------:R-:W-:Y:S01]  /*1060*/  UIADD3 UR8, UR38, UR7, URZ ;  /* 0x0000000726087290 */ /* 0x000fe2000fffe03f */
[--C-:B------:R-:W-:Y:S01]  /*1070*/  IMAD.X R61, RZ, RZ, R17.reuse, P0 ;  /* 0x000000ffff3d7224 */ /* 0x100fe200000e0611 */
[----:B------:R0:W-:Y:S01]  /*1080*/  STL.128 [R1+0x290], RZ ;  /* 0x000290ff01007387 */ /* 0x0001e20000100c00 */
[--C-:B------:R-:W-:Y:S01]  /*1090*/  IMAD.X R66, RZ, RZ, R17.reuse, P1 ;  /* 0x000000ffff427224 */ /* 0x100fe200008e0611 */
[C---:B------:R-:W-:Y:S01]  /*10a0*/  IADD3 R36, P6, R16.reuse, 0x100, RZ ;  /* 0x0000010010247810 */ /* 0x040fe20007fde0ff */
[--C-:B------:R-:W-:Y:S01]  /*10b0*/  IMAD.X R33, RZ, RZ, R17.reuse, P2 ;  /* 0x000000ffff217224 */ /* 0x100fe200010e0611 */
[----:B------:R0:W-:Y:S01]  /*10c0*/  STL.128 [R1+0x2a0], RZ ;  /* 0x0002a0ff01007387 */ /* 0x0001e20000100c00 */
[--C-:B------:R-:W-:Y:S01]  /*10d0*/  IMAD.X R64, RZ, RZ, R17.reuse, P3 ;  /* 0x000000ffff407224 */ /* 0x100fe200018e0611 */
[C---:B------:R-:W-:Y:S01]  /*10e0*/  IADD3 R47, P0, R16.reuse, 0x108, RZ ;  /* 0x00000108102f7810 */ /* 0x040fe20007f1e0ff */
[----:B------:R-:W-:Y:S01]  /*10f0*/  IMAD.X R62, RZ, RZ, R17, P4 ;  /* 0x000000ffff3e7224 */ /* 0x000fe200020e0611 */
[----:B------:R0:W-:Y:S01]  /*1100*/  STL.128 [R1+0x2b0], RZ ;  /* 0x0002b0ff01007387 */ /* 0x0001e20000100c00 */
[C---:B------:R-:W-:Y:S01]  /*1110*/  IADD3 R45, P1, R16.reuse, 0x118, RZ ;  /* 0x00000118102d7810 */ /* 0x040fe20007f3e0ff */
[----:B------:R-:W-:Y:S01]  /*1120*/  UP2UR UR39, UPR, URZ, 0x2 ;  /* 0x000000023f277883 */ /* 0x000fe20008000000 */
[C---:B------:R-:W-:Y:S01]  /*1130*/  IADD3 R23, P2, R16.reuse, 0x11c, RZ ;  /* 0x0000011c10177810 */ /* 0x040fe20007f5e0ff */
[----:B------:R0:W-:Y:S01]  /*1140*/  STL.128 [R1+0x2c0], RZ ;  /* 0x0002c0ff01007387 */ /* 0x0001e20000100c00 */
[C---:B------:R-:W-:Y:S01]  /*1150*/  IADD3 R28, P3, R16.reuse, 0x14c, RZ ;  /* 0x0000014c101c7810 */ /* 0x040fe20007f7e0ff */
[----:B------:R-:W-:Y:S01]  /*1160*/  UP2UR UR41, UPR, URZ, 0x1 ;  /* 0x000000013f297883 */ /* 0x000fe20008000000 */
[C---:B------:R-:W-:Y:S01]  /*1170*/  IADD3 R224, P4, R16.reuse, 0x150, RZ ;  /* 0x0000015010e07810 */ /* 0x040fe20007f9e0ff */
[----:B------:R0:W-:Y:S01]  /*1180*/  STL.128 [R1+0x2d0], RZ ;  /* 0x0002d0ff01007387 */ /* 0x0001e20000100c00 */
[----:B------:R-:W-:Y:S01]  /*1190*/  UIADD3 UR4, UR8, UR4, URZ ;  /* 0x0000000408047290 */ /* 0x000fe2000fffe03f */
[----:B------:R-:W-:-:S02]  /*11a0*/  VIADD R157, R16, 0x158 ;  /* 0x00000158109d7836 */ /* 0x000fc40000000000 */
[----:B------:R0:W-:Y:S01]  /*11b0*/  STL.128 [R1+0x2e0], RZ ;  /* 0x0002e0ff01007387 */ /* 0x0001e20000100c00 */
[----:B------:R-:W-:Y:S02]  /*11c0*/  VIADD R19, R27, 0xffffff80 ;  /* 0xffffff801b137836 */ /* 0x000fe40000000000 */
[--C-:B------:R-:W-:Y:S01]  /*11d0*/  IMAD.X R37, RZ, RZ, R17.reuse, P6 ;  /* 0x000000ffff257224 */ /* 0x100fe200030e0611 */
[----:B------:R0:W-:Y:S01]  /*11e0*/  STL.128 [R1+0x2f0], RZ ;  /* 0x0002f0ff01007387 */ /* 0x0001e20000100c00 */
[--C-:B------:R-:W-:Y:S02]  /*11f0*/  IMAD.X R58, RZ, RZ, R17.reuse, P0 ;  /* 0x000000ffff3a7224 */ /* 0x100fe400000e0611 */
[--C-:B------:R-:W-:Y:S01]  /*1200*/  IMAD.X R56, RZ, RZ, R17.reuse, P1 ;  /* 0x000000ffff387224 */ /* 0x100fe200008e0611 */
[----:B------:R0:W-:Y:S01]  /*1210*/  STL.128 [R1+0x300], RZ ;  /* 0x000300ff01007387 */ /* 0x0001e20000100c00 */
[--C-:B------:R-:W-:Y:S02]  /*1220*/  IMAD.X R22, RZ, RZ, R17.reuse, P2 ;  /* 0x000000ffff167224 */ /* 0x100fe400010e0611 */
[--C-:B------:R-:W-:Y:S01]  /*1230*/  IMAD.X R29, RZ, RZ, R17.reuse, P3 ;  /* 0x000000ffff1d7224 */ /* 0x100fe200018e0611 */
[----:B------:R0:W-:Y:S01]  /*1240*/  STL.128 [R1+0x310], RZ ;  /* 0x000310ff01007387 */ /* 0x0001e20000100c00 */
[----:B------:R-:W-:-:S03]  /*1250*/  IMAD.X R225, RZ, RZ, R17, P4 ;  /* 0x000000ffffe17224 */ /* 0x000fc600020e0611 */
[----:B------:R0:W-:Y:S04]  /*1260*/  STL.128 [R1+0x320], RZ ;  /* 0x000320ff01007387 */ /* 0x0001e80000100c00 */
        /* <DEDUP_REMOVED lines=17> */
[----:B------:R0:W-:Y:S04]  /*1380*/  STL [R1+0x10], RZ ;  /* 0x000010ff01007387 */ /* 0x0001e80000100800 */
[----:B------:R0:W-:Y:S01]  /*1390*/  STL [R1+0x38], RZ ;  /* 0x000038ff01007387 */ /* 0x0001e20000100800 */
[----:B------:R-:W-:Y:S05]  /*13a0*/  @P5 BRA `(.L_x_2184) ;  /* 0x0000000000445947 */ /* 0x000fea0003800000 */
        /* <DEDUP_REMOVED lines=10> */
.L_x_2185:
[----:B------:R-:W-:-:S11]  /*1450*/  UISETP.NE.AND UP0, UPT, UR5, 0x1, UPT ;  /* 0x000000010500788c */ /* 0x000fd6000bf05270 */
[----:B------:R-:W-:Y:S02]  /*1460*/  @UP0 ULDC.64 UR10, c[0x0][0xae0] ;  /* 0x0002b800000a0ab9 */ /* 0x000fe40000000a00 */
[----:B------:R-:W-:-:S04]  /*1470*/  UIMAD.WIDE.U32 UR8, UR7, UR10, URZ ;  /* 0x0000000a070872a5 */ /* 0x000fc8000f8e003f */
[----:B------:R-:W-:-:S12]  /*1480*/  @UP0 USHF.R.U32.HI UR7, URZ, UR11, UR9 ;  /* 0x0000000b3f070299 */ /* 0x000fd80008011609 */
.L_x_2186:
[----:B------:R-:W-:-:S04]  /*1490*/  UIMAD UR7, UR7, UR5, UR5 ;  /* 0x00000005070772a4 */ /* 0x000fc8000f8e0205 */
[----:B------:R-:W-:-:S04]  /*14a0*/  UISETP.LT.AND UP0, UPT, UR4, UR7, UPT ;  /* 0x000000070400728c */ /* 0x000fc8000bf01270 */
[----:B------:R-:W-:-:S12]  /*14b0*/  USEL UR4, UR4, UR7, UP0 ;  /* 0x0000000704047287 */ /* 0x000fd80008000000 */
.L_x_2184:
[----:B------:R-:W-:Y:S02]  /*14c0*/  UISETP.NE.AND UP0, UPT, UR39, URZ, UPT ;  /* 0x0000003f2700728c */ /* 0x000fe4000bf05270 */
[----:B------:R-:W-:Y:S02]  /*14d0*/  UIADD3 UR8, UR42, 0x5f, URZ ;  /* 0x0000005f2a087890 */ /* 0x000fe4000fffe03f */
[----:B------:R-:W-:Y:S02]  /*14e0*/  UIADD3 UR10, UR4, 0x5f, URZ ;  /* 0x0000005f040a7890 */ /* 0x000fe4000fffe03f */
[----:B------:R-:W-:Y:S02]  /*14f0*/  UISETP.GE.AND UP1, UPT, UR5, 0x1, UPT ;  /* 0x000000010500788c */ /* 0x000fe4000bf26270 */
[----:B------:R-:W-:Y:S02]  /*1500*/  UIMAD.WIDE UR8, UR8, 0x2aaaaaab, URZ ;  /* 0x2aaaaaab080878a5 */ /* 0x000fe4000f8e023f */
[----:B------:R-:W-:Y:S01]  /*1510*/  UIMAD.WIDE UR10, UR10, 0x2aaaaaab, URZ ;  /* 0x2aaaaaab0a0a78a5 */ /* 0x000fe2000f8e023f */
[----:B------:R-:W-:Y:S01]  /*1520*/  @UP0 ULDC UR12, c[0x0][0x44c] ;  /* 0x00011300000c0ab9 */ /* 0x000fe20000000800 */
[----:B------:R-:W-:Y:S01]  /*1530*/  USHF.R.U32.HI UR4, URZ, 0x1f, UR9 ;  /* 0x0000001f3f047899 */ /* 0x000fe20008011609 */
[----:B------:R-:W-:Y:S01]  /*1540*/  PLOP3.LUT P0, PT, PT, PT, UP1, 0x40, 0x0 ;  /* 0x000000000000781c */ /* 0x000fe20003f0e818 */
[----:B------:R-:W-:-:S02]  /*1550*/  UIMAD.WIDE.U32 UR12, UR6, UR12, URZ ;  /* 0x0000000c060c72a5 */ /* 0x000fc4000f8e003f */
[----:B------:R-:W-:Y:S01]  /*1560*/  USHF.R.U32.HI UR7, URZ, 0x1f, UR11 ;  /* 0x0000001f3f077899 */ /* 0x000fe2000801160b */
[----:B------:R-:W-:Y:S01]  /*1570*/  @UP0 ULDC UR15, c[0x0][0x450] ;  /* 0x00011400000f0ab9 */ /* 0x000fe20000000800 */
[----:B------:R-:W-:Y:S02]  /*1580*/  UIADD3 UR43, UR42, -UR43, URZ ;  /* 0x8000002b2a2b7290 */ /* 0x000fe4000fffe03f */
[----:B------:R-:W-:Y:S02]  /*1590*/  @UP0 USHF.R.U32.HI UR6, URZ, UR15, UR13 ;  /* 0x0000000f3f060299 */ /* 0x000fe4000801160d */
[----:B------:R-:W-:Y:S02]  /*15a0*/  ULEA.HI.SX32 UR4, UR9, UR4, 0x1c ;  /* 0x0000000409047291 */ /* 0x000fe4000f8fe23f */
[----:B------:R-:W-:Y:S02]  /*15b0*/  ULEA.HI.SX32 UR7, UR11, UR7, 0x1c ;  /* 0x000000070b077291 */ /* 0x000fe4000f8fe23f */
[----:B------:R-:W-:-:S02]  /*15c0*/  UIADD3 UR6, UR43, UR6, URZ ;  /* 0x000000062b067290 */ /* 0x000fc4000fffe03f */
[----:B------:R-:W-:Y:S01]  /*15d0*/  UISETP.LT.AND UP0, UPT, UR4, UR7, UPT ;  /* 0x000000070400728c */ /* 0x000fe2000bf01270 */
[----:B------:R-:W-:Y:S02]  /*15e0*/  ULDC UR14, c[0x0][0xad4] ;  /* 0x0002b500000e7ab9 */ /* 0x000fe40000000800 */
[----:B------:R-:W-:Y:S02]  /*15f0*/  UIADD3 UR8, UR6, -UR14, URZ ;  /* 0x8000000e06087290 */ /* 0x000fe4000fffe03f */
[----:B------:R-:W-:Y:S01]  /*1600*/  USEL UR9, UR4, UR7, UP0 ;  /* 0x0000000704097287 */ /* 0x000fe20008000000 */
[----:B------:R-:W-:Y:S11]  /*1610*/  @P0 BRA `(.L_x_2187) ;  /* 0x0000000000480947 */ /* 0x000ff60003800000 */
[----:B------:R-:W-:Y:S02]  /*1620*/  UMOV UR4, UR6 ;  /* 0x0000000600047c82 */ /* 0x000fe40008000000 */
        /* <DEDUP_REMOVED lines=10> */
.L_x_2188:
[----:B------:R-:W-:-:S11]  /*16d0*/  UISETP.NE.AND UP0, UPT, UR5, 0x1, UPT ;  /* 0x000000010500788c */ /* 0x000fd6000bf05270 */
[----:B------:R-:W-:Y:S02]  /*16e0*/  @UP0 ULDC.64 UR10, c[0x0][0xae0] ;  /* 0x0002b800000a0ab9 */ /* 0x000fe40000000a00 */
[----:B------:R-:W-:-:S04]  /*16f0*/  UIMAD.WIDE.U32 UR6, UR4, UR10, URZ ;  /* 0x0000000a040672a5 */ /* 0x000fc8000f8e003f */
[----:B------:R-:W-:-:S12]  /*1700*/  @UP0 USHF.R.U32.HI UR4, URZ, UR11, UR7 ;  /* 0x0000000b3f040299 */ /* 0x000fd80008011607 */
.L_x_2189:
[----:B------:R-:W-:-:S04]  /*1710*/  UIMAD UR4, UR4, UR5, URZ ;  /* 0x00000005040472a4 */ /* 0x000fc8000f8e023f */
[----:B------:R-:W-:-:S04]  /*1720*/  UISETP.LT.AND UP0, UPT, UR8, UR4, UPT ;  /* 0x000000040800728c */ /* 0x000fc8000bf01270 */
[----:B------:R-:W-:-:S12]  /*1730*/  USEL UR8, UR8, UR4, !UP0 ;  /* 0x0000000408087287 */ /* 0x000fd8000c000000 */
.L_x_2187:
[----:B------:R-:W-:Y:S02]  /*1740*/  UIMAD.WIDE UR4, UR8, 0x2aaaaaab, URZ ;  /* 0x2aaaaaab080478a5 */ /* 0x000fe4000f8e023f */
[----:B------:R-:W-:Y:S02]  /*1750*/  ULOP3.LUT UR40, UR59, 0xffff, URZ, 0xc0, !UPT ;  /* 0x0000ffff3b287892 */ /* 0x000fe4000f8ec03f */
[----:B------:R-:W-:-:S04]  /*1760*/  USHF.R.U32.HI UR4, URZ, 0x1f, UR5 ;  /* 0x0000001f3f047899 */ /* 0x000fc80008011605 */
[----:B------:R-:W-:-:S04]  /*1770*/  ULEA.HI.SX32 UR4, UR5, UR4, 0x1c ;  /* 0x0000000405047291 */ /* 0x000fc8000f8fe23f */
[----:B------:R-:W-:-:S04]  /*1780*/  UISETP.LT.AND UP0, UPT, URZ, UR4, UPT ;  /* 0x000000043f00728c */ /* 0x000fc8000bf01270 */
[----:B------:R-:W-:-:S03]  /*1790*/  USEL UR10, URZ, UR4, !UP0 ;  /* 0x000000043f0a7287 */ /* 0x000fc6000c000000 */
[----:B------:R-:W-:Y:S01]  /*17a0*/  UMOV UR4, URZ ;  /* 0x0000003f00047c82 */ /* 0x000fe20008000000 */
[----:B------:R-:W-:-:S06]  /*17b0*/  UISETP.GT.AND UP0, UPT, UR9, UR10, UPT ;  /* 0x0000000a0900728c */ /* 0x000fcc000bf04270 */
[----:B------:R-:W-:-:S13]  /*17c0*/  PLOP3.LUT P0, PT, PT, PT, UP0, 0x80, 0x0 ;  /* 0x000000000000781c */ /* 0x000fda0003f0f008 */
[----:B------:R-:W-:Y:S05]  /*17d0*/  @!P0 BRA `(.L_x_2190) ;  /* 0x0000000000948947 */ /* 0x000fea0003800000 */
[----:B------:R-:W-:-:S04]  /*17e0*/  USHF.R.U32.HI UR11, URZ, 0x10, UR59 ;  /* 0x000000103f0b7899 */ /* 0x000fc8000801163b */
[----:B------:R-:W-:-:S11]  /*17f0*/  UISETP.NE.AND UP0, UPT, UR11, URZ, UPT ;  /* 0x0000003f0b00728c */ /* 0x000fd6000bf05270 */
[----:B------:R-:W-:Y:S02]  /*1800*/  @!UP0 ULDC UR11, c[0x0][0xae8] ;  /* 0x0002ba00000b8ab9 */ /* 0x000fe40000000800 */
[----:B------:R-:W-:Y:S01]  /*1810*/  IMAD.U32 R3, RZ, RZ, UR11 ;  /* 0x0000000bff037e24 */ /* 0x000fe2000f8e00ff */
[----:B------:R-:W-:-:S04]  /*1820*/  UIADD3 UR4, UR11, -0x1, UR9 ;  /* 0xffffffff0b047890 */ /* 0x000fc8000fffe009 */
[-C--:B------:R-:W-:Y:S01]  /*1830*/  IABS R0, R3.reuse ;  /* 0x0000000300007213 */ /* 0x080fe20000000000 */
[----:B------:R-:W-:Y:S01]  /*1840*/  UIADD3 UR6, -UR10, UR4, URZ ;  /* 0x000000040a067290 */ /* 0x000fe2000fffe13f */
[----:B0-----:R-:W-:Y:S02]  /*1850*/  IABS R5, R3 ;  /* 0x0000000300057213 */ /* 0x001fe40000000000 */
[----:B------:R-:W-:Y:S01]  /*1860*/  R2UR UR12, R0 ;  /* 0x00000000000c72ca */ /* 0x000fe200000e0000 */
[----:B------:R-:W-:Y:S02]  /*1870*/  UMOV UR4, URZ ;  /* 0x0000003f00047c82 */ /* 0x000fe40008000000 */
[----:B------:R-:W-:Y:S01]  /*1880*/  IMAD.U32 R4, RZ, RZ, UR6 ;  /* 0x00000006ff047e24 */ /* 0x000fe2000f8e00ff */
[----:B------:R-:W-:-:S04]  /*1890*/  ULOP3.LUT UR6, UR6, UR11, URZ, 0x3c, !UPT ;  /* 0x0000000b06067292 */ /* 0x000fc8000f8e3c3f */
[----:B------:R-:W-:-:S05]  /*18a0*/  IABS R4, R4 ;  /* 0x0000000400047213 */ /* 0x000fca0000000000 */
[----:B------:R-:W0:Y:S01]  /*18b0*/  I2F.RP R0, UR12 ;  /* 0x0000000c00007d06 */ /* 0x000e220008209400 */
[----:B------:R-:W-:-:S05]  /*18c0*/  IMAD.MOV.U32 R3, RZ, RZ, R4 ;  /* 0x000000ffff037224 */ /* 0x000fca00078e0004 */
[----:B------:R-:W-:Y:S02]  /*18d0*/  R2UR UR8, R3 ;  /* 0x00000000030872ca */ /* 0x000fe400000e0000 */
[----:B0-----:R-:W0:Y:S02]  /*18e0*/  MUFU.RCP R0, R0 ;  /* 0x0000000000007308 */ /* 0x001e240000001000 */
[----:B0-----:R-:W-:Y:S02]  /*18f0*/  VIADD R2, R0, 0xffffffe ;  /* 0x0ffffffe00027836 */ /* 0x001fe40000000000 */
        /* <DEDUP_REMOVED lines=19> */
.L_x_2190:
[----:B------:R-:W-:Y:S01]  /*1a30*/  UIMAD UR40, UR40, UR4, UR10 ;  /* 0x00000004282872a4 */ /* 0x000fe2000f8e020a */
[----:B------:R-:W-:Y:S01]  /*1a40*/  IMAD.U32 R0, RZ, RZ, UR9 ;  /* 0x00000009ff007e24 */ /* 0x000fe2000f8e00ff */
[----:B------:R-:W-:Y:S01]  /*1a50*/  PLOP3.LUT P0, PT, PT, PT, PT, 0x80, 0x0 ;  /* 0x000000000000781c */ /* 0x000fe20003f0f070 */
[----:B------:R-:W-:-:S05]  /*1a60*/  IMAD.U32 R3, RZ, RZ, UR4 ;  /* 0x00000004ff037e24 */ /* 0x000fca000f8e00ff */
[----:B------:R-:W-:-:S04]  /*1a70*/  VIADDMNMX R0, R3, UR40, R0, PT ;  /* 0x0000002803007c46 */ /* 0x000fc8000b800100 */
[----:B------:R-:W-:-:S13]  /*1a80*/  R2UR UR44, R0 ;  /* 0x00000000002c72ca */ /* 0x000fda00000e0000 */
[----:B------:R-:W-:-:S06]  /*1a90*/  UISETP.GT.AND UP0, UPT, UR44, UR40, UPT ;  /* 0x000000282c00728c */ /* 0x000fcc000bf04270 */
[----:B------:R-:W-:-:S13]  /*1aa0*/  PLOP3.LUT P1, PT, PT, PT, UP0, 0x80, 0x0 ;  /* 0x000000000000781c */ /* 0x000fda0003f2f008 */
[----:B------:R-:W-:Y:S05]  /*1ab0*/  @!P1 BRA `(.L_x_2191) ;  /* 0x000002ec00d09947 */ /* 0x000fea0003800000 */
[----:B------:R-:W-:Y:S01]  /*1ac0*/  SHF.R.S32.HI R0, RZ, 0x1f, R19 ;  /* 0x0000001fff007819 */ /* 0x000fe20000011413 */
[----:B0-----:R-:W-:Y:S01]  /*1ad0*/  VIADD R7, R18, 0x18400 ;  /* 0x0001840012077836 */ /* 0x001fe20000000000 */
[----:B------:R-:W-:Y:S01]  /*1ae0*/  STL.64 [R1+0x58], RZ ;  /* 0x000058ff01007387 */ /* 0x000fe20000100a00 */
[----:B------:R-:W-:Y:S01]  /*1af0*/  IMAD.MOV.U32 R12, RZ, RZ, 0x1 ;  /* 0x00000001ff0c7424 */ /* 0x000fe200078e00ff */
[----:B------:R-:W-:Y:S01]  /*1b00*/  LEA.HI R43, R0, R19, RZ, 0x7 ;  /* 0x00000013002b7211 */ /* 0x000fe200078f38ff */
[----:B------:R-:W-:Y:S01]  /*1b10*/  IMAD.MOV.U32 R13, RZ, RZ, RZ ;  /* 0x000000ffff0d7224 */ /* 0x000fe200078e00ff */
[----:B------:R-:W-:Y:S01]  /*1b20*/  STL.128 [R1+0x90], RZ ;  /* 0x000090ff01007387 */ /* 0x000fe20000100c00 */
[----:B------:R-:W-:Y:S01]  /*1b30*/  IMAD.MOV.U32 R14, RZ, RZ, 0x1 ;  /* 0x00000001ff0e7424 */ /* 0x000fe200078e00ff */
[----:B------:R-:W-:Y:S01]  /*1b40*/  SHF.R.S32.HI R52, RZ, 0x7, R43 ;  /* 0x00000007ff347819 */ /* 0x000fe2000001142b */
[----:B------:R-:W-:Y:S01]  /*1b50*/  IMAD.MOV.U32 R15, RZ, RZ, RZ ;  /* 0x000000ffff0f7224 */ /* 0x000fe200078e00ff */
[----:B------:R-:W-:Y:S01]  /*1b60*/  STL.128 [R1+0xa0], RZ ;  /* 0x0000a0ff01007387 */ /* 0x000fe20000100c00 */
[----:B------:R-:W-:Y:S01]  /*1b70*/  IMAD.MOV.U32 R10, RZ, RZ, 0x1 ;  /* 0x00000001ff0a7424 */ /* 0x000fe200078e00ff */
[----:B------:R-:W-:Y:S01]  /*1b80*/  LOP3.LUT P0, RZ, R7, 0x1bf, RZ, 0xc0, !PT ;  /* 0x000001bf07ff7812 */ /* 0x000fe2000780c0ff */
[----:B------:R-:W-:Y:S01]  /*1b90*/  IMAD.MOV.U32 R11, RZ, RZ, RZ ;  /* 0x000000ffff0b7224 */ /* 0x000fe200078e00ff */
[----:B------:R-:W0:Y:S01]  /*1ba0*/  SHFL.IDX PT, R0, R52, RZ, 0x1f ;  /* 0x00001fff34007589 */ /* 0x000e2200000e0000 */
[----:B------:R-:W-:-:S02]  /*1bb0*/  IMAD.MOV.U32 R9, RZ, RZ, 0x40000040 ;  /* 0x40000040ff097424 */ /* 0x000fc400078e00ff */
[----:B------:R-:W-:Y:S01]  /*1bc0*/  IMAD.MOV.U32 R5, RZ, RZ, 0x40000040 ;  /* 0x40000040ff057424 */ /* 0x000fe200078e00ff */
[----:B------:R-:W-:Y:S04]  /*1bd0*/  STL.128 [R1+0x60], R12 ;  /* 0x0000600c01007387 */ /* 0x000fe80000100c00 */
[----:B------:R1:W-:Y:S04]  /*1be0*/  STL.64 [R1+0x70], R10 ;  /* 0x0000700a01007387 */ /* 0x0003e80000100a00 */
[----:B------:R2:W-:Y:S04]  /*1bf0*/  STL.128 [R1+0xb0], RZ ;  /* 0x0000b0ff01007387 */ /* 0x0005e80000100c00 */
[----:B------:R2:W-:Y:S01]  /*1c00*/  STL.128 [R1+0xc0], RZ ;  /* 0x0000c0ff01007387 */ /* 0x0005e20000100c00 */
[----:B-1----:R-:W-:-:S03]  /*1c10*/  IMAD.MOV.U32 R11, RZ, RZ, 0x40000040 ;  /* 0x40000040ff0b7424 */ /* 0x002fc600078e00ff */
[----:B------:R2:W-:Y:S01]  /*1c20*/  STL.128 [R1+0xd0], RZ ;  /* 0x0000d0ff01007387 */ /* 0x0005e20000100c00 */
[----:B------:R-:W-:Y:S01]  /*1c30*/  IMAD.MOV.U32 R15, RZ, RZ, 0x40000040 ;  /* 0x40000040ff0f7424 */ /* 0x000fe200078e00ff */
[----:B0-----:R-:W-:Y:S01]  /*1c40*/  LEA.HI R2, R0, R0, RZ, 0x1 ;  /* 0x0000000000027211 */ /* 0x001fe200078f08ff */
[----:B------:R-:W-:Y:S01]  /*1c50*/  IMAD.MOV.U32 R13, RZ, RZ, 0x40000040 ;  /* 0x40000040ff0d7424 */ /* 0x000fe200078e00ff */
[----:B------:R2:W-:Y:S02]  /*1c60*/  STL.128 [R1+0xe0], RZ ;  /* 0x0000e0ff01007387 */ /* 0x0005e40000100c00 */
[----:B------:R-:W-:Y:S01]  /*1c70*/  LOP3.LUT R3, R2, 0x7fffe, RZ, 0xc0, !PT ;  /* 0x0007fffe02037812 */ /* 0x000fe200078ec0ff */
[----:B------:R-:W-:-:S04]  /*1c80*/  VIADD R2, R18, 0x1c400 ;  /* 0x0001c40012027836 */ /* 0x000fc80000000000 */
[----:B------:R-:W-:Y:S01]  /*1c90*/  IMAD.IADD R0, R0, 0x1, -R3 ;  /* 0x0000000100007824 */ /* 0x000fe200078e0a03 */
[----:B------:R-:W-:Y:S01]  /*1ca0*/  SHF.R.U32.HI R2, RZ, 0x4, R2 ;  /* 0x00000004ff027819 */ /* 0x000fe20000011602 */
[----:B------:R-:W-:Y:S02]  /*1cb0*/  VIADD R3, R18, 0x400 ;  /* 0x0000040012037836 */ /* 0x000fe40000000000 */
[----:B------:R-:W-:Y:S01]  /*1cc0*/  IMAD R0, R0, 0x2000, R7 ;  /* 0x0000200000007824 */ /* 0x000fe200078e0207 */
[----:B------:R-:W-:Y:S02]  /*1cd0*/  LOP3.LUT R2, R2, 0x3fff, RZ, 0xc0, !PT ;  /* 0x00003fff02027812 */ /* 0x000fe400078ec0ff */
[----:B------:R-:W-:Y:S01]  /*1ce0*/  SHF.R.U32.HI R3, RZ, 0x4, R3 ;  /* 0x00000004ff037819 */ /* 0x000fe20000011603 */
[----:B------:R-:W-:Y:S01]  /*1cf0*/  VIADD R4, R0, 0xa000 ;  /* 0x0000a00000047836 */ /* 0x000fe20000000000 */
[----:B------:R-:W-:Y:S02]  /*1d00*/  SHF.R.U32.HI R0, RZ, 0x4, R0 ;  /* 0x00000004ff007819 */ /* 0x000fe40000011600 */
[----:B------:R-:W-:-:S02]  /*1d10*/  LOP3.LUT R3, R3, 0x3fff, RZ, 0xc0, !PT ;  /* 0x00003fff03037812 */ /* 0x000fc400078ec0ff */
[----:B------:R-:W-:Y:S02]  /*1d20*/  SHF.R.U32.HI R4, RZ, 0x4, R4 ;  /* 0x00000004ff047819 */ /* 0x000fe40000011604 */
[----:B------:R-:W-:Y:S02]  /*1d30*/  LOP3.LUT R8, R2, 0x10000, RZ, 0xfc, !PT ;  /* 0x0001000002087812 */ /* 0x000fe400078efcff */
[C---:B------:R-:W-:Y:S02]  /*1d40*/  LOP3.LUT R6, R3.reuse, 0x3000000, RZ, 0xfc, !PT ;  /* 0x0300000003067812 */ /* 0x040fe400078efcff */
[----:B------:R-:W-:Y:S02]  /*1d50*/  LOP3.LUT R2, R3, 0x10000, RZ, 0xfc, !PT ;  /* 0x0001000003027812 */ /* 0x000fe400078efcff */
[----:B------:R-:W-:Y:S01]  /*1d60*/  LOP3.LUT R0, R0, 0x3fff, RZ, 0xc0, !PT ;  /* 0x00003fff00007812 */ /* 0x000fe200078ec0ff */
[----:B------:R-:W-:Y:S01]  /*1d70*/  IMAD.MOV.U32 R10, RZ, RZ, R6 ;  /* 0x000000ffff0a7224 */ /* 0x000fe200078e0006 */
[----:B------:R-:W-:Y:S01]  /*1d80*/  LOP3.LUT R3, R4, 0x3fff, RZ, 0xc0, !PT ;  /* 0x00003fff04037812 */ /* 0x000fe200078ec0ff */
[----:B------:R-:W-:Y:S01]  /*1d90*/  IMAD.MOV.U32 R14, RZ, RZ, R2 ;  /* 0x000000ffff0e7224 */ /* 0x000fe200078e0002 */
[----:B------:R-:W-:-:S02]  /*1da0*/  LOP3.LUT R4, R0, 0x10000, RZ, 0xfc, !PT ;  /* 0x0001000000047812 */ /* 0x000fc400078efcff */
[----:B------:R-:W-:Y:S01]  /*1db0*/  LOP3.LUT R12, R3, 0x10000, RZ, 0xfc, !PT ;  /* 0x00010000030c7812 */ /* 0x000fe200078efcff */
[----:B------:R2:W-:Y:S04]  /*1dc0*/  STL.128 [R1+0x80], R8 ;  /* 0x0000800801007387 */ /* 0x0005e80000100c00 */
[----:B------:R2:W-:Y:S04]  /*1dd0*/  STL.64 [R1+0x78], R4 ;  /* 0x0000780401007387 */ /* 0x0005e80000100a00 */
[----:B------:R2:W-:Y:S01]  /*1de0*/  STL.128 [R1+0xf0], R12 ;  /* 0x0000f00c01007387 */ /* 0x0005e20000100c00 */
[----:B------:R-:W-:Y:S05]  /*1df0*/  @!P0 BRA `(.L_x_2192) ;  /* 0x0000000000408947 */ /* 0x000fea0003800000 */
[----:B------:R-:W-:Y:S01]  /*1e00*/  MOV R0, 0x0 ;  /* 0x0000000000007802 */ /* 0x000fe20000000f00 */
[----:B------:R-:W-:Y:S01]  /*1e10*/  ULDC.64 UR4, c[0x4][0x98] ;  /* 0x0100260000047ab9 */ /* 0x000fe20000000a00 */
[----:B------:R-:W-:Y:S01]  /*1e20*/  ULDC.64 UR6, c[0x4][0x38] ;  /* 0x01000e0000067ab9 */ /* 0x000fe20000000a00 */
[----:B--2---:R-:W-:Y:S01]  /*1e30*/  IMAD.U32 R4, RZ, RZ, UR4 ;  /* 0x00000004ff047e24 */ /* 0x004fe2000f8e00ff */
        /* <DEDUP_REMOVED lines=12> */
.L_x_2192:
[----:B--2---:R-:W2:Y:S01]  /*1f00*/  LDL R15, [R1+0x204] ;  /* 0x00020400010f7983 */ /* 0x004ea20000100800 */
[----:B------:R-:W-:Y:S01]  /*1f10*/  LOP3.LUT R0, R43, 0xffffff80, RZ, 0xc0, !PT ;  /* 0xffffff802b007812 */ /* 0x000fe200078ec0ff */
[----:B------:R-:W0:Y:S01]  /*1f20*/  LDC.64 R20, c[0x0][0xad0] ;  /* 0x0002b400ff147b82 */ /* 0x000e220000000a00 */
[----:B------:R-:W-:Y:S01]  /*1f30*/  VIADD R46, R27, 0xffffff80 ;  /* 0xffffff801b2e7836 */ /* 0x000fe20000000000 */
[----:B------:R1:W-:Y:S01]  /*1f40*/  STL.64 [R1+0x108], R36 ;  /* 0x0001082401007387 */ /* 0x0003e20000100a00 */
[----:B------:R-:W-:Y:S01]  /*1f50*/  BSSY B0, `(.L_x_2193) ;  /* 0x000002e000007945 */ /* 0x000fe20003800000 */
[----:B------:R-:W-:Y:S02]  /*1f60*/  IMAD.IADD R0, R19, 0x1, -R0 ;  /* 0x0000000113007824 */ /* 0x000fe400078e0a00 */
[----:B------:R1:W-:Y:S02]  /*1f70*/  STL.64 [R1+0x110], R34 ;  /* 0x0001102201007387 */ /* 0x0003e40000100a00 */
[----:B------:R-:W3:Y:S01]  /*1f80*/  LDC R12, c[0x0][0x288] ;  /* 0x0000a200ff0c7b82 */ /* 0x000ee20000000800 */
[----:B------:R-:W-:Y:S01]  /*1f90*/  SHF.R.S32.HI R5, RZ, 0x1f, R0 ;  /* 0x0000001fff057819 */ /* 0x000fe20000011400 */
[----:B------:R1:W-:Y:S03]  /*1fa0*/  STL.64 [R1+0x150], R28 ;  /* 0x0001501c01007387 */ /* 0x0003e60000100a00 */
[CC--:B------:R-:W-:Y:S01]  /*1fb0*/  LEA.HI R7, R5.reuse, R0.reuse, RZ, 0x2 ;  /* 0x0000000005077211 */ /* 0x0c0fe200078f10ff */
[----:B------:R1:W-:Y:S01]  /*1fc0*/  STL [R1+0x11c], R46 ;  /* 0x00011c2e01007387 */ /* 0x0003e20000100800 */
[----:B------:R-:W-:Y:S01]  /*1fd0*/  LEA.HI R10, R5, R0, RZ, 0x5 ;  /* 0x00000000050a7211 */ /* 0x000fe200078f28ff */
[----:B------:R-:W4:Y:S01]  /*1fe0*/  LDC R6, c[0x0][0x450] ;  /* 0x00011400ff067b82 */ /* 0x000f220000000800 */
[--C-:B------:R-:W-:Y:S01]  /*1ff0*/  SHF.R.S32.HI R4, RZ, 0x2, R7.reuse ;  /* 0x00000002ff047819 */ /* 0x100fe20000011407 */
[----:B------:R1:W-:Y:S01]  /*2000*/  STL.U8 [R1+0x118], RZ ;  /* 0x000118ff01007387 */ /* 0x0003e20000100000 */
[----:B------:R-:W-:-:S02]  /*2010*/  SHF.R.S32.HI R3, RZ, 0x1f, R7 ;  /* 0x0000001fff037819 */ /* 0x000fc40000011407 */
[----:B------:R-:W-:Y:S02]  /*2020*/  SHF.R.S32.HI R10, RZ, 0x5, R10 ;  /* 0x00000005ff0a7819 */ /* 0x000fe4000001140a */
[----:B------:R-:W-:Y:S02]  /*2030*/  LEA.HI R3, R3, R4, RZ, 0x3 ;  /* 0x0000000403037211 */ /* 0x000fe400078f18ff */
[----:B------:R-:W-:Y:S02]  /*2040*/  LOP3.LUT R7, R7, 0x7ffffffc, RZ, 0xc0, !PT ;  /* 0x7ffffffc07077812 */ /* 0x000fe400078ec0ff */
[----:B------:R-:W-:Y:S02]  /*2050*/  LOP3.LUT R9, R3, 0xfffffff8, RZ, 0xc0, !PT ;  /* 0xfffffff803097812 */ /* 0x000fe400078ec0ff */
[----:B------:R-:W5:Y:S01]  /*2060*/  LDC.64 R2, c[0x0][0xad8] ;  /* 0x0002b600ff027b82 */ /* 0x000f620000000a00 */
[----:B------:R-:W-:Y:S02]  /*2070*/  IMAD.IADD R0, R0, 0x1, -R7 ;  /* 0x0000000100007824 */ /* 0x000fe400078e0a07 */
[----:B------:R-:W-:Y:S01]  /*2080*/  IMAD.IADD R11, R4, 0x1, -R9 ;  /* 0x00000001040b7824 */ /* 0x000fe200078e0a09 */
[----:B------:R-:W-:Y:S01]  /*2090*/  LEA.HI R4, R52, R52, RZ, 0x1 ;  /* 0x0000003434047211 */ /* 0x000fe200078f08ff */
[----:B0-----:R-:W-:-:S02]  /*20a0*/  IMAD.MOV.U32 R7, RZ, RZ, R20 ;  /* 0x000000ffff077224 */ /* 0x001fc400078e0014 */
[----:B------:R-:W-:Y:S01]  /*20b0*/  IMAD R10, R10, 0x10, R11 ;  /* 0x000000100a0a7824 */ /* 0x000fe200078e020b */
[----:B------:R-:W0:Y:S01]  /*20c0*/  LDC.64 R8, c[0x0][0xae0] ;  /* 0x0002b800ff087b82 */ /* 0x000e220000000a00 */
[----:B------:R-:W-:Y:S01]  /*20d0*/  LOP3.LUT R13, R4, 0x3fffffe, RZ, 0xc0, !PT ;  /* 0x03fffffe040d7812 */ /* 0x000fe200078ec0ff */
[----:B------:R-:W-:-:S04]  /*20e0*/  IMAD.SHL.U32 R11, R0, 0x2, RZ ;  /* 0x00000002000b7824 */ /* 0x000fc800078e00ff */
[----:B------:R-:W-:Y:S02]  /*20f0*/  IMAD.IADD R13, R52, 0x1, -R13 ;  /* 0x00000001340d7824 */ /* 0x000fe400078e0a0d */
[----:B------:R-:W4:Y:S01]  /*2100*/  LDC.64 R4, c[0x0][0x448] ;  /* 0x00011200ff047b82 */ /* 0x000f220000000a00 */
[----:B------:R-:W-:Y:S02]  /*2110*/  IMAD.MOV.U32 R52, RZ, RZ, RZ ;  /* 0x000000ffff347224 */ /* 0x000fe400078e00ff */
[----:B------:R-:W-:Y:S02]  /*2120*/  IMAD R10, R13, 0x40, R10 ;  /* 0x000000400d0a7824 */ /* 0x000fe400078e020a */
[----:B------:R-:W-:Y:S02]  /*2130*/  IMAD.U32 R13, RZ, RZ, UR42 ;  /* 0x0000002aff0d7e24 */ /* 0x000fe4000f8e00ff */
[----:B-----5:R-:W-:Y:S01]  /*2140*/  IMAD.MOV.U32 R53, RZ, RZ, R3 ;  /* 0x000000ffff357224 */ /* 0x020fe200078e0003 */
[----:B------:R1:W-:Y:S01]  /*2150*/  STL.64 [R1+0x100], R10 ;  /* 0x0001000a01007387 */ /* 0x0003e20000100a00 */
[----:B0-----:R-:W-:-:S02]  /*2160*/  IMAD.MOV.U32 R54, RZ, RZ, R8 ;  /* 0x000000ffff367224 */ /* 0x001fc400078e0008 */
[----:B------:R-:W-:-:S05]  /*2170*/  IMAD.MOV.U32 R55, RZ, RZ, R9 ;  /* 0x000000ffff377224 */ /* 0x000fca00078e0009 */
[----:B------:R1:W-:Y:S04]  /*2180*/  STL.128 [R1+0x130], R52 ;  /* 0x0001303401007387 */ /* 0x0003e80000100c00 */
[----:B----4-:R1:W-:Y:S01]  /*2190*/  STL.128 [R1+0x140], R4 ;  /* 0x0001400401007387 */ /* 0x0103e20000100c00 */
[----:B--2---:R-:W-:-:S04]  /*21a0*/  LEA.HI R14, R15, R15, RZ, 0x1 ;  /* 0x0000000f0f0e7211 */ /* 0x004fc800078f08ff */
[----:B------:R-:W-:-:S05]  /*21b0*/  LOP3.LUT R14, R14, 0xfffffffe, RZ, 0xc0, !PT ;  /* 0xfffffffe0e0e7812 */ /* 0x000fca00078ec0ff */
[----:B------:R-:W-:Y:S02]  /*21c0*/  IMAD.IADD R19, R15, 0x1, -R14 ;  /* 0x000000010f137824 */ /* 0x000fe400078e0a0e */
[----:B------:R-:W-:Y:S02]  /*21d0*/  IMAD.MOV.U32 R14, RZ, RZ, R21 ;  /* 0x000000ffff0e7224 */ /* 0x000fe400078e0015 */
[----:B------:R-:W-:Y:S01]  /*21e0*/  IMAD.MOV.U32 R15, RZ, RZ, R2 ;  /* 0x000000ffff0f7224 */ /* 0x000fe200078e0002 */
[----:B------:R-:W-:-:S04]  /*21f0*/  SHF.L.U32 R19, R19, 0x1f, RZ ;  /* 0x0000001f13137819 */ /* 0x000fc800000006ff */
[----:B---3--:R1:W-:Y:S01]  /*2200*/  STL.128 [R1+0x120], R12 ;  /* 0x0001200c01007387 */ /* 0x0083e20000100c00 */
[----:B------:R-:W0:Y:S02]  /*2210*/  SYNCS.PHASECHK.TRANS64.TRYWAIT P0, [R18+URZ+0x32400], R19 ;  /* 0x03240013120075a7 */ /* 0x000e24000800017f */
[----:B01----:R-:W-:Y:S05]  /*2220*/  @!P0 BRA `(.L_x_2194) ;  /* 0x0000035800788947 */ /* 0x003fea0003800000 */
.L_x_2348:
[----:B------:R-:W-:Y:S05]  /*2230*/  BSYNC B0 ;  /* 0x0000000000007941 */ /* 0x000fea0003800000 */
.L_x_2193:
[----:B------:R-:W2:Y:S04]  /*2240*/  LDL R4, [R1] ;  /* 0x0000000001047983 */ /* 0x000ea80000100800 */
[----:B------:R1:W5:Y:S01]  /*2250*/  LDL.64 R10, [R1+0x1f8] ;  /* 0x0001f800010a7983 */ /* 0x0003620000100a00 */
[----:B------:R-:W-:Y:S01]  /*2260*/  IMAD.MOV.U32 R12, RZ, RZ, R42 ;  /* 0x000000ffff0c7224 */ /* 0x000fe200078e002a */
[----:B------:R-:W-:Y:S01]  /*2270*/  IADD3 R0, P0, R16, 0x440, RZ ;  /* 0x0000044010007810 */ /* 0x000fe20007f1e0ff */
[----:B------:R-:W-:Y:S01]  /*2280*/  IMAD.MOV.U32 R13, RZ, RZ, R67 ;  /* 0x000000ffff0d7224 */ /* 0x000fe200078e0043 */
[----:B------:R-:W-:Y:S01]  /*2290*/  STL.64 [R1+0x158], R24 ;  /* 0x0001581801007387 */ /* 0x000fe20000100a00 */
[----:B------:R-:W-:Y:S01]  /*22a0*/  IMAD.MOV.U32 R14, RZ, RZ, R45 ;  /* 0x000000ffff0e7224 */ /* 0x000fe200078e002d */
[----:B------:R-:W-:Y:S05]  /*22b0*/  WARPSYNC.ALL ;  /* 0x0000000000007948 */ /* 0x000fea0003800000 */
[----:B------:R-:W-:Y:S01]  /*22c0*/  IMAD.MOV.U32 R15, RZ, RZ, R56 ;  /* 0x000000ffff0f7224 */ /* 0x000fe200078e0038 */
[----:B------:R-:W-:Y:S01]  /*22d0*/  STL.64 [R1+0x1f0], R32 ;  /* 0x0001f02001007387 */ /* 0x000fe20000100a00 */
[----:B------:R-:W-:Y:S01]  /*22e0*/  IMAD.X R7, RZ, RZ, R17, P0 ;  /* 0x000000ffff077224 */ /* 0x000fe200000e0611 */
[----:B------:R-:W-:Y:S01]  /*22f0*/  BSSY B0, `(.L_x_2195) ;  /* 0x000002a000007945 */ /* 0x000fe20003800000 */
[----:B------:R-:W-:Y:S01]  /*2300*/  IMAD.MOV.U32 R28, RZ, RZ, R59 ;  /* 0x000000ffff1c7224 */ /* 0x000fe200078e003b */
[----:B------:R3:W-:Y:S01]  /*2310*/  STL.128 [R1+0x160], R12 ;  /* 0x0001600c01007387 */ /* 0x0007e20000100c00 */
[----:B------:R-:W-:-:S02]  /*2320*/  IMAD.MOV.U32 R29, RZ, RZ, R66 ;  /* 0x000000ffff1d7224 */ /* 0x000fc400078e0042 */
[----:B------:R-:W-:Y:S02]  /*2330*/  IMAD.MOV.U32 R227, RZ, RZ, R181 ;  /* 0x000000ffffe37224 */ /* 0x000fe400078e00b5 */
[----:B------:R-:W-:Y:S01]  /*2340*/  IMAD.MOV.U32 R42, RZ, RZ, R57 ;  /* 0x000000ffff2a7224 */ /* 0x000fe200078e0039 */
[----:B------:R-:W-:Y:S01]  /*2350*/  STL.128 [R1+0x180], R28 ;  /* 0x0001801c01007387 */ /* 0x000fe20000100c00 */
[----:B------:R-:W-:Y:S02]  /*2360*/  IMAD.MOV.U32 R43, RZ, RZ, R64 ;  /* 0x000000ffff2b7224 */ /* 0x000fe400078e0040 */
[----:B------:R-:W-:Y:S01]  /*2370*/  VIADD R229, R74, 0x8 ;  /* 0x000000084ae57836 */ /* 0x000fe20000000000 */
[----:B------:R-:W-:Y:S01]  /*2380*/  STL.128 [R1+0x1c0], R224 ;  /* 0x0001c0e001007387 */ /* 0x000fe20000100c00 */
[----:B---3--:R-:W-:Y:S02]  /*2390*/  IMAD.MOV.U32 R14, RZ, RZ, R26 ;  /* 0x000000ffff0e7224 */ /* 0x008fe400078e001a */
[----:B------:R-:W-:-:S02]  /*23a0*/  IMAD.MOV.U32 R15, RZ, RZ, R61 ;  /* 0x000000ffff0f7224 */ /* 0x000fc400078e003d */
[----:B------:R-:W-:Y:S02]  /*23b0*/  IMAD.MOV.U32 R12, RZ, RZ, R16 ;  /* 0x000000ffff0c7224 */ /* 0x000fe400078e0010 */
[----:B------:R-:W-:-:S05]  /*23c0*/  IMAD.MOV.U32 R13, RZ, RZ, R17 ;  /* 0x000000ffff0d7224 */ /* 0x000fca00078e0011 */
[----:B------:R3:W-:Y:S02]  /*23d0*/  STL.128 [R1+0x170], R12 ;  /* 0x0001700c01007387 */ /* 0x0007e40000100c00 */
[----:B---3--:R-:W-:Y:S02]  /*23e0*/  IMAD.MOV.U32 R12, RZ, RZ, R41 ;  /* 0x000000ffff0c7224 */ /* 0x008fe400078e0029 */
[----:B------:R-:W-:Y:S02]  /*23f0*/  IMAD.MOV.U32 R13, RZ, RZ, R50 ;  /* 0x000000ffff0d7224 */ /* 0x000fe400078e0032 */
[----:B------:R-:W-:Y:S02]  /*2400*/  IMAD.MOV.U32 R14, RZ, RZ, R44 ;  /* 0x000000ffff0e7224 */ /* 0x000fe400078e002c */
[----:B------:R-:W-:Y:S02]  /*2410*/  IMAD.MOV.U32 R15, RZ, RZ, R69 ;  /* 0x000000ffff0f7224 */ /* 0x000fe400078e0045 */
[----:B------:R-:W-:-:S03]  /*2420*/  IMAD.MOV.U32 R41, RZ, RZ, R65 ;  /* 0x000000ffff297224 */ /* 0x000fc600078e0041 */
[----:B------:R3:W-:Y:S04]  /*2430*/  STL.128 [R1+0x190], R12 ;  /* 0x0001900c01007387 */ /* 0x0007e80000100c00 */
[----:B------:R-:W-:Y:S01]  /*2440*/  STL.128 [R1+0x1e0], R40 ;  /* 0x0001e02801007387 */ /* 0x000fe20000100c00 */
[----:B---3--:R-:W-:Y:S02]  /*2450*/  IMAD.MOV.U32 R12, RZ, RZ, R38 ;  /* 0x000000ffff0c7224 */ /* 0x008fe400078e0026 */
[----:B------:R-:W-:Y:S02]  /*2460*/  IMAD.MOV.U32 R13, RZ, RZ, R63 ;  /* 0x000000ffff0d7224 */ /* 0x000fe400078e003f */
[----:B------:R-:W-:Y:S02]  /*2470*/  IMAD.MOV.U32 R14, RZ, RZ, R51 ;  /* 0x000000ffff0e7224 */ /* 0x000fe400078e0033 */
[----:B------:R-:W-:-:S05]  /*2480*/  IMAD.MOV.U32 R15, RZ, RZ, R62 ;  /* 0x000000ffff0f7224 */ /* 0x000fca00078e003e */
[----:B------:R3:W-:Y:S02]  /*2490*/  STL.128 [R1+0x1a0], R12 ;  /* 0x0001a00c01007387 */ /* 0x0007e40000100c00 */
        /* <DEDUP_REMOVED lines=9> */
[----:B------:R1:W-:Y:S01]  /*2530*/  STL.128 [R1+0x1d0], R12 ;  /* 0x0001d00c01007387 */ /* 0x0003e20000100c00 */
[----:B--2---:R-:W-:Y:S01]  /*2540*/  LOP3.LUT R0, R4, 0x1, RZ, 0xfc, !PT ;  /* 0x0000000104007812 */ /* 0x004fe200078efcff */
[----:B------:R1:W-:Y:S03]  /*2550*/  BAR.SYNC.DEFER_BLOCKING R229, 0x100 ;  /* 0x000400e50000751d */ /* 0x0003e60000010000 */
[----:B------:R-:W-:-:S13]  /*2560*/  ISETP.NE.AND P1, PT, R0, 0x3, PT ;  /* 0x000000030000780c */ /* 0x000fda0003f25270 */
[----:B-1----:R-:W-:Y:S05]  /*2570*/  @!P1 BRA `(.L_x_2196) ;  /* 0x0000000000049947 */ /* 0x002fea0003800000 */
[----:B------:R-:W-:Y:S01]  /*2580*/  BPT.TRAP 0x1 ;  /* 0x000000040000795c */ /* 0x000fe20000300000 */
.L_x_2196:
[----:B------:R-:W-:Y:S05]  /*2590*/  BSYNC B0 ;  /* 0x0000000000007941 */ /* 0x000fea0003800000 */
.L_x_2195:
[----:B------:R-:W2:Y:S01]  /*25a0*/  LDL.64 R12, [R1+0x18] ;  /* 0x00001800010c7983 */ /* 0x000ea20000100a00 */
[----:B-----5:R-:W-:Y:S01]  /*25b0*/  SHF.L.U32 R11, R11, 0x1f, RZ ;  /* 0x0000001f0b0b7819 */ /* 0x020fe200000006ff */
[----:B------:R-:W-:Y:S01]  /*25c0*/  BSSY B0, `(.L_x_2197) ;  /* 0x0000006000007945 */ /* 0x000fe20003800000 */
[----:B--2---:R-:W-:-:S05]  /*25d0*/  MOV R7, R12 ;  /* 0x0000000c00077202 */ /* 0x004fca0000000f00 */
[----:B------:R-:W-:-:S04]  /*25e0*/  IMAD R10, R10, 0x8, R7 ;  /* 0x000000080a0a7824 */ /* 0x000fc800078e0207 */
[----:B------:R1:W2:Y:S01]  /*25f0*/  SYNCS.PHASECHK.TRANS64.TRYWAIT P0, [R10+URZ], R11 ;  /* 0x0000000b0a0075a7 */ /* 0x0002a2000800017f */
[----:B------:R-:W-:Y:S05]  /*2600*/  @!P1 BRA `(.L_x_2198) ;  /* 0x0000000000049947 */ /* 0x000fea0003800000 */
[----:B------:R-:W-:Y:S01]  /*2610*/  BPT.TRAP 0x1 ;  /* 0x000000040000795c */ /* 0x000fe20000300000 */
.L_x_2198:
[----:B------:R-:W-:Y:S05]  /*2620*/  BSYNC B0 ;  /* 0x0000000000007941 */ /* 0x000fea0003800000 */
.L_x_2197:
[----:B------:R-:W-:Y:S04]  /*2630*/  BSSY B0, `(.L_x_2199) ;  /* 0x0000004000007945 */ /* 0x000fe80003800000 */
[----:B--2---:R-:W-:Y:S05]  /*2640*/  @P0 BRA `(.L_x_2200) ;  /* 0x0000000000080947 */ /* 0x004fea0003800000 */
[----:B------:R-:W2:Y:S02]  /*2650*/  SYNCS.PHASECHK.TRANS64.TRYWAIT P0, [R10+URZ], R11 ;  /* 0x0000000b0a0075a7 */ /* 0x000ea4000800017f */
[----:B--2---:R-:W-:Y:S05]  /*2660*/  @!P0 BRA `(.L_x_2201) ;  /* 0x00000354007c8947 */ /* 0x004fea0003800000 */
.L_x_2200:
[----:B------:R-:W-:Y:S05]  /*2670*/  BSYNC B0 ;  /* 0x0000000000007941 */ /* 0x000fea0003800000 */
.L_x_2199:
[----:B------:R-:W3:Y:S04]  /*2680*/  LDL R7, [R1+0x1f8] ;  /* 0x0001f80001077983 */ /* 0x000ee80000100800 */
[----:B-12---:R-:W3:Y:S01]  /*2690*/  LDL.64 R10, [R1+0x80] ;  /* 0x00008000010a7983 */ /* 0x006ee20000100a00 */
[----:B------:R-:W-:Y:S05]  /*26a0*/  WARPSYNC.ALL ;  /* 0x0000000000007948 */ /* 0x000fea0003800000 */
[----:B------:R-:W2:Y:S04]  /*26b0*/  LDL.64 R14, [R1+0x78] ;  /* 0x00007800010e7983 */ /* 0x000ea80000100a00 */
[----:B------:R-:W4:Y:S04]  /*26c0*/  LDL.64 R12, [R1+0x78] ;  /* 0x00007800010c7983 */ /* 0x000f280000100a00 */
[----:B------:R-:W5:Y:S01]  /*26d0*/  LDL.64 R20, [R1+0x78] ;  /* 0x0000780001147983 */ /* 0x000f620000100a00 */
[----:B---3--:R-:W-:-:S03]  /*26e0*/  IMAD R10, R7, 0x300, R10 ;  /* 0x00000300070a7824 */ /* 0x008fc600078e020a */
[----:B------:R-:W3:Y:S01]  /*26f0*/  LDL.64 R72, [R1+0x78] ;  /* 0x0000780001487983 */ /* 0x000ee20000100a00 */
[----:B------:R-:W-:Y:S02]  /*2700*/  R2UR UR7, R11 ;  /* 0x000000000b0772ca */ /* 0x000fe400000e0000 */
[----:B------:R-:W-:Y:S01]  /*2710*/  R2UR UR6, R10 ;  /* 0x000000000a0672ca */ /* 0x000fe200000e0000 */
[----:B------:R-:W-:Y:S01]  /*2720*/  WARPGROUP.ARRIVE ;  /* 0x00000000000079c5 */ /* 0x000fe20000000000 */
[----:B------:R-:W3:Y:S01]  /*2730*/  LDL R0, [R1+0x204] ;  /* 0x0002040001007983 */ /* 0x000ee20000100800 */
[----:B------:R-:W-:Y:S01]  /*2740*/  IMAD.MOV.U32 R227, RZ, RZ, 0x1 ;  /* 0x00000001ffe37424 */ /* 0x000fe200078e00ff */
[----:B------:R-:W-:Y:S02]  /*2750*/  BSSY B0, `(.L_x_2202) ;  /* 0x000002d000007945 */ /* 0x000fe40003800000 */
[----:B------:R1:W-:Y:S04]  /*2760*/  STL [R1+0x60], RZ ;  /* 0x000060ff01007387 */ /* 0x0003e80000100800 */
[----:B------:R1:W-:Y:S04]  /*2770*/  STL [R1+0x60], R227 ;  /* 0x000060e301007387 */ /* 0x0003e80000100800 */
[----:B------:R1:W-:Y:S04]  /*2780*/  STL [R1+0x60], R227 ;  /* 0x000060e301007387 */ /* 0x0003e80000100800 */
[----:B------:R1:W-:Y:S04]  /*2790*/  STL [R1+0x60], R227 ;  /* 0x000060e301007387 */ /* 0x0003e80000100800 */
[----:B------:R1:W-:Y:S01]  /*27a0*/  STL [R1+0x60], R227 ;  /* 0x000060e301007387 */ /* 0x0003e20000100800 */
[----:B--2---:R-:W-:Y:S01]  /*27b0*/  R2UR UR4, R14 ;  /* 0x000000000e0472ca */ /* 0x004fe200000e0000 */
[----:B------:R-:W-:Y:S01]  /*27c0*/  VIADD R14, R10, 0x2 ;  /* 0x000000020a0e7836 */ /* 0x000fe20000000000 */
[----:B------:R-:W-:Y:S01]  /*27d0*/  R2UR UR5, R15 ;  /* 0x000000000f0572ca */ /* 0x000fe200000e0000 */
[----:B------:R-:W-:-:S02]  /*27e0*/  IMAD.MOV.U32 R15, RZ, RZ, R11 ;  /* 0x000000ffff0f7224 */ /* 0x000fc400078e000b */
[----:B----4-:R-:W-:Y:S02]  /*27f0*/  VIADD R12, R12, 0x2 ;  /* 0x000000020c0c7836 */ /* 0x010fe40000000000 */
[----:B-----5:R-:W-:Y:S02]  /*2800*/  VIADD R20, R20, 0x4 ;  /* 0x0000000414147836 */ /* 0x020fe40000000000 */
[----:B---3--:R-:W-:-:S06]  /*2810*/  VIADD R72, R72, 0x6 ;  /* 0x0000000648487836 */ /* 0x008fcc0000000000 */
[----:B------:R-:W-:Y:S01]  /*2820*/  HGMMA.64x96x16.F32 R24, gdesc[UR4], RZ, !UPT, gsb0 ;  /* 0x01600000041879f0 */ /* 0x000fe2000c0008ff */
[----:B------:R-:W-:Y:S02]  /*2830*/  R2UR UR6, R14 ;  /* 0x000000000e0672ca */ /* 0x000fe400000e0000 */
[----:B------:R-:W-:Y:S02]  /*2840*/  R2UR UR7, R15 ;  /* 0x000000000f0772ca */ /* 0x000fe400000e0000 */
[----:B------:R-:W-:Y:S01]  /*2850*/  R2UR UR4, R12 ;  /* 0x000000000c0472ca */ /* 0x000fe200000e0000 */
[----:B------:R-:W-:Y:S01]  /*2860*/  VIADD R12, R10, 0x4 ;  /* 0x000000040a0c7836 */ /* 0x000fe20000000000 */
[----:B------:R-:W-:Y:S01]  /*2870*/  R2UR UR5, R13 ;  /* 0x000000000d0572ca */ /* 0x000fe200000e0000 */
[----:B------:R-:W-:Y:S01]  /*2880*/  IMAD.MOV.U32 R13, RZ, RZ, R11 ;  /* 0x000000ffff0d7224 */ /* 0x000fe200078e000b */
[----:B------:R-:W-:Y:S01]  /*2890*/  LEA.HI R4, R0, R0, RZ, 0x1 ;  /* 0x0000000000047211 */ /* 0x000fe200078f08ff */
[----:B------:R-:W-:-:S03]  /*28a0*/  VIADD R10, R10, 0x6 ;  /* 0x000000060a0a7836 */ /* 0x000fc60000000000 */
[----:B------:R-:W-:-:S05]  /*28b0*/  LOP3.LUT R7, R4, 0xfffffffe, RZ, 0xc0, !PT ;  /* 0xfffffffe04077812 */ /* 0x000fca00078ec0ff */
[----:B------:R-:W-:-:S05]  /*28c0*/  IMAD.IADD R7, R0, 0x1, -R7 ;  /* 0x0000000100077824 */ /* 0x000fca00078e0a07 */
[----:B------:R-:W-:Y:S01]  /*28d0*/  SHF.L.U32 R7, R7, 0x1f, RZ ;  /* 0x0000001f07077819 */ /* 0x000fe200000006ff */
[----:B------:R-:W-:Y:S02]  /*28e0*/  WARPGROUP.DEPBAR.LE gsb0, 0x0 ;  /* 0x00008000000079c5 */ /* 0x000fe40000010000 */
[----:B------:R-:W-:-:S06]  /*28f0*/  WARPGROUP.ARRIVE ;  /* 0x00000000000079c5 */ /* 0x000fcc0000000000 */
        /* <DEDUP_REMOVED lines=16> */
[----:B------:R-:W2:Y:S02]  /*2a00*/  SYNCS.PHASECHK.TRANS64.TRYWAIT P0, [R18+URZ+0x32410], R7 ;  /* 0x03241007120075a7 */ /* 0x000ea4000800017f */
[----:B-12---:R-:W-:Y:S05]  /*2a10*/  @!P0 BRA `(.L_x_2203) ;  /* 0x0000035000a48947 */ /* 0x006fea0003800000 */
.L_x_2349:
[----:B------:R-:W-:Y:S05]  /*2a20*/  BSYNC B0 ;  /* 0x0000000000007941 */ /* 0x000fea0003800000 */
.L_x_2202:
[----:B------:R-:W2:Y:S04]  /*2a30*/  LDL R0, [R1+0x28] ;  /* 0x0000280001007983 */ /* 0x000ea80000100800 */
[----:B------:R3:W5:Y:S01]  /*2a40*/  LDL.64 R10, [R1+0x1f8] ;  /* 0x0001f800010a7983 */ /* 0x0007620000100a00 */
[----:B------:R-:W-:Y:S01]  /*2a50*/  BSSY B0, `(.L_x_2204) ;  /* 0x0000005000007945 */ /* 0x000fe20003800000 */
[----:B--2---:R-:W-:-:S04]  /*2a60*/  LOP3.LUT R0, R0, 0x1, RZ, 0xfc, !PT ;  /* 0x0000000100007812 */ /* 0x004fc800078efcff */
[----:B------:R-:W-:-:S13]  /*2a70*/  ISETP.NE.AND P1, PT, R0, 0x3, PT ;  /* 0x000000030000780c */ /* 0x000fda0003f25270 */
[----:B---3--:R-:W-:Y:S05]  /*2a80*/  @!P1 BRA `(.L_x_2205) ;  /* 0x0000000000049947 */ /* 0x008fea0003800000 */
[----:B------:R-:W-:Y:S01]  /*2a90*/  BPT.TRAP 0x1 ;  /* 0x000000040000795c */ /* 0x000fe20000300000 */
.L_x_2205:
[----:B------:R-:W-:Y:S05]  /*2aa0*/  BSYNC B0 ;  /* 0x0000000000007941 */ /* 0x000fea0003800000 */
.L_x_2204:
[----:B------:R-:W1:Y:S01]  /*2ab0*/  LDL.64 R12, [R1+0x40] ;  /* 0x00004000010c7983 */ /* 0x000e620000100a00 */
[----:B-----5:R-:W-:Y:S01]  /*2ac0*/  SHF.L.U32 R11, R11, 0x1f, RZ ;  /* 0x0000001f0b0b7819 */ /* 0x020fe200000006ff */
[----:B------:R-:W-:Y:S01]  /*2ad0*/  BSSY B0, `(.L_x_2206) ;  /* 0x0000006000007945 */ /* 0x000fe20003800000 */
[----:B-1----:R-:W-:-:S05]  /*2ae0*/  MOV R7, R12 ;  /* 0x0000000c00077202 */ /* 0x002fca0000000f00 */
[----:B------:R-:W-:-:S04]  /*2af0*/  IMAD R10, R10, 0x8, R7 ;  /* 0x000000080a0a7824 */ /* 0x000fc800078e0207 */
[----:B------:R1:W2:Y:S01]  /*2b00*/  SYNCS.PHASECHK.TRANS64.TRYWAIT P0, [R10+URZ], R11 ;  /* 0x0000000b0a0075a7 */ /* 0x0002a2000800017f */
[----:B------:R-:W-:Y:S05]  /*2b10*/  @!P1 BRA `(.L_x_2207) ;  /* 0x0000000000049947 */ /* 0x000fea0003800000 */
[----:B------:R-:W-:Y:S01]  /*2b20*/  BPT.TRAP 0x1 ;  /* 0x000000040000795c */ /* 0x000fe20000300000 */
.L_x_2207:
[----:B------:R-:W-:Y:S05]  /*2b30*/  BSYNC B0 ;  /* 0x0000000000007941 */ /* 0x000fea0003800000 */
.L_x_2206:
[----:B------:R-:W-:Y:S04]  /*2b40*/  BSSY B0, `(.L_x_2208) ;  /* 0x0000004000007945 */ /* 0x000fe80003800000 */
[----:B--2---:R-:W-:Y:S05]  /*2b50*/  @P0 BRA `(.L_x_2209) ;  /* 0x0000000000080947 */ /* 0x004fea0003800000 */
[----:B------:R-:W2:Y:S02]  /*2b60*/  SYNCS.PHASECHK.TRANS64.TRYWAIT P0, [R10+URZ], R11 ;  /* 0x0000000b0a0075a7 */ /* 0x000ea4000800017f */
[----:B--2---:R-:W-:Y:S05]  /*2b70*/  @!P0 BRA `(.L_x_2210) ;  /* 0x0000035000608947 */ /* 0x004fea0003800000 */
.L_x_2209:
[----:B------:R-:W-:Y:S05]  /*2b80*/  BSYNC B0 ;  /* 0x0000000000007941 */ /* 0x000fea0003800000 */
.L_x_2208:
[----:B------:R-:W3:Y:S04]  /*2b90*/  LDL R7, [R1+0x1f8] ;  /* 0x0001f80001077983 */ /* 0x000ee80000100800 */
[----:B-12---:R-:W3:Y:S04]  /*2ba0*/  LDL.64 R10, [R1+0xf8] ;  /* 0x0000f800010a7983 */ /* 0x006ee80000100a00 */
[----:B------:R-:W2:Y:S04]  /*2bb0*/  LDL R0, [R1+0x70] ;  /* 0x0000700001007983 */ /* 0x000ea80000100800 */
[----:B------:R-:W4:Y:S04]  /*2bc0*/  LDL.64 R12, [R1+0xf0] ;  /* 0x0000f000010c7983 */ /* 0x000f280000100a00 */
[----:B------:R-:W4:Y:S04]  /*2bd0*/  LDL.64 R14, [R1+0xf0] ;  /* 0x0000f000010e7983 */ /* 0x000f280000100a00 */
[----:B0-----:R-:W4:Y:S04]  /*2be0*/  LDL.64 R18, [R1+0xf0] ;  /* 0x0000f00001127983 */ /* 0x001f280000100a00 */
[----:B------:R-:W4:Y:S01]  /*2bf0*/  LDL.64 R20, [R1+0xf0] ;  /* 0x0000f00001147983 */ /* 0x000f220000100a00 */
[----:B------:R-:W-:Y:S05]  /*2c00*/  WARPSYNC.ALL ;  /* 0x0000000000007948 */ /* 0x000fea0003800000 */
[----:B------:R-:W-:Y:S01]  /*2c10*/  WARPGROUP.ARRIVE ;  /* 0x00000000000079c5 */ /* 0x000fe20000000000 */
[----:B------:R-:W4:Y:S04]  /*2c20*/  LDL.64 R72, [R1+0xf0] ;  /* 0x0000f00001487983 */ /* 0x000f280000100a00 */
[----:B------:R-:W4:Y:S01]  /*2c30*/  LDL R4, [R1] ;  /* 0x0000000001047983 */ /* 0x000f220000100800 */
[----:B---3--:R-:W-:Y:S01]  /*2c40*/  IMAD R10, R7, 0xc00, R10 ;  /* 0x00000c00070a7824 */ /* 0x008fe200078e020a */
[----:B------:R-:W-:-:S02]  /*2c50*/  R2UR UR7, R11 ;  /* 0x000000000b0772ca */ /* 0x000fc400000e0000 */
[----:B--2---:R-:W-:Y:S02]  /*2c60*/  ISETP.NE.U32.AND P0, PT, R0, RZ, PT ;  /* 0x000000ff0000720c */ /* 0x004fe40003f05070 */
[----:B------:R-:W-:Y:S01]  /*2c70*/  R2UR UR6, R10 ;  /* 0x000000000a0672ca */ /* 0x000fe200000e0000 */
[----:B------:R0:W5:Y:S01]  /*2c80*/  LDL R0, [R1+0x1f8] ;  /* 0x0001f80001007983 */ /* 0x0001620000100800 */
[----:B----4-:R-:W-:Y:S02]  /*2c90*/  R2UR UR4, R12 ;  /* 0x000000000c0472ca */ /* 0x010fe400000e0000 */
[----:B------:R-:W-:-:S07]  /*2ca0*/  R2UR UR5, R13 ;  /* 0x000000000d0572ca */ /* 0x000fce00000e0000 */
[----:B------:R-:W-:-:S06]  /*2cb0*/  VOTEU.ANY UP0, P0 ;  /* 0x00000000003f7886 */ /* 0x000fcc0000000100 */
[----:B------:R-:W-:Y:S01]  /*2cc0*/  HGMMA.64x96x16.F32 R24, gdesc[UR4], R24, UP0, gsb0 ;  /* 0x01600000041879f0 */ /* 0x000fe2000b800818 */
[----:B------:R-:W-:Y:S02]  /*2cd0*/  VIADD R14, R14, 0x2 ;  /* 0x000000020e0e7836 */ /* 0x000fe40000000000 */
[----:B------:R-:W-:Y:S02]  /*2ce0*/  VIADD R12, R10, 0x2 ;  /* 0x000000020a0c7836 */ /* 0x000fe40000000000 */
[----:B------:R-:W-:Y:S01]  /*2cf0*/  IMAD.MOV.U32 R13, RZ, RZ, R11 ;  /* 0x000000ffff0d7224 */ /* 0x000fe200078e000b */
[----:B------:R-:W-:Y:S02]  /*2d00*/  R2UR UR4, R14 ;  /* 0x000000000e0472ca */ /* 0x000fe400000e0000 */
[----:B------:R-:W-:Y:S02]  /*2d10*/  R2UR UR6, R12 ;  /* 0x000000000c0672ca */ /* 0x000fe400000e0000 */
[----:B------:R-:W-:-:S02]  /*2d20*/  R2UR UR7, R13 ;  /* 0x000000000d0772ca */ /* 0x000fc400000e0000 */
[----:B------:R-:W-:Y:S02]  /*2d30*/  R2UR UR5, R15 ;  /* 0x000000000f0572ca */ /* 0x000fe400000e0000 */
[----:B------:R-:W2:Y:S01]  /*2d40*/  LDL.64 R14, [R1+0xf0] ;  /* 0x0000f000010e7983 */ /* 0x000ea20000100a00 */
[----:B------:R-:W-:Y:S02]  /*2d50*/  WARPGROUP.DEPBAR.LE gsb0, 0x0 ;  /* 0x00008000000079c5 */ /* 0x000fe40000010000 */
[----:B------:R-:W-:-:S08]  /*2d60*/  WARPGROUP.ARRIVE ;  /* 0x00000000000079c5 */ /* 0x000fd00000000000 */
[----:B------:R-:W-:Y:S01]  /*2d70*/  HGMMA.64x96x16.F32 R24, gdesc[UR4], R24, gsb0 ;  /* 0x01600000041879f0 */ /* 0x000fe20008000818 */
[----:B------:R-:W-:Y:S02]  /*2d80*/  VIADD R18, R18, 0x4 ;  /* 0x0000000412127836 */ /* 0x000fe40000000000 */
[----:B------:R-:W-:Y:S02]  /*2d90*/  VIADD R12, R10, 0x4 ;  /* 0x000000040a0c7836 */ /* 0x000fe40000000000 */
[----:B------:R-:W-:Y:S01]  /*2da0*/  IMAD.MOV.U32 R13, RZ, RZ, R11 ;  /* 0x000000ffff0d7224 */ /* 0x000fe200078e000b */
[----:B------:R-:W-:Y:S02]  /*2db0*/  R2UR UR4, R18 ;  /* 0x00000000120472ca */ /* 0x000fe400000e0000 */
[----:B------:R-:W-:Y:S02]  /*2dc0*/  R2UR UR6, R12 ;  /* 0x000000000c0672ca */ /* 0x000fe400000e0000 */
[----:B------:R-:W-:-:S02]  /*2dd0*/  R2UR UR7, R13 ;  /* 0x000000000d0772ca */ /* 0x000fc400000e0000 */
[----:B------:R-:W-:Y:S02]  /*2de0*/  R2UR UR5, R19 ;  /* 0x00000000130572ca */ /* 0x000fe400000e0000 */
[----:B------:R-:W3:Y:S01]  /*2df0*/  LDL.64 R18, [R1+0xf0] ;  /* 0x0000f00001127983 */ /* 0x000ee20000100a00 */
        /* <DEDUP_REMOVED lines=10> */
[----:B------:R-:W4:Y:S01]  /*2ea0*/  LDL.64 R20, [R1+0xf0] ;  /* 0x0000f00001147983 */ /* 0x000f220000100a00 */
        /* <DEDUP_REMOVED lines=14> */
[----:B--2---:R-:W-:Y:S02]  /*2f90*/  VIADD R14, R14, 0x402 ;  /* 0x000004020e0e7836 */ /* 0x004fe40000000000 */
        /* <DEDUP_REMOVED lines=10> */
[----:B---3--:R-:W-:Y:S02]  /*3040*/  VIADD R18, R18, 0x404 ;  /* 0x0000040412127836 */ /* 0x008fe40000000000 */
        /* <DEDUP_REMOVED lines=10> */
[----:B----4-:R-:W-:Y:S02]  /*30f0*/  VIADD R20, R20, 0x406 ;  /* 0x0000040614147836 */ /* 0x010fe40000000000 */
        /* <DEDUP_REMOVED lines=60> */
[----:B------:R-:W-:Y:S01]  /*34c0*/  R2UR UR5, R73 ;  /* 0x00000000490572ca */ /* 0x000fe200000e0000 */
[----:B--2---:R-:W-:Y:S01]  /*34d0*/  VIADD R14, R14, 0xc02 ;  /* 0x00000c020e0e7836 */ /* 0x004fe20000000000 */
[----:B------:R0:W5:Y:S01]  /*34e0*/  LDL R73, [R1+0xc] ;  /* 0x00000c0001497983 */ /* 0x0001620000100800 */
[----:B------:R-:W-:Y:S02]  /*34f0*/  WARPGROUP.DEPBAR.LE gsb0, 0x0 ;  /* 0x00008000000079c5 */ /* 0x000fe40000010000 */
[----:B------:R-:W-:-:S08]  /*3500*/  WARPGROUP.ARRIVE ;  /* 0x00000000000079c5 */ /* 0x000fd00000000000 */
[----:B------:R-:W-:Y:S01]  /*3510*/  HGMMA.64x96x16.F32 R24, gdesc[UR4], R24, gsb0 ;  /* 0x01600000041879f0 */ /* 0x000fe20008000818 */
[----:B------:R-:W-:Y:S02]  /*3520*/  VIADD R12, R10, 0x902 ;  /* 0x000009020a0c7836 */ /* 0x000fe40000000000 */
[----:B------:R-:W-:Y:S01]  /*3530*/  IMAD.MOV.U32 R13, RZ, RZ, R11 ;  /* 0x000000ffff0d7224 */ /* 0x000fe200078e000b */
[----:B------:R-:W-:Y:S02]  /*3540*/  R2UR UR4, R14 ;  /* 0x000000000e0472ca */ /* 0x000fe400000e0000 */
[----:B------:R-:W-:Y:S02]  /*3550*/  R2UR UR6, R12 ;  /* 0x000000000c0672ca */ /* 0x000fe400000e0000 */
[----:B------:R-:W-:Y:S02]  /*3560*/  R2UR UR7, R13 ;  /* 0x000000000d0772ca */ /* 0x000fe400000e0000 */
[----:B------:R-:W-:Y:S01]  /*3570*/  R2UR UR5, R15 ;  /* 0x000000000f0572ca */ /* 0x000fe200000e0000 */
[----:B---3--:R-:W-:-:S02]  /*3580*/  VIADD R18, R18, 0xc04 ;  /* 0x00000c0412127836 */ /* 0x008fc40000000000 */
[----:B------:R-:W-:Y:S01]  /*3590*/  VIADD R12, R10, 0x904 ;  /* 0x000009040a0c7836 */ /* 0x000fe20000000000 */
[----:B------:R-:W-:Y:S02]  /*35a0*/  WARPGROUP.DEPBAR.LE gsb0, 0x0 ;  /* 0x00008000000079c5 */ /* 0x000fe40000010000 */
[----:B------:R-:W-:-:S07]  /*35b0*/  WARPGROUP.ARRIVE ;  /* 0x00000000000079c5 */ /* 0x000fce0000000000 */
[----:B------:R-:W-:Y:S01]  /*35c0*/  HGMMA.64x96x16.F32 R24, gdesc[UR4], R24, gsb0 ;  /* 0x01600000041879f0 */ /* 0x000fe20008000818 */
[----:B------:R-:W-:Y:S01]  /*35d0*/  IMAD.MOV.U32 R13, RZ, RZ, R11 ;  /* 0x000000ffff0d7224 */ /* 0x000fe200078e000b */
[----:B------:R-:W-:Y:S02]  /*35e0*/  R2UR UR6, R12 ;  /* 0x000000000c0672ca */ /* 0x000fe400000e0000 */
[----:B------:R-:W-:Y:S02]  /*35f0*/  R2UR UR4, R18 ;  /* 0x00000000120472ca */ /* 0x000fe400000e0000 */
[----:B------:R-:W-:Y:S02]  /*3600*/  R2UR UR7, R13 ;  /* 0x000000000d0772ca */ /* 0x000fe400000e0000 */
[----:B------:R-:W-:Y:S01]  /*3610*/  R2UR UR5, R19 ;  /* 0x00000000130572ca */ /* 0x000fe200000e0000 */
[----:B------:R-:W-:Y:S02]  /*3620*/  VIADD R10, R10, 0x906 ;  /* 0x000009060a0a7836 */ /* 0x000fe40000000000 */
[----:B----4-:R-:W-:Y:S01]  /*3630*/  VIADD R20, R20, 0xc06 ;  /* 0x00000c0614147836 */ /* 0x010fe20000000000 */
[----:B------:R-:W-:-:S02]  /*3640*/  WARPGROUP.DEPBAR.LE gsb0, 0x0 ;  /* 0x00008000000079c5 */ /* 0x000fc40000010000 */
[----:B------:R-:W-:-:S07]  /*3650*/  WARPGROUP.ARRIVE ;  /* 0x00000000000079c5 */ /* 0x000fce0000000000 */
[----:B------:R-:W-:Y:S01]  /*3660*/  HGMMA.64x96x16.F32 R24, gdesc[UR4], R24, gsb0 ;  /* 0x01600000041879f0 */ /* 0x000fe20008000818 */
[----:B------:R-:W-:Y:S02]  /*3670*/  R2UR UR6, R10 ;  /* 0x000000000a0672ca */ /* 0x000fe400000e0000 */
[----:B------:R-:W-:Y:S02]  /*3680*/  R2UR UR7, R11 ;  /* 0x000000000b0772ca */ /* 0x000fe400000e0000 */
[----:B------:R-:W-:Y:S02]  /*3690*/  R2UR UR4, R20 ;  /* 0x00000000140472ca */ /* 0x000fe400000e0000 */
[----:B------:R-:W-:Y:S01]  /*36a0*/  R2UR UR5, R21 ;  /* 0x00000000150572ca */ /* 0x000fe200000e0000 */
[----:B------:R0:W-:Y:S04]  /*36b0*/  STL [R1+0x70], R227 ;  /* 0x000070e301007387 */ /* 0x0001e80000100800 */
[----:B------:R0:W-:Y:S04]  /*36c0*/  STL [R1+0x70], R227 ;  /* 0x000070e301007387 */ /* 0x0001e80000100800 */
[----:B------:R0:W-:Y:S04]  /*36d0*/  STL [R1+0x70], R227 ;  /* 0x000070e301007387 */ /* 0x0001e80000100800 */
[----:B------:R0:W-:Y:S04]  /*36e0*/  STL [R1+0x70], R227 ;  /* 0x000070e301007387 */ /* 0x0001e80000100800 */
[----:B------:R0:W-:Y:S04]  /*36f0*/  STL [R1+0x70], R227 ;  /* 0x000070e301007387 */ /* 0x0001e80000100800 */
[----:B------:R0:W-:Y:S01]  /*3700*/  STL [R1+0x70], R227 ;  /* 0x000070e301007387 */ /* 0x0001e20000100800 */
[----:B------:R-:W-:-:S02]  /*3710*/  WARPGROUP.DEPBAR.LE gsb0, 0x0 ;  /* 0x00008000000079c5 */ /* 0x000fc40000010000 */
[----:B------:R-:W-:-:S06]  /*3720*/  WARPGROUP.ARRIVE ;  /* 0x00000000000079c5 */ /* 0x000fcc0000000000 */
[----:B------:R-:W-:Y:S01]  /*3730*/  HGMMA.64x96x16.F32 R24, gdesc[UR4], R24, gsb0 ;  /* 0x01600000041879f0 */ /* 0x000fe20008000818 */
[----:B------:R0:W-:Y:S04]  /*3740*/  STL [R1+0x70], R227 ;  /* 0x000070e301007387 */ /* 0x0001e80000100800 */
[----:B------:R0:W-:Y:S04]  /*3750*/  STL [R1+0x70], R227 ;  /* 0x000070e301007387 */ /* 0x0001e80000100800 */
[----:B------:R0:W-:Y:S04]  /*3760*/  STL [R1+0x70], R227 ;  /* 0x000070e301007387 */ /* 0x0001e80000100800 */
[----:B------:R0:W-:Y:S04]  /*3770*/  STL [R1+0x70], R227 ;  /* 0x000070e301007387 */ /* 0x0001e80000100800 */
[----:B------:R0:W-:Y:S04]  /*3780*/  STL [R1+0x70], R227 ;  /* 0x000070e301007387 */ /* 0x0001e80000100800 */
[----:B------:R0:W-:Y:S04]  /*3790*/  STL [R1+0x70], R227 ;  /* 0x000070e301007387 */ /* 0x0001e80000100800 */
[----:B------:R0:W-:Y:S01]  /*37a0*/  STL [R1+0x70], R227 ;  /* 0x000070e301007387 */ /* 0x0001e20000100800 */
[----:B------:R-:W-:-:S03]  /*37b0*/  LOP3.LUT R4, R4, 0x1, RZ, 0xfc, !PT ;  /* 0x0000000104047812 */ /* 0x000fc600078efcff */
[----:B------:R0:W-:Y:S04]  /*37c0*/  STL [R1+0x70], R227 ;  /* 0x000070e301007387 */ /* 0x0001e80000100800 */
[----:B------:R0:W-:Y:S04]  /*37d0*/  STL [R1+0x70], R227 ;  /* 0x000070e301007387 */ /* 0x0001e80000100800 */
[----:B------:R0:W-:Y:S01]  /*37e0*/  STL [R1+0x70], R227 ;  /* 0x000070e301007387 */ /* 0x0001e20000100800 */
[----:B------:R-:W-:Y:S02]  /*37f0*/  ISETP.NE.AND P0, PT, R4, 0x3, PT ;  /* 0x000000030400780c */ /* 0x000fe40003f05270 */
[----:B------:R-:W-:Y:S01]  /*3800*/  IADD3 R228, -R74, 0xb, RZ ;  /* 0x0000000b4ae47810 */ /* 0x000fe20007ffe1ff */
[----:B------:R-:W-:Y:S01]  /*3810*/  BSSY B0, `(.L_x_2211) ;  /* 0x0000005000007945 */ /* 0x000fe20003800000 */
[----:B------:R-:W-:-:S03]  /*3820*/  WARPGROUP.DEPBAR.LE gsb0, 0x0 ;  /* 0x00008000000079c5 */ /* 0x000fc60000010000 */
[----:B------:R0:W-:Y:S06]  /*3830*/  BAR.ARV R228, 0x100 ;  /* 0x000400e40000751d */ /* 0x0001ec0000002000 */
[----:B------:R-:W-:Y:S05]  /*3840*/  @!P0 BRA `(.L_x_2212) ;  /* 0x0000000000048947 */ /* 0x000fea0003800000 */
[----:B------:R-:W-:Y:S01]  /*3850*/  BPT.TRAP 0x1 ;  /* 0x000000040000795c */ /* 0x000fe20000300000 */
.L_x_2212:
[----:B------:R-:W-:Y:S05]  /*3860*/  BSYNC B0 ;  /* 0x0000000000007941 */ /* 0x000fea0003800000 */
.L_x_2211:
[----:B------:R-:W2:Y:S02]  /*3870*/  LDL.64 R10, [R1+0x20] ;  /* 0x00002000010a7983 */ /* 0x000ea40000100a00 */
[----:B--2---:R-:W-:-:S05]  /*3880*/  MOV R7, R10 ;  /* 0x0000000a00077202 */ /* 0x004fca0000000f00 */
[----:B-----5:R-:W-:-:S05]  /*3890*/  IMAD R0, R0, 0x8, R7 ;  /* 0x0000000800007824 */ /* 0x020fca00078e0207 */
[----:B------:R-:W-:-:S04]  /*38a0*/  PRMT R0, R73, 0x654, R0 ;  /* 0x0000065449007816 */ /* 0x000fc80000000000 */
[----:B------:R1:W-:Y:S01]  /*38b0*/  SYNCS.ARRIVE.TRANS64.RED.A1T0 RZ, [R0+URZ], RZ ;  /* 0x000000ff00ff79a7 */ /* 0x0003e2000810043f */
[----:B------:R-:W2:Y:S04]  /*38c0*/  LDL.64 R18, [R1+0x150] ;  /* 0x0001500001127983 */ /* 0x000ea80000100a00 */
[----:B------:R-:W3:Y:S04]  /*38d0*/  LDL R20, [R1+0x11c] ;  /* 0x00011c0001147983 */ /* 0x000ee80000100800 */
[----:B------:R-:W4:Y:S04]  /*38e0*/  LDL R21, [R1+0x50] ;  /* 0x0000500001157983 */ /* 0x000f280000100800 */
[----:B------:R-:W4:Y:S04]  /*38f0*/  LDL.64 R10, [R1+0x140] ;  /* 0x00014000010a7983 */ /* 0x000f280000100a00 */
[----:B------:R-:W4:Y:S04]  /*3900*/  LDL R76, [R1+0x148] ;  /* 0x00014800014c7983 */ /* 0x000f280000100800 */
[----:B------:R-:W4:Y:S04]  /*3910*/  LDL.128 R12, [R1+0x120] ;  /* 0x00012000010c7983 */ /* 0x000f280000100c00 */
[----:B------:R-:W4:Y:S04]  /*3920*/  LDL.128 R72, [R1+0x130] ;  /* 0x0001300001487983 */ /* 0x000f280000100c00 */
[----:B--2---:R3:W2:Y:S02]  /*3930*/  LD.E R18, desc[UR36][R18.64] ;  /* 0x0000002412127980 */ /* 0x0046a4000c101900 */
[----:B---3--:R-:W-:-:S02]  /*3940*/  SHF.R.S32.HI R19, RZ, 0x1f, R20 ;  /* 0x0000001fff137819 */ /* 0x008fc40000011414 */
[----:B----4-:R-:W-:Y:S01]  /*3950*/  ISETP.NE.AND P0, PT, R10, 0x1, PT ;  /* 0x000000010a00780c */ /* 0x010fe20003f05270 */
[----:B------:R-:W-:Y:S02]  /*3960*/  UMOV UR4, 0xffffffa0 ;  /* 0xffffffa000047882 */ /* 0x000fe40000000000 */
[----:B------:R-:W-:Y:S01]  /*3970*/  UIMAD UR4, UR44, UR4, 0x60 ;  /* 0x000000602c0474a4 */ /* 0x000fe2000f8e0204 */
[----:B------:R-:W-:-:S05]  /*3980*/  ISETP.GE.AND P1, PT, R73, 0x1, PT ;  /* 0x000000014900780c */ /* 0x000fca0003f26270 */
[----:B------:R-:W-:Y:S01]  /*3990*/  VIADD R72, R72, UR4 ;  /* 0x0000000448487c36 */ /* 0x000fe20008000000 */
[----:B------:R-:W-:Y:S01]  /*39a0*/  BSSY B0, `(.L_x_2213) ;  /* 0x00000a0000007945 */ /* 0x000fe20003800000 */
[----:B--2---:R-:W-:Y:S01]  /*39b0*/  FMUL.FTZ R7, R24, R18 ;  /* 0x0000001218077220 */ /* 0x004fe20000410000 */
[----:B------:R-:W-:Y:S01]  /*39c0*/  LEA.HI R24, R19, R20, RZ, 0x7 ;  /* 0x0000001413187211 */ /* 0x000fe200078f38ff */
[----:B------:R-:W-:-:S03]  /*39d0*/  FMUL.FTZ R4, R27, R18 ;  /* 0x000000121b047220 */ /* 0x000fc60000410000 */
[----:B------:R-:W-:Y:S01]  /*39e0*/  LOP3.LUT R27, R24, 0xffffff80, RZ, 0xc0, !PT ;  /* 0xffffff80181b7812 */ /* 0x000fe200078ec0ff */
[----:B-1----:R-:W-:-:S04]  /*39f0*/  FMUL.FTZ R0, R26, R18 ;  /* 0x000000121a007220 */ /* 0x002fc80000410000 */
[----:B------:R-:W-:Y:S02]  /*3a00*/  IMAD.IADD R27, R20, 0x1, -R27 ;  /* 0x00000001141b7824 */ /* 0x000fe400078e0a1b */
[----:B------:R-:W-:-:S03]  /*3a10*/  FMUL.FTZ R29, R29, R18 ;  /* 0x000000121d1d7220 */ /* 0x000fc60000410000 */
[----:B------:R-:W-:Y:S01]  /*3a20*/  SHF.R.S32.HI R26, RZ, 0x1f, R27 ;  /* 0x0000001fff1a7819 */ /* 0x000fe2000001141b */
[----:B------:R1:W2:Y:S01]  /*3a30*/  MUFU.TANH R91, R29 ;  /* 0x0000001d005b7308 */ /* 0x0002a20000002400 */
[-C--:B------:R-:W-:Y:S01]  /*3a40*/  FMUL.FTZ R89, R31, R18.reuse ;  /* 0x000000121f597220 */ /* 0x080fe20000410000 */
[-C--:B------:R-:W-:Y:S01]  /*3a50*/  FMUL.FTZ R33, R33, R18.reuse ;  /* 0x0000001221217220 */ /* 0x080fe20000410000 */
[----:B------:R-:W-:Y:S01]  /*3a60*/  FMUL.FTZ R93, R30, R18 ;  /* 0x000000121e5d7220 */ /* 0x000fe20000410000 */
[----:B------:R-:W-:Y:S02]  /*3a70*/  LEA.HI R31, R19, R20, RZ, 0x2 ;  /* 0x00000014131f7211 */ /* 0x000fe400078f10ff */
[----:B-1----:R-:W-:Y:S02]  /*3a80*/  LEA.HI R29, R26, R27, RZ, 0x2 ;  /* 0x0000001b1a1d7211 */ /* 0x002fe400078f10ff */
[----:B------:R1:W3:Y:S02]  /*3a90*/  MUFU.TANH R161, R33 ;  /* 0x0000002100a17308 */ /* 0x0002e40000002400 */
[----:B------:R-:W-:-:S02]  /*3aa0*/  SHF.R.S32.HI R30, RZ, 0x2, R29 ;  /* 0x00000002ff1e7819 */ /* 0x000fc4000001141d */
[----:B------:R-:W-:Y:S02]  /*3ab0*/  SHF.R.S32.HI R19, RZ, 0x1f, R29 ;  /* 0x0000001fff137819 */ /* 0x000fe4000001141d */
[----:B------:R-:W-:Y:S02]  /*3ac0*/  LEA.HI R26, R26, R27, RZ, 0x5 ;  /* 0x0000001b1a1a7211 */ /* 0x000fe400078f28ff */
[----:B-1----:R-:W-:Y:S02]  /*3ad0*/  LOP3.LUT R33, R31, 0xfffffffc, RZ, 0xc0, !PT ;  /* 0xfffffffc1f217812 */ /* 0x002fe400078ec0ff */
[----:B------:R-:W-:Y:S02]  /*3ae0*/  LEA.HI R31, R19, R30, RZ, 0x3 ;  /* 0x0000001e131f7211 */ /* 0x000fe400078f18ff */
[----:B------:R-:W-:Y:S01]  /*3af0*/  SHF.R.S32.HI R19, RZ, 0x7, R24 ;  /* 0x00000007ff137819 */ /* 0x000fe20000011418 */
[----:B------:R-:W-:Y:S01]  /*3b00*/  IMAD.IADD R33, R20, 0x1, -R33 ;  /* 0x0000000114217824 */ /* 0x000fe200078e0a21 */
[----:B------:R-:W-:-:S02]  /*3b10*/  LOP3.LUT R31, R31, 0xfffffff8, RZ, 0xc0, !PT ;  /* 0xfffffff81f1f7812 */ /* 0x000fc400078ec0ff */
[----:B------:R-:W-:Y:S02]  /*3b20*/  LEA.HI R24, R24, R19, RZ, 0x1 ;  /* 0x0000001318187211 */ /* 0x000fe400078f08ff */
[----:B------:R-:W-:Y:S01]  /*3b30*/  SHF.R.S32.HI R26, RZ, 0x5, R26 ;  /* 0x00000005ff1a7819 */ /* 0x000fe2000001141a */
[----:B------:R-:W-:Y:S01]  /*3b40*/  IMAD.IADD R31, R30, 0x1, -R31 ;  /* 0x000000011e1f7824 */ /* 0x000fe200078e0a1f */
[----:B------:R-:W-:Y:S02]  /*3b50*/  LOP3.LUT R24, R24, 0x3fffffe, RZ, 0xc0, !PT ;  /* 0x03fffffe18187812 */ /* 0x000fe400078ec0ff */
[----:B------:R-:W-:Y:S01]  /*3b60*/  LEA.HI R20, R33, R33, RZ, 0x1 ;  /* 0x0000002121147211 */ /* 0x000fe200078f08ff */
[----:B------:R-:W-:Y:S02]  /*3b70*/  IMAD R26, R21, 0x8, R26 ;  /* 0x00000008151a7824 */ /* 0x000fe400078e021a */
[----:B------:R-:W-:Y:S01]  /*3b80*/  IMAD.IADD R24, R19, 0x1, -R24 ;  /* 0x0000000113187824 */ /* 0x000fe200078e0a18 */
[----:B------:R-:W-:Y:S01]  /*3b90*/  LOP3.LUT R20, R20, 0x1ffffffe, RZ, 0xc0, !PT ;  /* 0x1ffffffe14147812 */ /* 0x000fe200078ec0ff */
[----:B------:R-:W-:-:S04]  /*3ba0*/  IMAD.U32 R31, R26, 0x10, R31 ;  /* 0x000000101a1f7824 */ /* 0x000fc800078e001f */
[----:B------:R-:W-:Y:S02]  /*3bb0*/  IMAD.IADD R20, R33, 0x1, -R20 ;  /* 0x0000000121147824 */ /* 0x000fe400078e0a14 */
[----:B------:R-:W-:-:S04]  /*3bc0*/  IMAD R31, R24, 0x40, R31 ;  /* 0x00000040181f7824 */ /* 0x000fc800078e021f */
[----:B------:R-:W-:-:S04]  /*3bd0*/  IMAD R20, R20, 0x8, R31 ;  /* 0x0000000814147824 */ /* 0x000fc800078e021f */
[----:B------:R-:W-:-:S05]  /*3be0*/  @P0 IMAD.HI.U32 R11, R20, R11, RZ ;  /* 0x0000000b140b0227 */ /* 0x000fca00078e00ff */
[----:B------:R-:W-:Y:S01]  /*3bf0*/  @P0 SHF.R.U32.HI R20, RZ, R76, R11 ;  /* 0x0000004cff140219 */ /* 0x000fe2000001160b */
[----:B------:R-:W-:Y:S01]  /*3c00*/  IMAD.U32 R24, RZ, RZ, UR44 ;  /* 0x0000002cff187e24 */ /* 0x000fe2000f8e00ff */
[----:B------:R-:W-:-:S03]  /*3c10*/  LOP3.LUT R10, R29, 0x7ffffffc, RZ, 0xc0, !PT ;  /* 0x7ffffffc1d0a7812 */ /* 0x000fc600078ec0ff */
[----:B------:R-:W1:Y:S01]  /*3c20*/  SHFL.IDX PT, R30, R20, RZ, 0x1c1f ;  /* 0x001c1fff141e7589 */ /* 0x000e6200000e0000 */
[----:B------:R-:W-:Y:S02]  /*3c30*/  IMAD R11, R24, -0x60, R13 ;  /* 0xffffffa0180b7824 */ /* 0x000fe400078e020d */
        /* <DEDUP_REMOVED lines=39> */
[----:B------:R-:W-:-:S02]  /*3eb0*/  IMAD.IADD R10, R27, 0x1, -R10 ;  /* 0x000000011b0a7824 */ /* 0x000fc400078e0a0a */
[-C--:B------:R-:W-:Y:S01]  /*3ec0*/  FMUL.FTZ R70, R70, R18.reuse ;  /* 0x0000001246467220 */ /* 0x080fe20000410000 */
[----:B------:R-:W-:Y:S02]  /*3ed0*/  VIADD R19, R11, 0x61 ;  /* 0x000000610b137836 */ /* 0x000fe40000000000 */
[----:B------:R-:W-:Y:S01]  /*3ee0*/  FMUL.FTZ R18, R71, R18 ;  /* 0x0000001247127220 */ /* 0x000fe20000410000 */
[----:B------:R-:W4:Y:S01]  /*3ef0*/  MUFU.TANH R7, R7 ;  /* 0x0000000700077308 */ /* 0x000f220000002400 */
[----:B------:R-:W-:Y:S02]  /*3f00*/  IMAD R19, R10, -0x2, R19 ;  /* 0xfffffffe0a137824 */ /* 0x000fe400078e0213 */
[----:B------:R-:W-:Y:S02]  /*3f10*/  VIADD R11, R11, 0x60 ;  /* 0x000000600b0b7836 */ /* 0x000fe40000000000 */
[----:B------:R-:W-:-:S03]  /*3f20*/  IMAD.IADD R24, R19, 0x1, -R12 ;  /* 0x0000000113187824 */ /* 0x000fc600078e0a0c */
[----:B------:R-:W0:Y:S01]  /*3f30*/  MUFU.TANH R25, R25 ;  /* 0x0000001900197308 */ /* 0x000e220000002400 */
[----:B------:R-:W-:-:S07]  /*3f40*/  LOP3.LUT R19, RZ, R14, RZ, 0x33, !PT ;  /* 0x0000000eff137212 */ /* 0x000fce00078e33ff */
[----:B------:R-:W0:Y:S01]  /*3f50*/  MUFU.TANH R0, R0 ;  /* 0x0000000000007308 */ /* 0x000e220000002400 */
[----:B------:R-:W-:-:S07]  /*3f60*/  IMAD.U32 R27, RZ, RZ, UR4 ;  /* 0x00000004ff1b7e24 */ /* 0x000fce000f8e00ff */
[----:B------:R-:W0:Y:S01]  /*3f70*/  MUFU.TANH R4, R4 ;  /* 0x0000000400047308 */ /* 0x000e220000002400 */
[----:B------:R-:W-:-:S07]  /*3f80*/  IMAD R21, R10, -0x2, R11 ;  /* 0xfffffffe0a157824 */ /* 0x000fce00078e020b */
        /* <DEDUP_REMOVED lines=42> */
[----:B------:R0:W0:Y:S01]  /*4230*/  MUFU.TANH R190, R18 ;  /* 0x0000001200be7308 */ /* 0x0000220000002400 */
[----:B------:R-:W-:-:S02]  /*4240*/  IMAD.IADD R19, R24, 0x1, R19 ;  /* 0x0000000118137824 */ /* 0x000fc400078e0213 */
[----:B------:R-:W-:Y:S01]  /*4250*/  IMAD R24, R10, -0x2, R27 ;  /* 0xfffffffe0a187824 */ /* 0x000fe200078e021b */
[----:B-1----:R-:W-:Y:S01]  /*4260*/  VIADDMNMX R10, R30, R26, R21, PT ;  /* 0x0000001a1e0a7246 */ /* 0x002fe20003800115 */
[----:B------:R-:W-:Y:S01]  /*4270*/  IMAD.IADD R11, R19, 0x1, R30 ;  /* 0x00000001130b7824 */ /* 0x000fe200078e021e */
[----:B--234-:R-:W-:Y:S06]  /*4280*/  @!P1 BRA `(.L_x_2214) ;  /* 0x0000000000449947 */ /* 0x01cfec0003800000 */
[----:B------:R-:W-:Y:S01]  /*4290*/  IADD3 R14, -R12, R13, R30 ;  /* 0x0000000d0c0e7210 */ /* 0x000fe20007ffe11e */
[----:B------:R-:W-:Y:S03]  /*42a0*/  BSSY B1, `(.L_x_2215) ;  /* 0x000000c000017945 */ /* 0x000fe60003800000 */
[----:B------:R-:W-:-:S13]  /*42b0*/  ISETP.GT.AND P0, PT, R14, -0x1, PT ;  /* 0xffffffff0e00780c */ /* 0x000fda0003f04270 */
[----:B------:R-:W-:Y:S05]  /*42c0*/  @P0 BRA `(.L_x_2216) ;  /* 0x0000000000180947 */ /* 0x000fea0003800000 */
[----:B------:R-:W-:Y:S02]  /*42d0*/  ISETP.NE.AND P0, PT, R73, 0x1, PT ;  /* 0x000000014900780c */ /* 0x000fe40003f05270 */
[----:B------:R-:W-:-:S11]  /*42e0*/  LOP3.LUT R15, RZ, R14, RZ, 0x33, !PT ;  /* 0x0000000eff0f7212 */ /* 0x000fd600078e33ff */
[----:B------:R-:W-:-:S05]  /*42f0*/  @P0 IMAD.HI.U32 R14, R15, R74, RZ ;  /* 0x0000004a0f0e0227 */ /* 0x000fca00078e00ff */
[----:B------:R-:W-:-:S04]  /*4300*/  @P0 SHF.R.U32.HI R15, RZ, R75, R14 ;  /* 0x0000004bff0f0219 */ /* 0x000fc8000001160e */
[----:B------:R-:W-:Y:S01]  /*4310*/  LOP3.LUT R14, RZ, R15, RZ, 0x33, !PT ;  /* 0x0000000fff0e7212 */ /* 0x000fe200078e33ff */
[----:B------:R-:W-:Y:S06]  /*4320*/  BRA `(.L_x_2217) ;  /* 0x00000000000c7947 */ /* 0x000fec0003800000 */
.L_x_2216:
[----:B------:R-:W-:-:S13]  /*4330*/  ISETP.NE.AND P0, PT, R73, 0x1, PT ;  /* 0x000000014900780c */ /* 0x000fda0003f05270 */
[----:B0-----:R-:W-:-:S05]  /*4340*/  @P0 IMAD.HI.U32 R18, R14, R74, RZ ;  /* 0x0000004a0e120227 */ /* 0x001fca00078e00ff */
[----:B------:R-:W-:-:S07]  /*4350*/  @P0 SHF.R.U32.HI R14, RZ, R75, R18 ;  /* 0x0000004bff0e0219 */ /* 0x000fce0000011612 */
.L_x_2217:
[----:B------:R-:W-:Y:S05]  /*4360*/  BSYNC B1 ;  /* 0x0000000000017941 */ /* 0x000fea0003800000 */
.L_x_2215:
[----:B------:R-:W-:-:S05]  /*4370*/  IMAD R14, R14, R73, R24 ;  /* 0x000000490e0e7224 */ /* 0x000fca00078e0218 */
[----:B------:R-:W-:Y:S02]  /*4380*/  VIMNMX R11, R11, R14, !PT ;  /* 0x0000000e0b0b7248 */ /* 0x000fe40007fe0100 */
[----:B------:R-:W-:-:S07]  /*4390*/  VIADDMNMX R10, R14, R73, R10, PT ;  /* 0x000000490e0a7246 */ /* 0x000fce000380010a */
.L_x_2214:
[----:B------:R-:W-:Y:S05]  /*43a0*/  BSYNC B0 ;  /* 0x0000000000007941 */ /* 0x000fea0003800000 */
.L_x_2213:
[C---:B------:R-:W-:Y:S01]  /*43b0*/  ISETP.GE.AND P1, PT, R72.reuse, 0x9, PT ;  /* 0x000000094800780c */ /* 0x040fe20003f26270 */
[----:B------:R-:W1:Y:S01]  /*43c0*/  SHFL.IDX PT, R20, R20, 0x1, 0x1c1f ;  /* 0x003c1f0014147f89 */ /* 0x000e6200000e0000 */
[----:B------:R-:W-:Y:S01]  /*43d0*/  ISETP.GE.AND P0, PT, R72, 0x2, PT ;  /* 0x000000024800780c */ /* 0x000fe20003f06270 */
[----:B------:R-:W-:Y:S01]  /*43e0*/  BSSY B0, `(.L_x_2218) ;  /* 0x0000086000007945 */ /* 0x000fe20003800000 */
[C---:B------:R-:W-:Y:S02]  /*43f0*/  ISETP.GT.AND P2, PT, R11.reuse, 0x8, !P1 ;  /* 0x000000080b00780c */ /* 0x040fe40004f44270 */
[----:B------:R-:W-:Y:S02]  /*4400*/  ISETP.GT.AND P3, PT, R11, 0x1, !P0 ;  /* 0x000000010b00780c */ /* 0x000fe40004764270 */
[----:B------:R-:W-:Y:S02]  /*4410*/  ISETP.LT.OR P2, PT, R10, 0x9, P2 ;  /* 0x000000090a00780c */ /* 0x000fe40001741670 */
[----:B------:R-:W-:-:S02]  /*4420*/  ISETP.GE.AND P4, PT, R72, 0x11, PT ;  /* 0x000000114800780c */ /* 0x000fc40003f86270 */
[----:B0-----:R-:W-:Y:S02]  /*4430*/  FSEL R97, R28, -INF , !P2 ;  /* 0xff8000001c617808 */ /* 0x001fe40005000000 */
[----:B------:R-:W-:Y:S02]  /*4440*/  ISETP.LT.OR P3, PT, R10, 0x2, P3 ;  /* 0x000000020a00780c */ /* 0x000fe40001f61670 */
[----:B------:R-:W-:Y:S02]  /*4450*/  ISETP.GT.AND P2, PT, R11, 0x10, !P4 ;  /* 0x000000100b00780c */ /* 0x000fe40006744270 */
[----:B------:R-:W-:Y:S02]  /*4460*/  ISETP.GE.AND P5, PT, R72, 0xa, PT ;  /* 0x0000000a4800780c */ /* 0x000fe40003fa6270 */
[----:B------:R-:W-:Y:S02]  /*4470*/  FSEL R99, R25, -INF , !P3 ;  /* 0xff80000019637808 */ /* 0x000fe40005800000 */
[----:B------:R-:W-:-:S02]  /*4480*/  P2R R18, PR, RZ, 0x10 ;  /* 0x00000010ff127803 */ /* 0x000fc40000000000 */
[----:B------:R-:W-:Y:S02]  /*4490*/  ISETP.LT.OR P2, PT, R10, 0x11, P2 ;  /* 0x000000110a00780c */ /* 0x000fe40001741670 */
[C---:B------:R-:W-:Y:S02]  /*44a0*/  ISETP.GT.AND P3, PT, R11.reuse, 0x9, !P5 ;  /* 0x000000090b00780c */ /* 0x040fe40006f64270 */
[----:B------:R-:W-:Y:S02]  /*44b0*/  ISETP.GE.AND P4, PT, R72, 0x12, PT ;  /* 0x000000124800780c */ /* 0x000fe40003f86270 */
[----:B------:R-:W-:Y:S02]  /*44c0*/  FSEL R160, R32, -INF , !P2 ;  /* 0xff80000020a07808 */ /* 0x000fe40005000000 */
[----:B------:R-:W-:Y:S02]  /*44d0*/  ISETP.LT.OR P3, PT, R10, 0xa, P3 ;  /* 0x0000000a0a00780c */ /* 0x000fe40001f61670 */
[----:B------:R-:W-:-:S02]  /*44e0*/  ISETP.GT.AND P2, PT, R11, 0x11, !P4 ;  /* 0x000000110b00780c */ /* 0x000fc40006744270 */
[----:B------:R-:W-:Y:S02]  /*44f0*/  FSEL R91, R91, -INF , !P3 ;  /* 0xff8000005b5b7808 */ /* 0x000fe40005800000 */
        /* <DEDUP_REMOVED lines=23> */
[C---:B------:R-:W-:Y:S02]  /*4670*/  ISETP.GT.AND P2, PT, R11.reuse, 0x28, !P3 ;  /* 0x000000280b00780c */ /* 0x040fe40005f44270 */
        /* <DEDUP_REMOVED lines=63> */
[----:B------:R-:W-:-:S04]  /*4a70*/  ISETP.GT.AND P6, PT, R11, RZ, !P6 ;  /* 0x000000ff0b00720c */ /* 0x000fc800077c4270 */
[----:B------:R-:W-:-:S04]  /*4a80*/  ISETP.LT.OR P6, PT, R10, 0x1, P6 ;  /* 0x000000010a00780c */ /* 0x000fc800037c1670 */
[----:B------:R-:W-:Y:S01]  /*4a90*/  FSEL R101, R7, -INF , !P6 ;  /* 0xff80000007657808 */ /* 0x000fe20007000000 */
[----:B-1----:R-:W-:Y:S01]  /*4aa0*/  IMAD.IADD R7, R19, 0x1, R20 ;  /* 0x0000000113077824 */ /* 0x002fe200078e0214 */
[----:B------:R-:W-:-:S04]  /*4ab0*/  ISETP.GE.AND P6, PT, R72, 0x5a, PT ;  /* 0x0000005a4800780c */ /* 0x000fc80003fc6270 */
[----:B------:R-:W-:Y:S02]  /*4ac0*/  P2R R40, PR, RZ, 0x40 ;  /* 0x00000040ff287803 */ /* 0x000fe40000000000 */
[----:B------:R-:W-:-:S04]  /*4ad0*/  ISETP.GT.AND P6, PT, R11, 0x59, !P6 ;  /* 0x000000590b00780c */ /* 0x000fc800077c4270 */
[----:B------:R-:W-:Y:S02]  /*4ae0*/  ISETP.LT.OR P6, PT, R10, 0x5a, P6 ;  /* 0x0000005a0a00780c */ /* 0x000fe400037c1670 */
[----:B------:R-:W-:Y:S02]  /*4af0*/  VIADDMNMX R10, R20, R26, R21, PT ;  /* 0x0000001a140a7246 */ /* 0x000fe40003800115 */
[----:B------:R-:W-:Y:S02]  /*4b00*/  FSEL R186, R69, -INF , !P6 ;  /* 0xff80000045ba7808 */ /* 0x000fe40007000000 */
[----:B------:R-:W-:-:S13]  /*4b10*/  ISETP.GE.AND P6, PT, R73, 0x1, PT ;  /* 0x000000014900780c */ /* 0x000fda0003fc6270 */
[----:B------:R-:W-:Y:S05]  /*4b20*/  @!P6 BRA `(.L_x_2219) ;  /* 0x000000000044e947 */ /* 0x000fea0003800000 */
        /* <DEDUP_REMOVED lines=10> */
.L_x_2221:
[----:B------:R-:W-:-:S13]  /*4bd0*/  ISETP.NE.AND P6, PT, R73, 0x1, PT ;  /* 0x000000014900780c */ /* 0x000fda0003fc5270 */
[----:B------:R-:W-:-:S05]  /*4be0*/  @P6 IMAD.HI.U32 R74, R12, R74, RZ ;  /* 0x0000004a0c4a6227 */ /* 0x000fca00078e00ff */
[----:B------:R-:W-:-:S07]  /*4bf0*/  @P6 SHF.R.U32.HI R12, RZ, R75, R74 ;  /* 0x0000004bff0c6219 */ /* 0x000fce000001164a */
.L_x_2222:
[----:B------:R-:W-:Y:S05]  /*4c00*/  BSYNC B1 ;  /* 0x0000000000017941 */ /* 0x000fea0003800000 */
.L_x_2220:
[----:B------:R-:W-:-:S05]  /*4c10*/  IMAD R12, R12, R73, R24 ;  /* 0x000000490c0c7224 */ /* 0x000fca00078e0218 */
[----:B------:R-:W-:Y:S02]  /*4c20*/  VIADDMNMX R10, R12, R73, R10, PT ;  /* 0x000000490c0a7246 */ /* 0x000fe4000380010a */
[----:B------:R-:W-:-:S07]  /*4c30*/  VIMNMX R7, R7, R12, !PT ;  /* 0x0000000c07077248 */ /* 0x000fce0007fe0100 */
.L_x_2219:
[----:B------:R-:W-:Y:S05]  /*4c40*/  BSYNC B0 ;  /* 0x0000000000007941 */ /* 0x000fea0003800000 */
.L_x_2218:
[C---:B------:R-:W-:Y:S01]  /*4c50*/  ISETP.GT.AND P0, PT, R7.reuse, 0x1, !P0 ;  /* 0x000000010700780c */ /* 0x040fe20004704270 */
[----:B------:R-:W2:Y:S01]  /*4c60*/  LDL R156, [R1+0x230] ;  /* 0x00023000019c7983 */ /* 0x000ea20000100800 */
[----:B------:R-:W-:Y:S02]  /*4c70*/  ISETP.GT.AND P1, PT, R7, 0x8, !P1 ;  /* 0x000000080700780c */ /* 0x000fe40004f24270 */
[C---:B------:R-:W-:Y:S01]  /*4c80*/  ISETP.LT.OR P0, PT, R10.reuse, 0x2, P0 ;  /* 0x000000020a00780c */ /* 0x040fe20000701670 */
[----:B------:R-:W3:Y:S01]  /*4c90*/  LDL R20, [R1+0x260] ;  /* 0x0002600001147983 */ /* 0x000ee20000100800 */
[----:B------:R-:W-:Y:S02]  /*4ca0*/  ISETP.LT.OR P1, PT, R10, 0x9, P1 ;  /* 0x000000090a00780c */ /* 0x000fe40000f21670 */
[----:B------:R-:W-:Y:S01]  /*4cb0*/  FSEL R95, R4, -INF , !P0 ;  /* 0xff800000045f7808 */ /* 0x000fe20004000000 */
[----:B------:R-:W4:Y:S01]  /*4cc0*/  LDL R152, [R1+0x324] ;  /* 0x0003240001987983 */ /* 0x000f220000100800 */
[----:B------:R-:W-:-:S02]  /*4cd0*/  ISETP.NE.AND P0, PT, R15, RZ, PT ;  /* 0x000000ff0f00720c */ /* 0x000fc40003f05270 */
[----:B------:R-:W-:Y:S01]  /*4ce0*/  FSEL R93, R93, -INF , !P1 ;  /* 0xff8000005d5d7808 */ /* 0x000fe20004800000 */
[----:B------:R-:W2:Y:S01]  /*4cf0*/  LDL R15, [R1+0x1f8] ;  /* 0x0001f800010f7983 */ /* 0x000ea20000100800 */
[----:B------:R-:W-:Y:S02]  /*4d00*/  ISETP.GT.AND P0, PT, R7, 0x9, !P0 ;  /* 0x000000090700780c */ /* 0x000fe40004704270 */
[----:B------:R-:W-:Y:S01]  /*4d10*/  ISETP.NE.AND P1, PT, R27, RZ, PT ;  /* 0x000000ff1b00720c */ /* 0x000fe20003f25270 */
[----:B------:R-:W4:Y:S01]  /*4d20*/  LDL R154, [R1+0x328] ;  /* 0x00032800019a7983 */ /* 0x000f220000100800 */
[----:B------:R-:W-:Y:S02]  /*4d30*/  ISETP.LT.OR P0, PT, R10, 0xa, P0 ;  /* 0x0000000a0a00780c */ /* 0x000fe40000701670 */
[----:B------:R-:W-:Y:S01]  /*4d40*/  ISETP.NE.AND P6, PT, R28, RZ, PT ;  /* 0x000000ff1c00720c */ /* 0x000fe20003fc5270 */
[----:B------:R-:W4:Y:S01]  /*4d50*/  LDL R68, [R1+0x244] ;  /* 0x0002440001447983 */ /* 0x000f220000100800 */
[----:B------:R-:W-:-:S02]  /*4d60*/  FSEL R89, R89, -INF , !P0 ;  /* 0xff80000059597808 */ /* 0x000fc40004000000 */
[----:B------:R-:W-:Y:S01]  /*4d70*/  ISETP.NE.AND P0, PT, R18, RZ, PT ;  /* 0x000000ff1200720c */ /* 0x000fe20003f05270 */
[----:B------:R-:W4:Y:S01]  /*4d80*/  LDL R72, [R1+0x24c] ;  /* 0x00024c0001487983 */ /* 0x000f220000100800 */
[----:B------:R-:W-:Y:S02]  /*4d90*/  FMNMX.FTZ R4, R101, R99, !PT ;  /* 0x0000006365047209 */ /* 0x000fe40007810000 */
[----:B------:R-:W-:Y:S01]  /*4da0*/  ISETP.GT.AND P0, PT, R7, 0x10, !P0 ;  /* 0x000000100700780c */ /* 0x000fe20004704270 */
[----:B------:R-:W3:Y:S01]  /*4db0*/  LDL R18, [R1+0x250] ;  /* 0x0002500001127983 */ /* 0x000ee20000100800 */
[----:B------:R-:W-:Y:S02]  /*4dc0*/  FMNMX.FTZ R4, R97, R4, !PT ;  /* 0x0000000461047209 */ /* 0x000fe40007810000 */
[----:B------:R-:W-:Y:S01]  /*4dd0*/  ISETP.LT.OR P0, PT, R10, 0x11, P0 ;  /* 0x000000110a00780c */ /* 0x000fe20000701670 */
[----:B------:R-:W4:Y:S01]  /*4de0*/  LDL R74, [R1+0x254] ;  /* 0x00025400014a7983 */ /* 0x000f220000100800 */
[----:B------:R-:W-:-:S02]  /*4df0*/  FMNMX.FTZ R11, R91, R4, !PT ;  /* 0x000000045b0b7209 */ /* 0x000fc40007810000 */
[----:B------:R-:W-:Y:S01]  /*4e00*/  FSEL R225, R225, -INF , !P0 ;  /* 0xff800000e1e17808 */ /* 0x000fe20004000000 */
[----:B------:R-:W4:Y:S01]  /*4e10*/  LDL R76, [R1+0x258] ;  /* 0x00025800014c7983 */ /* 0x000f220000100800 */
[----:B------:R-:W-:Y:S02]  /*4e20*/  ISETP.NE.AND P0, PT, R25, RZ, PT ;  /* 0x000000ff1900720c */ /* 0x000fe40003f05270 */
[----:B------:R-:W-:Y:S01]  /*4e30*/  FMNMX.FTZ R4, R160, R11, !PT ;  /* 0x0000000ba0047209 */ /* 0x000fe20007810000 */
[----:B------:R-:W4:Y:S01]  /*4e40*/  LDL R78, [R1+0x25c] ;  /* 0x00025c00014e7983 */ /* 0x000f220000100800 */
[----:B------:R-:W-:Y:S02]  /*4e50*/  ISETP.GT.AND P0, PT, R7, 0x11, !P0 ;  /* 0x000000110700780c */ /* 0x000fe40004704270 */
[----:B------:R-:W-:Y:S01]  /*4e60*/  FMNMX.FTZ R4, R161, R4, !PT ;  /* 0x00000004a1047209 */ /* 0x000fe20007810000 */
[----:B------:R-:W4:Y:S01]  /*4e70*/  LDL R80, [R1+0x264] ;  /* 0x0002640001507983 */ /* 0x000f220000100800 */
[----:B------:R-:W-:-:S02]  /*4e80*/  ISETP.LT.OR P0, PT, R10, 0x12, P0 ;  /* 0x000000120a00780c */ /* 0x000fc40000701670 */
[C---:B------:R-:W-:Y:S01]  /*4e90*/  ISETP.GT.AND P2, PT, R7.reuse, 0x49, !P2 ;  /* 0x000000490700780c */ /* 0x040fe20005744270 */
[----:B------:R-:W4:Y:S01]  /*4ea0*/  LDL R82, [R1+0x268] ;  /* 0x0002680001527983 */ /* 0x000f220000100800 */
[----:B------:R-:W-:Y:S02]  /*4eb0*/  FSEL R224, R224, -INF , !P0 ;  /* 0xff800000e0e07808 */ /* 0x000fe40004000000 */
[----:B------:R-:W-:Y:S01]  /*4ec0*/  ISETP.GT.AND P0, PT, R7, 0x18, !P1 ;  /* 0x000000180700780c */ /* 0x000fe20004f04270 */
[----:B------:R-:W4:Y:S01]  /*4ed0*/  LDL R84, [R1+0x26c] ;  /* 0x00026c0001547983 */ /* 0x000f220000100800 */
[----:B------:R-:W-:Y:S02]  /*4ee0*/  ISETP.NE.AND P1, PT, R37, RZ, PT ;  /* 0x000000ff2500720c */ /* 0x000fe40003f25270 */
[----:B------:R-:W-:Y:S01]  /*4ef0*/  ISETP.LT.OR P0, PT, R10, 0x19, P0 ;  /* 0x000000190a00780c */ /* 0x000fe20000701670 */
[----:B------:R-:W4:Y:S01]  /*4f00*/  LDL R86, [R1+0x274] ;  /* 0x0002740001567983 */ /* 0x000f220000100800 */
[----:B------:R-:W-:-:S02]  /*4f10*/  ISETP.GT.AND P3, PT, R7, 0x50, !P3 ;  /* 0x000000500700780c */ /* 0x000fc40005f64270 */
[----:B------:R-:W-:Y:S01]  /*4f20*/  FSEL R223, R223, -INF , !P0 ;  /* 0xff800000dfdf7808 */ /* 0x000fe20004000000 */
[----:B------:R-:W4:Y:S01]  /*4f30*/  LDL R88, [R1+0x278] ;  /* 0x0002780001587983 */ /* 0x000f220000100800 */
[C---:B------:R-:W-:Y:S02]  /*4f40*/  ISETP.GT.AND P0, PT, R7.reuse, 0x19, !P6 ;  /* 0x000000190700780c */ /* 0x040fe40007704270 */
[----:B------:R-:W-:Y:S01]  /*4f50*/  ISETP.NE.AND P6, PT, R14, RZ, PT ;  /* 0x000000ff0e00720c */ /* 0x000fe20003fc5270 */
[----:B------:R-:W4:Y:S01]  /*4f60*/  LDL R90, [R1+0x27c] ;  /* 0x00027c00015a7983 */ /* 0x000f220000100800 */
[----:B------:R-:W-:Y:S02]  /*4f70*/  ISETP.LT.OR P0, PT, R10, 0x1a, P0 ;  /* 0x0000001a0a00780c */ /* 0x000fe40000701670 */
[----:B------:R-:W-:Y:S01]  /*4f80*/  ISETP.GT.AND P4, PT, R7, 0x51, !P4 ;  /* 0x000000510700780c */ /* 0x000fe20006784270 */
[----:B------:R-:W3:Y:S01]  /*4f90*/  LDL R14, [R1+0x240] ;  /* 0x00024000010e7983 */ /* 0x000ee20000100800 */
[----:B------:R-:W-:-:S02]  /*4fa0*/  FSEL R222, R222, -INF , !P0 ;  /* 0xff800000dede7808 */ /* 0x000fc40004000000 */
[----:B------:R-:W-:Y:S01]  /*4fb0*/  ISETP.NE.AND P0, PT, R29, RZ, PT ;  /* 0x000000ff1d00720c */ /* 0x000fe20003f05270 */
[----:B------:R-:W4:Y:S01]  /*4fc0*/  LDL R24, [R1+0x280] ;  /* 0x0002800001187983 */ /* 0x000f220000100800 */
[C---:B------:R-:W-:Y:S02]  /*4fd0*/  ISETP.GT.AND P5, PT, R7.reuse, 0x58, !P5 ;  /* 0x000000580700780c */ /* 0x040fe40006fa4270 */
[----:B------:R-:W-:Y:S01]  /*4fe0*/  ISETP.GT.AND P0, PT, R7, 0x20, !P0 ;  /* 0x000000200700780c */ /* 0x000fe20004704270 */
[----:B------:R-:W4:Y:S01]  /*4ff0*/  LDL R92, [R1+0x284] ;  /* 0x00028400015c7983 */ /* 0x000f220000100800 */
[C---:B------:R-:W-:Y:S02]  /*5000*/  ISETP.LT.OR P2, PT, R10.reuse, 0x4a, P2 ;  /* 0x0000004a0a00780c */ /* 0x040fe40001741670 */
[C---:B------:R-:W-:Y:S01]  /*5010*/  ISETP.LT.OR P0, PT, R10.reuse, 0x21, P0 ;  /* 0x000000210a00780c */ /* 0x040fe20000701670 */
[----:B------:R-:W4:Y:S01]  /*5020*/  LDL R94, [R1+0x288] ;  /* 0x00028800015e7983 */ /* 0x000f220000100800 */
[----:B------:R-:W-:-:S02]  /*5030*/  ISETP.LT.OR P3, PT, R10, 0x51, P3 ;  /* 0x000000510a00780c */ /* 0x000fc40001f61670 */
[----:B------:R-:W-:Y:S01]  /*5040*/  FSEL R215, R215, -INF , !P0 ;  /* 0xff800000d7d77808 */ /* 0x000fe20004000000 */
[----:B------:R-:W4:Y:S01]  /*5050*/  LDL R96, [R1+0x28c] ;  /* 0x00028c0001607983 */ /* 0x000f220000100800 */
[----:B------:R-:W-:Y:S02]  /*5060*/  ISETP.NE.AND P0, PT, R30, RZ, PT ;  /* 0x000000ff1e00720c */ /* 0x000fe40003f05270 */
[----:B------:R-:W-:Y:S01]  /*5070*/  FSEL R200, R200, -INF , !P2 ;  /* 0xff800000c8c87808 */ /* 0x000fe20005000000 */
[----:B------:R-:W4:Y:S01]  /*5080*/  LDL R26, [R1+0x290] ;  /* 0x00029000011a7983 */ /* 0x000f220000100800 */
[----:B------:R-:W-:Y:S02]  /*5090*/  ISETP.GT.AND P0, PT, R7, 0x21, !P0 ;  /* 0x000000210700780c */ /* 0x000fe40004704270 */
[----:B------:R-:W-:Y:S01]  /*50a0*/  FSEL R187, R66, -INF , !P3 ;  /* 0xff80000042bb7808 */ /* 0x000fe20005800000 */
[----:B------:R-:W4:Y:S01]  /*50b0*/  LDL R98, [R1+0x294] ;  /* 0x0002940001627983 */ /* 0x000f220000100800 */
[----:B------:R-:W-:-:S02]  /*50c0*/  ISETP.LT.OR P0, PT, R10, 0x22, P0 ;  /* 0x000000220a00780c */ /* 0x000fc40000701670 */
[----:B------:R-:W-:Y:S01]  /*50d0*/  ISETP.LT.OR P4, PT, R10, 0x52, P4 ;  /* 0x000000520a00780c */ /* 0x000fe20002781670 */
[----:B------:R-:W4:Y:S01]  /*50e0*/  LDL R100, [R1+0x298] ;  /* 0x0002980001647983 */ /* 0x000f220000100800 */
[----:B------:R-:W-:Y:S02]  /*50f0*/  FSEL R210, R210, -INF , !P0 ;  /* 0xff800000d2d27808 */ /* 0x000fe40004000000 */
[----:B------:R-:W-:Y:S01]  /*5100*/  ISETP.NE.AND P0, PT, R31, RZ, PT ;  /* 0x000000ff1f00720c */ /* 0x000fe20003f05270 */
[----:B------:R-:W4:Y:S01]  /*5110*/  LDL R102, [R1+0x29c] ;  /* 0x00029c0001667983 */ /* 0x000f220000100800 */
[----:B------:R-:W-:Y:S02]  /*5120*/  ISETP.LT.OR P5, PT, R10, 0x59, P5 ;  /* 0x000000590a00780c */ /* 0x000fe40002fa1670 */
[----:B------:R-:W-:Y:S01]  /*5130*/  ISETP.GT.AND P0, PT, R7, 0x28, !P0 ;  /* 0x000000280700780c */ /* 0x000fe20004704270 */
[----:B------:R-:W4:Y:S01]  /*5140*/  LDL R28, [R1+0x2a0] ;  /* 0x0002a000011c7983 */ /* 0x000f220000100800 */
[----:B------:R-:W-:-:S02]  /*5150*/  FSEL R188, R67, -INF , !P4 ;  /* 0xff80000043bc7808 */ /* 0x000fc40006000000 */
[----:B------:R-:W-:Y:S01]  /*5160*/  ISETP.LT.OR P0, PT, R10, 0x29, P0 ;  /* 0x000000290a00780c */ /* 0x000fe20000701670 */
[----:B------:R-:W4:Y:S01]  /*5170*/  LDL R104, [R1+0x2a4] ;  /* 0x0002a40001687983 */ /* 0x000f220000100800 */
[----:B------:R-:W-:Y:S02]  /*5180*/  FSEL R189, R70, -INF , !P5 ;  /* 0xff80000046bd7808 */ /* 0x000fe40006800000 */
[----:B------:R-:W-:Y:S01]  /*5190*/  FSEL R212, R212, -INF , !P0 ;  /* 0xff800000d4d47808 */ /* 0x000fe20004000000 */
[----:B------:R-:W4:Y:S01]  /*51a0*/  LDL R70, [R1+0x248] ;  /* 0x0002480001467983 */ /* 0x000f220000100800 */
[----:B------:R-:W-:-:S03]  /*51b0*/  ISETP.NE.AND P0, PT, R32, RZ, PT ;  /* 0x000000ff2000720c */ /* 0x000fc60003f05270 */
[----:B------:R-:W4:Y:S01]  /*51c0*/  LDL R106, [R1+0x2a8] ;  /* 0x0002a800016a7983 */ /* 0x000f220000100800 */
[----:B------:R-:W-:-:S03]  /*51d0*/  ISETP.GT.AND P0, PT, R7, 0x29, !P0 ;  /* 0x000000290700780c */ /* 0x000fc60004704270 */
[----:B------:R-:W4:Y:S01]  /*51e0*/  LDL R108, [R1+0x2ac] ;  /* 0x0002ac00016c7983 */ /* 0x000f220000100800 */
[----:B------:R-:W-:-:S03]  /*51f0*/  ISETP.LT.OR P0, PT, R10, 0x2a, P0 ;  /* 0x0000002a0a00780c */ /* 0x000fc60000701670 */
[----:B------:R-:W4:Y:S01]  /*5200*/  LDL R30, [R1+0x2b0] ;  /* 0x0002b000011e7983 */ /* 0x000f220000100800 */
[----:B------:R-:W-:Y:S02]  /*5210*/  FSEL R214, R214, -INF , !P0 ;  /* 0xff800000d6d67808 */ /* 0x000fe40004000000 */
[----:B------:R-:W-:Y:S01]  /*5220*/  ISETP.NE.AND P0, PT, R33, RZ, PT ;  /* 0x000000ff2100720c */ /* 0x000fe20003f05270 */
[----:B------:R-:W4:Y:S03]  /*5230*/  LDL R110, [R1+0x2b4] ;  /* 0x0002b400016e7983 */ /* 0x000f260000100800 */
[----:B------:R-:W-:Y:S01]  /*5240*/  ISETP.GT.AND P0, PT, R7, 0x30, !P0 ;  /* 0x000000300700780c */ /* 0x000fe20004704270 */
[----:B------:R-:W4:Y:S03]  /*5250*/  LDL R112, [R1+0x2b8] ;  /* 0x0002b80001707983 */ /* 0x000f260000100800 */
[----:B------:R-:W-:Y:S01]  /*5260*/  ISETP.LT.OR P0, PT, R10, 0x31, P0 ;  /* 0x000000310a00780c */ /* 0x000fe20000701670 */
[----:B------:R-:W4:Y:S03]  /*5270*/  LDL R114, [R1+0x2bc] ;  /* 0x0002bc0001727983 */ /* 0x000f260000100800 */
        /* <DEDUP_REMOVED lines=24> */
[----:B------:R-:W-:Y:S01]  /*5400*/  ISETP.GT.AND P0, PT, R7, 0x40, !P1 ;  /* 0x000000400700780c */ /* 0x000fe20004f04270 */
[----:B------:R-:W4:Y:S01]  /*5410*/  LDL R132, [R1+0x2ec] ;  /* 0x0002ec0001847983 */ /* 0x000f220000100800 */
[----:B------:R-:W-:Y:S02]  /*5420*/  ISETP.NE.AND P1, PT, R39, RZ, PT ;  /* 0x000000ff2700720c */ /* 0x000fe40003f25270 */
[----:B------:R-:W-:Y:S01]  /*5430*/  ISETP.LT.OR P0, PT, R10, 0x41, P0 ;  /* 0x000000410a00780c */ /* 0x000fe20000701670 */
[----:B------:R-:W4:Y:S01]  /*5440*/  LDL R134, [R1+0x2f4] ;  /* 0x0002f40001867983 */ /* 0x000f220000100800 */
[C---:B------:R-:W-:Y:S02]  /*5450*/  ISETP.GT.AND P1, PT, R7.reuse, 0x48, !P1 ;  /* 0x000000480700780c */ /* 0x040fe40004f24270 */
[----:B------:R-:W-:Y:S01]  /*5460*/  FSEL R197, R58, -INF , !P0 ;  /* 0xff8000003ac57808 */ /* 0x000fe20004000000 */
[----:B------:R-:W4:Y:S01]  /*5470*/  LDL R136, [R1+0x2f8] ;  /* 0x0002f80001887983 */ /* 0x000f220000100800 */
[----:B------:R-:W-:-:S02]  /*5480*/  ISETP.GT.AND P0, PT, R7, RZ, !P6 ;  /* 0x000000ff0700720c */ /* 0x000fc40007704270 */
[----:B------:R-:W-:Y:S01]  /*5490*/  ISETP.NE.AND P6, PT, R40, RZ, PT ;  /* 0x000000ff2800720c */ /* 0x000fe20003fc5270 */
[----:B------:R-:W4:Y:S01]  /*54a0*/  LDL R138, [R1+0x2fc] ;  /* 0x0002fc00018a7983 */ /* 0x000f220000100800 */
[----:B------:R-:W-:Y:S02]  /*54b0*/  ISETP.LT.OR P0, PT, R10, 0x1, P0 ;  /* 0x000000010a00780c */ /* 0x000fe40000701670 */
[----:B------:R-:W-:Y:S01]  /*54c0*/  ISETP.GT.AND P6, PT, R7, 0x59, !P6 ;  /* 0x000000590700780c */ /* 0x000fe200077c4270 */
[----:B------:R-:W4:Y:S01]  /*54d0*/  LDL R40, [R1+0x300] ;  /* 0x0003000001287983 */ /* 0x000f220000100800 */
[----:B------:R-:W-:Y:S02]  /*54e0*/  FSEL R103, R0, -INF , !P0 ;  /* 0xff80000000677808 */ /* 0x000fe40004000000 */
[----:B------:R-:W-:Y:S01]  /*54f0*/  ISETP.NE.AND P0, PT, R38, RZ, PT ;  /* 0x000000ff2600720c */ /* 0x000fe20003f05270 */
[----:B------:R-:W4:Y:S01]  /*5500*/  LDL R140, [R1+0x304] ;  /* 0x00030400018c7983 */ /* 0x000f220000100800 */
[----:B------:R-:W-:-:S02]  /*5510*/  FMNMX.FTZ R0, R103, R95, !PT ;  /* 0x0000005f67007209 */ /* 0x000fc40007810000 */
[----:B------:R-:W-:Y:S01]  /*5520*/  ISETP.GT.AND P0, PT, R7, 0x41, !P0 ;  /* 0x000000410700780c */ /* 0x000fe20004704270 */
[----:B------:R-:W4:Y:S01]  /*5530*/  LDL R38, [R1+0x2f0] ;  /* 0x0002f00001267983 */ /* 0x000f220000100800 */
[----:B------:R-:W-:Y:S02]  /*5540*/  FMNMX.FTZ R0, R93, R0, !PT ;  /* 0x000000005d007209 */ /* 0x000fe40007810000 */
[C---:B------:R-:W-:Y:S01]  /*5550*/  ISETP.LT.OR P0, PT, R10.reuse, 0x42, P0 ;  /* 0x000000420a00780c */ /* 0x040fe20000701670 */
[----:B------:R-:W4:Y:S01]  /*5560*/  LDL R142, [R1+0x308] ;  /* 0x00030800018e7983 */ /* 0x000f220000100800 */
[----:B------:R-:W-:Y:S02]  /*5570*/  FMNMX.FTZ R0, R89, R0, !PT ;  /* 0x0000000059007209 */ /* 0x000fe40007810000 */
[----:B------:R-:W-:Y:S01]  /*5580*/  ISETP.LT.OR P1, PT, R10, 0x49, P1 ;  /* 0x000000490a00780c */ /* 0x000fe20000f21670 */
[----:B------:R-:W4:Y:S01]  /*5590*/  LDL R144, [R1+0x30c] ;  /* 0x00030c0001907983 */ /* 0x000f220000100800 */
[----:B------:R-:W-:-:S02]  /*55a0*/  FMNMX.FTZ R11, R225, R0, !PT ;  /* 0x00000000e10b7209 */ /* 0x000fc40007810000 */
[----:B------:R-:W-:Y:S01]  /*55b0*/  FSEL R198, R198, -INF , !P0 ;  /* 0xff800000c6c67808 */ /* 0x000fe20004000000 */
[----:B------:R-:W4:Y:S01]  /*55c0*/  LDL R42, [R1+0x310] ;  /* 0x00031000012a7983 */ /* 0x000f220000100800 */
[----:B------:R-:W-:Y:S02]  /*55d0*/  FMNMX.FTZ R0, R224, R11, !PT ;  /* 0x0000000be0007209 */ /* 0x000fe40007810000 */
[----:B------:R-:W-:Y:S01]  /*55e0*/  FMNMX.FTZ R11, R191, R4, !PT ;  /* 0x00000004bf0b7209 */ /* 0x000fe20007810000 */
[----:B------:R-:W4:Y:S01]  /*55f0*/  LDL R146, [R1+0x314] ;  /* 0x0003140001927983 */ /* 0x000f220000100800 */
[----:B------:R-:W-:Y:S02]  /*5600*/  FMNMX.FTZ R13, R223, R0, !PT ;  /* 0x00000000df0d7209 */ /* 0x000fe40007810000 */
[----:B------:R-:W-:Y:S01]  /*5610*/  FMNMX.FTZ R11, R192, R11, !PT ;  /* 0x0000000bc00b7209 */ /* 0x000fe20007810000 */
[----:B------:R-:W4:Y:S01]  /*5620*/  LDL R148, [R1+0x318] ;  /* 0x0003180001947983 */ /* 0x000f220000100800 */
[----:B------:R-:W-:-:S02]  /*5630*/  FMNMX.FTZ R0, R222, R13, !PT ;  /* 0x0000000dde007209 */ /* 0x000fc40007810000 */
[----:B------:R-:W-:Y:S01]  /*5640*/  FMNMX.FTZ R4, R216, R11, !PT ;  /* 0x0000000bd8047209 */ /* 0x000fe20007810000 */
        /* <DEDUP_REMOVED lines=28> */
[----:B------:R-:W-:Y:S02]  /*5810*/  FSEL R199, R199, -INF , !P1 ;  /* 0xff800000c7c77808 */ /* 0x000fe40004800000 */
        /* <DEDUP_REMOVED lines=12> */
[----:B------:R-:W-:Y:S01]  /*58e0*/  ISETP.LT.OR P6, PT, R10, 0x5a, P6 ;  /* 0x0000005a0a00780c */ /* 0x000fe200037c1670 */
[----:B------:R-:W4:Y:S01]  /*58f0*/  LDL R43, [R1+0x35c] ;  /* 0x00035c00012b7983 */ /* 0x000f220000100800 */
[----:B------:R-:W-:-:S02]  /*5900*/  FMNMX.FTZ R7, R185, R0, !PT ;  /* 0x00000000b9077209 */ /* 0x000fc40007810000 */
[----:B------:R-:W-:Y:S01]  /*5910*/  FMNMX.FTZ R4, R188, R11, !PT ;  /* 0x0000000bbc047209 */ /* 0x000fe20007810000 */
[----:B------:R-:W4:Y:S01]  /*5920*/  LDL R52, [R1+0x360] ;  /* 0x0003600001347983 */ /* 0x000f220000100800 */
[----:B------:R-:W-:Y:S02]  /*5930*/  FMNMX.FTZ R12, R186, R7, !PT ;  /* 0x00000007ba0c7209 */ /* 0x000fe40007810000 */
[----:B------:R-:W-:Y:S01]  /*5940*/  FSEL R190, R190, -INF , !P6 ;  /* 0xff800000bebe7808 */ /* 0x000fe20007000000 */
[----:B------:R-:W2:Y:S01]  /*5950*/  LDL.64 R10, [R1+0x88] ;  /* 0x00008800010a7983 */ /* 0x000ea20000100a00 */
[----:B------:R-:W-:-:S03]  /*5960*/  FMNMX.FTZ R13, R189, R4, !PT ;  /* 0x00000004bd0d7209 */ /* 0x000fc60007810000 */
[----:B------:R-:W0:Y:S01]  /*5970*/  SHFL.BFLY PT, R7, R12, 0x2, 0x1f ;  /* 0x0c401f000c077f89 */ /* 0x000e2200000e0000 */
[----:B------:R-:W-:-:S03]  /*5980*/  FMNMX.FTZ R13, R190, R13, !PT ;  /* 0x0000000dbe0d7209 */ /* 0x000fc60007810000 */
[----:B------:R-:W4:Y:S04]  /*5990*/  LDL R45, [R1+0x364] ;  /* 0x00036400012d7983 */ /* 0x000f280000100800 */
[----:B------:R-:W-:Y:S04]  /*59a0*/  STL.64 [R1+0x210], R12 ;  /* 0x0002100c01007387 */ /* 0x000fe80000100a00 */
[----:B------:R-:W3:Y:S04]  /*59b0*/  LDL R19, [R1+0x214] ;  /* 0x0002140001137983 */ /* 0x000ee80000100800 */
[----:B------:R-:W4:Y:S04]  /*59c0*/  LDL R47, [R1+0x368] ;  /* 0x00036800012f7983 */ /* 0x000f280000100800 */
[----:B------:R-:W4:Y:S01]  /*59d0*/  LDL R49, [R1+0x36c] ;  /* 0x00036c0001317983 */ /* 0x000f220000100800 */
[----:B0-----:R-:W-:-:S03]  /*59e0*/  FMNMX.FTZ R0, R12, R7, !PT ;  /* 0x000000070c007209 */ /* 0x001fc60007810000 */
[----:B------:R-:W4:Y:S04]  /*59f0*/  LDL R54, [R1+0x370] ;  /* 0x0003700001367983 */ /* 0x000f280000100800 */
[----:B------:R-:W0:Y:S04]  /*5a00*/  SHFL.BFLY PT, R7, R0, 0x1, 0x1f ;  /* 0x0c201f0000077f89 */ /* 0x000e2800000e0000 */
[----:B------:R-:W4:Y:S04]  /*5a10*/  LDL R51, [R1+0x374] ;  /* 0x0003740001337983 */ /* 0x000f280000100800 */
[----:B------:R-:W4:Y:S04]  /*5a20*/  LDL R53, [R1+0x378] ;  /* 0x0003780001357983 */ /* 0x000f280000100800 */
[----:B------:R-:W4:Y:S04]  /*5a30*/  LDL R55, [R1+0x37c] ;  /* 0x00037c0001377983 */ /* 0x000f280000100800 */
[----:B------:R-:W4:Y:S04]  /*5a40*/  LDL R56, [R1+0x380] ;  /* 0x0003800001387983 */ /* 0x000f280000100800 */
[----:B------:R-:W4:Y:S01]  /*5a50*/  LDL R57, [R1+0x384] ;  /* 0x0003840001397983 */ /* 0x000f220000100800 */
[----:B0-----:R-:W-:-:S03]  /*5a60*/  FMNMX.FTZ R4, R0, R7, !PT ;  /* 0x0000000700047209 */ /* 0x001fc60007810000 */
[----:B------:R-:W4:Y:S04]  /*5a70*/  LDL R59, [R1+0x388] ;  /* 0x00038800013b7983 */ /* 0x000f280000100800 */
[----:B------:R0:W-:Y:S04]  /*5a80*/  STL [R1+0x210], R4 ;  /* 0x0002100401007387 */ /* 0x0001e80000100800 */
[----:B------:R-:W4:Y:S04]  /*5a90*/  LDL R21, [R1+0x210] ;  /* 0x0002100001157983 */ /* 0x000f280000100800 */
[----:B------:R-:W4:Y:S04]  /*5aa0*/  LDL R61, [R1+0x38c] ;  /* 0x00038c00013d7983 */ /* 0x000f280000100800 */
[----:B0-----:R-:W4:Y:S04]  /*5ab0*/  LDL R4, [R1+0x270] ;  /* 0x0002700001047983 */ /* 0x001f280000100800 */
[----:B------:R-:W4:Y:S04]  /*5ac0*/  LDL R58, [R1+0x390] ;  /* 0x00039000013a7983 */ /* 0x000f280000100800 */
        /* <DEDUP_REMOVED lines=43> */
[----:B---3--:R-:W0:Y:S02]  /*5d80*/  SHFL.BFLY PT, R0, R19, 0x2, 0x1f ;  /* 0x0c401f0013007f89 */ /* 0x008e2400000e0000 */
[----:B0-----:R-:W-:-:S05]  /*5d90*/  FMNMX.FTZ R0, R0, R19, !PT ;  /* 0x0000001300007209 */ /* 0x001fca0007810000 */
[----:B------:R-:W0:Y:S01]  /*5da0*/  SHFL.BFLY PT, R7, R0, 0x1, 0x1f ;  /* 0x0c201f0000077f89 */ /* 0x000e2200000e0000 */
[----:B--2---:R-:W-:-:S03]  /*5db0*/  IMAD R10, R15, 0xc00, R10 ;  /* 0x00000c000f0a7824 */ /* 0x004fc600078e020a */
[----:B------:R1:W-:Y:S01]  /*5dc0*/  STL [R1+0x240], R14 ;  /* 0x0002400e01007387 */ /* 0x0003e20000100800 */
[----:B----4-:R-:W-:Y:S01]  /*5dd0*/  FMUL.FTZ R158, R156, R21 ;  /* 0x000000159c9e7220 */ /* 0x010fe20000410000 */
[----:B------:R-:W-:Y:S02]  /*5de0*/  FSETP.NEU.FTZ.AND P0, PT, R21, -INF , PT ;  /* 0xff8000001500780b */ /* 0x000fe40003f1d000 */
[----:B0-----:R-:W-:Y:S02]  /*5df0*/  FMNMX.FTZ R0, R0, R7, !PT ;  /* 0x0000000700007209 */ /* 0x001fe40007810000 */
[----:B------:R-:W-:Y:S02]  /*5e00*/  FSEL R158, R158, RZ, P0 ;  /* 0x000000ff9e9e7208 */ /* 0x000fe40000000000 */
[C---:B------:R-:W-:Y:S01]  /*5e10*/  FSETP.NEU.FTZ.AND P0, PT, R0.reuse, -INF , PT ;  /* 0xff8000000000780b */ /* 0x040fe20003f1d000 */
[-C--:B------:R-:W-:Y:S01]  /*5e20*/  FMUL.FTZ R159, R0, R156.reuse ;  /* 0x0000009c009f7220 */ /* 0x080fe20000410000 */
[----:B------:R0:W-:Y:S04]  /*5e30*/  STL [R1+0x250], R18 ;  /* 0x0002501201007387 */ /* 0x0001e80000100800 */
[----:B------:R-:W-:Y:S01]  /*5e40*/  FSEL R159, R159, RZ, P0 ;  /* 0x000000ff9f9f7208 */ /* 0x000fe20000000000 */
[----:B------:R2:W-:Y:S01]  /*5e50*/  STL [R1+0x260], R20 ;  /* 0x0002601401007387 */ /* 0x0005e20000100800 */
[-CC-:B------:R-:W-:Y:S01]  /*5e60*/  FFMA.FTZ R7, R99, R156.reuse, -R158.reuse ;  /* 0x0000009c63077223 */ /* 0x180fe2000001089e */
[-CC-:B-1----:R-:W-:Y:S01]  /*5e70*/  FFMA.FTZ R14, R97, R156.reuse, -R158.reuse ;  /* 0x0000009c610e7223 */ /* 0x182fe2000001089e */
[-CC-:B------:R-:W-:Y:S01]  /*5e80*/  FFMA.FTZ R15, R91, R156.reuse, -R158.reuse ;  /* 0x0000009c5b0f7223 */ /* 0x180fe2000001089e */
[----:B------:R1:W-:Y:S01]  /*5e90*/  STL [R1+0x270], R4 ;  /* 0x0002700401007387 */ /* 0x0003e20000100800 */
[-CC-:B0-----:R-:W-:Y:S01]  /*5ea0*/  FFMA.FTZ R18, R103, R156.reuse, -R159.reuse ;  /* 0x0000009c67127223 */ /* 0x181fe2000001089f */
[-CC-:B------:R-:W-:Y:S01]  /*5eb0*/  FFMA.FTZ R19, R95, R156.reuse, -R159.reuse ;  /* 0x0000009c5f137223 */ /* 0x180fe2000001089f */
[-CC-:B------:R-:W-:Y:S01]  /*5ec0*/  FFMA.FTZ R21, R89, R156.reuse, -R159.reuse ;  /* 0x0000009c59157223 */ /* 0x180fe2000001089f */
[-C--:B--2---:R-:W-:Y:S01]  /*5ed0*/  FFMA.FTZ R20, R93, R156.reuse, -R159 ;  /* 0x0000009c5d147223 */ /* 0x084fe2000001089f */
[----:B-1----:R-:W-:Y:S01]  /*5ee0*/  FFMA.FTZ R4, R101, R156, -R158 ;  /* 0x0000009c65047223 */ /* 0x002fe2000001089e */
[----:B------:R-:W-:Y:S08]  /*5ef0*/  MUFU.EX2 R7, R7 ;  /* 0x0000000700077308 */ /* 0x000ff00000000800 */
[----:B------:R-:W-:Y:S08]  /*5f00*/  MUFU.EX2 R4, R4 ;  /* 0x0000000400047308 */ /* 0x000ff00000000800 */
[----:B------:R-:W-:Y:S08]  /*5f10*/  MUFU.EX2 R14, R14 ;  /* 0x0000000e000e7308 */ /* 0x000ff00000000800 */
[----:B------:R-:W-:Y:S08]  /*5f20*/  MUFU.EX2 R15, R15 ;  /* 0x0000000f000f7308 */ /* 0x000ff00000000800 */
[----:B------:R-:W-:Y:S08]  /*5f30*/  MUFU.EX2 R18, R18 ;  /* 0x0000001200127308 */ /* 0x000ff00000000800 */
[----:B------:R-:W0:Y:S08]  /*5f40*/  MUFU.EX2 R19, R19 ;  /* 0x0000001300137308 */ /* 0x000e300000000800 */
[----:B------:R-:W-:Y:S08]  /*5f50*/  MUFU.EX2 R20, R20 ;  /* 0x0000001400147308 */ /* 0x000ff00000000800 */
[----:B------:R-:W1:Y:S01]  /*5f60*/  MUFU.EX2 R21, R21 ;  /* 0x0000001500157308 */ /* 0x000e620000000800 */
[----:B------:R-:W-:-:S02]  /*5f70*/  R2UR UR6, R10 ;  /* 0x000000000a0672ca */ /* 0x000fc400000e0000 */
[----:B------:R-:W-:Y:S01]  /*5f80*/  R2UR UR7, R11 ;  /* 0x000000000b0772ca */ /* 0x000fe200000e0000 */
[----:B------:R2:W-:Y:S01]  /*5f90*/  STL [R1+0x324], R152 ;  /* 0x0003249801007387 */ /* 0x0005e20000100800 */
[----:B0-----:R-:W-:-:S03]  /*5fa0*/  F2FP.F16.F32.PACK_AB R153, R19, R18 ;  /* 0x000000121399723e */ /* 0x001fc600000000ff */
[----:B------:R0:W-:Y:S01]  /*5fb0*/  STL [R1+0x328], R154 ;  /* 0x0003289a01007387 */ /* 0x0001e20000100800 */
[----:B--2---:R-:W-:Y:S02]  /*5fc0*/  F2FP.F16.F32.PACK_AB R152, R7, R4 ;  /* 0x000000040798723e */ /* 0x004fe400000000ff */
[----:B-1----:R-:W-:Y:S02]  /*5fd0*/  F2FP.F16.F32.PACK_AB R155, R21, R20 ;  /* 0x00000014159b723e */ /* 0x002fe400000000ff */
[----:B0-----:R-:W-:Y:S01]  /*5fe0*/  F2FP.F16.F32.PACK_AB R154, R15, R14 ;  /* 0x0000000e0f9a723e */ /* 0x001fe200000000ff */
[----:B------:R-:W-:Y:S04]  /*5ff0*/  STL [R1+0x244], R68 ;  /* 0x0002444401007387 */ /* 0x000fe80000100800 */
        /* <DEDUP_REMOVED lines=94> */
[----:B------:R0:W-:Y:S01]  /*65e0*/  STL [R1+0x3d4], R87 ;  /* 0x0003d45701007387 */ /* 0x0001e20000100800 */
[----:B------:R1:W-:Y:S06]  /*65f0*/  BAR.SYNC.DEFER_BLOCKING R229, 0x100 ;  /* 0x000400e50000751d */ /* 0x0003ec0000010000 */
[----:B0-----:R-:W-:-:S06]  /*6600*/  WARPGROUP.ARRIVE ;  /* 0x00000000000079c5 */ /* 0x001fcc0000000000 */
[----:B------:R-:W-:Y:S01]  /*6610*/  HGMMA.64x256x16.F32 R24, R152, gdesc[UR4].tnspB, RZ, !UPT, gsb0 ;  /* 0x43e0000498187df0 */ /* 0x000fe2000c0008ff */
[-CC-:B------:R-:W-:Y:S01]  /*6620*/  FFMA.FTZ R160, R160, R156.reuse, -R158.reuse ;  /* 0x0000009ca0a07223 */ /* 0x180fe2000001089e */
[-CC-:B------:R-:W-:Y:S01]  /*6630*/  FFMA.FTZ R161, R161, R156.reuse, -R158.reuse ;  /* 0x0000009ca1a17223 */ /* 0x180fe2000001089e */
[-CC-:B------:R-:W-:Y:S01]  /*6640*/  FFMA.FTZ R191, R191, R156.reuse, -R158.reuse ;  /* 0x0000009cbfbf7223 */ /* 0x180fe2000001089e */
[-C--:B------:R-:W-:Y:S01]  /*6650*/  FFMA.FTZ R192, R192, R156.reuse, -R158 ;  /* 0x0000009cc0c07223 */ /* 0x080fe2000001089e */
[-CC-:B------:R-:W-:Y:S01]  /*6660*/  FFMA.FTZ R225, R225, R156.reuse, -R159.reuse ;  /* 0x0000009ce1e17223 */ /* 0x180fe2000001089f */
[-CC-:B------:R-:W-:Y:S01]  /*6670*/  FFMA.FTZ R224, R224, R156.reuse, -R159.reuse ;  /* 0x0000009ce0e07223 */ /* 0x180fe2000001089f */
[-CC-:B------:R-:W-:Y:S01]  /*6680*/  FFMA.FTZ R223, R223, R156.reuse, -R159.reuse ;  /* 0x0000009cdfdf7223 */ /* 0x180fe2000001089f */
[----:B------:R-:W-:Y:S01]  /*6690*/  FFMA.FTZ R222, R222, R156, -R159 ;  /* 0x0000009cdede7223 */ /* 0x000fe2000001089f */
[----:B------:R0:W-:Y:S01]  /*66a0*/  STL [R1+0x3d8], R162 ;  /* 0x0003d8a201007387 */ /* 0x0001e20000100800 */
[----:B------:R-:W-:Y:S03]  /*66b0*/  MUFU.EX2 R160, R160 ;  /* 0x000000a000a07308 */ /* 0x000fe60000000800 */
[----:B------:R2:W-:Y:S04]  /*66c0*/  STL [R1+0x3e8], R163 ;  /* 0x0003e8a301007387 */ /* 0x0005e80000100800 */
[----:B------:R3:W-:Y:S01]  /*66d0*/  STL [R1+0x3f8], R164 ;  /* 0x0003f8a401007387 */ /* 0x0007e20000100800 */
[----:B------:R-:W4:Y:S03]  /*66e0*/  MUFU.EX2 R161, R161 ;  /* 0x000000a100a17308 */ /* 0x000f260000000800 */
[----:B------:R1:W-:Y:S05]  /*66f0*/  STL [R1+0x408], R165 ;  /* 0x000408a501007387 */ /* 0x0003ea0000100800 */
[----:B------:R-:W-:Y:S08]  /*6700*/  MUFU.EX2 R191, R191 ;  /* 0x000000bf00bf7308 */ /* 0x000ff00000000800 */
[----:B------:R-:W4:Y:S08]  /*6710*/  MUFU.EX2 R192, R192 ;  /* 0x000000c000c07308 */ /* 0x000f300000000800 */
[----:B0-----:R-:W-:Y:S08]  /*6720*/  MUFU.EX2 R162, R225 ;  /* 0x000000e100a27308 */ /* 0x001ff00000000800 */
[----:B--2---:R-:W0:Y:S08]  /*6730*/  MUFU.EX2 R163, R224 ;  /* 0x000000e000a37308 */ /* 0x004e300000000800 */
[----:B---3--:R-:W-:Y:S08]  /*6740*/  MUFU.EX2 R164, R223 ;  /* 0x000000df00a47308 */ /* 0x008ff00000000800 */
[----:B-1----:R-:W1:Y:S01]  /*6750*/  MUFU.EX2 R165, R222 ;  /* 0x000000de00a57308 */ /* 0x002e620000000800 */
[----:B------:R2:W-:Y:S04]  /*6760*/  STL [R1+0x418], R12 ;  /* 0x0004180c01007387 */ /* 0x0005e80000100800 */
[----:B------:R3:W-:Y:S01]  /*6770*/  STL [R1+0x430], R13 ;  /* 0x0004300d01007387 */ /* 0x0007e20000100800 */
[----:B--2---:R-:W-:-:S02]  /*6780*/  VIADD R12, R10, 0x80 ;  /* 0x000000800a0c7836 */ /* 0x004fc40000000000 */
[----:B---3--:R-:W-:-:S03]  /*6790*/  IMAD.MOV.U32 R13, RZ, RZ, R11 ;  /* 0x000000ffff0d7224 */ /* 0x008fc600078e000b */
[----:B------:R-:W-:Y:S02]  /*67a0*/  R2UR UR6, R12 ;  /* 0x000000000c0672ca */ /* 0x000fe400000e0000 */
[----:B------:R-:W-:Y:S01]  /*67b0*/  R2UR UR7, R13 ;  /* 0x000000000d0772ca */ /* 0x000fe200000e0000 */
        /* <DEDUP_REMOVED lines=19> */
[----:B------:R-:W-:Y:S01]  /*68f0*/  STL [R1+0x43c], R168 ;  /* 0x00043ca801007387 */ /* 0x000fe20000100800 */
[----:B------:R-:W-:-:S02]  /*6900*/  WARPGROUP.DEPBAR.LE gsb0, 0x0 ;  /* 0x00008000000079c5 */ /* 0x000fc40000010000 */
[----:B----4-:R-:W-:Y:S02]  /*6910*/  F2FP.F16.F32.PACK_AB R152, R161, R160 ;  /* 0x000000a0a198723e */ /* 0x010fe400000000ff */
[----:B------:R-:W-:Y:S02]  /*6920*/  F2FP.F16.F32.PACK_AB R154, R192, R191 ;  /* 0x000000bfc09a723e */ /* 0x000fe400000000ff */
[----:B0-----:R-:W-:Y:S02]  /*6930*/  F2FP.F16.F32.PACK_AB R153, R163, R162 ;  /* 0x000000a2a399723e */ /* 0x001fe400000000ff */
[----:B-1----:R-:W-:Y:S01]  /*6940*/  F2FP.F16.F32.PACK_AB R155, R165, R164 ;  /* 0x000000a4a59b723e */ /* 0x002fe200000000ff */
[----:B------:R-:W-:Y:S04]  /*6950*/  STL.128 [R1+0x240], R24 ;  /* 0x0002401801007387 */ /* 0x000fe80000100c00 */
        /* <DEDUP_REMOVED lines=30> */
[----:B------:R0:W-:Y:S02]  /*6b40*/  STL.128 [R1+0x430], R148 ;  /* 0x0004309401007387 */ /* 0x0001e40000100c00 */
[----:B0-----:R-:W-:-:S06]  /*6b50*/  WARPGROUP.ARRIVE ;  /* 0x00000000000079c5 */ /* 0x001fcc0000000000 */
[----:B------:R-:W-:Y:S01]  /*6b60*/  HGMMA.64x256x16.F32 R24, R152, gdesc[UR4].tnspB, R24, gsb0 ;  /* 0x43e0000498187df0 */ /* 0x000fe20008000818 */
        /* <DEDUP_REMOVED lines=8> */
[----:B------:R-:W-:Y:S08]  /*6bf0*/  MUFU.EX2 R166, R166 ;  /* 0x000000a600a67308 */ /* 0x000ff00000000800 */
[----:B------:R-:W0:Y:S08]  /*6c00*/  MUFU.EX2 R167, R167 ;  /* 0x000000a700a77308 */ /* 0x000e300000000800 */
[----:B------:R-:W-:Y:S08]  /*6c10*/  MUFU.EX2 R168, R168 ;  /* 0x000000a800a87308 */ /* 0x000ff00000000800 */
[----:B------:R-:W1:Y:S08]  /*6c20*/  MUFU.EX2 R169, R169 ;  /* 0x000000a900a97308 */ /* 0x000e700000000800 */
[----:B------:R-:W-:Y:S08]  /*6c30*/  MUFU.EX2 R174, R174 ;  /* 0x000000ae00ae7308 */ /* 0x000ff00000000800 */
[----:B------:R-:W2:Y:S08]  /*6c40*/  MUFU.EX2 R175, R175 ;  /* 0x000000af00af7308 */ /* 0x000eb00000000800 */
[----:B------:R-:W-:Y:S08]  /*6c50*/  MUFU.EX2 R176, R176 ;  /* 0x000000b000b07308 */ /* 0x000ff00000000800 */
[----:B------:R-:W3:Y:S01]  /*6c60*/  MUFU.EX2 R177, R177 ;  /* 0x000000b100b17308 */ /* 0x000ee20000000800 */
[----:B------:R-:W-:-:S02]  /*6c70*/  VIADD R12, R10, 0x100 ;  /* 0x000001000a0c7836 */ /* 0x000fc40000000000 */
[----:B------:R-:W-:-:S03]  /*6c80*/  IMAD.MOV.U32 R13, RZ, RZ, R11 ;  /* 0x000000ffff0d7224 */ /* 0x000fc600078e000b */
[----:B------:R-:W-:Y:S02]  /*6c90*/  R2UR UR6, R12 ;  /* 0x000000000c0672ca */ /* 0x000fe400000e0000 */
[----:B------:R-:W-:Y:S01]  /*6ca0*/  R2UR UR7, R13 ;  /* 0x000000000d0772ca */ /* 0x000fe200000e0000 */
        /* <DEDUP_REMOVED lines=9> */
[----:B------:R-:W4:Y:S08]  /*6d40*/  MUFU.EX2 R171, R171 ;  /* 0x000000ab00ab7308 */ /* 0x000f300000000800 */
[----:B------:R-:W-:Y:S08]  /*6d50*/  MUFU.EX2 R172, R172 ;  /* 0x000000ac00ac7308 */ /* 0x000ff00000000800 */
[----:B------:R-:W4:Y:S01]  /*6d60*/  MUFU.EX2 R173, R173 ;  /* 0x000000ad00ad7308 */ /* 0x000f220000000800 */
[----:B------:R-:W-:-:S02]  /*6d70*/  WARPGROUP.DEPBAR.LE gsb0, 0x0 ;  /* 0x00008000000079c5 */ /* 0x000fc40000010000 */
[----:B0-----:R-:W-:Y:S02]  /*6d80*/  F2FP.F16.F32.PACK_AB R152, R167, R166 ;  /* 0x000000a6a798723e */ /* 0x001fe400000000ff */
[----:B-1----:R-:W-:Y:S02]  /*6d90*/  F2FP.F16.F32.PACK_AB R154, R169, R168 ;  /* 0x000000a8a99a723e */ /* 0x002fe400000000ff */
[----:B--2---:R-:W-:Y:S02]  /*6da0*/  F2FP.F16.F32.PACK_AB R153, R175, R174 ;  /* 0x000000aeaf99723e */ /* 0x004fe400000000ff */
[----:B---3--:R-:W-:Y:S01]  /*6db0*/  F2FP.F16.F32.PACK_AB R155, R177, R176 ;  /* 0x000000b0b19b723e */ /* 0x008fe200000000ff */
        /* <DEDUP_REMOVED lines=34> */
[----:B------:R-:W-:Y:S08]  /*6fe0*/  MUFU.EX2 R201, R201 ;  /* 0x000000c900c97308 */ /* 0x000ff00000000800 */
[----:B------:R-:W0:Y:S08]  /*6ff0*/  MUFU.EX2 R202, R202 ;  /* 0x000000ca00ca7308 */ /* 0x000e300000000800 */
[----:B------:R-:W-:Y:S08]  /*7000*/  MUFU.EX2 R203, R203 ;  /* 0x000000cb00cb7308 */ /* 0x000ff00000000800 */
[----:B------:R-:W1:Y:S01]  /*7010*/  MUFU.EX2 R204, R204 ;  /* 0x000000cc00cc7308 */ /* 0x000e620000000800 */
        /* <DEDUP_REMOVED lines=13> */
[----:B------:R-:W2:Y:S08]  /*70f0*/  MUFU.EX2 R179, R179 ;  /* 0x000000b300b37308 */ /* 0x000eb00000000800 */
[----:B------:R-:W-:Y:S08]  /*7100*/  MUFU.EX2 R182, R182 ;  /* 0x000000b600b67308 */ /* 0x000ff00000000800 */
[----:B------:R-:W3:Y:S08]  /*7110*/  MUFU.EX2 R193, R193 ;  /* 0x000000c100c17308 */ /* 0x000ef00000000800 */
[----:B------:R-:W-:Y:S08]  /*7120*/  MUFU.EX2 R194, R194 ;  /* 0x000000c200c27308 */ /* 0x000ff00000000800 */
[----:B------:R-:W3:Y:S08]  /*7130*/  MUFU.EX2 R195, R195 ;  /* 0x000000c300c37308 */ /* 0x000ef00000000800 */
[----:B------:R-:W-:Y:S08]  /*7140*/  MUFU.EX2 R196, R196 ;  /* 0x000000c400c47308 */ /* 0x000ff00000000800 */
[----:B------:R-:W3:Y:S01]  /*7150*/  MUFU.EX2 R197, R197 ;  /* 0x000000c500c57308 */ /* 0x000ee20000000800 */
[----:B------:R-:W-:-:S02]  /*7160*/  VIADD R12, R10, 0x200 ;  /* 0x000002000a0c7836 */ /* 0x000fc40000000000 */
[----:B------:R-:W-:Y:S01]  /*7170*/  IMAD.MOV.U32 R13, RZ, RZ, R11 ;  /* 0x000000ffff0d7224 */ /* 0x000fe200078e000b */
[----:B------:R-:W-:Y:S02]  /*7180*/  WARPGROUP.DEPBAR.LE gsb0, 0x0 ;  /* 0x00008000000079c5 */ /* 0x000fe40000010000 */
        /* <DEDUP_REMOVED lines=53> */
[----:B------:R-:W4:Y:S08]  /*74e0*/  MUFU.EX2 R185, R185 ;  /* 0x000000b900b97308 */ /* 0x000f300000000800 */
[----:B------:R-:W-:Y:S08]  /*74f0*/  MUFU.EX2 R186, R186 ;  /* 0x000000ba00ba7308 */ /* 0x000ff00000000800 */
[----:B------:R-:W4:Y:S01]  /*7500*/  MUFU.EX2 R159, R159 ;  /* 0x0000009f009f7308 */ /* 0x000f220000000800 */
[----:B------:R-:W-:Y:S01]  /*7510*/  VIADD R10, R10, 0x280 ;  /* 0x000002800a0a7836 */ /* 0x000fe20000000000 */
[----:B------:R-:W-:-:S02]  /*7520*/  WARPGROUP.DEPBAR.LE gsb0, 0x0 ;  /* 0x00008000000079c5 */ /* 0x000fc40000010000 */
[----:B--2---:R-:W-:Y:S02]  /*7530*/  F2FP.F16.F32.PACK_AB R152, R179, R178 ;  /* 0x000000b2b398723e */ /* 0x004fe400000000ff */
[----:B---3--:R-:W-:Y:S02]  /*7540*/  F2FP.F16.F32.PACK_AB R154, R193, R182 ;  /* 0x000000b6c19a723e */ /* 0x008fe400000000ff */
[----:B------:R-:W-:Y:S02]  /*7550*/  F2FP.F16.F32.PACK_AB R153, R195, R194 ;  /* 0x000000c2c399723e */ /* 0x000fe400000000ff */
[----:B------:R-:W-:Y:S01]  /*7560*/  F2FP.F16.F32.PACK_AB R155, R197, R196 ;  /* 0x000000c4c59b723e */ /* 0x000fe200000000ff */
        /* <DEDUP_REMOVED lines=32> */
[----:B--2---:R-:W-:-:S06]  /*7770*/  WARPGROUP.ARRIVE ;  /* 0x00000000000079c5 */ /* 0x004fcc0000000000 */
[----:B------:R-:W-:Y:S01]  /*7780*/  HGMMA.64x256x16.F32 R24, R152, gdesc[UR4].tnspB, R24, gsb0 ;  /* 0x43e0000498187df0 */ /* 0x000fe20008000818 */
[----:B------:R-:W-:Y:S02]  /*7790*/  R2UR UR6, R10 ;  /* 0x000000000a0672ca */ /* 0x000fe400000e0000 */
[----:B------:R-:W-:Y:S01]  /*77a0*/  R2UR UR7, R11 ;  /* 0x000000000b0772ca */ /* 0x000fe200000e0000 */
[----:B------:R2:W5:Y:S04]  /*77b0*/  LDL R10, [R1+0x1f8] ;  /* 0x0001f800010a7983 */ /* 0x0005680000100800 */
[----:B------:R-:W3:Y:S01]  /*77c0*/  LDL R11, [R1+0x28] ;  /* 0x00002800010b7983 */ /* 0x000ee20000100800 */
[----:B------:R-:W-:Y:S02]  /*77d0*/  WARPGROUP.DEPBAR.LE gsb0, 0x0 ;  /* 0x00008000000079c5 */ /* 0x000fe40000010000 */
[----:B0-----:R-:W-:-:S02]  /*77e0*/  F2FP.F16.F32.PACK_AB R152, R13, R12 ;  /* 0x0000000c0d98723e */ /* 0x001fc400000000ff */
[----:B-1----:R-:W-:Y:S02]  /*77f0*/  F2FP.F16.F32.PACK_AB R154, R158, R183 ;  /* 0x000000b79e9a723e */ /* 0x002fe400000000ff */
[----:B----4-:R-:W-:Y:S02]  /*7800*/  F2FP.F16.F32.PACK_AB R153, R185, R184 ;  /* 0x000000b8b999723e */ /* 0x010fe400000000ff */
        /* <DEDUP_REMOVED lines=35> */
[----:B------:R-:W-:Y:S01]  /*7a40*/  FADD.FTZ R7, R4, R7 ;  /* 0x0000000704077221 */ /* 0x000fe20000010000 */
[----:B------:R-:W-:-:S03]  /*7a50*/  FADD.FTZ R19, R18, R19 ;  /* 0x0000001312137221 */ /* 0x000fc60000010000 */
        /* <DEDUP_REMOVED lines=13> */
[----:B------:R-:W-:Y:S01]  /*7b30*/  FADD.FTZ R174, R174, R165 ;  /* 0x000000a5aeae7221 */ /* 0x000fe20000010000 */
[----:B------:R-:W-:Y:S02]  /*7b40*/  WARPGROUP.DEPBAR.LE gsb0, 0x0 ;  /* 0x00008000000079c5 */ /* 0x000fe40000010000 */
        /* <DEDUP_REMOVED lines=22> */
[----:B------:R0:W-:Y:S04]  /*7cb0*/  STL.128 [R1+0x3a0], R112 ;  /* 0x0003a07001007387 */ /* 0x0001e80000100c00 */
        /* <DEDUP_REMOVED lines=9> */
[----:B------:R-:W4:Y:S04]  /*7d50*/  LDL R153, [R1+0x240] ;  /* 0x0002400001997983 */ /* 0x000f280000100800 */
[----:B0-----:R-:W2:Y:S04]  /*7d60*/  LDL R115, [R1+0x244] ;  /* 0x0002440001737983 */ /* 0x001ea80000100800 */
[----:B------:R-:W2:Y:S04]  /*7d70*/  LDL R113, [R1+0x248] ;  /* 0x0002480001717983 */ /* 0x000ea80000100800 */
        /* <DEDUP_REMOVED lines=61> */
[----:B-1----:R-:W2:Y:S04]  /*8150*/  LDL R150, [R1+0x340] ;  /* 0x0003400001967983 */ /* 0x002ea80000100800 */
        /* <DEDUP_REMOVED lines=62> */
[----:B------:R-:W2:Y:S01]  /*8540*/  LDL R24, [R1+0x43c] ;  /* 0x00043c0001187983 */ /* 0x000ea20000100800 */
        /* <DEDUP_REMOVED lines=28> */
[----:B------:R0:W-:Y:S02]  /*8710*/  STL [R1+0x68], RZ ;  /* 0x000068ff01007387 */ /* 0x0001e40000100800 */
[----:B------:R-:W-:Y:S01]  /*8720*/  FADD.FTZ R158, R158, R183 ;  /* 0x000000b79e9e7221 */ /* 0x000fe20000010000 */
[----:B------:R-:W-:Y:S01]  /*8730*/  FADD.FTZ R159, R159, R186 ;  /* 0x000000ba9f9f7221 */ /* 0x000fe20000010000 */
[----:B------:R0:W-:Y:S04]  /*8740*/  STL [R1+0x68], R227 ;  /* 0x000068e301007387 */ /* 0x0001e80000100800 */
[----:B------:R0:W-:Y:S04]  /*8750*/  STL [R1+0x68], R227 ;  /* 0x000068e301007387 */ /* 0x0001e80000100800 */
[----:B------:R0:W-:Y:S01]  /*8760*/  STL [R1+0x68], R227 ;  /* 0x000068e301007387 */ /* 0x0001e20000100800 */
[----:B---3--:R-:W-:-:S03]  /*8770*/  LOP3.LUT R11, R11, 0x1, RZ, 0xfc, !PT ;  /* 0x000000010b0b7812 */ /* 0x008fc600078efcff */
[----:B------:R0:W-:Y:S04]  /*8780*/  STL [R1+0x68], R227 ;  /* 0x000068e301007387 */ /* 0x0001e80000100800 */
[----:B------:R0:W-:Y:S04]  /*8790*/  STL [R1+0x68], R227 ;  /* 0x000068e301007387 */ /* 0x0001e80000100800 */
[----:B------:R0:W-:Y:S04]  /*87a0*/  STL [R1+0x68], R227 ;  /* 0x000068e301007387 */ /* 0x0001e80000100800 */
[----:B------:R0:W-:Y:S04]  /*87b0*/  STL [R1+0x214], R0 ;  /* 0x0002140001007387 */ /* 0x0001e80000100800 */
[----:B------:R0:W-:Y:S04]  /*87c0*/  STL.64 [R1+0x220], R158 ;  /* 0x0002209e01007387 */ /* 0x0001e80000100a00 */
[----:B----4-:R0:W-:Y:S04]  /*87d0*/  STL [R1+0x240], R153 ;  /* 0x0002409901007387 */ /* 0x0101e80000100800 */
[----:B--2---:R0:W-:Y:S04]  /*87e0*/  STL [R1+0x244], R115 ;  /* 0x0002447301007387 */ /* 0x0041e80000100800 */
[----:B------:R0:W-:Y:S04]  /*87f0*/  STL [R1+0x248], R113 ;  /* 0x0002487101007387 */ /* 0x0001e80000100800 */
        /* <DEDUP_REMOVED lines=124> */
[----:B------:R0:W-:Y:S01]  /*8fc0*/  STL [R1+0x43c], R24 ;  /* 0x00043c1801007387 */ /* 0x0001e20000100800 */
[----:B------:R-:W-:Y:S01]  /*8fd0*/  ISETP.NE.AND P0, PT, R11, 0x3, PT ;  /* 0x000000030b00780c */ /* 0x000fe20003f05270 */
[----:B------:R-:W-:-:S12]  /*8fe0*/  BSSY B0, `(.L_x_2223) ;  /* 0x0000003000007945 */ /* 0x000fd80003800000 */
[----:B0-----:R-:W-:Y:S05]  /*8ff0*/  @!P0 BRA `(.L_x_2224) ;  /* 0x0000000000048947 */ /* 0x001fea0003800000 */
[----:B------:R-:W-:Y:S01]  /*9000*/  BPT.TRAP 0x1 ;  /* 0x000000040000795c */ /* 0x000fe20000300000 */
.L_x_2224:
[----:B------:R-:W-:Y:S05]  /*9010*/  BSYNC B0 ;  /* 0x0000000000007941 */ /* 0x000fea0003800000 */
.L_x_2223:
[----:B------:R-:W2:Y:S01]  /*9020*/  LDL.64 R12, [R1+0x48] ;  /* 0x00004800010c7983 */ /* 0x000ea20000100a00 */
[----:B------:R-:W-:Y:S02]  /*9030*/  UISETP.NE.AND UP1, UPT, UR39, URZ, UPT ;  /* 0x0000003f2700728c */ /* 0x000fe4000bf25270 */
[----:B------:R-:W-:Y:S01]  /*9040*/  UISETP.NE.AND UP0, UPT, UR41, URZ, UPT ;  /* 0x0000003f2900728c */ /* 0x000fe2000bf05270 */
[----:B------:R-:W3:Y:S01]  /*9050*/  LDL R0, [R1+0x34] ;  /* 0x0000340001007983 */ /* 0x000ee20000100800 */
[----:B--2---:R-:W-:-:S05]  /*9060*/  MOV R7, R12 ;  /* 0x0000000c00077202 */ /* 0x004fca0000000f00 */
[----:B-----5:R-:W-:-:S05]  /*9070*/  IMAD R7, R10, 0x8, R7 ;  /* 0x000000080a077824 */ /* 0x020fca00078e0207 */
[----:B---3--:R-:W-:-:S04]  /*9080*/  PRMT R0, R0, 0x654, R7 ;  /* 0x0000065400007816 */ /* 0x008fc80000000007 */
[----:B------:R0:W-:Y:S02]  /*9090*/  SYNCS.ARRIVE.TRANS64.RED.A1T0 RZ, [R0+URZ], RZ ;  /* 0x000000ff00ff79a7 */ /* 0x0001e4000810043f */
[----:B0-----:R-:W2:Y:S01]  /*90a0*/  LDL R0, [R1+0x50] ;  /* 0x0000500001007983 */ /* 0x001ea20000100800 */
[----:B------:R-:W-:Y:S02]  /*90b0*/  PLOP3.LUT P0, PT, PT, PT, UP1, 0x80, 0x0 ;  /* 0x000000000000781c */ /* 0x000fe40003f0f018 */
[----:B------:R-:W-:Y:S01]  /*90c0*/  PLOP3.LUT P1, PT, PT, PT, UP1, 0x80, 0x0 ;  /* 0x000000000000781c */ /* 0x000fe20003f2f018 */
[----:B------:R-:W-:-:S06]  /*90d0*/  UIADD3 UR44, UR44, -0x2, URZ ;  /* 0xfffffffe2c2c7890 */ /* 0x000fcc000fffe03f */
[----:B------:R-:W-:Y:S02]  /*90e0*/  IMAD.U32 R19, RZ, RZ, UR44 ;  /* 0x0000002cff137e24 */ /* 0x000fe4000f8e00ff */
[----:B--2---:R-:W-:-:S04]  /*90f0*/  IMAD.SHL.U32 R0, R0, 0x80, RZ ;  /* 0x0000008000007824 */ /* 0x004fc800078e00ff */
[----:B------:R-:W-:Y:S01]  /*9100*/  @P0 IMAD.HI.U32 R5, R0, R5, RZ ;  /* 0x0000000500050227 */ /* 0x000fe200078e00ff */
[----:B------:R-:W-:-:S03]  /*9110*/  PLOP3.LUT P0, PT, PT, PT, UP0, 0x40, 0x0 ;  /* 0x000000000000781c */ /* 0x000fc60003f0e808 */
[----:B------:R-:W-:Y:S01]  /*9120*/  IMAD.MOV.U32 R4, RZ, RZ, R0 ;  /* 0x000000ffff047224 */ /* 0x000fe200078e0000 */
[----:B------:R-:W-:-:S05]  /*9130*/  @P1 SHF.R.U32.HI R4, RZ, R6, R5 ;  /* 0x00000006ff041219 */ /* 0x000fca0000011605 */
[----:B------:R-:W-:-:S04]  /*9140*/  VIADD R5, R4, UR43 ;  /* 0x0000002b04057c36 */ /* 0x000fc80008000000 */
[----:B------:R-:W-:Y:S01]  /*9150*/  IMAD.IADD R2, R5, 0x1, R2 ;  /* 0x0000000105027824 */ /* 0x000fe200078e0202 */
[----:B------:R-:W-:Y:S06]  /*9160*/  @P0 BRA `(.L_x_2225) ;  /* 0x0000000000400947 */ /* 0x000fec0003800000 */
[C---:B------:R-:W-:Y:S01]  /*9170*/  ISETP.GT.AND P0, PT, R5.reuse, RZ, PT ;  /* 0x000000ff0500720c */ /* 0x040fe20003f04270 */
[----:B------:R-:W-:Y:S01]  /*9180*/  BSSY B0, `(.L_x_2226) ;  /* 0x000000c000007945 */ /* 0x000fe20003800000 */
[----:B------:R-:W-:-:S11]  /*9190*/  VIADD R4, R5, 0xffffffff ;  /* 0xffffffff05047836 */ /* 0x000fd60000000000 */
[----:B------:R-:W-:Y:S05]  /*91a0*/  @P0 BRA `(.L_x_2227) ;  /* 0x0000000000180947 */ /* 0x000fea0003800000 */
[----:B------:R-:W-:Y:S01]  /*91b0*/  ISETP.NE.AND P0, PT, R3, 0x1, PT ;  /* 0x000000010300780c */ /* 0x000fe20003f05270 */
[----:B------:R-:W-:-:S12]  /*91c0*/  IMAD.MOV R5, RZ, RZ, -R5 ;  /* 0x000000ffff057224 */ /* 0x000fd800078e0a05 */
[----:B------:R-:W-:-:S05]  /*91d0*/  @P0 IMAD.HI.U32 R8, R5, R8, RZ ;  /* 0x0000000805080227 */ /* 0x000fca00078e00ff */
[----:B------:R-:W-:-:S04]  /*91e0*/  @P0 SHF.R.U32.HI R5, RZ, R9, R8 ;  /* 0x00000009ff050219 */ /* 0x000fc80000011608 */
[----:B------:R-:W-:Y:S01]  /*91f0*/  LOP3.LUT R4, RZ, R5, RZ, 0x33, !PT ;  /* 0x00000005ff047212 */ /* 0x000fe200078e33ff */
[----:B------:R-:W-:Y:S06]  /*9200*/  BRA `(.L_x_2228) ;  /* 0x00000000000c7947 */ /* 0x000fec0003800000 */
.L_x_2227:
[----:B------:R-:W-:-:S13]  /*9210*/  ISETP.NE.AND P0, PT, R3, 0x1, PT ;  /* 0x000000010300780c */ /* 0x000fda0003f05270 */
[----:B------:R-:W-:-:S05]  /*9220*/  @P0 IMAD.HI.U32 R8, R4, R8, RZ ;  /* 0x0000000804080227 */ /* 0x000fca00078e00ff */
[----:B------:R-:W-:-:S07]  /*9230*/  @P0 SHF.R.U32.HI R4, RZ, R9, R8 ;  /* 0x00000009ff040219 */ /* 0x000fce0000011608 */
.L_x_2228:
[----:B------:R-:W-:Y:S05]  /*9240*/  BSYNC B0 ;  /* 0x0000000000007941 */ /* 0x000fea0003800000 */
.L_x_2226:
[----:B------:R-:W-:-:S05]  /*9250*/  IMAD R3, R4, R3, R3 ;  /* 0x0000000304037224 */ /* 0x000fca00078e0203 */
[----:B------:R-:W-:-:S07]  /*9260*/  VIMNMX R2, R2, R3, PT ;  /* 0x0000000302027248 */ /* 0x000fce0003fe0100 */
.L_x_2225:
[----:B------:R-:W-:Y:S01]  /*9270*/  IMAD.HI R2, R2, 0x2aaaaaab, RZ ;  /* 0x2aaaaaab02027827 */ /* 0x000fe200078e02ff */
[----:B------:R-:W-:Y:S04]  /*9280*/  BSSY B1, `(.L_x_2229) ;  /* 0x000000f000017945 */ /* 0x000fe80003800000 */
[----:B------:R-:W-:-:S04]  /*9290*/  SHF.R.U32.HI R3, RZ, 0x1f, R2 ;  /* 0x0000001fff037819 */ /* 0x000fc80000011602 */
[----:B------:R-:W-:-:S04]  /*92a0*/  LEA.HI.SX32 R3, R2, R3, 0x1c ;  /* 0x0000000302037211 */ /* 0x000fc800078fe2ff */
[----:B------:R-:W-:-:S04]  /*92b0*/  VIMNMX R190, R3, UR40, !PT ;  /* 0x0000002803be7c48 */ /* 0x000fc8000ffe0100 */
[----:B------:R-:W-:-:S13]  /*92c0*/  ISETP.GE.AND P0, PT, R19, R190, PT ;  /* 0x000000be1300720c */ /* 0x000fda0003f06270 */
[----:B------:R-:W-:Y:S05]  /*92d0*/  @!P0 BRA `(.L_x_2230) ;  /* 0x0000000000248947 */ /* 0x000fea0003800000 */
[----:B------:R-:W-:Y:S01]  /*92e0*/  BSSY B0, `(.L_x_2231) ;  /* 0x0000006000007945 */ /* 0x000fe20003800000 */
.L_x_2232:
[----:B------:R-:W-:-:S07]  /*92f0*/  MOV R192, 0x9310 ;  /* 0x0000931000c07802 */ /* 0x000fce0000000f00 */
[----:B------:R-:W-:Y:S05]  /*9300*/  CALL.REL.NOINC `($_ZN7cutlass13device_kernelIN5flash11enable_sm90INS1_16FlashAttnFwdSm90INS1_25CollectiveMainloopFwdSm90ILi2EN4cute5tupleIJNS5_1CILi1EEES8_S8_EEENS6_IJNS7_ILi128EEENS7_ILi96EEENS7_ILi64EEEEEELi256ENS_6half_tEfNS_4arch4Sm90ELb0ELb1ELb1ELb0ELb1ELb0ELb1ELb1ELb0ELb1ELb1ELb0EEENS1_21CollectiveEpilogueFwdINS6_IJSA_NS7_ILi256EEESB_EEES9_SE_SG_Li256ELb0ELb1ELb1ELb0EEENS1_19SingleTileSchedulerILb0ELb1ELb1ELi128EEEEEEEEEvNT_6ParamsE$_ZZN5flash25CollectiveMainloopFwdSm90ILi2EN4cute5tupleIJNS1_1CILi1EEES4_S4_EEENS2_IJNS3_ILi128EEENS3_ILi96EEENS3_ILi64EEEEEELi256EN7cutlass6half_tEfNSA_4arch4Sm90ELb0ELb1ELb1ELb0ELb1ELb0ELb1ELb1ELb0ELb1ELb1ELb0EE3mmaINS_16FlashAttnFwdSm90ISE_NS_21CollectiveEpilogueFwdINS2_IJS6_NS3_ILi256EEES7_EEES5_SB_SD_Li256ELb0ELb1ELb1ELb0EEENS_19SingleTileSchedulerILb0ELb1ELb1ELi128EEEE13SharedStorageENS1_6TensorINS1_11ArrayEngineIfLm128EEENS1_6LayoutINS2_IJNS2_IJNS3_ILi2EEEST_NS3_ILi32EEEEEES4_S4_EEENS2_IJNS2_IJS4_ST_NS3_ILi4EEEEEENS3_ILi0EEESZ_EEEEEEENS_7SoftmaxILi2ELi0EEEEEbRKNSE_6ParamsENSA_13PipelineAsyncILi2EEES19_RNSA_13PipelineStateILj2EEERT0_RT1_iRiRKNS_16SeqlenInfoQKNewKILb0ELb0EEENS2_IJiiiiEEERT_ENKUliT_T0_T1_E_clIZSF_ISO_S12_S14_EbS17_S19_S19_S1C_S1E_S1G_iS1H_S1L_S1M_S1O_EUlRS1P_iE1_NS3_ILb0EEENS3_ILb1EEEEEDaiS1P_S1Q_S1R_) ;  /* 0x00000324000c7944 */ /* 0x000fea0003c00000 */
[C---:B------:R-:W-:Y:S01]  /*9310*/  ISETP.GT.AND P0, PT, R19.reuse, R190, PT ;  /* 0x000000be1300720c */ /* 0x040fe20003f04270 */
[----:B------:R-:W-:-:S12]  /*9320*/  VIADD R19, R19, 0xffffffff ;  /* 0xffffffff13137836 */ /* 0x000fd80000000000 */
[----:B------:R-:W-:Y:S05]  /*9330*/  @P0 BRA `(.L_x_2232) ;  /* 0xfffffffc00ec0947 */ /* 0x000fea000383ffff */
[----:B------:R-:W-:Y:S05]  /*9340*/  BSYNC B0 ;  /* 0x0000000000007941 */ /* 0x000fea0003800000 */
.L_x_2231:
[----:B------:R-:W2:Y:S02]  /*9350*/  LDL R0, [R1+0x50] ;  /* 0x0000500001007983 */ /* 0x000ea40000100800 */
[----:B--2---:R-:W-:-:S07]  /*9360*/  IMAD.SHL.U32 R0, R0, 0x80, RZ ;  /* 0x0000008000007824 */ /* 0x004fce00078e00ff */
.L_x_2230:
[----:B------:R-:W-:Y:S05]  /*9370*/  BSYNC B1 ;  /* 0x0000000000017941 */ /* 0x000fea0003800000 */
.L_x_2229:
[----:B------:R-:W-:Y:S01]  /*9380*/  UISETP.NE.AND UP1, UPT, UR39, URZ, UPT ;  /* 0x0000003f2700728c */ /* 0x000fe2000bf25270 */
[----:B------:R-:W-:Y:S01]  /*9390*/  VIADD R0, R0, 0x7f ;  /* 0x0000007f00007836 */ /* 0x000fe20000000000 */
[----:B------:R-:W-:-:S04]  /*93a0*/  UISETP.NE.AND UP0, UPT, UR41, URZ, UPT ;  /* 0x0000003f2900728c */ /* 0x000fc8000bf05270 */
[----:B------:R-:W-:Y:S02]  /*93b0*/  PLOP3.LUT P0, PT, PT, PT, UP1, 0x80, 0x0 ;  /* 0x000000000000781c */ /* 0x000fe40003f0f018 */
[----:B------:R-:W-:-:S03]  /*93c0*/  PLOP3.LUT P1, PT, PT, PT, UP1, 0x80, 0x0 ;  /* 0x000000000000781c */ /* 0x000fc60003f2f018 */
[----:B------:R-:W-:-:S08]  /*93d0*/  @UP1 ULDC UR4, c[0x0][0x44c] ;  /* 0x0001130000041ab9 */ /* 0x000fd00000000800 */
[----:B------:R-:W-:Y:S01]  /*93e0*/  @P0 IMAD.HI.U32 R2, R0, UR4, RZ ;  /* 0x0000000400020c27 */ /* 0x000fe2000f8e00ff */
[----:B------:R-:W-:Y:S01]  /*93f0*/  PLOP3.LUT P0, PT, PT, PT, UP0, 0x40, 0x0 ;  /* 0x000000000000781c */ /* 0x000fe20003f0e808 */
[----:B------:R-:W-:-:S03]  /*9400*/  @UP1 ULDC UR4, c[0x0][0x450] ;  /* 0x0001140000041ab9 */ /* 0x000fc60000000800 */
[----:B------:R-:W-:Y:S01]  /*9410*/  @P1 SHF.R.U32.HI R0, RZ, UR4, R2 ;  /* 0x00000004ff001c19 */ /* 0x000fe20008011602 */
[----:B------:R-:W-:-:S04]  /*9420*/  ULDC UR4, c[0x0][0xad4] ;  /* 0x0002b50000047ab9 */ /* 0x000fc80000000800 */
[----:B------:R-:W-:-:S04]  /*9430*/  VIADD R0, R0, UR38 ;  /* 0x0000002600007c36 */ /* 0x000fc80008000000 */
[----:B------:R-:W-:Y:S01]  /*9440*/  VIADD R2, R0, -UR4 ;  /* 0x8000000400027c36 */ /* 0x000fe20008000000 */
[----:B------:R-:W-:Y:S06]  /*9450*/  @P0 BRA `(.L_x_2233) ;  /* 0x0000000000540947 */ /* 0x000fec0003800000 */
[----:B------:R-:W-:Y:S01]  /*9460*/  ISETP.GT.AND P0, PT, R0, -0x1, PT ;  /* 0xffffffff0000780c */ /* 0x000fe20003f04270 */
[----:B------:R-:W-:-:S12]  /*9470*/  BSSY B0, `(.L_x_2234) ;  /* 0x0000011000007945 */ /* 0x000fd80003800000 */
        /* <DEDUP_REMOVED lines=10> */
.L_x_2235:
[----:B------:R-:W-:Y:S02]  /*9520*/  ULDC UR4, c[0x0][0xadc] ;  /* 0x0002b70000047ab9 */ /* 0x000fe40000000800 */
[----:B------:R-:W-:-:S05]  /*9530*/  IMAD.U32 R5, RZ, RZ, UR4 ;  /* 0x00000004ff057e24 */ /* 0x000fca000f8e00ff */
[----:B------:R-:W-:-:S13]  /*9540*/  ISETP.NE.AND P0, PT, R5, 0x1, PT ;  /* 0x000000010500780c */ /* 0x000fda0003f05270 */
[----:B------:R-:W0:Y:S02]  /*9550*/  @P0 LDC.64 R6, c[0x0][0xae0] ;  /* 0x0002b800ff060b82 */ /* 0x000e240000000a00 */
[----:B0-----:R-:W-:-:S05]  /*9560*/  @P0 IMAD.HI.U32 R4, R0, R6, RZ ;  /* 0x0000000600040227 */ /* 0x001fca00078e00ff */
[----:B------:R-:W-:-:S07]  /*9570*/  @P0 SHF.R.U32.HI R0, RZ, R7, R4 ;  /* 0x00000007ff000219 */ /* 0x000fce0000011604 */
.L_x_2236:
[----:B------:R-:W-:Y:S05]  /*9580*/  BSYNC B0 ;  /* 0x0000000000007941 */ /* 0x000fea0003800000 */
.L_x_2234:
[----:B------:R-:W-:-:S05]  /*9590*/  IMAD R3, R0, R5, RZ ;  /* 0x0000000500037224 */ /* 0x000fca00078e02ff */
[----:B------:R-:W-:-:S07]  /*95a0*/  VIMNMX R2, R2, R3, !PT ;  /* 0x0000000302027248 */ /* 0x000fce0007fe0100 */
.L_x_2233:
[----:B------:R-:W-:Y:S01]  /*95b0*/  VIADD R2, R2, 0x5f ;  /* 0x0000005f02027836 */ /* 0x000fe20000000000 */
[----:B------:R-:W-:-:S03]  /*95c0*/  IADD3 R8, P1, R16, 0x28, RZ ;  /* 0x0000002810087810 */ /* 0x000fc60007f3e0ff */
[----:B------:R-:W-:-:S04]  /*95d0*/  IMAD.HI R2, R2, 0x2aaaaaab, RZ ;  /* 0x2aaaaaab02027827 */ /* 0x000fc800078e02ff */
[----:B------:R-:W-:Y:S01]  /*95e0*/  IMAD.X R9, RZ, RZ, R17, P1 ;  /* 0x000000ffff097224 */ /* 0x000fe200008e0611 */
[----:B------:R-:W-:Y:S01]  /*95f0*/  SHF.R.U32.HI R3, RZ, 0x1f, R2 ;  /* 0x0000001fff037819 */ /* 0x000fe20000011602 */
[----:B------:R-:W-:Y:S02]  /*9600*/  IMAD.MOV.U32 R6, RZ, RZ, R8 ;  /* 0x000000ffff067224 */ /* 0x000fe400078e0008 */
[----:B------:R-:W-:Y:S01]  /*9610*/  IMAD.MOV.U32 R7, RZ, RZ, R9 ;  /* 0x000000ffff077224 */ /* 0x000fe200078e0009 */
[----:B------:R-:W-:-:S04]  /*9620*/  LEA.HI.SX32 R3, R2, R3, 0x1c ;  /* 0x0000000302037211 */ /* 0x000fc800078fe2ff */
[----:B------:R-:W-:-:S04]  /*9630*/  VIMNMX R216, R3, UR40, !PT ;  /* 0x0000002803d87c48 */ /* 0x000fc8000ffe0100 */
[----:B------:R-:W-:-:S13]  /*9640*/  ISETP.GE.AND P0, PT, R19, R216, PT ;  /* 0x000000d81300720c */ /* 0x000fda0003f06270 */
[----:B------:R-:W-:Y:S05]  /*9650*/  @!P0 BRA `(.L_x_2237) ;  /* 0x000001ac00688947 */ /* 0x000fea0003800000 */
[----:B------:R0:W5:Y:S01]  /*9660*/  LDL.64 R6, [R1+0x198] ;  /* 0x0001980001067983 */ /* 0x0001620000100a00 */
[----:B------:R-:W-:-:S07]  /*9670*/  IMAD.MOV.U32 R171, RZ, RZ, R19 ;  /* 0x000000ffffab7224 */ /* 0x000fce00078e0013 */
.L_x_2256:
[----:B------:R-:W2:Y:S04]  /*9680*/  LDL R2, [R1+0x1f8] ;  /* 0x0001f80001027983 */ /* 0x000ea80000100800 */
[----:B------:R-:W3:Y:S04]  /*9690*/  LDL R0, [R1+0x200] ;  /* 0x0002000001007983 */ /* 0x000ee80000100800 */
[----:B-1----:R-:W4:Y:S01]  /*96a0*/  LDL R3, [R1] ;  /* 0x0000000001037983 */ /* 0x002f220000100800 */
[----:B--2---:R-:W-:-:S05]  /*96b0*/  VIADD R2, R2, 0x1 ;  /* 0x0000000102027836 */ /* 0x004fca0000000000 */
[----:B------:R-:W-:-:S13]  /*96c0*/  ISETP.NE.AND P0, PT, R2, 0x2, PT ;  /* 0x000000020200780c */ /* 0x000fda0003f05270 */
[----:B-----5:R1:W5:Y:S04]  /*96d0*/  @P0 LDL R4, [R1+0x1fc] ;  /* 0x0001fc0001040983 */ /* 0x0203680000100800 */
[----:B------:R-:W2:Y:S01]  /*96e0*/  @!P0 LDL R5, [R1+0x1fc] ;  /* 0x0001fc0001058983 */ /* 0x000ea20000100800 */
[----:B---3--:R-:W-:Y:S01]  /*96f0*/  VIADD R0, R0, 0x1 ;  /* 0x0000000100007836 */ /* 0x008fe20000000000 */
[----:B----4-:R-:W-:Y:S02]  /*9700*/  LOP3.LUT R3, R3, 0x1, RZ, 0xfc, !PT ;  /* 0x0000000103037812 */ /* 0x010fe400078efcff */
[----:B------:R3:W-:Y:S04]  /*9710*/  STL [R1+0x1f8], R2 ;  /* 0x0001f80201007387 */ /* 0x0007e80000100800 */
[----:B------:R1:W-:Y:S04]  /*9720*/  STL [R1+0x200], R0 ;  /* 0x0002000001007387 */ /* 0x0003e80000100800 */
[----:B------:R1:W-:Y:S01]  /*9730*/  @!P0 STL [R1+0x1f8], RZ ;  /* 0x0001f8ff01008387 */ /* 0x0003e20000100800 */
[----:B------:R-:W-:Y:S01]  /*9740*/  ISETP.NE.AND P1, PT, R3, 0x3, PT ;  /* 0x000000030300780c */ /* 0x000fe20003f25270 */
[----:B------:R-:W-:Y:S05]  /*9750*/  YIELD ;  /* 0x0000000000007946 */ /* 0x000fea0003800000 */
[----:B------:R-:W-:Y:S01]  /*9760*/  BSSY B0, `(.L_x_2238) ;  /* 0x0000008000007945 */ /* 0x000fe20003800000 */
[----:B---3--:R-:W-:-:S02]  /*9770*/  @!P0 IMAD.MOV.U32 R2, RZ, RZ, RZ ;  /* 0x000000ffff028224 */ /* 0x008fc400078e00ff */
[----:B------:R-:W-:Y:S02]  /*9780*/  IMAD.MOV.U32 R18, RZ, RZ, R8 ;  /* 0x000000ffff127224 */ /* 0x000fe400078e0008 */
[----:B------:R-:W-:Y:S01]  /*9790*/  IMAD.MOV.U32 R19, RZ, RZ, R9 ;  /* 0x000000ffff137224 */ /* 0x000fe200078e0009 */
[----:B--2---:R-:W-:-:S05]  /*97a0*/  @!P0 LOP3.LUT R4, R5, 0x1, RZ, 0x3c, !PT ;  /* 0x0000000105048812 */ /* 0x004fca00078e3cff */
[----:B------:R1:W-:Y:S01]  /*97b0*/  @!P0 STL [R1+0x1fc], R4 ;  /* 0x0001fc0401008387 */ /* 0x0003e20000100800 */
[----:B------:R-:W-:Y:S05]  /*97c0*/  @!P1 BRA `(.L_x_2239) ;  /* 0x0000000000049947 */ /* 0x000fea0003800000 */
[----:B------:R-:W-:Y:S01]  /*97d0*/  BPT.TRAP 0x1 ;  /* 0x000000040000795c */ /* 0x000fe20000300000 */
.L_x_2239:
[----:B------:R-:W-:Y:S05]  /*97e0*/  BSYNC B0 ;  /* 0x0000000000007941 */ /* 0x000fea0003800000 */
.L_x_2238:
[----:B------:R-:W2:Y:S01]  /*97f0*/  LDL.64 R8, [R1+0x18] ;  /* 0x0000180001087983 */ /* 0x000ea20000100a00 */
[----:B-----5:R-:W-:Y:S02]  /*9800*/  SHF.L.U32 R5, R4, 0x1f, RZ ;  /* 0x0000001f04057819 */ /* 0x020fe400000006ff */
[----:B--2---:R-:W-:-:S05]  /*9810*/  MOV R3, R8 ;  /* 0x0000000800037202 */ /* 0x004fca0000000f00 */
[----:B------:R-:W-:-:S04]  /*9820*/  IMAD R2, R2, 0x8, R3 ;  /* 0x0000000802027824 */ /* 0x000fc800078e0203 */
[----:B------:R2:W3:Y:S01]  /*9830*/  SYNCS.PHASECHK.TRANS64.TRYWAIT P0, [R2+URZ], R5 ;  /* 0x00000005020075a7 */ /* 0x0004e2000800017f */
[----:B------:R2:W5:Y:S01]  /*9840*/  LDL.64 R8, [R1+0x1f8] ;  /* 0x0001f80001087983 */ /* 0x0005620000100a00 */
[----:B------:R-:W-:Y:S04]  /*9850*/  BSSY B0, `(.L_x_2240) ;  /* 0x0000003000007945 */ /* 0x000fe80003800000 */
[----:B------:R-:W-:Y:S05]  /*9860*/  @!P1 BRA `(.L_x_2241) ;  /* 0x0000000000049947 */ /* 0x000fea0003800000 */
[----:B------:R-:W-:Y:S01]  /*9870*/  BPT.TRAP 0x1 ;  /* 0x000000040000795c */ /* 0x000fe20000300000 */
.L_x_2241:
[----:B------:R-:W-:Y:S05]  /*9880*/  BSYNC B0 ;  /* 0x0000000000007941 */ /* 0x000fea0003800000 */
.L_x_2240:
[----:B------:R-:W-:Y:S04]  /*9890*/  BSSY B0, `(.L_x_2242) ;  /* 0x0000006000007945 */ /* 0x000fe80003800000 */
[----:B---3--:R-:W-:Y:S05]  /*98a0*/  @P0 BRA `(.L_x_2243) ;  /* 0x0000000000100947 */ /* 0x008fea0003800000 */
[----:B-----5:R-:W-:Y:S01]  /*98b0*/  IMAD R8, R8, 0x8, R3 ;  /* 0x0000000808087824 */ /* 0x020fe200078e0203 */
[----:B------:R-:W-:-:S04]  /*98c0*/  SHF.L.U32 R9, R9, 0x1f, RZ ;  /* 0x0000001f09097819 */ /* 0x000fc800000006ff */
[----:B------:R-:W3:Y:S02]  /*98d0*/  SYNCS.PHASECHK.TRANS64.TRYWAIT P0, [R8+URZ], R9 ;  /* 0x00000009080075a7 */ /* 0x000ee4000800017f */
[----:B---3--:R-:W-:Y:S05]  /*98e0*/  @!P0 BRA `(.L_x_2244) ;  /* 0x000002e400188947 */ /* 0x008fea0003800000 */
.L_x_2243:
[----:B------:R-:W-:Y:S05]  /*98f0*/  BSYNC B0 ;  /* 0x0000000000007941 */ /* 0x000fea0003800000 */
.L_x_2242:
[----:B---3-5:R-:W3:Y:S04]  /*9900*/  LDL R9, [R1+0x1f8] ;  /* 0x0001f80001097983 */ /* 0x028ee80000100800 */
[----:B--2---:R-:W3:Y:S01]  /*9910*/  LDL.64 R2, [R1+0x80] ;  /* 0x0000800001027983 */ /* 0x004ee20000100a00 */
[----:B------:R-:W-:Y:S05]  /*9920*/  WARPSYNC.ALL ;  /* 0x0000000000007948 */ /* 0x000fea0003800000 */
[----:B------:R-:W2:Y:S04]  /*9930*/  LDL.64 R14, [R1+0x78] ;  /* 0x00007800010e7983 */ /* 0x000ea80000100a00 */
[----:B-1----:R-:W4:Y:S04]  /*9940*/  LDL.64 R4, [R1+0x78] ;  /* 0x0000780001047983 */ /* 0x002f280000100a00 */
[----:B------:R-:W4:Y:S01]  /*9950*/  LDL.64 R10, [R1+0x78] ;  /* 0x00007800010a7983 */ /* 0x000f220000100a00 */
[----:B---3--:R-:W-:Y:S01]  /*9960*/  IMAD R2, R9, 0x300, R2 ;  /* 0x0000030009027824 */ /* 0x008fe200078e0202 */
[----:B------:R-:W-:-:S02]  /*9970*/  R2UR UR7, R3 ;  /* 0x00000000030772ca */ /* 0x000fc400000e0000 */
[----:B------:R-:W3:Y:S01]  /*9980*/  LDL.64 R12, [R1+0x78] ;  /* 0x00007800010c7983 */ /* 0x000ee20000100a00 */
[----:B------:R-:W-:Y:S01]  /*9990*/  WARPGROUP.ARRIVE ;  /* 0x00000000000079c5 */ /* 0x000fe20000000000 */
[C---:B------:R-:W-:Y:S01]  /*99a0*/  R2UR UR6, R2.reuse ;  /* 0x00000000020672ca */ /* 0x040fe200000e0000 */
[----:B------:R-:W-:Y:S01]  /*99b0*/  IMAD.MOV.U32 R217, RZ, RZ, 0x1 ;  /* 0x00000001ffd97424 */ /* 0x000fe200078e00ff */
[----:B------:R1:W-:Y:S04]  /*99c0*/  STL [R1+0x60], RZ ;  /* 0x000060ff01007387 */ /* 0x0003e80000100800 */
[----:B------:R1:W-:Y:S04]  /*99d0*/  STL [R1+0x60], R217 ;  /* 0x000060d901007387 */ /* 0x0003e80000100800 */
[----:B------:R1:W-:Y:S04]  /*99e0*/  STL [R1+0x60], R217 ;  /* 0x000060d901007387 */ /* 0x0003e80000100800 */
[----:B------:R1:W-:Y:S04]  /*99f0*/  STL [R1+0x60], R217 ;  /* 0x000060d901007387 */ /* 0x0003e80000100800 */
[----:B------:R1:W-:Y:S01]  /*9a00*/  STL [R1+0x60], R217 ;  /* 0x000060d901007387 */ /* 0x0003e20000100800 */
[----:B------:R-:W-:-:S02]  /*9a10*/  VIADD R8, R2, 0x2 ;  /* 0x0000000202087836 */ /* 0x000fc40000000000 */
[----:B------:R-:W-:Y:S01]  /*9a20*/  IMAD.MOV.U32 R9, RZ, RZ, R3 ;  /* 0x000000ffff097224 */ /* 0x000fe200078e0003 */
[----:B--2---:R-:W-:Y:S02]  /*9a30*/  R2UR UR4, R14 ;  /* 0x000000000e0472ca */ /* 0x004fe400000e0000 */
[----:B------:R-:W-:Y:S01]  /*9a40*/  R2UR UR5, R15 ;  /* 0x000000000f0572ca */ /* 0x000fe200000e0000 */
[----:B----4-:R-:W-:Y:S01]  /*9a50*/  VIADD R4, R4, 0x2 ;  /* 0x0000000204047836 */ /* 0x010fe20000000000 */
[----:B------:R1:W5:Y:S11]  /*9a60*/  LDL.64 R14, [R1+0x1f8] ;  /* 0x0001f800010e7983 */ /* 0x0003760000100a00 */
[----:B------:R-:W-:Y:S01]  /*9a70*/  HGMMA.64x96x16.F32 R24, gdesc[UR4], RZ, !UPT, gsb0 ;  /* 0x01600000041879f0 */ /* 0x000fe2000c0008ff */
[----:B------:R-:W-:-:S02]  /*9a80*/  R2UR UR6, R8 ;  /* 0x00000000080672ca */ /* 0x000fc400000e0000 */
[----:B------:R-:W-:Y:S02]  /*9a90*/  R2UR UR7, R9 ;  /* 0x00000000090772ca */ /* 0x000fe400000e0000 */
[----:B------:R-:W-:Y:S02]  /*9aa0*/  R2UR UR4, R4 ;  /* 0x00000000040472ca */ /* 0x000fe400000e0000 */
[----:B------:R-:W-:Y:S01]  /*9ab0*/  R2UR UR5, R5 ;  /* 0x00000000050572ca */ /* 0x000fe200000e0000 */
[----:B------:R-:W-:Y:S02]  /*9ac0*/  WARPGROUP.DEPBAR.LE gsb0, 0x0 ;  /* 0x00008000000079c5 */ /* 0x000fe40000010000 */
[----:B------:R-:W2:Y:S01]  /*9ad0*/  LD.E R0, desc[UR36][R18.64] ;  /* 0x0000002412007980 */ /* 0x000ea2000c101900 */
[----:B------:R-:W-:-:S09]  /*9ae0*/  WARPGROUP.ARRIVE ;  /* 0x00000000000079c5 */ /* 0x000fd20000000000 */
        /* <DEDUP_REMOVED lines=8> */
[----:B------:R-:W-:Y:S01]  /*9b70*/  VIADD R2, R2, 0x6 ;  /* 0x0000000602027836 */ /* 0x000fe20000000000 */
[----:B------:R-:W-:Y:S02]  /*9b80*/  WARPGROUP.DEPBAR.LE gsb0, 0x0 ;  /* 0x00008000000079c5 */ /* 0x000fe40000010000 */
[----:B------:R-:W-:-:S09]  /*9b90*/  WARPGROUP.ARRIVE ;  /* 0x00000000000079c5 */ /* 0x000fd20000000000 */
[----:B------:R-:W-:Y:S01]  /*9ba0*/  HGMMA.64x96x16.F32 R24, gdesc[UR4], R24, gsb0 ;  /* 0x01600000041879f0 */ /* 0x000fe20008000818 */
[----:B---3--:R-:W-:Y:S01]  /*9bb0*/  VIADD R12, R12, 0x6 ;  /* 0x000000060c0c7836 */ /* 0x008fe20000000000 */
[----:B------:R-:W-:Y:S02]  /*9bc0*/  R2UR UR6, R2 ;  /* 0x00000000020672ca */ /* 0x000fe400000e0000 */
[----:B------:R-:W-:Y:S02]  /*9bd0*/  R2UR UR7, R3 ;  /* 0x00000000030772ca */ /* 0x000fe400000e0000 */
[----:B------:R-:W-:Y:S02]  /*9be0*/  R2UR UR4, R12 ;  /* 0x000000000c0472ca */ /* 0x000fe400000e0000 */
[----:B------:R-:W-:Y:S01]  /*9bf0*/  R2UR UR5, R13 ;  /* 0x000000000d0572ca */ /* 0x000fe200000e0000 */
[----:B------:R-:W-:Y:S02]  /*9c00*/  WARPGROUP.DEPBAR.LE gsb0, 0x0 ;  /* 0x00008000000079c5 */ /* 0x000fe40000010000 */
[----:B------:R-:W-:-:S10]  /*9c10*/  WARPGROUP.ARRIVE ;  /* 0x00000000000079c5 */ /* 0x000fd40000000000 */
[----:B------:R-:W-:Y:S01]  /*9c20*/  HGMMA.64x96x16.F32 R24, gdesc[UR4], R24, gsb0 ;  /* 0x01600000041879f0 */ /* 0x000fe20008000818 */
[----:B------:R-:W-:Y:S01]  /*9c30*/  BSSY B0, `(.L_x_2245) ;  /* 0x0000006000007945 */ /* 0x000fe20003800000 */
[----:B--2---:R-:W-:-:S04]  /*9c40*/  LOP3.LUT R0, R0, 0x1, RZ, 0xfc, !PT ;  /* 0x0000000100007812 */ /* 0x004fc800078efcff */
[----:B------:R-:W-:Y:S01]  /*9c50*/  ISETP.NE.AND P0, PT, R0, 0x3, PT ;  /* 0x000000030000780c */ /* 0x000fe20003f05270 */
[----:B------:R-:W-:-:S12]  /*9c60*/  WARPGROUP.DEPBAR.LE gsb0, 0x0 ;  /* 0x00008000000079c5 */ /* 0x000fd80000010000 */
[----:B-1----:R-:W-:Y:S05]  /*9c70*/  @!P0 BRA `(.L_x_2246) ;  /* 0x0000000000048947 */ /* 0x002fea0003800000 */
[----:B------:R-:W-:Y:S01]  /*9c80*/  BPT.TRAP 0x1 ;  /* 0x000000040000795c */ /* 0x000fe20000300000 */
.L_x_2246:
[----:B------:R-:W-:Y:S05]  /*9c90*/  BSYNC B0 ;  /* 0x0000000000007941 */ /* 0x000fea0003800000 */
.L_x_2245:
[----:B------:R-:W2:Y:S01]  /*9ca0*/  LD.E.64 R2, desc[UR36][R18.64+0x18] ;  /* 0x0000182412027980 */ /* 0x000ea2000c101b00 */
[----:B-----5:R-:W-:Y:S02]  /*9cb0*/  SHF.L.U32 R15, R15, 0x1f, RZ ;  /* 0x0000001f0f0f7819 */ /* 0x020fe400000006ff */
[----:B--2---:R-:W-:-:S05]  /*9cc0*/  MOV R3, R2 ;  /* 0x0000000200037202 */ /* 0x004fca0000000f00 */
[----:B------:R-:W-:-:S04]  /*9cd0*/  IMAD R0, R14, 0x8, R3 ;  /* 0x000000080e007824 */ /* 0x000fc800078e0203 */
[----:B------:R1:W2:Y:S01]  /*9ce0*/  SYNCS.PHASECHK.TRANS64.TRYWAIT P0, [R0+URZ], R15 ;  /* 0x0000000f000075a7 */ /* 0x0002a2000800017f */
[----:B------:R-:W3:Y:S01]  /*9cf0*/  LD.E R2, desc[UR36][R18.64] ;  /* 0x0000002412027980 */ /* 0x000ee2000c101900 */
[----:B------:R-:W-:Y:S01]  /*9d00*/  BSSY B0, `(.L_x_2247) ;  /* 0x0000005000007945 */ /* 0x000fe20003800000 */
[----:B---3--:R-:W-:-:S04]  /*9d10*/  LOP3.LUT R2, R2, 0x1, RZ, 0xfc, !PT ;  /* 0x0000000102027812 */ /* 0x008fc800078efcff */
[----:B------:R-:W-:-:S13]  /*9d20*/  ISETP.NE.AND P1, PT, R2, 0x3, PT ;  /* 0x000000030200780c */ /* 0x000fda0003f25270 */
[----:B-12---:R-:W-:Y:S05]  /*9d30*/  @!P1 BRA `(.L_x_2248) ;  /* 0x0000000000049947 */ /* 0x006fea0003800000 */
[----:B------:R-:W-:Y:S01]  /*9d40*/  BPT.TRAP 0x1 ;  /* 0x000000040000795c */ /* 0x000fe20000300000 */
.L_x_2248:
[----:B------:R-:W-:Y:S05]  /*9d50*/  BSYNC B0 ;  /* 0x0000000000007941 */ /* 0x000fea0003800000 */
.L_x_2247:
[----:B------:R-:W-:Y:S04]  /*9d60*/  BSSY B0, `(.L_x_2249) ;  /* 0x0000007000007945 */ /* 0x000fe80003800000 */
[----:B------:R-:W-:Y:S05]  /*9d70*/  @P0 BRA `(.L_x_2250) ;  /* 0x0000000000140947 */ /* 0x000fea0003800000 */
[----:B------:R-:W2:Y:S02]  /*9d80*/  LD.E.64 R2, desc[UR36][R18.64+0x18] ;  /* 0x0000182412027980 */ /* 0x000ea4000c101b00 */
[----:B--2---:R-:W-:-:S05]  /*9d90*/  MOV R3, R2 ;  /* 0x0000000200037202 */ /* 0x004fca0000000f00 */
[----:B------:R-:W-:-:S04]  /*9da0*/  IMAD R14, R14, 0x8, R3 ;  /* 0x000000080e0e7824 */ /* 0x000fc800078e0203 */
[----:B------:R-:W1:Y:S02]  /*9db0*/  SYNCS.PHASECHK.TRANS64.TRYWAIT P0, [R14+URZ], R15 ;  /* 0x0000000f0e0075a7 */ /* 0x000e64000800017f */
[----:B-1----:R-:W-:Y:S05]  /*9dc0*/  @!P0 BRA `(.L_x_2251) ;  /* 0x000002dc00f48947 */ /* 0x002fea0003800000 */
.L_x_2250:
[----:B------:R-:W-:Y:S05]  /*9dd0*/  BSYNC B0 ;  /* 0x0000000000007941 */ /* 0x000fea0003800000 */
.L_x_2249:
[----:B-1----:R-:W2:Y:S04]  /*9de0*/  LDL R15, [R1+0x1f8] ;  /* 0x0001f800010f7983 */ /* 0x002ea80000100800 */
[----:B------:R-:W2:Y:S04]  /*9df0*/  LDL.64 R2, [R1+0xf8] ;  /* 0x0000f80001027983 */ /* 0x000ea80000100a00 */
[----:B------:R-:W3:Y:S04]  /*9e00*/  LDL R0, [R1+0x70] ;  /* 0x0000700001007983 */ /* 0x000ee80000100800 */
[----:B------:R-:W4:Y:S04]  /*9e10*/  LDL.64 R4, [R1+0xf0] ;  /* 0x0000f00001047983 */ /* 0x000f280000100a00 */
[----:B------:R-:W4:Y:S04]  /*9e20*/  LDL.64 R8, [R1+0xf0] ;  /* 0x0000f00001087983 */ /* 0x000f280000100a00 */
[----:B------:R-:W4:Y:S04]  /*9e30*/  LDL.64 R10, [R1+0xf0] ;  /* 0x0000f000010a7983 */ /* 0x000f280000100a00 */
[----:B------:R-:W4:Y:S01]  /*9e40*/  LDL.64 R12, [R1+0xf0] ;  /* 0x0000f000010c7983 */ /* 0x000f220000100a00 */
[----:B------:R-:W-:Y:S05]  /*9e50*/  WARPSYNC.ALL ;  /* 0x0000000000007948 */ /* 0x000fea0003800000 */
[----:B------:R-:W-:Y:S01]  /*9e60*/  WARPGROUP.ARRIVE ;  /* 0x00000000000079c5 */ /* 0x000fe20000000000 */
[----:B--2---:R-:W-:Y:S01]  /*9e70*/  IMAD R2, R15, 0xc00, R2 ;  /* 0x00000c000f027824 */ /* 0x004fe200078e0202 */
[----:B------:R-:W-:Y:S01]  /*9e80*/  R2UR UR7, R3 ;  /* 0x00000000030772ca */ /* 0x000fe200000e0000 */
[----:B------:R-:W2:Y:S01]  /*9e90*/  LDL.64 R14, [R1+0xf0] ;  /* 0x0000f000010e7983 */ /* 0x000ea20000100a00 */
[----:B---3--:R-:W-:-:S02]  /*9ea0*/  ISETP.NE.U32.AND P0, PT, R0, RZ, PT ;  /* 0x000000ff0000720c */ /* 0x008fc40003f05070 */
        /* <DEDUP_REMOVED lines=131> */
[----:B------:R-:W-:Y:S01]  /*a6e0*/  R2UR UR6, R4 ;  /* 0x00000000040672ca */ /* 0x000fe200000e0000 */
[----:B------:R-:W2:Y:S01]  /*a6f0*/  LDL R14, [R1] ;  /* 0x00000000010e7983 */ /* 0x000ea20000100800 */
[----:B------:R-:W-:-:S02]  /*a700*/  R2UR UR7, R5 ;  /* 0x00000000050772ca */ /* 0x000fc400000e0000 */
[----:B------:R-:W-:Y:S01]  /*a710*/  R2UR UR5, R15 ;  /* 0x000000000f0572ca */ /* 0x000fe200000e0000 */
[----:B---3--:R-:W-:Y:S01]  /*a720*/  VIADD R8, R8, 0xc02 ;  /* 0x00000c0208087836 */ /* 0x008fe20000000000 */
        /* <DEDUP_REMOVED lines=10> */
[----:B----4-:R-:W-:-:S02]  /*a7d0*/  VIADD R10, R10, 0xc04 ;  /* 0x00000c040a0a7836 */ /* 0x010fc40000000000 */
        /* <DEDUP_REMOVED lines=10> */
[----:B------:R-:W-:Y:S01]  /*a880*/  VIADD R12, R12, 0xc06 ;  /* 0x00000c060c0c7836 */ /* 0x000fe20000000000 */
        /* <DEDUP_REMOVED lines=23> */
[----:B--2---:R-:W-:-:S03]  /*aa00*/  LOP3.LUT R14, R14, 0x1, RZ, 0xfc, !PT ;  /* 0x000000010e0e7812 */ /* 0x004fc600078efcff */
[----:B------:R1:W-:Y:S04]  /*aa10*/  STL [R1+0x70], R217 ;  /* 0x000070d901007387 */ /* 0x0003e80000100800 */
[----:B------:R1:W-:Y:S04]  /*aa20*/  STL [R1+0x70], R217 ;  /* 0x000070d901007387 */ /* 0x0003e80000100800 */
[----:B------:R1:W-:Y:S01]  /*aa30*/  STL [R1+0x70], R217 ;  /* 0x000070d901007387 */ /* 0x0003e20000100800 */
[----:B------:R-:W-:Y:S01]  /*aa40*/  ISETP.NE.AND P0, PT, R14, 0x3, PT ;  /* 0x000000030e00780c */ /* 0x000fe20003f05270 */
[----:B------:R-:W-:Y:S01]  /*aa50*/  BSSY B0, `(.L_x_2252) ;  /* 0x0000005000007945 */ /* 0x000fe20003800000 */
[----:B------:R-:W-:-:S02]  /*aa60*/  WARPGROUP.DEPBAR.LE gsb0, 0x0 ;  /* 0x00008000000079c5 */ /* 0x000fc40000010000 */
[----:B------:R1:W-:Y:S09]  /*aa70*/  BAR.ARV R228, 0x100 ;  /* 0x000400e40000751d */ /* 0x0003f20000002000 */
[----:B-1----:R-:W-:Y:S05]  /*aa80*/  @!P0 BRA `(.L_x_2253) ;  /* 0x0000000000048947 */ /* 0x002fea0003800000 */
[----:B------:R-:W-:Y:S01]  /*aa90*/  BPT.TRAP 0x1 ;  /* 0x000000040000795c */ /* 0x000fe20000300000 */
.L_x_2253:
[----:B------:R-:W-:Y:S05]  /*aaa0*/  BSYNC B0 ;  /* 0x0000000000007941 */ /* 0x000fea0003800000 */
.L_x_2252:
[----:B------:R-:W2:Y:S04]  /*aab0*/  LDL.64 R2, [R1+0x20] ;  /* 0x0000200001027983 */ /* 0x000ea80000100a00 */
        /* <DEDUP_REMOVED lines=9> */
[----:B--2---:R-:W-:-:S05]  /*ab50*/  MOV R3, R2 ;  /* 0x0000000200037202 */ /* 0x004fca0000000f00 */
[----:B-----5:R-:W-:-:S05]  /*ab60*/  IMAD R0, R0, 0x8, R3 ;  /* 0x0000000800007824 */ /* 0x020fca00078e0203 */
[----:B------:R-:W-:-:S04]  /*ab70*/  PRMT R0, R15, 0x654, R0 ;  /* 0x000006540f007816 */ /* 0x000fc80000000000 */
[----:B------:R1:W-:Y:S01]  /*ab80*/  SYNCS.ARRIVE.TRANS64.RED.A1T0 RZ, [R0+URZ], RZ ;  /* 0x000000ff00ff79a7 */ /* 0x0003e2000810043f */
[----:B------:R-:W2:Y:S04]  /*ab90*/  LDL.64 R2, [R1+0x150] ;  /* 0x0001500001027983 */ /* 0x000ea80000100a00 */
[----:B------:R-:W1:Y:S04]  /*aba0*/  LDL.64 R8, [R1+0x210] ;  /* 0x0002100001087983 */ /* 0x000e680000100a00 */
[----:B------:R-:W3:Y:S04]  /*abb0*/  LDL.64 R154, [R1+0x240] ;  /* 0x00024000019a7983 */ /* 0x000ee80000100a00 */
[----:B------:R-:W4:Y:S04]  /*abc0*/  LDL.64 R146, [R1+0x3b0] ;  /* 0x0003b00001927983 */ /* 0x000f280000100a00 */
        /* <DEDUP_REMOVED lines=39> */
[----:B--2---:R-:W2:Y:S01]  /*ae40*/  LD.E R2, desc[UR36][R2.64] ;  /* 0x0000002402027980 */ /* 0x004ea2000c101900 */
[----:B------:R0:W-:Y:S01]  /*ae50*/  BAR.SYNC.DEFER_BLOCKING R229, 0x100 ;  /* 0x000400e50000751d */ /* 0x0001e20000010000 */
[-C--:B--2---:R-:W-:Y:S01]  /*ae60*/  FMUL.FTZ R74, R24, R2.reuse ;  /* 0x00000002184a7220 */ /* 0x084fe20000410000 */
[-C--:B------:R-:W-:Y:S01]  /*ae70*/  FMUL.FTZ R75, R25, R2.reuse ;  /* 0x00000002194b7220 */ /* 0x080fe20000410000 */
[----:B------:R-:W-:-:S04]  /*ae80*/  FMUL.FTZ R76, R28, R2 ;  /* 0x000000021c4c7220 */ /* 0x000fc80000410000 */
[----:B------:R-:W1:Y:S01]  /*ae90*/  MUFU.TANH R74, R74 ;  /* 0x0000004a004a7308 */ /* 0x000e620000002400 */
[-C--:B------:R-:W-:Y:S01]  /*aea0*/  FMUL.FTZ R77, R29, R2.reuse ;  /* 0x000000021d4d7220 */ /* 0x080fe20000410000 */
[----:B------:R-:W-:-:S06]  /*aeb0*/  FMUL.FTZ R159, R32, R2 ;  /* 0x00000002209f7220 */ /* 0x000fcc0000410000 */
[----:B------:R-:W2:Y:S01]  /*aec0*/  MUFU.TANH R75, R75 ;  /* 0x0000004b004b7308 */ /* 0x000ea20000002400 */
[----:B------:R-:W-:-:S07]  /*aed0*/  FMUL.FTZ R158, R33, R2 ;  /* 0x00000002219e7220 */ /* 0x000fce0000410000 */
[----:B------:R-:W3:Y:S01]  /*aee0*/  MUFU.TANH R76, R76 ;  /* 0x0000004c004c7308 */ /* 0x000ee20000002400 */
[----:B-1----:R-:W-:Y:S01]  /*aef0*/  FMNMX.FTZ R0, R74, R8, !PT ;  /* 0x000000084a007209 */ /* 0x002fe20007810000 */
[-C--:B------:R-:W-:Y:S01]  /*af00*/  FMUL.FTZ R22, R36, R2.reuse ;  /* 0x0000000224167220 */ /* 0x080fe20000410000 */
[-C--:B------:R-:W-:Y:S01]  /*af10*/  FMUL.FTZ R20, R37, R2.reuse ;  /* 0x0000000225147220 */ /* 0x080fe20000410000 */
[-C--:B------:R-:W-:Y:S01]  /*af20*/  FMUL.FTZ R23, R40, R2.reuse ;  /* 0x0000000228177220 */ /* 0x080fe20000410000 */
[-C--:B------:R-:W-:Y:S01]  /*af30*/  FMUL.FTZ R73, R26, R2.reuse ;  /* 0x000000021a497220 */ /* 0x080fe20000410000 */
[-C--:B------:R-:W-:Y:S01]  /*af40*/  FMUL.FTZ R21, R41, R2.reuse ;  /* 0x0000000229157220 */ /* 0x080fe20000410000 */
[----:B------:R-:W-:Y:S01]  /*af50*/  FMUL.FTZ R72, R27, R2 ;  /* 0x000000021b487220 */ /* 0x000fe20000410000 */
[----:B------:R-:W1:Y:S01]  /*af60*/  MUFU.TANH R77, R77 ;  /* 0x0000004d004d7308 */ /* 0x000e620000002400 */
[----:B--2---:R-:W-:Y:S01]  /*af70*/  FMNMX.FTZ R3, R75, R0, !PT ;  /* 0x000000004b037209 */ /* 0x004fe20007810000 */
[-C--:B------:R-:W-:Y:S01]  /*af80*/  FMUL.FTZ R13, R44, R2.reuse ;  /* 0x000000022c0d7220 */ /* 0x080fe20000410000 */
[-C--:B------:R-:W-:Y:S01]  /*af90*/  FMUL.FTZ R28, R30, R2.reuse ;  /* 0x000000021e1c7220 */ /* 0x080fe20000410000 */
[-C--:B------:R-:W-:Y:S01]  /*afa0*/  FMUL.FTZ R12, R45, R2.reuse ;  /* 0x000000022d0c7220 */ /* 0x080fe20000410000 */
[-C--:B------:R-:W-:Y:S01]  /*afb0*/  FMUL.FTZ R29, R31, R2.reuse ;  /* 0x000000021f1d7220 */ /* 0x080fe20000410000 */
[-C--:B------:R-:W-:Y:S01]  /*afc0*/  FMUL.FTZ R165, R48, R2.reuse ;  /* 0x0000000230a57220 */ /* 0x080fe20000410000 */
[-C--:B------:R-:W-:Y:S01]  /*afd0*/  FMUL.FTZ R157, R34, R2.reuse ;  /* 0x00000002229d7220 */ /* 0x080fe20000410000 */
[----:B------:R-:W2:Y:S01]  /*afe0*/  MUFU.TANH R159, R159 ;  /* 0x0000009f009f7308 */ /* 0x000ea20000002400 */
[----:B---3--:R-:W-:Y:S01]  /*aff0*/  FMNMX.FTZ R0, R76, R3, !PT ;  /* 0x000000034c007209 */ /* 0x008fe20007810000 */
[-C--:B------:R-:W-:Y:S01]  /*b000*/  FMUL.FTZ R164, R49, R2.reuse ;  /* 0x0000000231a47220 */ /* 0x080fe20000410000 */
[-C--:B------:R-:W-:Y:S01]  /*b010*/  FMUL.FTZ R156, R35, R2.reuse ;  /* 0x00000002239c7220 */ /* 0x080fe20000410000 */
[-C--:B------:R-:W-:Y:S01]  /*b020*/  FMUL.FTZ R161, R52, R2.reuse ;  /* 0x0000000234a17220 */ /* 0x080fe20000410000 */
[-C--:B------:R-:W-:Y:S01]  /*b030*/  FMUL.FTZ R18, R38, R2.reuse ;  /* 0x0000000226127220 */ /* 0x080fe20000410000 */
[-C--:B------:R-:W-:Y:S01]  /*b040*/  FMUL.FTZ R160, R53, R2.reuse ;  /* 0x0000000235a07220 */ /* 0x080fe20000410000 */
[----:B------:R-:W-:Y:S01]  /*b050*/  FMUL.FTZ R14, R39, R2 ;  /* 0x00000002270e7220 */ /* 0x000fe20000410000 */
        /* <DEDUP_REMOVED lines=30> */
[----:B------:R-:W-:Y:S01]  /*b240*/  FMUL.FTZ R208, R71, R2 ;  /* 0x0000000247d07220 */ /* 0x000fe20000410000 */
[----:B------:R-:W4:Y:S01]  /*b250*/  LDL.64 R26, [R1+0x3f8] ;  /* 0x0003f800011a7983 */ /* 0x000f220000100a00 */
[----:B------:R-:W0:Y:S01]  /*b260*/  MUFU.TANH R73, R73 ;  /* 0x0000004900497308 */ /* 0x000e220000002400 */
[----:B-1----:R-:W-:-:S02]  /*b270*/  FMNMX.FTZ R3, R22, R3, !PT ;  /* 0x0000000316037209 */ /* 0x002fc40007810000 */
[----:B------:R-:W4:Y:S04]  /*b280*/  LDL.64 R50, [R1+0x338] ;  /* 0x0003380001327983 */ /* 0x000f280000100a00 */
[----:B------:R-:W4:Y:S01]  /*b290*/  LDL.64 R32, [R1+0x408] ;  /* 0x0004080001207983 */ /* 0x000f220000100a00 */
[----:B------:R-:W1:Y:S03]  /*b2a0*/  MUFU.TANH R21, R21 ;  /* 0x0000001500157308 */ /* 0x000e660000002400 */
[----:B------:R-:W4:Y:S04]  /*b2b0*/  LDL.64 R40, [R1+0x438] ;  /* 0x0004380001287983 */ /* 0x000f280000100a00 */
[----:B------:R-:W4:Y:S01]  /*b2c0*/  LDL.64 R36, [R1+0x3a8] ;  /* 0x0003a80001247983 */ /* 0x000f220000100a00 */
[----:B------:R-:W1:Y:S01]  /*b2d0*/  MUFU.TANH R72, R72 ;  /* 0x0000004800487308 */ /* 0x000e620000002400 */
[----:B--2---:R-:W-:-:S02]  /*b2e0*/  FMNMX.FTZ R0, R20, R3, !PT ;  /* 0x0000000314007209 */ /* 0x004fc40007810000 */
[----:B------:R-:W2:Y:S04]  /*b2f0*/  LDL.64 R44, [R1+0x398] ;  /* 0x00039800012c7983 */ /* 0x000ea80000100a00 */
[----:B------:R-:W2:Y:S01]  /*b300*/  LDL.64 R30, [R1+0x418] ;  /* 0x00041800011e7983 */ /* 0x000ea20000100a00 */
[----:B------:R-:W1:Y:S08]  /*b310*/  MUFU.TANH R13, R13 ;  /* 0x0000000d000d7308 */ /* 0x000e700000002400 */
[----:B------:R-:W1:Y:S01]  /*b320*/  MUFU.TANH R28, R28 ;  /* 0x0000001c001c7308 */ /* 0x000e620000002400 */
[----:B---3--:R-:W-:Y:S01]  /*b330*/  FMNMX.FTZ R0, R23, R0, !PT ;  /* 0x0000000017007209 */ /* 0x008fe20007810000 */
[----:B------:R-:W3:Y:S06]  /*b340*/  LDL.64 R48, [R1+0x3b8] ;  /* 0x0003b80001307983 */ /* 0x000eec0000100a00 */
[----:B------:R-:W1:Y:S01]  /*b350*/  MUFU.TANH R12, R12 ;  /* 0x0000000c000c7308 */ /* 0x000e620000002400 */
[----:B0-----:R-:W-:Y:S01]  /*b360*/  FMNMX.FTZ R3, R73, R9, !PT ;  /* 0x0000000949037209 */ /* 0x001fe20007810000 */
[----:B------:R-:W2:Y:S06]  /*b370*/  LDL.64 R34, [R1+0x3c8] ;  /* 0x0003c80001227983 */ /* 0x000eac0000100a00 */
[----:B------:R-:W0:Y:S01]  /*b380*/  MUFU.TANH R29, R29 ;  /* 0x0000001d001d7308 */ /* 0x000e220000002400 */
[----:B-1----:R-:W-:Y:S01]  /*b390*/  FMNMX.FTZ R0, R21, R0, !PT ;  /* 0x0000000015007209 */ /* 0x002fe20007810000 */
[----:B------:R-:W2:Y:S06]  /*b3a0*/  LDL.64 R38, [R1+0x3e8] ;  /* 0x0003e80001267983 */ /* 0x000eac0000100a00 */
[----:B------:R-:W1:Y:S01]  /*b3b0*/  MUFU.TANH R165, R165 ;  /* 0x000000a500a57308 */ /* 0x000e620000002400 */
[----:B------:R-:W-:Y:S01]  /*b3c0*/  FMNMX.FTZ R3, R72, R3, !PT ;  /* 0x0000000348037209 */ /* 0x000fe20007810000 */
        /* <DEDUP_REMOVED lines=35> */
[----:B------:R-:W-:-:S07]  /*b600*/  FMNMX.FTZ R0, R14, R3, !PT ;  /* 0x000000030e007209 */ /* 0x000fce0007810000 */
[----:B------:R-:W1:Y:S01]  /*b610*/  MUFU.TANH R11, R11 ;  /* 0x0000000b000b7308 */ /* 0x000e620000002400 */
[----:B------:R-:W-:Y:S02]  /*b620*/  FMNMX.FTZ R3, R205, R4, !PT ;  /* 0x00000004cd037209 */ /* 0x000fe40007810000 */
[----:B------:R-:W-:-:S05]  /*b630*/  FMNMX.FTZ R0, R19, R0, !PT ;  /* 0x0000000013007209 */ /* 0x000fca0007810000 */
[----:B------:R-:W1:Y:S01]  /*b640*/  MUFU.TANH R10, R10 ;  /* 0x0000000a000a7308 */ /* 0x000e620000002400 */
[----:B------:R-:W-:Y:S02]  /*b650*/  FMNMX.FTZ R3, R204, R3, !PT ;  /* 0x00000003cc037209 */ /* 0x000fe40007810000 */
[----:B0-----:R-:W-:-:S05]  /*b660*/  FMNMX.FTZ R0, R15, R0, !PT ;  /* 0x000000000f007209 */ /* 0x001fca0007810000 */
[----:B------:R-:W0:Y:S01]  /*b670*/  MUFU.TANH R183, R183 ;  /* 0x000000b700b77308 */ /* 0x000e220000002400 */
[----:B-1----:R-:W-:Y:S02]  /*b680*/  FMNMX.FTZ R4, R202, R3, !PT ;  /* 0x00000003ca047209 */ /* 0x002fe40007810000 */
[----:B------:R-:W-:-:S05]  /*b690*/  FMNMX.FTZ R3, R11, R0, !PT ;  /* 0x000000000b037209 */ /* 0x000fca0007810000 */
[----:B------:R-:W1:Y:S01]  /*b6a0*/  MUFU.TANH R182, R182 ;  /* 0x000000b600b67308 */ /* 0x000e620000002400 */
[----:B------:R-:W-:-:S07]  /*b6b0*/  FMNMX.FTZ R0, R10, R3, !PT ;  /* 0x000000030a007209 */ /* 0x000fce0007810000 */
[----:B------:R-:W1:Y:S01]  /*b6c0*/  MUFU.TANH R163, R163 ;  /* 0x000000a300a37308 */ /* 0x000e620000002400 */
[----:B0-----:R-:W-:-:S07]  /*b6d0*/  FMNMX.FTZ R3, R183, R0, !PT ;  /* 0x00000000b7037209 */ /* 0x001fce0007810000 */
[----:B------:R-:W0:Y:S01]  /*b6e0*/  MUFU.TANH R162, R162 ;  /* 0x000000a200a27308 */ /* 0x000e220000002400 */
[----:B-1----:R-:W-:-:S07]  /*b6f0*/  FMNMX.FTZ R0, R182, R3, !PT ;  /* 0x00000003b6007209 */ /* 0x002fce0007810000 */
[----:B------:R-:W1:Y:S01]  /*b700*/  MUFU.TANH R207, R207 ;  /* 0x000000cf00cf7308 */ /* 0x000e620000002400 */
[----:B------:R-:W-:-:S07]  /*b710*/  FMNMX.FTZ R3, R163, R0, !PT ;  /* 0x00000000a3037209 */ /* 0x000fce0007810000 */
[----:B------:R-:W1:Y:S01]  /*b720*/  MUFU.TANH R206, R206 ;  /* 0x000000ce00ce7308 */ /* 0x000e620000002400 */
[----:B0-----:R-:W-:-:S07]  /*b730*/  FMNMX.FTZ R0, R162, R3, !PT ;  /* 0x00000003a2007209 */ /* 0x001fce0007810000 */
[----:B------:R-:W0:Y:S01]  /*b740*/  MUFU.TANH R203, R203 ;  /* 0x000000cb00cb7308 */ /* 0x000e220000002400 */
[----:B-1----:R-:W-:-:S07]  /*b750*/  FMNMX.FTZ R3, R207, R0, !PT ;  /* 0x00000000cf037209 */ /* 0x002fce0007810000 */
[----:B------:R-:W1:Y:S08]  /*b760*/  MUFU.TANH R201, R201 ;  /* 0x000000c900c97308 */ /* 0x000e700000002400 */
[----:B------:R-:W1:Y:S01]  /*b770*/  MUFU.TANH R200, R200 ;  /* 0x000000c800c87308 */ /* 0x000e620000002400 */
[----:B------:R-:W-:-:S07]  /*b780*/  FMNMX.FTZ R0, R206, R3, !PT ;  /* 0x00000003ce007209 */ /* 0x000fce0007810000 */
[----:B------:R-:W1:Y:S08]  /*b790*/  MUFU.TANH R215, R215 ;  /* 0x000000d700d77308 */ /* 0x000e700000002400 */
[----:B------:R-:W1:Y:S01]  /*b7a0*/  MUFU.TANH R211, R211 ;  /* 0x000000d300d37308 */ /* 0x000e620000002400 */
[----:B0-----:R-:W-:-:S07]  /*b7b0*/  FMNMX.FTZ R3, R203, R0, !PT ;  /* 0x00000000cb037209 */ /* 0x001fce0007810000 */
[----:B------:R-:W0:Y:S08]  /*b7c0*/  MUFU.TANH R214, R214 ;  /* 0x000000d600d67308 */ /* 0x000e300000002400 */
[----:B------:R-:W0:Y:S01]  /*b7d0*/  MUFU.TANH R210, R210 ;  /* 0x000000d200d27308 */ /* 0x000e220000002400 */
[----:B-1----:R-:W-:Y:S02]  /*b7e0*/  FMNMX.FTZ R4, R201, R4, !PT ;  /* 0x00000004c9047209 */ /* 0x002fe40007810000 */
[----:B------:R-:W-:-:S05]  /*b7f0*/  FMNMX.FTZ R0, R200, R3, !PT ;  /* 0x00000003c8007209 */ /* 0x000fca0007810000 */
[----:B------:R-:W1:Y:S08]  /*b800*/  MUFU.TANH R213, R213 ;  /* 0x000000d500d57308 */ /* 0x000e700000002400 */
[----:B------:R-:W1:Y:S01]  /*b810*/  MUFU.TANH R209, R209 ;  /* 0x000000d100d17308 */ /* 0x000e620000002400 */
[----:B------:R-:W-:Y:S02]  /*b820*/  FMNMX.FTZ R5, R215, R4, !PT ;  /* 0x00000004d7057209 */ /* 0x000fe40007810000 */
[----:B------:R-:W-:-:S05]  /*b830*/  FMNMX.FTZ R3, R211, R0, !PT ;  /* 0x00000000d3037209 */ /* 0x000fca0007810000 */
[----:B------:R-:W4:Y:S08]  /*b840*/  MUFU.TANH R212, R212 ;  /* 0x000000d400d47308 */ /* 0x000f300000002400 */
[----:B------:R-:W4:Y:S01]  /*b850*/  MUFU.TANH R208, R208 ;  /* 0x000000d000d07308 */ /* 0x000f220000002400 */
[----:B0-----:R-:W-:Y:S02]  /*b860*/  FMNMX.FTZ R4, R214, R5, !PT ;  /* 0x00000005d6047209 */ /* 0x001fe40007810000 */
[----:B------:R-:W-:-:S02]  /*b870*/  FMNMX.FTZ R0, R210, R3, !PT ;  /* 0x00000003d2007209 */ /* 0x000fc40007810000 */
[----:B-1----:R-:W-:Y:S02]  /*b880*/  FMNMX.FTZ R5, R213, R4, !PT ;  /* 0x00000004d5057209 */ /* 0x002fe40007810000 */
[----:B------:R-:W-:Y:S02]  /*b890*/  FMNMX.FTZ R25, R209, R0, !PT ;  /* 0x00000000d1197209 */ /* 0x000fe40007810000 */
[----:B----4-:R-:W-:Y:S01]  /*b8a0*/  FMNMX.FTZ R24, R212, R5, !PT ;  /* 0x00000005d4187209 */ /* 0x010fe20007810000 */
[----:B------:R-:W4:Y:S01]  /*b8b0*/  LDL R0, [R1+0x230] ;  /* 0x0002300001007983 */ /* 0x000f220000100800 */
[----:B------:R-:W-:-:S03]  /*b8c0*/  FMNMX.FTZ R25, R208, R25, !PT ;  /* 0x00000019d0197209 */ /* 0x000fc60007810000 */
[----:B------:R-:W0:Y:S04]  /*b8d0*/  SHFL.BFLY PT, R5, R24, 0x2, 0x1f ;  /* 0x0c401f0018057f89 */ /* 0x000e2800000e0000 */
[----:B------:R1:W-:Y:S04]  /*b8e0*/  STL.64 [R1+0x210], R24 ;  /* 0x0002101801007387 */ /* 0x0003e80000100a00 */
[----:B------:R-:W3:Y:S01]  /*b8f0*/  LDL R173, [R1+0x214] ;  /* 0x0002140001ad7983 */ /* 0x000ee20000100800 */
[----:B0-----:R-:W-:-:S03]  /*b900*/  FMNMX.FTZ R5, R24, R5, !PT ;  /* 0x0000000518057209 */ /* 0x001fc60007810000 */
[----:B-1----:R-:W2:Y:S04]  /*b910*/  LDL.64 R24, [R1+0x428] ;  /* 0x0004280001187983 */ /* 0x002ea80000100a00 */
[----:B------:R-:W0:Y:S02]  /*b920*/  SHFL.BFLY PT, R2, R5, 0x1, 0x1f ;  /* 0x0c201f0005027f89 */ /* 0x000e2400000e0000 */
[----:B0-----:R-:W-:-:S05]  /*b930*/  FMNMX.FTZ R2, R5, R2, !PT ;  /* 0x0000000205027209 */ /* 0x001fca0007810000 */
[----:B------:R-:W-:Y:S04]  /*b940*/  STL [R1+0x210], R2 ;  /* 0x0002100201007387 */ /* 0x000fe80000100800 */
[----:B------:R-:W4:Y:S04]  /*b950*/  LDL R4, [R1+0x210] ;  /* 0x0002100001047983 */ /* 0x000f280000100800 */
[----:B---3--:R-:W0:Y:S02]  /*b960*/  SHFL.BFLY PT, R2, R173, 0x2, 0x1f ;  /* 0x0c401f00ad027f89 */ /* 0x008e2400000e0000 */
[----:B0-----:R-:W-:-:S05]  /*b970*/  FMNMX.FTZ R2, R2, R173, !PT ;  /* 0x000000ad02027209 */ /* 0x001fca0007810000 */
[----:B------:R-:W0:Y:S02]  /*b980*/  SHFL.BFLY PT, R5, R2, 0x1, 0x1f ;  /* 0x0c201f0002057f89 */ /* 0x000e2400000e0000 */
[----:B0-----:R-:W-:Y:S01]  /*b990*/  FMNMX.FTZ R5, R2, R5, !PT ;  /* 0x0000000502057209 */ /* 0x001fe20007810000 */
[----:B----4-:R-:W-:-:S04]  /*b9a0*/  FADD.FTZ R3, R8, -R4 ;  /* 0x8000000408037221 */ /* 0x010fc80000010000 */
[----:B------:R-:W-:Y:S01]  /*b9b0*/  FADD.FTZ R9, R9, -R5 ;  /* 0x8000000509097221 */ /* 0x000fe20000010000 */
[----:B------:R-:W-:-:S03]  /*b9c0*/  FMUL.FTZ R3, R3, R0 ;  /* 0x0000000003037220 */ /* 0x000fc60000410000 */
[----:B------:R-:W-:-:S03]  /*b9d0*/  FMUL.FTZ R2, R0, R9 ;  /* 0x0000000900027220 */ /* 0x000fc60000410000 */
[----:B------:R-:W0:Y:S08]  /*b9e0*/  MUFU.EX2 R3, R3 ;  /* 0x0000000300037308 */ /* 0x000e300000000800 */
[----:B------:R-:W1:Y:S01]  /*b9f0*/  MUFU.EX2 R2, R2 ;  /* 0x0000000200027308 */ /* 0x000e620000000800 */
[C---:B0-----:R-:W-:Y:S01]  /*ba00*/  FMUL.FTZ R155, R3.reuse, R155 ;  /* 0x0000009b039b7220 */ /* 0x041fe20000410000 */
[C---:B------:R-:W-:Y:S01]  /*ba10*/  FMUL.FTZ R154, R3.reuse, R154 ;  /* 0x0000009a039a7220 */ /* 0x040fe20000410000 */
[C---:B------:R-:W-:Y:S01]  /*ba20*/  FMUL.FTZ R147, R3.reuse, R147 ;  /* 0x0000009303937220 */ /* 0x040fe20000410000 */
[C---:B------:R-:W-:Y:S01]  /*ba30*/  FMUL.FTZ R146, R3.reuse, R146 ;  /* 0x0000009203927220 */ /* 0x040fe20000410000 */
[C---:B------:R-:W-:Y:S01]  /*ba40*/  FMUL.FTZ R149, R3.reuse, R149 ;  /* 0x0000009503957220 */ /* 0x040fe20000410000 */
[C---:B------:R-:W-:Y:S01]  /*ba50*/  FMUL.FTZ R148, R3.reuse, R148 ;  /* 0x0000009403947220 */ /* 0x040fe20000410000 */
[C---:B------:R-:W-:Y:S01]  /*ba60*/  FMUL.FTZ R151, R3.reuse, R151 ;  /* 0x0000009703977220 */ /* 0x040fe20000410000 */
[C---:B------:R-:W-:Y:S01]  /*ba70*/  FMUL.FTZ R150, R3.reuse, R150 ;  /* 0x0000009603967220 */ /* 0x040fe20000410000 */
[C---:B-1----:R-:W-:Y:S01]  /*ba80*/  FMUL.FTZ R87, R2.reuse, R87 ;  /* 0x0000005702577220 */ /* 0x042fe20000410000 */
[C---:B------:R-:W-:Y:S01]  /*ba90*/  FMUL.FTZ R86, R2.reuse, R86 ;  /* 0x0000005602567220 */ /* 0x040fe20000410000 */
[----:B------:R-:W-:Y:S04]  /*baa0*/  STL.64 [R1+0x240], R154 ;  /* 0x0002409a01007387 */ /* 0x000fe80000100a00 */
[----:B------:R0:W-:Y:S04]  /*bab0*/  STL.64 [R1+0x3b0], R146 ;  /* 0x0003b09201007387 */ /* 0x0001e80000100a00 */
[----:B------:R1:W-:Y:S04]  /*bac0*/  STL.64 [R1+0x3c0], R148 ;  /* 0x0003c09401007387 */ /* 0x0003e80000100a00 */
[----:B------:R3:W-:Y:S04]  /*bad0*/  STL.64 [R1+0x3d0], R150 ;  /* 0x0003d09601007387 */ /* 0x0007e80000100a00 */
[----:B------:R-:W-:Y:S04]  /*bae0*/  STL.64 [R1+0x248], R86 ;  /* 0x0002485601007387 */ /* 0x000fe80000100a00 */
[----:B0-----:R-:W4:Y:S04]  /*baf0*/  LDL R147, [R1+0x240] ;  /* 0x0002400001937983 */ /* 0x001f280000100800 */
[----:B-1----:R-:W4:Y:S04]  /*bb00*/  LDL R148, [R1+0x244] ;  /* 0x0002440001947983 */ /* 0x002f280000100800 */
[----:B------:R-:W4:Y:S04]  /*bb10*/  LDL R149, [R1+0x248] ;  /* 0x0002480001957983 */ /* 0x000f280000100800 */
[----:B---3--:R-:W3:Y:S01]  /*bb20*/  LDL R150, [R1+0x24c] ;  /* 0x00024c0001967983 */ /* 0x008ee20000100800 */
[C---:B------:R-:W-:Y:S01]  /*bb30*/  FMUL.FTZ R153, R3.reuse, R153 ;  /* 0x0000009903997220 */ /* 0x040fe20000410000 */
        /* <DEDUP_REMOVED lines=13> */
[C---:B--2---:R-:W-:Y:S01]  /*bc10*/  FMUL.FTZ R35, R2.reuse, R35 ;  /* 0x0000002302237220 */ /* 0x044fe20000410000 */
        /* <DEDUP_REMOVED lines=67> */
[----:B------:R0:W-:Y:S04]  /*c050*/  STL.64 [R1+0x430], R152 ;  /* 0x0004309801007387 */ /* 0x0001e80000100a00 */
[----:B------:R-:W-:Y:S04]  /*c060*/  STL.64 [R1+0x250], R166 ;  /* 0x000250a601007387 */ /* 0x000fe80000100a00 */
[----:B------:R-:W-:Y:S04]  /*c070*/  STL.64 [R1+0x3f0], R104 ;  /* 0x0003f06801007387 */ /* 0x000fe80000100a00 */
[----:B------:R-:W-:Y:S04]  /*c080*/  STL.64 [R1+0x400], R102 ;  /* 0x0004006601007387 */ /* 0x000fe80000100a00 */
[----:B------:R-:W-:Y:S04]  /*c090*/  STL.64 [R1+0x258], R94 ;  /* 0x0002585e01007387 */ /* 0x000fe80000100a00 */
[----:B------:R1:W-:Y:S04]  /*c0a0*/  STL.64 [R1+0x338], R50 ;  /* 0x0003383201007387 */ /* 0x0003e80000100a00 */
[----:B------:R2:W-:Y:S04]  /*c0b0*/  STL.64 [R1+0x3b8], R48 ;  /* 0x0003b83001007387 */ /* 0x0005e80000100a00 */
[----:B------:R2:W-:Y:S04]  /*c0c0*/  STL.64 [R1+0x3c8], R34 ;  /* 0x0003c82201007387 */ /* 0x0005e80000100a00 */
[----:B------:R-:W-:Y:S04]  /*c0d0*/  STL.64 [R1+0x3e8], R38 ;  /* 0x0003e82601007387 */ /* 0x000fe80000100a00 */
[----:B------:R-:W-:Y:S04]  /*c0e0*/  STL.64 [R1+0x3f8], R26 ;  /* 0x0003f81a01007387 */ /* 0x000fe80000100a00 */
[----:B------:R2:W-:Y:S04]  /*c0f0*/  STL.64 [R1+0x408], R32 ;  /* 0x0004082001007387 */ /* 0x0005e80000100a00 */
[----:B------:R-:W-:Y:S04]  /*c100*/  STL.64 [R1+0x428], R24 ;  /* 0x0004281801007387 */ /* 0x000fe80000100a00 */
[----:B------:R-:W-:Y:S04]  /*c110*/  STL.64 [R1+0x438], R8 ;  /* 0x0004380801007387 */ /* 0x000fe80000100a00 */
[----:B------:R-:W-:Y:S04]  /*c120*/  STL.64 [R1+0x270], R106 ;  /* 0x0002706a01007387 */ /* 0x000fe80000100a00 */
[----:B------:R-:W-:Y:S04]  /*c130*/  STL.64 [R1+0x280], R108 ;  /* 0x0002806c01007387 */ /* 0x000fe80000100a00 */
[----:B------:R2:W-:Y:S04]  /*c140*/  STL.64 [R1+0x290], R110 ;  /* 0x0002906e01007387 */ /* 0x0005e80000100a00 */
[----:B------:R-:W-:Y:S04]  /*c150*/  STL.64 [R1+0x310], R126 ;  /* 0x0003107e01007387 */ /* 0x000fe80000100a00 */
[----:B------:R-:W-:Y:S04]  /*c160*/  STL.64 [R1+0x320], R128 ;  /* 0x0003208001007387 */ /* 0x000fe80000100a00 */
[----:B------:R-:W-:Y:S04]  /*c170*/  STL.64 [R1+0x330], R130 ;  /* 0x0003308201007387 */ /* 0x000fe80000100a00 */
[----:B------:R-:W-:Y:S04]  /*c180*/  STL.64 [R1+0x340], R132 ;  /* 0x0003408401007387 */ /* 0x000fe80000100a00 */
        /* <DEDUP_REMOVED lines=15> */
[----:B------:R-:W3:Y:S04]  /*c280*/  LDL R151, [R1+0x250] ;  /* 0x0002500001977983 */ /* 0x000ee80000100800 */
[----:B0-----:R-:W3:Y:S04]  /*c290*/  LDL R152, [R1+0x254] ;  /* 0x0002540001987983 */ /* 0x001ee80000100800 */
[----:B------:R-:W3:Y:S04]  /*c2a0*/  LDL R153, [R1+0x258] ;  /* 0x0002580001997983 */ /* 0x000ee80000100800 */
[----:B------:R-:W3:Y:S04]  /*c2b0*/  LDL R154, [R1+0x25c] ;  /* 0x00025c00019a7983 */ /* 0x000ee80000100800 */
[----:B-1----:R-:W3:Y:S04]  /*c2c0*/  LDL R50, [R1+0x3ec] ;  /* 0x0003ec0001327983 */ /* 0x002ee80000100800 */
[----:B------:R-:W3:Y:S04]  /*c2d0*/  LDL R51, [R1+0x3f0] ;  /* 0x0003f00001337983 */ /* 0x000ee80000100800 */
[----:B--2---:R-:W2:Y:S04]  /*c2e0*/  LDL R48, [R1+0x3fc] ;  /* 0x0003fc0001307983 */ /* 0x004ea80000100800 */
[----:B------:R-:W2:Y:S04]  /*c2f0*/  LDL R49, [R1+0x400] ;  /* 0x0004000001317983 */ /* 0x000ea80000100800 */
[----:B------:R-:W2:Y:S04]  /*c300*/  LDL R35, [R1+0x428] ;  /* 0x0004280001237983 */ /* 0x000ea80000100800 */
[----:B------:R-:W2:Y:S04]  /*c310*/  LDL R32, [R1+0x434] ;  /* 0x0004340001207983 */ /* 0x000ea80000100800 */
[----:B------:R-:W2:Y:S04]  /*c320*/  LDL R33, [R1+0x438] ;  /* 0x0004380001217983 */ /* 0x000ea80000100800 */
[----:B------:R-:W2:Y:S04]  /*c330*/  LDL R34, [R1+0x43c] ;  /* 0x00043c0001227983 */ /* 0x000ea80000100800 */
[----:B------:R-:W-:Y:S04]  /*c340*/  STL.64 [R1+0x380], R140 ;  /* 0x0003808c01007387 */ /* 0x000fe80000100a00 */
[----:B------:R0:W-:Y:S04]  /*c350*/  STL.64 [R1+0x2a8], R84 ;  /* 0x0002a85401007387 */ /* 0x0001e80000100a00 */
[----:B------:R-:W-:Y:S04]  /*c360*/  STL.64 [R1+0x388], R42 ;  /* 0x0003882a01007387 */ /* 0x000fe80000100a00 */
[----:B------:R-:W2:Y:S04]  /*c370*/  LDL R110, [R1+0x314] ;  /* 0x00031400016e7983 */ /* 0x000ea80000100800 */
[----:B------:R-:W2:Y:S04]  /*c380*/  LDL R111, [R1+0x318] ;  /* 0x00031800016f7983 */ /* 0x000ea80000100800 */
[----:B----4-:R-:W-:Y:S04]  /*c390*/  STL [R1+0x240], R147 ;  /* 0x0002409301007387 */ /* 0x010fe80000100800 */
[----:B------:R-:W-:Y:S04]  /*c3a0*/  STL [R1+0x244], R148 ;  /* 0x0002449401007387 */ /* 0x000fe80000100800 */
[----:B------:R-:W-:Y:S04]  /*c3b0*/  STL [R1+0x248], R149 ;  /* 0x0002489501007387 */ /* 0x000fe80000100800 */
[----:B---3--:R-:W-:Y:S04]  /*c3c0*/  STL [R1+0x24c], R150 ;  /* 0x00024c9601007387 */ /* 0x008fe80000100800 */
[----:B------:R-:W3:Y:S04]  /*c3d0*/  LDL.128 R24, [R1+0x240] ;  /* 0x0002400001187983 */ /* 0x000ee80000100c00 */
        /* <DEDUP_REMOVED lines=22> */
[----:B------:R-:W-:Y:S04]  /*c540*/  STL.64 [R1+0x3a0], R144 ;  /* 0x0003a09001007387 */ /* 0x000fe80000100a00 */
[----:B------:R1:W-:Y:S04]  /*c550*/  STL.64 [R1+0x2d8], R78 ;  /* 0x0002d84e01007387 */ /* 0x0003e80000100a00 */
[----:B------:R-:W-:Y:S04]  /*c560*/  STL.64 [R1+0x398], R44 ;  /* 0x0003982c01007387 */ /* 0x000fe80000100a00 */
[----:B------:R-:W4:Y:S04]  /*c570*/  LDL R86, [R1+0x374] ;  /* 0x0003740001567983 */ /* 0x000f280000100800 */
[----:B------:R-:W4:Y:S04]  /*c580*/  LDL R87, [R1+0x378] ;  /* 0x0003780001577983 */ /* 0x000f280000100800 */
[----:B0-----:R-:W4:Y:S04]  /*c590*/  LDL R84, [R1+0x384] ;  /* 0x0003840001547983 */ /* 0x001f280000100800 */
[----:B------:R-:W4:Y:S04]  /*c5a0*/  LDL R85, [R1+0x388] ;  /* 0x0003880001557983 */ /* 0x000f280000100800 */
[----:B-1----:R-:W4:Y:S04]  /*c5b0*/  LDL R78, [R1+0x39c] ;  /* 0x00039c00014e7983 */ /* 0x002f280000100800 */
[----:B------:R-:W4:Y:S01]  /*c5c0*/  LDL R79, [R1+0x3a0] ;  /* 0x0003a000014f7983 */ /* 0x000f220000100800 */
        /* <DEDUP_REMOVED lines=25> */
[----:B------:R-:W-:Y:S01]  /*c760*/  FMUL.FTZ R30, R2, R30 ;  /* 0x0000001e021e7220 */ /* 0x000fe20000410000 */
[----:B------:R0:W-:Y:S04]  /*c770*/  STL.64 [R1+0x260], R168 ;  /* 0x000260a801007387 */ /* 0x0001e80000100a00 */
[----:B------:R1:W-:Y:S04]  /*c780*/  STL.64 [R1+0x2a0], R112 ;  /* 0x0002a07001007387 */ /* 0x0003e80000100a00 */
[----:B------:R1:W-:Y:S04]  /*c790*/  STL.64 [R1+0x2b0], R114 ;  /* 0x0002b07201007387 */ /* 0x0003e80000100a00 */
[----:B------:R-:W-:Y:S04]  /*c7a0*/  STL.64 [R1+0x390], R142 ;  /* 0x0003908e01007387 */ /* 0x000fe80000100a00 */
[----:B------:R-:W-:Y:S04]  /*c7b0*/  STL.64 [R1+0x298], R70 ;  /* 0x0002984601007387 */ /* 0x000fe80000100a00 */
[----:B------:R1:W-:Y:S04]  /*c7c0*/  STL.64 [R1+0x2b8], R82 ;  /* 0x0002b85201007387 */ /* 0x0003e80000100a00 */
[----:B------:R1:W-:Y:S04]  /*c7d0*/  STL.64 [R1+0x2c8], R80 ;  /* 0x0002c85001007387 */ /* 0x0003e80000100a00 */
[----:B------:R-:W-:Y:S04]  /*c7e0*/  STL.64 [R1+0x2e8], R60 ;  /* 0x0002e83c01007387 */ /* 0x000fe80000100a00 */
[----:B------:R1:W-:Y:S04]  /*c7f0*/  STL.64 [R1+0x2f8], R68 ;  /* 0x0002f84401007387 */ /* 0x0003e80000100a00 */
[----:B------:R3:W-:Y:S04]  /*c800*/  STL.64 [R1+0x308], R66 ;  /* 0x0003084201007387 */ /* 0x0007e80000100a00 */
[----:B------:R-:W-:Y:S04]  /*c810*/  STL.64 [R1+0x3a8], R36 ;  /* 0x0003a82401007387 */ /* 0x000fe80000100a00 */
[----:B------:R3:W-:Y:S04]  /*c820*/  STL.64 [R1+0x3d8], R46 ;  /* 0x0003d82e01007387 */ /* 0x0007e80000100a00 */
[----:B------:R3:W-:Y:S04]  /*c830*/  STL.64 [R1+0x418], R30 ;  /* 0x0004181e01007387 */ /* 0x0007e80000100a00 */
[----:B------:R-:W-:Y:S04]  /*c840*/  STL.128 [R1+0x5e50], R20 ;  /* 0x005e501401007387 */ /* 0x000fe80000100c00 */
[----:B------:R-:W-:Y:S04]  /*c850*/  STL.64 [R1+0x5e40], R18 ;  /* 0x005e401201007387 */ /* 0x000fe80000100a00 */
[----:B------:R-:W-:Y:S04]  /*c860*/  STL.128 [R1+0x5e30], R12 ;  /* 0x005e300c01007387 */ /* 0x000fe80000100c00 */
[----:B------:R-:W4:Y:S04]  /*c870*/  LDL R155, [R1+0x260] ;  /* 0x00026000019b7983 */ /* 0x000f280000100800 */
[----:B------:R-:W-:Y:S04]  /*c880*/  STL [R1+0x250], R151 ;  /* 0x0002509701007387 */ /* 0x000fe80000100800 */
[----:B------:R-:W-:Y:S04]  /*c890*/  STL [R1+0x254], R152 ;  /* 0x0002549801007387 */ /* 0x000fe80000100800 */
[----:B------:R-:W-:Y:S04]  /*c8a0*/  STL [R1+0x258], R153 ;  /* 0x0002589901007387 */ /* 0x000fe80000100800 */
[----:B------:R-:W-:Y:S04]  /*c8b0*/  STL [R1+0x25c], R154 ;  /* 0x00025c9a01007387 */ /* 0x000fe80000100800 */
[----:B------:R-:W4:Y:S04]  /*c8c0*/  LDL R166, [R1+0x264] ;  /* 0x0002640001a67983 */ /* 0x000f280000100800 */
[----:B------:R-:W4:Y:S04]  /*c8d0*/  LDL R167, [R1+0x268] ;  /* 0x0002680001a77983 */ /* 0x000f280000100800 */
[----:B0-----:R-:W4:Y:S04]  /*c8e0*/  LDL R168, [R1+0x26c] ;  /* 0x00026c0001a87983 */ /* 0x001f280000100800 */
[----:B--2---:R-:W-:Y:S04]  /*c8f0*/  STL.128 [R1+0x5ec0], R48 ;  /* 0x005ec03001007387 */ /* 0x004fe80000100c00 */
[----:B-1----:R-:W2:Y:S04]  /*c900*/  LDL R113, [R1+0x308] ;  /* 0x0003080001717983 */ /* 0x002ea80000100800 */
[----:B------:R-:W2:Y:S04]  /*c910*/  LDL R114, [R1+0x30c] ;  /* 0x00030c0001727983 */ /* 0x000ea80000100800 */
[----:B------:R-:W2:Y:S04]  /*c920*/  LDL R115, [R1+0x310] ;  /* 0x0003100001737983 */ /* 0x000ea80000100800 */
[----:B------:R0:W-:Y:S04]  /*c930*/  STL.128 [R1+0x5e80], R32 ;  /* 0x005e802001007387 */ /* 0x0001e80000100c00 */
        /* <DEDUP_REMOVED lines=9> */
[----:B---3--:R1:W-:Y:S04]  /*c9d0*/  STL.128 [R1+0x5e60], R24 ;  /* 0x005e601801007387 */ /* 0x0083e80000100c00 */
        /* <DEDUP_REMOVED lines=30> */
[----:B------:R-:W3:Y:S04]  /*cbc0*/  LDL.64 R8, [R1+0x88] ;  /* 0x0000880001087983 */ /* 0x000ee80000100a00 */
[----:B----4-:R4:W-:Y:S04]  /*cbd0*/  STL.128 [R1+0x5fb0], R108 ;  /* 0x005fb06c01007387 */ /* 0x0109e80000100c00 */
[----:B------:R4:W-:Y:S04]  /*cbe0*/  STL.128 [R1+0x5fa0], R104 ;  /* 0x005fa06801007387 */ /* 0x0009e80000100c00 */
[----:B------:R4:W-:Y:S04]  /*cbf0*/  STL.128 [R1+0x5f90], R100 ;  /* 0x005f906401007387 */ /* 0x0009e80000100c00 */
[----:B------:R4:W-:Y:S04]  /*cc00*/  STL.128 [R1+0x5f80], R96 ;  /* 0x005f806001007387 */ /* 0x0009e80000100c00 */
[----:B------:R4:W-:Y:S04]  /*cc10*/  STL.128 [R1+0x5f70], R92 ;  /* 0x005f705c01007387 */ /* 0x0009e80000100c00 */
[----:B------:R4:W-:Y:S04]  /*cc20*/  STL.128 [R1+0x5f60], R88 ;  /* 0x005f605801007387 */ /* 0x0009e80000100c00 */
[----:B0-----:R-:W3:Y:S04]  /*cc30*/  LDL.128 R32, [R1+0x250] ;  /* 0x0002500001207983 */ /* 0x001ee80000100c00 */
[----:B------:R-:W3:Y:S04]  /*cc40*/  LDL.LU.128 R48, [R1+0x5ec0] ;  /* 0x005ec00001307983 */ /* 0x000ee80000300c00 */
[----:B-1----:R-:W3:Y:S04]  /*cc50*/  LDL.LU.128 R24, [R1+0x5e60] ;  /* 0x005e600001187983 */ /* 0x002ee80000300c00 */
[----:B------:R-:W3:Y:S04]  /*cc60*/  LDL.LU.128 R20, [R1+0x5e50] ;  /* 0x005e500001147983 */ /* 0x000ee80000300c00 */
[----:B------:R-:W3:Y:S04]  /*cc70*/  LDL.LU.64 R18, [R1+0x5e40] ;  /* 0x005e400001127983 */ /* 0x000ee80000300a00 */
[----:B------:R-:W3:Y:S04]  /*cc80*/  LDL.LU.128 R12, [R1+0x5e30] ;  /* 0x005e3000010c7983 */ /* 0x000ee80000300c00 */
[----:B------:R0:W-:Y:S04]  /*cc90*/  STL.128 [R1+0x5f50], R84 ;  /* 0x005f505401007387 */ /* 0x0001e80000100c00 */
[----:B----4-:R-:W4:Y:S04]  /*cca0*/  LDL.LU.128 R108, [R1+0x5fb0] ;  /* 0x005fb000016c7983 */ /* 0x010f280000300c00 */
[----:B------:R-:W4:Y:S04]  /*ccb0*/  LDL.LU.128 R104, [R1+0x5fa0] ;  /* 0x005fa00001687983 */ /* 0x000f280000300c00 */
[----:B------:R-:W4:Y:S04]  /*ccc0*/  LDL.LU.128 R100, [R1+0x5f90] ;  /* 0x005f900001647983 */ /* 0x000f280000300c00 */
[----:B------:R-:W4:Y:S04]  /*ccd0*/  LDL.LU.128 R96, [R1+0x5f80] ;  /* 0x005f800001607983 */ /* 0x000f280000300c00 */
[----:B------:R-:W4:Y:S04]  /*cce0*/  LDL.LU.128 R92, [R1+0x5f70] ;  /* 0x005f7000015c7983 */ /* 0x000f280000300c00 */
[----:B------:R-:W4:Y:S04]  /*ccf0*/  LDL.LU.128 R88, [R1+0x5f60] ;  /* 0x005f600001587983 */ /* 0x000f280000300c00 */
[----:B------:R1:W-:Y:S04]  /*cd00*/  STL.128 [R1+0x5f30], R76 ;  /* 0x005f304c01007387 */ /* 0x0003e80000100c00 */
[----:B0-----:R-:W4:Y:S04]  /*cd10*/  LDL.LU.128 R84, [R1+0x5f50] ;  /* 0x005f500001547983 */ /* 0x001f280000300c00 */
[----:B------:R0:W-:Y:S04]  /*cd20*/  STL.128 [R1+0x5f20], R72 ;  /* 0x005f204801007387 */ /* 0x0001e80000100c00 */
[----:B------:R0:W-:Y:S04]  /*cd30*/  STL.64 [R1+0x5e18], R4 ;  /* 0x005e180401007387 */ /* 0x0001e80000100a00 */
[----:B-1----:R-:W4:Y:S04]  /*cd40*/  LDL.LU.128 R76, [R1+0x5f30] ;  /* 0x005f3000014c7983 */ /* 0x002f280000300c00 */
[----:B------:R-:W-:Y:S04]  /*cd50*/  STL [R1+0x260], R155 ;  /* 0x0002609b01007387 */ /* 0x000fe80000100800 */
[----:B------:R-:W4:Y:S04]  /*cd60*/  LDL R169, [R1+0x270] ;  /* 0x0002700001a97983 */ /* 0x000f280000100800 */
[----:B------:R-:W-:Y:S04]  /*cd70*/  STL [R1+0x264], R166 ;  /* 0x000264a601007387 */ /* 0x000fe80000100800 */
[----:B------:R-:W-:Y:S04]  /*cd80*/  STL [R1+0x268], R167 ;  /* 0x000268a701007387 */ /* 0x000fe80000100800 */
[----:B------:R-:W-:Y:S04]  /*cd90*/  STL [R1+0x26c], R168 ;  /* 0x00026ca801007387 */ /* 0x000fe80000100800 */
[----:B------:R-:W4:Y:S04]  /*cda0*/  LDL R170, [R1+0x274] ;  /* 0x0002740001aa7983 */ /* 0x000f280000100800 */
[----:B------:R-:W4:Y:S04]  /*cdb0*/  LDL R172, [R1+0x278] ;  /* 0x0002780001ac7983 */ /* 0x000f280000100800 */
[----:B------:R-:W4:Y:S04]  /*cdc0*/  LDL R173, [R1+0x27c] ;  /* 0x00027c0001ad7983 */ /* 0x000f280000100800 */
[----:B0-----:R-:W4:Y:S04]  /*cdd0*/  LDL.LU.128 R72, [R1+0x5f20] ;  /* 0x005f200001487983 */ /* 0x001f280000300c00 */
[----:B------:R-:W4:Y:S04]  /*cde0*/  LDL.LU.64 R4, [R1+0x5e18] ;  /* 0x005e180001047983 */ /* 0x000f280000300a00 */
[----:B--2---:R0:W-:Y:S01]  /*cdf0*/  STL.128 [R1+0x5fc0], R112 ;  /* 0x005fc07001007387 */ /* 0x0041e20000100c00 */
        /* <DEDUP_REMOVED lines=8> */
[----:B------:R-:W2:Y:S04]  /*ce80*/  LDL R174, [R1+0x280] ;  /* 0x0002800001ae7983 */ /* 0x000ea80000100800 */
[----:B------:R-:W2:Y:S04]  /*ce90*/  LDL R175, [R1+0x284] ;  /* 0x0002840001af7983 */ /* 0x000ea80000100800 */
[----:B------:R1:W-:Y:S04]  /*cea0*/  STL.128 [R1+0x5f40], R80 ;  /* 0x005f405001007387 */ /* 0x0003e80000100c00 */
[----:B0-----:R-:W2:Y:S04]  /*ceb0*/  LDL.LU.128 R112, [R1+0x5fc0] ;  /* 0x005fc00001707983 */ /* 0x001ea80000300c00 */
[----:B------:R-:W2:Y:S04]  /*cec0*/  LDL R176, [R1+0x288] ;  /* 0x0002880001b07983 */ /* 0x000ea80000100800 */
[----:B------:R-:W2:Y:S04]  /*ced0*/  LDL R143, [R1+0x28c] ;  /* 0x00028c00018f7983 */ /* 0x000ea80000100800 */
[----:B------:R0:W-:Y:S04]  /*cee0*/  STL.128 [R1+0x5f10], R68 ;  /* 0x005f104401007387 */ /* 0x0001e80000100c00 */
[----:B-1----:R-:W2:Y:S01]  /*cef0*/  LDL.LU.128 R80, [R1+0x5f40] ;  /* 0x005f400001507983 */ /* 0x002ea20000300c00 */
[C---:B------:R-:W-:Y:S01]  /*cf00*/  FMUL.FTZ R121, R3.reuse, R121 ;  /* 0x0000007903797220 */ /* 0x040fe20000410000 */
[----:B------:R-:W-:-:S02]  /*cf10*/  FMUL.FTZ R120, R3, R120 ;  /* 0x0000007803787220 */ /* 0x000fc40000410000 */
[----:B------:R-:W2:Y:S04]  /*cf20*/  LDL R144, [R1+0x290] ;  /* 0x0002900001907983 */ /* 0x000ea80000100800 */
[----:B------:R-:W2:Y:S04]  /*cf30*/  LDL R145, [R1+0x294] ;  /* 0x0002940001917983 */ /* 0x000ea80000100800 */
[----:B0-----:R-:W2:Y:S04]  /*cf40*/  LDL.LU.128 R68, [R1+0x5f10] ;  /* 0x005f100001447983 */ /* 0x001ea80000300c00 */
[----:B------:R-:W2:Y:S04]  /*cf50*/  LDL R146, [R1+0x298] ;  /* 0x0002980001927983 */ /* 0x000ea80000100800 */
[----:B------:R-:W2:Y:S04]  /*cf60*/  LDL R131, [R1+0x29c] ;  /* 0x00029c0001837983 */ /* 0x000ea80000100800 */
[----:B---3--:R0:W-:Y:S04]  /*cf70*/  STL.128 [R1+0x5f00], R64 ;  /* 0x005f004001007387 */ /* 0x0081e80000100c00 */
[----:B------:R-:W3:Y:S04]  /*cf80*/  LDL R132, [R1+0x2a0] ;  /* 0x0002a00001847983 */ /* 0x000ee80000100800 */
[----:B------:R-:W3:Y:S04]  /*cf90*/  LDL R133, [R1+0x2a4] ;  /* 0x0002a40001857983 */ /* 0x000ee80000100800 */
[----:B------:R1:W-:Y:S04]  /*cfa0*/  STL.128 [R1+0x5ef0], R60 ;  /* 0x005ef03c01007387 */ /* 0x0003e80000100c00 */
[----:B0-----:R-:W3:Y:S04]  /*cfb0*/  LDL.LU.128 R64, [R1+0x5f00] ;  /* 0x005f000001407983 */ /* 0x001ee80000300c00 */
[----:B------:R-:W3:Y:S04]  /*cfc0*/  LDL R134, [R1+0x2a8] ;  /* 0x0002a80001867983 */ /* 0x000ee80000100800 */
[----:B------:R0:W-:Y:S04]  /*cfd0*/  STL.128 [R1+0x5ee0], R56 ;  /* 0x005ee03801007387 */ /* 0x0001e80000100c00 */
[----:B-1----:R-:W3:Y:S04]  /*cfe0*/  LDL.LU.128 R60, [R1+0x5ef0] ;  /* 0x005ef000013c7983 */ /* 0x002ee80000300c00 */
[----:B------:R-:W3:Y:S04]  /*cff0*/  LDL R135, [R1+0x2ac] ;  /* 0x0002ac0001877983 */ /* 0x000ee80000100800 */
[----:B------:R-:W3:Y:S04]  /*d000*/  LDL R126, [R1+0x2dc] ;  /* 0x0002dc00017e7983 */ /* 0x000ee80000100800 */
[----:B------:R1:W-:Y:S04]  /*d010*/  STL.128 [R1+0x5ed0], R52 ;  /* 0x005ed03401007387 */ /* 0x0003e80000100c00 */
[----:B0-----:R-:W3:Y:S04]  /*d020*/  LDL.LU.128 R56, [R1+0x5ee0] ;  /* 0x005ee00001387983 */ /* 0x001ee80000300c00 */
[----:B------:R-:W3:Y:S04]  /*d030*/  LDL R136, [R1+0x2b0] ;  /* 0x0002b00001887983 */ /* 0x000ee80000100800 */
[----:B------:R-:W3:Y:S04]  /*d040*/  LDL R137, [R1+0x2b4] ;  /* 0x0002b40001897983 */ /* 0x000ee80000100800 */
[----:B------:R0:W-:Y:S04]  /*d050*/  STL.128 [R1+0x5eb0], R44 ;  /* 0x005eb02c01007387 */ /* 0x0001e80000100c00 */
[----:B-1----:R-:W3:Y:S04]  /*d060*/  LDL.LU.128 R52, [R1+0x5ed0] ;  /* 0x005ed00001347983 */ /* 0x002ee80000300c00 */
[----:B------:R-:W3:Y:S04]  /*d070*/  LDL R138, [R1+0x2b8] ;  /* 0x0002b800018a7983 */ /* 0x000ee80000100800 */
[----:B------:R-:W3:Y:S04]  /*d080*/  LDL R139, [R1+0x2bc] ;  /* 0x0002bc00018b7983 */ /* 0x000ee80000100800 */
[----:B0-----:R-:W3:Y:S04]  /*d090*/  LDL.LU.128 R44, [R1+0x5eb0] ;  /* 0x005eb000012c7983 */ /* 0x001ee80000300c00 */
[----:B------:R-:W3:Y:S04]  /*d0a0*/  LDL R142, [R1+0x2c8] ;  /* 0x0002c800018e7983 */ /* 0x000ee80000100800 */
[----:B------:R0:W-:Y:S04]  /*d0b0*/  STL.128 [R1+0x5ea0], R40 ;  /* 0x005ea02801007387 */ /* 0x0001e80000100c00 */
[----:B------:R-:W3:Y:S04]  /*d0c0*/  LDL R128, [R1+0x2cc] ;  /* 0x0002cc0001807983 */ /* 0x000ee80000100800 */
[----:B------:R1:W-:Y:S04]  /*d0d0*/  STL.128 [R1+0x5e90], R36 ;  /* 0x005e902401007387 */ /* 0x0003e80000100c00 */
[----:B------:R1:W-:Y:S04]  /*d0e0*/  STL.128 [R1+0x5e70], R28 ;  /* 0x005e701c01007387 */ /* 0x0003e80000100c00 */
[----:B------:R1:W-:Y:S04]  /*d0f0*/  STL.128 [R1+0x5e20], R8 ;  /* 0x005e200801007387 */ /* 0x0003e80000100c00 */
[----:B0-----:R-:W3:Y:S04]  /*d100*/  LDL.LU.128 R40, [R1+0x5ea0] ;  /* 0x005ea00001287983 */ /* 0x001ee80000300c00 */
[----:B-1----:R-:W3:Y:S04]  /*d110*/  LDL.LU.128 R36, [R1+0x5e90] ;  /* 0x005e900001247983 */ /* 0x002ee80000300c00 */
[----:B------:R-:W3:Y:S04]  /*d120*/  LDL.LU.128 R28, [R1+0x5e70] ;  /* 0x005e7000011c7983 */ /* 0x000ee80000300c00 */
[----:B------:R-:W3:Y:S04]  /*d130*/  LDL.LU.128 R8, [R1+0x5e20] ;  /* 0x005e200001087983 */ /* 0x000ee80000300c00 */
[----:B------:R-:W-:Y:S01]  /*d140*/  STL [R1+0x464], R33 ;  /* 0x0004642101007387 */ /* 0x000fe20000100800 */
[----:B------:R-:W-:-:S03]  /*d150*/  IMAD.MOV.U32 R152, RZ, RZ, R32 ;  /* 0x000000ffff987224 */ /* 0x000fc600078e0020 */
[----:B------:R0:W-:Y:S04]  /*d160*/  STL.64 [R1+0x468], R34 ;  /* 0x0004682201007387 */ /* 0x0001e80000100a00 */
[----:B------:R-:W-:Y:S04]  /*d170*/  STL.128 [R1+0x5ce0], R48 ;  /* 0x005ce03001007387 */ /* 0x000fe80000100c00 */
[----:B------:R-:W-:Y:S04]  /*d180*/  STL.128 [R1+0x5c80], R24 ;  /* 0x005c801801007387 */ /* 0x000fe80000100c00 */
[----:B------:R-:W-:Y:S04]  /*d190*/  STL.128 [R1+0x5c70], R20 ;  /* 0x005c701401007387 */ /* 0x000fe80000100c00 */
[----:B------:R-:W-:Y:S04]  /*d1a0*/  STL.64 [R1+0x5c60], R18 ;  /* 0x005c601201007387 */ /* 0x000fe80000100a00 */
[----:B------:R1:W-:Y:S04]  /*d1b0*/  STL.128 [R1+0x5c50], R12 ;  /* 0x005c500c01007387 */ /* 0x0003e80000100c00 */
[----:B0-----:R-:W3:Y:S04]  /*d1c0*/  LDL.LU.128 R32, [R1+0x5e80] ;  /* 0x005e800001207983 */ /* 0x001ee80000300c00 */
[----:B----4-:R0:W-:Y:S04]  /*d1d0*/  STL.128 [R1+0x5dd0], R108 ;  /* 0x005dd06c01007387 */ /* 0x0101e80000100c00 */
[----:B------:R4:W-:Y:S04]  /*d1e0*/  STL.128 [R1+0x5dc0], R104 ;  /* 0x005dc06801007387 */ /* 0x0009e80000100c00 */
[----:B------:R4:W-:Y:S04]  /*d1f0*/  STL.128 [R1+0x5db0], R100 ;  /* 0x005db06401007387 */ /* 0x0009e80000100c00 */
[----:B------:R4:W-:Y:S04]  /*d200*/  STL.128 [R1+0x5da0], R96 ;  /* 0x005da06001007387 */ /* 0x0009e80000100c00 */
[----:B------:R4:W-:Y:S04]  /*d210*/  STL.128 [R1+0x5d90], R92 ;  /* 0x005d905c01007387 */ /* 0x0009e80000100c00 */
[----:B------:R4:W-:Y:S04]  /*d220*/  STL.128 [R1+0x5d80], R88 ;  /* 0x005d805801007387 */ /* 0x0009e80000100c00 */
[----:B-1----:R-:W3:Y:S04]  /*d230*/  LDL.128 R12, [R1+0x260] ;  /* 0x00026000010c7983 */ /* 0x002ee80000100c00 */
[----:B------:R-:W3:Y:S04]  /*d240*/  LDL.LU.128 R48, [R1+0x5ce0] ;  /* 0x005ce00001307983 */ /* 0x000ee80000300c00 */
[----:B------:R-:W3:Y:S04]  /*d250*/  LDL.LU.128 R24, [R1+0x5c80] ;  /* 0x005c800001187983 */ /* 0x000ee80000300c00 */
[----:B------:R-:W3:Y:S04]  /*d260*/  LDL.LU.128 R20, [R1+0x5c70] ;  /* 0x005c700001147983 */ /* 0x000ee80000300c00 */
[----:B------:R-:W3:Y:S04]  /*d270*/  LDL.LU.64 R18, [R1+0x5c60] ;  /* 0x005c600001127983 */ /* 0x000ee80000300a00 */
[----:B------:R1:W-:Y:S04]  /*d280*/  STL.128 [R1+0x5d70], R84 ;  /* 0x005d705401007387 */ /* 0x0003e80000100c00 */
[----:B0-----:R-:W3:Y:S04]  /*d290*/  LDL.LU.128 R108, [R1+0x5dd0] ;  /* 0x005dd000016c7983 */ /* 0x001ee80000300c00 */
[----:B----4-:R-:W4:Y:S04]  /*d2a0*/  LDL.LU.128 R104, [R1+0x5dc0] ;  /* 0x005dc00001687983 */ /* 0x010f280000300c00 */
[----:B------:R-:W4:Y:S04]  /*d2b0*/  LDL.LU.128 R100, [R1+0x5db0] ;  /* 0x005db00001647983 */ /* 0x000f280000300c00 */
[----:B------:R-:W4:Y:S04]  /*d2c0*/  LDL.LU.128 R96, [R1+0x5da0] ;  /* 0x005da00001607983 */ /* 0x000f280000300c00 */
[----:B------:R-:W4:Y:S04]  /*d2d0*/  LDL.LU.128 R92, [R1+0x5d90] ;  /* 0x005d9000015c7983 */ /* 0x000f280000300c00 */
[----:B------:R-:W4:Y:S04]  /*d2e0*/  LDL.LU.128 R88, [R1+0x5d80] ;  /* 0x005d800001587983 */ /* 0x000f280000300c00 */
[----:B------:R0:W-:Y:S04]  /*d2f0*/  STL.128 [R1+0x5d50], R76 ;  /* 0x005d504c01007387 */ /* 0x0001e80000100c00 */
[----:B-1----:R-:W4:Y:S04]  /*d300*/  LDL.LU.128 R84, [R1+0x5d70] ;  /* 0x005d700001547983 */ /* 0x002f280000300c00 */
[----:B0-----:R-:W4:Y:S04]  /*d310*/  LDL.LU.128 R76, [R1+0x5d50] ;  /* 0x005d5000014c7983 */ /* 0x001f280000300c00 */
[----:B------:R-:W-:Y:S04]  /*d320*/  STL.64 [R1+0x2c0], R116 ;  /* 0x0002c07401007387 */ /* 0x000fe80000100a00 */
[----:B------:R0:W-:Y:S04]  /*d330*/  STL.64 [R1+0x2d0], R118 ;  /* 0x0002d07601007387 */ /* 0x0001e80000100a00 */
[----:B------:R-:W-:Y:S04]  /*d340*/  STL.64 [R1+0x2f0], R122 ;  /* 0x0002f07a01007387 */ /* 0x000fe80000100a00 */
[----:B------:R-:W-:Y:S04]  /*d350*/  STL.64 [R1+0x300], R124 ;  /* 0x0003007c01007387 */ /* 0x000fe80000100a00 */
[----:B------:R-:W-:Y:S04]  /*d360*/  STL [R1+0x270], R169 ;  /* 0x000270a901007387 */ /* 0x000fe80000100800 */
[----:B------:R-:W-:Y:S04]  /*d370*/  STL [R1+0x274], R170 ;  /* 0x000274aa01007387 */ /* 0x000fe80000100800 */
[----:B------:R-:W-:Y:S04]  /*d380*/  STL [R1+0x278], R172 ;  /* 0x000278ac01007387 */ /* 0x000fe80000100800 */
[----:B------:R-:W-:Y:S04]  /*d390*/  STL [R1+0x27c], R173 ;  /* 0x00027cad01007387 */ /* 0x000fe80000100800 */
[----:B--2---:R1:W-:Y:S04]  /*d3a0*/  STL.128 [R1+0x5de0], R112 ;  /* 0x005de07001007387 */ /* 0x0043e80000100c00 */
[----:B------:R2:W-:Y:S04]  /*d3b0*/  STL.128 [R1+0x5d60], R80 ;  /* 0x005d605001007387 */ /* 0x0005e80000100c00 */
[----:B------:R2:W-:Y:S04]  /*d3c0*/  STL.128 [R1+0x5d40], R72 ;  /* 0x005d404801007387 */ /* 0x0005e80000100c00 */
[----:B------:R2:W-:Y:S04]  /*d3d0*/  STL.128 [R1+0x5d30], R68 ;  /* 0x005d304401007387 */ /* 0x0005e80000100c00 */
[----:B------:R-:W-:Y:S04]  /*d3e0*/  STL.64 [R1+0x5c38], R4 ;  /* 0x005c380401007387 */ /* 0x000fe80000100a00 */
[----:B0-----:R-:W4:Y:S04]  /*d3f0*/  LDL R119, [R1+0x2f0] ;  /* 0x0002f00001777983 */ /* 0x001f280000100800 */
[----:B------:R-:W4:Y:S04]  /*d400*/  LDL R116, [R1+0x2fc] ;  /* 0x0002fc0001747983 */ /* 0x000f280000100800 */
[----:B------:R-:W4:Y:S04]  /*d410*/  LDL R117, [R1+0x300] ;  /* 0x0003000001757983 */ /* 0x000f280000100800 */
[----:B------:R-:W4:Y:S04]  /*d420*/  LDL R118, [R1+0x304] ;  /* 0x0003040001767983 */ /* 0x000f280000100800 */
[----:B---3--:R0:W-:Y:S04]  /*d430*/  STL.128 [R1+0x5d20], R64 ;  /* 0x005d204001007387 */ /* 0x0081e80000100c00 */
[----:B-1----:R-:W3:Y:S04]  /*d440*/  LDL.LU.128 R112, [R1+0x5de0] ;  /* 0x005de00001707983 */ /* 0x002ee80000300c00 */
[----:B--2---:R-:W2:Y:S04]  /*d450*/  LDL.LU.128 R80, [R1+0x5d60] ;  /* 0x005d600001507983 */ /* 0x004ea80000300c00 */
[----:B------:R1:W-:Y:S04]  /*d460*/  STL.128 [R1+0x5d10], R60 ;  /* 0x005d103c01007387 */ /* 0x0003e80000100c00 */
[----:B------:R-:W2:Y:S04]  /*d470*/  LDL.LU.128 R72, [R1+0x5d40] ;  /* 0x005d400001487983 */ /* 0x000ea80000300c00 */
[----:B------:R-:W2:Y:S04]  /*d480*/  LDL.LU.128 R68, [R1+0x5d30] ;  /* 0x005d300001447983 */ /* 0x000ea80000300c00 */
[----:B0-----:R-:W2:Y:S04]  /*d490*/  LDL.LU.128 R64, [R1+0x5d20] ;  /* 0x005d200001407983 */ /* 0x001ea80000300c00 */
[----:B------:R0:W-:Y:S04]  /*d4a0*/  STL.128 [R1+0x5d00], R56 ;  /* 0x005d003801007387 */ /* 0x0001e80000100c00 */
[----:B-1----:R-:W2:Y:S04]  /*d4b0*/  LDL.LU.128 R60, [R1+0x5d10] ;  /* 0x005d1000013c7983 */ /* 0x002ea80000300c00 */
[----:B------:R-:W2:Y:S04]  /*d4c0*/  LDL.LU.64 R4, [R1+0x5c38] ;  /* 0x005c380001047983 */ /* 0x000ea80000300a00 */
[----:B------:R-:W-:Y:S04]  /*d4d0*/  STL.64 [R1+0x2e0], R120 ;  /* 0x0002e07801007387 */ /* 0x000fe80000100a00 */
[----:B------:R1:W-:Y:S04]  /*d4e0*/  STL.128 [R1+0x5cf0], R52 ;  /* 0x005cf03401007387 */ /* 0x0003e80000100c00 */
[----:B0-----:R-:W2:Y:S04]  /*d4f0*/  LDL.LU.128 R56, [R1+0x5d00] ;  /* 0x005d000001387983 */ /* 0x001ea80000300c00 */
[----:B------:R-:W-:Y:S04]  /*d500*/  STL [R1+0x280], R174 ;  /* 0x000280ae01007387 */ /* 0x000fe80000100800 */
[----:B------:R0:W-:Y:S04]  /*d510*/  STL.128 [R1+0x5cd0], R44 ;  /* 0x005cd02c01007387 */ /* 0x0001e80000100c00 */
[----:B-1----:R-:W2:Y:S04]  /*d520*/  LDL.LU.128 R52, [R1+0x5cf0] ;  /* 0x005cf00001347983 */ /* 0x002ea80000300c00 */
[----:B------:R-:W-:Y:S04]  /*d530*/  STL [R1+0x284], R175 ;  /* 0x000284af01007387 */ /* 0x000fe80000100800 */
[----:B------:R-:W-:Y:S04]  /*d540*/  STL [R1+0x288], R176 ;  /* 0x000288b001007387 */ /* 0x000fe80000100800 */
[----:B0-----:R-:W2:Y:S04]  /*d550*/  LDL.LU.128 R44, [R1+0x5cd0] ;  /* 0x005cd000012c7983 */ /* 0x001ea80000300c00 */
[----:B------:R-:W-:Y:S04]  /*d560*/  STL [R1+0x28c], R143 ;  /* 0x00028c8f01007387 */ /* 0x000fe80000100800 */
[----:B------:R-:W2:Y:S04]  /*d570*/  LDL R122, [R1+0x2e4] ;  /* 0x0002e400017a7983 */ /* 0x000ea80000100800 */
[----:B------:R0:W-:Y:S04]  /*d580*/  STL.128 [R1+0x5cc0], R40 ;  /* 0x005cc02801007387 */ /* 0x0001e80000100c00 */
[----:B------:R1:W-:Y:S04]  /*d590*/  STL.128 [R1+0x5cb0], R36 ;  /* 0x005cb02401007387 */ /* 0x0003e80000100c00 */
[----:B------:R1:W-:Y:S04]  /*d5a0*/  STL.128 [R1+0x5c90], R28 ;  /* 0x005c901c01007387 */ /* 0x0003e80000100c00 */
[----:B------:R1:W-:Y:S04]  /*d5b0*/  STL.128 [R1+0x5c40], R8 ;  /* 0x005c400801007387 */ /* 0x0003e80000100c00 */
[----:B0-----:R-:W2:Y:S04]  /*d5c0*/  LDL.LU.128 R40, [R1+0x5cc0] ;  /* 0x005cc00001287983 */ /* 0x001ea80000300c00 */
[----:B-1----:R-:W2:Y:S04]  /*d5d0*/  LDL.LU.128 R36, [R1+0x5cb0] ;  /* 0x005cb00001247983 */ /* 0x002ea80000300c00 */
[----:B------:R-:W2:Y:S04]  /*d5e0*/  LDL.LU.128 R28, [R1+0x5c90] ;  /* 0x005c9000011c7983 */ /* 0x000ea80000300c00 */
[----:B------:R-:W2:Y:S04]  /*d5f0*/  LDL.LU.128 R8, [R1+0x5c40] ;  /* 0x005c400001087983 */ /* 0x000ea80000300c00 */
[----:B------:R-:W2:Y:S04]  /*d600*/  LDL R123, [R1+0x2e8] ;  /* 0x0002e800017b7983 */ /* 0x000ea80000100800 */
[----:B------:R-:W2:Y:S04]  /*d610*/  LDL R120, [R1+0x2f4] ;  /* 0x0002f40001787983 */ /* 0x000ea80000100800 */
[----:B------:R-:W2:Y:S04]  /*d620*/  LDL R121, [R1+0x2f8] ;  /* 0x0002f80001797983 */ /* 0x000ea80000100800 */
[----:B------:R-:W-:Y:S04]  /*d630*/  STL [R1+0x290], R144 ;  /* 0x0002909001007387 */ /* 0x000fe80000100800 */
[----:B------:R-:W-:Y:S04]  /*d640*/  STL [R1+0x294], R145 ;  /* 0x0002949101007387 */ /* 0x000fe80000100800 */
[----:B------:R0:W-:Y:S04]  /*d650*/  STL.128 [R1+0x5ca0], R32 ;  /* 0x005ca02001007387 */ /* 0x0001e80000100c00 */
[----:B------:R-:W-:Y:S04]  /*d660*/  STL [R1+0x298], R146 ;  /* 0x0002989201007387 */ /* 0x000fe80000100800 */
[----:B------:R-:W-:Y:S04]  /*d670*/  STL [R1+0x29c], R131 ;  /* 0x00029c8301007387 */ /* 0x000fe80000100800 */
[----:B------:R-:W2:Y:S04]  /*d680*/  LDL R125, [R1+0x2d8] ;  /* 0x0002d800017d7983 */ /* 0x000ea80000100800 */
[----:B0-----:R-:W2:Y:S04]  /*d690*/  LDL.LU.128 R32, [R1+0x5ca0] ;  /* 0x005ca00001207983 */ /* 0x001ea80000300c00 */
[----:B------:R-:W2:Y:S04]  /*d6a0*/  LDL R127, [R1+0x2e0] ;  /* 0x0002e000017f7983 */ /* 0x000ea80000100800 */
[----:B------:R-:W2:Y:S04]  /*d6b0*/  LDL R124, [R1+0x2ec] ;  /* 0x0002ec00017c7983 */ /* 0x000ea80000100800 */
[----:B------:R0:W-:Y:S04]  /*d6c0*/  STL.128 [R1+0x470], R12 ;  /* 0x0004700c01007387 */ /* 0x0001e80000100c00 */
[----:B------:R-:W-:Y:S04]  /*d6d0*/  STL.128 [R1+0x5b10], R48 ;  /* 0x005b103001007387 */ /* 0x000fe80000100c00 */
[----:B------:R-:W-:Y:S04]  /*d6e0*/  STL.128 [R1+0x5ab0], R24 ;  /* 0x005ab01801007387 */ /* 0x000fe80000100c00 */
[----:B------:R-:W-:Y:S04]  /*d6f0*/  STL.128 [R1+0x5aa0], R20 ;  /* 0x005aa01401007387 */ /* 0x000fe80000100c00 */
[----:B------:R1:W-:Y:S04]  /*d700*/  STL.64 [R1+0x5a90], R18 ;  /* 0x005a901201007387 */ /* 0x0003e80000100a00 */
[----:B0-----:R-:W2:Y:S04]  /*d710*/  LDL.LU.128 R12, [R1+0x5c50] ;  /* 0x005c5000010c7983 */ /* 0x001ea80000300c00 */
[----:B------:R0:W-:Y:S04]  /*d720*/  STL.128 [R1+0x5c00], R108 ;  /* 0x005c006c01007387 */ /* 0x0001e80000100c00 */
[----:B----4-:R4:W-:Y:S04]  /*d730*/  STL.128 [R1+0x5bf0], R104 ;  /* 0x005bf06801007387 */ /* 0x0109e80000100c00 */
[----:B------:R4:W-:Y:S04]  /*d740*/  STL.128 [R1+0x5be0], R100 ;  /* 0x005be06401007387 */ /* 0x0009e80000100c00 */
[----:B------:R4:W-:Y:S04]  /*d750*/  STL.128 [R1+0x5bd0], R96 ;  /* 0x005bd06001007387 */ /* 0x0009e80000100c00 */
[----:B------:R4:W-:Y:S04]  /*d760*/  STL.128 [R1+0x5bc0], R92 ;  /* 0x005bc05c01007387 */ /* 0x0009e80000100c00 */
[----:B------:R4:W-:Y:S04]  /*d770*/  STL.128 [R1+0x5bb0], R88 ;  /* 0x005bb05801007387 */ /* 0x0009e80000100c00 */
[----:B-1----:R-:W2:Y:S04]  /*d780*/  LDL.128 R16, [R1+0x270] ;  /* 0x0002700001107983 */ /* 0x002ea80000100c00 */
[----:B------:R-:W2:Y:S04]  /*d790*/  LDL.LU.128 R48, [R1+0x5b10] ;  /* 0x005b100001307983 */ /* 0x000ea80000300c00 */
[----:B------:R-:W2:Y:S04]  /*d7a0*/  LDL.LU.128 R24, [R1+0x5ab0] ;  /* 0x005ab00001187983 */ /* 0x000ea80000300c00 */
[----:B------:R-:W2:Y:S04]  /*d7b0*/  LDL.LU.128 R20, [R1+0x5aa0] ;  /* 0x005aa00001147983 */ /* 0x000ea80000300c00 */
[----:B------:R1:W-:Y:S04]  /*d7c0*/  STL.128 [R1+0x5ba0], R84 ;  /* 0x005ba05401007387 */ /* 0x0003e80000100c00 */
[----:B0-----:R-:W2:Y:S04]  /*d7d0*/  LDL.LU.128 R108, [R1+0x5c00] ;  /* 0x005c0000016c7983 */ /* 0x001ea80000300c00 */
[----:B----4-:R-:W4:Y:S04]  /*d7e0*/  LDL.LU.128 R104, [R1+0x5bf0] ;  /* 0x005bf00001687983 */ /* 0x010f280000300c00 */
[----:B------:R-:W4:Y:S04]  /*d7f0*/  LDL.LU.128 R100, [R1+0x5be0] ;  /* 0x005be00001647983 */ /* 0x000f280000300c00 */
[----:B------:R-:W4:Y:S04]  /*d800*/  LDL.LU.128 R96, [R1+0x5bd0] ;  /* 0x005bd00001607983 */ /* 0x000f280000300c00 */
[----:B------:R-:W4:Y:S04]  /*d810*/  LDL.LU.128 R92, [R1+0x5bc0] ;  /* 0x005bc000015c7983 */ /* 0x000f280000300c00 */
[----:B------:R-:W4:Y:S04]  /*d820*/  LDL.LU.128 R88, [R1+0x5bb0] ;  /* 0x005bb00001587983 */ /* 0x000f280000300c00 */
[----:B------:R0:W-:Y:S04]  /*d830*/  STL.128 [R1+0x5b80], R76 ;  /* 0x005b804c01007387 */ /* 0x0001e80000100c00 */
[----:B-1----:R-:W4:Y:S04]  /*d840*/  LDL.LU.128 R84, [R1+0x5ba0] ;  /* 0x005ba00001547983 */ /* 0x002f280000300c00 */
[----:B------:R-:W-:Y:S04]  /*d850*/  STL [R1+0x2a0], R132 ;  /* 0x0002a08401007387 */ /* 0x000fe80000100800 */
[----:B------:R-:W-:Y:S04]  /*d860*/  STL [R1+0x2a4], R133 ;  /* 0x0002a48501007387 */ /* 0x000fe80000100800 */
[----:B0-----:R-:W4:Y:S04]  /*d870*/  LDL.LU.128 R76, [R1+0x5b80] ;  /* 0x005b8000014c7983 */ /* 0x001f280000300c00 */
[----:B------:R-:W-:Y:S04]  /*d880*/  STL [R1+0x2a8], R134 ;  /* 0x0002a88601007387 */ /* 0x000fe80000100800 */
[----:B------:R-:W-:Y:S04]  /*d890*/  STL [R1+0x2ac], R135 ;  /* 0x0002ac8701007387 */ /* 0x000fe80000100800 */
[----:B------:R-:W-:Y:S04]  /*d8a0*/  STL [R1+0x2b0], R136 ;  /* 0x0002b08801007387 */ /* 0x000fe80000100800 */
[----:B------:R-:W-:Y:S04]  /*d8b0*/  STL [R1+0x2b4], R137 ;  /* 0x0002b48901007387 */ /* 0x000fe80000100800 */
[----:B------:R-:W-:Y:S04]  /*d8c0*/  STL [R1+0x2b8], R138 ;  /* 0x0002b88a01007387 */ /* 0x000fe80000100800 */
[----:B------:R0:W-:Y:S04]  /*d8d0*/  STL.128 [R1+0x5fd0], R116 ;  /* 0x005fd07401007387 */ /* 0x0001e80000100c00 */
[----:B------:R-:W-:Y:S04]  /*d8e0*/  STL [R1+0x2bc], R139 ;  /* 0x0002bc8b01007387 */ /* 0x000fe80000100800 */
[----:B---3--:R1:W-:Y:S04]  /*d8f0*/  STL.128 [R1+0x5c10], R112 ;  /* 0x005c107001007387 */ /* 0x0083e80000100c00 */
[----:B--2---:R2:W-:Y:S04]  /*d900*/  STL.128 [R1+0x5b90], R80 ;  /* 0x005b905001007387 */ /* 0x0045e80000100c00 */
[----:B0-----:R-:W3:Y:S04]  /*d910*/  LDL.LU.128 R116, [R1+0x5fd0] ;  /* 0x005fd00001747983 */ /* 0x001ee80000300c00 */
[----:B------:R0:W-:Y:S04]  /*d920*/  STL.128 [R1+0x5b70], R72 ;  /* 0x005b704801007387 */ /* 0x0001e80000100c00 */
[----:B------:R0:W-:Y:S04]  /*d930*/  STL.128 [R1+0x5b60], R68 ;  /* 0x005b604401007387 */ /* 0x0001e80000100c00 */
[----:B------:R0:W-:Y:S04]  /*d940*/  STL.128 [R1+0x5b50], R64 ;  /* 0x005b504001007387 */ /* 0x0001e80000100c00 */
[----:B-1----:R-:W3:Y:S04]  /*d950*/  LDL.LU.128 R112, [R1+0x5c10] ;  /* 0x005c100001707983 */ /* 0x002ee80000300c00 */
[----:B------:R1:W-:Y:S04]  /*d960*/  STL.128 [R1+0x5b40], R60 ;  /* 0x005b403c01007387 */ /* 0x0003e80000100c00 */
[----:B------:R-:W-:Y:S04]  /*d970*/  STL.64 [R1+0x5a60], R4 ;  /* 0x005a600401007387 */ /* 0x000fe80000100a00 */
[----:B--2---:R-:W2:Y:S04]  /*d980*/  LDL.LU.128 R80, [R1+0x5b90] ;  /* 0x005b900001507983 */ /* 0x004ea80000300c00 */
[----:B0-----:R-:W2:Y:S04]  /*d990*/  LDL.LU.128 R72, [R1+0x5b70] ;  /* 0x005b700001487983 */ /* 0x001ea80000300c00 */
[----:B------:R0:W-:Y:S04]  /*d9a0*/  STL.128 [R1+0x5b30], R56 ;  /* 0x005b303801007387 */ /* 0x0001e80000100c00 */
[----:B------:R-:W2:Y:S04]  /*d9b0*/  LDL.LU.128 R68, [R1+0x5b60] ;  /* 0x005b600001447983 */ /* 0x000ea80000300c00 */
[----:B------:R-:W2:Y:S04]  /*d9c0*/  LDL.LU.128 R64, [R1+0x5b50] ;  /* 0x005b500001407983 */ /* 0x000ea80000300c00 */
[----:B------:R0:W-:Y:S04]  /*d9d0*/  STL.128 [R1+0x5b20], R52 ;  /* 0x005b203401007387 */ /* 0x0001e80000100c00 */
[----:B-1----:R-:W2:Y:S04]  /*d9e0*/  LDL.LU.128 R60, [R1+0x5b40] ;  /* 0x005b4000013c7983 */ /* 0x002ea80000300c00 */
[----:B0-----:R-:W2:Y:S04]  /*d9f0*/  LDL.LU.128 R56, [R1+0x5b30] ;  /* 0x005b300001387983 */ /* 0x001ea80000300c00 */
[----:B------:R0:W-:Y:S04]  /*da00*/  STL.128 [R1+0x5b00], R44 ;  /* 0x005b002c01007387 */ /* 0x0001e80000100c00 */
[----:B------:R-:W2:Y:S04]  /*da10*/  LDL.LU.128 R52, [R1+0x5b20] ;  /* 0x005b200001347983 */ /* 0x000ea80000300c00 */
[----:B------:R-:W2:Y:S04]  /*da20*/  LDL.LU.64 R4, [R1+0x5a60] ;  /* 0x005a600001047983 */ /* 0x000ea80000300a00 */
[----:B------:R-:W2:Y:S04]  /*da30*/  LDL R140, [R1+0x2c0] ;  /* 0x0002c000018c7983 */ /* 0x000ea80000100800 */
[----:B0-----:R-:W2:Y:S04]  /*da40*/  LDL.LU.128 R44, [R1+0x5b00] ;  /* 0x005b0000012c7983 */ /* 0x001ea80000300c00 */
[----:B------:R-:W2:Y:S04]  /*da50*/  LDL R141, [R1+0x2c4] ;  /* 0x0002c400018d7983 */ /* 0x000ea80000100800 */
[----:B------:R-:W-:Y:S04]  /*da60*/  STL [R1+0x2c8], R142 ;  /* 0x0002c88e01007387 */ /* 0x000fe80000100800 */
        /* <DEDUP_REMOVED lines=8> */
[----:B------:R-:W-:Y:S04]  /*daf0*/  STL [R1+0x2cc], R128 ;  /* 0x0002cc8001007387 */ /* 0x000fe80000100800 */
[----:B------:R-:W2:Y:S04]  /*db00*/  LDL R129, [R1+0x2d0] ;  /* 0x0002d00001817983 */ /* 0x000ea80000100800 */
[----:B------:R-:W2:Y:S04]  /*db10*/  LDL R130, [R1+0x2d4] ;  /* 0x0002d40001827983 */ /* 0x000ea80000100800 */
[----:B------:R0:W-:Y:S04]  /*db20*/  STL.128 [R1+0x5ad0], R32 ;  /* 0x005ad02001007387 */ /* 0x0001e80000100c00 */
[----:B0-----:R-:W2:Y:S04]  /*db30*/  LDL.LU.128 R32, [R1+0x5ad0] ;  /* 0x005ad00001207983 */ /* 0x001ea80000300c00 */
[----:B------:R0:W-:Y:S04]  /*db40*/  STL.128 [R1+0x5a80], R12 ;  /* 0x005a800c01007387 */ /* 0x0001e80000100c00 */
[----:B0-----:R-:W2:Y:S04]  /*db50*/  LDL.LU.128 R12, [R1+0x5a80] ;  /* 0x005a8000010c7983 */ /* 0x001ea80000300c00 */
[----:B------:R0:W-:Y:S04]  /*db60*/  STL.128 [R1+0x480], R16 ;  /* 0x0004801001007387 */ /* 0x0001e80000100c00 */
[----:B------:R-:W-:Y:S04]  /*db70*/  STL.128 [R1+0x5940], R48 ;  /* 0x0059403001007387 */ /* 0x000fe80000100c00 */
[----:B------:R-:W-:Y:S04]  /*db80*/  STL.128 [R1+0x58e0], R24 ;  /* 0x0058e01801007387 */ /* 0x000fe80000100c00 */
[----:B------:R1:W-:Y:S04]  /*db90*/  STL.128 [R1+0x58d0], R20 ;  /* 0x0058d01401007387 */ /* 0x0003e80000100c00 */
[----:B0-----:R-:W2:Y:S04]  /*dba0*/  LDL.LU.64 R18, [R1+0x5a90] ;  /* 0x005a900001127983 */ /* 0x001ea80000300a00 */
        /* <DEDUP_REMOVED lines=19> */
[----:B------:R0:W-:Y:S04]  /*dce0*/  STL.128 [R1+0x5fe0], R120 ;  /* 0x005fe07801007387 */ /* 0x0001e80000100c00 */
[----:B---3--:R1:W-:Y:S04]  /*dcf0*/  STL.128 [R1+0x5df0], R116 ;  /* 0x005df07401007387 */ /* 0x0083e80000100c00 */
[----:B------:R3:W-:Y:S04]  /*dd00*/  STL.128 [R1+0x5a40], R112 ;  /* 0x005a407001007387 */ /* 0x0007e80000100c00 */
[----:B0-----:R-:W4:Y:S04]  /*dd10*/  LDL.LU.128 R120, [R1+0x5fe0] ;  /* 0x005fe00001787983 */ /* 0x001f280000300c00 */
[----:B-1----:R-:W4:Y:S04]  /*dd20*/  LDL.LU.128 R116, [R1+0x5df0] ;  /* 0x005df00001747983 */ /* 0x002f280000300c00 */
[----:B--2---:R0:W-:Y:S04]  /*dd30*/  STL.128 [R1+0x59c0], R80 ;  /* 0x0059c05001007387 */ /* 0x0041e80000100c00 */
[----:B------:R1:W-:Y:S04]  /*dd40*/  STL.128 [R1+0x59a0], R72 ;  /* 0x0059a04801007387 */ /* 0x0003e80000100c00 */
[----:B---3--:R-:W2:Y:S04]  /*dd50*/  LDL.LU.128 R112, [R1+0x5a40] ;  /* 0x005a400001707983 */ /* 0x008ea80000300c00 */
[----:B------:R3:W-:Y:S04]  /*dd60*/  STL.128 [R1+0x5990], R68 ;  /* 0x0059904401007387 */ /* 0x0007e80000100c00 */
[----:B------:R3:W-:Y:S04]  /*dd70*/  STL.128 [R1+0x5980], R64 ;  /* 0x0059804001007387 */ /* 0x0007e80000100c00 */
[----:B0-----:R-:W2:Y:S04]  /*dd80*/  LDL.LU.128 R80, [R1+0x59c0] ;  /* 0x0059c00001507983 */ /* 0x001ea80000300c00 */
[----:B------:R0:W-:Y:S04]  /*dd90*/  STL.128 [R1+0x5970], R60 ;  /* 0x0059703c01007387 */ /* 0x0001e80000100c00 */
[----:B------:R0:W-:Y:S04]  /*dda0*/  STL.128 [R1+0x5960], R56 ;  /* 0x0059603801007387 */ /* 0x0001e80000100c00 */
[----:B-1----:R-:W2:Y:S04]  /*ddb0*/  LDL.LU.128 R72, [R1+0x59a0] ;  /* 0x0059a00001487983 */ /* 0x002ea80000300c00 */
[----:B------:R1:W-:Y:S04]  /*ddc0*/  STL.128 [R1+0x5950], R52 ;  /* 0x0059503401007387 */ /* 0x0003e80000100c00 */
[----:B------:R-:W-:Y:S04]  /*ddd0*/  STL.64 [R1+0x5890], R4 ;  /* 0x0058900401007387 */ /* 0x000fe80000100a00 */
[----:B---3--:R-:W3:Y:S04]  /*dde0*/  LDL.LU.128 R68, [R1+0x5990] ;  /* 0x0059900001447983 */ /* 0x008ee80000300c00 */
[----:B------:R1:W-:Y:S04]  /*ddf0*/  STL.128 [R1+0x5930], R44 ;  /* 0x0059302c01007387 */ /* 0x0003e80000100c00 */
[----:B------:R-:W3:Y:S04]  /*de00*/  LDL.LU.128 R64, [R1+0x5980] ;  /* 0x0059800001407983 */ /* 0x000ee80000300c00 */
[----:B0-----:R-:W3:Y:S04]  /*de10*/  LDL.LU.128 R60, [R1+0x5970] ;  /* 0x00597000013c7983 */ /* 0x001ee80000300c00 */
[----:B------:R-:W3:Y:S04]  /*de20*/  LDL.LU.128 R56, [R1+0x5960] ;  /* 0x0059600001387983 */ /* 0x000ee80000300c00 */
[----:B-1----:R-:W3:Y:S04]  /*de30*/  LDL.LU.128 R52, [R1+0x5950] ;  /* 0x0059500001347983 */ /* 0x002ee80000300c00 */
[----:B------:R-:W3:Y:S04]  /*de40*/  LDL.LU.128 R44, [R1+0x5930] ;  /* 0x00593000012c7983 */ /* 0x000ee80000300c00 */
[----:B------:R-:W3:Y:S04]  /*de50*/  LDL.LU.64 R4, [R1+0x5890] ;  /* 0x0058900001047983 */ /* 0x000ee80000300a00 */
[----:B------:R0:W-:Y:S04]  /*de60*/  STL.128 [R1+0x5920], R40 ;  /* 0x0059202801007387 */ /* 0x0001e80000100c00 */
[----:B------:R1:W-:Y:S04]  /*de70*/  STL.128 [R1+0x5910], R36 ;  /* 0x0059102401007387 */ /* 0x0003e80000100c00 */
[----:B------:R1:W-:Y:S04]  /*de80*/  STL.128 [R1+0x58f0], R28 ;  /* 0x0058f01c01007387 */ /* 0x0003e80000100c00 */
[----:B------:R1:W-:Y:S04]  /*de90*/  STL.128 [R1+0x58a0], R8 ;  /* 0x0058a00801007387 */ /* 0x0003e80000100c00 */
[----:B0-----:R-:W3:Y:S04]  /*dea0*/  LDL.LU.128 R40, [R1+0x5920] ;  /* 0x0059200001287983 */ /* 0x001ee80000300c00 */
[----:B-1----:R-:W3:Y:S04]  /*deb0*/  LDL.LU.128 R36, [R1+0x5910] ;  /* 0x0059100001247983 */ /* 0x002ee80000300c00 */
[----:B------:R-:W3:Y:S04]  /*dec0*/  LDL.LU.128 R28, [R1+0x58f0] ;  /* 0x0058f000011c7983 */ /* 0x000ee80000300c00 */
[----:B------:R-:W3:Y:S04]  /*ded0*/  LDL.LU.128 R8, [R1+0x58a0] ;  /* 0x0058a00001087983 */ /* 0x000ee80000300c00 */
[----:B------:R0:W-:Y:S04]  /*dee0*/  STL.128 [R1+0x5900], R32 ;  /* 0x0059002001007387 */ /* 0x0001e80000100c00 */
[----:B0-----:R-:W3:Y:S04]  /*def0*/  LDL.LU.128 R32, [R1+0x5900] ;  /* 0x0059000001207983 */ /* 0x001ee80000300c00 */
[----:B------:R0:W-:Y:S04]  /*df00*/  STL.128 [R1+0x58b0], R12 ;  /* 0x0058b00c01007387 */ /* 0x0001e80000100c00 */
[----:B0-----:R-:W3:Y:S04]  /*df10*/  LDL.LU.128 R12, [R1+0x58b0] ;  /* 0x0058b000010c7983 */ /* 0x001ee80000300c00 */
[----:B------:R0:W-:Y:S04]  /*df20*/  STL.64 [R1+0x58c0], R18 ;  /* 0x0058c01201007387 */ /* 0x0001e80000100a00 */
[----:B0-----:R-:W3:Y:S04]  /*df30*/  LDL.LU.64 R18, [R1+0x58c0] ;  /* 0x0058c00001127983 */ /* 0x001ee80000300a00 */
[----:B------:R0:W-:Y:S04]  /*df40*/  STL.128 [R1+0x490], R20 ;  /* 0x0004901401007387 */ /* 0x0001e80000100c00 */
[----:B------:R-:W-:Y:S04]  /*df50*/  STL.128 [R1+0x5780], R48 ;  /* 0x0057803001007387 */ /* 0x000fe80000100c00 */
[----:B------:R1:W-:Y:S04]  /*df60*/  STL.128 [R1+0x5720], R24 ;  /* 0x0057201801007387 */ /* 0x0003e80000100c00 */
[----:B0-----:R-:W3:Y:S04]  /*df70*/  LDL.LU.128 R20, [R1+0x58d0] ;  /* 0x0058d00001147983 */ /* 0x001ee80000300c00 */
[----:B------:R0:W-:Y:S04]  /*df80*/  STL.128 [R1+0x5870], R108 ;  /* 0x0058706c01007387 */ /* 0x0001e80000100c00 */
[----:B----4-:R4:W-:Y:S04]  /*df90*/  STL.128 [R1+0x5860], R104 ;  /* 0x0058606801007387 */ /* 0x0109e80000100c00 */
[----:B------:R4:W-:Y:S04]  /*dfa0*/  STL.128 [R1+0x5850], R100 ;  /* 0x0058506401007387 */ /* 0x0009e80000100c00 */
[----:B------:R4:W-:Y:S04]  /*dfb0*/  STL.128 [R1+0x5840], R96 ;  /* 0x0058406001007387 */ /* 0x0009e80000100c00 */
[----:B------:R4:W-:Y:S04]  /*dfc0*/  STL.128 [R1+0x5830], R92 ;  /* 0x0058305c01007387 */ /* 0x0009e80000100c00 */
[----:B------:R4:W-:Y:S04]  /*dfd0*/  STL.128 [R1+0x5820], R88 ;  /* 0x0058205801007387 */ /* 0x0009e80000100c00 */
[----:B-1----:R-:W3:Y:S04]  /*dfe0*/  LDL.128 R24, [R1+0x290] ;  /* 0x0002900001187983 */ /* 0x002ee80000100c00 */
[----:B------:R-:W3:Y:S04]  /*dff0*/  LDL.LU.128 R48, [R1+0x5780] ;  /* 0x0057800001307983 */ /* 0x000ee80000300c00 */
        /* <DEDUP_REMOVED lines=11> */
[----:B------:R1:W-:Y:S04]  /*e0b0*/  STL.128 [R1+0x5e00], R120 ;  /* 0x005e007801007387 */ /* 0x0003e80000100c00 */
[----:B------:R1:W-:Y:S04]  /*e0c0*/  STL.128 [R1+0x5c20], R116 ;  /* 0x005c207401007387 */ /* 0x0003e80000100c00 */
[----:B--2---:R2:W-:Y:S04]  /*e0d0*/  STL.128 [R1+0x5880], R112 ;  /* 0x0058807001007387 */ /* 0x0045e80000100c00 */
[----:B------:R2:W-:Y:S04]  /*e0e0*/  STL.128 [R1+0x5800], R80 ;  /* 0x0058005001007387 */ /* 0x0005e80000100c00 */
[----:B------:R2:W-:Y:S04]  /*e0f0*/  STL.128 [R1+0x57e0], R72 ;  /* 0x0057e04801007387 */ /* 0x0005e80000100c00 */
[----:B0-----:R-:W4:Y:S04]  /*e100*/  LDL.LU.128 R124, [R1+0x5ff0] ;  /* 0x005ff000017c7983 */ /* 0x001f280000300c00 */
[----:B---3--:R0:W-:Y:S04]  /*e110*/  STL.128 [R1+0x57d0], R68 ;  /* 0x0057d04401007387 */ /* 0x0081e80000100c00 */
[----:B-1----:R-:W3:Y:S04]  /*e120*/  LDL.LU.128 R120, [R1+0x5e00] ;  /* 0x005e000001787983 */ /* 0x002ee80000300c00 */
[----:B------:R1:W-:Y:S04]  /*e130*/  STL.128 [R1+0x57c0], R64 ;  /* 0x0057c04001007387 */ /* 0x0003e80000100c00 */
[----:B------:R1:W-:Y:S04]  /*e140*/  STL.128 [R1+0x57b0], R60 ;  /* 0x0057b03c01007387 */ /* 0x0003e80000100c00 */
[----:B------:R1:W-:Y:S04]  /*e150*/  STL.128 [R1+0x57a0], R56 ;  /* 0x0057a03801007387 */ /* 0x0003e80000100c00 */
[----:B------:R1:W-:Y:S04]  /*e160*/  STL.128 [R1+0x5790], R52 ;  /* 0x0057903401007387 */ /* 0x0003e80000100c00 */
[----:B------:R1:W-:Y:S04]  /*e170*/  STL.128 [R1+0x5770], R44 ;  /* 0x0057702c01007387 */ /* 0x0003e80000100c00 */
[----:B------:R-:W-:Y:S04]  /*e180*/  STL.64 [R1+0x56d8], R4 ;  /* 0x0056d80401007387 */ /* 0x000fe80000100a00 */
[----:B------:R-:W3:Y:S04]  /*e190*/  LDL.LU.128 R116, [R1+0x5c20] ;  /* 0x005c200001747983 */ /* 0x000ee80000300c00 */
[----:B--2---:R-:W2:Y:S04]  /*e1a0*/  LDL.LU.128 R112, [R1+0x5880] ;  /* 0x0058800001707983 */ /* 0x004ea80000300c00 */
[----:B------:R-:W2:Y:S04]  /*e1b0*/  LDL.LU.128 R80, [R1+0x5800] ;  /* 0x0058000001507983 */ /* 0x000ea80000300c00 */
[----:B------:R-:W2:Y:S04]  /*e1c0*/  LDL.LU.128 R72, [R1+0x57e0] ;  /* 0x0057e00001487983 */ /* 0x000ea80000300c00 */
        /* <DEDUP_REMOVED lines=8> */
[----:B------:R-:W2:Y:S04]  /*e250*/  LDL.LU.128 R52, [R1+0x5790] ;  /* 0x0057900001347983 */ /* 0x000ea80000300c00 */
[----:B------:R-:W2:Y:S04]  /*e260*/  LDL.LU.128 R44, [R1+0x5770] ;  /* 0x00577000012c7983 */ /* 0x000ea80000300c00 */
[----:B------:R-:W2:Y:S04]  /*e270*/  LDL.LU.128 R40, [R1+0x5760] ;  /* 0x0057600001287983 */ /* 0x000ea80000300c00 */
[----:B------:R-:W2:Y:S04]  /*e280*/  LDL.LU.128 R36, [R1+0x5750] ;  /* 0x0057500001247983 */ /* 0x000ea80000300c00 */
[----:B------:R-:W2:Y:S04]  /*e290*/  LDL.LU.128 R28, [R1+0x5730] ;  /* 0x00573000011c7983 */ /* 0x000ea80000300c00 */
[----:B------:R0:W-:Y:S04]  /*e2a0*/  STL.128 [R1+0x5740], R32 ;  /* 0x0057402001007387 */ /* 0x0001e80000100c00 */
[----:B------:R-:W2:Y:S04]  /*e2b0*/  LDL.LU.128 R8, [R1+0x56e0] ;  /* 0x0056e00001087983 */ /* 0x000ea80000300c00 */
[----:B------:R-:W2:Y:S04]  /*e2c0*/  LDL.LU.64 R4, [R1+0x56d8] ;  /* 0x0056d80001047983 */ /* 0x000ea80000300a00 */
[----:B0-----:R-:W2:Y:S04]  /*e2d0*/  LDL.LU.128 R32, [R1+0x5740] ;  /* 0x0057400001207983 */ /* 0x001ea80000300c00 */
[----:B------:R0:W-:Y:S04]  /*e2e0*/  STL.128 [R1+0x56f0], R12 ;  /* 0x0056f00c01007387 */ /* 0x0001e80000100c00 */
[----:B0-----:R-:W2:Y:S04]  /*e2f0*/  LDL.LU.128 R12, [R1+0x56f0] ;  /* 0x0056f000010c7983 */ /* 0x001ea80000300c00 */
[----:B------:R0:W-:Y:S04]  /*e300*/  STL.64 [R1+0x5700], R18 ;  /* 0x0057001201007387 */ /* 0x0001e80000100a00 */
[----:B0-----:R-:W2:Y:S04]  /*e310*/  LDL.LU.64 R18, [R1+0x5700] ;  /* 0x0057000001127983 */ /* 0x001ea80000300a00 */
[----:B------:R0:W-:Y:S04]  /*e320*/  STL.128 [R1+0x5710], R20 ;  /* 0x0057101401007387 */ /* 0x0001e80000100c00 */
[----:B0-----:R-:W2:Y:S04]  /*e330*/  LDL.LU.128 R20, [R1+0x5710] ;  /* 0x0057100001147983 */ /* 0x001ea80000300c00 */
[----:B------:R0:W-:Y:S04]  /*e340*/  STL.128 [R1+0x4a0], R24 ;  /* 0x0004a01801007387 */ /* 0x0001e80000100c00 */
[----:B------:R1:W-:Y:S04]  /*e350*/  STL.128 [R1+0x55d0], R48 ;  /* 0x0055d03001007387 */ /* 0x0003e80000100c00 */
[----:B------:R1:W-:Y:S04]  /*e360*/  STL.128 [R1+0x56c0], R108 ;  /* 0x0056c06c01007387 */ /* 0x0003e80000100c00 */
[----:B0-----:R-:W2:Y:S04]  /*e370*/  LDL.LU.128 R24, [R1+0x5720] ;  /* 0x0057200001187983 */ /* 0x001ea80000300c00 */
[----:B----4-:R0:W-:Y:S04]  /*e380*/  STL.128 [R1+0x56b0], R104 ;  /* 0x0056b06801007387 */ /* 0x0101e80000100c00 */
[----:B------:R4:W-:Y:S04]  /*e390*/  STL.128 [R1+0x56a0], R100 ;  /* 0x0056a06401007387 */ /* 0x0009e80000100c00 */
[----:B------:R4:W-:Y:S04]  /*e3a0*/  STL.128 [R1+0x5690], R96 ;  /* 0x0056906001007387 */ /* 0x0009e80000100c00 */
[----:B------:R4:W-:Y:S04]  /*e3b0*/  STL.128 [R1+0x5680], R92 ;  /* 0x0056805c01007387 */ /* 0x0009e80000100c00 */
[----:B------:R4:W-:Y:S04]  /*e3c0*/  STL.128 [R1+0x5670], R88 ;  /* 0x0056705801007387 */ /* 0x0009e80000100c00 */
[----:B-1----:R-:W2:Y:S04]  /*e3d0*/  LDL.128 R48, [R1+0x2a0] ;  /* 0x0002a00001307983 */ /* 0x002ea80000100c00 */
[----:B------:R1:W-:Y:S04]  /*e3e0*/  STL.128 [R1+0x5660], R84 ;  /* 0x0056605401007387 */ /* 0x0003e80000100c00 */
[----:B------:R-:W2:Y:S04]  /*e3f0*/  LDL.LU.128 R108, [R1+0x56c0] ;  /* 0x0056c000016c7983 */ /* 0x000ea80000300c00 */
[----:B0-----:R-:W2:Y:S04]  /*e400*/  LDL.LU.128 R104, [R1+0x56b0] ;  /* 0x0056b00001687983 */ /* 0x001ea80000300c00 */
[----:B----4-:R-:W4:Y:S04]  /*e410*/  LDL.LU.128 R100, [R1+0x56a0] ;  /* 0x0056a00001647983 */ /* 0x010f280000300c00 */
[----:B------:R-:W4:Y:S04]  /*e420*/  LDL.LU.128 R96, [R1+0x5690] ;  /* 0x0056900001607983 */ /* 0x000f280000300c00 */
[----:B------:R-:W4:Y:S04]  /*e430*/  LDL.LU.128 R92, [R1+0x5680] ;  /* 0x00568000015c7983 */ /* 0x000f280000300c00 */
[----:B------:R-:W4:Y:S04]  /*e440*/  LDL.LU.128 R88, [R1+0x5670] ;  /* 0x0056700001587983 */ /* 0x000f280000300c00 */
[----:B------:R0:W-:Y:S04]  /*e450*/  STL.128 [R1+0x5640], R76 ;  /* 0x0056404c01007387 */ /* 0x0001e80000100c00 */
[----:B-1----:R-:W4:Y:S04]  /*e460*/  LDL.LU.128 R84, [R1+0x5660] ;  /* 0x0056600001547983 */ /* 0x002f280000300c00 */
[----:B0-----:R-:W4:Y:S04]  /*e470*/  LDL.LU.128 R76, [R1+0x5640] ;  /* 0x00564000014c7983 */ /* 0x001f280000300c00 */
[----:B------:R0:W-:Y:S04]  /*e480*/  STL [R1+0x5e10], R124 ;  /* 0x005e107c01007387 */ /* 0x0001e80000100800 */
[----:B---3--:R1:W-:Y:S04]  /*e490*/  STL.64 [R1+0x5c30], R120 ;  /* 0x005c307801007387 */ /* 0x0083e80000100a00 */
[----:B0-----:R-:W3:Y:S04]  /*e4a0*/  LDL.LU R124, [R1+0x5e10] ;  /* 0x005e1000017c7983 */ /* 0x001ee80000300800 */
[----:B-1----:R-:W3:Y:S04]  /*e4b0*/  LDL.LU.64 R120, [R1+0x5c30] ;  /* 0x005c300001787983 */ /* 0x002ee80000300a00 */
[----:B------:R0:W-:Y:S04]  /*e4c0*/  STL [R1+0x5a58], R118 ;  /* 0x005a587601007387 */ /* 0x0001e80000100800 */
[----:B------:R1:W-:Y:S04]  /*e4d0*/  STL.64 [R1+0x5a50], R116 ;  /* 0x005a507401007387 */ /* 0x0003e80000100a00 */
[----:B--2---:R2:W-:Y:S04]  /*e4e0*/  STL [R1+0x56d0], R112 ;  /* 0x0056d07001007387 */ /* 0x0045e80000100800 */
[----:B------:R2:W-:Y:S04]  /*e4f0*/  STL.128 [R1+0x5650], R80 ;  /* 0x0056505001007387 */ /* 0x0005e80000100c00 */
[----:B------:R2:W-:Y:S04]  /*e500*/  STL.128 [R1+0x5630], R72 ;  /* 0x0056304801007387 */ /* 0x0005e80000100c00 */
[----:B0-----:R-:W3:Y:S04]  /*e510*/  LDL.LU R118, [R1+0x5a58] ;  /* 0x005a580001767983 */ /* 0x001ee80000300800 */
[----:B-1----:R-:W3:Y:S04]  /*e520*/  LDL.LU.64 R116, [R1+0x5a50] ;  /* 0x005a500001747983 */ /* 0x002ee80000300a00 */
[----:B--2---:R-:W2:Y:S04]  /*e530*/  LDL.LU R112, [R1+0x56d0] ;  /* 0x0056d00001707983 */ /* 0x004ea80000300800 */
[----:B------:R0:W-:Y:S04]  /*e540*/  STL.128 [R1+0x5620], R68 ;  /* 0x0056204401007387 */ /* 0x0001e80000100c00 */
[----:B------:R1:W-:Y:S04]  /*e550*/  STL.128 [R1+0x5610], R64 ;  /* 0x0056104001007387 */ /* 0x0003e80000100c00 */
[----:B------:R1:W-:Y:S04]  /*e560*/  STL.128 [R1+0x5600], R60 ;  /* 0x0056003c01007387 */ /* 0x0003e80000100c00 */
[----:B------:R1:W-:Y:S04]  /*e570*/  STL.128 [R1+0x55f0], R56 ;  /* 0x0055f03801007387 */ /* 0x0003e80000100c00 */
[----:B------:R1:W-:Y:S04]  /*e580*/  STL.128 [R1+0x55e0], R52 ;  /* 0x0055e03401007387 */ /* 0x0003e80000100c00 */
[----:B------:R1:W-:Y:S04]  /*e590*/  STL.128 [R1+0x55c0], R44 ;  /* 0x0055c02c01007387 */ /* 0x0003e80000100c00 */
[----:B------:R1:W-:Y:S04]  /*e5a0*/  STL.128 [R1+0x55b0], R40 ;  /* 0x0055b02801007387 */ /* 0x0003e80000100c00 */
[----:B------:R1:W-:Y:S04]  /*e5b0*/  STL.128 [R1+0x55a0], R36 ;  /* 0x0055a02401007387 */ /* 0x0003e80000100c00 */
[----:B------:R-:W-:Y:S04]  /*e5c0*/  STL.128 [R1+0x5580], R28 ;  /* 0x0055801c01007387 */ /* 0x000fe80000100c00 */
[----:B------:R-:W2:Y:S04]  /*e5d0*/  LDL.LU.128 R80, [R1+0x5650] ;  /* 0x0056500001507983 */ /* 0x000ea80000300c00 */
[----:B------:R-:W-:Y:S04]  /*e5e0*/  STL.128 [R1+0x5530], R8 ;  /* 0x0055300801007387 */ /* 0x000fe80000100c00 */
[----:B------:R-:W-:Y:S04]  /*e5f0*/  STL.64 [R1+0x5528], R4 ;  /* 0x0055280401007387 */ /* 0x000fe80000100a00 */
[----:B------:R-:W2:Y:S04]  /*e600*/  LDL.LU.128 R72, [R1+0x5630] ;  /* 0x0056300001487983 */ /* 0x000ea80000300c00 */
        /* <DEDUP_REMOVED lines=8> */
[----:B------:R0:W-:Y:S04]  /*e690*/  STL.128 [R1+0x5540], R12 ;  /* 0x0055400c01007387 */ /* 0x0001e80000100c00 */
[----:B------:R-:W2:Y:S04]  /*e6a0*/  LDL.LU.128 R36, [R1+0x55a0] ;  /* 0x0055a00001247983 */ /* 0x000ea80000300c00 */
[----:B------:R-:W2:Y:S04]  /*e6b0*/  LDL.LU.128 R32, [R1+0x5590] ;  /* 0x0055900001207983 */ /* 0x000ea80000300c00 */
[----:B------:R-:W2:Y:S04]  /*e6c0*/  LDL.LU.128 R28, [R1+0x5580] ;  /* 0x00558000011c7983 */ /* 0x000ea80000300c00 */
[----:B0-----:R-:W2:Y:S04]  /*e6d0*/  LDL.LU.128 R12, [R1+0x5540] ;  /* 0x00554000010c7983 */ /* 0x001ea80000300c00 */
[----:B------:R0:W-:Y:S04]  /*e6e0*/  STL.64 [R1+0x5550], R18 ;  /* 0x0055501201007387 */ /* 0x0001e80000100a00 */
[----:B------:R-:W2:Y:S04]  /*e6f0*/  LDL.LU.128 R8, [R1+0x5530] ;  /* 0x0055300001087983 */ /* 0x000ea80000300c00 */
[----:B------:R-:W2:Y:S04]  /*e700*/  LDL.LU.64 R4, [R1+0x5528] ;  /* 0x0055280001047983 */ /* 0x000ea80000300a00 */
[----:B0-----:R-:W2:Y:S04]  /*e710*/  LDL.LU.64 R18, [R1+0x5550] ;  /* 0x0055500001127983 */ /* 0x001ea80000300a00 */
[----:B------:R0:W-:Y:S04]  /*e720*/  STL.128 [R1+0x5560], R20 ;  /* 0x0055601401007387 */ /* 0x0001e80000100c00 */
[----:B0-----:R-:W2:Y:S04]  /*e730*/  LDL.LU.128 R20, [R1+0x5560] ;  /* 0x0055600001147983 */ /* 0x001ea80000300c00 */
[----:B------:R0:W-:Y:S04]  /*e740*/  STL.128 [R1+0x5570], R24 ;  /* 0x0055701801007387 */ /* 0x0001e80000100c00 */
[----:B0-----:R-:W2:Y:S01]  /*e750*/  LDL.LU.128 R24, [R1+0x5570] ;  /* 0x0055700001187983 */ /* 0x001ea20000300c00 */
[----:B------:R-:W-:-:S03]  /*e760*/  IMAD.MOV.U32 R227, RZ, RZ, R50 ;  /* 0x000000ffffe37224 */ /* 0x000fc600078e0032 */
[----:B------:R0:W-:Y:S01]  /*e770*/  STL.64 [R1+0x4b0], R48 ;  /* 0x0004b03001007387 */ /* 0x0001e20000100a00 */
[----:B------:R-:W-:-:S03]  /*e780*/  IMAD.MOV.U32 R226, RZ, RZ, R51 ;  /* 0x000000ffffe27224 */ /* 0x000fc600078e0033 */
[----:B------:R-:W-:Y:S04]  /*e790*/  STL.64 [R1+0x5520], R108 ;  /* 0x0055206c01007387 */ /* 0x000fe80000100a00 */
[----:B------:R-:W-:Y:S04]  /*e7a0*/  STL.128 [R1+0x5510], R104 ;  /* 0x0055106801007387 */ /* 0x000fe80000100c00 */
[----:B0-----:R-:W2:Y:S04]  /*e7b0*/  LDL.LU.128 R48, [R1+0x55d0] ;  /* 0x0055d00001307983 */ /* 0x001ea80000300c00 */
[----:B----4-:R-:W-:Y:S04]  /*e7c0*/  STL.128 [R1+0x5500], R100 ;  /* 0x0055006401007387 */ /* 0x010fe80000100c00 */
[----:B------:R-:W-:Y:S04]  /*e7d0*/  STL.128 [R1+0x54f0], R96 ;  /* 0x0054f06001007387 */ /* 0x000fe80000100c00 */
[----:B------:R-:W-:Y:S04]  /*e7e0*/  STL.128 [R1+0x54e0], R92 ;  /* 0x0054e05c01007387 */ /* 0x000fe80000100c00 */
[----:B------:R-:W-:Y:S04]  /*e7f0*/  STL.128 [R1+0x54d0], R88 ;  /* 0x0054d05801007387 */ /* 0x000fe80000100c00 */
[----:B------:R0:W-:Y:S04]  /*e800*/  STL.128 [R1+0x54c0], R84 ;  /* 0x0054c05401007387 */ /* 0x0001e80000100c00 */
[----:B------:R-:W-:Y:S04]  /*e810*/  STL [R1+0x2c0], R140 ;  /* 0x0002c08c01007387 */ /* 0x000fe80000100800 */
[----:B------:R-:W-:Y:S04]  /*e820*/  STL [R1+0x2c4], R141 ;  /* 0x0002c48d01007387 */ /* 0x000fe80000100800 */
[----:B------:R1:W-:Y:S04]  /*e830*/  STL.128 [R1+0x54a0], R76 ;  /* 0x0054a04c01007387 */ /* 0x0003e80000100c00 */
[----:B0-----:R-:W4:Y:S04]  /*e840*/  LDL.LU.128 R84, [R1+0x54c0] ;  /* 0x0054c00001547983 */ /* 0x001f280000300c00 */
[----:B------:R-:W4:Y:S04]  /*e850*/  LDL.LU.128 R88, [R1+0x54d0] ;  /* 0x0054d00001587983 */ /* 0x000f280000300c00 */
[----:B------:R-:W-:Y:S04]  /*e860*/  STL [R1+0x2d0], R129 ;  /* 0x0002d08101007387 */ /* 0x000fe80000100800 */
[----:B-1----:R-:W4:Y:S04]  /*e870*/  LDL.LU.128 R76, [R1+0x54a0] ;  /* 0x0054a000014c7983 */ /* 0x002f280000300c00 */
[----:B------:R-:W-:Y:S04]  /*e880*/  STL [R1+0x2d4], R130 ;  /* 0x0002d48201007387 */ /* 0x000fe80000100800 */
[----:B------:R-:W-:Y:S04]  /*e890*/  STL [R1+0x2d8], R125 ;  /* 0x0002d87d01007387 */ /* 0x000fe80000100800 */
[----:B------:R-:W-:Y:S04]  /*e8a0*/  STL [R1+0x2dc], R126 ;  /* 0x0002dc7e01007387 */ /* 0x000fe80000100800 */
[----:B------:R-:W-:Y:S04]  /*e8b0*/  STL [R1+0x2e0], R127 ;  /* 0x0002e07f01007387 */ /* 0x000fe80000100800 */
[----:B------:R-:W-:Y:S04]  /*e8c0*/  STL [R1+0x2e4], R122 ;  /* 0x0002e47a01007387 */ /* 0x000fe80000100800 */
[----:B------:R-:W-:Y:S04]  /*e8d0*/  STL [R1+0x2e8], R123 ;  /* 0x0002e87b01007387 */ /* 0x000fe80000100800 */
[----:B---3--:R-:W-:Y:S04]  /*e8e0*/  STL [R1+0x2ec], R124 ;  /* 0x0002ec7c01007387 */ /* 0x008fe80000100800 */
[----:B------:R-:W3:Y:S04]  /*e8f0*/  LDL.LU.128 R92, [R1+0x54e0] ;  /* 0x0054e000015c7983 */ /* 0x000ee80000300c00 */
[----:B------:R-:W-:Y:S04]  /*e900*/  STL [R1+0x2f0], R119 ;  /* 0x0002f07701007387 */ /* 0x000fe80000100800 */
[----:B------:R-:W-:Y:S04]  /*e910*/  STL [R1+0x2f4], R120 ;  /* 0x0002f47801007387 */ /* 0x000fe80000100800 */
[----:B------:R-:W-:Y:S04]  /*e920*/  STL [R1+0x2f8], R121 ;  /* 0x0002f87901007387 */ /* 0x000fe80000100800 */
[----:B------:R-:W-:Y:S04]  /*e930*/  STL [R1+0x2fc], R116 ;  /* 0x0002fc7401007387 */ /* 0x000fe80000100800 */
[----:B------:R-:W-:Y:S04]  /*e940*/  STL [R1+0x310], R115 ;  /* 0x0003107301007387 */ /* 0x000fe80000100800 */
[----:B------:R-:W-:Y:S04]  /*e950*/  STL [R1+0x314], R110 ;  /* 0x0003146e01007387 */ /* 0x000fe80000100800 */
[----:B------:R-:W-:Y:S04]  /*e960*/  STL [R1+0x318], R111 ;  /* 0x0003186f01007387 */ /* 0x000fe80000100800 */
[----:B--2---:R-:W-:Y:S04]  /*e970*/  STL [R1+0x31c], R112 ;  /* 0x00031c7001007387 */ /* 0x004fe80000100800 */
[----:B------:R-:W2:Y:S04]  /*e980*/  LDL.LU.128 R96, [R1+0x54f0] ;  /* 0x0054f00001607983 */ /* 0x000ea80000300c00 */
[----:B------:R-:W-:Y:S04]  /*e990*/  STL [R1+0x300], R117 ;  /* 0x0003007501007387 */ /* 0x000fe80000100800 */
[----:B------:R-:W-:Y:S04]  /*e9a0*/  STL [R1+0x304], R118 ;  /* 0x0003047601007387 */ /* 0x000fe80000100800 */
[----:B------:R0:W-:Y:S04]  /*e9b0*/  STL.128 [R1+0x54b0], R80 ;  /* 0x0054b05001007387 */ /* 0x0001e80000100c00 */
[----:B------:R-:W-:Y:S04]  /*e9c0*/  STL [R1+0x308], R113 ;  /* 0x0003087101007387 */ /* 0x000fe80000100800 */
[----:B------:R-:W-:Y:S04]  /*e9d0*/  STL [R1+0x30c], R114 ;  /* 0x00030c7201007387 */ /* 0x000fe80000100800 */
[----:B------:R1:W-:Y:S04]  /*e9e0*/  STL.128 [R1+0x5490], R72 ;  /* 0x0054904801007387 */ /* 0x0003e80000100c00 */
[----:B0-----:R-:W3:Y:S04]  /*e9f0*/  LDL.LU.128 R80, [R1+0x54b0] ;  /* 0x0054b00001507983 */ /* 0x001ee80000300c00 */
[----:B------:R-:W2:Y:S04]  /*ea00*/  LDL.LU.128 R104, [R1+0x5510] ;  /* 0x0055100001687983 */ /* 0x000ea80000300c00 */
[----:B------:R-:W2:Y:S04]  /*ea10*/  LDL.LU.128 R100, [R1+0x5500] ;  /* 0x0055000001647983 */ /* 0x000ea80000300c00 */
[----:B-1----:R-:W2:Y:S04]  /*ea20*/  LDL.LU.128 R72, [R1+0x5490] ;  /* 0x0054900001487983 */ /* 0x002ea80000300c00 */
[----:B------:R-:W2:Y:S04]  /*ea30*/  LDL.LU.64 R108, [R1+0x5520] ;  /* 0x00552000016c7983 */ /* 0x000ea80000300a00 */
[----:B----4-:R0:W-:Y:S04]  /*ea40*/  STL.128 [R1+0x5300], R76 ;  /* 0x0053004c01007387 */ /* 0x0101e80000100c00 */
[----:B0-----:R-:W4:Y:S04]  /*ea50*/  LDL.LU.128 R76, [R1+0x5300] ;  /* 0x00530000014c7983 */ /* 0x001f280000300c00 */
[----:B------:R0:W-:Y:S04]  /*ea60*/  STL.128 [R1+0x5480], R68 ;  /* 0x0054804401007387 */ /* 0x0001e80000100c00 */
[----:B------:R1:W-:Y:S04]  /*ea70*/  STL.128 [R1+0x5470], R64 ;  /* 0x0054704001007387 */ /* 0x0003e80000100c00 */
[----:B------:R1:W-:Y:S04]  /*ea80*/  STL.128 [R1+0x5460], R60 ;  /* 0x0054603c01007387 */ /* 0x0003e80000100c00 */
[----:B------:R-:W-:Y:S04]  /*ea90*/  STL.128 [R1+0x5450], R56 ;  /* 0x0054503801007387 */ /* 0x000fe80000100c00 */
[----:B------:R1:W-:Y:S04]  /*eaa0*/  STL.128 [R1+0x5440], R52 ;  /* 0x0054403401007387 */ /* 0x0003e80000100c00 */
[----:B0-----:R-:W4:Y:S04]  /*eab0*/  LDL.LU.128 R68, [R1+0x5480] ;  /* 0x0054800001447983 */ /* 0x001f280000300c00 */
[----:B-1----:R-:W4:Y:S04]  /*eac0*/  LDL.LU.128 R64, [R1+0x5470] ;  /* 0x0054700001407983 */ /* 0x002f280000300c00 */
[----:B------:R-:W4:Y:S04]  /*ead0*/  LDL.LU.128 R60, [R1+0x5460] ;  /* 0x00546000013c7983 */ /* 0x000f280000300c00 */
[----:B------:R-:W4:Y:S04]  /*eae0*/  LDL.128 R52, [R1+0x2b0] ;  /* 0x0002b00001347983 */ /* 0x000f280000100c00 */
[----:B------:R-:W4:Y:S04]  /*eaf0*/  LDL.LU.128 R56, [R1+0x5450] ;  /* 0x0054500001387983 */ /* 0x000f280000300c00 */
[----:B---3--:R0:W-:Y:S04]  /*eb00*/  STL.128 [R1+0x5310], R80 ;  /* 0x0053105001007387 */ /* 0x0081e80000100c00 */
[----:B--2---:R1:W-:Y:S04]  /*eb10*/  STL.128 [R1+0x52f0], R72 ;  /* 0x0052f04801007387 */ /* 0x0043e80000100c00 */
[----:B0-----:R-:W2:Y:S04]  /*eb20*/  LDL.LU.128 R80, [R1+0x5310] ;  /* 0x0053100001507983 */ /* 0x001ea80000300c00 */
[----:B-1----:R-:W3:Y:S04]  /*eb30*/  LDL.LU.128 R72, [R1+0x52f0] ;  /* 0x0052f00001487983 */ /* 0x002ee80000300c00 */
[----:B----4-:R0:W-:Y:S04]  /*eb40*/  STL.128 [R1+0x5170], R76 ;  /* 0x0051704c01007387 */ /* 0x0101e80000100c00 */
[----:B0-----:R-:W4:Y:S04]  /*eb50*/  LDL.LU.128 R76, [R1+0x5170] ;  /* 0x00517000014c7983 */ /* 0x001f280000300c00 */
[----:B------:R0:W-:Y:S04]  /*eb60*/  STL.128 [R1+0x5430], R48 ;  /* 0x0054303001007387 */ /* 0x0001e80000100c00 */
[----:B------:R1:W-:Y:S04]  /*eb70*/  STL.128 [R1+0x5420], R44 ;  /* 0x0054202c01007387 */ /* 0x0003e80000100c00 */
[----:B------:R1:W-:Y:S04]  /*eb80*/  STL.128 [R1+0x5410], R40 ;  /* 0x0054102801007387 */ /* 0x0003e80000100c00 */
[----:B------:R1:W-:Y:S04]  /*eb90*/  STL.128 [R1+0x5400], R36 ;  /* 0x0054002401007387 */ /* 0x0003e80000100c00 */
[----:B------:R1:W-:Y:S01]  /*eba0*/  STL.128 [R1+0x53f0], R32 ;  /* 0x0053f02001007387 */ /* 0x0003e20000100c00 */
[----:B------:R-:W-:-:S02]  /*ebb0*/  IMAD.MOV.U32 R225, RZ, RZ, R52 ;  /* 0x000000ffffe17224 */ /* 0x000fc400078e0034 */
[----:B------:R-:W-:Y:S01]  /*ebc0*/  IMAD.MOV.U32 R224, RZ, RZ, R53 ;  /* 0x000000ffffe07224 */ /* 0x000fe200078e0035 */
[----:B------:R1:W-:Y:S01]  /*ebd0*/  STL.128 [R1+0x53e0], R28 ;  /* 0x0053e01c01007387 */ /* 0x0003e20000100c00 */
[----:B------:R-:W-:Y:S02]  /*ebe0*/  IMAD.MOV.U32 R223, RZ, RZ, R54 ;  /* 0x000000ffffdf7224 */ /* 0x000fe400078e0036 */
[----:B------:R-:W-:Y:S01]  /*ebf0*/  IMAD.MOV.U32 R222, RZ, RZ, R55 ;  /* 0x000000ffffde7224 */ /* 0x000fe200078e0037 */
[----:B------:R1:W-:Y:S04]  /*ec00*/  STL.128 [R1+0x53d0], R24 ;  /* 0x0053d01801007387 */ /* 0x0003e80000100c00 */
[----:B------:R1:W-:Y:S04]  /*ec10*/  STL.128 [R1+0x53c0], R20 ;  /* 0x0053c01401007387 */ /* 0x0003e80000100c00 */
[----:B------:R1:W-:Y:S04]  /*ec20*/  STL.64 [R1+0x53b0], R18 ;  /* 0x0053b01201007387 */ /* 0x0003e80000100a00 */
[----:B------:R2:W-:Y:S04]  /*ec30*/  STL.128 [R1+0x53a0], R12 ;  /* 0x0053a00c01007387 */ /* 0x0005e80000100c00 */
[----:B------:R2:W-:Y:S04]  /*ec40*/  STL.128 [R1+0x5390], R8 ;  /* 0x0053900801007387 */ /* 0x0005e80000100c00 */
[----:B------:R2:W-:Y:S04]  /*ec50*/  STL.64 [R1+0x5380], R4 ;  /* 0x0053800401007387 */ /* 0x0005e80000100a00 */
[----:B------:R-:W-:Y:S04]  /*ec60*/  STL.128 [R1+0x52e0], R68 ;  /* 0x0052e04401007387 */ /* 0x000fe80000100c00 */
[----:B------:R-:W-:Y:S04]  /*ec70*/  STL.128 [R1+0x52d0], R64 ;  /* 0x0052d04001007387 */ /* 0x000fe80000100c00 */
[----:B------:R-:W-:Y:S04]  /*ec80*/  STL.128 [R1+0x52c0], R60 ;  /* 0x0052c03c01007387 */ /* 0x000fe80000100c00 */
[----:B------:R3:W-:Y:S04]  /*ec90*/  STL.128 [R1+0x52b0], R56 ;  /* 0x0052b03801007387 */ /* 0x0007e80000100c00 */
[----:B------:R-:W4:Y:S04]  /*eca0*/  LDL.LU.128 R52, [R1+0x5440] ;  /* 0x0054400001347983 */ /* 0x000f280000300c00 */
[----:B0-----:R-:W4:Y:S04]  /*ecb0*/  LDL.LU.128 R48, [R1+0x5430] ;  /* 0x0054300001307983 */ /* 0x001f280000300c00 */
[----:B-1----:R-:W4:Y:S04]  /*ecc0*/  LDL.LU.128 R44, [R1+0x5420] ;  /* 0x00542000012c7983 */ /* 0x002f280000300c00 */
[----:B------:R-:W4:Y:S04]  /*ecd0*/  LDL.LU.128 R40, [R1+0x5410] ;  /* 0x0054100001287983 */ /* 0x000f280000300c00 */
[----:B------:R-:W4:Y:S04]  /*ece0*/  LDL.LU.128 R36, [R1+0x5400] ;  /* 0x0054000001247983 */ /* 0x000f280000300c00 */
[----:B------:R-:W4:Y:S04]  /*ecf0*/  LDL.LU.128 R32, [R1+0x53f0] ;  /* 0x0053f00001207983 */ /* 0x000f280000300c00 */
[----:B------:R-:W4:Y:S04]  /*ed00*/  LDL.LU.128 R28, [R1+0x53e0] ;  /* 0x0053e000011c7983 */ /* 0x000f280000300c00 */
[----:B------:R-:W4:Y:S04]  /*ed10*/  LDL.LU.128 R24, [R1+0x53d0] ;  /* 0x0053d00001187983 */ /* 0x000f280000300c00 */
[----:B------:R-:W4:Y:S04]  /*ed20*/  LDL.LU.128 R20, [R1+0x53c0] ;  /* 0x0053c00001147983 */ /* 0x000f280000300c00 */
[----:B------:R-:W4:Y:S04]  /*ed30*/  LDL.LU.64 R18, [R1+0x53b0] ;  /* 0x0053b00001127983 */ /* 0x000f280000300a00 */
[----:B--2---:R-:W2:Y:S04]  /*ed40*/  LDL.LU.128 R12, [R1+0x53a0] ;  /* 0x0053a000010c7983 */ /* 0x004ea80000300c00 */
[----:B------:R-:W2:Y:S04]  /*ed50*/  LDL.LU.128 R8, [R1+0x5390] ;  /* 0x0053900001087983 */ /* 0x000ea80000300c00 */
[----:B------:R-:W2:Y:S04]  /*ed60*/  LDL.LU.64 R4, [R1+0x5380] ;  /* 0x0053800001047983 */ /* 0x000ea80000300a00 */
[----:B------:R0:W-:Y:S04]  /*ed70*/  STL.128 [R1+0x5320], R84 ;  /* 0x0053205401007387 */ /* 0x0001e80000100c00 */
[----:B---3--:R-:W3:Y:S04]  /*ed80*/  LDL.128 R56, [R1+0x2c0] ;  /* 0x0002c00001387983 */ /* 0x008ee80000100c00 */
[----:B------:R-:W3:Y:S04]  /*ed90*/  LDL.LU.128 R68, [R1+0x52e0] ;  /* 0x0052e00001447983 */ /* 0x000ee80000300c00 */
[----:B------:R-:W3:Y:S04]  /*eda0*/  LDL.LU.128 R64, [R1+0x52d0] ;  /* 0x0052d00001407983 */ /* 0x000ee80000300c00 */
[----:B------:R-:W3:Y:S04]  /*edb0*/  LDL.LU.128 R60, [R1+0x52c0] ;  /* 0x0052c000013c7983 */ /* 0x000ee80000300c00 */
[----:B0-----:R-:W3:Y:S04]  /*edc0*/  LDL.LU.128 R84, [R1+0x5320] ;  /* 0x0053200001547983 */ /* 0x001ee80000300c00 */
[----:B------:R0:W-:Y:S04]  /*edd0*/  STL.128 [R1+0x5160], R72 ;  /* 0x0051604801007387 */ /* 0x0001e80000100c00 */
[----:B------:R1:W-:Y:S04]  /*ede0*/  STL.128 [R1+0x5180], R80 ;  /* 0x0051805001007387 */ /* 0x0003e80000100c00 */
[----:B0-----:R-:W3:Y:S04]  /*edf0*/  LDL.LU.128 R72, [R1+0x5160] ;  /* 0x0051600001487983 */ /* 0x001ee80000300c00 */
[----:B-1----:R-:W3:Y:S04]  /*ee00*/  LDL.LU.128 R80, [R1+0x5180] ;  /* 0x0051800001507983 */ /* 0x002ee80000300c00 */
[----:B----4-:R0:W-:Y:S04]  /*ee10*/  STL.128 [R1+0x4ff0], R76 ;  /* 0x004ff04c01007387 */ /* 0x0101e80000100c00 */
[----:B0-----:R-:W4:Y:S04]  /*ee20*/  LDL.LU.128 R76, [R1+0x4ff0] ;  /* 0x004ff000014c7983 */ /* 0x001f280000300c00 */
[----:B------:R0:W-:Y:S04]  /*ee30*/  STL.128 [R1+0x5330], R88 ;  /* 0x0053305801007387 */ /* 0x0001e80000100c00 */
[----:B0-----:R-:W4:Y:S04]  /*ee40*/  LDL.LU.128 R88, [R1+0x5330] ;  /* 0x0053300001587983 */ /* 0x001f280000300c00 */
        /* <DEDUP_REMOVED lines=9> */
[----:B------:R1:W-:Y:S04]  /*eee0*/  STL.64 [R1+0x5210], R18 ;  /* 0x0052101201007387 */ /* 0x0003e80000100a00 */
[----:B--2---:R2:W-:Y:S04]  /*eef0*/  STL.128 [R1+0x5200], R12 ;  /* 0x0052000c01007387 */ /* 0x0045e80000100c00 */
[----:B------:R2:W-:Y:S04]  /*ef00*/  STL.128 [R1+0x51f0], R8 ;  /* 0x0051f00801007387 */ /* 0x0005e80000100c00 */
[----:B------:R2:W-:Y:S04]  /*ef10*/  STL.64 [R1+0x51e0], R4 ;  /* 0x0051e00401007387 */ /* 0x0005e80000100a00 */
[----:B0-----:R-:W4:Y:S01]  /*ef20*/  LDL.LU.128 R52, [R1+0x52a0] ;  /* 0x0052a00001347983 */ /* 0x001f220000300c00 */
[----:B---3--:R-:W-:-:S03]  /*ef30*/  IMAD.MOV.U32 R221, RZ, RZ, R56 ;  /* 0x000000ffffdd7224 */ /* 0x008fc600078e0038 */
[----:B-1----:R-:W3:Y:S01]  /*ef40*/  LDL.LU.128 R48, [R1+0x5290] ;  /* 0x0052900001307983 */ /* 0x002ee20000300c00 */
[----:B------:R-:W-:Y:S02]  /*ef50*/  IMAD.MOV.U32 R220, RZ, RZ, R57 ;  /* 0x000000ffffdc7224 */ /* 0x000fe400078e0039 */
[----:B------:R-:W-:Y:S01]  /*ef60*/  IMAD.MOV.U32 R219, RZ, RZ, R58 ;  /* 0x000000ffffdb7224 */ /* 0x000fe200078e003a */
[----:B------:R-:W-:Y:S01]  /*ef70*/  STL.128 [R1+0x5150], R68 ;  /* 0x0051504401007387 */ /* 0x000fe20000100c00 */
[----:B------:R-:W-:-:S03]  /*ef80*/  IMAD.MOV.U32 R218, RZ, RZ, R59 ;  /* 0x000000ffffda7224 */ /* 0x000fc600078e003b */
[----:B------:R-:W-:Y:S04]  /*ef90*/  STL.128 [R1+0x5140], R64 ;  /* 0x0051404001007387 */ /* 0x000fe80000100c00 */
[----:B------:R0:W-:Y:S04]  /*efa0*/  STL.128 [R1+0x5130], R60 ;  /* 0x0051303c01007387 */ /* 0x0001e80000100c00 */
[----:B------:R-:W3:Y:S04]  /*efb0*/  LDL.LU.128 R56, [R1+0x52b0] ;  /* 0x0052b00001387983 */ /* 0x000ee80000300c00 */
[----:B------:R-:W3:Y:S04]  /*efc0*/  LDL.LU.128 R44, [R1+0x5280] ;  /* 0x00528000012c7983 */ /* 0x000ee80000300c00 */
[----:B------:R-:W3:Y:S04]  /*efd0*/  LDL.LU.128 R40, [R1+0x5270] ;  /* 0x0052700001287983 */ /* 0x000ee80000300c00 */
[----:B------:R-:W3:Y:S04]  /*efe0*/  LDL.LU.128 R36, [R1+0x5260] ;  /* 0x0052600001247983 */ /* 0x000ee80000300c00 */
[----:B------:R-:W3:Y:S04]  /*eff0*/  LDL.LU.128 R32, [R1+0x5250] ;  /* 0x0052500001207983 */ /* 0x000ee80000300c00 */
[----:B------:R-:W3:Y:S04]  /*f000*/  LDL.LU.128 R28, [R1+0x5240] ;  /* 0x00524000011c7983 */ /* 0x000ee80000300c00 */
[----:B------:R-:W3:Y:S04]  /*f010*/  LDL.LU.128 R24, [R1+0x5230] ;  /* 0x0052300001187983 */ /* 0x000ee80000300c00 */
[----:B------:R-:W3:Y:S04]  /*f020*/  LDL.LU.128 R20, [R1+0x5220] ;  /* 0x0052200001147983 */ /* 0x000ee80000300c00 */
[----:B------:R-:W3:Y:S04]  /*f030*/  LDL.LU.64 R18, [R1+0x5210] ;  /* 0x0052100001127983 */ /* 0x000ee80000300a00 */
[----:B--2---:R-:W2:Y:S04]  /*f040*/  LDL.LU.128 R12, [R1+0x5200] ;  /* 0x00520000010c7983 */ /* 0x004ea80000300c00 */
[----:B------:R-:W2:Y:S04]  /*f050*/  LDL.LU.128 R8, [R1+0x51f0] ;  /* 0x0051f00001087983 */ /* 0x000ea80000300c00 */
[----:B------:R-:W2:Y:S04]  /*f060*/  LDL.LU.64 R4, [R1+0x51e0] ;  /* 0x0051e00001047983 */ /* 0x000ea80000300a00 */
[----:B------:R1:W-:Y:S04]  /*f070*/  STL.128 [R1+0x5190], R84 ;  /* 0x0051905401007387 */ /* 0x0003e80000100c00 */
[----:B0-----:R-:W2:Y:S04]  /*f080*/  LDL.128 R60, [R1+0x2d0] ;  /* 0x0002d000013c7983 */ /* 0x001ea80000100c00 */
[----:B------:R-:W2:Y:S04]  /*f090*/  LDL.LU.128 R68, [R1+0x5150] ;  /* 0x0051500001447983 */ /* 0x000ea80000300c00 */
[----:B------:R-:W2:Y:S04]  /*f0a0*/  LDL.LU.128 R64, [R1+0x5140] ;  /* 0x0051400001407983 */ /* 0x000ea80000300c00 */
[----:B-1----:R-:W2:Y:S04]  /*f0b0*/  LDL.LU.128 R84, [R1+0x5190] ;  /* 0x0051900001547983 */ /* 0x002ea80000300c00 */
[----:B------:R0:W-:Y:S04]  /*f0c0*/  STL.128 [R1+0x4fe0], R72 ;  /* 0x004fe04801007387 */ /* 0x0001e80000100c00 */
[----:B------:R1:W-:Y:S04]  /*f0d0*/  STL.128 [R1+0x5000], R80 ;  /* 0x0050005001007387 */ /* 0x0003e80000100c00 */
[----:B0-----:R-:W2:Y:S04]  /*f0e0*/  LDL.LU.128 R72, [R1+0x4fe0] ;  /* 0x004fe00001487983 */ /* 0x001ea80000300c00 */
[----:B-1----:R-:W2:Y:S04]  /*f0f0*/  LDL.LU.128 R80, [R1+0x5000] ;  /* 0x0050000001507983 */ /* 0x002ea80000300c00 */
[----:B----4-:R0:W-:Y:S04]  /*f100*/  STL.128 [R1+0x4e80], R76 ;  /* 0x004e804c01007387 */ /* 0x0101e80000100c00 */
[----:B0-----:R-:W4:Y:S04]  /*f110*/  LDL.LU.128 R76, [R1+0x4e80] ;  /* 0x004e8000014c7983 */ /* 0x001f280000300c00 */
[----:B------:R0:W-:Y:S04]  /*f120*/  STL.128 [R1+0x51a0], R88 ;  /* 0x0051a05801007387 */ /* 0x0001e80000100c00 */
[----:B0-----:R-:W4:Y:S04]  /*f130*/  LDL.LU.128 R88, [R1+0x51a0] ;  /* 0x0051a00001587983 */ /* 0x001f280000300c00 */
[----:B------:R0:W-:Y:S04]  /*f140*/  STL.128 [R1+0x5110], R52 ;  /* 0x0051103401007387 */ /* 0x0001e80000100c00 */
[----:B---3--:R-:W-:Y:S04]  /*f150*/  STL.128 [R1+0x5100], R48 ;  /* 0x0051003001007387 */ /* 0x008fe80000100c00 */
[----:B0-----:R-:W3:Y:S04]  /*f160*/  LDL.LU.128 R52, [R1+0x5110] ;  /* 0x0051100001347983 */ /* 0x001ee80000300c00 */
        /* <DEDUP_REMOVED lines=12> */
[----:B0-----:R-:W3:Y:S01]  /*f230*/  LDL.LU.128 R56, [R1+0x5120] ;  /* 0x0051200001387983 */ /* 0x001ee20000300c00 */
[----:B------:R-:W-:-:S03]  /*f240*/  IMAD.MOV.U32 R217, RZ, RZ, R60 ;  /* 0x000000ffffd97224 */ /* 0x000fc600078e003c */
[----:B------:R-:W3:Y:S01]  /*f250*/  LDL.LU.128 R48, [R1+0x5100] ;  /* 0x0051000001307983 */ /* 0x000ee20000300c00 */
[----:B------:R-:W-:Y:S02]  /*f260*/  IMAD.MOV.U32 R216, RZ, RZ, R61 ;  /* 0x000000ffffd87224 */ /* 0x000fe400078e003d */
[----:B------:R-:W-:Y:S01]  /*f270*/  IMAD.MOV.U32 R195, RZ, RZ, R62 ;  /* 0x000000ffffc37224 */ /* 0x000fe200078e003e */
[----:B------:R-:W-:Y:S01]  /*f280*/  STL.128 [R1+0x4fd0], R68 ;  /* 0x004fd04401007387 */ /* 0x000fe20000100c00 */
[----:B------:R-:W-:-:S03]  /*f290*/  IMAD.MOV.U32 R194, RZ, RZ, R63 ;  /* 0x000000ffffc27224 */ /* 0x000fc600078e003f */
[----:B------:R0:W-:Y:S04]  /*f2a0*/  STL.128 [R1+0x4fc0], R64 ;  /* 0x004fc04001007387 */ /* 0x0001e80000100c00 */
[----:B------:R-:W3:Y:S04]  /*f2b0*/  LDL.LU.128 R60, [R1+0x5130] ;  /* 0x00513000013c7983 */ /* 0x000ee80000300c00 */
[----:B-1----:R-:W3:Y:S04]  /*f2c0*/  LDL.LU.128 R44, [R1+0x50f0] ;  /* 0x0050f000012c7983 */ /* 0x002ee80000300c00 */
        /* <DEDUP_REMOVED lines=13> */
[----:B------:R0:W-:Y:S04]  /*f3a0*/  STL.128 [R1+0x4e70], R72 ;  /* 0x004e704801007387 */ /* 0x0001e80000100c00 */
[----:B-1----:R-:W2:Y:S04]  /*f3b0*/  LDL.LU.128 R84, [R1+0x5010] ;  /* 0x0050100001547983 */ /* 0x002ea80000300c00 */
[----:B------:R1:W-:Y:S04]  /*f3c0*/  STL.128 [R1+0x4e90], R80 ;  /* 0x004e905001007387 */ /* 0x0003e80000100c00 */
[----:B0-----:R-:W2:Y:S04]  /*f3d0*/  LDL.LU.128 R72, [R1+0x4e70] ;  /* 0x004e700001487983 */ /* 0x001ea80000300c00 */
[----:B-1----:R-:W2:Y:S04]  /*f3e0*/  LDL.LU.128 R80, [R1+0x4e90] ;  /* 0x004e900001507983 */ /* 0x002ea80000300c00 */
[----:B----4-:R0:W-:Y:S04]  /*f3f0*/  STL.128 [R1+0x4d10], R76 ;  /* 0x004d104c01007387 */ /* 0x0101e80000100c00 */
[----:B0-----:R-:W4:Y:S04]  /*f400*/  LDL.LU.128 R76, [R1+0x4d10] ;  /* 0x004d1000014c7983 */ /* 0x001f280000300c00 */
[----:B------:R0:W-:Y:S04]  /*f410*/  STL.128 [R1+0x5340], R92 ;  /* 0x0053405c01007387 */ /* 0x0001e80000100c00 */
[----:B------:R1:W-:Y:S04]  /*f420*/  STL.128 [R1+0x5020], R88 ;  /* 0x0050205801007387 */ /* 0x0003e80000100c00 */
[----:B0-----:R-:W4:Y:S04]  /*f430*/  LDL.LU.128 R92, [R1+0x5340] ;  /* 0x00534000015c7983 */ /* 0x001f280000300c00 */
[----:B-1----:R-:W4:Y:S04]  /*f440*/  LDL.LU.128 R88, [R1+0x5020] ;  /* 0x0050200001587983 */ /* 0x002f280000300c00 */
[----:B---3--:R0:W-:Y:S04]  /*f450*/  STL.128 [R1+0x4f90], R52 ;  /* 0x004f903401007387 */ /* 0x0081e80000100c00 */
[----:B0-----:R-:W3:Y:S04]  /*f460*/  LDL.LU.128 R52, [R1+0x4f90] ;  /* 0x004f900001347983 */ /* 0x001ee80000300c00 */
[----:B------:R0:W-:Y:S04]  /*f470*/  STL.128 [R1+0x4fa0], R56 ;  /* 0x004fa03801007387 */ /* 0x0001e80000100c00 */
[----:B------:R-:W-:Y:S04]  /*f480*/  STL.128 [R1+0x4f80], R48 ;  /* 0x004f803001007387 */ /* 0x000fe80000100c00 */
        /* <DEDUP_REMOVED lines=14> */
[----:B------:R-:W-:-:S02]  /*f570*/  IMAD.MOV.U32 R193, RZ, RZ, R64 ;  /* 0x000000ffffc17224 */ /* 0x000fc400078e0040 */
[----:B------:R-:W-:Y:S01]  /*f580*/  IMAD.MOV.U32 R192, RZ, RZ, R65 ;  /* 0x000000ffffc07224 */ /* 0x000fe200078e0041 */
[----:B------:R-:W3:Y:S01]  /*f590*/  LDL.LU.128 R48, [R1+0x4f80] ;  /* 0x004f800001307983 */ /* 0x000ee20000300c00 */
[----:B------:R-:W-:Y:S02]  /*f5a0*/  IMAD.MOV.U32 R191, RZ, RZ, R66 ;  /* 0x000000ffffbf7224 */ /* 0x000fe400078e0042 */
[----:B------:R-:W-:Y:S01]  /*f5b0*/  IMAD.MOV.U32 R190, RZ, RZ, R67 ;  /* 0x000000ffffbe7224 */ /* 0x000fe200078e0043 */
        /* <DEDUP_REMOVED lines=15> */
[----:B------:R0:W-:Y:S04]  /*f6b0*/  STL.128 [R1+0x4d00], R72 ;  /* 0x004d004801007387 */ /* 0x0001e80000100c00 */
[----:B------:R0:W-:Y:S04]  /*f6c0*/  STL.128 [R1+0x4d20], R80 ;  /* 0x004d205001007387 */ /* 0x0001e80000100c00 */
[----:B-1----:R-:W2:Y:S04]  /*f6d0*/  LDL.LU.128 R84, [R1+0x4ea0] ;  /* 0x004ea00001547983 */ /* 0x002ea80000300c00 */
[----:B0-----:R-:W2:Y:S04]  /*f6e0*/  LDL.128 R72, [R1+0x300] ;  /* 0x0003000001487983 */ /* 0x001ea80000100c00 */
[----:B------:R-:W2:Y:S04]  /*f6f0*/  LDL.LU.128 R80, [R1+0x4d20] ;  /* 0x004d200001507983 */ /* 0x000ea80000300c00 */
[----:B----4-:R0:W-:Y:S04]  /*f700*/  STL.128 [R1+0x4bb0], R76 ;  /* 0x004bb04c01007387 */ /* 0x0101e80000100c00 */
[----:B0-----:R-:W4:Y:S04]  /*f710*/  LDL.128 R76, [R1+0x310] ;  /* 0x00031000014c7983 */ /* 0x001f280000100c00 */
[----:B------:R0:W-:Y:S04]  /*f720*/  STL.128 [R1+0x5350], R96 ;  /* 0x0053506001007387 */ /* 0x0001e80000100c00 */
[----:B------:R1:W-:Y:S04]  /*f730*/  STL.128 [R1+0x51b0], R92 ;  /* 0x0051b05c01007387 */ /* 0x0003e80000100c00 */
[----:B------:R1:W-:Y:S04]  /*f740*/  STL.128 [R1+0x4eb0], R88 ;  /* 0x004eb05801007387 */ /* 0x0003e80000100c00 */
[----:B------:R1:W-:Y:S04]  /*f750*/  STL.64 [R1+0x5370], R104 ;  /* 0x0053706801007387 */ /* 0x0003e80000100a00 */
[----:B0-----:R-:W4:Y:S04]  /*f760*/  LDL.LU.128 R96, [R1+0x5350] ;  /* 0x0053500001607983 */ /* 0x001f280000300c00 */
[----:B-1----:R-:W4:Y:S04]  /*f770*/  LDL.LU.128 R92, [R1+0x51b0] ;  /* 0x0051b000015c7983 */ /* 0x002f280000300c00 */
[----:B------:R-:W4:Y:S04]  /*f780*/  LDL.LU.128 R88, [R1+0x4eb0] ;  /* 0x004eb00001587983 */ /* 0x000f280000300c00 */
[----:B------:R-:W4:Y:S04]  /*f790*/  LDL.LU.64 R104, [R1+0x5370] ;  /* 0x0053700001687983 */ /* 0x000f280000300a00 */
[----:B------:R0:W-:Y:S04]  /*f7a0*/  STL.128 [R1+0x5360], R100 ;  /* 0x0053606401007387 */ /* 0x0001e80000100c00 */
[----:B0-----:R-:W4:Y:S04]  /*f7b0*/  LDL.LU.128 R100, [R1+0x5360] ;  /* 0x0053600001647983 */ /* 0x001f280000300c00 */
[----:B---3--:R0:W-:Y:S04]  /*f7c0*/  STL.128 [R1+0x4e20], R52 ;  /* 0x004e203401007387 */ /* 0x0081e80000100c00 */
[----:B0-----:R-:W3:Y:S04]  /*f7d0*/  LDL.LU.128 R52, [R1+0x4e20] ;  /* 0x004e200001347983 */ /* 0x001ee80000300c00 */
[----:B------:R0:W-:Y:S04]  /*f7e0*/  STL.128 [R1+0x4e30], R56 ;  /* 0x004e303801007387 */ /* 0x0001e80000100c00 */
[----:B0-----:R-:W3:Y:S04]  /*f7f0*/  LDL.LU.128 R56, [R1+0x4e30] ;  /* 0x004e300001387983 */ /* 0x001ee80000300c00 */
[----:B------:R-:W-:Y:S04]  /*f800*/  STL.128 [R1+0x4e40], R60 ;  /* 0x004e403c01007387 */ /* 0x000fe80000100c00 */
[----:B------:R-:W-:Y:S04]  /*f810*/  STL.128 [R1+0x4e10], R48 ;  /* 0x004e103001007387 */ /* 0x000fe80000100c00 */
        /* <DEDUP_REMOVED lines=17> */
[----:B------:R-:W3:Y:S01]  /*f930*/  LDL.LU.128 R48, [R1+0x4e10] ;  /* 0x004e100001307983 */ /* 0x000ee20000300c00 */
[----:B------:R-:W-:-:S03]  /*f940*/  IMAD.MOV.U32 R180, RZ, RZ, R71 ;  /* 0x000000ffffb47224 */ /* 0x000fc600078e0047 */
[----:B------:R-:W3:Y:S04]  /*f950*/  LDL.LU.128 R68, [R1+0x4e60] ;  /* 0x004e600001447983 */ /* 0x000ee80000300c00 */
[----:B-1----:R-:W3:Y:S04]  /*f960*/  LDL.LU.128 R44, [R1+0x4e00] ;  /* 0x004e0000012c7983 */ /* 0x002ee80000300c00 */
[----:B------:R-:W3:Y:S01]  /*f970*/  LDL.LU.128 R40, [R1+0x4df0] ;  /* 0x004df00001287983 */ /* 0x000ee20000300c00 */
[----:B------:R-:W-:-:S03]  /*f980*/  IMAD.MOV.U32 R176, RZ, RZ, R72 ;  /* 0x000000ffffb07224 */ /* 0x000fc600078e0048 */
[----:B------:R-:W3:Y:S01]  /*f990*/  LDL.LU.128 R36, [R1+0x4de0] ;  /* 0x004de00001247983 */ /* 0x000ee20000300c00 */
[----:B------:R-:W-:Y:S02]  /*f9a0*/  IMAD.MOV.U32 R175, RZ, RZ, R73 ;  /* 0x000000ffffaf7224 */ /* 0x000fe400078e0049 */
[----:B------:R-:W-:Y:S01]  /*f9b0*/  IMAD.MOV.U32 R174, RZ, RZ, R74 ;  /* 0x000000ffffae7224 */ /* 0x000fe200078e004a */
[----:B------:R-:W3:Y:S01]  /*f9c0*/  LDL.LU.128 R32, [R1+0x4dd0] ;  /* 0x004dd00001207983 */ /* 0x000ee20000300c00 */
[----:B------:R-:W-:-:S03]  /*f9d0*/  IMAD.MOV.U32 R173, RZ, RZ, R75 ;  /* 0x000000ffffad7224 */ /* 0x000fc600078e004b */
[----:B------:R-:W3:Y:S04]  /*f9e0*/  LDL.LU.128 R28, [R1+0x4dc0] ;  /* 0x004dc000011c7983 */ /* 0x000ee80000300c00 */
[----:B------:R-:W3:Y:S04]  /*f9f0*/  LDL.LU.128 R24, [R1+0x4db0] ;  /* 0x004db00001187983 */ /* 0x000ee80000300c00 */
[----:B------:R-:W3:Y:S04]  /*fa00*/  LDL.LU.128 R20, [R1+0x4da0] ;  /* 0x004da00001147983 */ /* 0x000ee80000300c00 */
[----:B------:R-:W3:Y:S01]  /*fa10*/  LDL.LU.64 R18, [R1+0x4d90] ;  /* 0x004d900001127983 */ /* 0x000ee20000300a00 */
[----:B----4-:R-:W-:-:S03]  /*fa20*/  IMAD.MOV.U32 R172, RZ, RZ, R76 ;  /* 0x000000ffffac7224 */ /* 0x010fc600078e004c */
[----:B--2---:R-:W2:Y:S01]  /*fa30*/  LDL.LU.128 R12, [R1+0x4d80] ;  /* 0x004d8000010c7983 */ /* 0x004ea20000300c00 */
[----:B------:R-:W-:Y:S02]  /*fa40*/  IMAD.MOV.U32 R171, RZ, RZ, R77 ;  /* 0x000000ffffab7224 */ /* 0x000fe400078e004d */
[----:B------:R-:W-:Y:S01]  /*fa50*/  IMAD.MOV.U32 R170, RZ, RZ, R78 ;  /* 0x000000ffffaa7224 */ /* 0x000fe200078e004e */
[----:B------:R-:W4:Y:S01]  /*fa60*/  LDL.LU.128 R8, [R1+0x4d70] ;  /* 0x004d700001087983 */ /* 0x000f220000300c00 */
[----:B------:R-:W-:-:S03]  /*fa70*/  IMAD.MOV.U32 R169, RZ, RZ, R79 ;  /* 0x000000ffffa97224 */ /* 0x000fc600078e004f */
[----:B------:R-:W4:Y:S04]  /*fa80*/  LDL.LU.64 R4, [R1+0x4d60] ;  /* 0x004d600001047983 */ /* 0x000f280000300a00 */
[----:B------:R0:W-:Y:S04]  /*fa90*/  STL.128 [R1+0x4d30], R84 ;  /* 0x004d305401007387 */ /* 0x0001e80000100c00 */
[----:B------:R-:W4:Y:S04]  /*faa0*/  LDL.LU.128 R76, [R1+0x4bb0] ;  /* 0x004bb000014c7983 */ /* 0x000f280000300c00 */
[----:B------:R-:W4:Y:S04]  /*fab0*/  LDL.LU.128 R72, [R1+0x4d00] ;  /* 0x004d000001487983 */ /* 0x000f280000300c00 */
[----:B------:R1:W-:Y:S04]  /*fac0*/  STL.128 [R1+0x4bc0], R80 ;  /* 0x004bc05001007387 */ /* 0x0003e80000100c00 */
[----:B0-----:R-:W4:Y:S04]  /*fad0*/  LDL.LU.128 R84, [R1+0x4d30] ;  /* 0x004d300001547983 */ /* 0x001f280000300c00 */
[----:B-1----:R-:W4:Y:S04]  /*fae0*/  LDL.LU.128 R80, [R1+0x4bc0] ;  /* 0x004bc00001507983 */ /* 0x002f280000300c00 */
[----:B------:R0:W-:Y:S04]  /*faf0*/  STL.128 [R1+0x51c0], R96 ;  /* 0x0051c06001007387 */ /* 0x0001e80000100c00 */
[----:B------:R1:W-:Y:S04]  /*fb00*/  STL.128 [R1+0x5030], R92 ;  /* 0x0050305c01007387 */ /* 0x0003e80000100c00 */
[----:B------:R1:W-:Y:S04]  /*fb10*/  STL.128 [R1+0x4d40], R88 ;  /* 0x004d405801007387 */ /* 0x0003e80000100c00 */
[----:B------:R-:W-:Y:S04]  /*fb20*/  STL [R1+0x320], R107 ;  /* 0x0003206b01007387 */ /* 0x000fe80000100800 */
[----:B------:R-:W-:Y:S04]  /*fb30*/  STL [R1+0x324], R108 ;  /* 0x0003246c01007387 */ /* 0x000fe80000100800 */
[----:B------:R-:W-:Y:S04]  /*fb40*/  STL [R1+0x328], R109 ;  /* 0x0003286d01007387 */ /* 0x000fe80000100800 */
[----:B------:R-:W-:Y:S04]  /*fb50*/  STL [R1+0x32c], R104 ;  /* 0x00032c6801007387 */ /* 0x000fe80000100800 */
[----:B0-----:R-:W4:Y:S04]  /*fb60*/  LDL.LU.128 R96, [R1+0x51c0] ;  /* 0x0051c00001607983 */ /* 0x001f280000300c00 */
[----:B-1----:R-:W4:Y:S04]  /*fb70*/  LDL.LU.128 R92, [R1+0x5030] ;  /* 0x00503000015c7983 */ /* 0x002f280000300c00 */
[----:B------:R-:W4:Y:S04]  /*fb80*/  LDL.LU.128 R88, [R1+0x4d40] ;  /* 0x004d400001587983 */ /* 0x000f280000300c00 */
[----:B------:R0:W-:Y:S04]  /*fb90*/  STL [R1+0x5378], R106 ;  /* 0x0053786a01007387 */ /* 0x0001e80000100800 */
[----:B------:R1:W-:Y:S04]  /*fba0*/  STL.128 [R1+0x51d0], R100 ;  /* 0x0051d06401007387 */ /* 0x0003e80000100c00 */
[----:B0-----:R-:W4:Y:S04]  /*fbb0*/  LDL.LU R106, [R1+0x5378] ;  /* 0x00537800016a7983 */ /* 0x001f280000300800 */
[----:B---3--:R0:W-:Y:S04]  /*fbc0*/  STL.128 [R1+0x4cb0], R52 ;  /* 0x004cb03401007387 */ /* 0x0081e80000100c00 */
[----:B-1----:R-:W3:Y:S04]  /*fbd0*/  LDL.LU.128 R100, [R1+0x51d0] ;  /* 0x0051d00001647983 */ /* 0x002ee80000300c00 */
[----:B0-----:R-:W3:Y:S04]  /*fbe0*/  LDL.LU.128 R52, [R1+0x4cb0] ;  /* 0x004cb00001347983 */ /* 0x001ee80000300c00 */
[----:B------:R0:W-:Y:S04]  /*fbf0*/  STL.128 [R1+0x4cc0], R56 ;  /* 0x004cc03801007387 */ /* 0x0001e80000100c00 */
[----:B0-----:R-:W3:Y:S04]  /*fc00*/  LDL.LU.128 R56, [R1+0x4cc0] ;  /* 0x004cc00001387983 */ /* 0x001ee80000300c00 */
[----:B------:R-:W-:Y:S04]  /*fc10*/  STL.128 [R1+0x4ce0], R64 ;  /* 0x004ce04001007387 */ /* 0x000fe80000100c00 */
        /* <DEDUP_REMOVED lines=12> */
[----:B----4-:R4:W-:Y:S04]  /*fce0*/  STL.128 [R1+0x4c00], R8 ;  /* 0x004c000801007387 */ /* 0x0109e80000100c00 */
[----:B------:R4:W-:Y:S04]  /*fcf0*/  STL.64 [R1+0x4bf0], R4 ;  /* 0x004bf00401007387 */ /* 0x0009e80000100a00 */
[----:B0-----:R-:W3:Y:S04]  /*fd00*/  LDL.LU.128 R68, [R1+0x4cf0] ;  /* 0x004cf00001447983 */ /* 0x001ee80000300c00 */
[----:B------:R-:W3:Y:S04]  /*fd10*/  LDL.LU.128 R64, [R1+0x4ce0] ;  /* 0x004ce00001407983 */ /* 0x000ee80000300c00 */
[----:B------:R-:W3:Y:S04]  /*fd20*/  LDL.LU.128 R60, [R1+0x4cd0] ;  /* 0x004cd000013c7983 */ /* 0x000ee80000300c00 */
        /* <DEDUP_REMOVED lines=10> */
[----:B----4-:R-:W4:Y:S04]  /*fdd0*/  LDL.LU.128 R8, [R1+0x4c00] ;  /* 0x004c000001087983 */ /* 0x010f280000300c00 */
[----:B------:R-:W4:Y:S04]  /*fde0*/  LDL.LU.64 R4, [R1+0x4bf0] ;  /* 0x004bf00001047983 */ /* 0x000f280000300a00 */
[----:B------:R0:W-:Y:S04]  /*fdf0*/  STL.128 [R1+0x4bd0], R84 ;  /* 0x004bd05401007387 */ /* 0x0001e80000100c00 */
[----:B------:R1:W-:Y:S04]  /*fe00*/  STL.128 [R1+0x4a60], R76 ;  /* 0x004a604c01007387 */ /* 0x0003e80000100c00 */
[----:B------:R1:W-:Y:S04]  /*fe10*/  STL.128 [R1+0x4ba0], R72 ;  /* 0x004ba04801007387 */ /* 0x0003e80000100c00 */
[----:B------:R1:W-:Y:S04]  /*fe20*/  STL.128 [R1+0x4a70], R80 ;  /* 0x004a705001007387 */ /* 0x0003e80000100c00 */
[----:B0-----:R-:W4:Y:S04]  /*fe30*/  LDL.LU.128 R84, [R1+0x4bd0] ;  /* 0x004bd00001547983 */ /* 0x001f280000300c00 */
[----:B-1----:R-:W4:Y:S04]  /*fe40*/  LDL.128 R76, [R1+0x320] ;  /* 0x00032000014c7983 */ /* 0x002f280000100c00 */
[----:B------:R-:W4:Y:S04]  /*fe50*/  LDL.LU.128 R72, [R1+0x4ba0] ;  /* 0x004ba00001487983 */ /* 0x000f280000300c00 */
[----:B------:R-:W4:Y:S04]  /*fe60*/  LDL.LU.128 R80, [R1+0x4a70] ;  /* 0x004a700001507983 */ /* 0x000f280000300c00 */
[----:B------:R0:W-:Y:S04]  /*fe70*/  STL.128 [R1+0x5040], R96 ;  /* 0x0050406001007387 */ /* 0x0001e80000100c00 */
[----:B------:R1:W-:Y:S04]  /*fe80*/  STL.128 [R1+0x4ec0], R92 ;  /* 0x004ec05c01007387 */ /* 0x0003e80000100c00 */
[----:B------:R1:W-:Y:S04]  /*fe90*/  STL.128 [R1+0x4be0], R88 ;  /* 0x004be05801007387 */ /* 0x0003e80000100c00 */
[----:B---3--:R3:W-:Y:S04]  /*fea0*/  STL.128 [R1+0x4b50], R52 ;  /* 0x004b503401007387 */ /* 0x0087e80000100c00 */
[----:B0-----:R-:W4:Y:S04]  /*feb0*/  LDL.LU.128 R96, [R1+0x5040] ;  /* 0x0050400001607983 */ /* 0x001f280000300c00 */
[----:B-1----:R-:W4:Y:S04]  /*fec0*/  LDL.LU.128 R92, [R1+0x4ec0] ;  /* 0x004ec000015c7983 */ /* 0x002f280000300c00 */
[----:B------:R-:W4:Y:S04]  /*fed0*/  LDL.LU.128 R88, [R1+0x4be0] ;  /* 0x004be00001587983 */ /* 0x000f280000300c00 */
[----:B---3--:R-:W3:Y:S04]  /*fee0*/  LDL.LU.128 R52, [R1+0x4b50] ;  /* 0x004b500001347983 */ /* 0x008ee80000300c00 */
[----:B------:R-:W-:Y:S04]  /*fef0*/  STL [R1+0x330], R105 ;  /* 0x0003306901007387 */ /* 0x000fe80000100800 */
[----:B------:R-:W-:Y:S04]  /*ff00*/  STL [R1+0x334], R106 ;  /* 0x0003346a01007387 */ /* 0x000fe80000100800 */
[----:B------:R-:W-:Y:S04]  /*ff10*/  STL [R1+0x338], R101 ;  /* 0x0003386501007387 */ /* 0x000fe80000100800 */
[----:B------:R-:W-:Y:S04]  /*ff20*/  STL [R1+0x33c], R102 ;  /* 0x00033c6601007387 */ /* 0x000fe80000100800 */
[----:B------:R0:W-:Y:S04]  /*ff30*/  STL.128 [R1+0x4b60], R56 ;  /* 0x004b603801007387 */ /* 0x0001e80000100c00 */
        /* <DEDUP_REMOVED lines=17> */
[----:B-1----:R-:W3:Y:S04]  /*10050*/  LDL.LU.128 R64, [R1+0x4b80] ;  /* 0x004b800001407983 */ /* 0x002ee80000300c00 */
[----:B------:R-:W3:Y:S04]  /*10060*/  LDL.LU.128 R60, [R1+0x4b70] ;  /* 0x004b7000013c7983 */ /* 0x000ee80000300c00 */
[----:B------:R-:W3:Y:S04]  /*10070*/  LDL.LU.128 R48, [R1+0x4b40] ;  /* 0x004b400001307983 */ /* 0x000ee80000300c00 */
[----:B------:R-:W3:Y:S04]  /*10080*/  LDL.LU.128 R44, [R1+0x4b30] ;  /* 0x004b3000012c7983 */ /* 0x000ee80000300c00 */
[----:B------:R-:W3:Y:S01]  /*10090*/  LDL.LU.128 R40, [R1+0x4b20] ;  /* 0x004b200001287983 */ /* 0x000ee20000300c00 */
[----:B------:R-:W-:-:S02]  /*100a0*/  IMAD.MOV.U32 R168, RZ, RZ, R76 ;  /* 0x000000ffffa87224 */ /* 0x000fc400078e004c */
[----:B------:R-:W-:Y:S01]  /*100b0*/  IMAD.MOV.U32 R167, RZ, RZ, R77 ;  /* 0x000000ffffa77224 */ /* 0x000fe200078e004d */
[----:B------:R-:W3:Y:S01]  /*100c0*/  LDL.LU.128 R36, [R1+0x4b10] ;  /* 0x004b100001247983 */ /* 0x000ee20000300c00 */
[----:B------:R-:W-:Y:S02]  /*100d0*/  IMAD.MOV.U32 R151, RZ, RZ, R78 ;  /* 0x000000ffff977224 */ /* 0x000fe400078e004e */
[----:B------:R-:W-:Y:S01]  /*100e0*/  IMAD.MOV.U32 R150, RZ, RZ, R79 ;  /* 0x000000ffff967224 */ /* 0x000fe200078e004f */
        /* <DEDUP_REMOVED lines=10> */
[----:B------:R-:W4:Y:S04]  /*10190*/  LDL.LU.128 R76, [R1+0x4a60] ;  /* 0x004a6000014c7983 */ /* 0x000f280000300c00 */
[----:B------:R1:W-:Y:S04]  /*101a0*/  STL.128 [R1+0x4930], R80 ;  /* 0x0049305001007387 */ /* 0x0003e80000100c00 */
[----:B0-----:R-:W4:Y:S04]  /*101b0*/  LDL.LU.128 R84, [R1+0x4a80] ;  /* 0x004a800001547983 */ /* 0x001f280000300c00 */
[----:B-1----:R-:W4:Y:S04]  /*101c0*/  LDL.LU.128 R72, [R1+0x4a50] ;  /* 0x004a500001487983 */ /* 0x002f280000300c00 */
[----:B------:R-:W4:Y:S04]  /*101d0*/  LDL.128 R80, [R1+0x330] ;  /* 0x0003300001507983 */ /* 0x000f280000100c00 */
[----:B------:R0:W-:Y:S04]  /*101e0*/  STL [R1+0x5050], R100 ;  /* 0x0050506401007387 */ /* 0x0001e80000100800 */
[----:B------:R1:W-:Y:S04]  /*101f0*/  STL.64 [R1+0x4ed0], R96 ;  /* 0x004ed06001007387 */ /* 0x0003e80000100a00 */
[----:B------:R1:W-:Y:S04]  /*10200*/  STL [R1+0x4d58], R94 ;  /* 0x004d585e01007387 */ /* 0x0003e80000100800 */
[----:B------:R1:W-:Y:S04]  /*10210*/  STL.64 [R1+0x4d50], R92 ;  /* 0x004d505c01007387 */ /* 0x0003e80000100a00 */
[----:B------:R1:W-:Y:S04]  /*10220*/  STL [R1+0x4a90], R88 ;  /* 0x004a905801007387 */ /* 0x0003e80000100800 */
[----:B---3--:R-:W-:Y:S04]  /*10230*/  STL.128 [R1+0x4a00], R52 ;  /* 0x004a003401007387 */ /* 0x008fe80000100c00 */
[----:B------:R3:W-:Y:S04]  /*10240*/  STL.128 [R1+0x4a10], R56 ;  /* 0x004a103801007387 */ /* 0x0007e80000100c00 */
[----:B0-----:R-:W4:Y:S04]  /*10250*/  LDL.LU R100, [R1+0x5050] ;  /* 0x0050500001647983 */ /* 0x001f280000300800 */
[----:B-1----:R-:W4:Y:S04]  /*10260*/  LDL.LU.64 R96, [R1+0x4ed0] ;  /* 0x004ed00001607983 */ /* 0x002f280000300a00 */
[----:B------:R-:W4:Y:S04]  /*10270*/  LDL.LU R94, [R1+0x4d58] ;  /* 0x004d5800015e7983 */ /* 0x000f280000300800 */
[----:B------:R-:W4:Y:S04]  /*10280*/  LDL.LU.64 R92, [R1+0x4d50] ;  /* 0x004d5000015c7983 */ /* 0x000f280000300a00 */
[----:B------:R-:W4:Y:S04]  /*10290*/  LDL.LU R88, [R1+0x4a90] ;  /* 0x004a900001587983 */ /* 0x000f280000300800 */
[----:B---3--:R-:W3:Y:S04]  /*102a0*/  LDL.LU.128 R56, [R1+0x4a10] ;  /* 0x004a100001387983 */ /* 0x008ee80000300c00 */
[----:B------:R-:W3:Y:S04]  /*102b0*/  LDL.LU.128 R52, [R1+0x4a00] ;  /* 0x004a000001347983 */ /* 0x000ee80000300c00 */
        /* <DEDUP_REMOVED lines=20> */
[----:B------:R-:W3:Y:S04]  /*10400*/  LDL.LU.128 R40, [R1+0x49d0] ;  /* 0x0049d00001287983 */ /* 0x000ee80000300c00 */
[----:B------:R-:W3:Y:S04]  /*10410*/  LDL.LU.128 R36, [R1+0x49c0] ;  /* 0x0049c00001247983 */ /* 0x000ee80000300c00 */
[----:B------:R-:W3:Y:S01]  /*10420*/  LDL.LU.128 R32, [R1+0x49b0] ;  /* 0x0049b00001207983 */ /* 0x000ee20000300c00 */
[----:B------:R-:W-:-:S03]  /*10430*/  IMAD.MOV.U32 R149, RZ, RZ, R80 ;  /* 0x000000ffff957224 */ /* 0x000fc600078e0050 */
[----:B------:R-:W3:Y:S01]  /*10440*/  LDL.LU.128 R28, [R1+0x49a0] ;  /* 0x0049a000011c7983 */ /* 0x000ee20000300c00 */
[----:B------:R-:W-:-:S03]  /*10450*/  IMAD.MOV.U32 R148, RZ, RZ, R81 ;  /* 0x000000ffff947224 */ /* 0x000fc600078e0051 */
[----:B------:R-:W3:Y:S04]  /*10460*/  LDL.LU.128 R24, [R1+0x4990] ;  /* 0x0049900001187983 */ /* 0x000ee80000300c00 */
[----:B------:R-:W3:Y:S04]  /*10470*/  LDL.LU.128 R20, [R1+0x4980] ;  /* 0x0049800001147983 */ /* 0x000ee80000300c00 */
[----:B------:R-:W3:Y:S04]  /*10480*/  LDL.LU.64 R18, [R1+0x4970] ;  /* 0x0049700001127983 */ /* 0x000ee80000300a00 */
[----:B--2---:R-:W2:Y:S04]  /*10490*/  LDL.LU.128 R12, [R1+0x4960] ;  /* 0x00496000010c7983 */ /* 0x004ea80000300c00 */
[----:B----4-:R-:W4:Y:S04]  /*104a0*/  LDL.LU.128 R8, [R1+0x4950] ;  /* 0x0049500001087983 */ /* 0x010f280000300c00 */
[----:B------:R-:W4:Y:S04]  /*104b0*/  LDL.LU.64 R4, [R1+0x4948] ;  /* 0x0049480001047983 */ /* 0x000f280000300a00 */
[----:B------:R-:W-:Y:S04]  /*104c0*/  STL.64 [R1+0x4940], R84 ;  /* 0x0049405401007387 */ /* 0x000fe80000100a00 */
[----:B------:R-:W-:Y:S04]  /*104d0*/  STL.128 [R1+0x4920], R76 ;  /* 0x0049204c01007387 */ /* 0x000fe80000100c00 */
[----:B------:R0:W-:Y:S04]  /*104e0*/  STL [R1+0x374], R86 ;  /* 0x0003745601007387 */ /* 0x0001e80000100800 */
[----:B------:R-:W-:Y:S04]  /*104f0*/  STL.128 [R1+0x4910], R72 ;  /* 0x0049104801007387 */ /* 0x000fe80000100c00 */
[----:B------:R1:W-:Y:S01]  /*10500*/  STL [R1+0x54c], R83 ;  /* 0x00054c5301007387 */ /* 0x0003e20000100800 */
[----:B0-----:R-:W-:-:S03]  /*10510*/  IMAD.MOV.U32 R86, RZ, RZ, R82 ;  /* 0x000000ffff567224 */ /* 0x001fc600078e0052 */
[----:B------:R0:W-:Y:S04]  /*10520*/  STL [R1+0x46f0], R152 ;  /* 0x0046f09801007387 */ /* 0x0001e80000100800 */
[----:B------:R-:W3:Y:S04]  /*10530*/  LDL.LU.64 R84, [R1+0x4940] ;  /* 0x0049400001547983 */ /* 0x000ee80000300a00 */
[----:B-1----:R-:W2:Y:S04]  /*10540*/  LDL.LU.128 R80, [R1+0x4930] ;  /* 0x0049300001507983 */ /* 0x002ea80000300c00 */
[----:B0-----:R-:W4:Y:S04]  /*10550*/  LDL.LU R152, [R1+0x46f0] ;  /* 0x0046f00001987983 */ /* 0x001f280000300800 */
[----:B------:R0:W-:Y:S04]  /*10560*/  STL.128 [R1+0x4700], R156 ;  /* 0x0047009c01007387 */ /* 0x0001e80000100c00 */
[----:B------:R-:W4:Y:S04]  /*10570*/  LDL.LU.128 R120, [R1+0x4a0] ;  /* 0x0004a00001787983 */ /* 0x000f280000300c00 */
[----:B------:R-:W4:Y:S04]  /*10580*/  LDL.LU.64 R124, [R1+0x4b0] ;  /* 0x0004b000017c7983 */ /* 0x000f280000300a00 */
[----:B------:R-:W-:Y:S04]  /*10590*/  STL [R1+0x340], R103 ;  /* 0x0003406701007387 */ /* 0x000fe80000100800 */
[----:B0-----:R-:W4:Y:S04]  /*105a0*/  LDL.LU.128 R156, [R1+0x4700] ;  /* 0x00470000019c7983 */ /* 0x001f280000300c00 */
        /* <DEDUP_REMOVED lines=15> */
[----:B------:R-:W-:Y:S04]  /*106a0*/  STL.128 [R1+0x4740], R172 ;  /* 0x004740ac01007387 */ /* 0x000fe80000100c00 */
[----:B------:R0:W-:Y:S04]  /*106b0*/  STL.128 [R1+0x4730], R168 ;  /* 0x004730a801007387 */ /* 0x0001e80000100c00 */
[----:B------:R-:W-:Y:S04]  /*106c0*/  STL [R1+0x4728], R167 ;  /* 0x004728a701007387 */ /* 0x000fe80000100800 */
[----:B------:R1:W-:Y:S04]  /*106d0*/  STL.64 [R1+0x4720], R164 ;  /* 0x004720a401007387 */ /* 0x0003e80000100a00 */
[----:B------:R-:W4:Y:S04]  /*106e0*/  LDL.LU.128 R76, [R1+0x4920] ;  /* 0x00492000014c7983 */ /* 0x000f280000300c00 */
[----:B0-----:R-:W4:Y:S04]  /*106f0*/  LDL.128 R168, [R1+0x350] ;  /* 0x0003500001a87983 */ /* 0x001f280000100c00 */
[----:B-1----:R-:W4:Y:S04]  /*10700*/  LDL.128 R164, [R1+0x340] ;  /* 0x0003400001a47983 */ /* 0x002f280000100c00 */
[----:B------:R-:W4:Y:S04]  /*10710*/  LDL.128 R172, [R1+0x360] ;  /* 0x0003600001ac7983 */ /* 0x000f280000100c00 */
[----:B------:R-:W4:Y:S04]  /*10720*/  LDL.128 R176, [R1+0x370] ;  /* 0x0003700001b07983 */ /* 0x000f280000100c00 */
[----:B------:R0:W-:Y:S04]  /*10730*/  STL.128 [R1+0x4710], R160 ;  /* 0x004710a001007387 */ /* 0x0001e80000100c00 */
[----:B------:R-:W4:Y:S04]  /*10740*/  LDL.LU.64 R114, [R1+0x488] ;  /* 0x0004880001727983 */ /* 0x000f280000300a00 */
[----:B------:R-:W4:Y:S04]  /*10750*/  LDL.LU.128 R116, [R1+0x490] ;  /* 0x0004900001747983 */ /* 0x000f280000300c00 */
[----:B------:R-:W4:Y:S04]  /*10760*/  LDL.LU R87, [R1+0x54c] ;  /* 0x00054c0001577983 */ /* 0x000f280000300800 */
[----:B0-----:R-:W4:Y:S04]  /*10770*/  LDL.LU.128 R160, [R1+0x4710] ;  /* 0x0047100001a07983 */ /* 0x001f280000300c00 */
[----:B------:R0:W-:Y:S04]  /*10780*/  STL.128 [R1+0x4760], R180 ;  /* 0x004760b401007387 */ /* 0x0001e80000100c00 */
[----:B------:R1:W-:Y:S04]  /*10790*/  STL.128 [R1+0x46e0], R148 ;  /* 0x0046e09401007387 */ /* 0x0003e80000100c00 */
[----:B------:R-:W4:Y:S04]  /*107a0*/  LDL.LU.128 R72, [R1+0x4910] ;  /* 0x0049100001487983 */ /* 0x000f280000300c00 */
[----:B0-----:R-:W4:Y:S04]  /*107b0*/  LDL.LU.128 R180, [R1+0x4760] ;  /* 0x0047600001b47983 */ /* 0x001f280000300c00 */
[----:B-1----:R-:W4:Y:S04]  /*107c0*/  LDL.LU.128 R148, [R1+0x46e0] ;  /* 0x0046e00001947983 */ /* 0x002f280000300c00 */
[----:B---3--:R-:W-:Y:S04]  /*107d0*/  STL [R1+0x384], R84 ;  /* 0x0003845401007387 */ /* 0x008fe80000100800 */
[----:B--2---:R-:W-:Y:S04]  /*107e0*/  STL [R1+0x380], R83 ;  /* 0x0003805301007387 */ /* 0x004fe80000100800 */
[----:B------:R-:W-:Y:S04]  /*107f0*/  STL [R1+0x388], R85 ;  /* 0x0003885501007387 */ /* 0x000fe80000100800 */
[----:B------:R-:W-:Y:S04]  /*10800*/  STL [R1+0x38c], R80 ;  /* 0x00038c5001007387 */ /* 0x000fe80000100800 */
[----:B----4-:R0:W-:Y:S04]  /*10810*/  STL [R1+0x4640], R152 ;  /* 0x0046409801007387 */ /* 0x0101e80000100800 */
[----:B0-----:R-:W2:Y:S04]  /*10820*/  LDL.128 R152, [R1+0x380] ;  /* 0x0003800001987983 */ /* 0x001ea80000100c00 */
[----:B------:R0:W-:Y:S04]  /*10830*/  STL.128 [R1+0x4900], R68 ;  /* 0x0049004401007387 */ /* 0x0001e80000100c00 */
[----:B------:R1:W-:Y:S04]  /*10840*/  STL.128 [R1+0x4650], R156 ;  /* 0x0046509c01007387 */ /* 0x0003e80000100c00 */
[----:B0-----:R-:W3:Y:S04]  /*10850*/  LDL.LU.128 R68, [R1+0x4900] ;  /* 0x0049000001447983 */ /* 0x001ee80000300c00 */
[----:B-1----:R-:W4:Y:S01]  /*10860*/  LDL.LU.128 R156, [R1+0x4650] ;  /* 0x00465000019c7983 */ /* 0x002f220000300c00 */
[----:B--2---:R-:W-:-:S03]  /*10870*/  IMAD.MOV.U32 R104, RZ, RZ, R152 ;  /* 0x000000ffff687224 */ /* 0x004fc600078e0098 */
[----:B------:R-:W2:Y:S01]  /*10880*/  LDL.LU R152, [R1+0x4640] ;  /* 0x0046400001987983 */ /* 0x000ea20000300800 */
[----:B------:R-:W-:Y:S02]  /*10890*/  IMAD.MOV.U32 R83, RZ, RZ, R125 ;  /* 0x000000ffff537224 */ /* 0x000fe400078e007d */
[----:B------:R-:W-:Y:S01]  /*108a0*/  IMAD.MOV.U32 R80, RZ, RZ, R122 ;  /* 0x000000ffff507224 */ /* 0x000fe200078e007a */
[----:B------:R0:W-:Y:S04]  /*108b0*/  STL [R1+0x390], R81 ;  /* 0x0003905101007387 */ /* 0x0001e80000100800 */
[----:B------:R1:W-:Y:S01]  /*108c0*/  STL [R1+0x394], R82 ;  /* 0x0003945201007387 */ /* 0x0003e20000100800 */
[----:B0-----:R-:W-:Y:S02]  /*108d0*/  IMAD.MOV.U32 R81, RZ, RZ, R121 ;  /* 0x000000ffff517224 */ /* 0x001fe400078e0079 */
[----:B-1----:R-:W-:Y:S01]  /*108e0*/  IMAD.MOV.U32 R82, RZ, RZ, R120 ;  /* 0x000000ffff527224 */ /* 0x002fe200078e0078 */
[----:B------:R0:W-:Y:S01]  /*108f0*/  STL.128 [R1+0x48f0], R64 ;  /* 0x0048f04001007387 */ /* 0x0001e20000100c00 */
[----:B------:R-:W-:-:S02]  /*10900*/  IMAD.MOV.U32 R88, RZ, RZ, R164 ;  /* 0x000000ffff587224 */ /* 0x000fc400078e00a4 */
[----:B------:R-:W-:Y:S01]  /*10910*/  IMAD.MOV.U32 R89, RZ, RZ, R165 ;  /* 0x000000ffff597224 */ /* 0x000fe200078e00a5 */
[----:B------:R1:W-:Y:S01]  /*10920*/  STL.128 [R1+0x45d0], R80 ;  /* 0x0045d05001007387 */ /* 0x0003e20000100c00 */
[----:B------:R-:W-:Y:S02]  /*10930*/  IMAD.MOV.U32 R91, RZ, RZ, R167 ;  /* 0x000000ffff5b7224 */ /* 0x000fe400078e00a7 */
[----:B------:R-:W-:Y:S01]  /*10940*/  IMAD.MOV.U32 R92, RZ, RZ, R168 ;  /* 0x000000ffff5c7224 */ /* 0x000fe200078e00a8 */
[----:B---3--:R-:W-:Y:S01]  /*10950*/  STL [R1+0x398], R71 ;  /* 0x0003984701007387 */ /* 0x008fe20000100800 */
[----:B------:R-:W-:Y:S02]  /*10960*/  IMAD.MOV.U32 R93, RZ, RZ, R169 ;  /* 0x000000ffff5d7224 */ /* 0x000fe400078e00a9 */
[----:B------:R-:W-:Y:S01]  /*10970*/  IMAD.MOV.U32 R94, RZ, RZ, R170 ;  /* 0x000000ffff5e7224 */ /* 0x000fe200078e00aa */
[----:B------:R-:W-:Y:S01]  /*10980*/  STL [R1+0x39c], R78 ;  /* 0x00039c4e01007387 */ /* 0x000fe20000100800 */
[----:B------:R-:W-:-:S02]  /*10990*/  IMAD.MOV.U32 R95, RZ, RZ, R171 ;  /* 0x000000ffff5f7224 */ /* 0x000fc400078e00ab */
[----:B------:R-:W-:Y:S01]  /*109a0*/  IMAD.MOV.U32 R96, RZ, RZ, R172 ;  /* 0x000000ffff607224 */ /* 0x000fe200078e00ac */
[----:B0-----:R-:W3:Y:S01]  /*109b0*/  LDL.LU.128 R64, [R1+0x48f0] ;  /* 0x0048f00001407983 */ /* 0x001ee20000300c00 */
[----:B------:R-:W-:Y:S02]  /*109c0*/  IMAD.MOV.U32 R97, RZ, RZ, R173 ;  /* 0x000000ffff617224 */ /* 0x000fe400078e00ad */
[----:B------:R-:W-:Y:S01]  /*109d0*/  IMAD.MOV.U32 R98, RZ, RZ, R174 ;  /* 0x000000ffff627224 */ /* 0x000fe200078e00ae */
[----:B-1----:R-:W3:Y:S01]  /*109e0*/  LDL.LU R83, [R1+0x47c] ;  /* 0x00047c0001537983 */ /* 0x002ee20000300800 */
[----:B------:R-:W-:Y:S02]  /*109f0*/  IMAD.MOV.U32 R99, RZ, RZ, R175 ;  /* 0x000000ffff637224 */ /* 0x000fe400078e00af */
[----:B------:R-:W-:Y:S01]  /*10a00*/  IMAD.MOV.U32 R100, RZ, RZ, R176 ;  /* 0x000000ffff647224 */ /* 0x000fe200078e00b0 */
[----:B----4-:R0:W-:Y:S04]  /*10a10*/  STL.128 [R1+0x4510], R156 ;  /* 0x0045109c01007387 */ /* 0x0101e80000100c00 */
[----:B------:R-:W4:Y:S04]  /*10a20*/  LDL.LU R176, [R1+0x4750] ;  /* 0x0047500001b07983 */ /* 0x000f280000300800 */
[----:B------:R-:W4:Y:S04]  /*10a30*/  LDL.LU.128 R172, [R1+0x4740] ;  /* 0x0047400001ac7983 */ /* 0x000f280000300c00 */
[----:B------:R-:W4:Y:S04]  /*10a40*/  LDL.LU.128 R168, [R1+0x4730] ;  /* 0x0047300001a87983 */ /* 0x000f280000300c00 */
[----:B------:R-:W4:Y:S04]  /*10a50*/  LDL.LU R167, [R1+0x4728] ;  /* 0x0047280001a77983 */ /* 0x000f280000300800 */
[----:B------:R-:W4:Y:S04]  /*10a60*/  LDL.LU.64 R164, [R1+0x4720] ;  /* 0x0047200001a47983 */ /* 0x000f280000300a00 */
[----:B0-----:R-:W4:Y:S04]  /*10a70*/  LDL.128 R156, [R1+0x390] ;  /* 0x00039000019c7983 */ /* 0x001f280000100c00 */
[----:B------:R0:W-:Y:S04]  /*10a80*/  STL.128 [R1+0x4660], R160 ;  /* 0x004660a001007387 */ /* 0x0001e80000100c00 */
[----:B0-----:R-:W4:Y:S04]  /*10a90*/  LDL.LU.128 R160, [R1+0x4660] ;  /* 0x0046600001a07983 */ /* 0x001f280000300c00 */
[----:B--2---:R0:W-:Y:S04]  /*10aa0*/  STL [R1+0x4500], R152 ;  /* 0x0045009801007387 */ /* 0x0041e80000100800 */
[----:B0-----:R-:W2:Y:S01]  /*10ab0*/  LDL.LU R152, [R1+0x4500] ;  /* 0x0045000001987983 */ /* 0x001ea20000300800 */
[----:B------:R-:W-:-:S02]  /*10ac0*/  IMAD.MOV.U32 R84, RZ, RZ, R124 ;  /* 0x000000ffff547224 */ /* 0x000fc400078e007c */
[----:B------:R-:W-:Y:S01]  /*10ad0*/  IMAD.MOV.U32 R85, RZ, RZ, R123 ;  /* 0x000000ffff557224 */ /* 0x000fe200078e007b */
[----:B------:R0:W-:Y:S01]  /*10ae0*/  STL [R1+0x3a4], R68 ;  /* 0x0003a44401007387 */ /* 0x0001e20000100800 */
[----:B------:R-:W-:-:S03]  /*10af0*/  IMAD.MOV.U32 R71, RZ, RZ, R119 ;  /* 0x000000ffff477224 */ /* 0x000fc600078e0077 */
[----:B------:R1:W-:Y:S04]  /*10b00*/  STL [R1+0x3a8], R69 ;  /* 0x0003a84501007387 */ /* 0x0003e80000100800 */
[----:B------:R1:W-:Y:S01]  /*10b10*/  STL [R1+0x3ac], R70 ;  /* 0x0003ac4601007387 */ /* 0x0003e20000100800 */
[----:B0-----:R-:W-:Y:S02]  /*10b20*/  IMAD.MOV.U32 R68, RZ, RZ, R116 ;  /* 0x000000ffff447224 */ /* 0x001fe400078e0074 */
[----:B-1----:R-:W-:Y:S02]  /*10b30*/  IMAD.MOV.U32 R69, RZ, RZ, R115 ;  /* 0x000000ffff457224 */ /* 0x002fe400078e0073 */
[----:B------:R-:W-:Y:S01]  /*10b40*/  IMAD.MOV.U32 R70, RZ, RZ, R114 ;  /* 0x000000ffff467224 */ /* 0x000fe200078e0072 */
[----:B------:R-:W-:Y:S04]  /*10b50*/  STL [R1+0x584], R177 ;  /* 0x000584b101007387 */ /* 0x000fe80000100800 */
[----:B---3--:R0:W-:Y:S04]  /*10b60*/  STL [R1+0x3b8], R67 ;  /* 0x0003b84301007387 */ /* 0x0081e80000100800 */
[----:B------:R-:W-:Y:S04]  /*10b70*/  STL.64 [R1+0x588], R178 ;  /* 0x000588b201007387 */ /* 0x000fe80000100a00 */
[----:B------:R1:W-:Y:S01]  /*10b80*/  STL.128 [R1+0x45e0], R84 ;  /* 0x0045e05401007387 */ /* 0x0003e20000100c00 */
[----:B0-----:R-:W-:-:S03]  /*10b90*/  IMAD.MOV.U32 R67, RZ, RZ, R83 ;  /* 0x000000ffff437224 */ /* 0x001fc600078e0053 */
[----:B------:R0:W-:Y:S04]  /*10ba0*/  STL.128 [R1+0x45a0], R68 ;  /* 0x0045a04401007387 */ /* 0x0001e80000100c00 */
[----:B------:R-:W3:Y:S04]  /*10bb0*/  LDL.LU R101, [R1+0x584] ;  /* 0x0005840001657983 */ /* 0x000ee80000300800 */
[----:B------:R-:W3:Y:S04]  /*10bc0*/  LDL.LU R102, [R1+0x588] ;  /* 0x0005880001667983 */ /* 0x000ee80000300800 */
[----:B------:R-:W3:Y:S04]  /*10bd0*/  LDL.LU R103, [R1+0x58c] ;  /* 0x00058c0001677983 */ /* 0x000ee80000300800 */
[----:B------:R0:W-:Y:S01]  /*10be0*/  STL.128 [R1+0x46b0], R180 ;  /* 0x0046b0b401007387 */ /* 0x0001e20000100c00 */
[----:B----4-:R-:W-:-:S03]  /*10bf0*/  IMAD.MOV.U32 R108, RZ, RZ, R156 ;  /* 0x000000ffff6c7224 */ /* 0x010fc600078e009c */
[----:B------:R4:W-:Y:S04]  /*10c00*/  STL [R1+0x46a0], R176 ;  /* 0x0046a0b001007387 */ /* 0x0009e80000100800 */
[----:B------:R4:W-:Y:S04]  /*10c10*/  STL.128 [R1+0x4690], R172 ;  /* 0x004690ac01007387 */ /* 0x0009e80000100c00 */
[----:B------:R4:W-:Y:S04]  /*10c20*/  STL.128 [R1+0x4680], R168 ;  /* 0x004680a801007387 */ /* 0x0009e80000100c00 */
[----:B------:R4:W-:Y:S04]  /*10c30*/  STL [R1+0x4678], R167 ;  /* 0x004678a701007387 */ /* 0x0009e80000100800 */
[----:B------:R4:W-:Y:S04]  /*10c40*/  STL.64 [R1+0x4670], R164 ;  /* 0x004670a401007387 */ /* 0x0009e80000100a00 */
[----:B-1----:R-:W3:Y:S04]  /*10c50*/  LDL.LU.64 R84, [R1+0x480] ;  /* 0x0004800001547983 */ /* 0x002ee80000300a00 */
[----:B------:R-:W3:Y:S04]  /*10c60*/  LDL.LU.128 R80, [R1+0x45d0] ;  /* 0x0045d00001507983 */ /* 0x000ee80000300c00 */
[----:B0-----:R-:W3:Y:S04]  /*10c70*/  LDL.LU.128 R68, [R1+0x45a0] ;  /* 0x0045a00001447983 */ /* 0x001ee80000300c00 */
[----:B------:R-:W-:Y:S04]  /*10c80*/  STL [R1+0x5a4], R157 ;  /* 0x0005a49d01007387 */ /* 0x000fe80000100800 */
[----:B------:R0:W-:Y:S04]  /*10c90*/  STL.64 [R1+0x5a8], R158 ;  /* 0x0005a89e01007387 */ /* 0x0001e80000100a00 */
[----:B------:R-:W-:Y:S04]  /*10ca0*/  STL [R1+0x3a0], R79 ;  /* 0x0003a04f01007387 */ /* 0x000fe80000100800 */
[----:B------:R-:W-:Y:S04]  /*10cb0*/  STL [R1+0x594], R153 ;  /* 0x0005949901007387 */ /* 0x000fe80000100800 */
[----:B------:R-:W-:Y:S04]  /*10cc0*/  STL.64 [R1+0x598], R154 ;  /* 0x0005989a01007387 */ /* 0x000fe80000100a00 */
[----:B------:R-:W3:Y:S04]  /*10cd0*/  LDL.LU.128 R180, [R1+0x46b0] ;  /* 0x0046b00001b47983 */ /* 0x000ee80000300c00 */
[----:B----4-:R-:W4:Y:S04]  /*10ce0*/  LDL.LU R176, [R1+0x46a0] ;  /* 0x0046a00001b07983 */ /* 0x010f280000300800 */
[----:B------:R-:W4:Y:S04]  /*10cf0*/  LDL.LU.128 R172, [R1+0x4690] ;  /* 0x0046900001ac7983 */ /* 0x000f280000300c00 */
[----:B------:R-:W4:Y:S04]  /*10d00*/  LDL.LU.128 R168, [R1+0x4680] ;  /* 0x0046800001a87983 */ /* 0x000f280000300c00 */
[----:B------:R-:W4:Y:S04]  /*10d10*/  LDL.LU R167, [R1+0x4678] ;  /* 0x0046780001a77983 */ /* 0x000f280000300800 */
[----:B------:R-:W4:Y:S04]  /*10d20*/  LDL.LU.64 R164, [R1+0x4670] ;  /* 0x0046700001a47983 */ /* 0x000f280000300a00 */
[----:B0-----:R-:W4:Y:S04]  /*10d30*/  LDL.LU.128 R156, [R1+0x4510] ;  /* 0x00451000019c7983 */ /* 0x001f280000300c00 */
[----:B------:R0:W-:Y:S04]  /*10d40*/  STL.128 [R1+0x4520], R160 ;  /* 0x004520a001007387 */ /* 0x0001e80000100c00 */
[----:B--2---:R1:W-:Y:S04]  /*10d50*/  STL [R1+0x43c0], R152 ;  /* 0x0043c09801007387 */ /* 0x0043e80000100800 */
[----:B0-----:R-:W2:Y:S01]  /*10d60*/  LDL.LU.128 R160, [R1+0x4520] ;  /* 0x0045200001a07983 */ /* 0x001ea20000300c00 */
[----:B------:R-:W-:-:S02]  /*10d70*/  IMAD.MOV.U32 R90, RZ, RZ, R166 ;  /* 0x000000ffff5a7224 */ /* 0x000fc400078e00a6 */
[----:B------:R-:W-:Y:S01]  /*10d80*/  IMAD.MOV.U32 R78, RZ, RZ, R118 ;  /* 0x000000ffff4e7224 */ /* 0x000fe200078e0076 */
[----:B------:R0:W-:Y:S04]  /*10d90*/  STL.128 [R1+0x48e0], R60 ;  /* 0x0048e03c01007387 */ /* 0x0001e80000100c00 */
[----:B-1----:R-:W2:Y:S01]  /*10da0*/  LDL.128 R152, [R1+0x3a0] ;  /* 0x0003a00001987983 */ /* 0x002ea20000100c00 */
[----:B------:R-:W-:-:S03]  /*10db0*/  IMAD.MOV.U32 R79, RZ, RZ, R117 ;  /* 0x000000ffff4f7224 */ /* 0x000fc600078e0075 */
[----:B------:R-:W-:Y:S04]  /*10dc0*/  STL [R1+0x3b0], R65 ;  /* 0x0003b04101007387 */ /* 0x000fe80000100800 */
[----:B------:R-:W-:Y:S04]  /*10dd0*/  STL [R1+0x3b4], R66 ;  /* 0x0003b44201007387 */ /* 0x000fe80000100800 */
[----:B0-----:R-:W2:Y:S04]  /*10de0*/  LDL.LU.128 R60, [R1+0x48e0] ;  /* 0x0048e000013c7983 */ /* 0x001ea80000300c00 */
[----:B------:R0:W-:Y:S04]  /*10df0*/  STL.128 [R1+0x4630], R148 ;  /* 0x0046309401007387 */ /* 0x0001e80000100c00 */
[----:B------:R1:W-:Y:S04]  /*10e00*/  STL.128 [R1+0x4610], R96 ;  /* 0x0046106001007387 */ /* 0x0003e80000100c00 */
[----:B------:R1:W-:Y:S04]  /*10e10*/  STL.128 [R1+0x4600], R92 ;  /* 0x0046005c01007387 */ /* 0x0003e80000100c00 */
[----:B------:R-:W-:Y:S04]  /*10e20*/  STL.128 [R1+0x45f0], R88 ;  /* 0x0045f05801007387 */ /* 0x000fe80000100c00 */
[----:B------:R-:W-:Y:S04]  /*10e30*/  STL.128 [R1+0x45c0], R76 ;  /* 0x0045c04c01007387 */ /* 0x000fe80000100c00 */
[----:B------:R-:W-:Y:S04]  /*10e40*/  STL.128 [R1+0x45b0], R72 ;  /* 0x0045b04801007387 */ /* 0x000fe80000100c00 */
[----:B---3--:R3:W-:Y:S04]  /*10e50*/  STL.128 [R1+0x4620], R100 ;  /* 0x0046206401007387 */ /* 0x0087e80000100c00 */
[----:B0-----:R-:W2:Y:S04]  /*10e60*/  LDL.LU.128 R148, [R1+0x4630] ;  /* 0x0046300001947983 */ /* 0x001ea80000300c00 */
[----:B-1----:R-:W2:Y:S04]  /*10e70*/  LDL.LU.128 R96, [R1+0x4610] ;  /* 0x0046100001607983 */ /* 0x002ea80000300c00 */
[----:B------:R-:W2:Y:S04]  /*10e80*/  LDL.LU.128 R92, [R1+0x4600] ;  /* 0x00460000015c7983 */ /* 0x000ea80000300c00 */
[----:B---3--:R-:W3:Y:S04]  /*10e90*/  LDL.LU.128 R100, [R1+0x4620] ;  /* 0x0046200001647983 */ /* 0x008ee80000300c00 */
[----:B------:R-:W3:Y:S04]  /*10ea0*/  LDL.LU.128 R88, [R1+0x45f0] ;  /* 0x0045f00001587983 */ /* 0x000ee80000300c00 */
[----:B------:R-:W3:Y:S01]  /*10eb0*/  LDL.LU.128 R76, [R1+0x45c0] ;  /* 0x0045c000014c7983 */ /* 0x000ee20000300c00 */
[----:B------:R-:W-:-:S03]  /*10ec0*/  IMAD.MOV.U32 R65, RZ, RZ, R85 ;  /* 0x000000ffff417224 */ /* 0x000fc600078e0055 */
[----:B------:R-:W3:Y:S01]  /*10ed0*/  LDL.LU.128 R72, [R1+0x45b0] ;  /* 0x0045b00001487983 */ /* 0x000ee20000300c00 */
[----:B------:R-:W-:-:S03]  /*10ee0*/  IMAD.MOV.U32 R66, RZ, RZ, R84 ;  /* 0x000000ffff427224 */ /* 0x000fc600078e0054 */
[----:B------:R0:W-:Y:S04]  /*10ef0*/  STL.128 [R1+0x4480], R80 ;  /* 0x0044805001007387 */ /* 0x0001e80000100c00 */
[----:B------:R1:W-:Y:S04]  /*10f00*/  STL.128 [R1+0x4450], R68 ;  /* 0x0044504401007387 */ /* 0x0003e80000100c00 */
[----:B------:R-:W3:Y:S04]  /*10f10*/  LDL.LU.128 R84, [R1+0x45e0] ;  /* 0x0045e00001547983 */ /* 0x000ee80000300c00 */
[----:B------:R-:W3:Y:S04]  /*10f20*/  LDL.LU R105, [R1+0x594] ;  /* 0x0005940001697983 */ /* 0x000ee80000300800 */
[----:B------:R-:W3:Y:S04]  /*10f30*/  LDL.LU R106, [R1+0x598] ;  /* 0x00059800016a7983 */ /* 0x000ee80000300800 */
[----:B------:R-:W3:Y:S04]  /*10f40*/  LDL.LU R107, [R1+0x59c] ;  /* 0x00059c00016b7983 */ /* 0x000ee80000300800 */
[----:B0-----:R-:W3:Y:S04]  /*10f50*/  LDL.LU.64 R80, [R1+0x470] ;  /* 0x0004700001507983 */ /* 0x001ee80000300a00 */
[----:B------:R0:W-:Y:S04]  /*10f60*/  STL.128 [R1+0x4570], R180 ;  /* 0x004570b401007387 */ /* 0x0001e80000100c00 */
[----:B----4-:R4:W-:Y:S04]  /*10f70*/  STL [R1+0x4560], R176 ;  /* 0x004560b001007387 */ /* 0x0109e80000100800 */
[----:B------:R4:W-:Y:S04]  /*10f80*/  STL.128 [R1+0x4550], R172 ;  /* 0x004550ac01007387 */ /* 0x0009e80000100c00 */
[----:B------:R4:W-:Y:S04]  /*10f90*/  STL.128 [R1+0x4540], R168 ;  /* 0x004540a801007387 */ /* 0x0009e80000100c00 */
[----:B------:R4:W-:Y:S04]  /*10fa0*/  STL [R1+0x4538], R167 ;  /* 0x004538a701007387 */ /* 0x0009e80000100800 */
[----:B------:R4:W-:Y:S04]  /*10fb0*/  STL.64 [R1+0x4530], R164 ;  /* 0x004530a401007387 */ /* 0x0009e80000100a00 */
[----:B------:R-:W3:Y:S04]  /*10fc0*/  LDL.LU R82, [R1+0x478] ;  /* 0x0004780001527983 */ /* 0x000ee80000300800 */
[----:B-1----:R-:W3:Y:S04]  /*10fd0*/  LDL.LU.128 R68, [R1+0x4450] ;  /* 0x0044500001447983 */ /* 0x002ee80000300c00 */
[----:B------:R1:W-:Y:S04]  /*10fe0*/  STL.128 [R1+0x43d0], R156 ;  /* 0x0043d09c01007387 */ /* 0x0003e80000100c00 */
[----:B0-----:R-:W3:Y:S04]  /*10ff0*/  LDL.LU.128 R180, [R1+0x4570] ;  /* 0x0045700001b47983 */ /* 0x001ee80000300c00 */
[----:B----4-:R-:W4:Y:S04]  /*11000*/  LDL.LU R176, [R1+0x4560] ;  /* 0x0045600001b07983 */ /* 0x010f280000300800 */
[----:B------:R-:W4:Y:S04]  /*11010*/  LDL.LU.128 R172, [R1+0x4550] ;  /* 0x0045500001ac7983 */ /* 0x000f280000300c00 */
[----:B------:R-:W4:Y:S04]  /*11020*/  LDL.LU.128 R168, [R1+0x4540] ;  /* 0x0045400001a87983 */ /* 0x000f280000300c00 */
[----:B------:R-:W4:Y:S04]  /*11030*/  LDL.LU R167, [R1+0x4538] ;  /* 0x0045380001a77983 */ /* 0x000f280000300800 */
[----:B------:R-:W4:Y:S04]  /*11040*/  LDL.LU.64 R164, [R1+0x4530] ;  /* 0x0045300001a47983 */ /* 0x000f280000300a00 */
[----:B-1----:R-:W4:Y:S04]  /*11050*/  LDL.LU.128 R156, [R1+0x43d0] ;  /* 0x0043d000019c7983 */ /* 0x002f280000300c00 */
[----:B------:R0:W-:Y:S04]  /*11060*/  STL.128 [R1+0x48d0], R56 ;  /* 0x0048d03801007387 */ /* 0x0001e80000100c00 */
[----:B------:R-:W-:Y:S04]  /*11070*/  STL [R1+0x3c4], R64 ;  /* 0x0003c44001007387 */ /* 0x000fe80000100800 */
[----:B------:R1:W-:Y:S04]  /*11080*/  STL.128 [R1+0x4770], R188 ;  /* 0x004770bc01007387 */ /* 0x0003e80000100c00 */
[----:B------:R-:W4:Y:S04]  /*11090*/  LDL.LU R109, [R1+0x5a4] ;  /* 0x0005a400016d7983 */ /* 0x000f280000300800 */
[----:B0-----:R-:W4:Y:S04]  /*110a0*/  LDL.LU.128 R56, [R1+0x48d0] ;  /* 0x0048d00001387983 */ /* 0x001f280000300c00 */
[----:B------:R-:W4:Y:S04]  /*110b0*/  LDL.LU R110, [R1+0x5a8] ;  /* 0x0005a800016e7983 */ /* 0x000f280000300800 */
[----:B-1----:R-:W4:Y:S04]  /*110c0*/  LDL.LU.128 R188, [R1+0x4770] ;  /* 0x0047700001bc7983 */ /* 0x002f280000300c00 */
[----:B------:R-:W4:Y:S04]  /*110d0*/  LDL.LU R111, [R1+0x5ac] ;  /* 0x0005ac00016f7983 */ /* 0x000f280000300800 */
[----:B--2---:R0:W-:Y:S01]  /*110e0*/  STL.128 [R1+0x43e0], R160 ;  /* 0x0043e0a001007387 */ /* 0x0041e20000100c00 */
[----:B------:R-:W-:-:S03]  /*110f0*/  IMAD.MOV.U32 R112, RZ, RZ, R152 ;  /* 0x000000ffff707224 */ /* 0x000fc600078e0098 */
[----:B------:R-:W2:Y:S04]  /*11100*/  LDL.LU R152, [R1+0x43c0] ;  /* 0x0043c00001987983 */ /* 0x000ea80000300800 */
[----:B0-----:R-:W2:Y:S04]  /*11110*/  LDL.LU.128 R160, [R1+0x43e0] ;  /* 0x0043e00001a07983 */ /* 0x001ea80000300c00 */
[----:B------:R-:W-:Y:S04]  /*11120*/  STL [R1+0x3bc], R62 ;  /* 0x0003bc3e01007387 */ /* 0x000fe80000100800 */
[----:B------:R-:W-:Y:S04]  /*11130*/  STL [R1+0x3c0], R63 ;  /* 0x0003c03f01007387 */ /* 0x000fe80000100800 */
[----:B------:R-:W-:Y:S04]  /*11140*/  STL [R1+0x5b4], R153 ;  /* 0x0005b49901007387 */ /* 0x000fe80000100800 */
[----:B------:R-:W-:Y:S04]  /*11150*/  STL.64 [R1+0x5b8], R154 ;  /* 0x0005b89a01007387 */ /* 0x000fe80000100a00 */
[----:B------:R-:W2:Y:S04]  /*11160*/  LDL.LU R113, [R1+0x5b4] ;  /* 0x0005b40001717983 */ /* 0x000ea80000300800 */
[----:B------:R-:W2:Y:S04]  /*11170*/  LDL.LU R114, [R1+0x5b8] ;  /* 0x0005b80001727983 */ /* 0x000ea80000300800 */
[----:B------:R-:W2:Y:S04]  /*11180*/  LDL.LU R115, [R1+0x5bc] ;  /* 0x0005bc0001737983 */ /* 0x000ea80000300800 */
[----:B------:R0:W-:Y:S04]  /*11190*/  STL.128 [R1+0x44f0], R148 ;  /* 0x0044f09401007387 */ /* 0x0001e80000100c00 */
[----:B------:R-:W-:Y:S04]  /*111a0*/  STL.128 [R1+0x44c0], R96 ;  /* 0x0044c06001007387 */ /* 0x000fe80000100c00 */
[----:B------:R-:W-:Y:S04]  /*111b0*/  STL.128 [R1+0x44b0], R92 ;  /* 0x0044b05c01007387 */ /* 0x000fe80000100c00 */
[----:B---3--:R1:W-:Y:S04]  /*111c0*/  STL.128 [R1+0x44d0], R100 ;  /* 0x0044d06401007387 */ /* 0x0083e80000100c00 */
[----:B------:R3:W-:Y:S04]  /*111d0*/  STL.128 [R1+0x44a0], R88 ;  /* 0x0044a05801007387 */ /* 0x0007e80000100c00 */
[----:B------:R-:W-:Y:S04]  /*111e0*/  STL.128 [R1+0x4470], R76 ;  /* 0x0044704c01007387 */ /* 0x000fe80000100c00 */
[----:B------:R-:W-:Y:S04]  /*111f0*/  STL.128 [R1+0x4460], R72 ;  /* 0x0044604801007387 */ /* 0x000fe80000100c00 */
[----:B0-----:R-:W2:Y:S04]  /*11200*/  LDL.LU.128 R148, [R1+0x44f0] ;  /* 0x0044f00001947983 */ /* 0x001ea80000300c00 */
[----:B-1----:R-:W2:Y:S04]  /*11210*/  LDL.LU.128 R100, [R1+0x44d0] ;  /* 0x0044d00001647983 */ /* 0x002ea80000300c00 */
[----:B------:R0:W-:Y:S04]  /*11220*/  STL.128 [R1+0x4490], R84 ;  /* 0x0044905401007387 */ /* 0x0001e80000100c00 */
[----:B------:R-:W2:Y:S04]  /*11230*/  LDL.LU.128 R96, [R1+0x44c0] ;  /* 0x0044c00001607983 */ /* 0x000ea80000300c00 */
[----:B------:R-:W2:Y:S04]  /*11240*/  LDL.LU.128 R92, [R1+0x44b0] ;  /* 0x0044b000015c7983 */ /* 0x000ea80000300c00 */
[----:B------:R1:W-:Y:S01]  /*11250*/  STL.128 [R1+0x44e0], R104 ;  /* 0x0044e06801007387 */ /* 0x0003e20000100c00 */
[----:B------:R-:W-:-:S03]  /*11260*/  IMAD.MOV.U32 R63, RZ, RZ, R81 ;  /* 0x000000ffff3f7224 */ /* 0x000fc600078e0051 */
[----:B---3--:R-:W3:Y:S01]  /*11270*/  LDL.LU.128 R88, [R1+0x44a0] ;  /* 0x0044a00001587983 */ /* 0x008ee20000300c00 */
[----:B------:R-:W-:-:S03]  /*11280*/  IMAD.MOV.U32 R64, RZ, RZ, R80 ;  /* 0x000000ffff407224 */ /* 0x000fc600078e0050 */
[----:B0-----:R-:W3:Y:S04]  /*11290*/  LDL.LU.128 R84, [R1+0x4490] ;  /* 0x0044900001547983 */ /* 0x001ee80000300c00 */
[----:B------:R-:W3:Y:S04]  /*112a0*/  LDL.LU.128 R76, [R1+0x4470] ;  /* 0x00447000014c7983 */ /* 0x000ee80000300c00 */
[----:B-1----:R-:W3:Y:S04]  /*112b0*/  LDL.LU.128 R104, [R1+0x44e0] ;  /* 0x0044e00001687983 */ /* 0x002ee80000300c00 */
[----:B------:R-:W3:Y:S01]  /*112c0*/  LDL.LU.128 R72, [R1+0x4460] ;  /* 0x0044600001487983 */ /* 0x000ee20000300c00 */
[----:B------:R-:W-:-:S03]  /*112d0*/  IMAD.MOV.U32 R62, RZ, RZ, R82 ;  /* 0x000000ffff3e7224 */ /* 0x000fc600078e0052 */
[----:B------:R-:W3:Y:S04]  /*112e0*/  LDL.LU.128 R80, [R1+0x4480] ;  /* 0x0044800001507983 */ /* 0x000ee80000300c00 */
[----:B------:R0:W-:Y:S04]  /*112f0*/  STL.128 [R1+0x4300], R68 ;  /* 0x0043004401007387 */ /* 0x0001e80000100c00 */
[----:B------:R1:W-:Y:S04]  /*11300*/  STL.128 [R1+0x4430], R180 ;  /* 0x004430b401007387 */ /* 0x0003e80000100c00 */
[----:B----4-:R4:W-:Y:S04]  /*11310*/  STL [R1+0x4420], R176 ;  /* 0x004420b001007387 */ /* 0x0109e80000100800 */
[----:B------:R4:W-:Y:S04]  /*11320*/  STL.128 [R1+0x4410], R172 ;  /* 0x004410ac01007387 */ /* 0x0009e80000100c00 */
[----:B------:R4:W-:Y:S04]  /*11330*/  STL.128 [R1+0x4400], R168 ;  /* 0x004400a801007387 */ /* 0x0009e80000100c00 */
[----:B------:R4:W-:Y:S04]  /*11340*/  STL [R1+0x43f8], R167 ;  /* 0x0043f8a701007387 */ /* 0x0009e80000100800 */
[----:B------:R4:W-:Y:S04]  /*11350*/  STL.64 [R1+0x43f0], R164 ;  /* 0x0043f0a401007387 */ /* 0x0009e80000100a00 */
[----:B0-----:R-:W3:Y:S04]  /*11360*/  LDL.LU R69, [R1+0x464] ;  /* 0x0004640001457983 */ /* 0x001ee80000300800 */
[----:B------:R-:W3:Y:S04]  /*11370*/  LDL.LU.64 R70, [R1+0x468] ;  /* 0x0004680001467983 */ /* 0x000ee80000300a00 */
[----:B------:R0:W-:Y:S04]  /*11380*/  STL.128 [R1+0x4280], R156 ;  /* 0x0042809c01007387 */ /* 0x0001e80000100c00 */
[----:B-1----:R-:W3:Y:S04]  /*11390*/  LDL.LU.128 R180, [R1+0x4430] ;  /* 0x0044300001b47983 */ /* 0x002ee80000300c00 */
[----:B----4-:R-:W4:Y:S04]  /*113a0*/  LDL.LU R176, [R1+0x4420] ;  /* 0x0044200001b07983 */ /* 0x010f280000300800 */
[----:B------:R-:W4:Y:S04]  /*113b0*/  LDL.LU.128 R172, [R1+0x4410] ;  /* 0x0044100001ac7983 */ /* 0x000f280000300c00 */
[----:B------:R-:W4:Y:S04]  /*113c0*/  LDL.LU.128 R168, [R1+0x4400] ;  /* 0x0044000001a87983 */ /* 0x000f280000300c00 */
[----:B------:R-:W4:Y:S04]  /*113d0*/  LDL.LU R167, [R1+0x43f8] ;  /* 0x0043f80001a77983 */ /* 0x000f280000300800 */
[----:B------:R-:W4:Y:S04]  /*113e0*/  LDL.LU.64 R164, [R1+0x43f0] ;  /* 0x0043f00001a47983 */ /* 0x000f280000300a00 */
[----:B0-----:R-:W4:Y:S04]  /*113f0*/  LDL.LU.128 R156, [R1+0x4280] ;  /* 0x00428000019c7983 */ /* 0x001f280000300c00 */
[----:B--2---:R0:W-:Y:S04]  /*11400*/  STL [R1+0x4270], R152 ;  /* 0x0042709801007387 */ /* 0x0041e80000100800 */
[----:B------:R1:W-:Y:S04]  /*11410*/  STL.128 [R1+0x4290], R160 ;  /* 0x004290a001007387 */ /* 0x0003e80000100c00 */
[----:B0-----:R-:W2:Y:S04]  /*11420*/  LDL.128 R152, [R1+0x3b0] ;  /* 0x0003b00001987983 */ /* 0x001ea80000100c00 */
[----:B-1----:R-:W2:Y:S04]  /*11430*/  LDL.LU.128 R160, [R1+0x4290] ;  /* 0x0042900001a07983 */ /* 0x002ea80000300c00 */
[----:B------:R-:W-:Y:S04]  /*11440*/  STL [R1+0x3c8], R59 ;  /* 0x0003c83b01007387 */ /* 0x000fe80000100800 */
[----:B------:R-:W-:Y:S04]  /*11450*/  STL [R1+0x3cc], R60 ;  /* 0x0003cc3c01007387 */ /* 0x000fe80000100800 */
        /* <DEDUP_REMOVED lines=9> */
[----:B------:R0:W-:Y:S04]  /*114f0*/  STL.128 [R1+0x43b0], R148 ;  /* 0x0043b09401007387 */ /* 0x0001e80000100c00 */
[----:B------:R1:W-:Y:S04]  /*11500*/  STL.128 [R1+0x4380], R100 ;  /* 0x0043806401007387 */ /* 0x0003e80000100c00 */
[----:B------:R-:W-:Y:S04]  /*11510*/  STL.128 [R1+0x4250], R112 ;  /* 0x0042507001007387 */ /* 0x000fe80000100c00 */
[----:B------:R3:W-:Y:S04]  /*11520*/  STL.128 [R1+0x4370], R96 ;  /* 0x0043706001007387 */ /* 0x0007e80000100c00 */
[----:B------:R3:W-:Y:S04]  /*11530*/  STL.128 [R1+0x4360], R92 ;  /* 0x0043605c01007387 */ /* 0x0007e80000100c00 */
[----:B0-----:R-:W2:Y:S04]  /*11540*/  LDL.LU.128 R148, [R1+0x43b0] ;  /* 0x0043b00001947983 */ /* 0x001ea80000300c00 */
[----:B-1----:R-:W2:Y:S04]  /*11550*/  LDL.LU.128 R100, [R1+0x4380] ;  /* 0x0043800001647983 */ /* 0x002ea80000300c00 */
[----:B---3--:R-:W-:Y:S04]  /*11560*/  STL.128 [R1+0x4350], R88 ;  /* 0x0043505801007387 */ /* 0x008fe80000100c00 */
[----:B------:R-:W-:Y:S04]  /*11570*/  STL.128 [R1+0x4340], R84 ;  /* 0x0043405401007387 */ /* 0x000fe80000100c00 */
[----:B------:R-:W-:Y:S04]  /*11580*/  STL.128 [R1+0x4320], R76 ;  /* 0x0043204c01007387 */ /* 0x000fe80000100c00 */
[----:B------:R0:W-:Y:S04]  /*11590*/  STL.128 [R1+0x4390], R104 ;  /* 0x0043906801007387 */ /* 0x0001e80000100c00 */
[----:B------:R-:W-:Y:S04]  /*115a0*/  STL.128 [R1+0x4310], R72 ;  /* 0x0043104801007387 */ /* 0x000fe80000100c00 */
[----:B------:R-:W3:Y:S04]  /*115b0*/  LDL.LU.128 R96, [R1+0x4370] ;  /* 0x0043700001607983 */ /* 0x000ee80000300c00 */
[----:B------:R-:W3:Y:S04]  /*115c0*/  LDL.LU.128 R92, [R1+0x4360] ;  /* 0x00436000015c7983 */ /* 0x000ee80000300c00 */
[----:B------:R1:W-:Y:S04]  /*115d0*/  STL.128 [R1+0x4330], R80 ;  /* 0x0043305001007387 */ /* 0x0003e80000100c00 */
[----:B0-----:R-:W3:Y:S04]  /*115e0*/  LDL.LU.128 R104, [R1+0x4390] ;  /* 0x0043900001687983 */ /* 0x001ee80000300c00 */
[----:B------:R-:W3:Y:S04]  /*115f0*/  LDL.LU.128 R88, [R1+0x4350] ;  /* 0x0043500001587983 */ /* 0x000ee80000300c00 */
[----:B------:R-:W3:Y:S04]  /*11600*/  LDL.LU.128 R84, [R1+0x4340] ;  /* 0x0043400001547983 */ /* 0x000ee80000300c00 */
[----:B-1----:R-:W3:Y:S04]  /*11610*/  LDL.LU.128 R80, [R1+0x4330] ;  /* 0x0043300001507983 */ /* 0x002ee80000300c00 */
[----:B------:R-:W3:Y:S04]  /*11620*/  LDL.LU.128 R76, [R1+0x4320] ;  /* 0x00432000014c7983 */ /* 0x000ee80000300c00 */
[----:B------:R-:W3:Y:S04]  /*11630*/  LDL.LU.128 R72, [R1+0x4310] ;  /* 0x0043100001487983 */ /* 0x000ee80000300c00 */
[----:B------:R-:W3:Y:S01]  /*11640*/  LDL.LU.128 R112, [R1+0x4250] ;  /* 0x0042500001707983 */ /* 0x000ee20000300c00 */
[----:B------:R-:W-:-:S02]  /*11650*/  IMAD.MOV.U32 R61, RZ, RZ, R69 ;  /* 0x000000ffff3d7224 */ /* 0x000fc400078e0045 */
[----:B------:R-:W-:Y:S02]  /*11660*/  IMAD.MOV.U32 R59, RZ, RZ, R71 ;  /* 0x000000ffff3b7224 */ /* 0x000fe400078e0047 */
[----:B------:R-:W-:Y:S02]  /*11670*/  IMAD.MOV.U32 R60, RZ, RZ, R70 ;  /* 0x000000ffff3c7224 */ /* 0x000fe400078e0046 */
[----:B------:R-:W3:Y:S04]  /*11680*/  LDL.LU.128 R68, [R1+0x4300] ;  /* 0x0043000001447983 */ /* 0x000ee80000300c00 */
[----:B------:R0:W-:Y:S04]  /*11690*/  STL.128 [R1+0x42e0], R180 ;  /* 0x0042e0b401007387 */ /* 0x0001e80000100c00 */
[----:B----4-:R1:W-:Y:S04]  /*116a0*/  STL [R1+0x42d0], R176 ;  /* 0x0042d0b001007387 */ /* 0x0103e80000100800 */
[----:B------:R4:W-:Y:S04]  /*116b0*/  STL.128 [R1+0x42c0], R172 ;  /* 0x0042c0ac01007387 */ /* 0x0009e80000100c00 */
[----:B------:R4:W-:Y:S04]  /*116c0*/  STL.128 [R1+0x42b0], R168 ;  /* 0x0042b0a801007387 */ /* 0x0009e80000100c00 */
[----:B------:R4:W-:Y:S04]  /*116d0*/  STL [R1+0x42a8], R167 ;  /* 0x0042a8a701007387 */ /* 0x0009e80000100800 */
[----:B------:R4:W-:Y:S04]  /*116e0*/  STL.64 [R1+0x42a0], R164 ;  /* 0x0042a0a401007387 */ /* 0x0009e80000100a00 */
[----:B------:R4:W-:Y:S04]  /*116f0*/  STL.128 [R1+0x4110], R156 ;  /* 0x0041109c01007387 */ /* 0x0009e80000100c00 */
[----:B0-----:R-:W3:Y:S04]  /*11700*/  LDL.LU.128 R180, [R1+0x42e0] ;  /* 0x0042e00001b47983 */ /* 0x001ee80000300c00 */
[----:B-1----:R-:W3:Y:S04]  /*11710*/  LDL.LU R176, [R1+0x42d0] ;  /* 0x0042d00001b07983 */ /* 0x002ee80000300800 */
[----:B----4-:R-:W4:Y:S04]  /*11720*/  LDL.LU.128 R172, [R1+0x42c0] ;  /* 0x0042c00001ac7983 */ /* 0x010f280000300c00 */
[----:B------:R-:W4:Y:S04]  /*11730*/  LDL.LU.128 R168, [R1+0x42b0] ;  /* 0x0042b00001a87983 */ /* 0x000f280000300c00 */
[----:B------:R-:W4:Y:S04]  /*11740*/  LDL.LU R167, [R1+0x42a8] ;  /* 0x0042a80001a77983 */ /* 0x000f280000300800 */
[----:B------:R-:W4:Y:S04]  /*11750*/  LDL.LU.64 R164, [R1+0x42a0] ;  /* 0x0042a00001a47983 */ /* 0x000f280000300a00 */
[----:B------:R-:W4:Y:S01]  /*11760*/  LDL.128 R156, [R1+0x3c0] ;  /* 0x0003c000019c7983 */ /* 0x000f220000100c00 */
[----:B--2---:R-:W-:-:S03]  /*11770*/  IMAD.MOV.U32 R116, RZ, RZ, R152 ;  /* 0x000000ffff747224 */ /* 0x004fc600078e0098 */
[----:B------:R-:W-:Y:S04]  /*11780*/  STL [R1+0x5c4], R153 ;  /* 0x0005c49901007387 */ /* 0x000fe80000100800 */
[----:B------:R-:W-:Y:S04]  /*11790*/  STL.64 [R1+0x5c8], R154 ;  /* 0x0005c89a01007387 */ /* 0x000fe80000100a00 */
[----:B------:R-:W2:Y:S04]  /*117a0*/  LDL.LU R152, [R1+0x4270] ;  /* 0x0042700001987983 */ /* 0x000ea80000300800 */
[----:B------:R0:W-:Y:S04]  /*117b0*/  STL.128 [R1+0x4120], R160 ;  /* 0x004120a001007387 */ /* 0x0001e80000100c00 */
[----:B------:R-:W2:Y:S04]  /*117c0*/  LDL.LU R117, [R1+0x5c4] ;  /* 0x0005c40001757983 */ /* 0x000ea80000300800 */
[----:B------:R-:W2:Y:S04]  /*117d0*/  LDL.LU R118, [R1+0x5c8] ;  /* 0x0005c80001767983 */ /* 0x000ea80000300800 */
[----:B------:R-:W2:Y:S04]  /*117e0*/  LDL.LU R119, [R1+0x5cc] ;  /* 0x0005cc0001777983 */ /* 0x000ea80000300800 */
[----:B0-----:R-:W2:Y:S04]  /*117f0*/  LDL.LU.128 R160, [R1+0x4120] ;  /* 0x0041200001a07983 */ /* 0x001ea80000300c00 */
[----:B------:R-:W-:Y:S04]  /*11800*/  STL.128 [R1+0x4180], R60 ;  /* 0x0041803c01007387 */ /* 0x000fe80000100c00 */
        /* <DEDUP_REMOVED lines=11> */
[----:B------:R0:W-:Y:S04]  /*118c0*/  STL.128 [R1+0x4260], R148 ;  /* 0x0042609401007387 */ /* 0x0001e80000100c00 */
[----:B------:R1:W-:Y:S04]  /*118d0*/  STL.128 [R1+0x4220], R100 ;  /* 0x0042206401007387 */ /* 0x0003e80000100c00 */
[----:B------:R-:W-:Y:S04]  /*118e0*/  STL [R1+0x3dc], R58 ;  /* 0x0003dc3a01007387 */ /* 0x000fe80000100800 */
[----:B0-----:R-:W2:Y:S04]  /*118f0*/  LDL.LU.128 R148, [R1+0x4260] ;  /* 0x0042600001947983 */ /* 0x001ea80000300c00 */
[----:B-1----:R-:W2:Y:S04]  /*11900*/  LDL.LU.128 R100, [R1+0x4220] ;  /* 0x0042200001647983 */ /* 0x002ea80000300c00 */
[----:B---3--:R-:W-:Y:S04]  /*11910*/  STL.128 [R1+0x4210], R96 ;  /* 0x0042106001007387 */ /* 0x008fe80000100c00 */
[----:B------:R-:W-:Y:S04]  /*11920*/  STL.128 [R1+0x4200], R92 ;  /* 0x0042005c01007387 */ /* 0x000fe80000100c00 */
[----:B------:R0:W-:Y:S04]  /*11930*/  STL.128 [R1+0x4230], R104 ;  /* 0x0042306801007387 */ /* 0x0001e80000100c00 */
[----:B------:R1:W-:Y:S04]  /*11940*/  STL.128 [R1+0x41f0], R88 ;  /* 0x0041f05801007387 */ /* 0x0003e80000100c00 */
[----:B------:R3:W-:Y:S04]  /*11950*/  STL.128 [R1+0x41e0], R84 ;  /* 0x0041e05401007387 */ /* 0x0007e80000100c00 */
[----:B------:R3:W-:Y:S04]  /*11960*/  STL.128 [R1+0x41d0], R80 ;  /* 0x0041d05001007387 */ /* 0x0007e80000100c00 */
[----:B------:R3:W-:Y:S04]  /*11970*/  STL.128 [R1+0x41c0], R76 ;  /* 0x0041c04c01007387 */ /* 0x0007e80000100c00 */
[----:B------:R3:W-:Y:S04]  /*11980*/  STL.128 [R1+0x41b0], R72 ;  /* 0x0041b04801007387 */ /* 0x0007e80000100c00 */
[----:B0-----:R-:W2:Y:S04]  /*11990*/  LDL.LU.128 R104, [R1+0x4230] ;  /* 0x0042300001687983 */ /* 0x001ea80000300c00 */
[----:B------:R-:W2:Y:S04]  /*119a0*/  LDL.LU.128 R96, [R1+0x4210] ;  /* 0x0042100001607983 */ /* 0x000ea80000300c00 */
[----:B------:R-:W2:Y:S04]  /*119b0*/  LDL.LU.128 R92, [R1+0x4200] ;  /* 0x00420000015c7983 */ /* 0x000ea80000300c00 */
[----:B------:R0:W-:Y:S04]  /*119c0*/  STL.128 [R1+0x41a0], R68 ;  /* 0x0041a04401007387 */ /* 0x0001e80000100c00 */
[----:B-1----:R-:W2:Y:S04]  /*119d0*/  LDL.LU.128 R88, [R1+0x41f0] ;  /* 0x0041f00001587983 */ /* 0x002ea80000300c00 */
[----:B---3--:R-:W3:Y:S04]  /*119e0*/  LDL.LU.128 R84, [R1+0x41e0] ;  /* 0x0041e00001547983 */ /* 0x008ee80000300c00 */
[----:B------:R-:W3:Y:S04]  /*119f0*/  LDL.LU.128 R80, [R1+0x41d0] ;  /* 0x0041d00001507983 */ /* 0x000ee80000300c00 */
[----:B------:R-:W3:Y:S04]  /*11a00*/  LDL.LU.128 R76, [R1+0x41c0] ;  /* 0x0041c000014c7983 */ /* 0x000ee80000300c00 */
[----:B------:R-:W3:Y:S04]  /*11a10*/  LDL.LU.128 R72, [R1+0x41b0] ;  /* 0x0041b00001487983 */ /* 0x000ee80000300c00 */
[----:B0-----:R-:W3:Y:S04]  /*11a20*/  LDL.LU.128 R68, [R1+0x41a0] ;  /* 0x0041a00001447983 */ /* 0x001ee80000300c00 */
[----:B------:R-:W-:Y:S04]  /*11a30*/  STL.128 [R1+0x40d0], R112 ;  /* 0x0040d07001007387 */ /* 0x000fe80000100c00 */
[----:B------:R0:W-:Y:S04]  /*11a40*/  STL.128 [R1+0x4170], R180 ;  /* 0x004170b401007387 */ /* 0x0001e80000100c00 */
[----:B------:R1:W-:Y:S04]  /*11a50*/  STL [R1+0x4160], R176 ;  /* 0x004160b001007387 */ /* 0x0003e80000100800 */
[----:B----4-:R4:W-:Y:S04]  /*11a60*/  STL.128 [R1+0x4150], R172 ;  /* 0x004150ac01007387 */ /* 0x0109e80000100c00 */
[----:B------:R4:W-:Y:S04]  /*11a70*/  STL.128 [R1+0x4140], R168 ;  /* 0x004140a801007387 */ /* 0x0009e80000100c00 */
[----:B------:R4:W-:Y:S04]  /*11a80*/  STL [R1+0x4138], R167 ;  /* 0x004138a701007387 */ /* 0x0009e80000100800 */
[----:B------:R4:W-:Y:S04]  /*11a90*/  STL.64 [R1+0x4130], R164 ;  /* 0x004130a401007387 */ /* 0x0009e80000100a00 */
[----:B------:R-:W-:Y:S01]  /*11aa0*/  STL [R1+0x5d4], R157 ;  /* 0x0005d49d01007387 */ /* 0x000fe20000100800 */
[----:B------:R-:W-:-:S03]  /*11ab0*/  IMAD.MOV.U32 R120, RZ, RZ, R156 ;  /* 0x000000ffff787224 */ /* 0x000fc600078e009c */
[----:B------:R4:W-:Y:S04]  /*11ac0*/  STL.64 [R1+0x5d8], R158 ;  /* 0x0005d89e01007387 */ /* 0x0009e80000100a00 */
[----:B0-----:R-:W3:Y:S04]  /*11ad0*/  LDL.LU.128 R180, [R1+0x4170] ;  /* 0x0041700001b47983 */ /* 0x001ee80000300c00 */
[----:B-1----:R-:W3:Y:S04]  /*11ae0*/  LDL.LU R176, [R1+0x4160] ;  /* 0x0041600001b07983 */ /* 0x002ee80000300800 */
[----:B----4-:R-:W4:Y:S04]  /*11af0*/  LDL.LU.128 R172, [R1+0x4150] ;  /* 0x0041500001ac7983 */ /* 0x010f280000300c00 */
[----:B------:R-:W4:Y:S04]  /*11b00*/  LDL.LU.128 R168, [R1+0x4140] ;  /* 0x0041400001a87983 */ /* 0x000f280000300c00 */
[----:B------:R-:W4:Y:S04]  /*11b10*/  LDL.LU R167, [R1+0x4138] ;  /* 0x0041380001a77983 */ /* 0x000f280000300800 */
[----:B------:R-:W4:Y:S04]  /*11b20*/  LDL.LU.64 R164, [R1+0x4130] ;  /* 0x0041300001a47983 */ /* 0x000f280000300a00 */
[----:B------:R-:W4:Y:S04]  /*11b30*/  LDL.LU.128 R156, [R1+0x4110] ;  /* 0x00411000019c7983 */ /* 0x000f280000300c00 */
[----:B------:R-:W4:Y:S04]  /*11b40*/  LDL.LU.128 R112, [R1+0x40d0] ;  /* 0x0040d00001707983 */ /* 0x000f280000300c00 */
[----:B------:R-:W4:Y:S04]  /*11b50*/  LDL.LU R121, [R1+0x5d4] ;  /* 0x0005d40001797983 */ /* 0x000f280000300800 */
[----:B------:R-:W4:Y:S04]  /*11b60*/  LDL.LU R122, [R1+0x5d8] ;  /* 0x0005d800017a7983 */ /* 0x000f280000300800 */
[----:B------:R-:W4:Y:S04]  /*11b70*/  LDL.LU R123, [R1+0x5dc] ;  /* 0x0005dc00017b7983 */ /* 0x000f280000300800 */
[----:B--2---:R0:W-:Y:S04]  /*11b80*/  STL [R1+0x4100], R152 ;  /* 0x0041009801007387 */ /* 0x0041e80000100800 */
[----:B0-----:R-:W2:Y:S04]  /*11b90*/  LDL.LU R152, [R1+0x4100] ;  /* 0x0041000001987983 */ /* 0x001ea80000300800 */
[----:B------:R0:W-:Y:S04]  /*11ba0*/  STL.128 [R1+0x40e0], R116 ;  /* 0x0040e07401007387 */ /* 0x0001e80000100c00 */
[----:B------:R1:W-:Y:S04]  /*11bb0*/  STL.128 [R1+0x3f90], R160 ;  /* 0x003f90a001007387 */ /* 0x0003e80000100c00 */
[----:B0-----:R-:W2:Y:S04]  /*11bc0*/  LDL.LU.128 R116, [R1+0x40e0] ;  /* 0x0040e00001747983 */ /* 0x001ea80000300c00 */
[----:B-1----:R-:W2:Y:S04]  /*11bd0*/  LDL.128 R160, [R1+0x3d0] ;  /* 0x0003d00001a07983 */ /* 0x002ea80000100c00 */
        /* <DEDUP_REMOVED lines=10> */
[----:B------:R1:W-:Y:S04]  /*11c80*/  STL.128 [R1+0x4820], R12 ;  /* 0x0048200c01007387 */ /* 0x0003e80000100c00 */
[----:B------:R1:W-:Y:S04]  /*11c90*/  STL.128 [R1+0x4810], R8 ;  /* 0x0048100801007387 */ /* 0x0003e80000100c00 */
[----:B------:R1:W-:Y:S04]  /*11ca0*/  STL.64 [R1+0x4800], R4 ;  /* 0x0048000401007387 */ /* 0x0003e80000100a00 */
        /* <DEDUP_REMOVED lines=16> */
[----:B---3--:R3:W-:Y:S04]  /*11db0*/  STL.128 [R1+0x4060], R84 ;  /* 0x0040605401007387 */ /* 0x0087e80000100c00 */
[----:B------:R3:W-:Y:S04]  /*11dc0*/  STL.128 [R1+0x4050], R80 ;  /* 0x0040505001007387 */ /* 0x0007e80000100c00 */
[----:B------:R3:W-:Y:S04]  /*11dd0*/  STL.128 [R1+0x4040], R76 ;  /* 0x0040404c01007387 */ /* 0x0007e80000100c00 */
[----:B------:R3:W-:Y:S04]  /*11de0*/  STL.128 [R1+0x4030], R72 ;  /* 0x0040304801007387 */ /* 0x0007e80000100c00 */
[----:B------:R3:W-:Y:S04]  /*11df0*/  STL.128 [R1+0x4020], R68 ;  /* 0x0040204401007387 */ /* 0x0007e80000100c00 */
[----:B------:R3:W-:Y:S04]  /*11e00*/  STL.128 [R1+0x4010], R64 ;  /* 0x0040104001007387 */ /* 0x0007e80000100c00 */
[----:B------:R3:W-:Y:S04]  /*11e10*/  STL.128 [R1+0x4000], R60 ;  /* 0x0040003c01007387 */ /* 0x0007e80000100c00 */
[----:B------:R3:W-:Y:S04]  /*11e20*/  STL [R1+0x3ff0], R59 ;  /* 0x003ff03b01007387 */ /* 0x0007e80000100800 */
        /* <DEDUP_REMOVED lines=9> */
[----:B------:R-:W2:Y:S04]  /*11ec0*/  LDL.LU.64 R18, [R1+0x4830] ;  /* 0x0048300001127983 */ /* 0x000ea80000300a00 */
[----:B------:R-:W2:Y:S04]  /*11ed0*/  LDL.LU.128 R12, [R1+0x4820] ;  /* 0x00482000010c7983 */ /* 0x000ea80000300c00 */
[----:B------:R-:W2:Y:S04]  /*11ee0*/  LDL.LU.128 R8, [R1+0x4810] ;  /* 0x0048100001087983 */ /* 0x000ea80000300c00 */
[----:B------:R-:W2:Y:S04]  /*11ef0*/  LDL.LU.64 R4, [R1+0x4800] ;  /* 0x0048000001047983 */ /* 0x000ea80000300a00 */
[----:B------:R-:W2:Y:S04]  /*11f00*/  LDL.LU.128 R224, [R1+0x47f0] ;  /* 0x0047f00001e07983 */ /* 0x000ea80000300c00 */
        /* <DEDUP_REMOVED lines=11> */
[----:B----4-:R-:W4:Y:S04]  /*11fc0*/  LDL.LU.128 R100, [R1+0x40a0] ;  /* 0x0040a00001647983 */ /* 0x010f280000300c00 */
[----:B------:R-:W4:Y:S04]  /*11fd0*/  LDL.LU.128 R96, [R1+0x4090] ;  /* 0x0040900001607983 */ /* 0x000f280000300c00 */
[----:B------:R-:W4:Y:S04]  /*11fe0*/  LDL.LU.128 R92, [R1+0x4080] ;  /* 0x00408000015c7983 */ /* 0x000f280000300c00 */
[----:B------:R-:W4:Y:S04]  /*11ff0*/  LDL.LU.128 R88, [R1+0x4070] ;  /* 0x0040700001587983 */ /* 0x000f280000300c00 */
[----:B---3--:R-:W3:Y:S04]  /*12000*/  LDL.LU.128 R84, [R1+0x4060] ;  /* 0x0040600001547983 */ /* 0x008ee80000300c00 */
[----:B------:R-:W3:Y:S04]  /*12010*/  LDL.LU.128 R80, [R1+0x4050] ;  /* 0x0040500001507983 */ /* 0x000ee80000300c00 */
[----:B------:R-:W3:Y:S04]  /*12020*/  LDL.LU.128 R76, [R1+0x4040] ;  /* 0x00404000014c7983 */ /* 0x000ee80000300c00 */
[----:B------:R-:W3:Y:S04]  /*12030*/  LDL.LU.128 R72, [R1+0x4030] ;  /* 0x0040300001487983 */ /* 0x000ee80000300c00 */
[----:B------:R-:W3:Y:S04]  /*12040*/  LDL.LU.128 R68, [R1+0x4020] ;  /* 0x0040200001447983 */ /* 0x000ee80000300c00 */
[----:B------:R-:W3:Y:S04]  /*12050*/  LDL.LU.128 R64, [R1+0x4010] ;  /* 0x0040100001407983 */ /* 0x000ee80000300c00 */
[----:B------:R-:W3:Y:S04]  /*12060*/  LDL.LU.128 R60, [R1+0x4000] ;  /* 0x00400000013c7983 */ /* 0x000ee80000300c00 */
[----:B------:R-:W3:Y:S04]  /*12070*/  LDL.LU R59, [R1+0x3ff0] ;  /* 0x003ff000013b7983 */ /* 0x000ee80000300800 */
[----:B------:R-:W-:Y:S04]  /*12080*/  STL.128 [R1+0x3fe0], R180 ;  /* 0x003fe0b401007387 */ /* 0x000fe80000100c00 */
[----:B------:R-:W-:Y:S04]  /*12090*/  STL [R1+0x3fd0], R176 ;  /* 0x003fd0b001007387 */ /* 0x000fe80000100800 */
[----:B------:R-:W-:Y:S04]  /*120a0*/  STL.128 [R1+0x3fc0], R172 ;  /* 0x003fc0ac01007387 */ /* 0x000fe80000100c00 */
[----:B------:R-:W-:Y:S04]  /*120b0*/  STL.128 [R1+0x3fb0], R168 ;  /* 0x003fb0a801007387 */ /* 0x000fe80000100c00 */
[----:B------:R-:W-:Y:S04]  /*120c0*/  STL [R1+0x3fa8], R167 ;  /* 0x003fa8a701007387 */ /* 0x000fe80000100800 */
[----:B------:R-:W-:Y:S04]  /*120d0*/  STL.64 [R1+0x3fa0], R164 ;  /* 0x003fa0a401007387 */ /* 0x000fe80000100a00 */
[----:B------:R0:W-:Y:S04]  /*120e0*/  STL.128 [R1+0x3f80], R156 ;  /* 0x003f809c01007387 */ /* 0x0001e80000100c00 */
[----:B--2---:R-:W-:Y:S04]  /*120f0*/  STL [R1+0x3f70], R152 ;  /* 0x003f709801007387 */ /* 0x004fe80000100800 */
[----:B------:R1:W-:Y:S04]  /*12100*/  STL.128 [R1+0x3f50], R120 ;  /* 0x003f507801007387 */ /* 0x0003e80000100c00 */
[----:B------:R2:W-:Y:S04]  /*12110*/  STL.128 [R1+0x3f40], R116 ;  /* 0x003f407401007387 */ /* 0x0005e80000100c00 */
[----:B------:R2:W-:Y:S04]  /*12120*/  STL.128 [R1+0x3f30], R112 ;  /* 0x003f307001007387 */ /* 0x0005e80000100c00 */
[----:B------:R-:W-:Y:S04]  /*12130*/  STL [R1+0x5e4], R161 ;  /* 0x0005e4a101007387 */ /* 0x000fe80000100800 */
[----:B------:R2:W-:Y:S04]  /*12140*/  STL.64 [R1+0x5e8], R162 ;  /* 0x0005e8a201007387 */ /* 0x0005e80000100a00 */
[----:B0-----:R-:W3:Y:S04]  /*12150*/  LDL.LU.128 R156, [R1+0x3f80] ;  /* 0x003f8000019c7983 */ /* 0x001ee80000300c00 */
[----:B-1----:R-:W3:Y:S04]  /*12160*/  LDL.LU.128 R120, [R1+0x3f50] ;  /* 0x003f500001787983 */ /* 0x002ee80000300c00 */
[----:B--2---:R-:W2:Y:S04]  /*12170*/  LDL.LU.128 R116, [R1+0x3f40] ;  /* 0x003f400001747983 */ /* 0x004ea80000300c00 */
[----:B------:R-:W2:Y:S04]  /*12180*/  LDL.LU.128 R112, [R1+0x3f30] ;  /* 0x003f300001707983 */ /* 0x000ea80000300c00 */
[----:B------:R-:W2:Y:S04]  /*12190*/  LDL.LU R125, [R1+0x5e4] ;  /* 0x0005e400017d7983 */ /* 0x000ea80000300800 */
[----:B------:R-:W2:Y:S04]  /*121a0*/  LDL.LU R126, [R1+0x5e8] ;  /* 0x0005e800017e7983 */ /* 0x000ea80000300800 */
[----:B------:R-:W2:Y:S01]  /*121b0*/  LDL.LU R127, [R1+0x5ec] ;  /* 0x0005ec00017f7983 */ /* 0x000ea20000300800 */
[----:B------:R-:W-:-:S03]  /*121c0*/  IMAD.MOV.U32 R124, RZ, RZ, R160 ;  /* 0x000000ffff7c7224 */ /* 0x000fc600078e00a0 */
[----:B------:R-:W2:Y:S04]  /*121d0*/  LDL.LU.128 R160, [R1+0x3f90] ;  /* 0x003f900001a07983 */ /* 0x000ea80000300c00 */
[----:B------:R-:W2:Y:S04]  /*121e0*/  LDL.LU R152, [R1+0x3f70] ;  /* 0x003f700001987983 */ /* 0x000ea80000300800 */
[----:B------:R-:W2:Y:S04]  /*121f0*/  LDL.LU R176, [R1+0x3fd0] ;  /* 0x003fd00001b07983 */ /* 0x000ea80000300800 */
[----:B------:R-:W2:Y:S04]  /*12200*/  LDL.LU.128 R172, [R1+0x3fc0] ;  /* 0x003fc00001ac7983 */ /* 0x000ea80000300c00 */
[----:B------:R-:W2:Y:S04]  /*12210*/  LDL.LU.128 R168, [R1+0x3fb0] ;  /* 0x003fb00001a87983 */ /* 0x000ea80000300c00 */
[----:B------:R-:W2:Y:S04]  /*12220*/  LDL.LU R167, [R1+0x3fa8] ;  /* 0x003fa80001a77983 */ /* 0x000ea80000300800 */
[----:B------:R-:W2:Y:S04]  /*12230*/  LDL.LU.64 R164, [R1+0x3fa0] ;  /* 0x003fa00001a47983 */ /* 0x000ea80000300a00 */
[----:B------:R-:W2:Y:S04]  /*12240*/  LDL.LU.128 R180, [R1+0x3fe0] ;  /* 0x003fe00001b47983 */ /* 0x000ea80000300c00 */
[----:B------:R-:W-:Y:S04]  /*12250*/  STL [R1+0x3e0], R53 ;  /* 0x0003e03501007387 */ /* 0x000fe80000100800 */
[----:B------:R-:W-:Y:S04]  /*12260*/  STL [R1+0x3e4], R54 ;  /* 0x0003e43601007387 */ /* 0x000fe80000100800 */
[----:B------:R-:W-:Y:S04]  /*12270*/  STL [R1+0x3e8], R55 ;  /* 0x0003e83701007387 */ /* 0x000fe80000100800 */
[----:B------:R-:W-:Y:S04]  /*12280*/  STL [R1+0x3ec], R50 ;  /* 0x0003ec3201007387 */ /* 0x000fe80000100800 */
[----:B------:R0:W-:Y:S04]  /*12290*/  STL.128 [R1+0x3f20], R108 ;  /* 0x003f206c01007387 */ /* 0x0001e80000100c00 */
[----:B------:R1:W-:Y:S04]  /*122a0*/  STL.128 [R1+0x3f10], R104 ;  /* 0x003f106801007387 */ /* 0x0003e80000100c00 */
[----:B----4-:R4:W-:Y:S04]  /*122b0*/  STL.128 [R1+0x3f00], R100 ;  /* 0x003f006401007387 */ /* 0x0109e80000100c00 */
        /* <DEDUP_REMOVED lines=8> */
[----:B0-----:R-:W2:Y:S04]  /*12340*/  LDL.LU.128 R108, [R1+0x3f20] ;  /* 0x003f2000016c7983 */ /* 0x001ea80000300c00 */
[----:B-1----:R-:W2:Y:S04]  /*12350*/  LDL.LU.128 R104, [R1+0x3f10] ;  /* 0x003f100001687983 */ /* 0x002ea80000300c00 */
        /* <DEDUP_REMOVED lines=9> */
[----:B------:R0:W-:Y:S04]  /*123f0*/  STL.128 [R1+0x3e00], R156 ;  /* 0x003e009c01007387 */ /* 0x0001e80000100c00 */
[----:B------:R1:W-:Y:S04]  /*12400*/  STL.128 [R1+0x3dc0], R120 ;  /* 0x003dc07801007387 */ /* 0x0003e80000100c00 */
[----:B--2---:R2:W-:Y:S04]  /*12410*/  STL.128 [R1+0x3db0], R116 ;  /* 0x003db07401007387 */ /* 0x0045e80000100c00 */
[----:B------:R2:W-:Y:S04]  /*12420*/  STL.128 [R1+0x3da0], R112 ;  /* 0x003da07001007387 */ /* 0x0005e80000100c00 */
[----:B0-----:R-:W3:Y:S04]  /*12430*/  LDL.128 R156, [R1+0x3e0] ;  /* 0x0003e000019c7983 */ /* 0x001ee80000100c00 */
[----:B-1----:R-:W3:Y:S04]  /*12440*/  LDL.LU.128 R120, [R1+0x3dc0] ;  /* 0x003dc00001787983 */ /* 0x002ee80000300c00 */
[----:B------:R0:W-:Y:S04]  /*12450*/  STL.128 [R1+0x3dd0], R124 ;  /* 0x003dd07c01007387 */ /* 0x0001e80000100c00 */
[----:B--2---:R-:W2:Y:S04]  /*12460*/  LDL.LU.128 R116, [R1+0x3db0] ;  /* 0x003db00001747983 */ /* 0x004ea80000300c00 */
[----:B------:R-:W2:Y:S04]  /*12470*/  LDL.LU.128 R112, [R1+0x3da0] ;  /* 0x003da00001707983 */ /* 0x000ea80000300c00 */
[----:B0-----:R-:W2:Y:S04]  /*12480*/  LDL.LU.128 R124, [R1+0x3dd0] ;  /* 0x003dd000017c7983 */ /* 0x001ea80000300c00 */
[----:B------:R0:W-:Y:S04]  /*12490*/  STL.128 [R1+0x3e70], R64 ;  /* 0x003e704001007387 */ /* 0x0001e80000100c00 */
[----:B------:R1:W-:Y:S04]  /*124a0*/  STL.128 [R1+0x3e60], R60 ;  /* 0x003e603c01007387 */ /* 0x0003e80000100c00 */
[----:B------:R1:W-:Y:S04]  /*124b0*/  STL [R1+0x3e54], R59 ;  /* 0x003e543b01007387 */ /* 0x0003e80000100800 */
[----:B0-----:R-:W2:Y:S04]  /*124c0*/  LDL.LU.128 R64, [R1+0x3e70] ;  /* 0x003e700001407983 */ /* 0x001ea80000300c00 */
[----:B-1----:R-:W2:Y:S04]  /*124d0*/  LDL.LU.128 R60, [R1+0x3e60] ;  /* 0x003e6000013c7983 */ /* 0x002ea80000300c00 */
[----:B------:R-:W2:Y:S04]  /*124e0*/  LDL.LU R59, [R1+0x3e54] ;  /* 0x003e5400013b7983 */ /* 0x000ea80000300800 */
[----:B------:R-:W-:Y:S04]  /*124f0*/  STL [R1+0x3f0], R51 ;  /* 0x0003f03301007387 */ /* 0x000fe80000100800 */
[----:B------:R-:W-:Y:S04]  /*12500*/  STL [R1+0x3f4], R52 ;  /* 0x0003f43401007387 */ /* 0x000fe80000100800 */
[----:B------:R-:W-:Y:S04]  /*12510*/  STL [R1+0x3f8], R47 ;  /* 0x0003f82f01007387 */ /* 0x000fe80000100800 */
[----:B------:R-:W-:Y:S04]  /*12520*/  STL [R1+0x3fc], R48 ;  /* 0x0003fc3001007387 */ /* 0x000fe80000100800 */
[----:B------:R0:W-:Y:S04]  /*12530*/  STL.128 [R1+0x3b70], R36 ;  /* 0x003b702401007387 */ /* 0x0001e80000100c00 */
[----:B------:R1:W-:Y:S04]  /*12540*/  STL.128 [R1+0x3b60], R32 ;  /* 0x003b602001007387 */ /* 0x0003e80000100c00 */
[----:B0-----:R-:W2:Y:S04]  /*12550*/  LDL.LU.128 R36, [R1+0x3b70] ;  /* 0x003b700001247983 */ /* 0x001ea80000300c00 */
[----:B-1----:R-:W2:Y:S04]  /*12560*/  LDL.LU.128 R32, [R1+0x3b60] ;  /* 0x003b600001207983 */ /* 0x002ea80000300c00 */
        /* <DEDUP_REMOVED lines=10> */
[----:B------:R-:W-:Y:S04]  /*12610*/  STL.128 [R1+0x3cf0], R68 ;  /* 0x003cf04401007387 */ /* 0x000fe80000100c00 */
        /* <DEDUP_REMOVED lines=9> */
[----:B------:R-:W-:Y:S04]  /*126b0*/  STL [R1+0x5f4], R157 ;  /* 0x0005f49d01007387 */ /* 0x000fe80000100800 */
[----:B------:R-:W-:Y:S04]  /*126c0*/  STL.64 [R1+0x5f8], R158 ;  /* 0x0005f89e01007387 */ /* 0x000fe80000100a00 */
[----:B------:R-:W-:Y:S04]  /*126d0*/  STL.128 [R1+0x3c90], R120 ;  /* 0x003c907801007387 */ /* 0x000fe80000100c00 */
[----:B--2---:R-:W-:Y:S04]  /*126e0*/  STL.128 [R1+0x3c80], R116 ;  /* 0x003c807401007387 */ /* 0x004fe80000100c00 */
[----:B------:R0:W-:Y:S04]  /*126f0*/  STL.128 [R1+0x3c70], R112 ;  /* 0x003c707001007387 */ /* 0x0001e80000100c00 */
[----:B------:R-:W2:Y:S04]  /*12700*/  LDL.LU.128 R72, [R1+0x3d00] ;  /* 0x003d000001487983 */ /* 0x000ea80000300c00 */
[----:B------:R1:W-:Y:S04]  /*12710*/  STL.128 [R1+0x3ca0], R124 ;  /* 0x003ca07c01007387 */ /* 0x0003e80000100c00 */
[----:B------:R-:W2:Y:S04]  /*12720*/  LDL.LU R129, [R1+0x5f4] ;  /* 0x0005f40001817983 */ /* 0x000ea80000300800 */
[----:B------:R-:W2:Y:S04]  /*12730*/  LDL.LU R130, [R1+0x5f8] ;  /* 0x0005f80001827983 */ /* 0x000ea80000300800 */
[----:B------:R-:W2:Y:S04]  /*12740*/  LDL.LU R131, [R1+0x5fc] ;  /* 0x0005fc0001837983 */ /* 0x000ea80000300800 */
[----:B0-----:R-:W2:Y:S04]  /*12750*/  LDL.128 R112, [R1+0x3f0] ;  /* 0x0003f00001707983 */ /* 0x001ea80000100c00 */
[----:B-1----:R-:W2:Y:S04]  /*12760*/  LDL.LU.128 R124, [R1+0x3ca0] ;  /* 0x003ca000017c7983 */ /* 0x002ea80000300c00 */
[----:B------:R-:W2:Y:S04]  /*12770*/  LDL.LU.128 R120, [R1+0x3c90] ;  /* 0x003c900001787983 */ /* 0x000ea80000300c00 */
[----:B------:R-:W2:Y:S04]  /*12780*/  LDL.LU.128 R116, [R1+0x3c80] ;  /* 0x003c800001747983 */ /* 0x000ea80000300c00 */
[----:B------:R-:W2:Y:S04]  /*12790*/  LDL.LU.128 R68, [R1+0x3cf0] ;  /* 0x003cf00001447983 */ /* 0x000ea80000300c00 */
[----:B------:R0:W-:Y:S04]  /*127a0*/  STL.128 [R1+0x3ce0], R64 ;  /* 0x003ce04001007387 */ /* 0x0001e80000100c00 */
[----:B------:R1:W-:Y:S04]  /*127b0*/  STL.128 [R1+0x3cd0], R60 ;  /* 0x003cd03c01007387 */ /* 0x0003e80000100c00 */
[----:B------:R1:W-:Y:S04]  /*127c0*/  STL [R1+0x3cc0], R59 ;  /* 0x003cc03b01007387 */ /* 0x0003e80000100800 */
[----:B0-----:R-:W2:Y:S04]  /*127d0*/  LDL.LU.128 R64, [R1+0x3ce0] ;  /* 0x003ce00001407983 */ /* 0x001ea80000300c00 */
[----:B-1----:R-:W2:Y:S04]  /*127e0*/  LDL.LU.128 R60, [R1+0x3cd0] ;  /* 0x003cd000013c7983 */ /* 0x002ea80000300c00 */
[----:B------:R-:W2:Y:S01]  /*127f0*/  LDL.LU R59, [R1+0x3cc0] ;  /* 0x003cc000013b7983 */ /* 0x000ea20000300800 */
[----:B------:R-:W-:-:S03]  /*12800*/  IMAD.MOV.U32 R128, RZ, RZ, R156 ;  /* 0x000000ffff807224 */ /* 0x000fc600078e009c */
[----:B------:R-:W-:Y:S04]  /*12810*/  STL [R1+0x400], R49 ;  /* 0x0004003101007387 */ /* 0x000fe80000100800 */
[----:B------:R-:W-:Y:S04]  /*12820*/  STL [R1+0x404], R44 ;  /* 0x0004042c01007387 */ /* 0x000fe80000100800 */
[----:B------:R-:W-:Y:S04]  /*12830*/  STL [R1+0x408], R45 ;  /* 0x0004082d01007387 */ /* 0x000fe80000100800 */
[----:B------:R-:W-:Y:S04]  /*12840*/  STL [R1+0x40c], R46 ;  /* 0x00040c2e01007387 */ /* 0x000fe80000100800 */
[----:B------:R0:W-:Y:S04]  /*12850*/  STL.128 [R1+0x3b80], R40 ;  /* 0x003b802801007387 */ /* 0x0001e80000100c00 */
[----:B------:R1:W-:Y:S04]  /*12860*/  STL.128 [R1+0x39b0], R36 ;  /* 0x0039b02401007387 */ /* 0x0003e80000100c00 */
[----:B------:R1:W-:Y:S04]  /*12870*/  STL.128 [R1+0x39a0], R32 ;  /* 0x0039a02001007387 */ /* 0x0003e80000100c00 */
[----:B------:R1:W-:Y:S04]  /*12880*/  STL.64 [R1+0x3af0], R4 ;  /* 0x003af00401007387 */ /* 0x0003e80000100a00 */
[----:B0-----:R-:W2:Y:S04]  /*12890*/  LDL.LU.128 R40, [R1+0x3b80] ;  /* 0x003b800001287983 */ /* 0x001ea80000300c00 */
[----:B-1----:R-:W2:Y:S04]  /*128a0*/  LDL.LU.128 R36, [R1+0x39b0] ;  /* 0x0039b00001247983 */ /* 0x002ea80000300c00 */
[----:B------:R-:W2:Y:S04]  /*128b0*/  LDL.LU.128 R32, [R1+0x39a0] ;  /* 0x0039a00001207983 */ /* 0x000ea80000300c00 */
[----:B------:R-:W2:Y:S04]  /*128c0*/  LDL.LU.64 R4, [R1+0x3af0] ;  /* 0x003af00001047983 */ /* 0x000ea80000300a00 */
[----:B------:R0:W-:Y:S04]  /*128d0*/  STL.128 [R1+0x3b50], R28 ;  /* 0x003b501c01007387 */ /* 0x0001e80000100c00 */
[----:B------:R1:W-:Y:S04]  /*128e0*/  STL.128 [R1+0x3b40], R24 ;  /* 0x003b401801007387 */ /* 0x0003e80000100c00 */
[----:B------:R1:W-:Y:S04]  /*128f0*/  STL.128 [R1+0x3b30], R20 ;  /* 0x003b301401007387 */ /* 0x0003e80000100c00 */
[----:B------:R1:W-:Y:S04]  /*12900*/  STL.64 [R1+0x3b20], R18 ;  /* 0x003b201201007387 */ /* 0x0003e80000100a00 */
[----:B------:R1:W-:Y:S04]  /*12910*/  STL.128 [R1+0x3b10], R12 ;  /* 0x003b100c01007387 */ /* 0x0003e80000100c00 */
[----:B------:R1:W-:Y:S04]  /*12920*/  STL.128 [R1+0x3b00], R8 ;  /* 0x003b000801007387 */ /* 0x0003e80000100c00 */
[----:B0-----:R-:W2:Y:S04]  /*12930*/  LDL.LU.128 R28, [R1+0x3b50] ;  /* 0x003b5000011c7983 */ /* 0x001ea80000300c00 */
[----:B-1----:R-:W2:Y:S04]  /*12940*/  LDL.LU.128 R24, [R1+0x3b40] ;  /* 0x003b400001187983 */ /* 0x002ea80000300c00 */
[----:B------:R-:W2:Y:S04]  /*12950*/  LDL.LU.128 R20, [R1+0x3b30] ;  /* 0x003b300001147983 */ /* 0x000ea80000300c00 */
[----:B------:R-:W2:Y:S04]  /*12960*/  LDL.LU.64 R18, [R1+0x3b20] ;  /* 0x003b200001127983 */ /* 0x000ea80000300a00 */
[----:B------:R-:W2:Y:S04]  /*12970*/  LDL.LU.128 R12, [R1+0x3b10] ;  /* 0x003b1000010c7983 */ /* 0x000ea80000300c00 */
[----:B------:R-:W2:Y:S04]  /*12980*/  LDL.LU.128 R8, [R1+0x3b00] ;  /* 0x003b000001087983 */ /* 0x000ea80000300c00 */
[----:B------:R0:W-:Y:S04]  /*12990*/  STL.128 [R1+0x3f60], R148 ;  /* 0x003f609401007387 */ /* 0x0001e80000100c00 */
[----:B------:R1:W-:Y:S04]  /*129a0*/  STL.128 [R1+0x3e10], R160 ;  /* 0x003e10a001007387 */ /* 0x0003e80000100c00 */
[----:B------:R1:W-:Y:S04]  /*129b0*/  STL [R1+0x3df0], R152 ;  /* 0x003df09801007387 */ /* 0x0003e80000100800 */
[----:B------:R-:W2:Y:S04]  /*129c0*/  LDL.LU.128 R156, [R1+0x3e00] ;  /* 0x003e0000019c7983 */ /* 0x000ea80000300c00 */
[----:B0-----:R-:W2:Y:S04]  /*129d0*/  LDL.LU.128 R148, [R1+0x3f60] ;  /* 0x003f600001947983 */ /* 0x001ea80000300c00 */
[----:B-1----:R-:W2:Y:S04]  /*129e0*/  LDL.LU.128 R160, [R1+0x3e10] ;  /* 0x003e100001a07983 */ /* 0x002ea80000300c00 */
[----:B------:R-:W2:Y:S04]  /*129f0*/  LDL.LU R152, [R1+0x3df0] ;  /* 0x003df00001987983 */ /* 0x000ea80000300800 */
        /* <DEDUP_REMOVED lines=9> */
[----:B0-----:R-:W3:Y:S04]  /*12a90*/  LDL.LU.128 R108, [R1+0x3c60] ;  /* 0x003c6000016c7983 */ /* 0x001ee80000300c00 */
[----:B-1----:R-:W3:Y:S04]  /*12aa0*/  LDL.LU.128 R104, [R1+0x3c50] ;  /* 0x003c500001687983 */ /* 0x002ee80000300c00 */
[----:B----4-:R-:W4:Y:S04]  /*12ab0*/  LDL.LU.128 R100, [R1+0x3c40] ;  /* 0x003c400001647983 */ /* 0x010f280000300c00 */
[----:B------:R-:W4:Y:S04]  /*12ac0*/  LDL.LU.128 R96, [R1+0x3c30] ;  /* 0x003c300001607983 */ /* 0x000f280000300c00 */
[----:B------:R-:W4:Y:S04]  /*12ad0*/  LDL.LU.128 R92, [R1+0x3c20] ;  /* 0x003c2000015c7983 */ /* 0x000f280000300c00 */
[----:B--2---:R-:W-:Y:S04]  /*12ae0*/  STL.128 [R1+0x3bd0], R72 ;  /* 0x003bd04801007387 */ /* 0x004fe80000100c00 */
[----:B------:R-:W2:Y:S04]  /*12af0*/  LDL.LU.128 R88, [R1+0x3c10] ;  /* 0x003c100001587983 */ /* 0x000ea80000300c00 */
[----:B---3--:R-:W3:Y:S04]  /*12b00*/  LDL.LU.128 R84, [R1+0x3c00] ;  /* 0x003c000001547983 */ /* 0x008ee80000300c00 */
[----:B------:R-:W3:Y:S04]  /*12b10*/  LDL.LU.128 R80, [R1+0x3bf0] ;  /* 0x003bf00001507983 */ /* 0x000ee80000300c00 */
[----:B------:R0:W-:Y:S01]  /*12b20*/  STL.128 [R1+0x3cb0], R128 ;  /* 0x003cb08001007387 */ /* 0x0001e20000100c00 */
[----:B------:R-:W-:-:S03]  /*12b30*/  IMAD.MOV.U32 R132, RZ, RZ, R112 ;  /* 0x000000ffff847224 */ /* 0x000fc600078e0070 */
[----:B------:R-:W3:Y:S01]  /*12b40*/  LDL.LU.128 R76, [R1+0x3be0] ;  /* 0x003be000014c7983 */ /* 0x000ee20000300c00 */
[----:B------:R-:W-:Y:S02]  /*12b50*/  IMAD.MOV.U32 R133, RZ, RZ, R113 ;  /* 0x000000ffff857224 */ /* 0x000fe400078e0071 */
[----:B------:R-:W-:Y:S01]  /*12b60*/  IMAD.MOV.U32 R134, RZ, RZ, R114 ;  /* 0x000000ffff867224 */ /* 0x000fe200078e0072 */
[----:B------:R-:W-:Y:S01]  /*12b70*/  STL.128 [R1+0x3ad0], R124 ;  /* 0x003ad07c01007387 */ /* 0x000fe20000100c00 */
[----:B------:R-:W-:-:S03]  /*12b80*/  IMAD.MOV.U32 R135, RZ, RZ, R115 ;  /* 0x000000ffff877224 */ /* 0x000fc600078e0073 */
[----:B------:R-:W-:Y:S04]  /*12b90*/  STL.128 [R1+0x3ac0], R120 ;  /* 0x003ac07801007387 */ /* 0x000fe80000100c00 */
[----:B------:R1:W-:Y:S04]  /*12ba0*/  STL.128 [R1+0x3ab0], R116 ;  /* 0x003ab07401007387 */ /* 0x0003e80000100c00 */
[----:B------:R1:W-:Y:S04]  /*12bb0*/  STL.128 [R1+0x3bc0], R68 ;  /* 0x003bc04401007387 */ /* 0x0003e80000100c00 */
[----:B0-----:R-:W3:Y:S04]  /*12bc0*/  LDL.LU.128 R128, [R1+0x3cb0] ;  /* 0x003cb00001807983 */ /* 0x001ee80000300c00 */
[----:B------:R-:W3:Y:S04]  /*12bd0*/  LDL.LU.128 R112, [R1+0x3c70] ;  /* 0x003c700001707983 */ /* 0x000ee80000300c00 */
[----:B------:R-:W3:Y:S04]  /*12be0*/  LDL.LU.128 R72, [R1+0x3bd0] ;  /* 0x003bd00001487983 */ /* 0x000ee80000300c00 */
[----:B-1----:R-:W3:Y:S04]  /*12bf0*/  LDL.128 R116, [R1+0x400] ;  /* 0x0004000001747983 */ /* 0x002ee80000100c00 */
[----:B------:R-:W3:Y:S04]  /*12c00*/  LDL.LU.128 R124, [R1+0x3ad0] ;  /* 0x003ad000017c7983 */ /* 0x000ee80000300c00 */
[----:B------:R-:W3:Y:S04]  /*12c10*/  LDL.LU.128 R120, [R1+0x3ac0] ;  /* 0x003ac00001787983 */ /* 0x000ee80000300c00 */
[----:B------:R-:W3:Y:S04]  /*12c20*/  LDL.LU.128 R68, [R1+0x3bc0] ;  /* 0x003bc00001447983 */ /* 0x000ee80000300c00 */
[----:B------:R0:W-:Y:S04]  /*12c30*/  STL.128 [R1+0x3bb0], R64 ;  /* 0x003bb04001007387 */ /* 0x0001e80000100c00 */
[----:B------:R1:W-:Y:S04]  /*12c40*/  STL.128 [R1+0x3ba0], R60 ;  /* 0x003ba03c01007387 */ /* 0x0003e80000100c00 */
[----:B------:R1:W-:Y:S04]  /*12c50*/  STL [R1+0x3b90], R59 ;  /* 0x003b903b01007387 */ /* 0x0003e80000100800 */
[----:B0-----:R-:W3:Y:S04]  /*12c60*/  LDL.LU.128 R64, [R1+0x3bb0] ;  /* 0x003bb00001407983 */ /* 0x001ee80000300c00 */
[----:B-1----:R-:W3:Y:S04]  /*12c70*/  LDL.LU.128 R60, [R1+0x3ba0] ;  /* 0x003ba000013c7983 */ /* 0x002ee80000300c00 */
[----:B------:R-:W3:Y:S04]  /*12c80*/  LDL.LU R59, [R1+0x3b90] ;  /* 0x003b9000013b7983 */ /* 0x000ee80000300800 */
[----:B------:R-:W-:Y:S04]  /*12c90*/  STL [R1+0x410], R41 ;  /* 0x0004102901007387 */ /* 0x000fe80000100800 */
[----:B------:R-:W-:Y:S04]  /*12ca0*/  STL [R1+0x414], R42 ;  /* 0x0004142a01007387 */ /* 0x000fe80000100800 */
[----:B------:R-:W-:Y:S04]  /*12cb0*/  STL [R1+0x418], R43 ;  /* 0x0004182b01007387 */ /* 0x000fe80000100800 */
[----:B------:R0:W-:Y:S04]  /*12cc0*/  STL [R1+0x39c0], R40 ;  /* 0x0039c02801007387 */ /* 0x0001e80000100800 */
[----:B------:R-:W-:Y:S04]  /*12cd0*/  STL [R1+0x41c], R38 ;  /* 0x00041c2601007387 */ /* 0x000fe80000100800 */
[----:B------:R1:W-:Y:S04]  /*12ce0*/  STL.64 [R1+0x3800], R36 ;  /* 0x0038002401007387 */ /* 0x0003e80000100a00 */
[----:B------:R1:W-:Y:S04]  /*12cf0*/  STL.128 [R1+0x37f0], R32 ;  /* 0x0037f02001007387 */ /* 0x0003e80000100c00 */
[----:B0-----:R-:W3:Y:S04]  /*12d00*/  LDL.LU R40, [R1+0x39c0] ;  /* 0x0039c00001287983 */ /* 0x001ee80000300800 */
[----:B-1----:R-:W3:Y:S04]  /*12d10*/  LDL.LU.64 R36, [R1+0x3800] ;  /* 0x0038000001247983 */ /* 0x002ee80000300a00 */
[----:B------:R-:W3:Y:S04]  /*12d20*/  LDL.LU.128 R32, [R1+0x37f0] ;  /* 0x0037f00001207983 */ /* 0x000ee80000300c00 */
[----:B------:R0:W-:Y:S04]  /*12d30*/  STL.128 [R1+0x3a90], R108 ;  /* 0x003a906c01007387 */ /* 0x0001e80000100c00 */
[----:B------:R1:W-:Y:S04]  /*12d40*/  STL.128 [R1+0x3a80], R104 ;  /* 0x003a806801007387 */ /* 0x0003e80000100c00 */
[----:B----4-:R4:W-:Y:S04]  /*12d50*/  STL.128 [R1+0x3a70], R100 ;  /* 0x003a706401007387 */ /* 0x0109e80000100c00 */
[----:B------:R4:W-:Y:S04]  /*12d60*/  STL.128 [R1+0x3a60], R96 ;  /* 0x003a606001007387 */ /* 0x0009e80000100c00 */
[----:B------:R4:W-:Y:S04]  /*12d70*/  STL.128 [R1+0x3a50], R92 ;  /* 0x003a505c01007387 */ /* 0x0009e80000100c00 */
[----:B0-----:R-:W4:Y:S04]  /*12d80*/  LDL.LU.128 R108, [R1+0x3a90] ;  /* 0x003a9000016c7983 */ /* 0x001f280000300c00 */
[----:B--2---:R0:W-:Y:S04]  /*12d90*/  STL.128 [R1+0x3a40], R88 ;  /* 0x003a405801007387 */ /* 0x0041e80000100c00 */
[----:B---3--:R2:W-:Y:S04]  /*12da0*/  STL.128 [R1+0x3a30], R84 ;  /* 0x003a305401007387 */ /* 0x0085e80000100c00 */
[----:B------:R3:W-:Y:S04]  /*12db0*/  STL.128 [R1+0x3a20], R80 ;  /* 0x003a205001007387 */ /* 0x0007e80000100c00 */
[----:B-1----:R-:W3:Y:S04]  /*12dc0*/  LDL.LU.128 R104, [R1+0x3a80] ;  /* 0x003a800001687983 */ /* 0x002ee80000300c00 */
[----:B----4-:R-:W4:Y:S04]  /*12dd0*/  LDL.LU.128 R100, [R1+0x3a70] ;  /* 0x003a700001647983 */ /* 0x010f280000300c00 */
[----:B------:R-:W-:Y:S04]  /*12de0*/  STL.128 [R1+0x3a10], R76 ;  /* 0x003a104c01007387 */ /* 0x000fe80000100c00 */
[----:B------:R-:W4:Y:S04]  /*12df0*/  LDL.LU.128 R96, [R1+0x3a60] ;  /* 0x003a600001607983 */ /* 0x000f280000300c00 */
[----:B------:R-:W4:Y:S04]  /*12e00*/  LDL.LU.128 R92, [R1+0x3a50] ;  /* 0x003a5000015c7983 */ /* 0x000f280000300c00 */
[----:B0-----:R-:W4:Y:S04]  /*12e10*/  LDL.LU.128 R88, [R1+0x3a40] ;  /* 0x003a400001587983 */ /* 0x001f280000300c00 */
[----:B--2---:R-:W2:Y:S04]  /*12e20*/  LDL.LU.128 R84, [R1+0x3a30] ;  /* 0x003a300001547983 */ /* 0x004ea80000300c00 */
[----:B------:R0:W-:Y:S04]  /*12e30*/  STL.128 [R1+0x3ae0], R128 ;  /* 0x003ae08001007387 */ /* 0x0001e80000100c00 */
[----:B------:R1:W-:Y:S04]  /*12e40*/  STL.128 [R1+0x3aa0], R112 ;  /* 0x003aa07001007387 */ /* 0x0003e80000100c00 */
[----:B------:R1:W-:Y:S01]  /*12e50*/  STL.128 [R1+0x3a00], R72 ;  /* 0x003a004801007387 */ /* 0x0003e20000100c00 */
[----:B------:R-:W-:-:S02]  /*12e60*/  IMAD.MOV.U32 R136, RZ, RZ, R116 ;  /* 0x000000ffff887224 */ /* 0x000fc400078e0074 */
[----:B------:R-:W-:Y:S01]  /*12e70*/  IMAD.MOV.U32 R137, RZ, RZ, R117 ;  /* 0x000000ffff897224 */ /* 0x000fe200078e0075 */
[----:B---3--:R-:W3:Y:S01]  /*12e80*/  LDL.LU.128 R80, [R1+0x3a20] ;  /* 0x003a200001507983 */ /* 0x008ee20000300c00 */
[----:B------:R-:W-:Y:S02]  /*12e90*/  IMAD.MOV.U32 R138, RZ, RZ, R118 ;  /* 0x000000ffff8a7224 */ /* 0x000fe400078e0076 */
[----:B------:R-:W-:Y:S01]  /*12ea0*/  IMAD.MOV.U32 R139, RZ, RZ, R119 ;  /* 0x000000ffff8b7224 */ /* 0x000fe200078e0077 */
[----:B------:R-:W-:Y:S04]  /*12eb0*/  STL.128 [R1+0x3910], R124 ;  /* 0x0039107c01007387 */ /* 0x000fe80000100c00 */
[----:B------:R1:W-:Y:S04]  /*12ec0*/  STL.128 [R1+0x3900], R120 ;  /* 0x0039007801007387 */ /* 0x0003e80000100c00 */
[----:B------:R1:W-:Y:S04]  /*12ed0*/  STL.128 [R1+0x39f0], R68 ;  /* 0x0039f04401007387 */ /* 0x0003e80000100c00 */
[----:B0-----:R-:W3:Y:S04]  /*12ee0*/  LDL.LU.128 R128, [R1+0x3ae0] ;  /* 0x003ae00001807983 */ /* 0x001ee80000300c00 */
[----:B------:R-:W3:Y:S04]  /*12ef0*/  LDL.LU.128 R116, [R1+0x3ab0] ;  /* 0x003ab00001747983 */ /* 0x000ee80000300c00 */
[----:B-1----:R-:W3:Y:S04]  /*12f00*/  LDL.LU.128 R112, [R1+0x3aa0] ;  /* 0x003aa00001707983 */ /* 0x002ee80000300c00 */
[----:B------:R-:W3:Y:S04]  /*12f10*/  LDL.LU.128 R76, [R1+0x3a10] ;  /* 0x003a1000014c7983 */ /* 0x000ee80000300c00 */
[----:B------:R-:W3:Y:S04]  /*12f20*/  LDL.LU.128 R72, [R1+0x3a00] ;  /* 0x003a000001487983 */ /* 0x000ee80000300c00 */
[----:B------:R-:W3:Y:S04]  /*12f30*/  LDL.128 R120, [R1+0x410] ;  /* 0x0004100001787983 */ /* 0x000ee80000100c00 */
        /* <DEDUP_REMOVED lines=8> */
[----:B------:R0:W-:Y:S04]  /*12fc0*/  STL.64 [R1+0x3930], R4 ;  /* 0x0039300401007387 */ /* 0x0001e80000100a00 */
[----:B------:R1:W-:Y:S04]  /*12fd0*/  STL.128 [R1+0x3990], R28 ;  /* 0x0039901c01007387 */ /* 0x0003e80000100c00 */
[----:B------:R1:W-:Y:S04]  /*12fe0*/  STL.128 [R1+0x3980], R24 ;  /* 0x0039801801007387 */ /* 0x0003e80000100c00 */
[----:B0-----:R-:W3:Y:S04]  /*12ff0*/  LDL.LU.64 R4, [R1+0x3930] ;  /* 0x0039300001047983 */ /* 0x001ee80000300a00 */
[----:B------:R0:W-:Y:S04]  /*13000*/  STL.128 [R1+0x3970], R20 ;  /* 0x0039701401007387 */ /* 0x0001e80000100c00 */
[----:B------:R0:W-:Y:S04]  /*13010*/  STL.64 [R1+0x3960], R18 ;  /* 0x0039601201007387 */ /* 0x0001e80000100a00 */
[----:B------:R0:W-:Y:S04]  /*13020*/  STL.128 [R1+0x3950], R12 ;  /* 0x0039500c01007387 */ /* 0x0001e80000100c00 */
[----:B------:R0:W-:Y:S04]  /*13030*/  STL.128 [R1+0x3940], R8 ;  /* 0x0039400801007387 */ /* 0x0001e80000100c00 */
[----:B-1----:R-:W3:Y:S04]  /*13040*/  LDL.LU.128 R28, [R1+0x3990] ;  /* 0x00399000011c7983 */ /* 0x002ee80000300c00 */
[----:B------:R-:W3:Y:S04]  /*13050*/  LDL.LU.128 R24, [R1+0x3980] ;  /* 0x0039800001187983 */ /* 0x000ee80000300c00 */
[----:B0-----:R-:W3:Y:S04]  /*13060*/  LDL.LU.128 R20, [R1+0x3970] ;  /* 0x0039700001147983 */ /* 0x001ee80000300c00 */
[----:B------:R-:W3:Y:S04]  /*13070*/  LDL.LU.64 R18, [R1+0x3960] ;  /* 0x0039600001127983 */ /* 0x000ee80000300a00 */
[----:B------:R-:W3:Y:S04]  /*13080*/  LDL.LU.128 R12, [R1+0x3950] ;  /* 0x00395000010c7983 */ /* 0x000ee80000300c00 */
[----:B------:R-:W3:Y:S04]  /*13090*/  LDL.LU.128 R8, [R1+0x3940] ;  /* 0x0039400001087983 */ /* 0x000ee80000300c00 */
[----:B------:R-:W-:Y:S04]  /*130a0*/  STL [R1+0x420], R39 ;  /* 0x0004202701007387 */ /* 0x000fe80000100800 */
[----:B------:R-:W-:Y:S04]  /*130b0*/  STL [R1+0x424], R40 ;  /* 0x0004242801007387 */ /* 0x000fe80000100800 */
[----:B------:R-:W-:Y:S04]  /*130c0*/  STL [R1+0x428], R35 ;  /* 0x0004282301007387 */ /* 0x000fe80000100800 */
[----:B------:R-:W-:Y:S04]  /*130d0*/  STL [R1+0x42c], R36 ;  /* 0x00042c2401007387 */ /* 0x000fe80000100800 */
[----:B------:R0:W-:Y:S04]  /*130e0*/  STL.128 [R1+0x38d0], R108 ;  /* 0x0038d06c01007387 */ /* 0x0001e80000100c00 */
[----:B------:R1:W-:Y:S04]  /*130f0*/  STL.128 [R1+0x38c0], R104 ;  /* 0x0038c06801007387 */ /* 0x0003e80000100c00 */
[----:B----4-:R4:W-:Y:S04]  /*13100*/  STL.128 [R1+0x38b0], R100 ;  /* 0x0038b06401007387 */ /* 0x0109e80000100c00 */
[----:B0-----:R-:W3:Y:S04]  /*13110*/  LDL.LU.128 R108, [R1+0x38d0] ;  /* 0x0038d000016c7983 */ /* 0x001ee80000300c00 */
[----:B------:R0:W-:Y:S04]  /*13120*/  STL.128 [R1+0x38a0], R96 ;  /* 0x0038a06001007387 */ /* 0x0001e80000100c00 */
[----:B------:R3:W-:Y:S04]  /*13130*/  STL.128 [R1+0x3890], R92 ;  /* 0x0038905c01007387 */ /* 0x0007e80000100c00 */
[----:B------:R3:W-:Y:S04]  /*13140*/  STL.128 [R1+0x3880], R88 ;  /* 0x0038805801007387 */ /* 0x0007e80000100c00 */
[----:B--2---:R2:W-:Y:S04]  /*13150*/  STL.128 [R1+0x3870], R84 ;  /* 0x0038705401007387 */ /* 0x0045e80000100c00 */
[----:B-1----:R-:W2:Y:S04]  /*13160*/  LDL.LU.128 R104, [R1+0x38c0] ;  /* 0x0038c00001687983 */ /* 0x002ea80000300c00 */
[----:B----4-:R-:W4:Y:S04]  /*13170*/  LDL.LU.128 R100, [R1+0x38b0] ;  /* 0x0038b00001647983 */ /* 0x010f280000300c00 */
[----:B0-----:R-:W4:Y:S04]  /*13180*/  LDL.LU.128 R96, [R1+0x38a0] ;  /* 0x0038a00001607983 */ /* 0x001f280000300c00 */
[----:B---3--:R-:W-:Y:S04]  /*13190*/  STL.128 [R1+0x3860], R80 ;  /* 0x0038605001007387 */ /* 0x008fe80000100c00 */
[----:B------:R-:W3:Y:S04]  /*131a0*/  LDL.LU.128 R92, [R1+0x3890] ;  /* 0x00389000015c7983 */ /* 0x000ee80000300c00 */
[----:B------:R-:W3:Y:S04]  /*131b0*/  LDL.LU.128 R88, [R1+0x3880] ;  /* 0x0038800001587983 */ /* 0x000ee80000300c00 */
[----:B--2---:R-:W2:Y:S04]  /*131c0*/  LDL.LU.128 R84, [R1+0x3870] ;  /* 0x0038700001547983 */ /* 0x004ea80000300c00 */
[----:B------:R0:W-:Y:S04]  /*131d0*/  STL.128 [R1+0x3920], R128 ;  /* 0x0039208001007387 */ /* 0x0001e80000100c00 */
[----:B------:R1:W-:Y:S04]  /*131e0*/  STL.128 [R1+0x38f0], R116 ;  /* 0x0038f07401007387 */ /* 0x0003e80000100c00 */
[----:B------:R1:W-:Y:S04]  /*131f0*/  STL.128 [R1+0x38e0], R112 ;  /* 0x0038e07001007387 */ /* 0x0003e80000100c00 */
[----:B------:R1:W-:Y:S04]  /*13200*/  STL.128 [R1+0x3850], R76 ;  /* 0x0038504c01007387 */ /* 0x0003e80000100c00 */
[----:B------:R1:W-:Y:S01]  /*13210*/  STL.128 [R1+0x3840], R72 ;  /* 0x0038404801007387 */ /* 0x0003e20000100c00 */
[----:B------:R-:W-:-:S03]  /*13220*/  IMAD.MOV.U32 R140, RZ, RZ, R120 ;  /* 0x000000ffff8c7224 */ /* 0x000fc600078e0078 */
[----:B0-----:R-:W2:Y:S01]  /*13230*/  LDL.LU.128 R128, [R1+0x3920] ;  /* 0x0039200001807983 */ /* 0x001ea20000300c00 */
[----:B------:R-:W-:Y:S02]  /*13240*/  IMAD.MOV.U32 R141, RZ, RZ, R121 ;  /* 0x000000ffff8d7224 */ /* 0x000fe400078e0079 */
[----:B------:R-:W-:Y:S01]  /*13250*/  IMAD.MOV.U32 R142, RZ, RZ, R122 ;  /* 0x000000ffff8e7224 */ /* 0x000fe200078e007a */
[----:B------:R0:W-:Y:S01]  /*13260*/  STL.128 [R1+0x3760], R124 ;  /* 0x0037607c01007387 */ /* 0x0001e20000100c00 */
[----:B------:R-:W-:-:S03]  /*13270*/  IMAD.MOV.U32 R143, RZ, RZ, R123 ;  /* 0x000000ffff8f7224 */ /* 0x000fc600078e007b */
[----:B------:R0:W-:Y:S04]  /*13280*/  STL.128 [R1+0x3830], R68 ;  /* 0x0038304401007387 */ /* 0x0001e80000100c00 */
[----:B------:R-:W2:Y:S04]  /*13290*/  LDL.LU.128 R120, [R1+0x3900] ;  /* 0x0039000001787983 */ /* 0x000ea80000300c00 */
[----:B-1----:R-:W2:Y:S04]  /*132a0*/  LDL.LU.128 R116, [R1+0x38f0] ;  /* 0x0038f00001747983 */ /* 0x002ea80000300c00 */
[----:B------:R-:W2:Y:S04]  /*132b0*/  LDL.LU.128 R112, [R1+0x38e0] ;  /* 0x0038e00001707983 */ /* 0x000ea80000300c00 */
[----:B------:R-:W2:Y:S04]  /*132c0*/  LDL.LU.128 R80, [R1+0x3860] ;  /* 0x0038600001507983 */ /* 0x000ea80000300c00 */
[----:B------:R-:W2:Y:S04]  /*132d0*/  LDL.LU.128 R76, [R1+0x3850] ;  /* 0x00385000014c7983 */ /* 0x000ea80000300c00 */
[----:B------:R-:W2:Y:S04]  /*132e0*/  LDL.LU.128 R72, [R1+0x3840] ;  /* 0x0038400001487983 */ /* 0x000ea80000300c00 */
[----:B0-----:R-:W2:Y:S04]  /*132f0*/  LDL.128 R124, [R1+0x420] ;  /* 0x00042000017c7983 */ /* 0x001ea80000100c00 */
[----:B------:R-:W2:Y:S04]  /*13300*/  LDL.LU.128 R68, [R1+0x3830] ;  /* 0x0038300001447983 */ /* 0x000ea80000300c00 */
[----:B------:R0:W-:Y:S04]  /*13310*/  STL.128 [R1+0x3820], R64 ;  /* 0x0038204001007387 */ /* 0x0001e80000100c00 */
[----:B------:R1:W-:Y:S04]  /*13320*/  STL.128 [R1+0x3810], R60 ;  /* 0x0038103c01007387 */ /* 0x0003e80000100c00 */
[----:B------:R1:W-:Y:S04]  /*13330*/  STL [R1+0x3808], R59 ;  /* 0x0038083b01007387 */ /* 0x0003e80000100800 */
[----:B0-----:R-:W2:Y:S04]  /*13340*/  LDL.LU.128 R64, [R1+0x3820] ;  /* 0x0038200001407983 */ /* 0x001ea80000300c00 */
[----:B-1----:R-:W2:Y:S04]  /*13350*/  LDL.LU.128 R60, [R1+0x3810] ;  /* 0x00381000013c7983 */ /* 0x002ea80000300c00 */
[----:B------:R-:W2:Y:S04]  /*13360*/  LDL.LU R59, [R1+0x3808] ;  /* 0x00380800013b7983 */ /* 0x000ea80000300800 */
[----:B------:R0:W-:Y:S04]  /*13370*/  STL [R1+0x3658], R34 ;  /* 0x0036582201007387 */ /* 0x0001e80000100800 */
[----:B------:R1:W-:Y:S04]  /*13380*/  STL.64 [R1+0x3650], R32 ;  /* 0x0036502001007387 */ /* 0x0003e80000100a00 */
[----:B0-----:R-:W2:Y:S04]  /*13390*/  LDL.LU R34, [R1+0x3658] ;  /* 0x0036580001227983 */ /* 0x001ea80000300800 */
[----:B-1----:R-:W2:Y:S04]  /*133a0*/  LDL.LU.64 R32, [R1+0x3650] ;  /* 0x0036500001207983 */ /* 0x002ea80000300a00 */
[----:B------:R0:W-:Y:S04]  /*133b0*/  STL.64 [R1+0x3780], R4 ;  /* 0x0037800401007387 */ /* 0x0001e80000100a00 */
[----:B------:R1:W-:Y:S04]  /*133c0*/  STL.128 [R1+0x37e0], R28 ;  /* 0x0037e01c01007387 */ /* 0x0003e80000100c00 */
[----:B------:R1:W-:Y:S04]  /*133d0*/  STL.128 [R1+0x37d0], R24 ;  /* 0x0037d01801007387 */ /* 0x0003e80000100c00 */
[----:B0-----:R-:W2:Y:S04]  /*133e0*/  LDL.LU.64 R4, [R1+0x3780] ;  /* 0x0037800001047983 */ /* 0x001ea80000300a00 */
[----:B------:R0:W-:Y:S04]  /*133f0*/  STL.128 [R1+0x37c0], R20 ;  /* 0x0037c01401007387 */ /* 0x0001e80000100c00 */
[----:B------:R0:W-:Y:S04]  /*13400*/  STL.64 [R1+0x37b0], R18 ;  /* 0x0037b01201007387 */ /* 0x0001e80000100a00 */
[----:B------:R0:W-:Y:S04]  /*13410*/  STL.128 [R1+0x37a0], R12 ;  /* 0x0037a00c01007387 */ /* 0x0001e80000100c00 */
[----:B------:R0:W-:Y:S04]  /*13420*/  STL.128 [R1+0x3790], R8 ;  /* 0x0037900801007387 */ /* 0x0001e80000100c00 */
[----:B------:R0:W-:Y:S04]  /*13430*/  STL.128 [R1+0x3de0], R148 ;  /* 0x003de09401007387 */ /* 0x0001e80000100c00 */
[----:B-1----:R-:W2:Y:S04]  /*13440*/  LDL.LU.128 R28, [R1+0x37e0] ;  /* 0x0037e000011c7983 */ /* 0x002ea80000300c00 */
[----:B------:R-:W2:Y:S04]  /*13450*/  LDL.LU.128 R24, [R1+0x37d0] ;  /* 0x0037d00001187983 */ /* 0x000ea80000300c00 */
[----:B0-----:R-:W2:Y:S04]  /*13460*/  LDL.LU.128 R20, [R1+0x37c0] ;  /* 0x0037c00001147983 */ /* 0x001ea80000300c00 */
[----:B------:R-:W2:Y:S04]  /*13470*/  LDL.LU.64 R18, [R1+0x37b0] ;  /* 0x0037b00001127983 */ /* 0x000ea80000300a00 */
[----:B------:R-:W2:Y:S04]  /*13480*/  LDL.LU.128 R12, [R1+0x37a0] ;  /* 0x0037a000010c7983 */ /* 0x000ea80000300c00 */
[----:B------:R-:W2:Y:S04]  /*13490*/  LDL.LU.128 R8, [R1+0x3790] ;  /* 0x0037900001087983 */ /* 0x000ea80000300c00 */
[----:B------:R-:W2:Y:S04]  /*134a0*/  LDL.LU.128 R148, [R1+0x3de0] ;  /* 0x003de00001947983 */ /* 0x000ea80000300c00 */
[----:B------:R0:W-:Y:S04]  /*134b0*/  STL.128 [R1+0x3720], R108 ;  /* 0x0037206c01007387 */ /* 0x0001e80000100c00 */
[----:B0-----:R-:W2:Y:S04]  /*134c0*/  LDL.LU.128 R108, [R1+0x3720] ;  /* 0x00372000016c7983 */ /* 0x001ea80000300c00 */
[----:B------:R0:W-:Y:S04]  /*134d0*/  STL.128 [R1+0x3710], R104 ;  /* 0x0037106801007387 */ /* 0x0001e80000100c00 */
[----:B----4-:R1:W-:Y:S04]  /*134e0*/  STL.128 [R1+0x3700], R100 ;  /* 0x0037006401007387 */ /* 0x0103e80000100c00 */
[----:B------:R4:W-:Y:S04]  /*134f0*/  STL.128 [R1+0x36f0], R96 ;  /* 0x0036f06001007387 */ /* 0x0009e80000100c00 */
[----:B---3--:R3:W-:Y:S04]  /*13500*/  STL.128 [R1+0x36e0], R92 ;  /* 0x0036e05c01007387 */ /* 0x0087e80000100c00 */
[----:B------:R3:W-:Y:S04]  /*13510*/  STL.128 [R1+0x36d0], R88 ;  /* 0x0036d05801007387 */ /* 0x0007e80000100c00 */
[----:B--2---:R2:W-:Y:S04]  /*13520*/  STL.128 [R1+0x36c0], R84 ;  /* 0x0036c05401007387 */ /* 0x0045e80000100c00 */
[----:B0-----:R-:W2:Y:S04]  /*13530*/  LDL.LU.128 R104, [R1+0x3710] ;  /* 0x0037100001687983 */ /* 0x001ea80000300c00 */
[----:B-1----:R-:W2:Y:S04]  /*13540*/  LDL.LU.128 R100, [R1+0x3700] ;  /* 0x0037000001647983 */ /* 0x002ea80000300c00 */
[----:B----4-:R-:W4:Y:S04]  /*13550*/  LDL.LU.128 R96, [R1+0x36f0] ;  /* 0x0036f00001607983 */ /* 0x010f280000300c00 */
[----:B---3--:R-:W3:Y:S04]  /*13560*/  LDL.LU.128 R92, [R1+0x36e0] ;  /* 0x0036e000015c7983 */ /* 0x008ee80000300c00 */
[----:B------:R-:W3:Y:S04]  /*13570*/  LDL.LU.128 R88, [R1+0x36d0] ;  /* 0x0036d00001587983 */ /* 0x000ee80000300c00 */
[----:B--2---:R-:W2:Y:S04]  /*13580*/  LDL.LU.128 R84, [R1+0x36c0] ;  /* 0x0036c00001547983 */ /* 0x004ea80000300c00 */
[----:B------:R0:W-:Y:S04]  /*13590*/  STL.128 [R1+0x3770], R128 ;  /* 0x0037708001007387 */ /* 0x0001e80000100c00 */
[----:B------:R1:W-:Y:S04]  /*135a0*/  STL.128 [R1+0x3750], R120 ;  /* 0x0037507801007387 */ /* 0x0003e80000100c00 */
        /* <DEDUP_REMOVED lines=11> */
[----:B------:R-:W2:Y:S04]  /*13660*/  LDL.LU.128 R124, [R1+0x3760] ;  /* 0x00376000017c7983 */ /* 0x000ea80000300c00 */
[----:B-1----:R-:W2:Y:S04]  /*13670*/  LDL.LU.128 R120, [R1+0x3750] ;  /* 0x0037500001787983 */ /* 0x002ea80000300c00 */
[----:B------:R-:W2:Y:S04]  /*13680*/  LDL.LU.128 R116, [R1+0x3740] ;  /* 0x0037400001747983 */ /* 0x000ea80000300c00 */
[----:B------:R-:W2:Y:S04]  /*13690*/  LDL.LU.128 R112, [R1+0x3730] ;  /* 0x0037300001707983 */ /* 0x000ea80000300c00 */
[----:B------:R-:W2:Y:S04]  /*136a0*/  LDL.LU.128 R80, [R1+0x36b0] ;  /* 0x0036b00001507983 */ /* 0x000ea80000300c00 */
[----:B------:R-:W2:Y:S04]  /*136b0*/  LDL.LU.128 R76, [R1+0x36a0] ;  /* 0x0036a000014c7983 */ /* 0x000ea80000300c00 */
        /* <DEDUP_REMOVED lines=9> */
[----:B------:R0:W-:Y:S04]  /*13750*/  STL.128 [R1+0x35d0], R160 ;  /* 0x0035d0a001007387 */ /* 0x0001e80000100c00 */
[----:B------:R-:W-:Y:S04]  /*13760*/  STL [R1+0x434], R32 ;  /* 0x0004342001007387 */ /* 0x000fe80000100800 */
[----:B------:R-:W-:Y:S04]  /*13770*/  STL [R1+0x438], R33 ;  /* 0x0004382101007387 */ /* 0x000fe80000100800 */
[----:B------:R-:W-:Y:S04]  /*13780*/  STL [R1+0x43c], R34 ;  /* 0x00043c2201007387 */ /* 0x000fe80000100800 */
[----:B0-----:R-:W2:Y:S04]  /*13790*/  LDL.128 R160, [R1+0x430] ;  /* 0x0004300001a07983 */ /* 0x001ea80000100c00 */
[----:B------:R0:W-:Y:S04]  /*137a0*/  STL.64 [R1+0x35e0], R4 ;  /* 0x0035e00401007387 */ /* 0x0001e80000100a00 */
[----:B------:R1:W-:Y:S04]  /*137b0*/  STL [R1+0x3e50], R176 ;  /* 0x003e50b001007387 */ /* 0x0003e80000100800 */
[----:B------:R1:W-:Y:S04]  /*137c0*/  STL.128 [R1+0x3e40], R172 ;  /* 0x003e40ac01007387 */ /* 0x0003e80000100c00 */
[----:B0-----:R-:W2:Y:S04]  /*137d0*/  LDL.LU.64 R4, [R1+0x35e0] ;  /* 0x0035e00001047983 */ /* 0x001ea80000300a00 */
[----:B------:R0:W-:Y:S04]  /*137e0*/  STL.128 [R1+0x3e30], R168 ;  /* 0x003e30a801007387 */ /* 0x0001e80000100c00 */
[----:B------:R0:W-:Y:S04]  /*137f0*/  STL [R1+0x3e28], R167 ;  /* 0x003e28a701007387 */ /* 0x0001e80000100800 */
[----:B------:R0:W-:Y:S04]  /*13800*/  STL.64 [R1+0x3e20], R164 ;  /* 0x003e20a401007387 */ /* 0x0001e80000100a00 */
[----:B------:R0:W-:Y:S04]  /*13810*/  STL.128 [R1+0x3640], R28 ;  /* 0x0036401c01007387 */ /* 0x0001e80000100c00 */
[----:B------:R0:W-:Y:S04]  /*13820*/  STL.128 [R1+0x3630], R24 ;  /* 0x0036301801007387 */ /* 0x0001e80000100c00 */
[----:B------:R0:W-:Y:S04]  /*13830*/  STL.128 [R1+0x3620], R20 ;  /* 0x0036201401007387 */ /* 0x0001e80000100c00 */
[----:B------:R0:W-:Y:S04]  /*13840*/  STL.64 [R1+0x3610], R18 ;  /* 0x0036101201007387 */ /* 0x0001e80000100a00 */
[----:B------:R0:W-:Y:S04]  /*13850*/  STL.128 [R1+0x3600], R12 ;  /* 0x0036000c01007387 */ /* 0x0001e80000100c00 */
[----:B------:R0:W-:Y:S04]  /*13860*/  STL.128 [R1+0x35f0], R8 ;  /* 0x0035f00801007387 */ /* 0x0001e80000100c00 */
[----:B-1----:R-:W2:Y:S04]  /*13870*/  LDL.LU R176, [R1+0x3e50] ;  /* 0x003e500001b07983 */ /* 0x002ea80000300800 */
[----:B------:R-:W2:Y:S04]  /*13880*/  LDL.LU.128 R172, [R1+0x3e40] ;  /* 0x003e400001ac7983 */ /* 0x000ea80000300c00 */
[----:B0-----:R-:W2:Y:S04]  /*13890*/  LDL.LU.128 R168, [R1+0x3e30] ;  /* 0x003e300001a87983 */ /* 0x001ea80000300c00 */
[----:B------:R-:W2:Y:S04]  /*138a0*/  LDL.LU R167, [R1+0x3e28] ;  /* 0x003e280001a77983 */ /* 0x000ea80000300800 */
[----:B------:R-:W2:Y:S04]  /*138b0*/  LDL.LU.64 R164, [R1+0x3e20] ;  /* 0x003e200001a47983 */ /* 0x000ea80000300a00 */
[----:B------:R-:W2:Y:S04]  /*138c0*/  LDL.LU.128 R28, [R1+0x3640] ;  /* 0x00364000011c7983 */ /* 0x000ea80000300c00 */
[----:B------:R-:W2:Y:S04]  /*138d0*/  LDL.LU.128 R24, [R1+0x3630] ;  /* 0x0036300001187983 */ /* 0x000ea80000300c00 */
[----:B------:R-:W2:Y:S04]  /*138e0*/  LDL.LU.128 R20, [R1+0x3620] ;  /* 0x0036200001147983 */ /* 0x000ea80000300c00 */
[----:B------:R-:W2:Y:S04]  /*138f0*/  LDL.LU.64 R18, [R1+0x3610] ;  /* 0x0036100001127983 */ /* 0x000ea80000300a00 */
[----:B------:R-:W2:Y:S04]  /*13900*/  LDL.LU.128 R12, [R1+0x3600] ;  /* 0x00360000010c7983 */ /* 0x000ea80000300c00 */
[----:B------:R-:W2:Y:S04]  /*13910*/  LDL.LU.128 R8, [R1+0x35f0] ;  /* 0x0035f00001087983 */ /* 0x000ea80000300c00 */
[----:B------:R-:W-:Y:S04]  /*13920*/  STL.128 [R1+0x35c0], R156 ;  /* 0x0035c09c01007387 */ /* 0x000fe80000100c00 */
[----:B------:R0:W-:Y:S04]  /*13930*/  STL [R1+0x35b0], R152 ;  /* 0x0035b09801007387 */ /* 0x0001e80000100800 */
        /* <DEDUP_REMOVED lines=8> */
[----:B----4-:R-:W-:Y:S04]  /*139c0*/  STL.128 [R1+0x34d0], R96 ;  /* 0x0034d06001007387 */ /* 0x010fe80000100c00 */
[----:B---3--:R-:W-:Y:S04]  /*139d0*/  STL.128 [R1+0x34c0], R92 ;  /* 0x0034c05c01007387 */ /* 0x008fe80000100c00 */
[----:B------:R-:W-:Y:S04]  /*139e0*/  STL.128 [R1+0x34b0], R88 ;  /* 0x0034b05801007387 */ /* 0x000fe80000100c00 */
[----:B--2---:R-:W-:Y:S04]  /*139f0*/  STL.128 [R1+0x34a0], R84 ;  /* 0x0034a05401007387 */ /* 0x004fe80000100c00 */
[----:B------:R-:W-:Y:S04]  /*13a00*/  STL.128 [R1+0x3550], R128 ;  /* 0x0035508001007387 */ /* 0x000fe80000100c00 */
[----:B------:R-:W-:Y:S04]  /*13a10*/  STL.128 [R1+0x3540], R124 ;  /* 0x0035407c01007387 */ /* 0x000fe80000100c00 */
[----:B------:R-:W-:Y:S04]  /*13a20*/  STL.128 [R1+0x3530], R120 ;  /* 0x0035307801007387 */ /* 0x000fe80000100c00 */
[----:B------:R-:W-:Y:S04]  /*13a30*/  STL.128 [R1+0x3520], R116 ;  /* 0x0035207401007387 */ /* 0x000fe80000100c00 */
[----:B------:R-:W-:Y:S04]  /*13a40*/  STL.128 [R1+0x3510], R112 ;  /* 0x0035107001007387 */ /* 0x000fe80000100c00 */
[----:B------:R-:W-:Y:S04]  /*13a50*/  STL.128 [R1+0x3490], R80 ;  /* 0x0034905001007387 */ /* 0x000fe80000100c00 */
[----:B------:R1:W-:Y:S04]  /*13a60*/  STL.128 [R1+0x3480], R76 ;  /* 0x0034804c01007387 */ /* 0x0003e80000100c00 */
[----:B------:R2:W-:Y:S04]  /*13a70*/  STL.128 [R1+0x3470], R72 ;  /* 0x0034704801007387 */ /* 0x0005e80000100c00 */
[----:B------:R3:W-:Y:S04]  /*13a80*/  STL.128 [R1+0x3460], R68 ;  /* 0x0034604401007387 */ /* 0x0007e80000100c00 */
[----:B0-----:R-:W4:Y:S04]  /*13a90*/  LDL.LU R152, [R1+0x35b0] ;  /* 0x0035b00001987983 */ /* 0x001f280000300800 */
[----:B-1----:R-:W4:Y:S04]  /*13aa0*/  LDL.LU.128 R76, [R1+0x3480] ;  /* 0x00348000014c7983 */ /* 0x002f280000300c00 */
[----:B--2---:R-:W2:Y:S04]  /*13ab0*/  LDL.LU.128 R72, [R1+0x3470] ;  /* 0x0034700001487983 */ /* 0x004ea80000300c00 */
[----:B------:R-:W2:Y:S04]  /*13ac0*/  LDL.LU.128 R84, [R1+0x34a0] ;  /* 0x0034a00001547983 */ /* 0x000ea80000300c00 */
[----:B------:R0:W-:Y:S04]  /*13ad0*/  STL.128 [R1+0x3450], R64 ;  /* 0x0034504001007387 */ /* 0x0001e80000100c00 */
[----:B------:R1:W-:Y:S04]  /*13ae0*/  STL.128 [R1+0x3440], R60 ;  /* 0x0034403c01007387 */ /* 0x0003e80000100c00 */
[----:B------:R1:W-:Y:S04]  /*13af0*/  STL [R1+0x3430], R59 ;  /* 0x0034303b01007387 */ /* 0x0003e80000100800 */
[----:B------:R-:W2:Y:S04]  /*13b00*/  LDL.LU.128 R80, [R1+0x3490] ;  /* 0x0034900001507983 */ /* 0x000ea80000300c00 */
[----:B------:R-:W2:Y:S04]  /*13b10*/  LDL.LU.128 R148, [R1+0x35a0] ;  /* 0x0035a00001947983 */ /* 0x000ea80000300c00 */
[----:B---3--:R-:W3:Y:S04]  /*13b20*/  LDL.LU.128 R68, [R1+0x3460] ;  /* 0x0034600001447983 */ /* 0x008ee80000300c00 */
[----:B0-----:R-:W3:Y:S04]  /*13b30*/  LDL.LU.128 R64, [R1+0x3450] ;  /* 0x0034500001407983 */ /* 0x001ee80000300c00 */
[----:B-1----:R-:W3:Y:S04]  /*13b40*/  LDL.LU.128 R60, [R1+0x3440] ;  /* 0x00344000013c7983 */ /* 0x002ee80000300c00 */
[----:B------:R-:W3:Y:S04]  /*13b50*/  LDL.LU R59, [R1+0x3430] ;  /* 0x00343000013b7983 */ /* 0x000ee80000300800 */
        /* <DEDUP_REMOVED lines=15> */
[----:B------:R-:W3:Y:S01]  /*13c50*/  LDL.LU.128 R156, [R1+0x35c0] ;  /* 0x0035c000019c7983 */ /* 0x000ee20000300c00 */
[----:B------:R-:W-:-:S02]  /*13c60*/  IMAD.MOV.U32 R17, RZ, RZ, R160 ;  /* 0x000000ffff117224 */ /* 0x000fc400078e00a0 */
[----:B------:R-:W-:Y:S02]  /*13c70*/  IMAD.MOV.U32 R16, RZ, RZ, R161 ;  /* 0x000000ffff107224 */ /* 0x000fe400078e00a1 */
[----:B------:R-:W-:Y:S02]  /*13c80*/  IMAD.MOV.U32 R7, RZ, RZ, R162 ;  /* 0x000000ffff077224 */ /* 0x000fe400078e00a2 */
[----:B------:R-:W-:Y:S02]  /*13c90*/  IMAD.MOV.U32 R6, RZ, RZ, R163 ;  /* 0x000000ffff067224 */ /* 0x000fe400078e00a3 */
[----:B------:R-:W3:Y:S01]  /*13ca0*/  LDL.LU.128 R160, [R1+0x35d0] ;  /* 0x0035d00001a07983 */ /* 0x000ee20000300c00 */
[----:B------:R-:W-:Y:S01]  /*13cb0*/  FMUL.FTZ R4, R0, R4 ;  /* 0x0000000400047220 */ /* 0x000fe20000410000 */
[----:B------:R-:W-:-:S04]  /*13cc0*/  FMUL.FTZ R166, R5, R0 ;  /* 0x0000000005a67220 */ /* 0x000fc80000410000 */
[-CC-:B------:R-:W-:Y:S01]  /*13cd0*/  FFMA.FTZ R185, R28, R0.reuse, -R166.reuse ;  /* 0x000000001cb97223 */ /* 0x180fe200000108a6 */
[----:B------:R-:W-:-:S05]  /*13ce0*/  FFMA.FTZ R184, R29, R0, -R166 ;  /* 0x000000001db87223 */ /* 0x000fca00000108a6 */
[----:B------:R-:W-:Y:S08]  /*13cf0*/  MUFU.EX2 R185, R185 ;  /* 0x000000b900b97308 */ /* 0x000ff00000000800 */
[----:B------:R-:W0:Y:S01]  /*13d00*/  MUFU.EX2 R184, R184 ;  /* 0x000000b800b87308 */ /* 0x000e220000000800 */
[----:B------:R-:W-:Y:S01]  /*13d10*/  ISETP.NE.U32.AND P0, PT, R31, RZ, PT ;  /* 0x000000ff1f00720c */ /* 0x000fe20003f05070 */
[----:B------:R-:W-:-:S02]  /*13d20*/  IMAD R8, R30, 0xc00, R8 ;  /* 0x00000c001e087824 */ /* 0x000fc400078e0208 */
[----:B------:R-:W-:Y:S02]  /*13d30*/  IMAD.MOV.U32 R179, RZ, RZ, R27 ;  /* 0x000000ffffb37224 */ /* 0x000fe400078e001b */
[----:B------:R-:W-:Y:S02]  /*13d40*/  IMAD.MOV.U32 R178, RZ, RZ, R26 ;  /* 0x000000ffffb27224 */ /* 0x000fe400078e001a */
[----:B------:R-:W-:Y:S01]  /*13d50*/  IMAD.MOV.U32 R177, RZ, RZ, R25 ;  /* 0x000000ffffb17224 */ /* 0x000fe200078e0019 */
[----:B------:R-:W-:Y:S01]  /*13d60*/  R2UR UR6, R8 ;  /* 0x00000000080672ca */ /* 0x000fe200000e0000 */
[----:B------:R-:W-:Y:S01]  /*13d70*/  IMAD.MOV.U32 R50, RZ, RZ, R227 ;  /* 0x000000ffff327224 */ /* 0x000fe200078e00e3 */
[----:B------:R-:W-:Y:S01]  /*13d80*/  R2UR UR7, R9 ;  /* 0x00000000090772ca */ /* 0x000fe200000e0000 */
[----:B------:R-:W-:Y:S02]  /*13d90*/  IMAD.MOV.U32 R51, RZ, RZ, R226 ;  /* 0x000000ffff337224 */ /* 0x000fe400078e00e2 */
[----:B------:R-:W-:-:S02]  /*13da0*/  IMAD.MOV.U32 R52, RZ, RZ, R225 ;  /* 0x000000ffff347224 */ /* 0x000fc400078e00e1 */
[----:B------:R-:W-:Y:S02]  /*13db0*/  IMAD.MOV.U32 R53, RZ, RZ, R224 ;  /* 0x000000ffff357224 */ /* 0x000fe400078e00e0 */
[----:B------:R-:W-:Y:S02]  /*13dc0*/  IMAD.MOV.U32 R54, RZ, RZ, R223 ;  /* 0x000000ffff367224 */ /* 0x000fe400078e00df */
[----:B------:R-:W-:Y:S02]  /*13dd0*/  IMAD.MOV.U32 R55, RZ, RZ, R222 ;  /* 0x000000ffff377224 */ /* 0x000fe400078e00de */
[----:B------:R-:W-:Y:S02]  /*13de0*/  IMAD.MOV.U32 R57, RZ, RZ, R220 ;  /* 0x000000ffff397224 */ /* 0x000fe400078e00dc */
[----:B------:R-:W-:Y:S02]  /*13df0*/  IMAD.MOV.U32 R58, RZ, RZ, R219 ;  /* 0x000000ffff3a7224 */ /* 0x000fe400078e00db */
[----:B------:R-:W-:-:S02]  /*13e00*/  IMAD.MOV.U32 R27, RZ, RZ, R179 ;  /* 0x000000ffff1b7224 */ /* 0x000fc400078e00b3 */
[----:B------:R-:W-:Y:S02]  /*13e10*/  IMAD.MOV.U32 R26, RZ, RZ, R178 ;  /* 0x000000ffff1a7224 */ /* 0x000fe400078e00b2 */
[----:B------:R-:W-:Y:S01]  /*13e20*/  IMAD.MOV.U32 R25, RZ, RZ, R177 ;  /* 0x000000ffff197224 */ /* 0x000fe200078e00b1 */
[----:B0-----:R-:W-:Y:S01]  /*13e30*/  F2FP.F16.F32.PACK_AB R155, R184, R185 ;  /* 0x000000b9b89b723e */ /* 0x001fe200000000ff */
[----:B------:R-:W-:Y:S01]  /*13e40*/  VOTEU.ANY UP0, P0 ;  /* 0x00000000003f7886 */ /* 0x000fe20000000100 */
[-CC-:B----4-:R-:W-:Y:S01]  /*13e50*/  FFMA.FTZ R197, R76, R0.reuse, -R4.reuse ;  /* 0x000000004cc57223 */ /* 0x190fe20000010804 */
[-CC-:B------:R-:W-:Y:S01]  /*13e60*/  FFMA.FTZ R196, R77, R0.reuse, -R4.reuse ;  /* 0x000000004dc47223 */ /* 0x180fe20000010804 */
[-CC-:B--2---:R-:W-:Y:S01]  /*13e70*/  FFMA.FTZ R199, R74, R0.reuse, -R4.reuse ;  /* 0x000000004ac77223 */ /* 0x184fe20000010804 */
[-C--:B------:R-:W-:Y:S01]  /*13e80*/  FFMA.FTZ R198, R75, R0.reuse, -R4 ;  /* 0x000000004bc67223 */ /* 0x080fe20000010804 */
[-CC-:B------:R-:W-:Y:S01]  /*13e90*/  FFMA.FTZ R187, R73, R0.reuse, -R166.reuse ;  /* 0x0000000049bb7223 */ /* 0x180fe200000108a6 */
[----:B------:R-:W-:Y:S01]  /*13ea0*/  FFMA.FTZ R186, R72, R0, -R166 ;  /* 0x0000000048ba7223 */ /* 0x000fe200000108a6 */
[----:B------:R-:W-:Y:S08]  /*13eb0*/  MUFU.EX2 R197, R197 ;  /* 0x000000c500c57308 */ /* 0x000ff00000000800 */
[----:B------:R-:W-:Y:S08]  /*13ec0*/  MUFU.EX2 R199, R199 ;  /* 0x000000c700c77308 */ /* 0x000ff00000000800 */
[----:B------:R-:W0:Y:S08]  /*13ed0*/  MUFU.EX2 R198, R198 ;  /* 0x000000c600c67308 */ /* 0x000e300000000800 */
[----:B------:R-:W-:Y:S08]  /*13ee0*/  MUFU.EX2 R196, R196 ;  /* 0x000000c400c47308 */ /* 0x000ff00000000800 */
[----:B------:R-:W-:Y:S08]  /*13ef0*/  MUFU.EX2 R187, R187 ;  /* 0x000000bb00bb7308 */ /* 0x000ff00000000800 */
[----:B------:R-:W1:Y:S01]  /*13f00*/  MUFU.EX2 R186, R186 ;  /* 0x000000ba00ba7308 */ /* 0x000e620000000800 */
[----:B------:R-:W-:-:S02]  /*13f10*/  IMAD.MOV.U32 R56, RZ, RZ, R152 ;  /* 0x000000ffff387224 */ /* 0x000fc400078e0098 */
[----:B------:R-:W-:Y:S02]  /*13f20*/  IMAD.MOV.U32 R44, RZ, RZ, R82 ;  /* 0x000000ffff2c7224 */ /* 0x000fe400078e0052 */
[----:B------:R-:W-:Y:S02]  /*13f30*/  IMAD.MOV.U32 R47, RZ, RZ, R85 ;  /* 0x000000ffff2f7224 */ /* 0x000fe400078e0055 */
[----:B------:R-:W-:Y:S02]  /*13f40*/  IMAD.MOV.U32 R48, RZ, RZ, R84 ;  /* 0x000000ffff307224 */ /* 0x000fe400078e0054 */
[----:B------:R-:W-:Y:S02]  /*13f50*/  IMAD.MOV.U32 R49, RZ, RZ, R83 ;  /* 0x000000ffff317224 */ /* 0x000fe400078e0053 */
[----:B------:R-:W-:Y:S02]  /*13f60*/  IMAD.MOV.U32 R28, RZ, RZ, R56 ;  /* 0x000000ffff1c7224 */ /* 0x000fe400078e0038 */
[----:B---3--:R-:W-:-:S02]  /*13f70*/  IMAD.MOV.U32 R29, RZ, RZ, R61 ;  /* 0x000000ffff1d7224 */ /* 0x008fc400078e003d */
[----:B------:R-:W-:Y:S02]  /*13f80*/  IMAD.MOV.U32 R30, RZ, RZ, R60 ;  /* 0x000000ffff1e7224 */ /* 0x000fe400078e003c */
[----:B------:R-:W-:Y:S02]  /*13f90*/  IMAD.MOV.U32 R31, RZ, RZ, R59 ;  /* 0x000000ffff1f7224 */ /* 0x000fe400078e003b */
[----:B------:R-:W-:Y:S02]  /*13fa0*/  IMAD.MOV.U32 R32, RZ, RZ, R64 ;  /* 0x000000ffff207224 */ /* 0x000fe400078e0040 */
[----:B------:R-:W-:Y:S02]  /*13fb0*/  IMAD.MOV.U32 R33, RZ, RZ, R63 ;  /* 0x000000ffff217224 */ /* 0x000fe400078e003f */
        /* <DEDUP_REMOVED lines=43> */
[----:B------:R-:W-:Y:S01]  /*14270*/  IMAD.MOV.U32 R151, RZ, RZ, R6 ;  /* 0x000000ffff977224 */ /* 0x000fe200078e0006 */
[----:B0-----:R-:W-:-:S02]  /*14280*/  F2FP.F16.F32.PACK_AB R152, R198, R199 ;  /* 0x000000c7c698723e */ /* 0x001fc400000000ff */
[----:B-1----:R-:W-:Y:S02]  /*14290*/  F2FP.F16.F32.PACK_AB R153, R186, R187 ;  /* 0x000000bbba99723e */ /* 0x002fe400000000ff */
[----:B------:R-:W-:-:S04]  /*142a0*/  F2FP.F16.F32.PACK_AB R154, R196, R197 ;  /* 0x000000c5c49a723e */ /* 0x000fc800000000ff */
[----:B------:R-:W-:-:S06]  /*142b0*/  WARPGROUP.ARRIVE ;  /* 0x00000000000079c5 */ /* 0x000fcc0000000000 */
[----:B------:R-:W-:Y:S01]  /*142c0*/  HGMMA.64x256x16.F32 R24, R152, gdesc[UR4].tnspB, R24, UP0, gsb0 ;  /* 0x43e0000498187df0 */ /* 0x000fe2000b800818 */
        /* <DEDUP_REMOVED lines=9> */
[----:B------:R-:W-:Y:S08]  /*14360*/  MUFU.EX2 R194, R194 ;  /* 0x000000c200c27308 */ /* 0x000ff00000000800 */
[----:B------:R-:W-:Y:S08]  /*14370*/  MUFU.EX2 R193, R193 ;  /* 0x000000c100c17308 */ /* 0x000ff00000000800 */
[----:B------:R-:W0:Y:S08]  /*14380*/  MUFU.EX2 R192, R192 ;  /* 0x000000c000c07308 */ /* 0x000e300000000800 */
[----:B------:R-:W-:Y:S08]  /*14390*/  MUFU.EX2 R175, R175 ;  /* 0x000000af00af7308 */ /* 0x000ff00000000800 */
[----:B------:R-:W-:Y:S08]  /*143a0*/  MUFU.EX2 R174, R174 ;  /* 0x000000ae00ae7308 */ /* 0x000ff00000000800 */
[----:B------:R-:W-:Y:S08]  /*143b0*/  MUFU.EX2 R173, R173 ;  /* 0x000000ad00ad7308 */ /* 0x000ff00000000800 */
[----:B------:R-:W1:Y:S01]  /*143c0*/  MUFU.EX2 R172, R172 ;  /* 0x000000ac00ac7308 */ /* 0x000e620000000800 */
[----:B------:R-:W-:Y:S04]  /*143d0*/  STL.128 [R1+0x3410], R208 ;  /* 0x003410d001007387 */ /* 0x000fe80000100c00 */
[----:B------:R2:W-:Y:S04]  /*143e0*/  STL.128 [R1+0x3400], R204 ;  /* 0x003400cc01007387 */ /* 0x0005e80000100c00 */
[----:B------:R-:W-:Y:S04]  /*143f0*/  STL.128 [R1+0x3420], R212 ;  /* 0x003420d401007387 */ /* 0x000fe80000100c00 */
[----:B------:R-:W-:Y:S04]  /*14400*/  STL.128 [R1+0x33f0], R200 ;  /* 0x0033f0c801007387 */ /* 0x000fe80000100c00 */
[----:B------:R-:W-:Y:S04]  /*14410*/  STL.128 [R1+0x33e0], R196 ;  /* 0x0033e0c401007387 */ /* 0x000fe80000100c00 */
[----:B0-----:R-:W-:Y:S04]  /*14420*/  STL.128 [R1+0x33d0], R192 ;  /* 0x0033d0c001007387 */ /* 0x001fe80000100c00 */
[----:B------:R-:W-:Y:S04]  /*14430*/  STL.128 [R1+0x33c0], R184 ;  /* 0x0033c0b801007387 */ /* 0x000fe80000100c00 */
[----:B------:R-:W-:Y:S04]  /*14440*/  STL.64 [R1+0x33b0], R182 ;  /* 0x0033b0b601007387 */ /* 0x000fe80000100a00 */
[----:B-1----:R-:W-:Y:S04]  /*14450*/  STL.128 [R1+0x33a0], R172 ;  /* 0x0033a0ac01007387 */ /* 0x002fe80000100c00 */
[----:B------:R-:W-:Y:S04]  /*14460*/  STL [R1+0x3398], R166 ;  /* 0x003398a601007387 */ /* 0x000fe80000100800 */
[----:B------:R-:W-:Y:S04]  /*14470*/  STL.64 [R1+0x3390], R164 ;  /* 0x003390a401007387 */ /* 0x000fe80000100a00 */
[----:B------:R-:W-:Y:S01]  /*14480*/  STL.128 [R1+0x3380], R160 ;  /* 0x003380a001007387 */ /* 0x000fe20000100c00 */
[----:B------:R-:W-:-:S02]  /*14490*/  WARPGROUP.DEPBAR.LE gsb0, 0x0 ;  /* 0x00008000000079c5 */ /* 0x000fc40000010000 */
[----:B------:R-:W-:Y:S02]  /*144a0*/  VIADD R152, R8, 0x80 ;  /* 0x0000008008987836 */ /* 0x000fe40000000000 */
[----:B------:R-:W-:Y:S02]  /*144b0*/  IMAD.MOV.U32 R153, RZ, RZ, R9 ;  /* 0x000000ffff997224 */ /* 0x000fe400078e0009 */
[----:B------:R-:W-:Y:S02]  /*144c0*/  IMAD.MOV.U32 R225, RZ, RZ, R133 ;  /* 0x000000ffffe17224 */ /* 0x000fe400078e0085 */
[----:B------:R-:W-:Y:S02]  /*144d0*/  IMAD.MOV.U32 R226, RZ, RZ, R132 ;  /* 0x000000ffffe27224 */ /* 0x000fe400078e0084 */
[----:B------:R-:W-:Y:S02]  /*144e0*/  IMAD.MOV.U32 R227, RZ, RZ, R131 ;  /* 0x000000ffffe37224 */ /* 0x000fe400078e0083 */
[----:B------:R-:W-:-:S02]  /*144f0*/  IMAD.MOV.U32 R6, RZ, RZ, R151 ;  /* 0x000000ffff067224 */ /* 0x000fc400078e0097 */
[----:B------:R-:W-:Y:S02]  /*14500*/  IMAD.MOV.U32 R7, RZ, RZ, R150 ;  /* 0x000000ffff077224 */ /* 0x000fe400078e0096 */
[----:B------:R-:W-:Y:S01]  /*14510*/  IMAD.MOV.U32 R16, RZ, RZ, R149 ;  /* 0x000000ffff107224 */ /* 0x000fe200078e0095 */
[----:B------:R-:W-:Y:S01]  /*14520*/  R2UR UR6, R152 ;  /* 0x00000000980672ca */ /* 0x000fe200000e0000 */
[----:B------:R-:W-:Y:S01]  /*14530*/  IMAD.MOV.U32 R219, RZ, RZ, R139 ;  /* 0x000000ffffdb7224 */ /* 0x000fe200078e008b */
[----:B------:R-:W-:Y:S01]  /*14540*/  R2UR UR7, R153 ;  /* 0x00000000990772ca */ /* 0x000fe200000e0000 */
[----:B------:R-:W-:Y:S01]  /*14550*/  IMAD.MOV.U32 R220, RZ, RZ, R138 ;  /* 0x000000ffffdc7224 */ /* 0x000fe200078e008a */
[----:B------:R-:W-:Y:S01]  /*14560*/  F2FP.F16.F32.PACK_AB R152, R194, R195 ;  /* 0x000000c3c298723e */ /* 0x000fe200000000ff */
[----:B------:R-:W-:Y:S01]  /*14570*/  IMAD.MOV.U32 R221, RZ, RZ, R137 ;  /* 0x000000ffffdd7224 */ /* 0x000fe200078e0089 */
[----:B------:R-:W-:Y:S01]  /*14580*/  F2FP.F16.F32.PACK_AB R153, R174, R175 ;  /* 0x000000afae99723e */ /* 0x000fe200000000ff */
[----:B------:R-:W-:Y:S01]  /*14590*/  IMAD.MOV.U32 R222, RZ, RZ, R136 ;  /* 0x000000ffffde7224 */ /* 0x000fe200078e0088 */
[----:B------:R-:W-:Y:S01]  /*145a0*/  F2FP.F16.F32.PACK_AB R154, R192, R193 ;  /* 0x000000c1c09a723e */ /* 0x000fe200000000ff */
[----:B------:R-:W-:Y:S01]  /*145b0*/  IMAD.MOV.U32 R223, RZ, RZ, R135 ;  /* 0x000000ffffdf7224 */ /* 0x000fe200078e0087 */
[----:B------:R-:W-:Y:S01]  /*145c0*/  F2FP.F16.F32.PACK_AB R155, R172, R173 ;  /* 0x000000adac9b723e */ /* 0x000fe200000000ff */
[----:B------:R-:W-:Y:S01]  /*145d0*/  IMAD.MOV.U32 R167, RZ, RZ, R147 ;  /* 0x000000ffffa77224 */ /* 0x000fe200078e0093 */
[----:B------:R0:W-:Y:S01]  /*145e0*/  STL [R1+0x604], R225 ;  /* 0x000604e101007387 */ /* 0x0001e20000100800 */
[----:B------:R-:W-:-:S02]  /*145f0*/  IMAD.MOV.U32 R168, RZ, RZ, R146 ;  /* 0x000000ffffa87224 */ /* 0x000fc400078e0092 */
[----:B------:R-:W-:Y:S01]  /*14600*/  IMAD.MOV.U32 R169, RZ, RZ, R145 ;  /* 0x000000ffffa97224 */ /* 0x000fe200078e0091 */
[----:B------:R1:W-:Y:S01]  /*14610*/  STL [R1+0x600], R226 ;  /* 0x000600e201007387 */ /* 0x0003e20000100800 */
[----:B------:R-:W-:Y:S02]  /*14620*/  IMAD.MOV.U32 R170, RZ, RZ, R144 ;  /* 0x000000ffffaa7224 */ /* 0x000fe400078e0090 */
[----:B------:R-:W-:Y:S01]  /*14630*/  IMAD.MOV.U32 R171, RZ, RZ, R143 ;  /* 0x000000ffffab7224 */ /* 0x000fe200078e008f */
[----:B------:R3:W-:Y:S01]  /*14640*/  STL [R1+0x5fc], R227 ;  /* 0x0005fce301007387 */ /* 0x0007e20000100800 */
[----:B--2---:R-:W-:Y:S02]  /*14650*/  IMAD.MOV.U32 R207, RZ, RZ, R227 ;  /* 0x000000ffffcf7224 */ /* 0x004fe400078e00e3 */
[----:B------:R-:W-:Y:S01]  /*14660*/  IMAD.MOV.U32 R208, RZ, RZ, R226 ;  /* 0x000000ffffd07224 */ /* 0x000fe200078e00e2 */
[----:B------:R2:W-:Y:S01]  /*14670*/  STL [R1+0x64c], R6 ;  /* 0x00064c0601007387 */ /* 0x0005e20000100800 */
[----:B------:R-:W-:-:S02]  /*14680*/  IMAD.MOV.U32 R209, RZ, RZ, R225 ;  /* 0x000000ffffd17224 */ /* 0x000fc400078e00e1 */
[----:B0-----:R-:W-:Y:S01]  /*14690*/  IMAD.MOV.U32 R225, RZ, RZ, R16 ;  /* 0x000000ffffe17224 */ /* 0x001fe200078e0010 */
[----:B------:R0:W-:Y:S01]  /*146a0*/  STL [R1+0x648], R7 ;  /* 0x0006480701007387 */ /* 0x0001e20000100800 */
[----:B-1----:R-:W-:Y:S02]  /*146b0*/  IMAD.MOV.U32 R226, RZ, RZ, R7 ;  /* 0x000000ffffe27224 */ /* 0x002fe400078e0007 */
[----:B---3--:R-:W-:Y:S01]  /*146c0*/  IMAD.MOV.U32 R227, RZ, RZ, R6 ;  /* 0x000000ffffe37224 */ /* 0x008fe200078e0006 */
[----:B------:R1:W-:Y:S01]  /*146d0*/  STL [R1+0x644], R16 ;  /* 0x0006441001007387 */ /* 0x0003e20000100800 */
[----:B--2---:R-:W-:-:S03]  /*146e0*/  IMAD.MOV.U32 R6, RZ, RZ, R27 ;  /* 0x000000ffff067224 */ /* 0x004fc600078e001b */
[----:B------:R2:W-:Y:S01]  /*146f0*/  STL [R1+0x61c], R219 ;  /* 0x00061cdb01007387 */ /* 0x0005e20000100800 */
[----:B0-----:R-:W-:-:S03]  /*14700*/  IMAD.MOV.U32 R7, RZ, RZ, R26 ;  /* 0x000000ffff077224 */ /* 0x001fc600078e001a */
[----:B------:R0:W-:Y:S01]  /*14710*/  STL [R1+0x618], R220 ;  /* 0x000618dc01007387 */ /* 0x0001e20000100800 */
[----:B-1----:R-:W-:-:S03]  /*14720*/  IMAD.MOV.U32 R16, RZ, RZ, R25 ;  /* 0x000000ffff107224 */ /* 0x002fc600078e0019 */
[----:B------:R1:W-:Y:S01]  /*14730*/  STL [R1+0x614], R221 ;  /* 0x000614dd01007387 */ /* 0x0003e20000100800 */
[----:B------:R-:W-:Y:S02]  /*14740*/  IMAD.MOV.U32 R211, RZ, RZ, R223 ;  /* 0x000000ffffd37224 */ /* 0x000fe400078e00df */
[----:B------:R-:W-:Y:S01]  /*14750*/  IMAD.MOV.U32 R212, RZ, RZ, R222 ;  /* 0x000000ffffd47224 */ /* 0x000fe200078e00de */
[----:B------:R3:W-:Y:S01]  /*14760*/  STL [R1+0x610], R222 ;  /* 0x000610de01007387 */ /* 0x0007e20000100800 */
[----:B------:R-:W-:Y:S02]  /*14770*/  IMAD.MOV.U32 R213, RZ, RZ, R221 ;  /* 0x000000ffffd57224 */ /* 0x000fe400078e00dd */
[----:B------:R-:W-:Y:S01]  /*14780*/  IMAD.MOV.U32 R214, RZ, RZ, R220 ;  /* 0x000000ffffd67224 */ /* 0x000fe200078e00dc */
[----:B------:R4:W-:Y:S01]  /*14790*/  STL [R1+0x60c], R223 ;  /* 0x00060cdf01007387 */ /* 0x0009e20000100800 */
[----:B------:R-:W-:Y:S02]  /*147a0*/  IMAD.MOV.U32 R215, RZ, RZ, R219 ;  /* 0x000000ffffd77224 */ /* 0x000fe400078e00db */
[----:B------:R-:W-:Y:S01]  /*147b0*/  IMAD.MOV.U32 R17, RZ, RZ, R148 ;  /* 0x000000ffff117224 */ /* 0x000fe200078e0094 */
[----:B------:R-:W-:Y:S01]  /*147c0*/  STL [R1+0x63c], R167 ;  /* 0x00063ca701007387 */ /* 0x000fe20000100800 */
[----:B------:R-:W-:-:S02]  /*147d0*/  IMAD.MOV.U32 R218, RZ, RZ, R142 ;  /* 0x000000ffffda7224 */ /* 0x000fc400078e008e */
[----:B------:R-:W-:Y:S01]  /*147e0*/  IMAD.MOV.U32 R217, RZ, RZ, R141 ;  /* 0x000000ffffd97224 */ /* 0x000fe200078e008d */
[----:B------:R-:W-:Y:S01]  /*147f0*/  STL [R1+0x638], R168 ;  /* 0x000638a801007387 */ /* 0x000fe20000100800 */
[----:B------:R-:W-:Y:S02]  /*14800*/  IMAD.MOV.U32 R216, RZ, RZ, R140 ;  /* 0x000000ffffd87224 */ /* 0x000fe400078e008c */
[----:B------:R-:W-:Y:S01]  /*14810*/  IMAD.MOV.U32 R224, RZ, RZ, R134 ;  /* 0x000000ffffe07224 */ /* 0x000fe200078e0086 */
[----:B------:R-:W-:Y:S01]  /*14820*/  STL [R1+0x634], R169 ;  /* 0x000634a901007387 */ /* 0x000fe20000100800 */
[----:B------:R-:W-:Y:S02]  /*14830*/  IMAD.MOV.U32 R191, RZ, RZ, R115 ;  /* 0x000000ffffbf7224 */ /* 0x000fe400078e0073 */
[----:B------:R-:W-:Y:S01]  /*14840*/  IMAD.MOV.U32 R190, RZ, RZ, R114 ;  /* 0x000000ffffbe7224 */ /* 0x000fe200078e0072 */
[----:B------:R-:W-:Y:S01]  /*14850*/  STL [R1+0x630], R170 ;  /* 0x000630aa01007387 */ /* 0x000fe20000100800 */
[----:B------:R-:W-:-:S02]  /*14860*/  IMAD.MOV.U32 R189, RZ, RZ, R113 ;  /* 0x000000ffffbd7224 */ /* 0x000fc400078e0071 */
[----:B------:R-:W-:Y:S01]  /*14870*/  IMAD.MOV.U32 R188, RZ, RZ, R112 ;  /* 0x000000ffffbc7224 */ /* 0x000fe200078e0070 */
[----:B------:R4:W-:Y:S01]  /*14880*/  STL [R1+0x62c], R171 ;  /* 0x00062cab01007387 */ /* 0x0009e20000100800 */
        /* <DEDUP_REMOVED lines=34> */
[----:B--2---:R-:W-:Y:S01]  /*14ab0*/  IMAD.MOV.U32 R219, RZ, RZ, R171 ;  /* 0x000000ffffdb7224 */ /* 0x004fe200078e00ab */
[----:B------:R-:W-:Y:S01]  /*14ac0*/  STL [R1+0x5cc], R119 ;  /* 0x0005cc7701007387 */ /* 0x000fe20000100800 */
[----:B0-----:R-:W-:Y:S02]  /*14ad0*/  IMAD.MOV.U32 R220, RZ, RZ, R170 ;  /* 0x000000ffffdc7224 */ /* 0x001fe400078e00aa */
[----:B-1----:R-:W-:Y:S01]  /*14ae0*/  IMAD.MOV.U32 R221, RZ, RZ, R169 ;  /* 0x000000ffffdd7224 */ /* 0x002fe200078e00a9 */
[----:B------:R-:W-:Y:S01]  /*14af0*/  STL [R1+0x5c8], R118 ;  /* 0x0005c87601007387 */ /* 0x000fe20000100800 */
[----:B---3--:R-:W-:Y:S02]  /*14b00*/  IMAD.MOV.U32 R222, RZ, RZ, R168 ;  /* 0x000000ffffde7224 */ /* 0x008fe400078e00a8 */
[----:B----4-:R-:W-:Y:S01]  /*14b10*/  IMAD.MOV.U32 R223, RZ, RZ, R167 ;  /* 0x000000ffffdf7224 */ /* 0x010fe200078e00a7 */
        /* <DEDUP_REMOVED lines=24> */
[----:B------:R0:W-:Y:S01]  /*14ca0*/  STL.128 [R1+0x3370], R152 ;  /* 0x0033709801007387 */ /* 0x0001e20000100c00 */
        /* <DEDUP_REMOVED lines=8> */
[----:B0-----:R-:W-:-:S02]  /*14d30*/  IMAD.MOV.U32 R155, RZ, RZ, R79 ;  /* 0x000000ffff9b7224 */ /* 0x001fc400078e004f */
        /* <DEDUP_REMOVED lines=157> */
[----:B------:R-:W-:Y:S04]  /*15710*/  STL [R1+0x450], R24 ;  /* 0x0004501801007387 */ /* 0x000fe80000100800 */
[----:B------:R1:W-:Y:S04]  /*15720*/  STL.128 [R1+0x3360], R24 ;  /* 0x0033601801007387 */ /* 0x0003e80000100c00 */
[----:B------:R-:W2:Y:S04]  /*15730*/  LDL.LU.128 R28, [R1+0x460] ;  /* 0x00046000011c7983 */ /* 0x000ea80000300c00 */
[----:B0-----:R-:W2:Y:S04]  /*15740*/  LDL.LU.128 R152, [R1+0x3370] ;  /* 0x0033700001987983 */ /* 0x001ea80000300c00 */
[----:B------:R-:W2:Y:S04]  /*15750*/  LDL.LU.128 R32, [R1+0x470] ;  /* 0x0004700001207983 */ /* 0x000ea80000300c00 */
        /* <DEDUP_REMOVED lines=31> */
[----:B0-----:R-:W3:Y:S04]  /*15950*/  LDL.LU R166, [R1+0x3398] ;  /* 0x0033980001a67983 */ /* 0x001ee80000300800 */
[----:B------:R0:W-:Y:S04]  /*15960*/  STL.128 [R1+0x330], R160 ;  /* 0x000330a001007387 */ /* 0x0001e80000100c00 */
[----:B------:R1:W-:Y:S04]  /*15970*/  STL.128 [R1+0x360], R172 ;  /* 0x000360ac01007387 */ /* 0x0003e80000100c00 */
[----:B------:R-:W4:Y:S04]  /*15980*/  LDL.LU.64 R164, [R1+0x3390] ;  /* 0x0033900001a47983 */ /* 0x000f280000300a00 */
[----:B0-----:R-:W4:Y:S04]  /*15990*/  LDL.LU.128 R160, [R1+0x3380] ;  /* 0x0033800001a07983 */ /* 0x001f280000300c00 */
[----:B-1----:R-:W4:Y:S01]  /*159a0*/  LDL.LU.128 R172, [R1+0x33a0] ;  /* 0x0033a00001ac7983 */ /* 0x002f220000300c00 */
[----:B--2---:R-:W-:-:S06]  /*159b0*/  WARPGROUP.ARRIVE ;  /* 0x00000000000079c5 */ /* 0x004fcc0000000000 */
[----:B------:R-:W-:Y:S03]  /*159c0*/  HGMMA.64x256x16.F32 R24, R152, gdesc[UR4].tnspB, R24, gsb0 ;  /* 0x43e0000498187df0 */ /* 0x000fe60008000818 */
[----:B------:R-:W-:Y:S02]  /*159d0*/  WARPGROUP.DEPBAR.LE gsb0, 0x0 ;  /* 0x00008000000079c5 */ /* 0x000fe40000010000 */
[----:B------:R0:W-:Y:S04]  /*159e0*/  STL.128 [R1+0x450], R24 ;  /* 0x0004501801007387 */ /* 0x0001e80000100c00 */
[----:B------:R-:W-:Y:S04]  /*159f0*/  STL.128 [R1+0x460], R28 ;  /* 0x0004601c01007387 */ /* 0x000fe80000100c00 */
[----:B------:R1:W-:Y:S04]  /*15a00*/  STL.128 [R1+0x580], R100 ;  /* 0x0005806401007387 */ /* 0x0003e80000100c00 */
[----:B------:R2:W-:Y:S04]  /*15a10*/  STL.128 [R1+0x590], R104 ;  /* 0x0005906801007387 */ /* 0x0005e80000100c00 */
[----:B0-----:R-:W4:Y:S04]  /*15a20*/  LDL.LU.128 R24, [R1+0x3360] ;  /* 0x0033600001187983 */ /* 0x001f280000300c00 */
[----:B-1----:R-:W4:Y:S04]  /*15a30*/  LDL.LU.128 R100, [R1+0x450] ;  /* 0x0004500001647983 */ /* 0x002f280000300c00 */
[----:B--2---:R-:W2:Y:S01]  /*15a40*/  LDL.LU.128 R104, [R1+0x460] ;  /* 0x0004600001687983 */ /* 0x004ea20000300c00 */
[----:B---3--:R-:W-:-:S03]  /*15a50*/  FFMA.FTZ R167, R10, R0, -R166 ;  /* 0x000000000aa77223 */ /* 0x008fc600000108a6 */
[----:B------:R0:W-:Y:S04]  /*15a60*/  STL.128 [R1+0x350], R168 ;  /* 0x000350a801007387 */ /* 0x0001e80000100c00 */
[----:B------:R1:W-:Y:S01]  /*15a70*/  STL.128 [R1+0x3a0], R188 ;  /* 0x0003a0bc01007387 */ /* 0x0003e20000100c00 */
[----:B------:R-:W-:Y:S01]  /*15a80*/  MUFU.EX2 R167, R167 ;  /* 0x000000a700a77308 */ /* 0x000fe20000000800 */
[-CC-:B0-----:R-:W-:Y:S01]  /*15a90*/  FFMA.FTZ R170, R19, R0.reuse, -R166.reuse ;  /* 0x0000000013aa7223 */ /* 0x181fe200000108a6 */
[-CC-:B------:R-:W-:Y:S01]  /*15aa0*/  FFMA.FTZ R169, R15, R0.reuse, -R166.reuse ;  /* 0x000000000fa97223 */ /* 0x180fe200000108a6 */
[-C--:B------:R-:W-:Y:S01]  /*15ab0*/  FFMA.FTZ R168, R11, R0.reuse, -R166 ;  /* 0x000000000ba87223 */ /* 0x080fe200000108a6 */
[-CC-:B-1----:R-:W-:Y:S01]  /*15ac0*/  FFMA.FTZ R191, R23, R0.reuse, -R4.reuse ;  /* 0x0000000017bf7223 */ /* 0x182fe20000010804 */
[-CC-:B------:R-:W-:Y:S01]  /*15ad0*/  FFMA.FTZ R190, R21, R0.reuse, -R4.reuse ;  /* 0x0000000015be7223 */ /* 0x180fe20000010804 */
[-CC-:B------:R-:W-:Y:S01]  /*15ae0*/  FFMA.FTZ R189, R13, R0.reuse, -R4.reuse ;  /* 0x000000000dbd7223 */ /* 0x180fe20000010804 */
[----:B------:R-:W-:Y:S01]  /*15af0*/  FFMA.FTZ R188, R12, R0, -R4 ;  /* 0x000000000cbc7223 */ /* 0x000fe20000010804 */
[----:B------:R-:W-:Y:S08]  /*15b00*/  MUFU.EX2 R170, R170 ;  /* 0x000000aa00aa7308 */ /* 0x000ff00000000800 */
[----:B------:R-:W-:Y:S08]  /*15b10*/  MUFU.EX2 R191, R191 ;  /* 0x000000bf00bf7308 */ /* 0x000ff00000000800 */
[----:B------:R-:W0:Y:S08]  /*15b20*/  MUFU.EX2 R190, R190 ;  /* 0x000000be00be7308 */ /* 0x000e300000000800 */
[----:B------:R-:W-:Y:S08]  /*15b30*/  MUFU.EX2 R189, R189 ;  /* 0x000000bd00bd7308 */ /* 0x000ff00000000800 */
[----:B------:R-:W-:Y:S08]  /*15b40*/  MUFU.EX2 R188, R188 ;  /* 0x000000bc00bc7308 */ /* 0x000ff00000000800 */
[----:B------:R-:W1:Y:S08]  /*15b50*/  MUFU.EX2 R169, R169 ;  /* 0x000000a900a97308 */ /* 0x000e700000000800 */
[----:B------:R-:W3:Y:S01]  /*15b60*/  MUFU.EX2 R168, R168 ;  /* 0x000000a800a87308 */ /* 0x000ee20000000800 */
[----:B------:R3:W-:Y:S01]  /*15b70*/  STL.128 [R1+0x370], R176 ;  /* 0x000370b001007387 */ /* 0x0007e20000100c00 */
[----:B------:R-:W-:-:S02]  /*15b80*/  IMAD.MOV.U32 R210, RZ, RZ, R224 ;  /* 0x000000ffffd27224 */ /* 0x000fc400078e00e0 */
[----:B------:R-:W-:Y:S01]  /*15b90*/  IMAD.MOV.U32 R171, RZ, RZ, R139 ;  /* 0x000000ffffab7224 */ /* 0x000fe200078e008b */
[----:B------:R3:W-:Y:S01]  /*15ba0*/  STL.128 [R1+0x320], R156 ;  /* 0x0003209c01007387 */ /* 0x0007e20000100c00 */
[----:B------:R-:W-:Y:S01]  /*15bb0*/  IMAD.MOV.U32 R224, RZ, RZ, R17 ;  /* 0x000000ffffe07224 */ /* 0x000fe200078e0011 */
[----:B0-----:R-:W-:Y:S02]  /*15bc0*/  F2FP.F16.F32.PACK_AB R152, R190, R191 ;  /* 0x000000bfbe98723e */ /* 0x001fe400000000ff */
[----:B-1----:R-:W-:Y:S02]  /*15bd0*/  F2FP.F16.F32.PACK_AB R153, R169, R170 ;  /* 0x000000aaa999723e */ /* 0x002fe400000000ff */
[----:B------:R-:W-:Y:S01]  /*15be0*/  F2FP.F16.F32.PACK_AB R154, R188, R189 ;  /* 0x000000bdbc9a723e */ /* 0x000fe200000000ff */
[----:B------:R-:W-:Y:S01]  /*15bf0*/  STL.128 [R1+0x540], R84 ;  /* 0x0005405401007387 */ /* 0x000fe20000100c00 */
[----:B---3--:R-:W-:Y:S02]  /*15c00*/  IMAD.MOV.U32 R179, RZ, RZ, R135 ;  /* 0x000000ffffb37224 */ /* 0x008fe400078e0087 */
[----:B------:R-:W-:-:S02]  /*15c10*/  IMAD.MOV.U32 R178, RZ, RZ, R136 ;  /* 0x000000ffffb27224 */ /* 0x000fc400078e0088 */
[----:B------:R-:W-:Y:S02]  /*15c20*/  IMAD.MOV.U32 R177, RZ, RZ, R137 ;  /* 0x000000ffffb17224 */ /* 0x000fe400078e0089 */
[----:B------:R-:W-:Y:S01]  /*15c30*/  IMAD.MOV.U32 R176, RZ, RZ, R138 ;  /* 0x000000ffffb07224 */ /* 0x000fe200078e008a */
[----:B------:R-:W-:Y:S01]  /*15c40*/  F2FP.F16.F32.PACK_AB R155, R167, R168 ;  /* 0x000000a8a79b723e */ /* 0x000fe200000000ff */
[----:B------:R-:W-:Y:S02]  /*15c50*/  IMAD.MOV.U32 R159, RZ, RZ, R140 ;  /* 0x000000ffff9f7224 */ /* 0x000fe400078e008c */
[----:B------:R-:W-:Y:S02]  /*15c60*/  IMAD.MOV.U32 R158, RZ, RZ, R141 ;  /* 0x000000ffff9e7224 */ /* 0x000fe400078e008d */
[----:B------:R-:W-:Y:S02]  /*15c70*/  IMAD.MOV.U32 R157, RZ, RZ, R142 ;  /* 0x000000ffff9d7224 */ /* 0x000fe400078e008e */
[----:B------:R-:W-:Y:S01]  /*15c80*/  IMAD.MOV.U32 R156, RZ, RZ, R143 ;  /* 0x000000ffff9c7224 */ /* 0x000fe200078e008f */
[----:B------:R-:W-:Y:S01]  /*15c90*/  STL.128 [R1+0x550], R88 ;  /* 0x0005505801007387 */ /* 0x000fe20000100c00 */
[----:B------:R-:W-:-:S03]  /*15ca0*/  IMAD.MOV.U32 R22, RZ, RZ, R144 ;  /* 0x000000ffff167224 */ /* 0x000fc600078e0090 */
[----:B------:R-:W-:Y:S01]  /*15cb0*/  STL.128 [R1+0x560], R92 ;  /* 0x0005605c01007387 */ /* 0x000fe20000100c00 */
[----:B------:R-:W-:-:S03]  /*15cc0*/  IMAD.MOV.U32 R20, RZ, RZ, R145 ;  /* 0x000000ffff147224 */ /* 0x000fc600078e0091 */
[----:B------:R-:W-:Y:S01]  /*15cd0*/  STL.128 [R1+0x570], R96 ;  /* 0x0005706001007387 */ /* 0x000fe20000100c00 */
[----:B------:R-:W-:-:S03]  /*15ce0*/  IMAD.MOV.U32 R18, RZ, RZ, R146 ;  /* 0x000000ffff127224 */ /* 0x000fc600078e0092 */
[----:B------:R-:W-:Y:S01]  /*15cf0*/  STL.128 [R1+0x3290], R176 ;  /* 0x003290b001007387 */ /* 0x000fe20000100c00 */
[----:B------:R-:W-:-:S03]  /*15d00*/  IMAD.MOV.U32 R17, RZ, RZ, R147 ;  /* 0x000000ffff117224 */ /* 0x000fc600078e0093 */
[----:B----4-:R-:W-:Y:S01]  /*15d10*/  STL.128 [R1+0x3280], R172 ;  /* 0x003280ac01007387 */ /* 0x010fe20000100c00 */
[----:B------:R-:W-:-:S03]  /*15d20*/  IMAD.MOV.U32 R16, RZ, RZ, R148 ;  /* 0x000000ffff107224 */ /* 0x000fc600078e0094 */
[----:B------:R-:W-:Y:S01]  /*15d30*/  STL.128 [R1+0x3270], R168 ;  /* 0x003270a801007387 */ /* 0x000fe20000100c00 */
[----:B------:R-:W-:-:S03]  /*15d40*/  IMAD.MOV.U32 R14, RZ, RZ, R149 ;  /* 0x000000ffff0e7224 */ /* 0x000fc600078e0095 */
[----:B------:R-:W-:Y:S01]  /*15d50*/  STL.128 [R1+0x3260], R164 ;  /* 0x003260a401007387 */ /* 0x000fe20000100c00 */
[----:B------:R-:W-:-:S03]  /*15d60*/  IMAD.MOV.U32 R7, RZ, RZ, R150 ;  /* 0x000000ffff077224 */ /* 0x000fc600078e0096 */
[----:B------:R-:W-:Y:S01]  /*15d70*/  STL.128 [R1+0x3250], R160 ;  /* 0x003250a001007387 */ /* 0x000fe20000100c00 */
[----:B------:R-:W-:-:S03]  /*15d80*/  IMAD.MOV.U32 R6, RZ, RZ, R151 ;  /* 0x000000ffff067224 */ /* 0x000fc600078e0097 */
[----:B------:R0:W-:Y:S04]  /*15d90*/  STL.128 [R1+0x380], R180 ;  /* 0x000380b401007387 */ /* 0x0001e80000100c00 */
[----:B------:R1:W-:Y:S04]  /*15da0*/  STL.128 [R1+0x410], R216 ;  /* 0x000410d801007387 */ /* 0x0003e80000100c00 */
[----:B------:R3:W-:Y:S04]  /*15db0*/  STL.128 [R1+0x420], R220 ;  /* 0x000420dc01007387 */ /* 0x0007e80000100c00 */
[----:B------:R4:W-:Y:S04]  /*15dc0*/  STL.128 [R1+0x430], R224 ;  /* 0x000430e001007387 */ /* 0x0009e80000100c00 */
[----:B------:R-:W-:Y:S01]  /*15dd0*/  STL.128 [R1+0x530], R80 ;  /* 0x0005305001007387 */ /* 0x000fe20000100c00 */
[----:B0-----:R-:W-:-:S02]  /*15de0*/  IMAD.MOV.U32 R181, RZ, RZ, R133 ;  /* 0x000000ffffb57224 */ /* 0x001fc400078e0085 */
[----:B------:R-:W-:Y:S01]  /*15df0*/  IMAD.MOV.U32 R180, RZ, RZ, R134 ;  /* 0x000000ffffb47224 */ /* 0x000fe200078e0086 */
[----:B------:R0:W-:Y:S01]  /*15e00*/  STL.128 [R1+0x3240], R156 ;  /* 0x0032409c01007387 */ /* 0x0001e20000100c00 */
[----:B-1----:R-:W-:Y:S02]  /*15e10*/  IMAD.MOV.U32 R219, RZ, RZ, R129 ;  /* 0x000000ffffdb7224 */ /* 0x002fe400078e0081 */
[----:B------:R-:W-:Y:S01]  /*15e20*/  IMAD.MOV.U32 R218, RZ, RZ, R130 ;  /* 0x000000ffffda7224 */ /* 0x000fe200078e0082 */
[----:B------:R-:W2:Y:S01]  /*15e30*/  LDL.LU.128 R160, [R1+0x540] ;  /* 0x0005400001a07983 */ /* 0x000ea20000300c00 */
[----:B---3--:R-:W-:Y:S02]  /*15e40*/  IMAD.MOV.U32 R223, RZ, RZ, R125 ;  /* 0x000000ffffdf7224 */ /* 0x008fe400078e007d */
[----:B------:R-:W-:Y:S01]  /*15e50*/  IMAD.MOV.U32 R222, RZ, RZ, R126 ;  /* 0x000000ffffde7224 */ /* 0x000fe200078e007e */
[----:B------:R-:W3:Y:S01]  /*15e60*/  LDL.LU.128 R164, [R1+0x550] ;  /* 0x0005500001a47983 */ /* 0x000ee20000300c00 */
[----:B----4-:R-:W-:-:S02]  /*15e70*/  IMAD.MOV.U32 R224, RZ, RZ, R124 ;  /* 0x000000ffffe07224 */ /* 0x010fc400078e007c */
[----:B------:R-:W-:Y:S01]  /*15e80*/  IMAD.MOV.U32 R221, RZ, RZ, R127 ;  /* 0x000000ffffdd7224 */ /* 0x000fe200078e007f */
[----:B------:R-:W4:Y:S01]  /*15e90*/  LDL.LU.128 R168, [R1+0x560] ;  /* 0x0005600001a87983 */ /* 0x000f220000300c00 */
[----:B------:R-:W-:Y:S02]  /*15ea0*/  IMAD.MOV.U32 R220, RZ, RZ, R128 ;  /* 0x000000ffffdc7224 */ /* 0x000fe400078e0080 */
[----:B------:R-:W-:Y:S01]  /*15eb0*/  IMAD.MOV.U32 R217, RZ, RZ, R131 ;  /* 0x000000ffffd97224 */ /* 0x000fe200078e0083 */
[----:B------:R-:W4:Y:S01]  /*15ec0*/  LDL.LU.128 R172, [R1+0x570] ;  /* 0x0005700001ac7983 */ /* 0x000f220000300c00 */
[----:B------:R-:W-:-:S03]  /*15ed0*/  IMAD.MOV.U32 R216, RZ, RZ, R132 ;  /* 0x000000ffffd87224 */ /* 0x000fc600078e0084 */
[----:B------:R-:W4:Y:S04]  /*15ee0*/  LDL.128 R176, [R1+0x580] ;  /* 0x0005800001b07983 */ /* 0x000f280000100c00 */
        /* <DEDUP_REMOVED lines=29> */
[----:B--2---:R-:W2:Y:S01]  /*160c0*/  LDL.LU.128 R152, [R1+0x520] ;  /* 0x0005200001987983 */ /* 0x004ea20000300c00 */
[----:B------:R-:W-:-:S02]  /*160d0*/  IMAD.MOV.U32 R28, RZ, RZ, R104 ;  /* 0x000000ffff1c7224 */ /* 0x000fc400078e0068 */
[----:B------:R-:W-:Y:S01]  /*160e0*/  IMAD.MOV.U32 R29, RZ, RZ, R105 ;  /* 0x000000ffff1d7224 */ /* 0x000fe200078e0069 */
[----:B------:R0:W-:Y:S01]  /*160f0*/  STL.128 [R1+0x240], R24 ;  /* 0x0002401801007387 */ /* 0x0001e20000100c00 */
[----:B------:R-:W-:Y:S02]  /*16100*/  IMAD.MOV.U32 R30, RZ, RZ, R106 ;  /* 0x000000ffff1e7224 */ /* 0x000fe400078e006a */
[----:B------:R-:W-:Y:S01]  /*16110*/  IMAD.MOV.U32 R31, RZ, RZ, R107 ;  /* 0x000000ffff1f7224 */ /* 0x000fe200078e006b */
[----:B------:R1:W-:Y:S04]  /*16120*/  STL.128 [R1+0x240], R100 ;  /* 0x0002406401007387 */ /* 0x0003e80000100c00 */
[----:B------:R1:W-:Y:S01]  /*16130*/  STL.128 [R1+0x250], R104 ;  /* 0x0002506801007387 */ /* 0x0003e20000100c00 */
[----:B------:R-:W-:-:S03]  /*16140*/  IMAD.MOV.U32 R11, RZ, RZ, R9 ;  /* 0x000000ffff0b7224 */ /* 0x000fc600078e0009 */
[----:B------:R-:W-:Y:S01]  /*16150*/  STL [R1+0x30e0], R22 ;  /* 0x0030e01601007387 */ /* 0x000fe20000100800 */
[----:B0-----:R-:W-:-:S03]  /*16160*/  IMAD.MOV.U32 R25, RZ, RZ, R101 ;  /* 0x000000ffff197224 */ /* 0x001fc600078e0065 */
[----:B------:R-:W-:Y:S01]  /*16170*/  STL [R1+0x30dc], R20 ;  /* 0x0030dc1401007387 */ /* 0x000fe20000100800 */
[----:B------:R-:W-:Y:S02]  /*16180*/  IMAD.MOV.U32 R26, RZ, RZ, R102 ;  /* 0x000000ffff1a7224 */ /* 0x000fe400078e0066 */
[----:B------:R-:W-:Y:S01]  /*16190*/  IMAD.MOV.U32 R27, RZ, RZ, R103 ;  /* 0x000000ffff1b7224 */ /* 0x000fe200078e0067 */
[----:B-1----:R-:W2:Y:S04]  /*161a0*/  LDL.LU R101, [R1+0x584] ;  /* 0x0005840001657983 */ /* 0x002ea80000300800 */
[----:B------:R-:W2:Y:S04]  /*161b0*/  LDL.LU R102, [R1+0x588] ;  /* 0x0005880001667983 */ /* 0x000ea80000300800 */
[----:B------:R-:W2:Y:S04]  /*161c0*/  LDL.LU R103, [R1+0x58c] ;  /* 0x00058c0001677983 */ /* 0x000ea80000300800 */
[----:B------:R-:W2:Y:S01]  /*161d0*/  LDL.128 R104, [R1+0x590] ;  /* 0x0005900001687983 */ /* 0x000ea20000100c00 */
[----:B------:R-:W-:-:S03]  /*161e0*/  IMAD.MOV.U32 R24, RZ, RZ, R100 ;  /* 0x000000ffff187224 */ /* 0x000fc600078e0064 */
[----:B------:R0:W-:Y:S04]  /*161f0*/  STL.128 [R1+0x3100], R28 ;  /* 0x0031001c01007387 */ /* 0x0001e80000100c00 */
[----:B------:R1:W-:Y:S01]  /*16200*/  STL.128 [R1+0x30f0], R24 ;  /* 0x0030f01801007387 */ /* 0x0003e20000100c00 */
[----:B------:R-:W-:-:S03]  /*16210*/  VIADD R10, R8, 0x100 ;  /* 0x00000100080a7836 */ /* 0x000fc60000000000 */
[----:B------:R3:W-:Y:S04]  /*16220*/  STL [R1+0x30d8], R18 ;  /* 0x0030d81201007387 */ /* 0x0007e80000100800 */
[----:B------:R-:W-:Y:S04]  /*16230*/  STL.64 [R1+0x30d0], R16 ;  /* 0x0030d01001007387 */ /* 0x000fe80000100a00 */
[----:B0-----:R-:W2:Y:S04]  /*16240*/  LDL.LU.128 R28, [R1+0x3100] ;  /* 0x00310000011c7983 */ /* 0x001ea80000300c00 */
[----:B-1----:R-:W2:Y:S04]  /*16250*/  LDL.LU.128 R24, [R1+0x30f0] ;  /* 0x0030f00001187983 */ /* 0x002ea80000300c00 */
[----:B------:R-:W-:Y:S04]  /*16260*/  STL [R1+0x30cc], R14 ;  /* 0x0030cc0e01007387 */ /* 0x000fe80000100800 */
[----:B------:R-:W-:Y:S04]  /*16270*/  STL.128 [R1+0x30b0], R4 ;  /* 0x0030b00401007387 */ /* 0x000fe80000100c00 */
[----:B------:R-:W-:Y:S04]  /*16280*/  STL.128 [R1+0x390], R184 ;  /* 0x000390b801007387 */ /* 0x000fe80000100c00 */
[----:B------:R-:W-:Y:S04]  /*16290*/  STL.64 [R1+0x30c0], R8 ;  /* 0x0030c00801007387 */ /* 0x000fe80000100a00 */
[----:B------:R-:W-:Y:S04]  /*162a0*/  STL.128 [R1+0x3b0], R192 ;  /* 0x0003b0c001007387 */ /* 0x000fe80000100c00 */
[----:B------:R-:W-:Y:S04]  /*162b0*/  STL.128 [R1+0x3c0], R196 ;  /* 0x0003c0c401007387 */ /* 0x000fe80000100c00 */
[----:B------:R-:W-:Y:S04]  /*162c0*/  STL.128 [R1+0x3d0], R200 ;  /* 0x0003d0c801007387 */ /* 0x000fe80000100c00 */
[----:B------:R-:W-:Y:S04]  /*162d0*/  STL.128 [R1+0x3e0], R204 ;  /* 0x0003e0cc01007387 */ /* 0x000fe80000100c00 */
[----:B------:R-:W-:Y:S04]  /*162e0*/  STL.128 [R1+0x3f0], R208 ;  /* 0x0003f0d001007387 */ /* 0x000fe80000100c00 */
[----:B------:R-:W-:Y:S04]  /*162f0*/  STL.128 [R1+0x400], R212 ;  /* 0x000400d401007387 */ /* 0x000fe80000100c00 */
[----:B------:R-:W2:Y:S01]  /*16300*/  LDL.LU.64 R182, [R1+0x33b0] ;  /* 0x0033b00001b67983 */ /* 0x000ea20000300a00 */
[----:B------:R-:W-:-:S03]  /*16310*/  IMAD.MOV.U32 R84, RZ, RZ, R160 ;  /* 0x000000ffff547224 */ /* 0x000fc600078e00a0 */
[----:B------:R-:W2:Y:S01]  /*16320*/  LDL.LU R22, [R1+0x30e0] ;  /* 0x0030e00001167983 */ /* 0x000ea20000300800 */
[----:B------:R-:W-:Y:S02]  /*16330*/  IMAD.MOV.U32 R85, RZ, RZ, R161 ;  /* 0x000000ffff557224 */ /* 0x000fe400078e00a1 */
[----:B------:R-:W-:Y:S01]  /*16340*/  IMAD.MOV.U32 R86, RZ, RZ, R162 ;  /* 0x000000ffff567224 */ /* 0x000fe200078e00a2 */
[----:B------:R-:W2:Y:S01]  /*16350*/  LDL.LU R20, [R1+0x30dc] ;  /* 0x0030dc0001147983 */ /* 0x000ea20000300800 */
[----:B------:R-:W-:Y:S02]  /*16360*/  IMAD.MOV.U32 R87, RZ, RZ, R163 ;  /* 0x000000ffff577224 */ /* 0x000fe400078e00a3 */
[----:B---3--:R-:W-:Y:S01]  /*16370*/  IMAD.MOV.U32 R88, RZ, RZ, R164 ;  /* 0x000000ffff587224 */ /* 0x008fe200078e00a4 */
[----:B------:R-:W3:Y:S01]  /*16380*/  LDL.LU R18, [R1+0x30d8] ;  /* 0x0030d80001127983 */ /* 0x000ee20000300800 */
[----:B------:R-:W-:Y:S02]  /*16390*/  IMAD.MOV.U32 R89, RZ, RZ, R165 ;  /* 0x000000ffff597224 */ /* 0x000fe400078e00a5 */
[----:B------:R-:W-:-:S02]  /*163a0*/  IMAD.MOV.U32 R90, RZ, RZ, R166 ;  /* 0x000000ffff5a7224 */ /* 0x000fc400078e00a6 */
[----:B------:R-:W-:Y:S02]  /*163b0*/  IMAD.MOV.U32 R91, RZ, RZ, R167 ;  /* 0x000000ffff5b7224 */ /* 0x000fe400078e00a7 */
[----:B----4-:R-:W-:Y:S02]  /*163c0*/  IMAD.MOV.U32 R92, RZ, RZ, R168 ;  /* 0x000000ffff5c7224 */ /* 0x010fe400078e00a8 */
[----:B------:R-:W-:Y:S02]  /*163d0*/  IMAD.MOV.U32 R93, RZ, RZ, R169 ;  /* 0x000000ffff5d7224 */ /* 0x000fe400078e00a9 */
[----:B------:R-:W-:Y:S02]  /*163e0*/  IMAD.MOV.U32 R94, RZ, RZ, R170 ;  /* 0x000000ffff5e7224 */ /* 0x000fe400078e00aa */
[----:B------:R-:W-:Y:S02]  /*163f0*/  IMAD.MOV.U32 R95, RZ, RZ, R171 ;  /* 0x000000ffff5f7224 */ /* 0x000fe400078e00ab */
[----:B------:R-:W-:-:S02]  /*16400*/  IMAD.MOV.U32 R96, RZ, RZ, R172 ;  /* 0x000000ffff607224 */ /* 0x000fc400078e00ac */
[----:B------:R-:W-:Y:S02]  /*16410*/  IMAD.MOV.U32 R97, RZ, RZ, R173 ;  /* 0x000000ffff617224 */ /* 0x000fe400078e00ad */
[----:B------:R-:W-:Y:S02]  /*16420*/  IMAD.MOV.U32 R98, RZ, RZ, R174 ;  /* 0x000000ffff627224 */ /* 0x000fe400078e00ae */
[----:B------:R-:W-:Y:S02]  /*16430*/  IMAD.MOV.U32 R99, RZ, RZ, R175 ;  /* 0x000000ffff637224 */ /* 0x000fe400078e00af */
[----:B------:R-:W-:Y:S01]  /*16440*/  IMAD.MOV.U32 R100, RZ, RZ, R176 ;  /* 0x000000ffff647224 */ /* 0x000fe200078e00b0 */
[----:B------:R0:W-:Y:S04]  /*16450*/  STL.128 [R1+0x3200], R92 ;  /* 0x0032005c01007387 */ /* 0x0001e80000100c00 */
[----:B------:R1:W-:Y:S04]  /*16460*/  STL.128 [R1+0x3210], R96 ;  /* 0x0032106001007387 */ /* 0x0003e80000100c00 */
[----:B------:R4:W-:Y:S04]  /*16470*/  STL.128 [R1+0x31f0], R88 ;  /* 0x0031f05801007387 */ /* 0x0009e80000100c00 */
[----:B------:R4:W-:Y:S04]  /*16480*/  STL.128 [R1+0x31e0], R84 ;  /* 0x0031e05401007387 */ /* 0x0009e80000100c00 */
[----:B0-----:R-:W3:Y:S04]  /*16490*/  LDL.LU.128 R92, [R1+0x3200] ;  /* 0x00320000015c7983 */ /* 0x001ee80000300c00 */
[----:B-1----:R-:W3:Y:S04]  /*164a0*/  LDL.LU.128 R96, [R1+0x3210] ;  /* 0x0032100001607983 */ /* 0x002ee80000300c00 */
[----:B----4-:R-:W4:Y:S04]  /*164b0*/  LDL.LU.128 R88, [R1+0x31f0] ;  /* 0x0031f00001587983 */ /* 0x010f280000300c00 */
[----:B------:R-:W4:Y:S01]  /*164c0*/  LDL.LU.128 R84, [R1+0x31e0] ;  /* 0x0031e00001547983 */ /* 0x000f220000300c00 */
[----:B------:R-:W-:-:S03]  /*164d0*/  IMAD.MOV.U32 R80, RZ, RZ, R156 ;  /* 0x000000ffff507224 */ /* 0x000fc600078e009c */
[----:B------:R-:W4:Y:S01]  /*164e0*/  LDL.LU.64 R16, [R1+0x30d0] ;  /* 0x0030d00001107983 */ /* 0x000f220000300a00 */
        /* <DEDUP_REMOVED lines=47> */
[----:B--2---:R-:W-:-:S02]  /*167e0*/  IMAD.MOV.U32 R76, RZ, RZ, R152 ;  /* 0x000000ffff4c7224 */ /* 0x004fc400078e0098 */
[----:B------:R-:W-:Y:S02]  /*167f0*/  IMAD.MOV.U32 R77, RZ, RZ, R153 ;  /* 0x000000ffff4d7224 */ /* 0x000fe400078e0099 */
[----:B------:R-:W-:Y:S02]  /*16800*/  IMAD.MOV.U32 R78, RZ, RZ, R154 ;  /* 0x000000ffff4e7224 */ /* 0x000fe400078e009a */
[----:B------:R-:W-:Y:S01]  /*16810*/  IMAD.MOV.U32 R79, RZ, RZ, R155 ;  /* 0x000000ffff4f7224 */ /* 0x000fe200078e009b */
[----:B------:R0:W-:Y:S04]  /*16820*/  STL.128 [R1+0x260], R108 ;  /* 0x0002606c01007387 */ /* 0x0001e80000100c00 */
[----:B------:R1:W-:Y:S04]  /*16830*/  STL.128 [R1+0x3220], R100 ;  /* 0x0032206401007387 */ /* 0x0003e80000100c00 */
[----:B------:R2:W-:Y:S04]  /*16840*/  STL.128 [R1+0x380], R104 ;  /* 0x0003806801007387 */ /* 0x0005e80000100c00 */
[----:B------:R2:W-:Y:S04]  /*16850*/  STL.128 [R1+0x31d0], R80 ;  /* 0x0031d05001007387 */ /* 0x0005e80000100c00 */
[----:B0-----:R-:W4:Y:S04]  /*16860*/  LDL.128 R108, [R1+0x5a0] ;  /* 0x0005a000016c7983 */ /* 0x001f280000100c00 */
[----:B-1----:R-:W4:Y:S04]  /*16870*/  LDL.LU.128 R100, [R1+0x3220] ;  /* 0x0032200001647983 */ /* 0x002f280000300c00 */
[----:B--2---:R-:W2:Y:S04]  /*16880*/  LDL.LU R105, [R1+0x594] ;  /* 0x0005940001697983 */ /* 0x004ea80000300800 */
[----:B------:R-:W2:Y:S04]  /*16890*/  LDL.LU R106, [R1+0x598] ;  /* 0x00059800016a7983 */ /* 0x000ea80000300800 */
[----:B------:R-:W2:Y:S04]  /*168a0*/  LDL.LU R107, [R1+0x59c] ;  /* 0x00059c00016b7983 */ /* 0x000ea80000300800 */
        /* <DEDUP_REMOVED lines=12> */
[----:B------:R-:W2:Y:S04]  /*16970*/  LDL.LU.128 R80, [R1+0x31d0] ;  /* 0x0031d00001507983 */ /* 0x000ea80000300c00 */
        /* <DEDUP_REMOVED lines=11> */
[----:B------:R-:W2:Y:S01]  /*16a30*/  LDL.LU.128 R32, [R1+0x3110] ;  /* 0x0031100001207983 */ /* 0x000ea20000300c00 */
[----:B------:R-:W-:-:S03]  /*16a40*/  R2UR UR7, R11 ;  /* 0x000000000b0772ca */ /* 0x000fc600000e0000 */
[----:B------:R-:W2:Y:S04]  /*16a50*/  LDL.LU R14, [R1+0x30cc] ;  /* 0x0030cc00010e7983 */ /* 0x000ea80000300800 */
[----:B------:R-:W2:Y:S04]  /*16a60*/  LDL.LU.128 R4, [R1+0x30b0] ;  /* 0x0030b00001047983 */ /* 0x000ea80000300c00 */
[----:B------:R0:W-:Y:S04]  /*16a70*/  STL [R1+0x30c8], R11 ;  /* 0x0030c80b01007387 */ /* 0x0001e80000100800 */
[----:B------:R-:W-:Y:S04]  /*16a80*/  STL.128 [R1+0x270], R112 ;  /* 0x0002707001007387 */ /* 0x000fe80000100c00 */
[----:B------:R-:W2:Y:S04]  /*16a90*/  LDL.LU.64 R8, [R1+0x30c0] ;  /* 0x0030c00001087983 */ /* 0x000ea80000300a00 */
[----:B0-----:R-:W2:Y:S04]  /*16aa0*/  LDL.LU R11, [R1+0x30c8] ;  /* 0x0030c800010b7983 */ /* 0x001ea80000300800 */
[----:B---3--:R0:W-:Y:S04]  /*16ab0*/  STL.128 [R1+0x3070], R92 ;  /* 0x0030705c01007387 */ /* 0x0081e80000100c00 */
[----:B------:R1:W-:Y:S04]  /*16ac0*/  STL.128 [R1+0x3080], R96 ;  /* 0x0030806001007387 */ /* 0x0003e80000100c00 */
[----:B----4-:R3:W-:Y:S04]  /*16ad0*/  STL.128 [R1+0x3060], R88 ;  /* 0x0030605801007387 */ /* 0x0107e80000100c00 */
[----:B------:R4:W-:Y:S04]  /*16ae0*/  STL.128 [R1+0x3050], R84 ;  /* 0x0030505401007387 */ /* 0x0009e80000100c00 */
[----:B0-----:R-:W2:Y:S04]  /*16af0*/  LDL.LU.128 R92, [R1+0x3070] ;  /* 0x00307000015c7983 */ /* 0x001ea80000300c00 */
[----:B-1----:R-:W2:Y:S04]  /*16b00*/  LDL.LU.128 R96, [R1+0x3080] ;  /* 0x0030800001607983 */ /* 0x002ea80000300c00 */
[----:B---3--:R-:W3:Y:S04]  /*16b10*/  LDL.LU.128 R88, [R1+0x3060] ;  /* 0x0030600001587983 */ /* 0x008ee80000300c00 */
[----:B----4-:R-:W4:Y:S04]  /*16b20*/  LDL.LU.128 R84, [R1+0x3050] ;  /* 0x0030500001547983 */ /* 0x010f280000300c00 */
[----:B------:R-:W4:Y:S04]  /*16b30*/  LDL.128 R112, [R1+0x5b0] ;  /* 0x0005b00001707983 */ /* 0x000f280000100c00 */
[----:B------:R0:W-:Y:S04]  /*16b40*/  STL.128 [R1+0x2f70], R28 ;  /* 0x002f701c01007387 */ /* 0x0001e80000100c00 */
[----:B------:R1:W-:Y:S04]  /*16b50*/  STL.128 [R1+0x2f60], R24 ;  /* 0x002f601801007387 */ /* 0x0003e80000100c00 */
[----:B------:R-:W4:Y:S04]  /*16b60*/  LDL.LU.128 R212, [R1+0x3420] ;  /* 0x0034200001d47983 */ /* 0x000f280000300c00 */
        /* <DEDUP_REMOVED lines=8> */
[----:B------:R-:W-:Y:S04]  /*16bf0*/  STL.128 [R1+0x390], R108 ;  /* 0x0003906c01007387 */ /* 0x000fe80000100c00 */
[----:B------:R0:W-:Y:S04]  /*16c00*/  STL.128 [R1+0x3090], R100 ;  /* 0x0030906401007387 */ /* 0x0001e80000100c00 */
[----:B--2---:R1:W-:Y:S04]  /*16c10*/  STL.128 [R1+0x30a0], R104 ;  /* 0x0030a06801007387 */ /* 0x0043e80000100c00 */
[----:B0-----:R-:W2:Y:S04]  /*16c20*/  LDL.LU.128 R100, [R1+0x3090] ;  /* 0x0030900001647983 */ /* 0x001ea80000300c00 */
[----:B------:R-:W2:Y:S04]  /*16c30*/  LDL.LU R109, [R1+0x5a4] ;  /* 0x0005a400016d7983 */ /* 0x000ea80000300800 */
[----:B------:R-:W2:Y:S04]  /*16c40*/  LDL.LU R110, [R1+0x5a8] ;  /* 0x0005a800016e7983 */ /* 0x000ea80000300800 */
[----:B-1----:R-:W2:Y:S04]  /*16c50*/  LDL.LU.128 R104, [R1+0x30a0] ;  /* 0x0030a00001687983 */ /* 0x002ea80000300c00 */
        /* <DEDUP_REMOVED lines=26> */
[----:B---3--:R-:W3:Y:S04]  /*16e00*/  LDL.LU.128 R32, [R1+0x2f80] ;  /* 0x002f800001207983 */ /* 0x008ee80000300c00 */
[----:B------:R0:W-:Y:S04]  /*16e10*/  STL [R1+0x2f50], R22 ;  /* 0x002f501601007387 */ /* 0x0001e80000100800 */
[----:B------:R1:W-:Y:S04]  /*16e20*/  STL [R1+0x2f4c], R20 ;  /* 0x002f4c1401007387 */ /* 0x0003e80000100800 */
[----:B------:R1:W-:Y:S04]  /*16e30*/  STL [R1+0x2f48], R18 ;  /* 0x002f481201007387 */ /* 0x0003e80000100800 */
[----:B------:R1:W-:Y:S04]  /*16e40*/  STL.64 [R1+0x2f40], R16 ;  /* 0x002f401001007387 */ /* 0x0003e80000100a00 */
[----:B------:R1:W-:Y:S04]  /*16e50*/  STL [R1+0x2f3c], R14 ;  /* 0x002f3c0e01007387 */ /* 0x0003e80000100800 */
[----:B------:R4:W-:Y:S04]  /*16e60*/  STL.128 [R1+0x2f20], R4 ;  /* 0x002f200401007387 */ /* 0x0009e80000100c00 */
[----:B0-----:R-:W3:Y:S04]  /*16e70*/  LDL.LU R22, [R1+0x2f50] ;  /* 0x002f500001167983 */ /* 0x001ee80000300800 */
[----:B-1----:R-:W3:Y:S04]  /*16e80*/  LDL.LU R20, [R1+0x2f4c] ;  /* 0x002f4c0001147983 */ /* 0x002ee80000300800 */
[----:B------:R-:W3:Y:S04]  /*16e90*/  LDL.LU R18, [R1+0x2f48] ;  /* 0x002f480001127983 */ /* 0x000ee80000300800 */
[----:B------:R-:W3:Y:S04]  /*16ea0*/  LDL.LU.64 R16, [R1+0x2f40] ;  /* 0x002f400001107983 */ /* 0x000ee80000300a00 */
[----:B------:R-:W3:Y:S04]  /*16eb0*/  LDL.LU R14, [R1+0x2f3c] ;  /* 0x002f3c00010e7983 */ /* 0x000ee80000300800 */
[----:B----4-:R-:W4:Y:S04]  /*16ec0*/  LDL.LU.128 R4, [R1+0x2f20] ;  /* 0x002f200001047983 */ /* 0x010f280000300c00 */
[----:B------:R0:W-:Y:S04]  /*16ed0*/  STL [R1+0x2f38], R11 ;  /* 0x002f380b01007387 */ /* 0x0001e80000100800 */
[----:B------:R1:W-:Y:S04]  /*16ee0*/  STL.64 [R1+0x2f30], R8 ;  /* 0x002f300801007387 */ /* 0x0003e80000100a00 */
[----:B------:R1:W-:Y:S04]  /*16ef0*/  STL.128 [R1+0x2ee0], R96 ;  /* 0x002ee06001007387 */ /* 0x0003e80000100c00 */
[----:B0-----:R-:W4:Y:S04]  /*16f00*/  LDL.LU R11, [R1+0x2f38] ;  /* 0x002f3800010b7983 */ /* 0x001f280000300800 */
[----:B-1----:R-:W4:Y:S04]  /*16f10*/  LDL.LU.64 R8, [R1+0x2f30] ;  /* 0x002f300001087983 */ /* 0x002f280000300a00 */
[----:B------:R0:W-:Y:S04]  /*16f20*/  STL.128 [R1+0x2ed0], R92 ;  /* 0x002ed05c01007387 */ /* 0x0001e80000100c00 */
[----:B------:R1:W-:Y:S04]  /*16f30*/  STL.128 [R1+0x2ec0], R88 ;  /* 0x002ec05801007387 */ /* 0x0003e80000100c00 */
[----:B------:R1:W-:Y:S04]  /*16f40*/  STL.128 [R1+0x2eb0], R84 ;  /* 0x002eb05401007387 */ /* 0x0003e80000100c00 */
[----:B------:R1:W-:Y:S04]  /*16f50*/  STL.128 [R1+0x3a0], R112 ;  /* 0x0003a07001007387 */ /* 0x0003e80000100c00 */
[----:B------:R-:W4:Y:S04]  /*16f60*/  LDL.LU.128 R96, [R1+0x2ee0] ;  /* 0x002ee00001607983 */ /* 0x000f280000300c00 */
[----:B0-----:R-:W4:Y:S04]  /*16f70*/  LDL.LU.128 R92, [R1+0x2ed0] ;  /* 0x002ed000015c7983 */ /* 0x001f280000300c00 */
[----:B-1----:R-:W4:Y:S04]  /*16f80*/  LDL.LU.128 R88, [R1+0x2ec0] ;  /* 0x002ec00001587983 */ /* 0x002f280000300c00 */
[----:B------:R-:W4:Y:S04]  /*16f90*/  LDL.LU.128 R84, [R1+0x2eb0] ;  /* 0x002eb00001547983 */ /* 0x000f280000300c00 */
[----:B------:R-:W4:Y:S04]  /*16fa0*/  LDL.LU R113, [R1+0x5b4] ;  /* 0x0005b40001717983 */ /* 0x000f280000300800 */
[----:B------:R-:W4:Y:S04]  /*16fb0*/  LDL.LU R114, [R1+0x5b8] ;  /* 0x0005b80001727983 */ /* 0x000f280000300800 */
[----:B------:R-:W4:Y:S04]  /*16fc0*/  LDL.LU R115, [R1+0x5bc] ;  /* 0x0005bc0001737983 */ /* 0x000f280000300800 */
[----:B------:R0:W-:Y:S04]  /*16fd0*/  STL.128 [R1+0x2dd0], R28 ;  /* 0x002dd01c01007387 */ /* 0x0001e80000100c00 */
[----:B------:R1:W-:Y:S04]  /*16fe0*/  STL.128 [R1+0x2dc0], R24 ;  /* 0x002dc01801007387 */ /* 0x0003e80000100c00 */
[----:B0-----:R-:W4:Y:S04]  /*16ff0*/  LDL.LU.128 R28, [R1+0x2dd0] ;  /* 0x002dd000011c7983 */ /* 0x001f280000300c00 */
[----:B-1----:R-:W4:Y:S04]  /*17000*/  LDL.LU.128 R24, [R1+0x2dc0] ;  /* 0x002dc00001187983 */ /* 0x002f280000300c00 */
[----:B--2---:R0:W-:Y:S04]  /*17010*/  STL.128 [R1+0x2ef0], R100 ;  /* 0x002ef06401007387 */ /* 0x0041e80000100c00 */
[----:B------:R1:W-:Y:S04]  /*17020*/  STL.128 [R1+0x2f00], R104 ;  /* 0x002f006801007387 */ /* 0x0003e80000100c00 */
[----:B------:R2:W-:Y:S04]  /*17030*/  STL.128 [R1+0x2f10], R108 ;  /* 0x002f106c01007387 */ /* 0x0005e80000100c00 */
[----:B0-----:R-:W4:Y:S04]  /*17040*/  LDL.LU.128 R100, [R1+0x2ef0] ;  /* 0x002ef00001647983 */ /* 0x001f280000300c00 */
[----:B-1----:R-:W4:Y:S04]  /*17050*/  LDL.LU.128 R104, [R1+0x2f00] ;  /* 0x002f000001687983 */ /* 0x002f280000300c00 */
[----:B--2---:R-:W2:Y:S04]  /*17060*/  LDL.LU.128 R108, [R1+0x2f10] ;  /* 0x002f1000016c7983 */ /* 0x004ea80000300c00 */
        /* <DEDUP_REMOVED lines=31> */
[----:B----4-:R4:W-:Y:S04]  /*17260*/  STL.128 [R1+0x2d80], R4 ;  /* 0x002d800401007387 */ /* 0x0109e80000100c00 */
[----:B0-----:R-:W3:Y:S04]  /*17270*/  LDL.LU R22, [R1+0x2db0] ;  /* 0x002db00001167983 */ /* 0x001ee80000300800 */
[----:B-1----:R-:W3:Y:S04]  /*17280*/  LDL.LU R20, [R1+0x2dac] ;  /* 0x002dac0001147983 */ /* 0x002ee80000300800 */
[----:B------:R-:W3:Y:S04]  /*17290*/  LDL.LU R18, [R1+0x2da8] ;  /* 0x002da80001127983 */ /* 0x000ee80000300800 */
[----:B------:R-:W3:Y:S04]  /*172a0*/  LDL.LU.64 R16, [R1+0x2da0] ;  /* 0x002da00001107983 */ /* 0x000ee80000300a00 */
[----:B------:R-:W3:Y:S04]  /*172b0*/  LDL.LU R14, [R1+0x2d9c] ;  /* 0x002d9c00010e7983 */ /* 0x000ee80000300800 */
[----:B----4-:R-:W4:Y:S04]  /*172c0*/  LDL.LU.128 R4, [R1+0x2d80] ;  /* 0x002d800001047983 */ /* 0x010f280000300c00 */
[----:B------:R0:W-:Y:S04]  /*172d0*/  STL [R1+0x3350], R224 ;  /* 0x003350e001007387 */ /* 0x0001e80000100800 */
        /* <DEDUP_REMOVED lines=12> */
[----:B------:R-:W-:Y:S04]  /*173a0*/  STL.128 [R1+0x320], R156 ;  /* 0x0003209c01007387 */ /* 0x000fe80000100c00 */
[----:B------:R-:W-:Y:S04]  /*173b0*/  STL.128 [R1+0x330], R160 ;  /* 0x000330a001007387 */ /* 0x000fe80000100c00 */
[----:B------:R-:W-:Y:S04]  /*173c0*/  STL.128 [R1+0x340], R164 ;  /* 0x000340a401007387 */ /* 0x000fe80000100c00 */
[----:B------:R-:W-:Y:S04]  /*173d0*/  STL.128 [R1+0x350], R168 ;  /* 0x000350a801007387 */ /* 0x000fe80000100c00 */
[----:B------:R-:W-:Y:S04]  /*173e0*/  STL.128 [R1+0x360], R172 ;  /* 0x000360ac01007387 */ /* 0x000fe80000100c00 */
[----:B------:R1:W-:Y:S04]  /*173f0*/  STL.128 [R1+0x370], R176 ;  /* 0x000370b001007387 */ /* 0x0003e80000100c00 */
[----:B------:R1:W-:Y:S04]  /*17400*/  STL [R1+0x2d98], R11 ;  /* 0x002d980b01007387 */ /* 0x0003e80000100800 */
[----:B------:R1:W-:Y:S04]  /*17410*/  STL.64 [R1+0x2d90], R8 ;  /* 0x002d900801007387 */ /* 0x0003e80000100a00 */
[----:B0-----:R-:W4:Y:S04]  /*17420*/  LDL.LU R224, [R1+0x3350] ;  /* 0x0033500001e07983 */ /* 0x001f280000300800 */
        /* <DEDUP_REMOVED lines=18> */
[----:B------:R-:W4:Y:S04]  /*17550*/  LDL.LU R11, [R1+0x2d98] ;  /* 0x002d9800010b7983 */ /* 0x000f280000300800 */
[----:B------:R-:W4:Y:S04]  /*17560*/  LDL.LU.64 R8, [R1+0x2d90] ;  /* 0x002d900001087983 */ /* 0x000f280000300a00 */
        /* <DEDUP_REMOVED lines=24> */
[----:B0-----:R-:W4:Y:S04]  /*176f0*/  LDL.128 R116, [R1+0x5c0] ;  /* 0x0005c00001747983 */ /* 0x001f280000100c00 */
        /* <DEDUP_REMOVED lines=9> */
[----:B-1----:R-:W4:Y:S04]  /*17790*/  LDL.LU.128 R76, [R1+0x2ce0] ;  /* 0x002ce000014c7983 */ /* 0x002f280000300c00 */
[----:B--2---:R-:W2:Y:S04]  /*177a0*/  LDL.LU.128 R72, [R1+0x2cd0] ;  /* 0x002cd00001487983 */ /* 0x004ea80000300c00 */
        /* <DEDUP_REMOVED lines=10> */
[----:B------:R-:W3:Y:S04]  /*17850*/  LDL.LU.128 R28, [R1+0x2c20] ;  /* 0x002c2000011c7983 */ /* 0x000ee80000300c00 */
[----:B------:R-:W3:Y:S04]  /*17860*/  LDL.LU.128 R24, [R1+0x2c10] ;  /* 0x002c100001187983 */ /* 0x000ee80000300c00 */
[----:B------:R0:W-:Y:S04]  /*17870*/  STL.128 [R1+0x290], R120 ;  /* 0x0002907801007387 */ /* 0x0001e80000100c00 */
[----:B------:R1:W-:Y:S04]  /*17880*/  STL [R1+0x2c00], R22 ;  /* 0x002c001601007387 */ /* 0x0003e80000100800 */
[----:B------:R1:W-:Y:S04]  /*17890*/  STL [R1+0x2bfc], R20 ;  /* 0x002bfc1401007387 */ /* 0x0003e80000100800 */
[----:B------:R1:W-:Y:S04]  /*178a0*/  STL [R1+0x2bf8], R18 ;  /* 0x002bf81201007387 */ /* 0x0003e80000100800 */
[----:B0-----:R-:W3:Y:S04]  /*178b0*/  LDL.LU.128 R120, [R1+0x5d0] ;  /* 0x0005d00001787983 */ /* 0x001ee80000300c00 */
[----:B------:R0:W-:Y:S04]  /*178c0*/  STL.64 [R1+0x2bf0], R16 ;  /* 0x002bf01001007387 */ /* 0x0001e80000100a00 */
[----:B------:R0:W-:Y:S04]  /*178d0*/  STL [R1+0x2bec], R14 ;  /* 0x002bec0e01007387 */ /* 0x0001e80000100800 */
[----:B----4-:R4:W-:Y:S04]  /*178e0*/  STL.128 [R1+0x2bd0], R4 ;  /* 0x002bd00401007387 */ /* 0x0109e80000100c00 */
[----:B-1----:R-:W3:Y:S04]  /*178f0*/  LDL.LU R22, [R1+0x2c00] ;  /* 0x002c000001167983 */ /* 0x002ee80000300800 */
[----:B------:R-:W3:Y:S04]  /*17900*/  LDL.LU R20, [R1+0x2bfc] ;  /* 0x002bfc0001147983 */ /* 0x000ee80000300800 */
[----:B------:R-:W3:Y:S04]  /*17910*/  LDL.LU R18, [R1+0x2bf8] ;  /* 0x002bf80001127983 */ /* 0x000ee80000300800 */
[----:B0-----:R-:W3:Y:S04]  /*17920*/  LDL.LU.64 R16, [R1+0x2bf0] ;  /* 0x002bf00001107983 */ /* 0x001ee80000300a00 */
[----:B------:R-:W3:Y:S04]  /*17930*/  LDL.LU R14, [R1+0x2bec] ;  /* 0x002bec00010e7983 */ /* 0x000ee80000300800 */
[----:B----4-:R-:W4:Y:S04]  /*17940*/  LDL.LU.128 R4, [R1+0x2bd0] ;  /* 0x002bd00001047983 */ /* 0x010f280000300c00 */
[----:B------:R-:W4:Y:S04]  /*17950*/  LDL.LU R23, [R1+0x5c4] ;  /* 0x0005c40001177983 */ /* 0x000f280000300800 */
[----:B------:R-:W4:Y:S04]  /*17960*/  LDL.LU R21, [R1+0x5c8] ;  /* 0x0005c80001157983 */ /* 0x000f280000300800 */
[----:B------:R-:W4:Y:S04]  /*17970*/  LDL.LU R19, [R1+0x5cc] ;  /* 0x0005cc0001137983 */ /* 0x000f280000300800 */
[----:B------:R-:W-:Y:S04]  /*17980*/  STL.128 [R1+0x3b0], R116 ;  /* 0x0003b07401007387 */ /* 0x000fe80000100c00 */
        /* <DEDUP_REMOVED lines=11> */
[----:B--2---:R2:W-:Y:S04]  /*17a40*/  STL.128 [R1+0x2b10], R72 ;  /* 0x002b104801007387 */ /* 0x0045e80000100c00 */
        /* <DEDUP_REMOVED lines=33> */
[----:B---3--:R-:W2:Y:S04]  /*17c60*/  LDL.LU.128 R32, [R1+0x2a70] ;  /* 0x002a700001207983 */ /* 0x008ea80000300c00 */
[----:B------:R-:W2:Y:S04]  /*17c70*/  LDL.LU.128 R28, [R1+0x2a60] ;  /* 0x002a6000011c7983 */ /* 0x000ea80000300c00 */
[----:B------:R-:W2:Y:S01]  /*17c80*/  LDL.LU.128 R24, [R1+0x2a50] ;  /* 0x002a500001187983 */ /* 0x000ea20000300c00 */
[----:B------:R-:W-:Y:S01]  /*17c90*/  R2UR UR6, R10 ;  /* 0x000000000a0672ca */ /* 0x000fe200000e0000 */
[----:B------:R-:W-:-:S02]  /*17ca0*/  IMAD.MOV.U32 R15, RZ, RZ, R120 ;  /* 0x000000ffff0f7224 */ /* 0x000fc400078e0078 */
[----:B------:R-:W-:Y:S02]  /*17cb0*/  IMAD.MOV.U32 R13, RZ, RZ, R121 ;  /* 0x000000ffff0d7224 */ /* 0x000fe400078e0079 */
[----:B------:R-:W-:Y:S02]  /*17cc0*/  IMAD.MOV.U32 R12, RZ, RZ, R122 ;  /* 0x000000ffff0c7224 */ /* 0x000fe400078e007a */
[----:B------:R-:W-:Y:S01]  /*17cd0*/  IMAD.MOV.U32 R10, RZ, RZ, R123 ;  /* 0x000000ffff0a7224 */ /* 0x000fe200078e007b */
[----:B------:R0:W-:Y:S01]  /*17ce0*/  STL.128 [R1+0x2a0], R124 ;  /* 0x0002a07c01007387 */ /* 0x0001e20000100c00 */
[----:B----4-:R-:W-:Y:S02]  /*17cf0*/  IMAD.MOV.U32 R117, RZ, RZ, R23 ;  /* 0x000000ffff757224 */ /* 0x010fe400078e0017 */
[----:B------:R-:W-:Y:S01]  /*17d00*/  IMAD.MOV.U32 R118, RZ, RZ, R21 ;  /* 0x000000ffff767224 */ /* 0x000fe200078e0015 */
[----:B------:R1:W-:Y:S01]  /*17d10*/  STL.128 [R1+0x2b0], R128 ;  /* 0x0002b08001007387 */ /* 0x0003e20000100c00 */
[----:B------:R-:W-:-:S03]  /*17d20*/  IMAD.MOV.U32 R119, RZ, RZ, R19 ;  /* 0x000000ffff777224 */ /* 0x000fc600078e0013 */
[----:B------:R3:W-:Y:S04]  /*17d30*/  STL.128 [R1+0x2c0], R132 ;  /* 0x0002c08401007387 */ /* 0x0007e80000100c00 */
[----:B------:R4:W-:Y:S04]  /*17d40*/  STL.128 [R1+0x2d0], R136 ;  /* 0x0002d08801007387 */ /* 0x0009e80000100c00 */
[----:B------:R-:W-:Y:S01]  /*17d50*/  STL.128 [R1+0x2e0], R140 ;  /* 0x0002e08c01007387 */ /* 0x000fe20000100c00 */
[----:B0-----:R-:W-:Y:S02]  /*17d60*/  IMAD.MOV.U32 R124, RZ, RZ, R224 ;  /* 0x000000ffff7c7224 */ /* 0x001fe400078e00e0 */
[----:B------:R-:W-:Y:S01]  /*17d70*/  IMAD.MOV.U32 R125, RZ, RZ, R223 ;  /* 0x000000ffff7d7224 */ /* 0x000fe200078e00df */
[----:B------:R-:W-:Y:S01]  /*17d80*/  STL.128 [R1+0x2f0], R144 ;  /* 0x0002f09001007387 */ /* 0x000fe20000100c00 */
[----:B------:R-:W-:-:S02]  /*17d90*/  IMAD.MOV.U32 R126, RZ, RZ, R222 ;  /* 0x000000ffff7e7224 */ /* 0x000fc400078e00de */
[----:B------:R-:W-:Y:S01]  /*17da0*/  IMAD.MOV.U32 R127, RZ, RZ, R221 ;  /* 0x000000ffff7f7224 */ /* 0x000fe200078e00dd */
[----:B------:R-:W-:Y:S01]  /*17db0*/  STL.128 [R1+0x300], R148 ;  /* 0x0003009401007387 */ /* 0x000fe20000100c00 */
[----:B-1----:R-:W-:Y:S02]  /*17dc0*/  IMAD.MOV.U32 R128, RZ, RZ, R220 ;  /* 0x000000ffff807224 */ /* 0x002fe400078e00dc */
[----:B------:R-:W-:Y:S01]  /*17dd0*/  IMAD.MOV.U32 R129, RZ, RZ, R219 ;  /* 0x000000ffff817224 */ /* 0x000fe200078e00db */
[----:B------:R0:W-:Y:S01]  /*17de0*/  STL.128 [R1+0x3c0], R120 ;  /* 0x0003c07801007387 */ /* 0x0001e20000100c00 */
[----:B------:R-:W-:Y:S02]  /*17df0*/  IMAD.MOV.U32 R130, RZ, RZ, R218 ;  /* 0x000000ffff827224 */ /* 0x000fe400078e00da */
[----:B------:R-:W-:Y:S02]  /*17e00*/  IMAD.MOV.U32 R131, RZ, RZ, R217 ;  /* 0x000000ffff837224 */ /* 0x000fe400078e00d9 */
[----:B---3--:R-:W-:-:S02]  /*17e10*/  IMAD.MOV.U32 R132, RZ, RZ, R216 ;  /* 0x000000ffff847224 */ /* 0x008fc400078e00d8 */
[----:B------:R-:W-:Y:S02]  /*17e20*/  IMAD.MOV.U32 R133, RZ, RZ, R181 ;  /* 0x000000ffff857224 */ /* 0x000fe400078e00b5 */
[----:B------:R-:W-:Y:S02]  /*17e30*/  IMAD.MOV.U32 R134, RZ, RZ, R180 ;  /* 0x000000ffff867224 */ /* 0x000fe400078e00b4 */
[----:B------:R-:W-:Y:S02]  /*17e40*/  IMAD.MOV.U32 R135, RZ, RZ, R179 ;  /* 0x000000ffff877224 */ /* 0x000fe400078e00b3 */
[----:B----4-:R-:W-:Y:S02]  /*17e50*/  IMAD.MOV.U32 R136, RZ, RZ, R178 ;  /* 0x000000ffff887224 */ /* 0x010fe400078e00b2 */
        /* <DEDUP_REMOVED lines=18> */
[----:B------:R-:W-:-:S06]  /*17f80*/  IMAD.MOV.U32 R151, RZ, RZ, R6 ;  /* 0x000000ffff977224 */ /* 0x000fcc00078e0006 */
[----:B--2---:R-:W-:-:S06]  /*17f90*/  WARPGROUP.ARRIVE ;  /* 0x00000000000079c5 */ /* 0x004fcc0000000000 */
[----:B------:R-:W-:Y:S03]  /*17fa0*/  HGMMA.64x256x16.F32 R24, R152, gdesc[UR4].tnspB, R24, gsb0 ;  /* 0x43e0000498187df0 */ /* 0x000fe60008000818 */
[----:B------:R-:W-:Y:S02]  /*17fb0*/  WARPGROUP.DEPBAR.LE gsb0, 0x0 ;  /* 0x00008000000079c5 */ /* 0x000fe40000010000 */
[----:B------:R0:W-:Y:S04]  /*17fc0*/  STL.128 [R1+0x2a00], R132 ;  /* 0x002a008401007387 */ /* 0x0001e80000100c00 */
[----:B------:R1:W-:Y:S01]  /*17fd0*/  STL.128 [R1+0x29f0], R128 ;  /* 0x0029f08001007387 */ /* 0x0003e20000100c00 */
[----:B0-----:R-:W-:-:S02]  /*17fe0*/  IMAD.MOV.U32 R132, RZ, RZ, R224 ;  /* 0x000000ffff847224 */ /* 0x001fc400078e00e0 */
[----:B------:R-:W-:Y:S02]  /*17ff0*/  IMAD.MOV.U32 R133, RZ, RZ, R223 ;  /* 0x000000ffff857224 */ /* 0x000fe400078e00df */
[----:B------:R-:W-:Y:S01]  /*18000*/  IMAD.MOV.U32 R134, RZ, RZ, R222 ;  /* 0x000000ffff867224 */ /* 0x000fe200078e00de */
[----:B-1----:R-:W2:Y:S01]  /*18010*/  LDL.LU.128 R128, [R1+0x29f0] ;  /* 0x0029f00001807983 */ /* 0x002ea20000300c00 */
[----:B------:R-:W-:-:S05]  /*18020*/  IMAD.MOV.U32 R135, RZ, RZ, R221 ;  /* 0x000000ffff877224 */ /* 0x000fca00078e00dd */
[----:B------:R0:W-:Y:S04]  /*18030*/  STL.128 [R1+0x3d0], R132 ;  /* 0x0003d08401007387 */ /* 0x0001e80000100c00 */
[----:B------:R1:W-:Y:S04]  /*18040*/  STL.128 [R1+0x29e0], R124 ;  /* 0x0029e07c01007387 */ /* 0x0003e80000100c00 */
[----:B------:R3:W-:Y:S04]  /*18050*/  STL.128 [R1+0x29d0], R120 ;  /* 0x0029d07801007387 */ /* 0x0007e80000100c00 */
[----:B------:R4:W-:Y:S04]  /*18060*/  STL.128 [R1+0x29c0], R116 ;  /* 0x0029c07401007387 */ /* 0x0009e80000100c00 */
[----:B0-----:R-:W2:Y:S04]  /*18070*/  LDL.LU.128 R132, [R1+0x2a00] ;  /* 0x002a000001847983 */ /* 0x001ea80000300c00 */
        /* <DEDUP_REMOVED lines=21> */
[----:B-1----:R-:W2:Y:S04]  /*181d0*/  LDL.LU.128 R124, [R1+0x29e0] ;  /* 0x0029e000017c7983 */ /* 0x002ea80000300c00 */
[----:B---3--:R-:W3:Y:S04]  /*181e0*/  LDL.LU.128 R120, [R1+0x29d0] ;  /* 0x0029d00001787983 */ /* 0x008ee80000300c00 */
[----:B----4-:R-:W4:Y:S04]  /*181f0*/  LDL.LU.128 R116, [R1+0x29c0] ;  /* 0x0029c00001747983 */ /* 0x010f280000300c00 */
[----:B0-----:R-:W4:Y:S04]  /*18200*/  LDL.LU.128 R112, [R1+0x29b0] ;  /* 0x0029b00001707983 */ /* 0x001f280000300c00 */
        /* <DEDUP_REMOVED lines=20> */
[----:B------:R0:W-:Y:S04]  /*18350*/  STL.128 [R1+0x2a30], R144 ;  /* 0x002a309001007387 */ /* 0x0001e80000100c00 */
[----:B------:R1:W-:Y:S01]  /*18360*/  STL.128 [R1+0x2a20], R140 ;  /* 0x002a208c01007387 */ /* 0x0003e20000100c00 */
[----:B0-----:R-:W-:-:S02]  /*18370*/  IMAD.MOV.U32 R144, RZ, RZ, R178 ;  /* 0x000000ffff907224 */ /* 0x001fc400078e00b2 */
[-CC-:B------:R-:W-:Y:S01]  /*18380*/  FFMA.FTZ R178, R164, R0.reuse, -R4.reuse ;  /* 0x00000000a4b27223 */ /* 0x180fe20000010804 */
[----:B------:R-:W-:Y:S02]  /*18390*/  IMAD.MOV.U32 R145, RZ, RZ, R177 ;  /* 0x000000ffff917224 */ /* 0x000fe400078e00b1 */
[-CC-:B------:R-:W-:Y:S01]  /*183a0*/  FFMA.FTZ R177, R161, R0.reuse, -R4.reuse ;  /* 0x00000000a1b17223 */ /* 0x180fe20000010804 */
[----:B-1----:R-:W-:Y:S02]  /*183b0*/  IMAD.MOV.U32 R143, RZ, RZ, R179 ;  /* 0x000000ffff8f7224 */ /* 0x002fe400078e00b3 */
[-C--:B------:R-:W-:Y:S01]  /*183c0*/  FFMA.FTZ R179, R165, R0.reuse, -R4 ;  /* 0x00000000a5b37223 */ /* 0x080fe20000010804 */
[----:B------:R-:W-:Y:S02]  /*183d0*/  IMAD.MOV.U32 R146, RZ, RZ, R176 ;  /* 0x000000ffff927224 */ /* 0x000fe400078e00b0 */
[----:B------:R-:W-:Y:S01]  /*183e0*/  FFMA.FTZ R176, R160, R0, -R4 ;  /* 0x00000000a0b07223 */ /* 0x000fe20000010804 */
[----:B------:R-:W-:Y:S08]  /*183f0*/  MUFU.EX2 R178, R178 ;  /* 0x000000b200b27308 */ /* 0x000ff00000000800 */
[----:B------:R-:W-:Y:S08]  /*18400*/  MUFU.EX2 R179, R179 ;  /* 0x000000b300b37308 */ /* 0x000ff00000000800 */
[----:B------:R-:W-:Y:S08]  /*18410*/  MUFU.EX2 R177, R177 ;  /* 0x000000b100b17308 */ /* 0x000ff00000000800 */
[----:B------:R-:W0:Y:S01]  /*18420*/  MUFU.EX2 R176, R176 ;  /* 0x000000b000b07308 */ /* 0x000e220000000800 */
[----:B------:R1:W-:Y:S01]  /*18430*/  STL.128 [R1+0x2a40], R148 ;  /* 0x002a409401007387 */ /* 0x0003e20000100c00 */
[----:B------:R-:W-:-:S02]  /*18440*/  IMAD.MOV.U32 R140, RZ, RZ, R216 ;  /* 0x000000ffff8c7224 */ /* 0x000fc400078e00d8 */
[----:B------:R-:W-:Y:S01]  /*18450*/  IMAD.MOV.U32 R141, RZ, RZ, R181 ;  /* 0x000000ffff8d7224 */ /* 0x000fe200078e00b5 */
[----:B------:R0:W-:Y:S01]  /*18460*/  STL.128 [R1+0x2a10], R136 ;  /* 0x002a108801007387 */ /* 0x0001e20000100c00 */
[----:B------:R-:W-:Y:S02]  /*18470*/  IMAD.MOV.U32 R142, RZ, RZ, R180 ;  /* 0x000000ffff8e7224 */ /* 0x000fe400078e00b4 */
[----:B------:R-:W-:Y:S02]  /*18480*/  IMAD.MOV.U32 R147, RZ, RZ, R171 ;  /* 0x000000ffff937224 */ /* 0x000fe400078e00ab */
[----:B------:R-:W-:Y:S02]  /*18490*/  IMAD.MOV.U32 R221, RZ, RZ, R26 ;  /* 0x000000ffffdd7224 */ /* 0x000fe400078e001a */
[----:B------:R-:W-:Y:S02]  /*184a0*/  IMAD.MOV.U32 R222, RZ, RZ, R25 ;  /* 0x000000ffffde7224 */ /* 0x000fe400078e0019 */
[----:B-1----:R-:W-:-:S02]  /*184b0*/  IMAD.MOV.U32 R148, RZ, RZ, R159 ;  /* 0x000000ffff947224 */ /* 0x002fc400078e009f */
[----:B------:R-:W-:Y:S02]  /*184c0*/  IMAD.MOV.U32 R149, RZ, RZ, R158 ;  /* 0x000000ffff957224 */ /* 0x000fe400078e009e */
[----:B0-----:R-:W-:Y:S02]  /*184d0*/  IMAD.MOV.U32 R136, RZ, RZ, R220 ;  /* 0x000000ffff887224 */ /* 0x001fe400078e00dc */
[----:B------:R-:W-:Y:S02]  /*184e0*/  IMAD.MOV.U32 R137, RZ, RZ, R219 ;  /* 0x000000ffff897224 */ /* 0x000fe400078e00db */
[----:B------:R-:W-:Y:S02]  /*184f0*/  IMAD.MOV.U32 R138, RZ, RZ, R218 ;  /* 0x000000ffff8a7224 */ /* 0x000fe400078e00da */
[----:B------:R-:W-:Y:S02]  /*18500*/  IMAD.MOV.U32 R139, RZ, RZ, R217 ;  /* 0x000000ffff8b7224 */ /* 0x000fe400078e00d9 */
[----:B------:R-:W-:-:S02]  /*18510*/  IMAD.MOV.U32 R150, RZ, RZ, R157 ;  /* 0x000000ffff967224 */ /* 0x000fc400078e009d */
[----:B------:R-:W-:Y:S02]  /*18520*/  IMAD.MOV.U32 R151, RZ, RZ, R156 ;  /* 0x000000ffff977224 */ /* 0x000fe400078e009c */
[----:B------:R-:W-:Y:S01]  /*18530*/  IMAD.MOV.U32 R220, RZ, RZ, R27 ;  /* 0x000000ffffdc7224 */ /* 0x000fe200078e001b */
[----:B------:R0:W-:Y:S01]  /*18540*/  STL [R1+0x2be8], R11 ;  /* 0x002be80b01007387 */ /* 0x0001e20000100800 */
[----:B------:R-:W-:-:S03]  /*18550*/  FFMA.FTZ R165, R183, R0, -R166 ;  /* 0x00000000b7a57223 */ /* 0x000fc600000108a6 */
[----:B------:R1:W-:Y:S01]  /*18560*/  STL.64 [R1+0x2be0], R8 ;  /* 0x002be00801007387 */ /* 0x0003e20000100a00 */
[----:B------:R-:W-:-:S03]  /*18570*/  FFMA.FTZ R164, R182, R0, -R166 ;  /* 0x00000000b6a47223 */ /* 0x000fc600000108a6 */
[----:B------:R-:W-:Y:S01]  /*18580*/  STL.128 [R1+0x3e0], R136 ;  /* 0x0003e08801007387 */ /* 0x000fe20000100c00 */
[----:B--2---:R-:W-:Y:S02]  /*18590*/  IMAD.MOV.U32 R216, RZ, RZ, R131 ;  /* 0x000000ffffd87224 */ /* 0x004fe400078e0083 */
[----:B------:R-:W-:Y:S02]  /*185a0*/  IMAD.MOV.U32 R217, RZ, RZ, R130 ;  /* 0x000000ffffd97224 */ /* 0x000fe400078e0082 */
[----:B------:R-:W-:Y:S02]  /*185b0*/  IMAD.MOV.U32 R218, RZ, RZ, R129 ;  /* 0x000000ffffda7224 */ /* 0x000fe400078e0081 */
[----:B------:R-:W-:Y:S01]  /*185c0*/  IMAD.MOV.U32 R219, RZ, RZ, R128 ;  /* 0x000000ffffdb7224 */ /* 0x000fe200078e0080 */
[----:B------:R-:W-:Y:S04]  /*185d0*/  STL.128 [R1+0x3f0], R140 ;  /* 0x0003f08c01007387 */ /* 0x000fe80000100c00 */
[----:B------:R2:W-:Y:S04]  /*185e0*/  STL.128 [R1+0x400], R144 ;  /* 0x0004009001007387 */ /* 0x0005e80000100c00 */
[----:B------:R2:W-:Y:S04]  /*185f0*/  STL.128 [R1+0x410], R148 ;  /* 0x0004109401007387 */ /* 0x0005e80000100c00 */
[----:B0-----:R0:W4:Y:S01]  /*18600*/  LDL.LU R11, [R1+0x2be8] ;  /* 0x002be800010b7983 */ /* 0x0011220000300800 */
[----:B------:R-:W-:-:S03]  /*18610*/  IMAD.MOV.U32 R180, RZ, RZ, R133 ;  /* 0x000000ffffb47224 */ /* 0x000fc600078e0085 */
[----:B-1----:R-:W4:Y:S01]  /*18620*/  LDL.LU.64 R8, [R1+0x2be0] ;  /* 0x002be00001087983 */ /* 0x002f220000300a00 */
[----:B------:R-:W-:-:S03]  /*18630*/  IMAD.MOV.U32 R181, RZ, RZ, R132 ;  /* 0x000000ffffb57224 */ /* 0x000fc600078e0084 */
[----:B--2---:R-:W2:Y:S04]  /*18640*/  LDL.LU.128 R144, [R1+0x2a30] ;  /* 0x002a300001907983 */ /* 0x004ea80000300c00 */
[----:B------:R-:W2:Y:S04]  /*18650*/  LDL.LU.128 R148, [R1+0x2a40] ;  /* 0x002a400001947983 */ /* 0x000ea80000300c00 */
[----:B------:R-:W2:Y:S04]  /*18660*/  LDL.LU.128 R140, [R1+0x2a20] ;  /* 0x002a2000018c7983 */ /* 0x000ea80000300c00 */
[----:B------:R-:W2:Y:S04]  /*18670*/  LDL.LU.128 R136, [R1+0x2a10] ;  /* 0x002a100001887983 */ /* 0x000ea80000300c00 */
[----:B------:R-:W-:Y:S04]  /*18680*/  STL [R1+0x46c], R31 ;  /* 0x00046c1f01007387 */ /* 0x000fe80000100800 */
[----:B------:R-:W-:Y:S04]  /*18690*/  STL [R1+0x468], R30 ;  /* 0x0004681e01007387 */ /* 0x000fe80000100800 */
[----:B------:R-:W-:Y:S04]  /*186a0*/  STL [R1+0x464], R29 ;  /* 0x0004641d01007387 */ /* 0x000fe80000100800 */
[----:B------:R-:W-:Y:S04]  /*186b0*/  STL [R1+0x460], R28 ;  /* 0x0004601c01007387 */ /* 0x000fe80000100800 */
[----:B------:R-:W-:Y:S04]  /*186c0*/  STL [R1+0x2868], R222 ;  /* 0x002868de01007387 */ /* 0x000fe80000100800 */
[----:B------:R-:W-:Y:S04]  /*186d0*/  STL.64 [R1+0x2860], R220 ;  /* 0x002860dc01007387 */ /* 0x000fe80000100a00 */
        /* <DEDUP_REMOVED lines=9> */
[----:B------:R0:W-:Y:S04]  /*18770*/  STL.64 [R1+0x27c0], R180 ;  /* 0x0027c0b401007387 */ /* 0x0001e80000100a00 */
[----:B------:R-:W-:Y:S04]  /*18780*/  STL.128 [R1+0x27b0], R176 ;  /* 0x0027b0b001007387 */ /* 0x000fe80000100c00 */
[----:B------:R-:W-:Y:S04]  /*18790*/  STL [R1+0x5ec], R127 ;  /* 0x0005ec7f01007387 */ /* 0x000fe80000100800 */
[----:B------:R-:W-:Y:S04]  /*187a0*/  STL [R1+0x5e8], R126 ;  /* 0x0005e87e01007387 */ /* 0x000fe80000100800 */
[----:B------:R-:W-:Y:S04]  /*187b0*/  STL [R1+0x5e4], R125 ;  /* 0x0005e47d01007387 */ /* 0x000fe80000100800 */
[----:B------:R-:W-:Y:S04]  /*187c0*/  STL [R1+0x5e0], R124 ;  /* 0x0005e07c01007387 */ /* 0x000fe80000100800 */
[----:B---3--:R-:W-:Y:S04]  /*187d0*/  STL [R1+0x5dc], R123 ;  /* 0x0005dc7b01007387 */ /* 0x008fe80000100800 */
[----:B------:R-:W-:Y:S04]  /*187e0*/  STL [R1+0x5d8], R122 ;  /* 0x0005d87a01007387 */ /* 0x000fe80000100800 */
[----:B------:R-:W-:Y:S04]  /*187f0*/  STL [R1+0x5d4], R121 ;  /* 0x0005d47901007387 */ /* 0x000fe80000100800 */
[----:B------:R-:W-:Y:S04]  /*18800*/  STL [R1+0x5d0], R120 ;  /* 0x0005d07801007387 */ /* 0x000fe80000100800 */
[----:B----4-:R-:W-:Y:S04]  /*18810*/  STL [R1+0x5cc], R119 ;  /* 0x0005cc7701007387 */ /* 0x010fe80000100800 */
        /* <DEDUP_REMOVED lines=14> */
[----:B------:R3:W-:Y:S04]  /*18900*/  STL [R1+0x590], R104 ;  /* 0x0005906801007387 */ /* 0x0007e80000100800 */
[----:B------:R-:W-:Y:S04]  /*18910*/  STL [R1+0x58c], R103 ;  /* 0x00058c6701007387 */ /* 0x000fe80000100800 */
[----:B------:R-:W-:Y:S04]  /*18920*/  STL [R1+0x588], R102 ;  /* 0x0005886601007387 */ /* 0x000fe80000100800 */
[----:B------:R4:W-:Y:S04]  /*18930*/  STL [R1+0x584], R101 ;  /* 0x0005846501007387 */ /* 0x0009e80000100800 */
[----:B------:R4:W-:Y:S04]  /*18940*/  STL [R1+0x580], R100 ;  /* 0x0005806401007387 */ /* 0x0009e80000100800 */
        /* <DEDUP_REMOVED lines=68> */
[----:B------:R2:W-:Y:S04]  /*18d90*/  STL.128 [R1+0x27a0], R172 ;  /* 0x0027a0ac01007387 */ /* 0x0005e80000100c00 */
[----:B-1----:R-:W2:Y:S04]  /*18da0*/  LDL.LU.128 R184, [R1+0x27d0] ;  /* 0x0027d00001b87983 */ /* 0x002ea80000300c00 */
[----:B0-----:R-:W2:Y:S04]  /*18db0*/  LDL.128 R180, [R1+0x590] ;  /* 0x0005900001b47983 */ /* 0x001ea80000100c00 */
[----:B---3--:R-:W3:Y:S04]  /*18dc0*/  LDL.LU.128 R104, [R1+0x460] ;  /* 0x0004600001687983 */ /* 0x008ee80000300c00 */
[----:B----4-:R-:W4:Y:S04]  /*18dd0*/  LDL.LU R101, [R1+0x598] ;  /* 0x0005980001657983 */ /* 0x010f280000300800 */
[----:B------:R-:W4:Y:S01]  /*18de0*/  LDL.LU R100, [R1+0x594] ;  /* 0x0005940001647983 */ /* 0x000f220000300800 */
[-CC-:B------:R-:W-:Y:S01]  /*18df0*/  FFMA.FTZ R163, R163, R0.reuse, -R166.reuse ;  /* 0x00000000a3a37223 */ /* 0x180fe200000108a6 */
[----:B------:R-:W-:Y:S01]  /*18e00*/  FFMA.FTZ R162, R162, R0, -R166 ;  /* 0x00000000a2a27223 */ /* 0x000fe200000108a6 */
[----:B------:R-:W-:Y:S08]  /*18e10*/  MUFU.EX2 R165, R165 ;  /* 0x000000a500a57308 */ /* 0x000ff00000000800 */
[----:B------:R-:W0:Y:S01]  /*18e20*/  MUFU.EX2 R164, R164 ;  /* 0x000000a400a47308 */ /* 0x000e220000000800 */
[----:B------:R-:W-:Y:S01]  /*18e30*/  IMAD.MOV.U32 R156, RZ, RZ, R16 ;  /* 0x000000ffff9c7224 */ /* 0x000fe200078e0010 */
[----:B------:R-:W4:Y:S01]  /*18e40*/  LDL.LU.128 R112, [R1+0x480] ;  /* 0x0004800001707983 */ /* 0x000f220000300c00 */
[----:B------:R-:W-:-:S02]  /*18e50*/  IMAD.MOV.U32 R157, RZ, RZ, R14 ;  /* 0x000000ffff9d7224 */ /* 0x000fc400078e000e */
[----:B------:R-:W-:Y:S01]  /*18e60*/  IMAD.MOV.U32 R158, RZ, RZ, R7 ;  /* 0x000000ffff9e7224 */ /* 0x000fe200078e0007 */
[----:B--2---:R-:W2:Y:S02]  /*18e70*/  LDL.LU.128 R172, [R1+0x570] ;  /* 0x0005700001ac7983 */ /* 0x004ea40000300c00 */
[----:B------:R-:W-:Y:S01]  /*18e80*/  MUFU.EX2 R163, R163 ;  /* 0x000000a300a37308 */ /* 0x000fe20000000800 */
[----:B------:R-:W-:Y:S01]  /*18e90*/  IMAD.MOV.U32 R159, RZ, RZ, R6 ;  /* 0x000000ffff9f7224 */ /* 0x000fe200078e0006 */
[----:B------:R-:W2:Y:S01]  /*18ea0*/  LDL.LU.128 R108, [R1+0x470] ;  /* 0x00047000016c7983 */ /* 0x000ea20000300c00 */
[----:B------:R-:W-:Y:S02]  /*18eb0*/  IMAD.MOV.U32 R152, RZ, RZ, R22 ;  /* 0x000000ffff987224 */ /* 0x000fe400078e0016 */
[----:B------:R-:W-:Y:S01]  /*18ec0*/  IMAD.MOV.U32 R153, RZ, RZ, R20 ;  /* 0x000000ffff997224 */ /* 0x000fe200078e0014 */
[----:B------:R-:W2:Y:S02]  /*18ed0*/  LDL.LU R99, [R1+0x590] ;  /* 0x0005900001637983 */ /* 0x000ea40000300800 */
[----:B------:R-:W1:Y:S01]  /*18ee0*/  MUFU.EX2 R162, R162 ;  /* 0x000000a200a27308 */ /* 0x000e620000000800 */
[----:B------:R-:W-:-:S02]  /*18ef0*/  IMAD.MOV.U32 R154, RZ, RZ, R18 ;  /* 0x000000ffff9a7224 */ /* 0x000fc400078e0012 */
[----:B------:R-:W-:Y:S01]  /*18f00*/  IMAD.MOV.U32 R155, RZ, RZ, R17 ;  /* 0x000000ffff9b7224 */ /* 0x000fe200078e0011 */
[----:B------:R1:W-:Y:S01]  /*18f10*/  STL.128 [R1+0x430], R156 ;  /* 0x0004309c01007387 */ /* 0x0003e20000100c00 */
[----:B------:R-:W-:Y:S02]  /*18f20*/  IMAD.MOV.U32 R171, RZ, RZ, R134 ;  /* 0x000000ffffab7224 */ /* 0x000fe400078e0086 */
[----:B------:R-:W-:Y:S01]  /*18f30*/  VIADD R10, R8, 0x180 ;  /* 0x00000180080a7836 */ /* 0x000fe20000000000 */
[----:B------:R1:W-:Y:S01]  /*18f40*/  STL.128 [R1+0x420], R152 ;  /* 0x0004209801007387 */ /* 0x0003e20000100c00 */
[----:B------:R-:W-:-:S03]  /*18f50*/  IMAD.MOV.U32 R6, RZ, RZ, R24 ;  /* 0x000000ffff067224 */ /* 0x000fc600078e0018 */
[----:B------:R1:W-:Y:S01]  /*18f60*/  STL.128 [R1+0x2790], R168 ;  /* 0x002790a801007387 */ /* 0x0003e20000100c00 */
[----:B------:R-:W-:-:S03]  /*18f70*/  R2UR UR6, R10 ;  /* 0x000000000a0672ca */ /* 0x000fc600000e0000 */
[----:B0-----:R0:W-:Y:S01]  /*18f80*/  STL.128 [R1+0x2780], R164 ;  /* 0x002780a401007387 */ /* 0x0011e20000100c00 */
[----:B-1----:R-:W-:-:S03]  /*18f90*/  IMAD.MOV.U32 R156, RZ, RZ, R138 ;  /* 0x000000ffff9c7224 */ /* 0x002fc600078e008a */
[----:B------:R-:W2:Y:S01]  /*18fa0*/  LDL.LU.128 R128, [R1+0x4c0] ;  /* 0x0004c00001807983 */ /* 0x000ea20000300c00 */
[----:B------:R-:W-:Y:S02]  /*18fb0*/  IMAD.MOV.U32 R157, RZ, RZ, R137 ;  /* 0x000000ffff9d7224 */ /* 0x000fe400078e0089 */
[----:B------:R-:W-:Y:S01]  /*18fc0*/  IMAD.MOV.U32 R158, RZ, RZ, R136 ;  /* 0x000000ffff9e7224 */ /* 0x000fe200078e0088 */
[----:B------:R-:W-:Y:S01]  /*18fd0*/  F2FP.F16.F32.PACK_AB R152, R178, R179 ;  /* 0x000000b3b298723e */ /* 0x000fe200000000ff */
[----:B------:R-:W-:Y:S01]  /*18fe0*/  IMAD.MOV.U32 R159, RZ, RZ, R135 ;  /* 0x000000ffff9f7224 */ /* 0x000fe200078e0087 */
[----:B------:R-:W-:Y:S01]  /*18ff0*/  F2FP.F16.F32.PACK_AB R153, R164, R165 ;  /* 0x000000a5a499723e */ /* 0x000fe200000000ff */
[----:B------:R-:W2:Y:S01]  /*19000*/  LDL.LU.128 R168, [R1+0x560] ;  /* 0x0005600001a87983 */ /* 0x000ea20000300c00 */
[----:B------:R-:W-:Y:S02]  /*19010*/  F2FP.F16.F32.PACK_AB R154, R176, R177 ;  /* 0x000000b1b09a723e */ /* 0x000fe400000000ff */
[----:B------:R-:W-:Y:S01]  /*19020*/  F2FP.F16.F32.PACK_AB R155, R162, R163 ;  /* 0x000000a3a29b723e */ /* 0x000fe200000000ff */
[----:B------:R-:W2:Y:S01]  /*19030*/  LDL.LU.128 R176, [R1+0x580] ;  /* 0x0005800001b07983 */ /* 0x000ea20000300c00 */
[----:B------:R-:W-:-:S03]  /*19040*/  IMAD.MOV.U32 R7, RZ, RZ, R151 ;  /* 0x000000ffff077224 */ /* 0x000fc600078e0097 */
[----:B------:R1:W-:Y:S01]  /*19050*/  STL.64 [R1+0x2770], R162 ;  /* 0x002770a201007387 */ /* 0x0003e20000100a00 */
[----:B------:R-:W-:-:S03]  /*19060*/  IMAD.MOV.U32 R12, RZ, RZ, R150 ;  /* 0x000000ffff0c7224 */ /* 0x000fc600078e0096 */
[----:B------:R1:W-:Y:S01]  /*19070*/  STL.128 [R1+0x2760], R156 ;  /* 0x0027609c01007387 */ /* 0x0003e20000100c00 */
[----:B------:R-:W-:-:S03]  /*19080*/  IMAD.MOV.U32 R13, RZ, RZ, R149 ;  /* 0x000000ffff0d7224 */ /* 0x000fc600078e0095 */
[----:B0-----:R-:W2:Y:S01]  /*19090*/  LDL.LU.128 R164, [R1+0x550] ;  /* 0x0005500001a47983 */ /* 0x001ea20000300c00 */
[----:B------:R-:W-:-:S03]  /*190a0*/  IMAD.MOV.U32 R14, RZ, RZ, R148 ;  /* 0x000000ffff0e7224 */ /* 0x000fc600078e0094 */
[----:B------:R0:W-:Y:S01]  /*190b0*/  STL.128 [R1+0x2750], R152 ;  /* 0x0027509801007387 */ /* 0x0001e20000100c00 */
[----:B------:R-:W-:-:S03]  /*190c0*/  IMAD.MOV.U32 R15, RZ, RZ, R147 ;  /* 0x000000ffff0f7224 */ /* 0x000fc600078e0093 */
[----:B-1----:R-:W2:Y:S01]  /*190d0*/  LDL.LU.128 R160, [R1+0x540] ;  /* 0x0005400001a07983 */ /* 0x002ea20000300c00 */
[----:B------:R-:W-:-:S03]  /*190e0*/  IMAD.MOV.U32 R16, RZ, RZ, R146 ;  /* 0x000000ffff107224 */ /* 0x000fc600078e0092 */
[----:B------:R-:W2:Y:S01]  /*190f0*/  LDL.LU.128 R156, [R1+0x530] ;  /* 0x00053000019c7983 */ /* 0x000ea20000300c00 */
[----:B------:R-:W-:Y:S02]  /*19100*/  IMAD.MOV.U32 R17, RZ, RZ, R145 ;  /* 0x000000ffff117224 */ /* 0x000fe400078e0091 */
[----:B------:R-:W-:Y:S01]  /*19110*/  IMAD.MOV.U32 R18, RZ, RZ, R144 ;  /* 0x000000ffff127224 */ /* 0x000fe200078e0090 */
[----:B------:R-:W2:Y:S01]  /*19120*/  LDL.LU.128 R148, [R1+0x510] ;  /* 0x0005100001947983 */ /* 0x000ea20000300c00 */
[----:B------:R-:W-:-:S03]  /*19130*/  IMAD.MOV.U32 R19, RZ, RZ, R143 ;  /* 0x000000ffff137224 */ /* 0x000fc600078e008f */
[----:B0-----:R-:W2:Y:S01]  /*19140*/  LDL.LU.128 R152, [R1+0x520] ;  /* 0x0005200001987983 */ /* 0x001ea20000300c00 */
[----:B------:R-:W-:Y:S02]  /*19150*/  IMAD.MOV.U32 R20, RZ, RZ, R142 ;  /* 0x000000ffff147224 */ /* 0x000fe400078e008e */
[----:B------:R-:W-:Y:S01]  /*19160*/  IMAD.MOV.U32 R21, RZ, RZ, R141 ;  /* 0x000000ffff157224 */ /* 0x000fe200078e008d */
[----:B------:R-:W2:Y:S01]  /*19170*/  LDL.LU.128 R144, [R1+0x500] ;  /* 0x0005000001907983 */ /* 0x000ea20000300c00 */
[----:B------:R-:W-:Y:S02]  /*19180*/  IMAD.MOV.U32 R22, RZ, RZ, R140 ;  /* 0x000000ffff167224 */ /* 0x000fe400078e008c */
[----:B------:R-:W-:Y:S01]  /*19190*/  IMAD.MOV.U32 R23, RZ, RZ, R139 ;  /* 0x000000ffff177224 */ /* 0x000fe200078e008b */
[----:B------:R-:W2:Y:S04]  /*191a0*/  LDL.LU.128 R140, [R1+0x4f0] ;  /* 0x0004f000018c7983 */ /* 0x000ea80000300c00 */
[----:B------:R-:W2:Y:S04]  /*191b0*/  LDL.LU.128 R136, [R1+0x4e0] ;  /* 0x0004e00001887983 */ /* 0x000ea80000300c00 */
[----:B------:R-:W2:Y:S04]  /*191c0*/  LDL.LU.128 R132, [R1+0x4d0] ;  /* 0x0004d00001847983 */ /* 0x000ea80000300c00 */
[----:B------:R-:W2:Y:S04]  /*191d0*/  LDL.LU.128 R124, [R1+0x4b0] ;  /* 0x0004b000017c7983 */ /* 0x000ea80000300c00 */
[----:B------:R-:W2:Y:S04]  /*191e0*/  LDL.LU.128 R116, [R1+0x490] ;  /* 0x0004900001747983 */ /* 0x000ea80000300c00 */
[----:B------:R-:W2:Y:S01]  /*191f0*/  LDL.LU.128 R120, [R1+0x4a0] ;  /* 0x0004a00001787983 */ /* 0x000ea20000300c00 */
[----:B------:R-:W-:-:S03]  /*19200*/  IMAD.MOV.U32 R11, RZ, RZ, R9 ;  /* 0x000000ffff0b7224 */ /* 0x000fc600078e0009 */
[----:B------:R-:W2:Y:S04]  /*19210*/  LDL.LU R222, [R1+0x2868] ;  /* 0x0028680001de7983 */ /* 0x000ea80000300800 */
        /* <DEDUP_REMOVED lines=9> */
[----:B------:R0:W-:Y:S01]  /*192b0*/  STL.128 [R1+0x26b0], R184 ;  /* 0x0026b0b801007387 */ /* 0x0001e20000100c00 */
[----:B------:R-:W-:-:S03]  /*192c0*/  IMAD.MOV.U32 R102, RZ, RZ, R183 ;  /* 0x000000ffff667224 */ /* 0x000fc600078e00b7 */
[----:B---3--:R1:W-:Y:S01]  /*192d0*/  STL.128 [R1+0x250], R104 ;  /* 0x0002506801007387 */ /* 0x0083e20000100c00 */
[----:B------:R-:W-:Y:S02]  /*192e0*/  IMAD.MOV.U32 R24, RZ, RZ, R105 ;  /* 0x000000ffff187224 */ /* 0x000fe400078e0069 */
[----:B------:R-:W-:Y:S01]  /*192f0*/  IMAD.MOV.U32 R10, RZ, RZ, R104 ;  /* 0x000000ffff0a7224 */ /* 0x000fe200078e0068 */
[----:B0-----:R-:W3:Y:S04]  /*19300*/  LDL.128 R184, [R1+0x5a0] ;  /* 0x0005a00001b87983 */ /* 0x001ee80000100c00 */
[----:B------:R0:W-:Y:S04]  /*19310*/  STL [R1+0x2628], R102 ;  /* 0x0026286601007387 */ /* 0x0001e80000100800 */
[----:B----4-:R4:W-:Y:S04]  /*19320*/  STL.64 [R1+0x2620], R100 ;  /* 0x0026206401007387 */ /* 0x0109e80000100a00 */
[----:B-1----:R-:W3:Y:S04]  /*19330*/  LDL.LU R105, [R1+0x5a8] ;  /* 0x0005a80001697983 */ /* 0x002ee80000300800 */
[----:B------:R-:W3:Y:S04]  /*19340*/  LDL.LU R104, [R1+0x5a4] ;  /* 0x0005a40001687983 */ /* 0x000ee80000300800 */
[----:B0-----:R-:W3:Y:S04]  /*19350*/  LDL.LU R102, [R1+0x2628] ;  /* 0x0026280001667983 */ /* 0x001ee80000300800 */
[----:B----4-:R-:W4:Y:S04]  /*19360*/  LDL.LU.64 R100, [R1+0x2620] ;  /* 0x0026200001647983 */ /* 0x010f280000300a00 */
[----:B------:R-:W4:Y:S01]  /*19370*/  LDL.LU R103, [R1+0x5a0] ;  /* 0x0005a00001677983 */ /* 0x000f220000300800 */
[----:B------:R-:W-:-:S02]  /*19380*/  IMAD.MOV.U32 R25, RZ, RZ, R106 ;  /* 0x000000ffff197224 */ /* 0x000fc400078e006a */
[----:B------:R-:W-:Y:S01]  /*19390*/  IMAD.MOV.U32 R34, RZ, RZ, R115 ;  /* 0x000000ffff227224 */ /* 0x000fe200078e0073 */
[----:B------:R0:W-:Y:S01]  /*193a0*/  STL.128 [R1+0x270], R112 ;  /* 0x0002707001007387 */ /* 0x0001e20000100c00 */
[----:B------:R-:W-:Y:S02]  /*193b0*/  IMAD.MOV.U32 R33, RZ, RZ, R114 ;  /* 0x000000ffff217224 */ /* 0x000fe400078e0072 */
[----:B------:R-:W-:Y:S02]  /*193c0*/  IMAD.MOV.U32 R32, RZ, RZ, R113 ;  /* 0x000000ffff207224 */ /* 0x000fe400078e0071 */
[----:B------:R-:W-:Y:S02]  /*193d0*/  IMAD.MOV.U32 R31, RZ, RZ, R112 ;  /* 0x000000ffff1f7224 */ /* 0x000fe400078e0070 */
[----:B--2---:R-:W-:Y:S02]  /*193e0*/  IMAD.MOV.U32 R94, RZ, RZ, R175 ;  /* 0x000000ffff5e7224 */ /* 0x004fe400078e00af */
[----:B------:R-:W-:-:S02]  /*193f0*/  IMAD.MOV.U32 R93, RZ, RZ, R174 ;  /* 0x000000ffff5d7224 */ /* 0x000fc400078e00ae */
[----:B------:R-:W-:Y:S01]  /*19400*/  IMAD.MOV.U32 R92, RZ, RZ, R173 ;  /* 0x000000ffff5c7224 */ /* 0x000fe200078e00ad */
[----:B------:R1:W-:Y:S01]  /*19410*/  STL.128 [R1+0x260], R108 ;  /* 0x0002606c01007387 */ /* 0x0003e20000100c00 */
[----:B------:R-:W-:-:S03]  /*19420*/  IMAD.MOV.U32 R91, RZ, RZ, R172 ;  /* 0x000000ffff5b7224 */ /* 0x000fc600078e00ac */
[----:B0-----:R-:W2:Y:S01]  /*19430*/  LDL.128 R112, [R1+0x5b0] ;  /* 0x0005b00001707983 */ /* 0x001ea20000100c00 */
[----:B------:R-:W-:Y:S02]  /*19440*/  IMAD.MOV.U32 R28, RZ, RZ, R109 ;  /* 0x000000ffff1c7224 */ /* 0x000fe400078e006d */
[----:B------:R-:W-:Y:S02]  /*19450*/  IMAD.MOV.U32 R27, RZ, RZ, R108 ;  /* 0x000000ffff1b7224 */ /* 0x000fe400078e006c */
[----:B------:R-:W-:Y:S02]  /*19460*/  IMAD.MOV.U32 R26, RZ, RZ, R107 ;  /* 0x000000ffff1a7224 */ /* 0x000fe400078e006b */
[----:B------:R-:W-:Y:S01]  /*19470*/  IMAD.MOV.U32 R90, RZ, RZ, R171 ;  /* 0x000000ffff5a7224 */ /* 0x000fe200078e00ab */
[----:B------:R-:W2:Y:S01]  /*19480*/  LDL.LU R107, [R1+0x5b0] ;  /* 0x0005b000016b7983 */ /* 0x000ea20000300800 */
[----:B------:R-:W-:Y:S02]  /*19490*/  IMAD.MOV.U32 R89, RZ, RZ, R170 ;  /* 0x000000ffff597224 */ /* 0x000fe400078e00aa */
[----:B------:R-:W-:Y:S01]  /*194a0*/  IMAD.MOV.U32 R98, RZ, RZ, R179 ;  /* 0x000000ffff627224 */ /* 0x000fe200078e00b3 */
[----:B-1----:R-:W2:Y:S01]  /*194b0*/  LDL.LU R109, [R1+0x5b8] ;  /* 0x0005b800016d7983 */ /* 0x002ea20000300800 */
[----:B------:R-:W-:-:S02]  /*194c0*/  IMAD.MOV.U32 R97, RZ, RZ, R178 ;  /* 0x000000ffff617224 */ /* 0x000fc400078e00b2 */
[----:B------:R-:W-:Y:S01]  /*194d0*/  IMAD.MOV.U32 R96, RZ, RZ, R177 ;  /* 0x000000ffff607224 */ /* 0x000fe200078e00b1 */
[----:B------:R-:W2:Y:S01]  /*194e0*/  LDL.LU R108, [R1+0x5b4] ;  /* 0x0005b400016c7983 */ /* 0x000ea20000300800 */
[----:B------:R-:W-:Y:S02]  /*194f0*/  IMAD.MOV.U32 R95, RZ, RZ, R176 ;  /* 0x000000ffff5f7224 */ /* 0x000fe400078e00b0 */
[----:B------:R-:W-:Y:S02]  /*19500*/  IMAD.MOV.U32 R88, RZ, RZ, R169 ;  /* 0x000000ffff587224 */ /* 0x000fe400078e00a9 */
[----:B------:R-:W-:Y:S02]  /*19510*/  IMAD.MOV.U32 R87, RZ, RZ, R168 ;  /* 0x000000ffff577224 */ /* 0x000fe400078e00a8 */
[----:B------:R-:W-:Y:S02]  /*19520*/  IMAD.MOV.U32 R86, RZ, RZ, R167 ;  /* 0x000000ffff567224 */ /* 0x000fe400078e00a7 */
[----:B------:R-:W-:-:S02]  /*19530*/  IMAD.MOV.U32 R85, RZ, RZ, R166 ;  /* 0x000000ffff557224 */ /* 0x000fc400078e00a6 */
[----:B------:R-:W-:Y:S01]  /*19540*/  IMAD.MOV.U32 R84, RZ, RZ, R165 ;  /* 0x000000ffff547224 */ /* 0x000fe200078e00a5 */
[----:B------:R0:W-:Y:S01]  /*19550*/  STL.128 [R1+0x25f0], R96 ;  /* 0x0025f06001007387 */ /* 0x0001e20000100c00 */
[----:B------:R-:W-:Y:S02]  /*19560*/  IMAD.MOV.U32 R83, RZ, RZ, R164 ;  /* 0x000000ffff537224 */ /* 0x000fe400078e00a4 */
[----:B------:R-:W-:Y:S02]  /*19570*/  IMAD.MOV.U32 R82, RZ, RZ, R163 ;  /* 0x000000ffff527224 */ /* 0x000fe400078e00a3 */
[----:B------:R-:W-:Y:S02]  /*19580*/  IMAD.MOV.U32 R81, RZ, RZ, R162 ;  /* 0x000000ffff517224 */ /* 0x000fe400078e00a2 */
[----:B------:R-:W-:Y:S02]  /*19590*/  IMAD.MOV.U32 R78, RZ, RZ, R159 ;  /* 0x000000ffff4e7224 */ /* 0x000fe400078e009f */
[----:B------:R-:W-:-:S02]  /*195a0*/  IMAD.MOV.U32 R77, RZ, RZ, R158 ;  /* 0x000000ffff4d7224 */ /* 0x000fc400078e009e */
[----:B------:R-:W-:Y:S02]  /*195b0*/  IMAD.MOV.U32 R76, RZ, RZ, R157 ;  /* 0x000000ffff4c7224 */ /* 0x000fe400078e009d */
[----:B------:R-:W-:Y:S02]  /*195c0*/  IMAD.MOV.U32 R80, RZ, RZ, R161 ;  /* 0x000000ffff507224 */ /* 0x000fe400078e00a1 */
[----:B------:R-:W-:Y:S01]  /*195d0*/  IMAD.MOV.U32 R79, RZ, RZ, R160 ;  /* 0x000000ffff4f7224 */ /* 0x000fe200078e00a0 */
[----:B------:R1:W-:Y:S01]  /*195e0*/  STL.128 [R1+0x25e0], R92 ;  /* 0x0025e05c01007387 */ /* 0x0003e20000100c00 */
[----:B------:R-:W-:Y:S02]  /*195f0*/  IMAD.MOV.U32 R74, RZ, RZ, R155 ;  /* 0x000000ffff4a7224 */ /* 0x000fe400078e009b */
[----:B------:R-:W-:Y:S01]  /*19600*/  IMAD.MOV.U32 R73, RZ, RZ, R154 ;  /* 0x000000ffff497224 */ /* 0x000fe200078e009a */
[----:B0-----:R-:W2:Y:S01]  /*19610*/  LDL.LU.128 R96, [R1+0x25f0] ;  /* 0x0025f00001607983 */ /* 0x001ea20000300c00 */
[----:B------:R-:W-:-:S02]  /*19620*/  IMAD.MOV.U32 R72, RZ, RZ, R153 ;  /* 0x000000ffff487224 */ /* 0x000fc400078e0099 */
[----:B------:R-:W-:Y:S01]  /*19630*/  IMAD.MOV.U32 R75, RZ, RZ, R156 ;  /* 0x000000ffff4b7224 */ /* 0x000fe200078e009c */
[----:B------:R0:W-:Y:S01]  /*19640*/  STL.128 [R1+0x25d0], R88 ;  /* 0x0025d05801007387 */ /* 0x0001e20000100c00 */
[----:B------:R-:W-:Y:S02]  /*19650*/  IMAD.MOV.U32 R70, RZ, RZ, R151 ;  /* 0x000000ffff467224 */ /* 0x000fe400078e0097 */
[----:B------:R-:W-:Y:S02]  /*19660*/  IMAD.MOV.U32 R69, RZ, RZ, R150 ;  /* 0x000000ffff457224 */ /* 0x000fe400078e0096 */
[----:B------:R-:W-:Y:S02]  /*19670*/  IMAD.MOV.U32 R68, RZ, RZ, R149 ;  /* 0x000000ffff447224 */ /* 0x000fe400078e0095 */
[----:B------:R-:W-:Y:S01]  /*19680*/  IMAD.MOV.U32 R71, RZ, RZ, R152 ;  /* 0x000000ffff477224 */ /* 0x000fe200078e0098 */
[----:B-1----:R-:W2:Y:S01]  /*19690*/  LDL.LU.128 R92, [R1+0x25e0] ;  /* 0x0025e000015c7983 */ /* 0x002ea20000300c00 */
[----:B------:R-:W-:-:S02]  /*196a0*/  IMAD.MOV.U32 R66, RZ, RZ, R147 ;  /* 0x000000ffff427224 */ /* 0x000fc400078e0093 */
[----:B------:R-:W-:Y:S01]  /*196b0*/  IMAD.MOV.U32 R65, RZ, RZ, R146 ;  /* 0x000000ffff417224 */ /* 0x000fe200078e0092 */
[----:B------:R1:W-:Y:S01]  /*196c0*/  STL.128 [R1+0x25c0], R84 ;  /* 0x0025c05401007387 */ /* 0x0003e20000100c00 */
[----:B------:R-:W-:Y:S02]  /*196d0*/  IMAD.MOV.U32 R64, RZ, RZ, R145 ;  /* 0x000000ffff407224 */ /* 0x000fe400078e0091 */
[----:B------:R-:W-:Y:S01]  /*196e0*/  IMAD.MOV.U32 R67, RZ, RZ, R148 ;  /* 0x000000ffff437224 */ /* 0x000fe200078e0094 */
[----:B0-----:R-:W2:Y:S01]  /*196f0*/  LDL.LU.128 R88, [R1+0x25d0] ;  /* 0x0025d00001587983 */ /* 0x001ea20000300c00 */
[----:B------:R-:W-:Y:S02]  /*19700*/  IMAD.MOV.U32 R58, RZ, RZ, R139 ;  /* 0x000000ffff3a7224 */ /* 0x000fe400078e008b */
[----:B------:R-:W-:Y:S01]  /*19710*/  IMAD.MOV.U32 R57, RZ, RZ, R138 ;  /* 0x000000ffff397224 */ /* 0x000fe200078e008a */
[----:B------:R0:W-:Y:S01]  /*19720*/  STL.128 [R1+0x25b0], R80 ;  /* 0x0025b05001007387 */ /* 0x0001e20000100c00 */
[----:B------:R-:W-:-:S02]  /*19730*/  IMAD.MOV.U32 R56, RZ, RZ, R137 ;  /* 0x000000ffff387224 */ /* 0x000fc400078e0089 */
[----:B------:R-:W-:Y:S01]  /*19740*/  IMAD.MOV.U32 R62, RZ, RZ, R143 ;  /* 0x000000ffff3e7224 */ /* 0x000fe200078e008f */
[----:B------:R0:W-:Y:S01]  /*19750*/  STL.128 [R1+0x25a0], R76 ;  /* 0x0025a04c01007387 */ /* 0x0001e20000100c00 */
[----:B------:R-:W-:Y:S02]  /*19760*/  IMAD.MOV.U32 R61, RZ, RZ, R142 ;  /* 0x000000ffff3d7224 */ /* 0x000fe400078e008e */
[----:B------:R-:W-:Y:S01]  /*19770*/  IMAD.MOV.U32 R60, RZ, RZ, R141 ;  /* 0x000000ffff3c7224 */ /* 0x000fe200078e008d */
[----:B-1----:R-:W2:Y:S01]  /*19780*/  LDL.LU.128 R84, [R1+0x25c0] ;  /* 0x0025c00001547983 */ /* 0x002ea20000300c00 */
[----:B------:R-:W-:Y:S02]  /*19790*/  IMAD.MOV.U32 R59, RZ, RZ, R140 ;  /* 0x000000ffff3b7224 */ /* 0x000fe400078e008c */
[----:B------:R-:W-:Y:S01]  /*197a0*/  IMAD.MOV.U32 R63, RZ, RZ, R144 ;  /* 0x000000ffff3f7224 */ /* 0x000fe200078e0090 */
[----:B------:R1:W-:Y:S01]  /*197b0*/  STL.128 [R1+0x2590], R72 ;  /* 0x0025904801007387 */ /* 0x0003e20000100c00 */
[----:B------:R-:W-:-:S02]  /*197c0*/  IMAD.MOV.U32 R54, RZ, RZ, R135 ;  /* 0x000000ffff367224 */ /* 0x000fc400078e0087 */
[----:B------:R-:W-:Y:S01]  /*197d0*/  IMAD.MOV.U32 R53, RZ, RZ, R134 ;  /* 0x000000ffff357224 */ /* 0x000fe200078e0086 */
[----:B0-----:R-:W2:Y:S01]  /*197e0*/  LDL.LU.128 R80, [R1+0x25b0] ;  /* 0x0025b00001507983 */ /* 0x001ea20000300c00 */
[----:B------:R-:W-:Y:S02]  /*197f0*/  IMAD.MOV.U32 R52, RZ, RZ, R133 ;  /* 0x000000ffff347224 */ /* 0x000fe400078e0085 */
[----:B------:R-:W-:Y:S01]  /*19800*/  IMAD.MOV.U32 R55, RZ, RZ, R136 ;  /* 0x000000ffff377224 */ /* 0x000fe200078e0088 */
[----:B------:R-:W2:Y:S01]  /*19810*/  LDL.LU.128 R76, [R1+0x25a0] ;  /* 0x0025a000014c7983 */ /* 0x000ea20000300c00 */
[----:B------:R-:W-:Y:S02]  /*19820*/  IMAD.MOV.U32 R50, RZ, RZ, R131 ;  /* 0x000000ffff327224 */ /* 0x000fe400078e0083 */
[----:B------:R-:W-:Y:S01]  /*19830*/  IMAD.MOV.U32 R49, RZ, RZ, R130 ;  /* 0x000000ffff317224 */ /* 0x000fe200078e0082 */
[----:B------:R0:W-:Y:S01]  /*19840*/  STL.128 [R1+0x2580], R68 ;  /* 0x0025804401007387 */ /* 0x0001e20000100c00 */
[----:B------:R-:W-:-:S02]  /*19850*/  IMAD.MOV.U32 R48, RZ, RZ, R129 ;  /* 0x000000ffff307224 */ /* 0x000fc400078e0081 */
[----:B------:R-:W-:Y:S01]  /*19860*/  IMAD.MOV.U32 R51, RZ, RZ, R132 ;  /* 0x000000ffff337224 */ /* 0x000fe200078e0084 */
[----:B-1----:R-:W2:Y:S01]  /*19870*/  LDL.LU.128 R72, [R1+0x2590] ;  /* 0x0025900001487983 */ /* 0x002ea20000300c00 */
[----:B------:R-:W-:Y:S02]  /*19880*/  IMAD.MOV.U32 R46, RZ, RZ, R127 ;  /* 0x000000ffff2e7224 */ /* 0x000fe400078e007f */
[----:B------:R-:W-:Y:S01]  /*19890*/  IMAD.MOV.U32 R45, RZ, RZ, R126 ;  /* 0x000000ffff2d7224 */ /* 0x000fe200078e007e */
[----:B------:R1:W-:Y:S01]  /*198a0*/  STL.128 [R1+0x2570], R64 ;  /* 0x0025704001007387 */ /* 0x0003e20000100c00 */
        /* <DEDUP_REMOVED lines=8> */
[----:B------:R0:W-:Y:S01]  /*19930*/  STL.128 [R1+0x2550], R56 ;  /* 0x0025503801007387 */ /* 0x0001e20000100c00 */
        /* <DEDUP_REMOVED lines=8> */
[----:B------:R-:W2:Y:S01]  /*199c0*/  LDL.LU.128 R60, [R1+0x2560] ;  /* 0x00256000013c7983 */ /* 0x000ea20000300c00 */
[----:B------:R-:W-:-:S03]  /*199d0*/  IMAD.MOV.U32 R29, RZ, RZ, R110 ;  /* 0x000000ffff1d7224 */ /* 0x000fc600078e006e */
[----:B0-----:R-:W2:Y:S04]  /*199e0*/  LDL.LU.128 R56, [R1+0x2550] ;  /* 0x0025500001387983 */ /* 0x001ea80000300c00 */
[----:B------:R0:W-:Y:S04]  /*199f0*/  STL.128 [R1+0x2530], R48 ;  /* 0x0025303001007387 */ /* 0x0001e80000100c00 */
[----:B-1----:R-:W2:Y:S04]  /*19a00*/  LDL.LU.128 R52, [R1+0x2540] ;  /* 0x0025400001347983 */ /* 0x002ea80000300c00 */
[----:B------:R1:W-:Y:S04]  /*19a10*/  STL.128 [R1+0x2520], R44 ;  /* 0x0025202c01007387 */ /* 0x0003e80000100c00 */
[----:B------:R1:W-:Y:S04]  /*19a20*/  STL.128 [R1+0x2510], R40 ;  /* 0x0025102801007387 */ /* 0x0003e80000100c00 */
[----:B0-----:R-:W2:Y:S04]  /*19a30*/  LDL.LU.128 R48, [R1+0x2530] ;  /* 0x0025300001307983 */ /* 0x001ea80000300c00 */
[----:B------:R0:W-:Y:S04]  /*19a40*/  STL.128 [R1+0x2500], R36 ;  /* 0x0025002401007387 */ /* 0x0001e80000100c00 */
[----:B-1----:R-:W2:Y:S01]  /*19a50*/  LDL.LU.128 R44, [R1+0x2520] ;  /* 0x00252000012c7983 */ /* 0x002ea20000300c00 */
[----:B------:R-:W-:-:S03]  /*19a60*/  R2UR UR7, R11 ;  /* 0x000000000b0772ca */ /* 0x000fc600000e0000 */
[----:B------:R1:W-:Y:S04]  /*19a70*/  STL.128 [R1+0x24f0], R32 ;  /* 0x0024f02001007387 */ /* 0x0003e80000100c00 */
[----:B------:R-:W2:Y:S04]  /*19a80*/  LDL.LU.128 R40, [R1+0x2510] ;  /* 0x0025100001287983 */ /* 0x000ea80000300c00 */
[----:B0-----:R-:W2:Y:S04]  /*19a90*/  LDL.LU.128 R36, [R1+0x2500] ;  /* 0x0025000001247983 */ /* 0x001ea80000300c00 */
[----:B------:R0:W-:Y:S04]  /*19aa0*/  STL.128 [R1+0x24e0], R28 ;  /* 0x0024e01c01007387 */ /* 0x0001e80000100c00 */
[----:B-1----:R-:W2:Y:S04]  /*19ab0*/  LDL.LU.128 R32, [R1+0x24f0] ;  /* 0x0024f00001207983 */ /* 0x002ea80000300c00 */
[----:B------:R1:W-:Y:S04]  /*19ac0*/  STL.128 [R1+0x24d0], R24 ;  /* 0x0024d01801007387 */ /* 0x0003e80000100c00 */
[----:B------:R1:W-:Y:S04]  /*19ad0*/  STL.128 [R1+0x24c0], R20 ;  /* 0x0024c01401007387 */ /* 0x0003e80000100c00 */
[----:B0-----:R-:W2:Y:S04]  /*19ae0*/  LDL.LU.128 R28, [R1+0x24e0] ;  /* 0x0024e000011c7983 */ /* 0x001ea80000300c00 */
[----:B------:R0:W-:Y:S04]  /*19af0*/  STL.128 [R1+0x24b0], R16 ;  /* 0x0024b01001007387 */ /* 0x0001e80000100c00 */
[----:B------:R0:W-:Y:S04]  /*19b00*/  STL.128 [R1+0x24a0], R12 ;  /* 0x0024a00c01007387 */ /* 0x0001e80000100c00 */
[----:B------:R0:W-:Y:S04]  /*19b10*/  STL.128 [R1+0x2490], R8 ;  /* 0x0024900801007387 */ /* 0x0001e80000100c00 */
[----:B------:R0:W-:Y:S04]  /*19b20*/  STL.128 [R1+0x2480], R4 ;  /* 0x0024800401007387 */ /* 0x0001e80000100c00 */
[----:B-1----:R-:W2:Y:S04]  /*19b30*/  LDL.LU.128 R24, [R1+0x24d0] ;  /* 0x0024d00001187983 */ /* 0x002ea80000300c00 */
[----:B------:R-:W2:Y:S04]  /*19b40*/  LDL.LU.128 R20, [R1+0x24c0] ;  /* 0x0024c00001147983 */ /* 0x000ea80000300c00 */
[----:B0-----:R-:W2:Y:S04]  /*19b50*/  LDL.LU.128 R16, [R1+0x24b0] ;  /* 0x0024b00001107983 */ /* 0x001ea80000300c00 */
[----:B------:R-:W2:Y:S04]  /*19b60*/  LDL.LU.128 R12, [R1+0x24a0] ;  /* 0x0024a000010c7983 */ /* 0x000ea80000300c00 */
[----:B------:R-:W2:Y:S04]  /*19b70*/  LDL.LU.128 R8, [R1+0x2490] ;  /* 0x0024900001087983 */ /* 0x000ea80000300c00 */
[----:B------:R-:W2:Y:S01]  /*19b80*/  LDL.LU.128 R4, [R1+0x2480] ;  /* 0x0024800001047983 */ /* 0x000ea20000300c00 */
[----:B---3--:R-:W-:-:S05]  /*19b90*/  IMAD.MOV.U32 R106, RZ, RZ, R187 ;  /* 0x000000ffff6a7224 */ /* 0x008fca00078e00bb */
[----:B------:R0:W-:Y:S04]  /*19ba0*/  STL [R1+0x2618], R106 ;  /* 0x0026186a01007387 */ /* 0x0001e80000100800 */
[----:B0-----:R-:W3:Y:S04]  /*19bb0*/  LDL.LU R106, [R1+0x2618] ;  /* 0x00261800016a7983 */ /* 0x001ee80000300800 */
[----:B------:R0:W-:Y:S04]  /*19bc0*/  STL.64 [R1+0x2610], R104 ;  /* 0x0026106801007387 */ /* 0x0001e80000100a00 */
[----:B----4-:R1:W-:Y:S04]  /*19bd0*/  STL.128 [R1+0x2600], R100 ;  /* 0x0026006401007387 */ /* 0x0103e80000100c00 */
[----:B0-----:R-:W3:Y:S04]  /*19be0*/  LDL.LU.64 R104, [R1+0x2610] ;  /* 0x0026100001687983 */ /* 0x001ee80000300a00 */
[----:B-1----:R-:W4:Y:S04]  /*19bf0*/  LDL.LU.128 R100, [R1+0x2600] ;  /* 0x0026000001647983 */ /* 0x002f280000300c00 */
[----:B------:R0:W-:Y:S01]  /*19c00*/  STL.128 [R1+0x280], R116 ;  /* 0x0002807401007387 */ /* 0x0001e20000100c00 */
[----:B--2---:R-:W-:-:S03]  /*19c10*/  IMAD.MOV.U32 R110, RZ, RZ, R115 ;  /* 0x000000ffff6e7224 */ /* 0x004fc600078e0073 */
[----:B------:R1:W-:Y:S04]  /*19c20*/  STL.128 [R1+0x3a0], R112 ;  /* 0x0003a07001007387 */ /* 0x0003e80000100c00 */
[----:B------:R2:W-:Y:S04]  /*19c30*/  STL [R1+0x2478], R110 ;  /* 0x0024786e01007387 */ /* 0x0005e80000100800 */
[----:B0-----:R-:W4:Y:S04]  /*19c40*/  LDL.128 R116, [R1+0x5c0] ;  /* 0x0005c00001747983 */ /* 0x001f280000100c00 */
[----:B------:R0:W-:Y:S04]  /*19c50*/  STL.64 [R1+0x2470], R108 ;  /* 0x0024706c01007387 */ /* 0x0001e80000100a00 */
[----:B-1----:R-:W4:Y:S04]  /*19c60*/  LDL.LU R113, [R1+0x5c8] ;  /* 0x0005c80001717983 */ /* 0x002f280000300800 */
[----:B------:R-:W4:Y:S04]  /*19c70*/  LDL.LU R112, [R1+0x5c4] ;  /* 0x0005c40001707983 */ /* 0x000f280000300800 */
[----:B--2---:R-:W2:Y:S04]  /*19c80*/  LDL.LU R110, [R1+0x2478] ;  /* 0x00247800016e7983 */ /* 0x004ea80000300800 */
[----:B0-----:R-:W2:Y:S04]  /*19c90*/  LDL.LU.64 R108, [R1+0x2470] ;  /* 0x00247000016c7983 */ /* 0x001ea80000300a00 */
[----:B------:R-:W2:Y:S04]  /*19ca0*/  LDL.LU R111, [R1+0x5c0] ;  /* 0x0005c000016f7983 */ /* 0x000ea80000300800 */
[----:B------:R0:W-:Y:S04]  /*19cb0*/  STL.128 [R1+0x2440], R96 ;  /* 0x0024406001007387 */ /* 0x0001e80000100c00 */
[----:B------:R1:W-:Y:S04]  /*19cc0*/  STL.128 [R1+0x2430], R92 ;  /* 0x0024305c01007387 */ /* 0x0003e80000100c00 */
[----:B0-----:R-:W2:Y:S04]  /*19cd0*/  LDL.LU.128 R96, [R1+0x2440] ;  /* 0x0024400001607983 */ /* 0x001ea80000300c00 */
[----:B------:R0:W-:Y:S04]  /*19ce0*/  STL.128 [R1+0x2420], R88 ;  /* 0x0024205801007387 */ /* 0x0001e80000100c00 */
[----:B-1----:R-:W2:Y:S04]  /*19cf0*/  LDL.LU.128 R92, [R1+0x2430] ;  /* 0x00243000015c7983 */ /* 0x002ea80000300c00 */
[----:B------:R1:W-:Y:S04]  /*19d00*/  STL.128 [R1+0x2410], R84 ;  /* 0x0024105401007387 */ /* 0x0003e80000100c00 */
[----:B0-----:R-:W2:Y:S04]  /*19d10*/  LDL.LU.128 R88, [R1+0x2420] ;  /* 0x0024200001587983 */ /* 0x001ea80000300c00 */
[----:B------:R0:W-:Y:S04]  /*19d20*/  STL.128 [R1+0x2400], R80 ;  /* 0x0024005001007387 */ /* 0x0001e80000100c00 */
[----:B------:R0:W-:Y:S04]  /*19d30*/  STL.128 [R1+0x23f0], R76 ;  /* 0x0023f04c01007387 */ /* 0x0001e80000100c00 */
[----:B-1----:R-:W2:Y:S04]  /*19d40*/  LDL.LU.128 R84, [R1+0x2410] ;  /* 0x0024100001547983 */ /* 0x002ea80000300c00 */
[----:B------:R1:W-:Y:S04]  /*19d50*/  STL.128 [R1+0x23e0], R72 ;  /* 0x0023e04801007387 */ /* 0x0003e80000100c00 */
[----:B0-----:R-:W2:Y:S04]  /*19d60*/  LDL.LU.128 R80, [R1+0x2400] ;  /* 0x0024000001507983 */ /* 0x001ea80000300c00 */
[----:B------:R-:W2:Y:S04]  /*19d70*/  LDL.LU.128 R76, [R1+0x23f0] ;  /* 0x0023f000014c7983 */ /* 0x000ea80000300c00 */
        /* <DEDUP_REMOVED lines=13> */
[----:B------:R1:W-:Y:S04]  /*19e50*/  STL.128 [R1+0x2360], R40 ;  /* 0x0023602801007387 */ /* 0x0003e80000100c00 */
[----:B0-----:R-:W2:Y:S04]  /*19e60*/  LDL.LU.128 R48, [R1+0x2380] ;  /* 0x0023800001307983 */ /* 0x001ea80000300c00 */
[----:B------:R0:W-:Y:S04]  /*19e70*/  STL.128 [R1+0x2350], R36 ;  /* 0x0023502401007387 */ /* 0x0001e80000100c00 */
[----:B-1----:R-:W2:Y:S04]  /*19e80*/  LDL.LU.128 R44, [R1+0x2370] ;  /* 0x00237000012c7983 */ /* 0x002ea80000300c00 */
[----:B------:R1:W-:Y:S04]  /*19e90*/  STL.128 [R1+0x2340], R32 ;  /* 0x0023402001007387 */ /* 0x0003e80000100c00 */
[----:B------:R-:W2:Y:S04]  /*19ea0*/  LDL.LU.128 R40, [R1+0x2360] ;  /* 0x0023600001287983 */ /* 0x000ea80000300c00 */
[----:B0-----:R-:W2:Y:S04]  /*19eb0*/  LDL.LU.128 R36, [R1+0x2350] ;  /* 0x0023500001247983 */ /* 0x001ea80000300c00 */
[----:B------:R0:W-:Y:S04]  /*19ec0*/  STL.128 [R1+0x2330], R28 ;  /* 0x0023301c01007387 */ /* 0x0001e80000100c00 */
[----:B-1----:R-:W2:Y:S04]  /*19ed0*/  LDL.LU.128 R32, [R1+0x2340] ;  /* 0x0023400001207983 */ /* 0x002ea80000300c00 */
[----:B------:R1:W-:Y:S04]  /*19ee0*/  STL.128 [R1+0x2320], R24 ;  /* 0x0023201801007387 */ /* 0x0003e80000100c00 */
[----:B0-----:R-:W2:Y:S04]  /*19ef0*/  LDL.LU.128 R28, [R1+0x2330] ;  /* 0x00233000011c7983 */ /* 0x001ea80000300c00 */
[----:B------:R0:W-:Y:S04]  /*19f00*/  STL.128 [R1+0x2310], R20 ;  /* 0x0023101401007387 */ /* 0x0001e80000100c00 */
[----:B------:R0:W-:Y:S04]  /*19f10*/  STL.128 [R1+0x2300], R16 ;  /* 0x0023001001007387 */ /* 0x0001e80000100c00 */
[----:B------:R0:W-:Y:S04]  /*19f20*/  STL.128 [R1+0x22f0], R12 ;  /* 0x0022f00c01007387 */ /* 0x0001e80000100c00 */
[----:B------:R0:W-:Y:S04]  /*19f30*/  STL.128 [R1+0x22e0], R8 ;  /* 0x0022e00801007387 */ /* 0x0001e80000100c00 */
[----:B------:R0:W-:Y:S04]  /*19f40*/  STL.128 [R1+0x22d0], R4 ;  /* 0x0022d00401007387 */ /* 0x0001e80000100c00 */
[----:B-1----:R-:W2:Y:S04]  /*19f50*/  LDL.LU.128 R24, [R1+0x2320] ;  /* 0x0023200001187983 */ /* 0x002ea80000300c00 */
[----:B0-----:R-:W2:Y:S04]  /*19f60*/  LDL.LU.128 R20, [R1+0x2310] ;  /* 0x0023100001147983 */ /* 0x001ea80000300c00 */
[----:B------:R-:W2:Y:S04]  /*19f70*/  LDL.LU.128 R16, [R1+0x2300] ;  /* 0x0023000001107983 */ /* 0x000ea80000300c00 */
[----:B------:R-:W2:Y:S04]  /*19f80*/  LDL.LU.128 R12, [R1+0x22f0] ;  /* 0x0022f000010c7983 */ /* 0x000ea80000300c00 */
[----:B------:R-:W2:Y:S04]  /*19f90*/  LDL.LU.128 R8, [R1+0x22e0] ;  /* 0x0022e00001087983 */ /* 0x000ea80000300c00 */
[----:B------:R-:W2:Y:S04]  /*19fa0*/  LDL.LU.128 R4, [R1+0x22d0] ;  /* 0x0022d00001047983 */ /* 0x000ea80000300c00 */
[----:B---3--:R0:W-:Y:S04]  /*19fb0*/  STL.128 [R1+0x2460], R104 ;  /* 0x0024606801007387 */ /* 0x0081e80000100c00 */
[----:B----4-:R1:W-:Y:S04]  /*19fc0*/  STL.128 [R1+0x2450], R100 ;  /* 0x0024506401007387 */ /* 0x0103e80000100c00 */
[----:B0-----:R-:W3:Y:S04]  /*19fd0*/  LDL.LU.128 R104, [R1+0x2460] ;  /* 0x0024600001687983 */ /* 0x001ee80000300c00 */
[----:B-1----:R-:W4:Y:S04]  /*19fe0*/  LDL.LU.128 R100, [R1+0x2450] ;  /* 0x0024500001647983 */ /* 0x002f280000300c00 */
[----:B------:R0:W-:Y:S01]  /*19ff0*/  STL.128 [R1+0x290], R120 ;  /* 0x0002907801007387 */ /* 0x0001e20000100c00 */
[----:B------:R-:W-:-:S03]  /*1a000*/  IMAD.MOV.U32 R114, RZ, RZ, R119 ;  /* 0x000000ffff727224 */ /* 0x000fc600078e0077 */
[----:B------:R-:W-:Y:S04]  /*1a010*/  STL.128 [R1+0x3b0], R116 ;  /* 0x0003b07401007387 */ /* 0x000fe80000100c00 */
[----:B------:R1:W-:Y:S04]  /*1a020*/  STL [R1+0x22c8], R114 ;  /* 0x0022c87201007387 */ /* 0x0003e80000100800 */
[----:B------:R2:W-:Y:S04]  /*1a030*/  STL.64 [R1+0x22c0], R112 ;  /* 0x0022c07001007387 */ /* 0x0005e80000100a00 */
[----:B0-----:R-:W4:Y:S04]  /*1a040*/  LDL.128 R120, [R1+0x5d0] ;  /* 0x0005d00001787983 */ /* 0x001f280000100c00 */
[----:B-1----:R-:W4:Y:S04]  /*1a050*/  LDL.LU R114, [R1+0x22c8] ;  /* 0x0022c80001727983 */ /* 0x002f280000300800 */
[----:B--2---:R0:W-:Y:S04]  /*1a060*/  STL.128 [R1+0x22b0], R108 ;  /* 0x0022b06c01007387 */ /* 0x0041e80000100c00 */
[----:B------:R-:W2:Y:S04]  /*1a070*/  LDL.LU.64 R112, [R1+0x22c0] ;  /* 0x0022c00001707983 */ /* 0x000ea80000300a00 */
[----:B------:R-:W2:Y:S04]  /*1a080*/  LDL.LU R117, [R1+0x5d8] ;  /* 0x0005d80001757983 */ /* 0x000ea80000300800 */
[----:B------:R-:W2:Y:S04]  /*1a090*/  LDL.LU R116, [R1+0x5d4] ;  /* 0x0005d40001747983 */ /* 0x000ea80000300800 */
[----:B------:R-:W2:Y:S04]  /*1a0a0*/  LDL.LU R115, [R1+0x5d0] ;  /* 0x0005d00001737983 */ /* 0x000ea80000300800 */
[----:B0-----:R-:W2:Y:S04]  /*1a0b0*/  LDL.LU.128 R108, [R1+0x22b0] ;  /* 0x0022b000016c7983 */ /* 0x001ea80000300c00 */
        /* <DEDUP_REMOVED lines=35> */
[----:B------:R-:W-:Y:S04]  /*1a2f0*/  STL.128 [R1+0x320], R156 ;  /* 0x0003209c01007387 */ /* 0x000fe80000100c00 */
[----:B------:R-:W-:Y:S04]  /*1a300*/  STL.128 [R1+0x350], R168 ;  /* 0x000350a801007387 */ /* 0x000fe80000100c00 */
[----:B0-----:R-:W2:Y:S04]  /*1a310*/  LDL.LU.128 R28, [R1+0x2170] ;  /* 0x00217000011c7983 */ /* 0x001ea80000300c00 */
        /* <DEDUP_REMOVED lines=8> */
[----:B------:R-:W2:Y:S04]  /*1a3a0*/  LDL.LU.64 R180, [R1+0x27c0] ;  /* 0x0027c00001b47983 */ /* 0x000ea80000300a00 */
[----:B------:R-:W2:Y:S04]  /*1a3b0*/  LDL.LU.128 R168, [R1+0x2790] ;  /* 0x0027900001a87983 */ /* 0x000ea80000300c00 */
[----:B------:R-:W2:Y:S04]  /*1a3c0*/  LDL.LU.128 R156, [R1+0x2760] ;  /* 0x00276000019c7983 */ /* 0x000ea80000300c00 */
[----:B-1----:R-:W2:Y:S04]  /*1a3d0*/  LDL.LU.128 R20, [R1+0x2150] ;  /* 0x0021500001147983 */ /* 0x002ea80000300c00 */
        /* <DEDUP_REMOVED lines=8> */
[----:B------:R0:W-:Y:S04]  /*1a460*/  STL.128 [R1+0x310], R152 ;  /* 0x0003109801007387 */ /* 0x0001e80000100c00 */
[----:B0-----:R-:W4:Y:S01]  /*1a470*/  LDL.LU.128 R152, [R1+0x2750] ;  /* 0x0027500001987983 */ /* 0x001f220000300c00 */
[----:B------:R-:W-:-:S03]  /*1a480*/  IMAD.MOV.U32 R118, RZ, RZ, R123 ;  /* 0x000000ffff767224 */ /* 0x000fc600078e007b */
[----:B------:R0:W-:Y:S04]  /*1a490*/  STL.128 [R1+0x2a0], R124 ;  /* 0x0002a07c01007387 */ /* 0x0001e80000100c00 */
[----:B------:R1:W-:Y:S04]  /*1a4a0*/  STL.128 [R1+0x3c0], R120 ;  /* 0x0003c07801007387 */ /* 0x0003e80000100c00 */
[----:B------:R1:W-:Y:S04]  /*1a4b0*/  STL [R1+0x2108], R118 ;  /* 0x0021087601007387 */ /* 0x0003e80000100800 */
[----:B--2---:R2:W-:Y:S04]  /*1a4c0*/  STL.64 [R1+0x2100], R116 ;  /* 0x0021007401007387 */ /* 0x0045e80000100a00 */
[----:B0-----:R-:W4:Y:S04]  /*1a4d0*/  LDL.128 R124, [R1+0x5e0] ;  /* 0x0005e000017c7983 */ /* 0x001f280000100c00 */
[----:B------:R0:W-:Y:S04]  /*1a4e0*/  STL.128 [R1+0x20f0], R112 ;  /* 0x0020f07001007387 */ /* 0x0001e80000100c00 */
[----:B-1----:R-:W4:Y:S04]  /*1a4f0*/  LDL.LU R121, [R1+0x5e8] ;  /* 0x0005e80001797983 */ /* 0x002f280000300800 */
[----:B------:R-:W4:Y:S04]  /*1a500*/  LDL.LU R120, [R1+0x5e4] ;  /* 0x0005e40001787983 */ /* 0x000f280000300800 */
[----:B------:R-:W4:Y:S04]  /*1a510*/  LDL.LU R119, [R1+0x5e0] ;  /* 0x0005e00001777983 */ /* 0x000f280000300800 */
[----:B------:R1:W-:Y:S04]  /*1a520*/  STL.128 [R1+0x20e0], R108 ;  /* 0x0020e06c01007387 */ /* 0x0003e80000100c00 */
[----:B------:R-:W4:Y:S04]  /*1a530*/  LDL.LU R118, [R1+0x2108] ;  /* 0x0021080001767983 */ /* 0x000f280000300800 */
[----:B--2---:R-:W2:Y:S04]  /*1a540*/  LDL.LU.64 R116, [R1+0x2100] ;  /* 0x0021000001747983 */ /* 0x004ea80000300a00 */
[----:B0-----:R-:W2:Y:S04]  /*1a550*/  LDL.LU.128 R112, [R1+0x20f0] ;  /* 0x0020f00001707983 */ /* 0x001ea80000300c00 */
[----:B-1----:R-:W2:Y:S04]  /*1a560*/  LDL.LU.128 R108, [R1+0x20e0] ;  /* 0x0020e000016c7983 */ /* 0x002ea80000300c00 */
[----:B------:R0:W-:Y:S04]  /*1a570*/  STL.128 [R1+0x20b0], R96 ;  /* 0x0020b06001007387 */ /* 0x0001e80000100c00 */
[----:B------:R1:W-:Y:S04]  /*1a580*/  STL.128 [R1+0x20a0], R92 ;  /* 0x0020a05c01007387 */ /* 0x0003e80000100c00 */
[----:B------:R1:W-:Y:S04]  /*1a590*/  STL.128 [R1+0x2090], R88 ;  /* 0x0020905801007387 */ /* 0x0003e80000100c00 */
[----:B------:R1:W-:Y:S04]  /*1a5a0*/  STL.128 [R1+0x2080], R84 ;  /* 0x0020805401007387 */ /* 0x0003e80000100c00 */
[----:B0-----:R-:W2:Y:S04]  /*1a5b0*/  LDL.LU.128 R96, [R1+0x20b0] ;  /* 0x0020b00001607983 */ /* 0x001ea80000300c00 */
[----:B-1----:R-:W2:Y:S04]  /*1a5c0*/  LDL.LU.128 R92, [R1+0x20a0] ;  /* 0x0020a000015c7983 */ /* 0x002ea80000300c00 */
[----:B------:R-:W2:Y:S04]  /*1a5d0*/  LDL.LU.128 R88, [R1+0x2090] ;  /* 0x0020900001587983 */ /* 0x000ea80000300c00 */
[----:B------:R0:W-:Y:S04]  /*1a5e0*/  STL.128 [R1+0x2070], R80 ;  /* 0x0020705001007387 */ /* 0x0001e80000100c00 */
[----:B------:R1:W-:Y:S04]  /*1a5f0*/  STL.128 [R1+0x2060], R76 ;  /* 0x0020604c01007387 */ /* 0x0003e80000100c00 */
[----:B------:R-:W2:Y:S04]  /*1a600*/  LDL.LU.128 R84, [R1+0x2080] ;  /* 0x0020800001547983 */ /* 0x000ea80000300c00 */
[----:B------:R1:W-:Y:S04]  /*1a610*/  STL.128 [R1+0x2050], R72 ;  /* 0x0020504801007387 */ /* 0x0003e80000100c00 */
[----:B0-----:R-:W2:Y:S04]  /*1a620*/  LDL.LU.128 R80, [R1+0x2070] ;  /* 0x0020700001507983 */ /* 0x001ea80000300c00 */
[----:B-1----:R-:W2:Y:S04]  /*1a630*/  LDL.LU.128 R76, [R1+0x2060] ;  /* 0x00206000014c7983 */ /* 0x002ea80000300c00 */
[----:B------:R0:W-:Y:S04]  /*1a640*/  STL.128 [R1+0x2040], R68 ;  /* 0x0020404401007387 */ /* 0x0001e80000100c00 */
[----:B------:R-:W2:Y:S04]  /*1a650*/  LDL.LU.128 R72, [R1+0x2050] ;  /* 0x0020500001487983 */ /* 0x000ea80000300c00 */
        /* <DEDUP_REMOVED lines=20> */
[----:B------:R-:W-:Y:S04]  /*1a7a0*/  STL [R1+0x2748], R222 ;  /* 0x002748de01007387 */ /* 0x000fe80000100800 */
[----:B------:R-:W-:Y:S04]  /*1a7b0*/  STL.64 [R1+0x2740], R220 ;  /* 0x002740dc01007387 */ /* 0x000fe80000100a00 */
[----:B0-----:R-:W2:Y:S04]  /*1a7c0*/  LDL.LU.128 R28, [R1+0x1fa0] ;  /* 0x001fa000011c7983 */ /* 0x001ea80000300c00 */
[----:B------:R-:W-:Y:S04]  /*1a7d0*/  STL.128 [R1+0x2730], R216 ;  /* 0x002730d801007387 */ /* 0x000fe80000100c00 */
[----:B------:R0:W-:Y:S04]  /*1a7e0*/  STL.128 [R1+0x1f90], R24 ;  /* 0x001f901801007387 */ /* 0x0001e80000100c00 */
[----:B------:R1:W-:Y:S04]  /*1a7f0*/  STL.64 [R1+0x26a0], R180 ;  /* 0x0026a0b401007387 */ /* 0x0003e80000100a00 */
[----:B------:R1:W-:Y:S04]  /*1a800*/  STL.128 [R1+0x2670], R168 ;  /* 0x002670a801007387 */ /* 0x0003e80000100c00 */
[----:B------:R-:W-:Y:S04]  /*1a810*/  STL.128 [R1+0x2640], R156 ;  /* 0x0026409c01007387 */ /* 0x000fe80000100c00 */
[----:B------:R-:W-:Y:S04]  /*1a820*/  STL.128 [R1+0x1f80], R20 ;  /* 0x001f801401007387 */ /* 0x000fe80000100c00 */
[----:B------:R-:W-:Y:S04]  /*1a830*/  STL.128 [R1+0x1f70], R16 ;  /* 0x001f701001007387 */ /* 0x000fe80000100c00 */
[----:B------:R-:W-:Y:S04]  /*1a840*/  STL.128 [R1+0x1f60], R12 ;  /* 0x001f600c01007387 */ /* 0x000fe80000100c00 */
[----:B------:R-:W-:Y:S04]  /*1a850*/  STL.128 [R1+0x1f50], R8 ;  /* 0x001f500801007387 */ /* 0x000fe80000100c00 */
[----:B------:R-:W-:Y:S04]  /*1a860*/  STL.128 [R1+0x1f40], R4 ;  /* 0x001f400401007387 */ /* 0x000fe80000100c00 */
[----:B0-----:R-:W2:Y:S04]  /*1a870*/  LDL.LU.128 R24, [R1+0x1f90] ;  /* 0x001f900001187983 */ /* 0x001ea80000300c00 */
[----:B------:R-:W2:Y:S04]  /*1a880*/  LDL.LU R222, [R1+0x2748] ;  /* 0x0027480001de7983 */ /* 0x000ea80000300800 */
[----:B------:R-:W2:Y:S04]  /*1a890*/  LDL.LU.64 R220, [R1+0x2740] ;  /* 0x0027400001dc7983 */ /* 0x000ea80000300a00 */
[----:B------:R-:W2:Y:S04]  /*1a8a0*/  LDL.LU.128 R216, [R1+0x2730] ;  /* 0x0027300001d87983 */ /* 0x000ea80000300c00 */
[----:B---3--:R0:W-:Y:S04]  /*1a8b0*/  STL.128 [R1+0x20d0], R104 ;  /* 0x0020d06801007387 */ /* 0x0081e80000100c00 */
[----:B-1----:R-:W3:Y:S04]  /*1a8c0*/  LDL.LU.64 R180, [R1+0x26a0] ;  /* 0x0026a00001b47983 */ /* 0x002ee80000300a00 */
[----:B------:R-:W3:Y:S04]  /*1a8d0*/  LDL.LU.128 R168, [R1+0x2670] ;  /* 0x0026700001a87983 */ /* 0x000ee80000300c00 */
[----:B----4-:R1:W-:Y:S04]  /*1a8e0*/  STL.128 [R1+0x20c0], R100 ;  /* 0x0020c06401007387 */ /* 0x0103e80000100c00 */
[----:B0-----:R-:W4:Y:S04]  /*1a8f0*/  LDL.LU.128 R104, [R1+0x20d0] ;  /* 0x0020d00001687983 */ /* 0x001f280000300c00 */
[----:B------:R-:W3:Y:S04]  /*1a900*/  LDL.LU.128 R156, [R1+0x2640] ;  /* 0x00264000019c7983 */ /* 0x000ee80000300c00 */
[----:B------:R-:W3:Y:S04]  /*1a910*/  LDL.LU.128 R20, [R1+0x1f80] ;  /* 0x001f800001147983 */ /* 0x000ee80000300c00 */
[----:B-1----:R-:W3:Y:S04]  /*1a920*/  LDL.LU.128 R100, [R1+0x20c0] ;  /* 0x0020c00001647983 */ /* 0x002ee80000300c00 */
[----:B------:R-:W3:Y:S04]  /*1a930*/  LDL.LU.128 R16, [R1+0x1f70] ;  /* 0x001f700001107983 */ /* 0x000ee80000300c00 */
[----:B------:R-:W3:Y:S04]  /*1a940*/  LDL.LU.128 R12, [R1+0x1f60] ;  /* 0x001f6000010c7983 */ /* 0x000ee80000300c00 */
[----:B------:R-:W3:Y:S04]  /*1a950*/  LDL.LU.128 R8, [R1+0x1f50] ;  /* 0x001f500001087983 */ /* 0x000ee80000300c00 */
[----:B------:R-:W3:Y:S04]  /*1a960*/  LDL.LU.128 R4, [R1+0x1f40] ;  /* 0x001f400001047983 */ /* 0x000ee80000300c00 */
[----:B------:R0:W-:Y:S04]  /*1a970*/  STL.128 [R1+0x2630], R152 ;  /* 0x0026309801007387 */ /* 0x0001e80000100c00 */
[----:B0-----:R-:W3:Y:S04]  /*1a980*/  LDL.LU.128 R152, [R1+0x2630] ;  /* 0x0026300001987983 */ /* 0x001ee80000300c00 */
[----:B------:R0:W-:Y:S04]  /*1a990*/  STL.128 [R1+0x330], R160 ;  /* 0x000330a001007387 */ /* 0x0001e80000100c00 */
[----:B------:R1:W-:Y:S04]  /*1a9a0*/  STL.128 [R1+0x340], R164 ;  /* 0x000340a401007387 */ /* 0x0003e80000100c00 */
[----:B------:R1:W-:Y:S04]  /*1a9b0*/  STL.128 [R1+0x360], R172 ;  /* 0x000360ac01007387 */ /* 0x0003e80000100c00 */
[----:B------:R2:W-:Y:S04]  /*1a9c0*/  STL.128 [R1+0x370], R176 ;  /* 0x000370b001007387 */ /* 0x0005e80000100c00 */
[----:B0-----:R-:W3:Y:S04]  /*1a9d0*/  LDL.LU.64 R162, [R1+0x2770] ;  /* 0x0027700001a27983 */ /* 0x001ee80000300a00 */
[----:B-1----:R-:W3:Y:S04]  /*1a9e0*/  LDL.LU.128 R164, [R1+0x2780] ;  /* 0x0027800001a47983 */ /* 0x002ee80000300c00 */
[----:B------:R-:W3:Y:S04]  /*1a9f0*/  LDL.LU.128 R172, [R1+0x27a0] ;  /* 0x0027a00001ac7983 */ /* 0x000ee80000300c00 */
[----:B--2---:R-:W2:Y:S01]  /*1aa00*/  LDL.LU.128 R176, [R1+0x27b0] ;  /* 0x0027b00001b07983 */ /* 0x004ea20000300c00 */
[----:B------:R-:W-:-:S03]  /*1aa10*/  IMAD.MOV.U32 R122, RZ, RZ, R127 ;  /* 0x000000ffff7a7224 */ /* 0x000fc600078e007f */
[----:B------:R0:W-:Y:S01]  /*1aa20*/  STL.128 [R1+0x3d0], R124 ;  /* 0x0003d07c01007387 */ /* 0x0001e20000100c00 */
[----:B------:R-:W-:Y:S02]  /*1aa30*/  IMAD.MOV.U32 R123, RZ, RZ, R118 ;  /* 0x000000ffff7b7224 */ /* 0x000fe400078e0076 */
[----:B------:R-:W-:Y:S02]  /*1aa40*/  IMAD.MOV.U32 R118, RZ, RZ, R113 ;  /* 0x000000ffff767224 */ /* 0x000fe400078e0071 */
[----:B------:R-:W-:Y:S02]  /*1aa50*/  IMAD.MOV.U32 R113, RZ, RZ, R108 ;  /* 0x000000ffff717224 */ /* 0x000fe400078e006c */
[----:B0-----:R-:W-:Y:S02]  /*1aa60*/  IMAD.MOV.U32 R127, RZ, RZ, R122 ;  /* 0x000000ffff7f7224 */ /* 0x001fe400078e007a */
        /* <DEDUP_REMOVED lines=11> */
[----:B------:R0:W-:Y:S04]  /*1ab20*/  STL.128 [R1+0x2b0], R128 ;  /* 0x0002b08001007387 */ /* 0x0001e80000100c00 */
[----:B------:R1:W-:Y:S04]  /*1ab30*/  STL.128 [R1+0x2c0], R132 ;  /* 0x0002c08401007387 */ /* 0x0003e80000100c00 */
[----:B------:R1:W-:Y:S04]  /*1ab40*/  STL.128 [R1+0x2d0], R136 ;  /* 0x0002d08801007387 */ /* 0x0003e80000100c00 */
[----:B------:R1:W-:Y:S04]  /*1ab50*/  STL.128 [R1+0x2e0], R140 ;  /* 0x0002e08c01007387 */ /* 0x0003e80000100c00 */
[----:B------:R1:W-:Y:S04]  /*1ab60*/  STL.128 [R1+0x2f0], R144 ;  /* 0x0002f09001007387 */ /* 0x0003e80000100c00 */
[----:B------:R1:W-:Y:S01]  /*1ab70*/  STL.128 [R1+0x300], R148 ;  /* 0x0003009401007387 */ /* 0x0003e20000100c00 */
[----:B0-----:R-:W-:-:S02]  /*1ab80*/  IMAD.MOV.U32 R128, RZ, RZ, R219 ;  /* 0x000000ffff807224 */ /* 0x001fc400078e00db */
[----:B------:R-:W-:Y:S02]  /*1ab90*/  IMAD.MOV.U32 R129, RZ, RZ, R218 ;  /* 0x000000ffff817224 */ /* 0x000fe400078e00da */
[----:B----4-:R-:W-:Y:S02]  /*1aba0*/  IMAD.MOV.U32 R112, RZ, RZ, R107 ;  /* 0x000000ffff707224 */ /* 0x010fe400078e006b */
[----:B------:R-:W-:Y:S02]  /*1abb0*/  IMAD.MOV.U32 R111, RZ, RZ, R106 ;  /* 0x000000ffff6f7224 */ /* 0x000fe400078e006a */
[----:B------:R-:W-:Y:S02]  /*1abc0*/  IMAD.MOV.U32 R110, RZ, RZ, R105 ;  /* 0x000000ffff6e7224 */ /* 0x000fe400078e0069 */
[----:B------:R-:W-:Y:S02]  /*1abd0*/  IMAD.MOV.U32 R109, RZ, RZ, R104 ;  /* 0x000000ffff6d7224 */ /* 0x000fe400078e0068 */
[----:B------:R-:W-:-:S02]  /*1abe0*/  IMAD.MOV.U32 R104, RZ, RZ, R99 ;  /* 0x000000ffff687224 */ /* 0x000fc400078e0063 */
[----:B------:R-:W-:Y:S02]  /*1abf0*/  IMAD.MOV.U32 R99, RZ, RZ, R94 ;  /* 0x000000ffff637224 */ /* 0x000fe400078e005e */
[----:B---3--:R-:W-:Y:S02]  /*1ac00*/  IMAD.MOV.U32 R108, RZ, RZ, R103 ;  /* 0x000000ffff6c7224 */ /* 0x008fe400078e0067 */
        /* <DEDUP_REMOVED lines=80> */
[----:B-1----:R-:W-:Y:S02]  /*1b110*/  IMAD.MOV.U32 R132, RZ, RZ, R181 ;  /* 0x000000ffff847224 */ /* 0x002fe400078e00b5 */
        /* <DEDUP_REMOVED lines=22> */
[----:B------:R-:W-:-:S06]  /*1b280*/  IMAD.MOV.U32 R27, RZ, RZ, R220 ;  /* 0x000000ffff1b7224 */ /* 0x000fcc00078e00dc */
[----:B------:R-:W-:-:S06]  /*1b290*/  WARPGROUP.ARRIVE ;  /* 0x00000000000079c5 */ /* 0x000fcc0000000000 */
[----:B------:R-:W-:Y:S01]  /*1b2a0*/  HGMMA.64x256x16.F32 R24, R152, gdesc[UR4].tnspB, R24, gsb0 ;  /* 0x43e0000498187df0 */ /* 0x000fe20008000818 */
[----:B------:R0:W-:Y:S04]  /*1b2b0*/  STL.128 [R1+0x2720], R212 ;  /* 0x002720d401007387 */ /* 0x0001e80000100c00 */
[----:B------:R1:W-:Y:S04]  /*1b2c0*/  STL.128 [R1+0x2710], R208 ;  /* 0x002710d001007387 */ /* 0x0003e80000100c00 */
[----:B------:R3:W-:Y:S04]  /*1b2d0*/  STL.128 [R1+0x2700], R204 ;  /* 0x002700cc01007387 */ /* 0x0007e80000100c00 */
[----:B------:R4:W-:Y:S04]  /*1b2e0*/  STL.128 [R1+0x26f0], R200 ;  /* 0x0026f0c801007387 */ /* 0x0009e80000100c00 */
[----:B------:R4:W-:Y:S04]  /*1b2f0*/  STL.128 [R1+0x26e0], R196 ;  /* 0x0026e0c401007387 */ /* 0x0009e80000100c00 */
[----:B------:R4:W-:Y:S04]  /*1b300*/  STL.128 [R1+0x26d0], R192 ;  /* 0x0026d0c001007387 */ /* 0x0009e80000100c00 */
[----:B------:R4:W-:Y:S04]  /*1b310*/  STL.128 [R1+0x26c0], R188 ;  /* 0x0026c0bc01007387 */ /* 0x0009e80000100c00 */
[----:B--2---:R-:W-:Y:S04]  /*1b320*/  STL.128 [R1+0x2690], R176 ;  /* 0x002690b001007387 */ /* 0x004fe80000100c00 */
[----:B------:R-:W-:Y:S04]  /*1b330*/  STL.128 [R1+0x2680], R172 ;  /* 0x002680ac01007387 */ /* 0x000fe80000100c00 */
[----:B------:R-:W-:Y:S04]  /*1b340*/  STL.128 [R1+0x2660], R164 ;  /* 0x002660a401007387 */ /* 0x000fe80000100c00 */
[----:B------:R-:W-:Y:S04]  /*1b350*/  STL.64 [R1+0x2650], R162 ;  /* 0x002650a201007387 */ /* 0x000fe80000100a00 */
[----:B------:R2:W-:Y:S04]  /*1b360*/  STL.128 [R1+0x390], R184 ;  /* 0x000390b801007387 */ /* 0x0005e80000100c00 */
[----:B0-----:R-:W2:Y:S04]  /*1b370*/  LDL.LU.128 R212, [R1+0x2720] ;  /* 0x0027200001d47983 */ /* 0x001ea80000300c00 */
[----:B-1----:R-:W2:Y:S04]  /*1b380*/  LDL.LU.128 R208, [R1+0x2710] ;  /* 0x0027100001d07983 */ /* 0x002ea80000300c00 */
[----:B---3--:R-:W3:Y:S04]  /*1b390*/  LDL.LU.128 R204, [R1+0x2700] ;  /* 0x0027000001cc7983 */ /* 0x008ee80000300c00 */
[----:B----4-:R-:W4:Y:S04]  /*1b3a0*/  LDL.LU.128 R200, [R1+0x26f0] ;  /* 0x0026f00001c87983 */ /* 0x010f280000300c00 */
[----:B------:R-:W4:Y:S04]  /*1b3b0*/  LDL.LU.128 R196, [R1+0x26e0] ;  /* 0x0026e00001c47983 */ /* 0x000f280000300c00 */
[----:B------:R-:W4:Y:S04]  /*1b3c0*/  LDL.LU.128 R192, [R1+0x26d0] ;  /* 0x0026d00001c07983 */ /* 0x000f280000300c00 */
[----:B------:R-:W3:Y:S04]  /*1b3d0*/  LDL.LU.128 R188, [R1+0x26c0] ;  /* 0x0026c00001bc7983 */ /* 0x000ee80000300c00 */
[----:B--2---:R-:W2:Y:S04]  /*1b3e0*/  LDL.LU.128 R184, [R1+0x26b0] ;  /* 0x0026b00001b87983 */ /* 0x004ea80000300c00 */
[----:B------:R-:W4:Y:S04]  /*1b3f0*/  LDL.LU.128 R176, [R1+0x2690] ;  /* 0x0026900001b07983 */ /* 0x000f280000300c00 */
[----:B------:R-:W4:Y:S04]  /*1b400*/  LDL.LU.128 R172, [R1+0x2680] ;  /* 0x0026800001ac7983 */ /* 0x000f280000300c00 */
[----:B------:R-:W4:Y:S04]  /*1b410*/  LDL.LU.128 R164, [R1+0x2660] ;  /* 0x0026600001a47983 */ /* 0x000f280000300c00 */
[----:B------:R-:W4:Y:S01]  /*1b420*/  LDL.LU.64 R162, [R1+0x2650] ;  /* 0x0026500001a27983 */ /* 0x000f220000300a00 */
[----:B------:R-:W-:-:S03]  /*1b430*/  WARPGROUP.DEPBAR.LE gsb0, 0x0 ;  /* 0x00008000000079c5 */ /* 0x000fc60000010000 */
        /* <DEDUP_REMOVED lines=11> */
[----:B------:R1:W-:Y:S01]  /*1b4f0*/  STL.128 [R1+0x1e70], R100 ;  /* 0x001e706401007387 */ /* 0x0003e20000100c00 */
[----:B0-----:R-:W-:-:S02]  /*1b500*/  IMAD.MOV.U32 R140, RZ, RZ, R181 ;  /* 0x000000ffff8c7224 */ /* 0x001fc400078e00b5 */
[----:B------:R-:W-:Y:S01]  /*1b510*/  IMAD.MOV.U32 R141, RZ, RZ, R180 ;  /* 0x000000ffff8d7224 */ /* 0x000fe200078e00b4 */
[----:B-1----:R-:W4:Y:S04]  /*1b520*/  LDL.LU.128 R116, [R1+0x1eb0] ;  /* 0x001eb00001747983 */ /* 0x002f280000300c00 */
[----:B------:R-:W4:Y:S04]  /*1b530*/  LDL.LU.128 R108, [R1+0x1e90] ;  /* 0x001e9000016c7983 */ /* 0x000f280000300c00 */
[----:B------:R-:W4:Y:S04]  /*1b540*/  LDL.LU.128 R104, [R1+0x1e80] ;  /* 0x001e800001687983 */ /* 0x000f280000300c00 */
[----:B------:R-:W4:Y:S01]  /*1b550*/  LDL.LU.128 R100, [R1+0x1e70] ;  /* 0x001e700001647983 */ /* 0x000f220000300c00 */
        /* <DEDUP_REMOVED lines=11> */
[----:B------:R1:W-:Y:S01]  /*1b610*/  STL.128 [R1+0x400], R144 ;  /* 0x0004009001007387 */ /* 0x0003e20000100c00 */
[----:B------:R-:W-:-:S03]  /*1b620*/  IMAD.MOV.U32 R136, RZ, RZ, R219 ;  /* 0x000000ffff887224 */ /* 0x000fc600078e00db */
[----:B------:R1:W-:Y:S01]  /*1b630*/  STL.128 [R1+0x410], R148 ;  /* 0x0004109401007387 */ /* 0x0003e20000100c00 */
[----:B------:R-:W-:Y:S02]  /*1b640*/  IMAD.MOV.U32 R137, RZ, RZ, R218 ;  /* 0x000000ffff897224 */ /* 0x000fe400078e00da */
[----:B------:R-:W-:Y:S01]  /*1b650*/  IMAD.MOV.U32 R138, RZ, RZ, R217 ;  /* 0x000000ffff8a7224 */ /* 0x000fe200078e00d9 */
[----:B------:R1:W-:Y:S01]  /*1b660*/  STL.128 [R1+0x1d60], R32 ;  /* 0x001d602001007387 */ /* 0x0003e20000100c00 */
[----:B------:R-:W-:-:S03]  /*1b670*/  IMAD.MOV.U32 R139, RZ, RZ, R216 ;  /* 0x000000ffff8b7224 */ /* 0x000fc600078e00d8 */
[----:B0-----:R-:W4:Y:S04]  /*1b680*/  LDL.LU.128 R140, [R1+0x1f10] ;  /* 0x001f1000018c7983 */ /* 0x001f280000300c00 */
[----:B-1----:R-:W4:Y:S04]  /*1b690*/  LDL.LU.128 R144, [R1+0x1f20] ;  /* 0x001f200001907983 */ /* 0x002f280000300c00 */
[----:B------:R-:W4:Y:S04]  /*1b6a0*/  LDL.LU.128 R148, [R1+0x1f30] ;  /* 0x001f300001947983 */ /* 0x000f280000300c00 */
[----:B------:R0:W-:Y:S01]  /*1b6b0*/  STL.128 [R1+0x1ea0], R112 ;  /* 0x001ea07001007387 */ /* 0x0001e20000100c00 */
[----:B------:R-:W-:-:S02]  /*1b6c0*/  IMAD.MOV.U32 R33, RZ, RZ, R222 ;  /* 0x000000ffff217224 */ /* 0x000fc400078e00de */
[----:B------:R-:W-:Y:S01]  /*1b6d0*/  IMAD.MOV.U32 R34, RZ, RZ, R221 ;  /* 0x000000ffff227224 */ /* 0x000fe200078e00dd */
[----:B------:R1:W-:Y:S01]  /*1b6e0*/  STL.128 [R1+0x1d80], R40 ;  /* 0x001d802801007387 */ /* 0x0003e20000100c00 */
[----:B------:R-:W-:-:S03]  /*1b6f0*/  IMAD.MOV.U32 R35, RZ, RZ, R220 ;  /* 0x000000ffff237224 */ /* 0x000fc600078e00dc */
[----:B---3--:R3:W-:Y:S01]  /*1b700*/  STL.128 [R1+0x1cc0], R188 ;  /* 0x001cc0bc01007387 */ /* 0x0087e20000100c00 */
[----:B------:R-:W-:-:S03]  /*1b710*/  IMAD.MOV.U32 R155, RZ, RZ, R15 ;  /* 0x000000ffff9b7224 */ /* 0x000fc600078e000f */
[----:B--2---:R-:W-:Y:S01]  /*1b720*/  STL.128 [R1+0x1cb0], R184 ;  /* 0x001cb0b801007387 */ /* 0x004fe20000100c00 */
[----:B------:R-:W-:-:S03]  /*1b730*/  IMAD.MOV.U32 R156, RZ, RZ, R14 ;  /* 0x000000ffff9c7224 */ /* 0x000fc600078e000e */
[----:B0-----:R-:W2:Y:S01]  /*1b740*/  LDL.LU.128 R112, [R1+0x1ea0] ;  /* 0x001ea00001707983 */ /* 0x001ea20000300c00 */
[----:B------:R-:W-:-:S03]  /*1b750*/  IMAD.MOV.U32 R157, RZ, RZ, R13 ;  /* 0x000000ffff9d7224 */ /* 0x000fc600078e000d */
[----:B-1----:R-:W2:Y:S04]  /*1b760*/  LDL.LU.128 R40, [R1+0x1d80] ;  /* 0x001d800001287983 */ /* 0x002ea80000300c00 */
[----:B---3--:R-:W3:Y:S01]  /*1b770*/  LDL.LU.128 R188, [R1+0x1cc0] ;  /* 0x001cc00001bc7983 */ /* 0x008ee20000300c00 */
[----:B------:R-:W-:-:S03]  /*1b780*/  IMAD.MOV.U32 R15, RZ, RZ, R35 ;  /* 0x000000ffff0f7224 */ /* 0x000fc600078e0023 */
[----:B------:R0:W-:Y:S01]  /*1b790*/  STL.128 [R1+0x1e60], R96 ;  /* 0x001e606001007387 */ /* 0x0001e20000100c00 */
[----:B------:R-:W-:-:S03]  /*1b7a0*/  IMAD.MOV.U32 R14, RZ, RZ, R34 ;  /* 0x000000ffff0e7224 */ /* 0x000fc600078e0022 */
[----:B------:R1:W-:Y:S01]  /*1b7b0*/  STL.128 [R1+0x1e50], R92 ;  /* 0x001e505c01007387 */ /* 0x0003e20000100c00 */
[----:B------:R-:W-:-:S03]  /*1b7c0*/  IMAD.MOV.U32 R13, RZ, RZ, R33 ;  /* 0x000000ffff0d7224 */ /* 0x000fc600078e0021 */
[----:B------:R1:W-:Y:S04]  /*1b7d0*/  STL.128 [R1+0x1e40], R88 ;  /* 0x001e405801007387 */ /* 0x0003e80000100c00 */
[----:B------:R1:W-:Y:S04]  /*1b7e0*/  STL.128 [R1+0x1e30], R84 ;  /* 0x001e305401007387 */ /* 0x0003e80000100c00 */
[----:B------:R1:W-:Y:S04]  /*1b7f0*/  STL.128 [R1+0x1e20], R80 ;  /* 0x001e205001007387 */ /* 0x0003e80000100c00 */
[----:B0-----:R-:W3:Y:S04]  /*1b800*/  LDL.LU.128 R96, [R1+0x1e60] ;  /* 0x001e600001607983 */ /* 0x001ee80000300c00 */
[----:B-1----:R-:W3:Y:S04]  /*1b810*/  LDL.LU.128 R92, [R1+0x1e50] ;  /* 0x001e5000015c7983 */ /* 0x002ee80000300c00 */
[----:B------:R0:W-:Y:S04]  /*1b820*/  STL.128 [R1+0x1e10], R76 ;  /* 0x001e104c01007387 */ /* 0x0001e80000100c00 */
[----:B------:R1:W-:Y:S04]  /*1b830*/  STL.128 [R1+0x1e00], R72 ;  /* 0x001e004801007387 */ /* 0x0003e80000100c00 */
[----:B------:R-:W3:Y:S04]  /*1b840*/  LDL.LU.128 R88, [R1+0x1e40] ;  /* 0x001e400001587983 */ /* 0x000ee80000300c00 */
[----:B------:R-:W3:Y:S04]  /*1b850*/  LDL.LU.128 R84, [R1+0x1e30] ;  /* 0x001e300001547983 */ /* 0x000ee80000300c00 */
[----:B------:R-:W3:Y:S04]  /*1b860*/  LDL.LU.128 R80, [R1+0x1e20] ;  /* 0x001e200001507983 */ /* 0x000ee80000300c00 */
[----:B------:R-:W-:Y:S04]  /*1b870*/  STL.128 [R1+0x1df0], R68 ;  /* 0x001df04401007387 */ /* 0x000fe80000100c00 */
[----:B------:R-:W-:Y:S04]  /*1b880*/  STL.128 [R1+0x1de0], R64 ;  /* 0x001de04001007387 */ /* 0x000fe80000100c00 */
[----:B------:R-:W-:Y:S04]  /*1b890*/  STL.128 [R1+0x1dd0], R60 ;  /* 0x001dd03c01007387 */ /* 0x000fe80000100c00 */
[----:B------:R1:W-:Y:S04]  /*1b8a0*/  STL.128 [R1+0x3e0], R136 ;  /* 0x0003e08801007387 */ /* 0x0003e80000100c00 */
[----:B0-----:R-:W3:Y:S04]  /*1b8b0*/  LDL.LU.128 R76, [R1+0x1e10] ;  /* 0x001e1000014c7983 */ /* 0x001ee80000300c00 */
[----:B-1----:R-:W3:Y:S04]  /*1b8c0*/  LDL.LU.128 R72, [R1+0x1e00] ;  /* 0x001e000001487983 */ /* 0x002ee80000300c00 */
[----:B------:R-:W-:Y:S04]  /*1b8d0*/  STL [R1+0x46c], R31 ;  /* 0x00046c1f01007387 */ /* 0x000fe80000100800 */
[----:B------:R-:W-:Y:S04]  /*1b8e0*/  STL [R1+0x468], R30 ;  /* 0x0004681e01007387 */ /* 0x000fe80000100800 */
[----:B------:R-:W-:Y:S04]  /*1b8f0*/  STL [R1+0x464], R29 ;  /* 0x0004641d01007387 */ /* 0x000fe80000100800 */
[----:B------:R-:W-:Y:S04]  /*1b900*/  STL [R1+0x460], R28 ;  /* 0x0004601c01007387 */ /* 0x000fe80000100800 */
[----:B------:R0:W-:Y:S04]  /*1b910*/  STL.128 [R1+0x1dc0], R56 ;  /* 0x001dc03801007387 */ /* 0x0001e80000100c00 */
[----:B------:R1:W-:Y:S04]  /*1b920*/  STL.128 [R1+0x1db0], R52 ;  /* 0x001db03401007387 */ /* 0x0003e80000100c00 */
[----:B------:R-:W3:Y:S04]  /*1b930*/  LDL.LU.128 R136, [R1+0x1f00] ;  /* 0x001f000001887983 */ /* 0x000ee80000300c00 */
[----:B------:R-:W3:Y:S04]  /*1b940*/  LDL.LU.128 R68, [R1+0x1df0] ;  /* 0x001df00001447983 */ /* 0x000ee80000300c00 */
[----:B------:R-:W3:Y:S04]  /*1b950*/  LDL.LU.128 R64, [R1+0x1de0] ;  /* 0x001de00001407983 */ /* 0x000ee80000300c00 */
[----:B------:R-:W3:Y:S04]  /*1b960*/  LDL.LU.128 R60, [R1+0x1dd0] ;  /* 0x001dd000013c7983 */ /* 0x000ee80000300c00 */
[----:B------:R-:W3:Y:S04]  /*1b970*/  LDL.LU.128 R32, [R1+0x1d60] ;  /* 0x001d600001207983 */ /* 0x000ee80000300c00 */
[----:B------:R4:W-:Y:S04]  /*1b980*/  STL.128 [R1+0x1da0], R48 ;  /* 0x001da03001007387 */ /* 0x0009e80000100c00 */
[----:B------:R4:W-:Y:S04]  /*1b990*/  STL.128 [R1+0x1d90], R44 ;  /* 0x001d902c01007387 */ /* 0x0009e80000100c00 */
[----:B------:R-:W3:Y:S04]  /*1b9a0*/  LDL.LU.128 R132, [R1+0x1ef0] ;  /* 0x001ef00001847983 */ /* 0x000ee80000300c00 */
[----:B------:R-:W3:Y:S04]  /*1b9b0*/  LDL.LU.128 R128, [R1+0x1ee0] ;  /* 0x001ee00001807983 */ /* 0x000ee80000300c00 */
[----:B0-----:R-:W3:Y:S04]  /*1b9c0*/  LDL.LU.128 R56, [R1+0x1dc0] ;  /* 0x001dc00001387983 */ /* 0x001ee80000300c00 */
[----:B-1----:R-:W3:Y:S04]  /*1b9d0*/  LDL.LU.128 R52, [R1+0x1db0] ;  /* 0x001db00001347983 */ /* 0x002ee80000300c00 */
[----:B------:R0:W-:Y:S04]  /*1b9e0*/  STL.128 [R1+0x1d70], R36 ;  /* 0x001d702401007387 */ /* 0x0001e80000100c00 */
[----:B------:R-:W3:Y:S04]  /*1b9f0*/  LDL.LU.128 R124, [R1+0x1ed0] ;  /* 0x001ed000017c7983 */ /* 0x000ee80000300c00 */
[----:B------:R-:W3:Y:S04]  /*1ba00*/  LDL.LU.128 R120, [R1+0x1ec0] ;  /* 0x001ec00001787983 */ /* 0x000ee80000300c00 */
[----:B----4-:R-:W4:Y:S04]  /*1ba10*/  LDL.LU.128 R48, [R1+0x1da0] ;  /* 0x001da00001307983 */ /* 0x010f280000300c00 */
[----:B------:R-:W4:Y:S04]  /*1ba20*/  LDL.LU.128 R44, [R1+0x1d90] ;  /* 0x001d9000012c7983 */ /* 0x000f280000300c00 */
[----:B0-----:R-:W4:Y:S04]  /*1ba30*/  LDL.LU.128 R36, [R1+0x1d70] ;  /* 0x001d700001247983 */ /* 0x001f280000300c00 */
[----:B------:R-:W-:Y:S04]  /*1ba40*/  STL [R1+0x5ac], R111 ;  /* 0x0005ac6f01007387 */ /* 0x000fe80000100800 */
[----:B------:R-:W-:Y:S04]  /*1ba50*/  STL [R1+0x5a8], R110 ;  /* 0x0005a86e01007387 */ /* 0x000fe80000100800 */
[----:B------:R-:W-:Y:S04]  /*1ba60*/  STL [R1+0x5a4], R109 ;  /* 0x0005a46d01007387 */ /* 0x000fe80000100800 */
[----:B------:R-:W-:Y:S04]  /*1ba70*/  STL [R1+0x5a0], R108 ;  /* 0x0005a06c01007387 */ /* 0x000fe80000100800 */
[----:B------:R-:W4:Y:S04]  /*1ba80*/  LDL.128 R184, [R1+0x5a0] ;  /* 0x0005a00001b87983 */ /* 0x000f280000100c00 */
[----:B------:R-:W-:Y:S04]  /*1ba90*/  STL [R1+0x59c], R107 ;  /* 0x00059c6b01007387 */ /* 0x000fe80000100800 */
[----:B------:R-:W-:Y:S04]  /*1baa0*/  STL [R1+0x598], R106 ;  /* 0x0005986a01007387 */ /* 0x000fe80000100800 */
[----:B------:R-:W-:Y:S04]  /*1bab0*/  STL [R1+0x594], R105 ;  /* 0x0005946901007387 */ /* 0x000fe80000100800 */
[----:B------:R0:W-:Y:S04]  /*1bac0*/  STL [R1+0x590], R104 ;  /* 0x0005906801007387 */ /* 0x0001e80000100800 */
[----:B------:R1:W-:Y:S04]  /*1bad0*/  STL [R1+0x580], R100 ;  /* 0x0005806401007387 */ /* 0x0003e80000100800 */
[----:B0-----:R-:W4:Y:S04]  /*1bae0*/  LDL.LU.128 R104, [R1+0x460] ;  /* 0x0004600001687983 */ /* 0x001f280000300c00 */
[----:B-1----:R-:W4:Y:S01]  /*1baf0*/  LDL.LU R100, [R1+0x5a8] ;  /* 0x0005a80001647983 */ /* 0x002f220000300800 */
[----:B------:R-:W-:-:S02]  /*1bb00*/  IMAD.MOV.U32 R152, RZ, RZ, R18 ;  /* 0x000000ffff987224 */ /* 0x000fc400078e0012 */
        /* <DEDUP_REMOVED lines=11> */
[----:B------:R-:W-:Y:S08]  /*1bbc0*/  MUFU.EX2 R22, R22 ;  /* 0x0000001600167308 */ /* 0x000ff00000000800 */
[----:B------:R-:W-:Y:S08]  /*1bbd0*/  MUFU.EX2 R21, R21 ;  /* 0x0000001500157308 */ /* 0x000ff00000000800 */
[----:B------:R-:W1:Y:S08]  /*1bbe0*/  MUFU.EX2 R20, R20 ;  /* 0x0000001400147308 */ /* 0x000e700000000800 */
[----:B------:R-:W-:Y:S08]  /*1bbf0*/  MUFU.EX2 R19, R19 ;  /* 0x0000001300137308 */ /* 0x000ff00000000800 */
[----:B------:R-:W2:Y:S01]  /*1bc00*/  MUFU.EX2 R18, R18 ;  /* 0x0000001200127308 */ /* 0x000ea20000000800 */
[----:B------:R-:W-:-:S02]  /*1bc10*/  IMAD.MOV.U32 R158, RZ, RZ, R12 ;  /* 0x000000ffff9e7224 */ /* 0x000fc400078e000c */
[----:B------:R-:W-:Y:S02]  /*1bc20*/  IMAD.MOV.U32 R159, RZ, RZ, R7 ;  /* 0x000000ffff9f7224 */ /* 0x000fe400078e0007 */
[----:B------:R-:W-:Y:S02]  /*1bc30*/  IMAD.MOV.U32 R153, RZ, RZ, R17 ;  /* 0x000000ffff997224 */ /* 0x000fe400078e0011 */
[----:B------:R-:W-:Y:S01]  /*1bc40*/  IMAD.MOV.U32 R154, RZ, RZ, R16 ;  /* 0x000000ffff9a7224 */ /* 0x000fe200078e0010 */
[----:B------:R0:W-:Y:S01]  /*1bc50*/  STL.128 [R1+0x430], R156 ;  /* 0x0004309c01007387 */ /* 0x0001e20000100c00 */
[----:B------:R-:W-:Y:S02]  /*1bc60*/  IMAD.MOV.U32 R180, RZ, RZ, R145 ;  /* 0x000000ffffb47224 */ /* 0x000fe400078e0091 */
[----:B------:R-:W-:Y:S02]  /*1bc70*/  IMAD.MOV.U32 R181, RZ, RZ, R144 ;  /* 0x000000ffffb57224 */ /* 0x000fe400078e0090 */
[----:B------:R-:W-:-:S02]  /*1bc80*/  IMAD.MOV.U32 R182, RZ, RZ, R143 ;  /* 0x000000ffffb67224 */ /* 0x000fc400078e008f */
[----:B------:R-:W-:Y:S01]  /*1bc90*/  IMAD.MOV.U32 R183, RZ, RZ, R142 ;  /* 0x000000ffffb77224 */ /* 0x000fe200078e008e */
[----:B------:R1:W-:Y:S01]  /*1bca0*/  STL.128 [R1+0x420], R152 ;  /* 0x0004209801007387 */ /* 0x0003e20000100c00 */
[----:B------:R-:W-:Y:S02]  /*1bcb0*/  IMAD.MOV.U32 R171, RZ, RZ, R146 ;  /* 0x000000ffffab7224 */ /* 0x000fe400078e0092 */
[----:B------:R-:W-:Y:S01]  /*1bcc0*/  VIADD R10, R8, 0x200 ;  /* 0x00000200080a7836 */ /* 0x000fe20000000000 */
[----:B------:R-:W-:Y:S01]  /*1bcd0*/  STL [R1+0x5cc], R119 ;  /* 0x0005cc7701007387 */ /* 0x000fe20000100800 */
[----:B0-----:R-:W-:-:S03]  /*1bce0*/  IMAD.MOV.U32 R156, RZ, RZ, R150 ;  /* 0x000000ffff9c7224 */ /* 0x001fc600078e0096 */
[----:B------:R-:W-:Y:S01]  /*1bcf0*/  STL [R1+0x5c8], R118 ;  /* 0x0005c87601007387 */ /* 0x000fe20000100800 */
[----:B------:R-:W-:Y:S02]  /*1bd00*/  IMAD.MOV.U32 R157, RZ, RZ, R149 ;  /* 0x000000ffff9d7224 */ /* 0x000fe400078e0095 */
[----:B------:R-:W-:Y:S01]  /*1bd10*/  IMAD.MOV.U32 R158, RZ, RZ, R148 ;  /* 0x000000ffff9e7224 */ /* 0x000fe200078e0094 */
[----:B------:R-:W-:Y:S01]  /*1bd20*/  STL [R1+0x5c4], R117 ;  /* 0x0005c47501007387 */ /* 0x000fe20000100800 */
[----:B------:R-:W-:Y:S01]  /*1bd30*/  IMAD.MOV.U32 R159, RZ, RZ, R147 ;  /* 0x000000ffff9f7224 */ /* 0x000fe200078e0093 */
[----:B-1----:R-:W-:Y:S02]  /*1bd40*/  F2FP.F16.F32.PACK_AB R152, R160, R161 ;  /* 0x000000a1a098723e */ /* 0x002fe400000000ff */
[----:B------:R0:W-:Y:S01]  /*1bd50*/  STL [R1+0x5c0], R116 ;  /* 0x0005c07401007387 */ /* 0x0001e20000100800 */
[----:B------:R-:W-:Y:S02]  /*1bd60*/  F2FP.F16.F32.PACK_AB R153, R20, R21 ;  /* 0x000000151499723e */ /* 0x000fe400000000ff */
[----:B------:R-:W-:Y:S01]  /*1bd70*/  F2FP.F16.F32.PACK_AB R154, R22, R23 ;  /* 0x00000017169a723e */ /* 0x000fe200000000ff */
[----:B--2---:R-:W-:Y:S01]  /*1bd80*/  STL [R1+0x5bc], R115 ;  /* 0x0005bc7301007387 */ /* 0x004fe20000100800 */
[----:B------:R-:W-:-:S03]  /*1bd90*/  F2FP.F16.F32.PACK_AB R155, R18, R19 ;  /* 0x00000013129b723e */ /* 0x000fc600000000ff */
        /* <DEDUP_REMOVED lines=8> */
[----:B---3--:R1:W-:Y:S01]  /*1be20*/  STL.128 [R1+0x1b90], R188 ;  /* 0x001b90bc01007387 */ /* 0x0083e20000100c00 */
[----:B------:R-:W-:-:S03]  /*1be30*/  R2UR UR6, R10 ;  /* 0x000000000a0672ca */ /* 0x000fc600000e0000 */
[----:B------:R-:W-:Y:S01]  /*1be40*/  STL [R1+0x58c], R103 ;  /* 0x00058c6701007387 */ /* 0x000fe20000100800 */
[----:B------:R-:W-:-:S03]  /*1be50*/  IMAD.MOV.U32 R7, RZ, RZ, R151 ;  /* 0x000000ffff077224 */ /* 0x000fc600078e0097 */
[----:B------:R-:W-:Y:S04]  /*1be60*/  STL [R1+0x588], R102 ;  /* 0x0005886601007387 */ /* 0x000fe80000100800 */
[----:B------:R-:W-:Y:S04]  /*1be70*/  STL.128 [R1+0x1ca0], R180 ;  /* 0x001ca0b401007387 */ /* 0x000fe80000100c00 */
[----:B------:R2:W-:Y:S04]  /*1be80*/  STL.128 [R1+0x1c90], R176 ;  /* 0x001c90b001007387 */ /* 0x0005e80000100c00 */
[----:B0-----:R-:W3:Y:S04]  /*1be90*/  LDL.LU.128 R116, [R1+0x490] ;  /* 0x0004900001747983 */ /* 0x001ee80000300c00 */
[----:B-1----:R-:W3:Y:S01]  /*1bea0*/  LDL.128 R188, [R1+0x5b0] ;  /* 0x0005b00001bc7983 */ /* 0x002ee20000100c00 */
[----:B------:R-:W-:-:S03]  /*1beb0*/  IMAD.MOV.U32 R200, RZ, RZ, R141 ;  /* 0x000000ffffc87224 */ /* 0x000fc600078e008d */
[----:B------:R-:W-:Y:S01]  /*1bec0*/  STL [R1+0x57c], R99 ;  /* 0x00057c6301007387 */ /* 0x000fe20000100800 */
        /* <DEDUP_REMOVED lines=9> */
[----:B------:R-:W-:Y:S04]  /*1bf60*/  STL [R1+0x568], R94 ;  /* 0x0005685e01007387 */ /* 0x000fe80000100800 */
[----:B------:R-:W-:Y:S04]  /*1bf70*/  STL [R1+0x564], R93 ;  /* 0x0005645d01007387 */ /* 0x000fe80000100800 */
[----:B------:R-:W-:Y:S04]  /*1bf80*/  STL [R1+0x560], R92 ;  /* 0x0005605c01007387 */ /* 0x000fe80000100800 */
[----:B------:R-:W-:Y:S04]  /*1bf90*/  STL.128 [R1+0x1c80], R172 ;  /* 0x001c80ac01007387 */ /* 0x000fe80000100c00 */
[----:B------:R0:W-:Y:S04]  /*1bfa0*/  STL.128 [R1+0x1c70], R168 ;  /* 0x001c70a801007387 */ /* 0x0001e80000100c00 */
[----:B--2---:R-:W2:Y:S04]  /*1bfb0*/  LDL.LU.128 R176, [R1+0x580] ;  /* 0x0005800001b07983 */ /* 0x004ea80000300c00 */
[----:B------:R-:W2:Y:S01]  /*1bfc0*/  LDL.LU.128 R180, [R1+0x590] ;  /* 0x0005900001b47983 */ /* 0x000ea20000300c00 */
        /* <DEDUP_REMOVED lines=18> */
[----:B------:R-:W-:Y:S04]  /*1c0f0*/  STL [R1+0x534], R81 ;  /* 0x0005345101007387 */ /* 0x000fe80000100800 */
[----:B------:R-:W-:Y:S04]  /*1c100*/  STL [R1+0x530], R80 ;  /* 0x0005305001007387 */ /* 0x000fe80000100800 */
[----:B------:R-:W-:Y:S04]  /*1c110*/  STL.128 [R1+0x1c60], R164 ;  /* 0x001c60a401007387 */ /* 0x000fe80000100c00 */
[----:B------:R-:W-:Y:S01]  /*1c120*/  STL.128 [R1+0x1c50], R160 ;  /* 0x001c50a001007387 */ /* 0x000fe20000100c00 */
[----:B----4-:R-:W-:-:S03]  /*1c130*/  IMAD.MOV.U32 R101, RZ, RZ, R187 ;  /* 0x000000ffff657224 */ /* 0x010fc600078e00bb */
[----:B------:R1:W-:Y:S04]  /*1c140*/  STL.128 [R1+0x1c40], R156 ;  /* 0x001c409c01007387 */ /* 0x0003e80000100c00 */
[----:B0-----:R-:W4:Y:S04]  /*1c150*/  LDL.LU.128 R168, [R1+0x560] ;  /* 0x0005600001a87983 */ /* 0x001f280000300c00 */
[----:B------:R-:W4:Y:S04]  /*1c160*/  LDL.LU.128 R172, [R1+0x570] ;  /* 0x0005700001ac7983 */ /* 0x000f280000300c00 */
[----:B------:R-:W-:Y:S04]  /*1c170*/  STL [R1+0x52c], R79 ;  /* 0x00052c4f01007387 */ /* 0x000fe80000100800 */
[----:B------:R-:W-:Y:S04]  /*1c180*/  STL [R1+0x528], R78 ;  /* 0x0005284e01007387 */ /* 0x000fe80000100800 */
[----:B------:R-:W-:Y:S04]  /*1c190*/  STL [R1+0x524], R77 ;  /* 0x0005244d01007387 */ /* 0x000fe80000100800 */
[----:B------:R-:W-:Y:S01]  /*1c1a0*/  STL [R1+0x520], R76 ;  /* 0x0005204c01007387 */ /* 0x000fe20000100800 */
[----:B------:R-:W-:-:S03]  /*1c1b0*/  IMAD.MOV.U32 R10, RZ, RZ, R104 ;  /* 0x000000ffff0a7224 */ /* 0x000fc600078e0068 */
[----:B------:R-:W-:Y:S04]  /*1c1c0*/  STL [R1+0x51c], R75 ;  /* 0x00051c4b01007387 */ /* 0x000fe80000100800 */
[----:B------:R-:W-:Y:S04]  /*1c1d0*/  STL [R1+0x518], R74 ;  /* 0x0005184a01007387 */ /* 0x000fe80000100800 */
[----:B------:R-:W-:Y:S04]  /*1c1e0*/  STL [R1+0x514], R73 ;  /* 0x0005144901007387 */ /* 0x000fe80000100800 */
[----:B------:R-:W-:Y:S04]  /*1c1f0*/  STL [R1+0x510], R72 ;  /* 0x0005104801007387 */ /* 0x000fe80000100800 */
[----:B------:R0:W-:Y:S04]  /*1c200*/  STL.128 [R1+0x1c30], R152 ;  /* 0x001c309801007387 */ /* 0x0001e80000100c00 */
[----:B-1----:R-:W4:Y:S04]  /*1c210*/  LDL.LU.128 R156, [R1+0x530] ;  /* 0x00053000019c7983 */ /* 0x002f280000300c00 */
[----:B------:R-:W4:Y:S04]  /*1c220*/  LDL.LU.128 R160, [R1+0x540] ;  /* 0x0005400001a07983 */ /* 0x000f280000300c00 */
[----:B------:R-:W4:Y:S04]  /*1c230*/  LDL.LU.128 R164, [R1+0x550] ;  /* 0x0005500001a47983 */ /* 0x000f280000300c00 */
        /* <DEDUP_REMOVED lines=16> */
[----:B------:R-:W4:Y:S04]  /*1c340*/  LDL.LU.128 R148, [R1+0x510] ;  /* 0x0005100001947983 */ /* 0x000f280000300c00 */
[----:B0-----:R-:W4:Y:S04]  /*1c350*/  LDL.LU.128 R152, [R1+0x520] ;  /* 0x0005200001987983 */ /* 0x001f280000300c00 */
[----:B------:R0:W-:Y:S04]  /*1c360*/  STL.128 [R1+0x250], R104 ;  /* 0x0002506801007387 */ /* 0x0001e80000100c00 */
        /* <DEDUP_REMOVED lines=9> */
[----:B------:R-:W4:Y:S04]  /*1c400*/  LDL.LU.128 R136, [R1+0x4e0] ;  /* 0x0004e00001887983 */ /* 0x000f280000300c00 */
[----:B------:R-:W4:Y:S04]  /*1c410*/  LDL.LU.128 R140, [R1+0x4f0] ;  /* 0x0004f000018c7983 */ /* 0x000f280000300c00 */
[----:B------:R-:W4:Y:S04]  /*1c420*/  LDL.LU.128 R144, [R1+0x500] ;  /* 0x0005000001907983 */ /* 0x000f280000300c00 */
[----:B------:R1:W-:Y:S04]  /*1c430*/  STL.64 [R1+0x1af8], R100 ;  /* 0x001af86401007387 */ /* 0x0003e80000100a00 */
[----:B0-----:R-:W4:Y:S04]  /*1c440*/  LDL.LU R104, [R1+0x5b8] ;  /* 0x0005b80001687983 */ /* 0x001f280000300800 */
        /* <DEDUP_REMOVED lines=18> */
[----:B------:R-:W4:Y:S04]  /*1c570*/  LDL.LU R99, [R1+0x5a4] ;  /* 0x0005a40001637983 */ /* 0x000f280000300800 */
[----:B------:R-:W4:Y:S04]  /*1c580*/  LDL.LU R98, [R1+0x5a0] ;  /* 0x0005a00001627983 */ /* 0x000f280000300800 */
[----:B-1----:R-:W4:Y:S04]  /*1c590*/  LDL.LU.64 R100, [R1+0x1af8] ;  /* 0x001af80001647983 */ /* 0x002f280000300a00 */
[----:B------:R-:W4:Y:S04]  /*1c5a0*/  LDL.LU R103, [R1+0x5b4] ;  /* 0x0005b40001677983 */ /* 0x000f280000300800 */
[----:B------:R-:W4:Y:S04]  /*1c5b0*/  LDL.LU R102, [R1+0x5b0] ;  /* 0x0005b00001667983 */ /* 0x000f280000300800 */
[----:B------:R-:W-:Y:S04]  /*1c5c0*/  STL [R1+0x48c], R39 ;  /* 0x00048c2701007387 */ /* 0x000fe80000100800 */
[----:B------:R-:W-:Y:S04]  /*1c5d0*/  STL [R1+0x488], R38 ;  /* 0x0004882601007387 */ /* 0x000fe80000100800 */
[----:B------:R-:W-:Y:S04]  /*1c5e0*/  STL [R1+0x484], R37 ;  /* 0x0004842501007387 */ /* 0x000fe80000100800 */
[----:B------:R-:W-:Y:S04]  /*1c5f0*/  STL [R1+0x480], R36 ;  /* 0x0004802401007387 */ /* 0x000fe80000100800 */
[----:B0-----:R-:W4:Y:S04]  /*1c600*/  LDL.LU.128 R120, [R1+0x4a0] ;  /* 0x0004a00001787983 */ /* 0x001f280000300c00 */
[----:B------:R-:W4:Y:S04]  /*1c610*/  LDL.LU.128 R124, [R1+0x4b0] ;  /* 0x0004b000017c7983 */ /* 0x000f280000300c00 */
[----:B------:R-:W4:Y:S01]  /*1c620*/  LDL.LU.128 R112, [R1+0x480] ;  /* 0x0004800001707983 */ /* 0x000f220000300c00 */
[----:B------:R-:W-:-:S02]  /*1c630*/  IMAD.MOV.U32 R11, RZ, RZ, R9 ;  /* 0x000000ffff0b7224 */ /* 0x000fc400078e0009 */
[----:B------:R-:W-:Y:S01]  /*1c640*/  IMAD.MOV.U32 R12, RZ, RZ, R6 ;  /* 0x000000ffff0c7224 */ /* 0x000fe200078e0006 */
[----:B---3--:R0:W-:Y:S02]  /*1c650*/  STL.128 [R1+0x280], R116 ;  /* 0x0002807401007387 */ /* 0x0081e40000100c00 */
[----:B------:R-:W-:Y:S01]  /*1c660*/  R2UR UR7, R11 ;  /* 0x000000000b0772ca */ /* 0x000fe200000e0000 */
[----:B------:R-:W-:Y:S02]  /*1c670*/  IMAD.MOV.U32 R11, RZ, RZ, R105 ;  /* 0x000000ffff0b7224 */ /* 0x000fe400078e0069 */
[----:B------:R-:W-:Y:S02]  /*1c680*/  IMAD.MOV.U32 R224, RZ, RZ, R25 ;  /* 0x000000ffffe07224 */ /* 0x000fe400078e0019 */
[----:B------:R-:W-:Y:S02]  /*1c690*/  IMAD.MOV.U32 R223, RZ, RZ, R26 ;  /* 0x000000ffffdf7224 */ /* 0x000fe400078e001a */
[----:B------:R-:W-:Y:S01]  /*1c6a0*/  IMAD.MOV.U32 R222, RZ, RZ, R27 ;  /* 0x000000ffffde7224 */ /* 0x000fe200078e001b */
[----:B------:R-:W-:Y:S01]  /*1c6b0*/  STL.128 [R1+0x19a0], R20 ;  /* 0x0019a01401007387 */ /* 0x000fe20000100c00 */
[----:B------:R-:W-:-:S02]  /*1c6c0*/  IMAD.MOV.U32 R33, RZ, RZ, R119 ;  /* 0x000000ffff217224 */ /* 0x000fc400078e0077 */
[----:B------:R-:W-:Y:S01]  /*1c6d0*/  IMAD.MOV.U32 R32, RZ, RZ, R118 ;  /* 0x000000ffff207224 */ /* 0x000fe200078e0076 */
[----:B------:R-:W-:Y:S01]  /*1c6e0*/  STL.64 [R1+0x1990], R18 ;  /* 0x0019901201007387 */ /* 0x000fe20000100a00 */
[----:B------:R-:W-:Y:S02]  /*1c6f0*/  IMAD.MOV.U32 R31, RZ, RZ, R117 ;  /* 0x000000ffff1f7224 */ /* 0x000fe400078e0075 */
[----:B------:R-:W-:Y:S01]  /*1c700*/  IMAD.MOV.U32 R30, RZ, RZ, R116 ;  /* 0x000000ffff1e7224 */ /* 0x000fe200078e0074 */
[----:B------:R-:W-:Y:S01]  /*1c710*/  STL.128 [R1+0x1d20], R212 ;  /* 0x001d20d401007387 */ /* 0x000fe20000100c00 */
[----:B------:R-:W-:Y:S02]  /*1c720*/  IMAD.MOV.U32 R105, RZ, RZ, R191 ;  /* 0x000000ffff697224 */ /* 0x000fe400078e00bf */
[----:B--2---:R-:W-:Y:S01]  /*1c730*/  IMAD.MOV.U32 R93, RZ, RZ, R179 ;  /* 0x000000ffff5d7224 */ /* 0x004fe200078e00b3 */
[----:B0-----:R-:W2:Y:S01]  /*1c740*/  LDL.128 R116, [R1+0x5c0] ;  /* 0x0005c00001747983 */ /* 0x001ea20000100c00 */
[----:B------:R-:W-:-:S02]  /*1c750*/  IMAD.MOV.U32 R92, RZ, RZ, R178 ;  /* 0x000000ffff5c7224 */ /* 0x000fc400078e00b2 */
[----:B------:R-:W-:Y:S01]  /*1c760*/  IMAD.MOV.U32 R97, RZ, RZ, R183 ;  /* 0x000000ffff617224 */ /* 0x000fe200078e00b7 */
[----:B------:R-:W-:Y:S01]  /*1c770*/  STL.128 [R1+0x1d10], R208 ;  /* 0x001d10d001007387 */ /* 0x000fe20000100c00 */
[----:B------:R-:W-:Y:S02]  /*1c780*/  IMAD.MOV.U32 R96, RZ, RZ, R182 ;  /* 0x000000ffff607224 */ /* 0x000fe400078e00b6 */
[----:B------:R-:W-:Y:S01]  /*1c790*/  IMAD.MOV.U32 R95, RZ, RZ, R181 ;  /* 0x000000ffff5f7224 */ /* 0x000fe200078e00b5 */
[----:B------:R-:W-:Y:S01]  /*1c7a0*/  STL.128 [R1+0x1ce0], R196 ;  /* 0x001ce0c401007387 */ /* 0x000fe20000100c00 */
[----:B------:R-:W-:Y:S02]  /*1c7b0*/  IMAD.MOV.U32 R94, RZ, RZ, R180 ;  /* 0x000000ffff5e7224 */ /* 0x000fe400078e00b4 */
[----:B----4-:R-:W-:Y:S01]  /*1c7c0*/  IMAD.MOV.U32 R85, RZ, RZ, R171 ;  /* 0x000000ffff557224 */ /* 0x010fe200078e00ab */
[----:B------:R-:W-:Y:S01]  /*1c7d0*/  STL.128 [R1+0x1cd0], R192 ;  /* 0x001cd0c001007387 */ /* 0x000fe20000100c00 */
[----:B------:R-:W-:-:S02]  /*1c7e0*/  IMAD.MOV.U32 R84, RZ, RZ, R170 ;  /* 0x000000ffff547224 */ /* 0x000fc400078e00aa */
[----:B------:R-:W-:Y:S01]  /*1c7f0*/  IMAD.MOV.U32 R89, RZ, RZ, R175 ;  /* 0x000000ffff597224 */ /* 0x000fe200078e00af */
[----:B------:R-:W-:Y:S01]  /*1c800*/  STL.128 [R1+0x390], R184 ;  /* 0x000390b801007387 */ /* 0x000fe20000100c00 */
[----:B------:R-:W-:Y:S02]  /*1c810*/  IMAD.MOV.U32 R88, RZ, RZ, R174 ;  /* 0x000000ffff587224 */ /* 0x000fe400078e00ae */
[----:B------:R-:W-:Y:S01]  /*1c820*/  IMAD.MOV.U32 R87, RZ, RZ, R173 ;  /* 0x000000ffff577224 */ /* 0x000fe200078e00ad */
[----:B------:R-:W3:Y:S01]  /*1c830*/  LDL.LU R16, [R1+0x15e4] ;  /* 0x0015e40001107983 */ /* 0x000ee20000300800 */
[----:B------:R-:W-:Y:S02]  /*1c840*/  IMAD.MOV.U32 R86, RZ, RZ, R172 ;  /* 0x000000ffff567224 */ /* 0x000fe400078e00ac */
[----:B------:R-:W-:Y:S01]  /*1c850*/  IMAD.MOV.U32 R91, RZ, RZ, R177 ;  /* 0x000000ffff5b7224 */ /* 0x000fe200078e00b1 */
[----:B------:R-:W3:Y:S01]  /*1c860*/  LDL.LU R17, [R1+0x15e0] ;  /* 0x0015e00001117983 */ /* 0x000ee20000300800 */
        /* <DEDUP_REMOVED lines=16> */
[----:B------:R1:W-:Y:S01]  /*1c970*/  STL.128 [R1+0x1ac0], R92 ;  /* 0x001ac05c01007387 */ /* 0x0003e20000100c00 */
[----:B0-----:R-:W-:Y:S02]  /*1c980*/  IMAD.MOV.U32 R13, RZ, RZ, R107 ;  /* 0x000000ffff0d7224 */ /* 0x001fe400078e006b */
[----:B------:R-:W-:Y:S01]  /*1c990*/  IMAD.MOV.U32 R12, RZ, RZ, R106 ;  /* 0x000000ffff0c7224 */ /* 0x000fe200078e006a */
[----:B------:R-:W4:Y:S01]  /*1c9a0*/  LDL.LU R107, [R1+0x5c4] ;  /* 0x0005c400016b7983 */ /* 0x000f220000300800 */
[----:B------:R-:W-:-:S03]  /*1c9b0*/  IMAD.MOV.U32 R6, RZ, RZ, R24 ;  /* 0x000000ffff067224 */ /* 0x000fc600078e0018 */
[----:B------:R-:W4:Y:S04]  /*1c9c0*/  LDL.LU R106, [R1+0x5c0] ;  /* 0x0005c000016a7983 */ /* 0x000f280000300800 */
[----:B------:R0:W-:Y:S04]  /*1c9d0*/  STL.128 [R1+0x1ab0], R88 ;  /* 0x001ab05801007387 */ /* 0x0001e80000100c00 */
[----:B------:R0:W-:Y:S04]  /*1c9e0*/  STL.128 [R1+0x1aa0], R84 ;  /* 0x001aa05401007387 */ /* 0x0001e80000100c00 */
[----:B-1----:R-:W3:Y:S04]  /*1c9f0*/  LDL.LU.128 R92, [R1+0x1ac0] ;  /* 0x001ac000015c7983 */ /* 0x002ee80000300c00 */
[----:B------:R1:W-:Y:S04]  /*1ca00*/  STL.128 [R1+0x1a90], R80 ;  /* 0x001a905001007387 */ /* 0x0003e80000100c00 */
[----:B------:R1:W-:Y:S04]  /*1ca10*/  STL.128 [R1+0x1a80], R76 ;  /* 0x001a804c01007387 */ /* 0x0003e80000100c00 */
[----:B------:R1:W-:Y:S01]  /*1ca20*/  STL.128 [R1+0x1a70], R72 ;  /* 0x001a704801007387 */ /* 0x0003e20000100c00 */
[----:B------:R-:W-:-:S03]  /*1ca30*/  IMAD.MOV.U32 R65, RZ, RZ, R151 ;  /* 0x000000ffff417224 */ /* 0x000fc600078e0097 */
[----:B0-----:R-:W4:Y:S01]  /*1ca40*/  LDL.LU.128 R88, [R1+0x1ab0] ;  /* 0x001ab00001587983 */ /* 0x001f220000300c00 */
[----:B------:R-:W-:Y:S02]  /*1ca50*/  IMAD.MOV.U32 R64, RZ, RZ, R150 ;  /* 0x000000ffff407224 */ /* 0x000fe400078e0096 */
[----:B------:R-:W-:Y:S01]  /*1ca60*/  IMAD.MOV.U32 R69, RZ, RZ, R155 ;  /* 0x000000ffff457224 */ /* 0x000fe200078e009b */
[----:B------:R-:W4:Y:S01]  /*1ca70*/  LDL.LU.128 R84, [R1+0x1aa0] ;  /* 0x001aa00001547983 */ /* 0x000f220000300c00 */
[----:B------:R-:W-:Y:S02]  /*1ca80*/  IMAD.MOV.U32 R68, RZ, RZ, R154 ;  /* 0x000000ffff447224 */ /* 0x000fe400078e009a */
[----:B------:R-:W-:Y:S01]  /*1ca90*/  IMAD.MOV.U32 R67, RZ, RZ, R153 ;  /* 0x000000ffff437224 */ /* 0x000fe200078e0099 */
[----:B-1----:R-:W4:Y:S01]  /*1caa0*/  LDL.LU.128 R80, [R1+0x1a90] ;  /* 0x001a900001507983 */ /* 0x002f220000300c00 */
[----:B------:R-:W-:Y:S02]  /*1cab0*/  IMAD.MOV.U32 R66, RZ, RZ, R152 ;  /* 0x000000ffff427224 */ /* 0x000fe400078e0098 */
[----:B------:R-:W-:-:S02]  /*1cac0*/  IMAD.MOV.U32 R63, RZ, RZ, R149 ;  /* 0x000000ffff3f7224 */ /* 0x000fc400078e0095 */
[----:B------:R-:W-:Y:S01]  /*1cad0*/  IMAD.MOV.U32 R62, RZ, RZ, R148 ;  /* 0x000000ffff3e7224 */ /* 0x000fe200078e0094 */
[----:B------:R0:W-:Y:S04]  /*1cae0*/  STL.128 [R1+0x1a60], R68 ;  /* 0x001a604401007387 */ /* 0x0001e80000100c00 */
[----:B------:R1:W-:Y:S04]  /*1caf0*/  STL.128 [R1+0x1a50], R64 ;  /* 0x001a504001007387 */ /* 0x0003e80000100c00 */
[----:B------:R-:W4:Y:S04]  /*1cb00*/  LDL.LU.128 R76, [R1+0x1a80] ;  /* 0x001a8000014c7983 */ /* 0x000f280000300c00 */
[----:B------:R-:W4:Y:S04]  /*1cb10*/  LDL.LU.128 R72, [R1+0x1a70] ;  /* 0x001a700001487983 */ /* 0x000f280000300c00 */
[----:B0-----:R-:W4:Y:S04]  /*1cb20*/  LDL.LU.128 R68, [R1+0x1a60] ;  /* 0x001a600001447983 */ /* 0x001f280000300c00 */
[----:B-1----:R-:W4:Y:S04]  /*1cb30*/  LDL.LU.128 R64, [R1+0x1a50] ;  /* 0x001a500001407983 */ /* 0x002f280000300c00 */
[----:B------:R0:W-:Y:S01]  /*1cb40*/  STL.128 [R1+0x260], R108 ;  /* 0x0002606c01007387 */ /* 0x0001e20000100c00 */
[----:B------:R-:W-:-:S02]  /*1cb50*/  IMAD.MOV.U32 R14, RZ, RZ, R108 ;  /* 0x000000ffff0e7224 */ /* 0x000fc400078e006c */
[----:B------:R-:W-:Y:S02]  /*1cb60*/  IMAD.MOV.U32 R53, RZ, RZ, R139 ;  /* 0x000000ffff357224 */ /* 0x000fe400078e008b */
[----:B------:R-:W-:Y:S02]  /*1cb70*/  IMAD.MOV.U32 R52, RZ, RZ, R138 ;  /* 0x000000ffff347224 */ /* 0x000fe400078e008a */
[----:B------:R-:W-:Y:S02]  /*1cb80*/  IMAD.MOV.U32 R57, RZ, RZ, R143 ;  /* 0x000000ffff397224 */ /* 0x000fe400078e008f */
[----:B------:R-:W-:Y:S02]  /*1cb90*/  IMAD.MOV.U32 R56, RZ, RZ, R142 ;  /* 0x000000ffff387224 */ /* 0x000fe400078e008e */
[----:B------:R-:W-:Y:S02]  /*1cba0*/  IMAD.MOV.U32 R55, RZ, RZ, R141 ;  /* 0x000000ffff377224 */ /* 0x000fe400078e008d */
[----:B------:R-:W-:-:S02]  /*1cbb0*/  IMAD.MOV.U32 R54, RZ, RZ, R140 ;  /* 0x000000ffff367224 */ /* 0x000fc400078e008c */
[----:B------:R-:W-:Y:S01]  /*1cbc0*/  IMAD.MOV.U32 R61, RZ, RZ, R147 ;  /* 0x000000ffff3d7224 */ /* 0x000fe200078e0093 */
[----:B0-----:R-:W4:Y:S01]  /*1cbd0*/  LDL.LU R108, [R1+0x5c8] ;  /* 0x0005c800016c7983 */ /* 0x001f220000300800 */
[----:B------:R-:W-:Y:S02]  /*1cbe0*/  IMAD.MOV.U32 R60, RZ, RZ, R146 ;  /* 0x000000ffff3c7224 */ /* 0x000fe400078e0092 */
[----:B------:R-:W-:Y:S01]  /*1cbf0*/  IMAD.MOV.U32 R59, RZ, RZ, R145 ;  /* 0x000000ffff3b7224 */ /* 0x000fe200078e0091 */
[----:B------:R0:W-:Y:S01]  /*1cc00*/  STL.64 [R1+0x1af0], R104 ;  /* 0x001af06801007387 */ /* 0x0001e20000100a00 */
[----:B------:R-:W-:Y:S02]  /*1cc10*/  IMAD.MOV.U32 R58, RZ, RZ, R144 ;  /* 0x000000ffff3a7224 */ /* 0x000fe400078e0090 */
[----:B------:R-:W-:Y:S02]  /*1cc20*/  IMAD.MOV.U32 R51, RZ, RZ, R137 ;  /* 0x000000ffff337224 */ /* 0x000fe400078e0089 */
[----:B------:R-:W-:-:S02]  /*1cc30*/  IMAD.MOV.U32 R50, RZ, RZ, R136 ;  /* 0x000000ffff327224 */ /* 0x000fc400078e0088 */
[----:B------:R-:W-:Y:S01]  /*1cc40*/  IMAD.MOV.U32 R25, RZ, RZ, R111 ;  /* 0x000000ffff197224 */ /* 0x000fe200078e006f */
[----:B------:R-:W-:Y:S01]  /*1cc50*/  STL.128 [R1+0x1970], R8 ;  /* 0x0019700801007387 */ /* 0x000fe20000100c00 */
[----:B------:R-:W-:-:S03]  /*1cc60*/  IMAD.MOV.U32 R24, RZ, RZ, R110 ;  /* 0x000000ffff187224 */ /* 0x000fc600078e006e */
[----:B0-----:R-:W4:Y:S01]  /*1cc70*/  LDL.LU.64 R104, [R1+0x1af0] ;  /* 0x001af00001687983 */ /* 0x001f220000300a00 */
[----:B------:R-:W-:-:S03]  /*1cc80*/  IMAD.MOV.U32 R15, RZ, RZ, R109 ;  /* 0x000000ffff0f7224 */ /* 0x000fc600078e006d */
[----:B------:R0:W-:Y:S04]  /*1cc90*/  STL.128 [R1+0x1a40], R60 ;  /* 0x001a403c01007387 */ /* 0x0001e80000100c00 */
[----:B------:R1:W-:Y:S04]  /*1cca0*/  STL.128 [R1+0x1a30], R56 ;  /* 0x001a303801007387 */ /* 0x0003e80000100c00 */
[----:B------:R1:W-:Y:S04]  /*1ccb0*/  STL.128 [R1+0x1a20], R52 ;  /* 0x001a203401007387 */ /* 0x0003e80000100c00 */
[----:B------:R1:W-:Y:S04]  /*1ccc0*/  STL.128 [R1+0x1980], R12 ;  /* 0x0019800c01007387 */ /* 0x0003e80000100c00 */
[----:B0-----:R-:W4:Y:S04]  /*1ccd0*/  LDL.LU.128 R60, [R1+0x1a40] ;  /* 0x001a4000013c7983 */ /* 0x001f280000300c00 */
[----:B-1----:R-:W4:Y:S04]  /*1cce0*/  LDL.LU.128 R56, [R1+0x1a30] ;  /* 0x001a300001387983 */ /* 0x002f280000300c00 */
[----:B------:R-:W4:Y:S04]  /*1ccf0*/  LDL.LU.128 R52, [R1+0x1a20] ;  /* 0x001a200001347983 */ /* 0x000f280000300c00 */
[----:B------:R0:W-:Y:S04]  /*1cd00*/  STL.128 [R1+0x1960], R4 ;  /* 0x0019600401007387 */ /* 0x0001e80000100c00 */
[----:B------:R-:W4:Y:S04]  /*1cd10*/  LDL.LU.128 R12, [R1+0x1980] ;  /* 0x00198000010c7983 */ /* 0x000f280000300c00 */
[----:B------:R-:W4:Y:S01]  /*1cd20*/  LDL.LU.128 R8, [R1+0x1970] ;  /* 0x0019700001087983 */ /* 0x000f220000300c00 */
[----:B------:R-:W-:-:S03]  /*1cd30*/  IMAD.MOV.U32 R45, RZ, RZ, R131 ;  /* 0x000000ffff2d7224 */ /* 0x000fc600078e0083 */
[----:B0-----:R-:W4:Y:S01]  /*1cd40*/  LDL.LU.128 R4, [R1+0x1960] ;  /* 0x0019600001047983 */ /* 0x001f220000300c00 */
[----:B------:R-:W-:Y:S02]  /*1cd50*/  IMAD.MOV.U32 R44, RZ, RZ, R130 ;  /* 0x000000ffff2c7224 */ /* 0x000fe400078e0082 */
[----:B------:R-:W-:Y:S02]  /*1cd60*/  IMAD.MOV.U32 R49, RZ, RZ, R135 ;  /* 0x000000ffff317224 */ /* 0x000fe400078e0087 */
[----:B------:R-:W-:Y:S02]  /*1cd70*/  IMAD.MOV.U32 R48, RZ, RZ, R134 ;  /* 0x000000ffff307224 */ /* 0x000fe400078e0086 */
[----:B------:R-:W-:Y:S02]  /*1cd80*/  IMAD.MOV.U32 R47, RZ, RZ, R133 ;  /* 0x000000ffff2f7224 */ /* 0x000fe400078e0085 */
[----:B------:R-:W-:Y:S02]  /*1cd90*/  IMAD.MOV.U32 R46, RZ, RZ, R132 ;  /* 0x000000ffff2e7224 */ /* 0x000fe400078e0084 */
[----:B------:R-:W-:Y:S01]  /*1cda0*/  IMAD.MOV.U32 R43, RZ, RZ, R129 ;  /* 0x000000ffff2b7224 */ /* 0x000fe200078e0081 */
[----:B------:R-:W-:Y:S01]  /*1cdb0*/  STL.128 [R1+0x1ad0], R96 ;  /* 0x001ad06001007387 */ /* 0x000fe20000100c00 */
[----:B------:R-:W-:-:S03]  /*1cdc0*/  IMAD.MOV.U32 R42, RZ, RZ, R128 ;  /* 0x000000ffff2a7224 */ /* 0x000fc600078e0080 */
[----:B------:R-:W-:Y:S04]  /*1cdd0*/  STL.128 [R1+0x1a10], R48 ;  /* 0x001a103001007387 */ /* 0x000fe80000100c00 */
[----:B------:R0:W-:Y:S01]  /*1cde0*/  STL.128 [R1+0x1ae0], R100 ;  /* 0x001ae06401007387 */ /* 0x0001e20000100c00 */
[----:B------:R-:W-:-:S03]  /*1cdf0*/  IMAD.MOV.U32 R37, RZ, RZ, R123 ;  /* 0x000000ffff257224 */ /* 0x000fc600078e007b */
[----:B0-----:R-:W4:Y:S01]  /*1ce00*/  LDL.LU.128 R100, [R1+0x1ae0] ;  /* 0x001ae00001647983 */ /* 0x001f220000300c00 */
[----:B------:R-:W-:Y:S02]  /*1ce10*/  IMAD.MOV.U32 R36, RZ, RZ, R122 ;  /* 0x000000ffff247224 */ /* 0x000fe400078e007a */
[----:B------:R-:W-:Y:S01]  /*1ce20*/  IMAD.MOV.U32 R35, RZ, RZ, R121 ;  /* 0x000000ffff237224 */ /* 0x000fe200078e0079 */
[----:B------:R-:W4:Y:S01]  /*1ce30*/  LDL.LU.128 R96, [R1+0x1ad0] ;  /* 0x001ad00001607983 */ /* 0x000f220000300c00 */
        /* <DEDUP_REMOVED lines=13> */
[----:B------:R-:W4:Y:S04]  /*1cf10*/  LDL.LU.128 R48, [R1+0x1a10] ;  /* 0x001a100001307983 */ /* 0x000f280000300c00 */
[----:B0-----:R-:W4:Y:S04]  /*1cf20*/  LDL.LU.128 R44, [R1+0x1a00] ;  /* 0x001a0000012c7983 */ /* 0x001f280000300c00 */
[----:B------:R0:W-:Y:S04]  /*1cf30*/  STL.128 [R1+0x19c0], R28 ;  /* 0x0019c01c01007387 */ /* 0x0001e80000100c00 */
[----:B------:R0:W-:Y:S04]  /*1cf40*/  STL.128 [R1+0x19b0], R24 ;  /* 0x0019b01801007387 */ /* 0x0001e80000100c00 */
[----:B-1----:R-:W4:Y:S04]  /*1cf50*/  LDL.LU.128 R40, [R1+0x19f0] ;  /* 0x0019f00001287983 */ /* 0x002f280000300c00 */
[----:B--2---:R-:W2:Y:S04]  /*1cf60*/  LDL.LU.128 R36, [R1+0x19e0] ;  /* 0x0019e00001247983 */ /* 0x004ea80000300c00 */
[----:B------:R-:W2:Y:S04]  /*1cf70*/  LDL.LU.128 R32, [R1+0x19d0] ;  /* 0x0019d00001207983 */ /* 0x000ea80000300c00 */
[----:B0-----:R-:W2:Y:S04]  /*1cf80*/  LDL.LU.128 R28, [R1+0x19c0] ;  /* 0x0019c000011c7983 */ /* 0x001ea80000300c00 */
[----:B------:R-:W2:Y:S01]  /*1cf90*/  LDL.LU.128 R24, [R1+0x19b0] ;  /* 0x0019b00001187983 */ /* 0x000ea20000300c00 */
[----:B------:R-:W-:-:S03]  /*1cfa0*/  IMAD.MOV.U32 R109, RZ, RZ, R119 ;  /* 0x000000ffff6d7224 */ /* 0x000fc600078e0077 */
[----:B------:R0:W-:Y:S04]  /*1cfb0*/  STL.128 [R1+0x290], R120 ;  /* 0x0002907801007387 */ /* 0x0001e80000100c00 */
[----:B------:R1:W-:Y:S04]  /*1cfc0*/  STL.128 [R1+0x270], R112 ;  /* 0x0002707001007387 */ /* 0x0003e80000100c00 */
[----:B------:R-:W-:Y:S04]  /*1cfd0*/  STL [R1+0x1d50], R224 ;  /* 0x001d50e001007387 */ /* 0x000fe80000100800 */
[----:B------:R-:W-:Y:S04]  /*1cfe0*/  STL.128 [R1+0x1d40], R220 ;  /* 0x001d40dc01007387 */ /* 0x000fe80000100c00 */
[----:B0-----:R-:W2:Y:S04]  /*1cff0*/  LDL.128 R120, [R1+0x5d0] ;  /* 0x0005d00001787983 */ /* 0x001ea80000100c00 */
[----:B-1----:R-:W2:Y:S04]  /*1d000*/  LDL.LU R112, [R1+0x5d8] ;  /* 0x0005d80001707983 */ /* 0x002ea80000300800 */
[----:B------:R-:W2:Y:S04]  /*1d010*/  LDL.LU R111, [R1+0x5d4] ;  /* 0x0005d400016f7983 */ /* 0x000ea80000300800 */
[----:B------:R-:W2:Y:S04]  /*1d020*/  LDL.LU R110, [R1+0x5d0] ;  /* 0x0005d000016e7983 */ /* 0x000ea80000300800 */
[----:B------:R-:W-:Y:S04]  /*1d030*/  STL.128 [R1+0x1d30], R216 ;  /* 0x001d30d801007387 */ /* 0x000fe80000100c00 */
[----:B---3--:R0:W-:Y:S04]  /*1d040*/  STL.128 [R1+0x1910], R92 ;  /* 0x0019105c01007387 */ /* 0x0081e80000100c00 */
[----:B------:R-:W-:Y:S04]  /*1d050*/  STL.128 [R1+0x1d00], R204 ;  /* 0x001d00cc01007387 */ /* 0x000fe80000100c00 */
[----:B------:R-:W-:Y:S04]  /*1d060*/  STL.128 [R1+0x1cf0], R200 ;  /* 0x001cf0c801007387 */ /* 0x000fe80000100c00 */
[----:B------:R-:W-:Y:S04]  /*1d070*/  STL.128 [R1+0x320], R156 ;  /* 0x0003209c01007387 */ /* 0x000fe80000100c00 */
[----:B----4-:R1:W-:Y:S04]  /*1d080*/  STL.128 [R1+0x1900], R88 ;  /* 0x0019005801007387 */ /* 0x0103e80000100c00 */
[----:B------:R3:W-:Y:S04]  /*1d090*/  STL.128 [R1+0x18f0], R84 ;  /* 0x0018f05401007387 */ /* 0x0007e80000100c00 */
[----:B0-----:R-:W4:Y:S04]  /*1d0a0*/  LDL.LU.128 R92, [R1+0x1910] ;  /* 0x00191000015c7983 */ /* 0x001f280000300c00 */
[----:B------:R0:W-:Y:S04]  /*1d0b0*/  STL.128 [R1+0x18e0], R80 ;  /* 0x0018e05001007387 */ /* 0x0001e80000100c00 */
[----:B-1----:R-:W4:Y:S04]  /*1d0c0*/  LDL.LU.128 R88, [R1+0x1900] ;  /* 0x0019000001587983 */ /* 0x002f280000300c00 */
[----:B------:R1:W-:Y:S04]  /*1d0d0*/  STL.128 [R1+0x18d0], R76 ;  /* 0x0018d04c01007387 */ /* 0x0003e80000100c00 */
[----:B------:R1:W-:Y:S04]  /*1d0e0*/  STL.128 [R1+0x18c0], R72 ;  /* 0x0018c04801007387 */ /* 0x0003e80000100c00 */
[----:B---3--:R-:W3:Y:S04]  /*1d0f0*/  LDL.LU.128 R84, [R1+0x18f0] ;  /* 0x0018f00001547983 */ /* 0x008ee80000300c00 */
[----:B------:R1:W-:Y:S04]  /*1d100*/  STL.128 [R1+0x18b0], R68 ;  /* 0x0018b04401007387 */ /* 0x0003e80000100c00 */
[----:B------:R1:W-:Y:S04]  /*1d110*/  STL.128 [R1+0x18a0], R64 ;  /* 0x0018a04001007387 */ /* 0x0003e80000100c00 */
[----:B0-----:R-:W3:Y:S04]  /*1d120*/  LDL.LU.128 R80, [R1+0x18e0] ;  /* 0x0018e00001507983 */ /* 0x001ee80000300c00 */
[----:B-1----:R-:W3:Y:S04]  /*1d130*/  LDL.LU.128 R76, [R1+0x18d0] ;  /* 0x0018d000014c7983 */ /* 0x002ee80000300c00 */
[----:B------:R-:W3:Y:S04]  /*1d140*/  LDL.LU.128 R72, [R1+0x18c0] ;  /* 0x0018c00001487983 */ /* 0x000ee80000300c00 */
[----:B------:R-:W3:Y:S04]  /*1d150*/  LDL.LU.128 R68, [R1+0x18b0] ;  /* 0x0018b00001447983 */ /* 0x000ee80000300c00 */
[----:B------:R-:W3:Y:S04]  /*1d160*/  LDL.LU.128 R64, [R1+0x18a0] ;  /* 0x0018a00001407983 */ /* 0x000ee80000300c00 */
[----:B------:R0:W-:Y:S04]  /*1d170*/  STL.64 [R1+0x1950], R108 ;  /* 0x0019506c01007387 */ /* 0x0001e80000100a00 */
[----:B------:R-:W-:Y:S04]  /*1d180*/  STL.128 [R1+0x350], R168 ;  /* 0x000350a801007387 */ /* 0x000fe80000100c00 */
[----:B------:R-:W-:Y:S04]  /*1d190*/  STL.128 [R1+0x380], R180 ;  /* 0x000380b401007387 */ /* 0x000fe80000100c00 */
[----:B0-----:R-:W3:Y:S04]  /*1d1a0*/  LDL.LU.64 R108, [R1+0x1950] ;  /* 0x00195000016c7983 */ /* 0x001ee80000300a00 */
[----:B------:R0:W-:Y:S04]  /*1d1b0*/  STL.128 [R1+0x1940], R104 ;  /* 0x0019406801007387 */ /* 0x0001e80000100c00 */
[----:B------:R-:W3:Y:S04]  /*1d1c0*/  LDL.LU R224, [R1+0x1d50] ;  /* 0x001d500001e07983 */ /* 0x000ee80000300800 */
[----:B------:R-:W3:Y:S04]  /*1d1d0*/  LDL.LU.128 R220, [R1+0x1d40] ;  /* 0x001d400001dc7983 */ /* 0x000ee80000300c00 */
[----:B------:R-:W3:Y:S04]  /*1d1e0*/  LDL.LU.128 R216, [R1+0x1d30] ;  /* 0x001d300001d87983 */ /* 0x000ee80000300c00 */
[----:B0-----:R-:W3:Y:S04]  /*1d1f0*/  LDL.LU.128 R104, [R1+0x1940] ;  /* 0x0019400001687983 */ /* 0x001ee80000300c00 */
[----:B------:R0:W-:Y:S04]  /*1d200*/  STL.128 [R1+0x1890], R60 ;  /* 0x0018903c01007387 */ /* 0x0001e80000100c00 */
[----:B------:R1:W-:Y:S04]  /*1d210*/  STL.128 [R1+0x1880], R56 ;  /* 0x0018803801007387 */ /* 0x0003e80000100c00 */
[----:B------:R1:W-:Y:S04]  /*1d220*/  STL.128 [R1+0x1870], R52 ;  /* 0x0018703401007387 */ /* 0x0003e80000100c00 */
[----:B------:R-:W3:Y:S04]  /*1d230*/  LDL.LU.128 R204, [R1+0x1d00] ;  /* 0x001d000001cc7983 */ /* 0x000ee80000300c00 */
[----:B0-----:R-:W3:Y:S04]  /*1d240*/  LDL.LU.128 R60, [R1+0x1890] ;  /* 0x00189000013c7983 */ /* 0x001ee80000300c00 */
[----:B-1----:R-:W3:Y:S04]  /*1d250*/  LDL.LU.128 R56, [R1+0x1880] ;  /* 0x0018800001387983 */ /* 0x002ee80000300c00 */
[----:B------:R-:W3:Y:S04]  /*1d260*/  LDL.LU.128 R52, [R1+0x1870] ;  /* 0x0018700001347983 */ /* 0x000ee80000300c00 */
[----:B------:R0:W-:Y:S04]  /*1d270*/  STL.128 [R1+0x17d0], R12 ;  /* 0x0017d00c01007387 */ /* 0x0001e80000100c00 */
[----:B------:R1:W-:Y:S04]  /*1d280*/  STL.128 [R1+0x17c0], R8 ;  /* 0x0017c00801007387 */ /* 0x0003e80000100c00 */
[----:B------:R1:W-:Y:S04]  /*1d290*/  STL.128 [R1+0x17b0], R4 ;  /* 0x0017b00401007387 */ /* 0x0003e80000100c00 */
[----:B------:R-:W3:Y:S04]  /*1d2a0*/  LDL.LU.128 R200, [R1+0x1cf0] ;  /* 0x001cf00001c87983 */ /* 0x000ee80000300c00 */
[----:B------:R-:W3:Y:S04]  /*1d2b0*/  LDL.LU.128 R180, [R1+0x1ca0] ;  /* 0x001ca00001b47983 */ /* 0x000ee80000300c00 */
[----:B------:R-:W3:Y:S04]  /*1d2c0*/  LDL.LU.128 R168, [R1+0x1c70] ;  /* 0x001c700001a87983 */ /* 0x000ee80000300c00 */
[----:B------:R-:W3:Y:S04]  /*1d2d0*/  LDL.LU.128 R156, [R1+0x1c40] ;  /* 0x001c4000019c7983 */ /* 0x000ee80000300c00 */
[----:B0-----:R-:W3:Y:S04]  /*1d2e0*/  LDL.LU.128 R12, [R1+0x17d0] ;  /* 0x0017d000010c7983 */ /* 0x001ee80000300c00 */
[----:B-1----:R-:W3:Y:S04]  /*1d2f0*/  LDL.LU.128 R8, [R1+0x17c0] ;  /* 0x0017c00001087983 */ /* 0x002ee80000300c00 */
[----:B------:R-:W3:Y:S04]  /*1d300*/  LDL.LU.128 R4, [R1+0x17b0] ;  /* 0x0017b00001047983 */ /* 0x000ee80000300c00 */
[----:B------:R0:W-:Y:S04]  /*1d310*/  STL.128 [R1+0x310], R152 ;  /* 0x0003109801007387 */ /* 0x0001e80000100c00 */
[----:B------:R-:W3:Y:S04]  /*1d320*/  LDL.LU.128 R20, [R1+0x19a0] ;  /* 0x0019a00001147983 */ /* 0x000ee80000300c00 */
[----:B------:R-:W3:Y:S04]  /*1d330*/  LDL.LU.64 R18, [R1+0x1990] ;  /* 0x0019900001127983 */ /* 0x000ee80000300a00 */
[----:B------:R1:W-:Y:S04]  /*1d340*/  STL.128 [R1+0x1930], R100 ;  /* 0x0019306401007387 */ /* 0x0003e80000100c00 */
[----:B------:R1:W-:Y:S04]  /*1d350*/  STL.128 [R1+0x1920], R96 ;  /* 0x0019206001007387 */ /* 0x0003e80000100c00 */
[----:B0-----:R-:W3:Y:S04]  /*1d360*/  LDL.LU.128 R152, [R1+0x1c30] ;  /* 0x001c300001987983 */ /* 0x001ee80000300c00 */
[----:B------:R0:W-:Y:S04]  /*1d370*/  STL.128 [R1+0x2a0], R124 ;  /* 0x0002a07c01007387 */ /* 0x0001e80000100c00 */
[----:B-1----:R-:W3:Y:S04]  /*1d380*/  LDL.LU.128 R100, [R1+0x1930] ;  /* 0x0019300001647983 */ /* 0x002ee80000300c00 */
[----:B------:R-:W3:Y:S04]  /*1d390*/  LDL.LU.128 R96, [R1+0x1920] ;  /* 0x0019200001607983 */ /* 0x000ee80000300c00 */
[----:B------:R1:W-:Y:S04]  /*1d3a0*/  STL.128 [R1+0x3b0], R116 ;  /* 0x0003b07401007387 */ /* 0x0003e80000100c00 */
[----:B0-----:R-:W3:Y:S04]  /*1d3b0*/  LDL.128 R124, [R1+0x5e0] ;  /* 0x0005e000017c7983 */ /* 0x001ee80000100c00 */
[----:B------:R-:W3:Y:S04]  /*1d3c0*/  LDL.LU R115, [R1+0x5e4] ;  /* 0x0005e40001737983 */ /* 0x000ee80000300800 */
[----:B------:R0:W-:Y:S04]  /*1d3d0*/  STL.128 [R1+0x1860], R48 ;  /* 0x0018603001007387 */ /* 0x0001e80000100c00 */
[----:B------:R0:W-:Y:S04]  /*1d3e0*/  STL.128 [R1+0x1850], R44 ;  /* 0x0018502c01007387 */ /* 0x0001e80000100c00 */
[----:B-1----:R-:W3:Y:S04]  /*1d3f0*/  LDL.LU R116, [R1+0x5e8] ;  /* 0x0005e80001747983 */ /* 0x002ee80000300800 */
[----:B------:R-:W3:Y:S04]  /*1d400*/  LDL.LU R114, [R1+0x5e0] ;  /* 0x0005e00001727983 */ /* 0x000ee80000300800 */
[----:B------:R1:W-:Y:S04]  /*1d410*/  STL.128 [R1+0x1840], R40 ;  /* 0x0018402801007387 */ /* 0x0003e80000100c00 */
[----:B--2---:R2:W-:Y:S04]  /*1d420*/  STL.128 [R1+0x1830], R36 ;  /* 0x0018302401007387 */ /* 0x0045e80000100c00 */
[----:B------:R2:W-:Y:S04]  /*1d430*/  STL.128 [R1+0x1820], R32 ;  /* 0x0018202001007387 */ /* 0x0005e80000100c00 */
[----:B0-----:R-:W3:Y:S04]  /*1d440*/  LDL.LU.128 R48, [R1+0x1860] ;  /* 0x0018600001307983 */ /* 0x001ee80000300c00 */
[----:B------:R-:W3:Y:S04]  /*1d450*/  LDL.LU.128 R44, [R1+0x1850] ;  /* 0x00185000012c7983 */ /* 0x000ee80000300c00 */
[----:B------:R0:W-:Y:S04]  /*1d460*/  STL.128 [R1+0x1810], R28 ;  /* 0x0018101c01007387 */ /* 0x0001e80000100c00 */
[----:B------:R0:W-:Y:S04]  /*1d470*/  STL.128 [R1+0x1800], R24 ;  /* 0x0018001801007387 */ /* 0x0001e80000100c00 */
[----:B-1----:R-:W3:Y:S04]  /*1d480*/  LDL.LU.128 R40, [R1+0x1840] ;  /* 0x0018400001287983 */ /* 0x002ee80000300c00 */
[----:B--2---:R-:W2:Y:S04]  /*1d490*/  LDL.LU.128 R36, [R1+0x1830] ;  /* 0x0018300001247983 */ /* 0x004ea80000300c00 */
[----:B------:R-:W2:Y:S04]  /*1d4a0*/  LDL.LU.128 R32, [R1+0x1820] ;  /* 0x0018200001207983 */ /* 0x000ea80000300c00 */
[----:B0-----:R-:W2:Y:S04]  /*1d4b0*/  LDL.LU.128 R28, [R1+0x1810] ;  /* 0x00181000011c7983 */ /* 0x001ea80000300c00 */
[----:B------:R-:W2:Y:S01]  /*1d4c0*/  LDL.LU.128 R24, [R1+0x1800] ;  /* 0x0018000001187983 */ /* 0x000ea20000300c00 */
[----:B------:R-:W-:-:S03]  /*1d4d0*/  IMAD.MOV.U32 R113, RZ, RZ, R123 ;  /* 0x000000ffff717224 */ /* 0x000fc600078e007b */
[----:B------:R-:W-:Y:S04]  /*1d4e0*/  STL.128 [R1+0x330], R160 ;  /* 0x000330a001007387 */ /* 0x000fe80000100c00 */
[----:B------:R0:W-:Y:S04]  /*1d4f0*/  STL.64 [R1+0x17a0], R112 ;  /* 0x0017a07001007387 */ /* 0x0001e80000100a00 */
[----:B------:R-:W-:Y:S04]  /*1d500*/  STL.128 [R1+0x340], R164 ;  /* 0x000340a401007387 */ /* 0x000fe80000100c00 */
[----:B------:R-:W-:Y:S04]  /*1d510*/  STL.128 [R1+0x360], R172 ;  /* 0x000360ac01007387 */ /* 0x000fe80000100c00 */
[----:B0-----:R-:W2:Y:S04]  /*1d520*/  LDL.LU.64 R112, [R1+0x17a0] ;  /* 0x0017a00001707983 */ /* 0x001ea80000300a00 */
[----:B------:R-:W-:Y:S04]  /*1d530*/  STL.128 [R1+0x370], R176 ;  /* 0x000370b001007387 */ /* 0x000fe80000100c00 */
[----:B------:R-:W2:Y:S04]  /*1d540*/  LDL.LU.128 R212, [R1+0x1d20] ;  /* 0x001d200001d47983 */ /* 0x000ea80000300c00 */
[----:B------:R-:W2:Y:S04]  /*1d550*/  LDL.LU.128 R208, [R1+0x1d10] ;  /* 0x001d100001d07983 */ /* 0x000ea80000300c00 */
[----:B----4-:R0:W-:Y:S04]  /*1d560*/  STL.128 [R1+0x1750], R92 ;  /* 0x0017505c01007387 */ /* 0x0101e80000100c00 */
[----:B------:R-:W4:Y:S04]  /*1d570*/  LDL.LU.128 R196, [R1+0x1ce0] ;  /* 0x001ce00001c47983 */ /* 0x000f280000300c00 */
[----:B------:R1:W-:Y:S04]  /*1d580*/  STL.128 [R1+0x1740], R88 ;  /* 0x0017405801007387 */ /* 0x0003e80000100c00 */
[----:B------:R-:W4:Y:S04]  /*1d590*/  LDL.LU.128 R192, [R1+0x1cd0] ;  /* 0x001cd00001c07983 */ /* 0x000f280000300c00 */
[----:B0-----:R-:W4:Y:S04]  /*1d5a0*/  LDL.LU.128 R92, [R1+0x1750] ;  /* 0x00175000015c7983 */ /* 0x001f280000300c00 */
[----:B---3--:R0:W-:Y:S04]  /*1d5b0*/  STL.128 [R1+0x1730], R84 ;  /* 0x0017305401007387 */ /* 0x0081e80000100c00 */
[----:B-1----:R-:W3:Y:S04]  /*1d5c0*/  LDL.LU.128 R88, [R1+0x1740] ;  /* 0x0017400001587983 */ /* 0x002ee80000300c00 */
[----:B------:R-:W3:Y:S04]  /*1d5d0*/  LDL.LU.128 R184, [R1+0x1cb0] ;  /* 0x001cb00001b87983 */ /* 0x000ee80000300c00 */
[----:B------:R1:W-:Y:S04]  /*1d5e0*/  STL.128 [R1+0x1720], R80 ;  /* 0x0017205001007387 */ /* 0x0003e80000100c00 */
[----:B------:R1:W-:Y:S04]  /*1d5f0*/  STL.128 [R1+0x1710], R76 ;  /* 0x0017104c01007387 */ /* 0x0003e80000100c00 */
[----:B------:R1:W-:Y:S04]  /*1d600*/  STL.128 [R1+0x1700], R72 ;  /* 0x0017004801007387 */ /* 0x0003e80000100c00 */
[----:B0-----:R-:W3:Y:S04]  /*1d610*/  LDL.LU.128 R84, [R1+0x1730] ;  /* 0x0017300001547983 */ /* 0x001ee80000300c00 */
[----:B------:R0:W-:Y:S04]  /*1d620*/  STL.128 [R1+0x16f0], R68 ;  /* 0x0016f04401007387 */ /* 0x0001e80000100c00 */
[----:B------:R0:W-:Y:S04]  /*1d630*/  STL.128 [R1+0x16e0], R64 ;  /* 0x0016e04001007387 */ /* 0x0001e80000100c00 */
[----:B-1----:R-:W3:Y:S04]  /*1d640*/  LDL.LU.128 R80, [R1+0x1720] ;  /* 0x0017200001507983 */ /* 0x002ee80000300c00 */
[----:B------:R-:W3:Y:S04]  /*1d650*/  LDL.LU.128 R76, [R1+0x1710] ;  /* 0x00171000014c7983 */ /* 0x000ee80000300c00 */
[----:B------:R1:W-:Y:S04]  /*1d660*/  STL.128 [R1+0x1790], R108 ;  /* 0x0017906c01007387 */ /* 0x0003e80000100c00 */
[----:B------:R-:W3:Y:S04]  /*1d670*/  LDL.LU.128 R72, [R1+0x1700] ;  /* 0x0017000001487983 */ /* 0x000ee80000300c00 */
[----:B0-----:R-:W3:Y:S04]  /*1d680*/  LDL.LU.128 R68, [R1+0x16f0] ;  /* 0x0016f00001447983 */ /* 0x001ee80000300c00 */
[----:B------:R-:W3:Y:S04]  /*1d690*/  LDL.LU.128 R64, [R1+0x16e0] ;  /* 0x0016e00001407983 */ /* 0x000ee80000300c00 */
[----:B-1----:R-:W4:Y:S04]  /*1d6a0*/  LDL.LU.128 R108, [R1+0x1790] ;  /* 0x00179000016c7983 */ /* 0x002f280000300c00 */
[----:B------:R0:W-:Y:S04]  /*1d6b0*/  STL.128 [R1+0x1780], R104 ;  /* 0x0017806801007387 */ /* 0x0001e80000100c00 */
[----:B------:R-:W-:Y:S04]  /*1d6c0*/  STL [R1+0x1c20], R224 ;  /* 0x001c20e001007387 */ /* 0x000fe80000100800 */
[----:B------:R-:W-:Y:S04]  /*1d6d0*/  STL.128 [R1+0x1c10], R220 ;  /* 0x001c10dc01007387 */ /* 0x000fe80000100c00 */
[----:B------:R-:W-:Y:S04]  /*1d6e0*/  STL.128 [R1+0x1c00], R216 ;  /* 0x001c00d801007387 */ /* 0x000fe80000100c00 */
[----:B0-----:R-:W3:Y:S04]  /*1d6f0*/  LDL.LU.128 R104, [R1+0x1780] ;  /* 0x0017800001687983 */ /* 0x001ee80000300c00 */
[----:B------:R0:W-:Y:S04]  /*1d700*/  STL.128 [R1+0x16d0], R60 ;  /* 0x0016d03c01007387 */ /* 0x0001e80000100c00 */
[----:B------:R1:W-:Y:S04]  /*1d710*/  STL.128 [R1+0x16c0], R56 ;  /* 0x0016c03801007387 */ /* 0x0003e80000100c00 */
[----:B------:R1:W-:Y:S04]  /*1d720*/  STL.128 [R1+0x16b0], R52 ;  /* 0x0016b03401007387 */ /* 0x0003e80000100c00 */
[----:B------:R1:W-:Y:S04]  /*1d730*/  STL.128 [R1+0x1bd0], R204 ;  /* 0x001bd0cc01007387 */ /* 0x0003e80000100c00 */
[----:B0-----:R-:W3:Y:S04]  /*1d740*/  LDL.LU.128 R60, [R1+0x16d0] ;  /* 0x0016d000013c7983 */ /* 0x001ee80000300c00 */
[----:B-1----:R-:W3:Y:S04]  /*1d750*/  LDL.LU.128 R56, [R1+0x16c0] ;  /* 0x0016c00001387983 */ /* 0x002ee80000300c00 */
[----:B------:R-:W3:Y:S04]  /*1d760*/  LDL.LU.128 R52, [R1+0x16b0] ;  /* 0x0016b00001347983 */ /* 0x000ee80000300c00 */
[----:B------:R0:W-:Y:S04]  /*1d770*/  STL.128 [R1+0x1bc0], R200 ;  /* 0x001bc0c801007387 */ /* 0x0001e80000100c00 */
[----:B------:R1:W-:Y:S04]  /*1d780*/  STL.128 [R1+0x1b70], R180 ;  /* 0x001b70b401007387 */ /* 0x0003e80000100c00 */
[----:B------:R1:W-:Y:S04]  /*1d790*/  STL.128 [R1+0x1b40], R168 ;  /* 0x001b40a801007387 */ /* 0x0003e80000100c00 */
[----:B------:R1:W-:Y:S04]  /*1d7a0*/  STL.128 [R1+0x1b10], R156 ;  /* 0x001b109c01007387 */ /* 0x0003e80000100c00 */
[----:B------:R-:W-:Y:S04]  /*1d7b0*/  STL.128 [R1+0x1610], R12 ;  /* 0x0016100c01007387 */ /* 0x000fe80000100c00 */
[----:B------:R-:W-:Y:S04]  /*1d7c0*/  STL.128 [R1+0x1600], R8 ;  /* 0x0016000801007387 */ /* 0x000fe80000100c00 */
[----:B------:R-:W-:Y:S04]  /*1d7d0*/  STL.128 [R1+0x15f0], R4 ;  /* 0x0015f00401007387 */ /* 0x000fe80000100c00 */
[----:B------:R-:W3:Y:S04]  /*1d7e0*/  LDL.LU R224, [R1+0x1c20] ;  /* 0x001c200001e07983 */ /* 0x000ee80000300800 */
[----:B------:R-:W3:Y:S04]  /*1d7f0*/  LDL.LU.128 R220, [R1+0x1c10] ;  /* 0x001c100001dc7983 */ /* 0x000ee80000300c00 */
[----:B------:R-:W3:Y:S04]  /*1d800*/  LDL.LU.128 R216, [R1+0x1c00] ;  /* 0x001c000001d87983 */ /* 0x000ee80000300c00 */
[----:B------:R-:W3:Y:S04]  /*1d810*/  LDL.LU.128 R204, [R1+0x1bd0] ;  /* 0x001bd00001cc7983 */ /* 0x000ee80000300c00 */
[----:B0-----:R-:W3:Y:S04]  /*1d820*/  LDL.LU.128 R200, [R1+0x1bc0] ;  /* 0x001bc00001c87983 */ /* 0x001ee80000300c00 */
[----:B-1----:R-:W3:Y:S04]  /*1d830*/  LDL.LU.128 R180, [R1+0x1b70] ;  /* 0x001b700001b47983 */ /* 0x002ee80000300c00 */
[----:B------:R0:W-:Y:S04]  /*1d840*/  STL.128 [R1+0x1770], R100 ;  /* 0x0017706401007387 */ /* 0x0001e80000100c00 */
[----:B------:R1:W-:Y:S04]  /*1d850*/  STL.128 [R1+0x1760], R96 ;  /* 0x0017606001007387 */ /* 0x0003e80000100c00 */
[----:B------:R-:W3:Y:S04]  /*1d860*/  LDL.LU.128 R168, [R1+0x1b40] ;  /* 0x001b400001a87983 */ /* 0x000ee80000300c00 */
[----:B------:R-:W3:Y:S04]  /*1d870*/  LDL.LU.128 R156, [R1+0x1b10] ;  /* 0x001b1000019c7983 */ /* 0x000ee80000300c00 */
[----:B0-----:R-:W3:Y:S04]  /*1d880*/  LDL.LU.128 R100, [R1+0x1770] ;  /* 0x0017700001647983 */ /* 0x001ee80000300c00 */
[----:B-1----:R-:W3:Y:S04]  /*1d890*/  LDL.LU.128 R96, [R1+0x1760] ;  /* 0x0017600001607983 */ /* 0x002ee80000300c00 */
[----:B------:R-:W3:Y:S04]  /*1d8a0*/  LDL.LU.128 R12, [R1+0x1610] ;  /* 0x00161000010c7983 */ /* 0x000ee80000300c00 */
[----:B------:R-:W3:Y:S04]  /*1d8b0*/  LDL.LU.128 R8, [R1+0x1600] ;  /* 0x0016000001087983 */ /* 0x000ee80000300c00 */
[----:B------:R-:W3:Y:S04]  /*1d8c0*/  LDL.LU.128 R4, [R1+0x15f0] ;  /* 0x0015f00001047983 */ /* 0x000ee80000300c00 */
[----:B------:R0:W-:Y:S04]  /*1d8d0*/  STL.128 [R1+0x1b00], R152 ;  /* 0x001b009801007387 */ /* 0x0001e80000100c00 */
[----:B------:R-:W-:Y:S04]  /*1d8e0*/  STL.128 [R1+0x17f0], R20 ;  /* 0x0017f01401007387 */ /* 0x000fe80000100c00 */
[----:B------:R-:W-:Y:S04]  /*1d8f0*/  STL.64 [R1+0x17e0], R18 ;  /* 0x0017e01201007387 */ /* 0x000fe80000100a00 */
[----:B------:R1:W-:Y:S04]  /*1d900*/  STL.128 [R1+0x16a0], R48 ;  /* 0x0016a03001007387 */ /* 0x0003e80000100c00 */
[----:B------:R1:W-:Y:S04]  /*1d910*/  STL.128 [R1+0x1690], R44 ;  /* 0x0016902c01007387 */ /* 0x0003e80000100c00 */
[----:B0-----:R-:W3:Y:S04]  /*1d920*/  LDL.LU.128 R152, [R1+0x1b00] ;  /* 0x001b000001987983 */ /* 0x001ee80000300c00 */
[----:B------:R-:W3:Y:S04]  /*1d930*/  LDL.LU.128 R176, [R1+0x1c90] ;  /* 0x001c900001b07983 */ /* 0x000ee80000300c00 */
[----:B------:R0:W-:Y:S04]  /*1d940*/  STL.128 [R1+0x1680], R40 ;  /* 0x0016802801007387 */ /* 0x0001e80000100c00 */
[----:B--2---:R2:W-:Y:S04]  /*1d950*/  STL.128 [R1+0x1670], R36 ;  /* 0x0016702401007387 */ /* 0x0045e80000100c00 */
[----:B------:R2:W-:Y:S04]  /*1d960*/  STL.128 [R1+0x1660], R32 ;  /* 0x0016602001007387 */ /* 0x0005e80000100c00 */
[----:B-1----:R-:W3:Y:S04]  /*1d970*/  LDL.LU.128 R48, [R1+0x16a0] ;  /* 0x0016a00001307983 */ /* 0x002ee80000300c00 */
[----:B------:R-:W3:Y:S04]  /*1d980*/  LDL.LU.128 R44, [R1+0x1690] ;  /* 0x00169000012c7983 */ /* 0x000ee80000300c00 */
[----:B------:R1:W-:Y:S04]  /*1d990*/  STL.128 [R1+0x1650], R28 ;  /* 0x0016501c01007387 */ /* 0x0003e80000100c00 */
[----:B------:R1:W-:Y:S04]  /*1d9a0*/  STL.128 [R1+0x1640], R24 ;  /* 0x0016401801007387 */ /* 0x0003e80000100c00 */
[----:B0-----:R-:W3:Y:S04]  /*1d9b0*/  LDL.LU.128 R40, [R1+0x1680] ;  /* 0x0016800001287983 */ /* 0x001ee80000300c00 */
[----:B--2---:R-:W2:Y:S04]  /*1d9c0*/  LDL.LU.128 R36, [R1+0x1670] ;  /* 0x0016700001247983 */ /* 0x004ea80000300c00 */
[----:B------:R-:W2:Y:S04]  /*1d9d0*/  LDL.LU.128 R32, [R1+0x1660] ;  /* 0x0016600001207983 */ /* 0x000ea80000300c00 */
[----:B-1----:R-:W2:Y:S04]  /*1d9e0*/  LDL.LU.128 R28, [R1+0x1650] ;  /* 0x00165000011c7983 */ /* 0x002ea80000300c00 */
[----:B------:R-:W2:Y:S04]  /*1d9f0*/  LDL.LU.128 R24, [R1+0x1640] ;  /* 0x0016400001187983 */ /* 0x000ea80000300c00 */
[----:B------:R-:W2:Y:S04]  /*1da00*/  LDL.LU.128 R172, [R1+0x1c80] ;  /* 0x001c800001ac7983 */ /* 0x000ea80000300c00 */
[----:B------:R-:W2:Y:S04]  /*1da10*/  LDL.LU.128 R164, [R1+0x1c60] ;  /* 0x001c600001a47983 */ /* 0x000ea80000300c00 */
[----:B------:R-:W2:Y:S04]  /*1da20*/  LDL.LU.128 R160, [R1+0x1c50] ;  /* 0x001c500001a07983 */ /* 0x000ea80000300c00 */
[----:B------:R-:W2:Y:S04]  /*1da30*/  LDL.LU.128 R20, [R1+0x17f0] ;  /* 0x0017f00001147983 */ /* 0x000ea80000300c00 */
[----:B------:R-:W2:Y:S01]  /*1da40*/  LDL.LU.64 R18, [R1+0x17e0] ;  /* 0x0017e00001127983 */ /* 0x000ea20000300a00 */
[----:B------:R-:W-:-:S03]  /*1da50*/  IMAD.MOV.U32 R117, RZ, RZ, R127 ;  /* 0x000000ffff757224 */ /* 0x000fc600078e007f */
[----:B------:R0:W-:Y:S04]  /*1da60*/  STL.128 [R1+0x3d0], R124 ;  /* 0x0003d07c01007387 */ /* 0x0001e80000100c00 */
[----:B------:R1:W-:Y:S01]  /*1da70*/  STL.128 [R1+0x3c0], R120 ;  /* 0x0003c07801007387 */ /* 0x0003e20000100c00 */
[----:B0-----:R-:W-:Y:S02]  /*1da80*/  IMAD.MOV.U32 R127, RZ, RZ, R117 ;  /* 0x000000ffff7f7224 */ /* 0x001fe400078e0075 */
[----:B------:R-:W-:Y:S02]  /*1da90*/  IMAD.MOV.U32 R126, RZ, RZ, R116 ;  /* 0x000000ffff7e7224 */ /* 0x000fe400078e0074 */
[----:B------:R-:W-:Y:S02]  /*1daa0*/  IMAD.MOV.U32 R125, RZ, RZ, R115 ;  /* 0x000000ffff7d7224 */ /* 0x000fe400078e0073 */
[----:B------:R-:W-:-:S02]  /*1dab0*/  IMAD.MOV.U32 R124, RZ, RZ, R114 ;  /* 0x000000ffff7c7224 */ /* 0x000fc400078e0072 */
[----:B-1----:R-:W-:Y:S02]  /*1dac0*/  IMAD.MOV.U32 R123, RZ, RZ, R113 ;  /* 0x000000ffff7b7224 */ /* 0x002fe400078e0071 */
[----:B------:R-:W-:Y:S01]  /*1dad0*/  IMAD.MOV.U32 R122, RZ, RZ, R112 ;  /* 0x000000ffff7a7224 */ /* 0x000fe200078e0070 */
[----:B------:R0:W-:Y:S04]  /*1dae0*/  STL.128 [R1+0x2b0], R128 ;  /* 0x0002b08001007387 */ /* 0x0001e80000100c00 */
[----:B------:R1:W-:Y:S04]  /*1daf0*/  STL.128 [R1+0x2c0], R132 ;  /* 0x0002c08401007387 */ /* 0x0003e80000100c00 */
[----:B------:R1:W-:Y:S04]  /*1db00*/  STL.128 [R1+0x2d0], R136 ;  /* 0x0002d08801007387 */ /* 0x0003e80000100c00 */
[----:B------:R1:W-:Y:S04]  /*1db10*/  STL.128 [R1+0x2e0], R140 ;  /* 0x0002e08c01007387 */ /* 0x0003e80000100c00 */
[----:B------:R2:W-:Y:S04]  /*1db20*/  STL.128 [R1+0x2f0], R144 ;  /* 0x0002f09001007387 */ /* 0x0005e80000100c00 */
[----:B------:R2:W-:Y:S01]  /*1db30*/  STL.128 [R1+0x300], R148 ;  /* 0x0003009401007387 */ /* 0x0005e20000100c00 */
[----:B----4-:R-:W-:-:S02]  /*1db40*/  IMAD.MOV.U32 R121, RZ, RZ, R111 ;  /* 0x000000ffff797224 */ /* 0x010fc400078e006f */
[----:B------:R-:W-:Y:S02]  /*1db50*/  IMAD.MOV.U32 R120, RZ, RZ, R110 ;  /* 0x000000ffff787224 */ /* 0x000fe400078e006e */
[----:B------:R-:W-:Y:S02]  /*1db60*/  IMAD.MOV.U32 R119, RZ, RZ, R109 ;  /* 0x000000ffff777224 */ /* 0x000fe400078e006d */
[----:B------:R-:W-:Y:S02]  /*1db70*/  IMAD.MOV.U32 R118, RZ, RZ, R108 ;  /* 0x000000ffff767224 */ /* 0x000fe400078e006c */
[----:B---3--:R-:W-:Y:S02]  /*1db80*/  IMAD.MOV.U32 R117, RZ, RZ, R107 ;  /* 0x000000ffff757224 */ /* 0x008fe400078e006b */
        /* <DEDUP_REMOVED lines=17> */
[----:B-1----:R-:W-:Y:S02]  /*1dca0*/  IMAD.MOV.U32 R132, RZ, RZ, R217 ;  /* 0x000000ffff847224 */ /* 0x002fe400078e00d9 */
        /* <DEDUP_REMOVED lines=64> */
[----:B--2---:R-:W-:Y:S02]  /*1e0b0*/  IMAD.MOV.U32 R49, RZ, RZ, R39 ;  /* 0x000000ffff317224 */ /* 0x004fe400078e0027 */
        /* <DEDUP_REMOVED lines=33> */
[----:B------:R-:W-:-:S06]  /*1e2d0*/  IMAD.MOV.U32 R27, RZ, RZ, R222 ;  /* 0x000000ffff1b7224 */ /* 0x000fcc00078e00de */
[----:B------:R-:W-:-:S06]  /*1e2e0*/  WARPGROUP.ARRIVE ;  /* 0x00000000000079c5 */ /* 0x000fcc0000000000 */
[----:B------:R-:W-:Y:S01]  /*1e2f0*/  HGMMA.64x256x16.F32 R24, R152, gdesc[UR4].tnspB, R24, gsb0 ;  /* 0x43e0000498187df0 */ /* 0x000fe20008000818 */
        /* <DEDUP_REMOVED lines=11> */
[----:B------:R4:W-:Y:S04]  /*1e3b0*/  STL.64 [R1+0x1620], R18 ;  /* 0x0016201201007387 */ /* 0x0009e80000100a00 */
[----:B0-----:R-:W4:Y:S04]  /*1e3c0*/  LDL.LU.128 R212, [R1+0x1bf0] ;  /* 0x001bf00001d47983 */ /* 0x001f280000300c00 */
[----:B-1----:R-:W4:Y:S04]  /*1e3d0*/  LDL.LU.128 R208, [R1+0x1be0] ;  /* 0x001be00001d07983 */ /* 0x002f280000300c00 */
[----:B--2---:R-:W2:Y:S04]  /*1e3e0*/  LDL.LU.128 R196, [R1+0x1bb0] ;  /* 0x001bb00001c47983 */ /* 0x004ea80000300c00 */
[----:B---3--:R-:W3:Y:S04]  /*1e3f0*/  LDL.LU.128 R192, [R1+0x1ba0] ;  /* 0x001ba00001c07983 */ /* 0x008ee80000300c00 */
[----:B----4-:R-:W4:Y:S04]  /*1e400*/  LDL.LU.128 R188, [R1+0x1b90] ;  /* 0x001b900001bc7983 */ /* 0x010f280000300c00 */
[----:B------:R-:W2:Y:S04]  /*1e410*/  LDL.LU.128 R184, [R1+0x1b80] ;  /* 0x001b800001b87983 */ /* 0x000ea80000300c00 */
[----:B------:R-:W3:Y:S04]  /*1e420*/  LDL.LU.128 R176, [R1+0x1b60] ;  /* 0x001b600001b07983 */ /* 0x000ee80000300c00 */
[----:B------:R-:W4:Y:S04]  /*1e430*/  LDL.LU.128 R172, [R1+0x1b50] ;  /* 0x001b500001ac7983 */ /* 0x000f280000300c00 */
[----:B------:R-:W3:Y:S04]  /*1e440*/  LDL.LU.128 R164, [R1+0x1b30] ;  /* 0x001b300001a47983 */ /* 0x000ee80000300c00 */
[----:B------:R-:W4:Y:S04]  /*1e450*/  LDL.LU.128 R160, [R1+0x1b20] ;  /* 0x001b200001a07983 */ /* 0x000f280000300c00 */
[----:B------:R-:W4:Y:S04]  /*1e460*/  LDL.LU.128 R20, [R1+0x1630] ;  /* 0x0016300001147983 */ /* 0x000f280000300c00 */
[----:B------:R-:W4:Y:S01]  /*1e470*/  LDL.LU.64 R18, [R1+0x1620] ;  /* 0x0016200001127983 */ /* 0x000f220000300a00 */
[----:B------:R-:W-:-:S03]  /*1e480*/  WARPGROUP.DEPBAR.LE gsb0, 0x0 ;  /* 0x00008000000079c5 */ /* 0x000fc60000010000 */
[----:B------:R0:W-:Y:S04]  /*1e490*/  STL.128 [R1+0x15d0], R148 ;  /* 0x0015d09401007387 */ /* 0x0001e80000100c00 */
[----:B------:R-:W-:Y:S04]  /*1e4a0*/  STL.128 [R1+0x15c0], R144 ;  /* 0x0015c09001007387 */ /* 0x000fe80000100c00 */
[----:B------:R-:W-:Y:S04]  /*1e4b0*/  STL.128 [R1+0x15b0], R140 ;  /* 0x0015b08c01007387 */ /* 0x000fe80000100c00 */
[----:B------:R-:W-:Y:S01]  /*1e4c0*/  STL.128 [R1+0x15a0], R136 ;  /* 0x0015a08801007387 */ /* 0x000fe20000100c00 */
[----:B0-----:R-:W-:-:S02]  /*1e4d0*/  IMAD.MOV.U32 R148, RZ, RZ, R181 ;  /* 0x000000ffff947224 */ /* 0x001fc400078e00b5 */
[----:B------:R-:W-:Y:S02]  /*1e4e0*/  IMAD.MOV.U32 R149, RZ, RZ, R180 ;  /* 0x000000ffff957224 */ /* 0x000fe400078e00b4 */
[----:B------:R-:W-:Y:S02]  /*1e4f0*/  IMAD.MOV.U32 R150, RZ, RZ, R171 ;  /* 0x000000ffff967224 */ /* 0x000fe400078e00ab */
[----:B------:R-:W-:Y:S01]  /*1e500*/  IMAD.MOV.U32 R151, RZ, RZ, R159 ;  /* 0x000000ffff977224 */ /* 0x000fe200078e009f */
[----:B------:R-:W-:Y:S04]  /*1e510*/  STL.128 [R1+0x1590], R132 ;  /* 0x0015908401007387 */ /* 0x000fe80000100c00 */
[----:B------:R-:W-:Y:S04]  /*1e520*/  STL.128 [R1+0x1580], R128 ;  /* 0x0015808001007387 */ /* 0x000fe80000100c00 */
[----:B------:R0:W-:Y:S04]  /*1e530*/  STL.128 [R1+0x1570], R124 ;  /* 0x0015707c01007387 */ /* 0x0001e80000100c00 */
[----:B------:R-:W-:Y:S04]  /*1e540*/  STL.128 [R1+0x1560], R120 ;  /* 0x0015607801007387 */ /* 0x000fe80000100c00 */
[----:B------:R1:W-:Y:S04]  /*1e550*/  STL.128 [R1+0x420], R148 ;  /* 0x0004209401007387 */ /* 0x0003e80000100c00 */
[----:B------:R1:W-:Y:S04]  /*1e560*/  STL.128 [R1+0x13f0], R28 ;  /* 0x0013f01c01007387 */ /* 0x0003e80000100c00 */
[----:B------:R1:W-:Y:S01]  /*1e570*/  STL.128 [R1+0x1520], R104 ;  /* 0x0015206801007387 */ /* 0x0003e20000100c00 */
[----:B------:R-:W-:-:S02]  /*1e580*/  IMAD.MOV.U32 R152, RZ, RZ, R158 ;  /* 0x000000ffff987224 */ /* 0x000fc400078e009e */
[----:B------:R-:W-:Y:S01]  /*1e590*/  IMAD.MOV.U32 R153, RZ, RZ, R157 ;  /* 0x000000ffff997224 */ /* 0x000fe200078e009d */
[----:B0-----:R-:W4:Y:S04]  /*1e5a0*/  LDL.LU.128 R124, [R1+0x1570] ;  /* 0x00157000017c7983 */ /* 0x001f280000300c00 */
[----:B-1----:R-:W4:Y:S01]  /*1e5b0*/  LDL.LU.128 R148, [R1+0x15d0] ;  /* 0x0015d00001947983 */ /* 0x002f220000300c00 */
[----:B------:R-:W-:-:S03]  /*1e5c0*/  IMAD.MOV.U32 R29, RZ, RZ, R224 ;  /* 0x000000ffff1d7224 */ /* 0x000fc600078e00e0 */
[----:B------:R-:W4:Y:S01]  /*1e5d0*/  LDL.LU.128 R128, [R1+0x1580] ;  /* 0x0015800001807983 */ /* 0x000f220000300c00 */
[----:B------:R-:W-:Y:S02]  /*1e5e0*/  IMAD.MOV.U32 R30, RZ, RZ, R223 ;  /* 0x000000ffff1e7224 */ /* 0x000fe400078e00df */
[----:B------:R-:W-:Y:S01]  /*1e5f0*/  IMAD.MOV.U32 R31, RZ, RZ, R222 ;  /* 0x000000ffff1f7224 */ /* 0x000fe200078e00de */
[----:B------:R-:W4:Y:S01]  /*1e600*/  LDL.LU.128 R104, [R1+0x1520] ;  /* 0x0015200001687983 */ /* 0x000f220000300c00 */
[----:B------:R-:W-:Y:S02]  /*1e610*/  IMAD.MOV.U32 R157, RZ, RZ, R29 ;  /* 0x000000ffff9d7224 */ /* 0x000fe400078e001d */
[----:B------:R-:W-:Y:S01]  /*1e620*/  IMAD.MOV.U32 R158, RZ, RZ, R30 ;  /* 0x000000ffff9e7224 */ /* 0x000fe200078e001e */
[----:B------:R0:W-:Y:S01]  /*1e630*/  STL.128 [R1+0x1510], R100 ;  /* 0x0015106401007387 */ /* 0x0001e20000100c00 */
[----:B------:R-:W-:-:S03]  /*1e640*/  IMAD.MOV.U32 R159, RZ, RZ, R31 ;  /* 0x000000ffff9f7224 */ /* 0x000fc600078e001f */
[----:B------:R-:W4:Y:S01]  /*1e650*/  LDL.LU.128 R28, [R1+0x13f0] ;  /* 0x0013f000011c7983 */ /* 0x000f220000300c00 */
[----:B------:R-:W-:Y:S02]  /*1e660*/  IMAD.MOV.U32 R146, RZ, RZ, R183 ;  /* 0x000000ffff927224 */ /* 0x000fe400078e00b7 */
[----:B------:R-:W-:Y:S01]  /*1e670*/  IMAD.MOV.U32 R147, RZ, RZ, R182 ;  /* 0x000000ffff937224 */ /* 0x000fe200078e00b6 */
[----:B------:R-:W4:Y:S01]  /*1e680*/  LDL.LU.128 R120, [R1+0x1560] ;  /* 0x0015600001787983 */ /* 0x000f220000300c00 */
[----:B------:R-:W-:Y:S02]  /*1e690*/  IMAD.MOV.U32 R132, RZ, RZ, R221 ;  /* 0x000000ffff847224 */ /* 0x000fe400078e00dd */
[----:B------:R-:W-:Y:S02]  /*1e6a0*/  IMAD.MOV.U32 R133, RZ, RZ, R220 ;  /* 0x000000ffff857224 */ /* 0x000fe400078e00dc */
[----:B------:R-:W-:Y:S01]  /*1e6b0*/  FFMA.FTZ R15, R215, R0, -R4 ;  /* 0x00000000d70f7223 */ /* 0x000fe20000010804 */
[----:B------:R-:W-:-:S02]  /*1e6c0*/  IMAD.MOV.U32 R134, RZ, RZ, R219 ;  /* 0x000000ffff867224 */ /* 0x000fc400078e00db */
[----:B------:R-:W-:Y:S01]  /*1e6d0*/  FFMA.FTZ R14, R214, R0, -R4 ;  /* 0x00000000d60e7223 */ /* 0x000fe20000010804 */
[----:B------:R-:W-:Y:S01]  /*1e6e0*/  IMAD.MOV.U32 R135, RZ, RZ, R218 ;  /* 0x000000ffff877224 */ /* 0x000fe200078e00da */
[----:B0-----:R-:W4:Y:S01]  /*1e6f0*/  LDL.LU.128 R100, [R1+0x1510] ;  /* 0x0015100001647983 */ /* 0x001f220000300c00 */
        /* <DEDUP_REMOVED lines=34> */
[----:B--2---:R2:W-:Y:S04]  /*1e920*/  STL.128 [R1+0x1340], R184 ;  /* 0x001340b801007387 */ /* 0x0045e80000100c00 */
[----:B0-----:R-:W4:Y:S04]  /*1e930*/  LDL.LU.128 R136, [R1+0x15a0] ;  /* 0x0015a00001887983 */ /* 0x001f280000300c00 */
[----:B-1----:R-:W4:Y:S04]  /*1e940*/  LDL.LU.128 R140, [R1+0x15b0] ;  /* 0x0015b000018c7983 */ /* 0x002f280000300c00 */
[----:B---3--:R-:W3:Y:S04]  /*1e950*/  LDL.LU.128 R144, [R1+0x15c0] ;  /* 0x0015c00001907983 */ /* 0x008ee80000300c00 */
        /* <DEDUP_REMOVED lines=21> */
[----:B--2---:R-:W2:Y:S01]  /*1eab0*/  LDL.LU.128 R184, [R1+0x1340] ;  /* 0x0013400001b87983 */ /* 0x004ea20000300c00 */
[-CC-:B------:R-:W-:Y:S01]  /*1eac0*/  FFMA.FTZ R13, R213, R0.reuse, -R4.reuse ;  /* 0x00000000d50d7223 */ /* 0x180fe20000010804 */
[-C--:B------:R-:W-:Y:S01]  /*1ead0*/  FFMA.FTZ R12, R212, R0.reuse, -R4 ;  /* 0x00000000d40c7223 */ /* 0x080fe20000010804 */
[-CC-:B------:R-:W-:Y:S01]  /*1eae0*/  FFMA.FTZ R11, R211, R0.reuse, -R166.reuse ;  /* 0x00000000d30b7223 */ /* 0x180fe200000108a6 */
[----:B------:R-:W-:Y:S01]  /*1eaf0*/  FFMA.FTZ R10, R210, R0, -R166 ;  /* 0x00000000d20a7223 */ /* 0x000fe200000108a6 */
[----:B------:R-:W-:-:S02]  /*1eb00*/  IMAD.MOV.U32 R154, RZ, RZ, R156 ;  /* 0x000000ffff9a7224 */ /* 0x000fc400078e009c */
[----:B------:R-:W-:Y:S01]  /*1eb10*/  VIADD R8, R8, 0x280 ;  /* 0x0000028008087836 */ /* 0x000fe20000000000 */
[----:B------:R-:W-:Y:S01]  /*1eb20*/  R2UR UR7, R9 ;  /* 0x00000000090772ca */ /* 0x000fe200000e0000 */
[----:B------:R-:W-:Y:S01]  /*1eb30*/  IMAD.MOV.U32 R155, RZ, RZ, R7 ;  /* 0x000000ffff9b7224 */ /* 0x000fe200078e0007 */
[----:B------:R-:W2:Y:S01]  /*1eb40*/  LDL.LU R226, [R1+0xfec] ;  /* 0x000fec0001e27983 */ /* 0x000ea20000300800 */
[----:B----4-:R-:W-:Y:S02]  /*1eb50*/  IMAD.MOV.U32 R182, RZ, RZ, R150 ;  /* 0x000000ffffb67224 */ /* 0x010fe400078e0096 */
[----:B------:R-:W-:Y:S01]  /*1eb60*/  IMAD.MOV.U32 R183, RZ, RZ, R149 ;  /* 0x000000ffffb77224 */ /* 0x000fe200078e0095 */
[----:B------:R-:W-:Y:S04]  /*1eb70*/  STL [R1+0x59c], R107 ;  /* 0x00059c6b01007387 */ /* 0x000fe80000100800 */
[----:B------:R-:W-:Y:S04]  /*1eb80*/  STL [R1+0x598], R106 ;  /* 0x0005986a01007387 */ /* 0x000fe80000100800 */
[----:B------:R-:W-:Y:S04]  /*1eb90*/  STL [R1+0x594], R105 ;  /* 0x0005946901007387 */ /* 0x000fe80000100800 */
[----:B------:R-:W-:Y:S04]  /*1eba0*/  STL [R1+0x590], R104 ;  /* 0x0005906801007387 */ /* 0x000fe80000100800 */
[----:B------:R0:W-:Y:S04]  /*1ebb0*/  STL.64 [R1+0x1330], R182 ;  /* 0x001330b601007387 */ /* 0x0001e80000100a00 */
[----:B------:R1:W-:Y:S04]  /*1ebc0*/  STL [R1+0x580], R100 ;  /* 0x0005806401007387 */ /* 0x0003e80000100800 */
[----:B------:R-:W-:Y:S04]  /*1ebd0*/  STL [R1+0x46c], R31 ;  /* 0x00046c1f01007387 */ /* 0x000fe80000100800 */
[----:B0-----:R-:W4:Y:S04]  /*1ebe0*/  LDL.128 R180, [R1+0x590] ;  /* 0x0005900001b47983 */ /* 0x001f280000100c00 */
[----:B------:R-:W-:Y:S04]  /*1ebf0*/  STL [R1+0x468], R30 ;  /* 0x0004681e01007387 */ /* 0x000fe80000100800 */
[----:B------:R-:W-:Y:S04]  /*1ec00*/  STL [R1+0x464], R29 ;  /* 0x0004641d01007387 */ /* 0x000fe80000100800 */
[----:B------:R-:W-:Y:S04]  /*1ec10*/  STL [R1+0x460], R28 ;  /* 0x0004601c01007387 */ /* 0x000fe80000100800 */
[----:B------:R-:W2:Y:S04]  /*1ec20*/  LDL.LU.128 R104, [R1+0x460] ;  /* 0x0004600001687983 */ /* 0x000ea80000300c00 */
[----:B-1----:R-:W2:Y:S01]  /*1ec30*/  LDL.LU R100, [R1+0x598] ;  /* 0x0005980001647983 */ /* 0x002ea20000300800 */
[-CC-:B------:R-:W-:Y:S01]  /*1ec40*/  FFMA.FTZ R4, R209, R0.reuse, -R166.reuse ;  /* 0x00000000d1047223 */ /* 0x180fe200000108a6 */
[----:B------:R-:W-:Y:S01]  /*1ec50*/  FFMA.FTZ R0, R208, R0, -R166 ;  /* 0x00000000d0007223 */ /* 0x000fe200000108a6 */
[----:B------:R-:W-:Y:S08]  /*1ec60*/  MUFU.EX2 R15, R15 ;  /* 0x0000000f000f7308 */ /* 0x000ff00000000800 */
[----:B------:R-:W0:Y:S01]  /*1ec70*/  MUFU.EX2 R14, R14 ;  /* 0x0000000e000e7308 */ /* 0x000e220000000800 */
[----:B------:R-:W-:Y:S01]  /*1ec80*/  STL [R1+0x584], R101 ;  /* 0x0005846501007387 */ /* 0x000fe20000100800 */
[----:B------:R-:W-:-:S02]  /*1ec90*/  IMAD.MOV.U32 R223, RZ, RZ, R131 ;  /* 0x000000ffffdf7224 */ /* 0x000fc400078e0083 */
[----:B------:R-:W-:Y:S01]  /*1eca0*/  IMAD.MOV.U32 R224, RZ, RZ, R130 ;  /* 0x000000ffffe07224 */ /* 0x000fe200078e0082 */
[----:B------:R-:W-:Y:S03]  /*1ecb0*/  STL [R1+0x5dc], R123 ;  /* 0x0005dc7b01007387 */ /* 0x000fe60000100800 */
[----:B------:R-:W-:Y:S01]  /*1ecc0*/  MUFU.EX2 R13, R13 ;  /* 0x0000000d000d7308 */ /* 0x000fe20000000800 */
[----:B------:R-:W-:Y:S01]  /*1ecd0*/  IMAD.MOV.U32 R225, RZ, RZ, R129 ;  /* 0x000000ffffe17224 */ /* 0x000fe200078e0081 */
[----:B------:R-:W-:Y:S01]  /*1ece0*/  STL [R1+0x5d8], R122 ;  /* 0x0005d87a01007387 */ /* 0x000fe20000100800 */
[----:B------:R-:W-:-:S03]  /*1ecf0*/  IMAD.MOV.U32 R227, RZ, RZ, R128 ;  /* 0x000000ffffe37224 */ /* 0x000fc600078e0080 */
[----:B------:R-:W-:Y:S02]  /*1ed00*/  STL [R1+0x5d4], R121 ;  /* 0x0005d47901007387 */ /* 0x000fe40000100800 */
[----:B------:R-:W-:Y:S02]  /*1ed10*/  MUFU.EX2 R12, R12 ;  /* 0x0000000c000c7308 */ /* 0x000fe40000000800 */
[----:B------:R-:W-:Y:S04]  /*1ed20*/  STL [R1+0x5d0], R120 ;  /* 0x0005d07801007387 */ /* 0x000fe80000100800 */
[----:B------:R-:W-:Y:S02]  /*1ed30*/  STL [R1+0x58c], R103 ;  /* 0x00058c6701007387 */ /* 0x000fe40000100800 */
[----:B------:R-:W-:Y:S02]  /*1ed40*/  MUFU.EX2 R11, R11 ;  /* 0x0000000b000b7308 */ /* 0x000fe40000000800 */
[----:B------:R-:W-:Y:S04]  /*1ed50*/  STL [R1+0x588], R102 ;  /* 0x0005886601007387 */ /* 0x000fe80000100800 */
[----:B------:R1:W-:Y:S02]  /*1ed60*/  STL.128 [R1+0x1320], R176 ;  /* 0x001320b001007387 */ /* 0x0003e40000100c00 */
[----:B------:R-:W0:Y:S02]  /*1ed70*/  MUFU.EX2 R10, R10 ;  /* 0x0000000a000a7308 */ /* 0x000e240000000800 */
[----:B------:R-:W-:Y:S04]  /*1ed80*/  STL.128 [R1+0x1310], R172 ;  /* 0x001310ac01007387 */ /* 0x000fe80000100c00 */
[----:B------:R-:W-:Y:S02]  /*1ed90*/  STL [R1+0x1308], R170 ;  /* 0x001308aa01007387 */ /* 0x000fe40000100800 */
[----:B------:R-:W-:Y:S01]  /*1eda0*/  MUFU.EX2 R4, R4 ;  /* 0x0000000400047308 */ /* 0x000fe20000000800 */
[----:B------:R-:W-:Y:S01]  /*1edb0*/  IMAD.MOV.U32 R156, RZ, RZ, R6 ;  /* 0x000000ffff9c7224 */ /* 0x000fe200078e0006 */
[----:B------:R-:W-:Y:S04]  /*1edc0*/  STL.64 [R1+0x1300], R168 ;  /* 0x001300a801007387 */ /* 0x000fe80000100a00 */
[----:B------:R-:W-:Y:S02]  /*1edd0*/  STL.128 [R1+0x12e0], R160 ;  /* 0x0012e0a001007387 */ /* 0x000fe40000100c00 */
[----:B------:R-:W0:Y:S01]  /*1ede0*/  MUFU.EX2 R0, R0 ;  /* 0x0000000000007308 */ /* 0x000e220000000800 */
[----:B------:R-:W-:Y:S01]  /*1edf0*/  IMAD.MOV.U32 R166, RZ, RZ, R151 ;  /* 0x000000ffffa67224 */ /* 0x000fe200078e0097 */
[----:B------:R0:W-:Y:S04]  /*1ee00*/  STL.128 [R1+0x430], R152 ;  /* 0x0004309801007387 */ /* 0x0001e80000100c00 */
[----:B------:R0:W-:Y:S01]  /*1ee10*/  STL.128 [R1+0x240], R156 ;  /* 0x0002409c01007387 */ /* 0x0001e20000100c00 */
[----:B------:R-:W-:-:S03]  /*1ee20*/  IMAD.MOV.U32 R200, RZ, RZ, R148 ;  /* 0x000000ffffc87224 */ /* 0x000fc600078e0094 */
[----:B------:R-:W-:Y:S01]  /*1ee30*/  STL.128 [R1+0x12f0], R164 ;  /* 0x0012f0a401007387 */ /* 0x000fe20000100c00 */
[----:B------:R-:W-:-:S03]  /*1ee40*/  R2UR UR6, R8 ;  /* 0x00000000080672ca */ /* 0x000fc600000e0000 */
[----:B-1----:R-:W2:Y:S01]  /*1ee50*/  LDL.LU.128 R176, [R1+0x580] ;  /* 0x0005800001b07983 */ /* 0x002ea20000300c00 */
[----:B0-----:R-:W-:-:S03]  /*1ee60*/  F2FP.F16.F32.PACK_AB R152, R14, R15 ;  /* 0x0000000f0e98723e */ /* 0x001fc600000000ff */
[----:B------:R-:W-:Y:S01]  /*1ee70*/  STL.128 [R1+0x1030], R20 ;  /* 0x0010301401007387 */ /* 0x000fe20000100c00 */
[----:B------:R-:W-:Y:S02]  /*1ee80*/  F2FP.F16.F32.PACK_AB R153, R10, R11 ;  /* 0x0000000b0a99723e */ /* 0x000fe400000000ff */
[----:B------:R-:W-:Y:S01]  /*1ee90*/  F2FP.F16.F32.PACK_AB R154, R12, R13 ;  /* 0x0000000d0c9a723e */ /* 0x000fe200000000ff */
[----:B------:R-:W-:Y:S01]  /*1eea0*/  IMAD.MOV.U32 R159, RZ, RZ, R127 ;  /* 0x000000ffff9f7224 */ /* 0x000fe200078e007f */
[----:B------:R-:W-:Y:S01]  /*1eeb0*/  F2FP.F16.F32.PACK_AB R155, R0, R4 ;  /* 0x00000004009b723e */ /* 0x000fe200000000ff */
[----:B------:R-:W-:Y:S01]  /*1eec0*/  IMAD.MOV.U32 R158, RZ, RZ, R126 ;  /* 0x000000ffff9e7224 */ /* 0x000fe200078e007e */
[----:B------:R-:W-:Y:S01]  /*1eed0*/  STL.128 [R1+0x1020], R16 ;  /* 0x0010201001007387 */ /* 0x000fe20000100c00 */
[----:B------:R-:W-:Y:S02]  /*1eee0*/  IMAD.MOV.U32 R157, RZ, RZ, R125 ;  /* 0x000000ffff9d7224 */ /* 0x000fe400078e007d */
[----:B------:R-:W-:Y:S01]  /*1eef0*/  IMAD.MOV.U32 R156, RZ, RZ, R124 ;  /* 0x000000ffff9c7224 */ /* 0x000fe200078e007c */
[----:B------:R-:W-:Y:S01]  /*1ef00*/  STL.128 [R1+0x12c0], R152 ;  /* 0x0012c09801007387 */ /* 0x000fe20000100c00 */
[----:B------:R-:W-:-:S03]  /*1ef10*/  IMAD.MOV.U32 R215, RZ, RZ, R139 ;  /* 0x000000ffffd77224 */ /* 0x000fc600078e008b */
[----:B------:R-:W-:Y:S01]  /*1ef20*/  STL.128 [R1+0x12d0], R156 ;  /* 0x0012d09c01007387 */ /* 0x000fe20000100c00 */
[----:B------:R-:W-:Y:S02]  /*1ef30*/  IMAD.MOV.U32 R214, RZ, RZ, R138 ;  /* 0x000000ffffd67224 */ /* 0x000fe400078e008a */
[----:B------:R-:W-:Y:S01]  /*1ef40*/  IMAD.MOV.U32 R219, RZ, RZ, R143 ;  /* 0x000000ffffdb7224 */ /* 0x000fe200078e008f */
[----:B------:R-:W-:Y:S01]  /*1ef50*/  STL.128 [R1+0x1370], R196 ;  /* 0x001370c401007387 */ /* 0x000fe20000100c00 */
[----:B------:R-:W-:Y:S02]  /*1ef60*/  IMAD.MOV.U32 R218, RZ, RZ, R142 ;  /* 0x000000ffffda7224 */ /* 0x000fe400078e008e */
[----:B---3--:R-:W-:Y:S01]  /*1ef70*/  IMAD.MOV.U32 R201, RZ, RZ, R147 ;  /* 0x000000ffffc97224 */ /* 0x008fe200078e0093 */
[----:B------:R-:W-:Y:S01]  /*1ef80*/  STL.128 [R1+0x1360], R192 ;  /* 0x001360c001007387 */ /* 0x000fe20000100c00 */
[----:B------:R-:W-:Y:S02]  /*1ef90*/  IMAD.MOV.U32 R202, RZ, RZ, R146 ;  /* 0x000000ffffca7224 */ /* 0x000fe400078e0092 */
[----:B------:R-:W-:Y:S01]  /*1efa0*/  IMAD.MOV.U32 R203, RZ, RZ, R145 ;  /* 0x000000ffffcb7224 */ /* 0x000fe200078e0091 */
[----:B------:R-:W-:Y:S01]  /*1efb0*/  STL.128 [R1+0x1350], R188 ;  /* 0x001350bc01007387 */ /* 0x000fe20000100c00 */
        /* <DEDUP_REMOVED lines=12> */
[----:B------:R-:W-:-:S03]  /*1f080*/  IMAD.MOV.U32 R222, RZ, RZ, R132 ;  /* 0x000000ffffde7224 */ /* 0x000fc600078e0084 */
        /* <DEDUP_REMOVED lines=39> */
[----:B----4-:R-:W-:-:S03]  /*1f300*/  IMAD.MOV.U32 R101, RZ, RZ, R183 ;  /* 0x000000ffff657224 */ /* 0x010fc600078e00b7 */
        /* <DEDUP_REMOVED lines=37> */
[----:B--2---:R1:W-:Y:S04]  /*1f560*/  STL.128 [R1+0x1210], R184 ;  /* 0x001210b801007387 */ /* 0x0043e80000100c00 */
[----:B0-----:R-:W2:Y:S04]  /*1f570*/  LDL.LU.128 R108, [R1+0x470] ;  /* 0x00047000016c7983 */ /* 0x001ea80000300c00 */
[----:B------:R-:W3:Y:S04]  /*1f580*/  LDL.LU.128 R112, [R1+0x480] ;  /* 0x0004800001707983 */ /* 0x000ee80000300c00 */
        /* <DEDUP_REMOVED lines=15> */
[----:B-1----:R-:W4:Y:S01]  /*1f680*/  LDL.128 R184, [R1+0x5a0] ;  /* 0x0005a00001b87983 */ /* 0x002f220000100c00 */
[----:B------:R-:W-:-:S03]  /*1f690*/  IMAD.MOV.U32 R8, RZ, RZ, R104 ;  /* 0x000000ffff087224 */ /* 0x000fc600078e0068 */
[----:B------:R-:W-:Y:S04]  /*1f6a0*/  STL.128 [R1+0x250], R104 ;  /* 0x0002506801007387 */ /* 0x000fe80000100c00 */
[----:B------:R0:W-:Y:S04]  /*1f6b0*/  STL.64 [R1+0x1188], R100 ;  /* 0x0011886401007387 */ /* 0x0001e80000100a00 */
[----:B------:R-:W4:Y:S04]  /*1f6c0*/  LDL.LU R99, [R1+0x594] ;  /* 0x0005940001637983 */ /* 0x000f280000300800 */
[----:B------:R-:W4:Y:S04]  /*1f6d0*/  LDL.LU R98, [R1+0x590] ;  /* 0x0005900001627983 */ /* 0x000f280000300800 */
[----:B0-----:R-:W4:Y:S04]  /*1f6e0*/  LDL.LU.64 R100, [R1+0x1188] ;  /* 0x0011880001647983 */ /* 0x001f280000300a00 */
[----:B------:R-:W4:Y:S04]  /*1f6f0*/  LDL.LU R104, [R1+0x5a8] ;  /* 0x0005a80001687983 */ /* 0x000f280000300800 */
[----:B------:R-:W4:Y:S04]  /*1f700*/  LDL.LU R103, [R1+0x5a4] ;  /* 0x0005a40001677983 */ /* 0x000f280000300800 */
[----:B------:R-:W4:Y:S01]  /*1f710*/  LDL.LU R102, [R1+0x5a0] ;  /* 0x0005a00001667983 */ /* 0x000f220000300800 */
[----:B------:R-:W-:-:S02]  /*1f720*/  IMAD.MOV.U32 R208, RZ, RZ, R24 ;  /* 0x000000ffffd07224 */ /* 0x000fc400078e0018 */
[----:B------:R-:W-:Y:S01]  /*1f730*/  IMAD.MOV.U32 R207, RZ, RZ, R25 ;  /* 0x000000ffffcf7224 */ /* 0x000fe200078e0019 */
[----:B------:R-:W4:Y:S01]  /*1f740*/  LDL.LU R216, [R1+0xfe8] ;  /* 0x000fe80001d87983 */ /* 0x000f220000300800 */
[----:B------:R-:W-:Y:S02]  /*1f750*/  IMAD.MOV.U32 R206, RZ, RZ, R26 ;  /* 0x000000ffffce7224 */ /* 0x000fe400078e001a */
[----:B------:R-:W-:Y:S02]  /*1f760*/  IMAD.MOV.U32 R205, RZ, RZ, R27 ;  /* 0x000000ffffcd7224 */ /* 0x000fe400078e001b */
[----:B------:R-:W-:Y:S01]  /*1f770*/  IMAD.MOV.U32 R9, RZ, RZ, R105 ;  /* 0x000000ffff097224 */ /* 0x000fe200078e0069 */
[----:B------:R0:W-:Y:S01]  /*1f780*/  STL.128 [R1+0x1010], R12 ;  /* 0x0010100c01007387 */ /* 0x0001e20000100c00 */
[----:B------:R-:W-:Y:S02]  /*1f790*/  IMAD.MOV.U32 R25, RZ, RZ, R107 ;  /* 0x000000ffff197224 */ /* 0x000fe400078e006b */
[----:B------:R-:W-:Y:S01]  /*1f7a0*/  IMAD.MOV.U32 R24, RZ, RZ, R106 ;  /* 0x000000ffff187224 */ /* 0x000fe200078e006a */
[----:B------:R1:W-:Y:S01]  /*1f7b0*/  STL.64 [R1+0xff0], R4 ;  /* 0x000ff00401007387 */ /* 0x0003e20000100a00 */
[----:B------:R-:W-:-:S02]  /*1f7c0*/  IMAD.MOV.U32 R97, RZ, RZ, R179 ;  /* 0x000000ffff617224 */ /* 0x000fc400078e00b3 */
[----:B------:R-:W-:Y:S01]  /*1f7d0*/  IMAD.MOV.U32 R96, RZ, RZ, R178 ;  /* 0x000000ffff607224 */ /* 0x000fe200078e00b2 */
[----:B------:R-:W4:Y:S01]  /*1f7e0*/  LDL.LU.128 R20, [R1+0x1030] ;  /* 0x0010300001147983 */ /* 0x000f220000300c00 */
[----:B------:R-:W-:Y:S02]  /*1f7f0*/  IMAD.MOV.U32 R95, RZ, RZ, R177 ;  /* 0x000000ffff5f7224 */ /* 0x000fe400078e00b1 */
[----:B------:R-:W-:Y:S01]  /*1f800*/  IMAD.MOV.U32 R94, RZ, RZ, R176 ;  /* 0x000000ffff5e7224 */ /* 0x000fe200078e00b0 */
[----:B------:R1:W-:Y:S04]  /*1f810*/  STL.128 [R1+0x1000], R8 ;  /* 0x0010000801007387 */ /* 0x0003e80000100c00 */
[----:B------:R-:W4:Y:S04]  /*1f820*/  LDL.LU.128 R16, [R1+0x1020] ;  /* 0x0010200001107983 */ /* 0x000f280000300c00 */
[----:B0-----:R-:W4:Y:S04]  /*1f830*/  LDL.LU.128 R12, [R1+0x1010] ;  /* 0x00101000010c7983 */ /* 0x001f280000300c00 */
[----:B-1----:R-:W4:Y:S04]  /*1f840*/  LDL.LU.64 R4, [R1+0xff0] ;  /* 0x000ff00001047983 */ /* 0x002f280000300a00 */
[----:B------:R-:W4:Y:S04]  /*1f850*/  LDL.LU.128 R8, [R1+0x1000] ;  /* 0x0010000001087983 */ /* 0x000f280000300c00 */
[----:B------:R-:W-:Y:S04]  /*1f860*/  STL [R1+0x13e8], R227 ;  /* 0x0013e8e301007387 */ /* 0x000fe80000100800 */
[----:B------:R-:W-:Y:S04]  /*1f870*/  STL.64 [R1+0x13e0], R224 ;  /* 0x0013e0e001007387 */ /* 0x000fe80000100a00 */
[----:B------:R-:W-:Y:S04]  /*1f880*/  STL.64 [R1+0x13c0], R218 ;  /* 0x0013c0da01007387 */ /* 0x000fe80000100a00 */
[----:B------:R-:W-:Y:S04]  /*1f890*/  STL.128 [R1+0x1380], R200 ;  /* 0x001380c801007387 */ /* 0x000fe80000100c00 */
[----:B------:R-:W-:Y:S04]  /*1f8a0*/  STL.128 [R1+0x370], R176 ;  /* 0x000370b001007387 */ /* 0x000fe80000100c00 */
[----:B------:R-:W-:Y:S04]  /*1f8b0*/  STL.128 [R1+0x380], R180 ;  /* 0x000380b401007387 */ /* 0x000fe80000100c00 */
[----:B------:R-:W4:Y:S04]  /*1f8c0*/  LDL.LU.128 R196, [R1+0x1370] ;  /* 0x0013700001c47983 */ /* 0x000f280000300c00 */
[----:B------:R-:W4:Y:S04]  /*1f8d0*/  LDL.LU.128 R192, [R1+0x1360] ;  /* 0x0013600001c07983 */ /* 0x000f280000300c00 */
[----:B------:R-:W4:Y:S01]  /*1f8e0*/  LDL.LU.128 R188, [R1+0x1350] ;  /* 0x0013500001bc7983 */ /* 0x000f220000300c00 */
[----:B--2---:R-:W-:-:S02]  /*1f8f0*/  IMAD.MOV.U32 R29, RZ, RZ, R111 ;  /* 0x000000ffff1d7224 */ /* 0x004fc400078e006f */
[----:B------:R-:W-:Y:S02]  /*1f900*/  IMAD.MOV.U32 R28, RZ, RZ, R110 ;  /* 0x000000ffff1c7224 */ /* 0x000fe400078e006e */
[----:B------:R-:W-:Y:S01]  /*1f910*/  IMAD.MOV.U32 R27, RZ, RZ, R109 ;  /* 0x000000ffff1b7224 */ /* 0x000fe200078e006d */
[----:B---3--:R0:W-:Y:S01]  /*1f920*/  STL.128 [R1+0x270], R112 ;  /* 0x0002707001007387 */ /* 0x0081e20000100c00 */
[----:B------:R-:W-:Y:S02]  /*1f930*/  IMAD.MOV.U32 R26, RZ, RZ, R108 ;  /* 0x000000ffff1a7224 */ /* 0x000fe400078e006c */
[----:B------:R-:W-:Y:S02]  /*1f940*/  IMAD.MOV.U32 R33, RZ, RZ, R115 ;  /* 0x000000ffff217224 */ /* 0x000fe400078e0073 */
[----:B------:R-:W-:Y:S02]  /*1f950*/  IMAD.MOV.U32 R32, RZ, RZ, R114 ;  /* 0x000000ffff207224 */ /* 0x000fe400078e0072 */
[----:B------:R-:W-:-:S02]  /*1f960*/  IMAD.MOV.U32 R31, RZ, RZ, R113 ;  /* 0x000000ffff1f7224 */ /* 0x000fc400078e0071 */
[----:B------:R-:W-:Y:S02]  /*1f970*/  IMAD.MOV.U32 R30, RZ, RZ, R112 ;  /* 0x000000ffff1e7224 */ /* 0x000fe400078e0070 */
[----:B----4-:R-:W-:Y:S02]  /*1f980*/  IMAD.MOV.U32 R37, RZ, RZ, R119 ;  /* 0x000000ffff257224 */ /* 0x010fe400078e0077 */
[----:B------:R-:W-:Y:S02]  /*1f990*/  IMAD.MOV.U32 R36, RZ, RZ, R118 ;  /* 0x000000ffff247224 */ /* 0x000fe400078e0076 */
[----:B------:R-:W-:Y:S01]  /*1f9a0*/  IMAD.MOV.U32 R35, RZ, RZ, R117 ;  /* 0x000000ffff237224 */ /* 0x000fe200078e0075 */
[----:B0-----:R-:W2:Y:S01]  /*1f9b0*/  LDL.128 R112, [R1+0x5b0] ;  /* 0x0005b00001707983 */ /* 0x001ea20000100c00 */
        /* <DEDUP_REMOVED lines=58> */
[----:B------:R-:W-:Y:S04]  /*1fd60*/  STL.128 [R1+0x260], R108 ;  /* 0x0002606c01007387 */ /* 0x000fe80000100c00 */
        /* <DEDUP_REMOVED lines=21> */
[----:B0-----:R-:W2:Y:S04]  /*1fec0*/  LDL.LU.64 R104, [R1+0x1180] ;  /* 0x0011800001687983 */ /* 0x001ea80000300a00 */
[----:B-1----:R-:W2:Y:S04]  /*1fed0*/  LDL.LU.128 R100, [R1+0x1170] ;  /* 0x0011700001647983 */ /* 0x002ea80000300c00 */
[----:B---3--:R-:W3:Y:S04]  /*1fee0*/  LDL.LU.128 R96, [R1+0x1160] ;  /* 0x0011600001607983 */ /* 0x008ee80000300c00 */
[----:B----4-:R-:W4:Y:S04]  /*1fef0*/  LDL.LU.128 R92, [R1+0x1150] ;  /* 0x00115000015c7983 */ /* 0x010f280000300c00 */
        /* <DEDUP_REMOVED lines=18> */
[----:B------:R-:W4:Y:S04]  /*20020*/  LDL.LU R107, [R1+0x5b4] ;  /* 0x0005b400016b7983 */ /* 0x000f280000300800 */
[----:B------:R-:W4:Y:S04]  /*20030*/  LDL.LU R106, [R1+0x5b0] ;  /* 0x0005b000016a7983 */ /* 0x000f280000300800 */
[----:B------:R0:W-:Y:S01]  /*20040*/  STL.128 [R1+0x280], R116 ;  /* 0x0002807401007387 */ /* 0x0001e20000100c00 */
[----:B--2---:R-:W-:-:S03]  /*20050*/  IMAD.MOV.U32 R109, RZ, RZ, R115 ;  /* 0x000000ffff6d7224 */ /* 0x004fc600078e0073 */
[----:B------:R1:W-:Y:S04]  /*20060*/  STL.128 [R1+0x13d0], R220 ;  /* 0x0013d0dc01007387 */ /* 0x0003e80000100c00 */
[----:B------:R2:W-:Y:S04]  /*20070*/  STL.128 [R1+0x13b0], R212 ;  /* 0x0013b0d401007387 */ /* 0x0005e80000100c00 */
[----:B------:R2:W-:Y:S04]  /*20080*/  STL.128 [R1+0x13a0], R208 ;  /* 0x0013a0d001007387 */ /* 0x0005e80000100c00 */
[----:B0-----:R-:W4:Y:S04]  /*20090*/  LDL.128 R116, [R1+0x5c0] ;  /* 0x0005c00001747983 */ /* 0x001f280000100c00 */
[----:B------:R0:W-:Y:S04]  /*200a0*/  STL.128 [R1+0x1390], R204 ;  /* 0x001390cc01007387 */ /* 0x0001e80000100c00 */
[----:B------:R-:W-:Y:S04]  /*200b0*/  STL.128 [R1+0x310], R152 ;  /* 0x0003109801007387 */ /* 0x000fe80000100c00 */
[----:B------:R-:W-:Y:S04]  /*200c0*/  STL.128 [R1+0x320], R156 ;  /* 0x0003209c01007387 */ /* 0x000fe80000100c00 */
[----:B------:R-:W-:Y:S04]  /*200d0*/  STL.128 [R1+0x330], R160 ;  /* 0x000330a001007387 */ /* 0x000fe80000100c00 */
[----:B------:R-:W-:Y:S04]  /*200e0*/  STL.128 [R1+0x340], R164 ;  /* 0x000340a401007387 */ /* 0x000fe80000100c00 */
[----:B------:R-:W-:Y:S04]  /*200f0*/  STL.128 [R1+0x350], R168 ;  /* 0x000350a801007387 */ /* 0x000fe80000100c00 */
[----:B------:R0:W-:Y:S04]  /*20100*/  STL.128 [R1+0x360], R172 ;  /* 0x000360ac01007387 */ /* 0x0001e80000100c00 */
[----:B------:R-:W4:Y:S04]  /*20110*/  LDL.LU R227, [R1+0x13e8] ;  /* 0x0013e80001e37983 */ /* 0x000f280000300800 */
[----:B------:R-:W4:Y:S04]  /*20120*/  LDL.LU.64 R224, [R1+0x13e0] ;  /* 0x0013e00001e07983 */ /* 0x000f280000300a00 */
[----:B-1----:R-:W4:Y:S04]  /*20130*/  LDL.LU.128 R220, [R1+0x13d0] ;  /* 0x0013d00001dc7983 */ /* 0x002f280000300c00 */
[----:B------:R-:W4:Y:S04]  /*20140*/  LDL.LU.64 R218, [R1+0x13c0] ;  /* 0x0013c00001da7983 */ /* 0x000f280000300a00 */
[----:B--2---:R-:W2:Y:S04]  /*20150*/  LDL.LU.128 R212, [R1+0x13b0] ;  /* 0x0013b00001d47983 */ /* 0x004ea80000300c00 */
[----:B------:R-:W2:Y:S04]  /*20160*/  LDL.LU.128 R208, [R1+0x13a0] ;  /* 0x0013a00001d07983 */ /* 0x000ea80000300c00 */
[----:B0-----:R-:W2:Y:S04]  /*20170*/  LDL.LU.128 R204, [R1+0x1390] ;  /* 0x0013900001cc7983 */ /* 0x001ea80000300c00 */
[----:B------:R-:W2:Y:S04]  /*20180*/  LDL.LU.128 R200, [R1+0x1380] ;  /* 0x0013800001c87983 */ /* 0x000ea80000300c00 */
[----:B------:R-:W2:Y:S04]  /*20190*/  LDL.LU.64 R182, [R1+0x1330] ;  /* 0x0013300001b67983 */ /* 0x000ea80000300a00 */
[----:B------:R-:W2:Y:S04]  /*201a0*/  LDL.LU.128 R176, [R1+0x1320] ;  /* 0x0013200001b07983 */ /* 0x000ea80000300c00 */
[----:B------:R-:W2:Y:S04]  /*201b0*/  LDL.LU.128 R172, [R1+0x1310] ;  /* 0x0013100001ac7983 */ /* 0x000ea80000300c00 */
[----:B------:R-:W2:Y:S04]  /*201c0*/  LDL.LU R170, [R1+0x1308] ;  /* 0x0013080001aa7983 */ /* 0x000ea80000300800 */
[----:B------:R-:W2:Y:S04]  /*201d0*/  LDL.LU.64 R168, [R1+0x1300] ;  /* 0x0013000001a87983 */ /* 0x000ea80000300a00 */
[----:B------:R-:W2:Y:S04]  /*201e0*/  LDL.LU.128 R164, [R1+0x12f0] ;  /* 0x0012f00001a47983 */ /* 0x000ea80000300c00 */
[----:B------:R-:W2:Y:S04]  /*201f0*/  LDL.LU.128 R160, [R1+0x12e0] ;  /* 0x0012e00001a07983 */ /* 0x000ea80000300c00 */
[----:B------:R-:W2:Y:S04]  /*20200*/  LDL.LU.128 R156, [R1+0x12d0] ;  /* 0x0012d000019c7983 */ /* 0x000ea80000300c00 */
[----:B------:R-:W2:Y:S04]  /*20210*/  LDL.LU.128 R152, [R1+0x12c0] ;  /* 0x0012c00001987983 */ /* 0x000ea80000300c00 */
[----:B------:R-:W-:Y:S04]  /*20220*/  STL.128 [R1+0x3a0], R112 ;  /* 0x0003a07001007387 */ /* 0x000fe80000100c00 */
[----:B------:R0:W-:Y:S04]  /*20230*/  STL.128 [R1+0xe80], R20 ;  /* 0x000e801401007387 */ /* 0x0001e80000100c00 */
[----:B------:R1:W-:Y:S04]  /*20240*/  STL.128 [R1+0xe70], R16 ;  /* 0x000e701001007387 */ /* 0x0003e80000100c00 */
[----:B------:R1:W-:Y:S04]  /*20250*/  STL.128 [R1+0xe60], R12 ;  /* 0x000e600c01007387 */ /* 0x0003e80000100c00 */
[----:B------:R1:W-:Y:S04]  /*20260*/  STL.128 [R1+0xe50], R8 ;  /* 0x000e500801007387 */ /* 0x0003e80000100c00 */
[----:B------:R1:W-:Y:S04]  /*20270*/  STL.64 [R1+0xe48], R4 ;  /* 0x000e480401007387 */ /* 0x0003e80000100a00 */
[----:B0-----:R-:W2:Y:S04]  /*20280*/  LDL.LU.128 R20, [R1+0xe80] ;  /* 0x000e800001147983 */ /* 0x001ea80000300c00 */
[----:B-1----:R-:W2:Y:S04]  /*20290*/  LDL.LU.128 R16, [R1+0xe70] ;  /* 0x000e700001107983 */ /* 0x002ea80000300c00 */
[----:B------:R-:W2:Y:S04]  /*202a0*/  LDL.LU.128 R12, [R1+0xe60] ;  /* 0x000e6000010c7983 */ /* 0x000ea80000300c00 */
[----:B------:R-:W2:Y:S04]  /*202b0*/  LDL.LU.128 R8, [R1+0xe50] ;  /* 0x000e500001087983 */ /* 0x000ea80000300c00 */
[----:B------:R-:W2:Y:S04]  /*202c0*/  LDL.LU.64 R4, [R1+0xe48] ;  /* 0x000e480001047983 */ /* 0x000ea80000300a00 */
[----:B------:R-:W2:Y:S04]  /*202d0*/  LDL.LU R112, [R1+0x5c8] ;  /* 0x0005c80001707983 */ /* 0x000ea80000300800 */
[----:B------:R-:W2:Y:S04]  /*202e0*/  LDL.LU R111, [R1+0x5c4] ;  /* 0x0005c400016f7983 */ /* 0x000ea80000300800 */
[----:B------:R-:W2:Y:S04]  /*202f0*/  LDL.LU R110, [R1+0x5c0] ;  /* 0x0005c000016e7983 */ /* 0x000ea80000300800 */
[----:B------:R0:W-:Y:S04]  /*20300*/  STL.128 [R1+0x290], R120 ;  /* 0x0002907801007387 */ /* 0x0001e80000100c00 */
[----:B------:R1:W-:Y:S04]  /*20310*/  STL.128 [R1+0x1240], R196 ;  /* 0x001240c401007387 */ /* 0x0003e80000100c00 */
[----:B------:R1:W-:Y:S04]  /*20320*/  STL.128 [R1+0x1230], R192 ;  /* 0x001230c001007387 */ /* 0x0003e80000100c00 */
[----:B------:R1:W-:Y:S04]  /*20330*/  STL.128 [R1+0x1220], R188 ;  /* 0x001220bc01007387 */ /* 0x0003e80000100c00 */
[----:B0-----:R-:W2:Y:S04]  /*20340*/  LDL.128 R120, [R1+0x5d0] ;  /* 0x0005d00001787983 */ /* 0x001ea80000100c00 */
[----:B------:R-:W-:Y:S04]  /*20350*/  STL.128 [R1+0x390], R184 ;  /* 0x000390b801007387 */ /* 0x000fe80000100c00 */
[----:B-1----:R-:W2:Y:S04]  /*20360*/  LDL.LU.128 R196, [R1+0x1240] ;  /* 0x0012400001c47983 */ /* 0x002ea80000300c00 */
[----:B------:R-:W2:Y:S04]  /*20370*/  LDL.LU.128 R192, [R1+0x1230] ;  /* 0x0012300001c07983 */ /* 0x000ea80000300c00 */
[----:B------:R-:W2:Y:S04]  /*20380*/  LDL.LU.128 R188, [R1+0x1220] ;  /* 0x0012200001bc7983 */ /* 0x000ea80000300c00 */
[----:B------:R0:W-:Y:S04]  /*20390*/  STL.128 [R1+0xfc0], R100 ;  /* 0x000fc06401007387 */ /* 0x0001e80000100c00 */
[----:B---3--:R-:W-:Y:S04]  /*203a0*/  STL.128 [R1+0xfb0], R96 ;  /* 0x000fb06001007387 */ /* 0x008fe80000100c00 */
[----:B----4-:R-:W-:Y:S04]  /*203b0*/  STL.128 [R1+0xfa0], R92 ;  /* 0x000fa05c01007387 */ /* 0x010fe80000100c00 */
        /* <DEDUP_REMOVED lines=17> */
[----:B------:R1:W-:Y:S04]  /*204d0*/  STL.64 [R1+0xfe0], R108 ;  /* 0x000fe06c01007387 */ /* 0x0003e80000100a00 */
[----:B0-----:R-:W3:Y:S04]  /*204e0*/  LDL.LU.128 R100, [R1+0xfc0] ;  /* 0x000fc00001647983 */ /* 0x001ee80000300c00 */
[----:B------:R0:W-:Y:S04]  /*204f0*/  STL.128 [R1+0xfd0], R104 ;  /* 0x000fd06801007387 */ /* 0x0001e80000100c00 */
[----:B-1----:R-:W4:Y:S04]  /*20500*/  LDL.LU.64 R108, [R1+0xfe0] ;  /* 0x000fe000016c7983 */ /* 0x002f280000300a00 */
[----:B------:R-:W4:Y:S04]  /*20510*/  LDL.LU.128 R96, [R1+0xfb0] ;  /* 0x000fb00001607983 */ /* 0x000f280000300c00 */
[----:B------:R-:W4:Y:S04]  /*20520*/  LDL.LU.128 R92, [R1+0xfa0] ;  /* 0x000fa000015c7983 */ /* 0x000f280000300c00 */
        /* <DEDUP_REMOVED lines=17> */
[----:B------:R-:W4:Y:S01]  /*20640*/  LDL.LU.128 R24, [R1+0xe90] ;  /* 0x000e900001187983 */ /* 0x000f220000300c00 */
[----:B------:R-:W-:-:S03]  /*20650*/  IMAD.MOV.U32 R113, RZ, RZ, R119 ;  /* 0x000000ffff717224 */ /* 0x000fc600078e0077 */
[----:B------:R0:W-:Y:S04]  /*20660*/  STL [R1+0x12b8], R227 ;  /* 0x0012b8e301007387 */ /* 0x0001e80000100800 */
[----:B------:R1:W-:Y:S04]  /*20670*/  STL.64 [R1+0x12b0], R224 ;  /* 0x0012b0e001007387 */ /* 0x0003e80000100a00 */
[----:B------:R1:W-:Y:S04]  /*20680*/  STL.128 [R1+0x12a0], R220 ;  /* 0x0012a0dc01007387 */ /* 0x0003e80000100c00 */
[----:B------:R1:W-:Y:S04]  /*20690*/  STL.64 [R1+0x1290], R218 ;  /* 0x001290da01007387 */ /* 0x0003e80000100a00 */
[----:B--2---:R2:W-:Y:S04]  /*206a0*/  STL.128 [R1+0x1280], R212 ;  /* 0x001280d401007387 */ /* 0x0045e80000100c00 */
[----:B------:R2:W-:Y:S04]  /*206b0*/  STL.128 [R1+0x1270], R208 ;  /* 0x001270d001007387 */ /* 0x0005e80000100c00 */
[----:B------:R2:W-:Y:S04]  /*206c0*/  STL.128 [R1+0x1260], R204 ;  /* 0x001260cc01007387 */ /* 0x0005e80000100c00 */
[----:B------:R2:W-:Y:S04]  /*206d0*/  STL.128 [R1+0x1250], R200 ;  /* 0x001250c801007387 */ /* 0x0005e80000100c00 */
[----:B------:R2:W-:Y:S04]  /*206e0*/  STL.64 [R1+0x1200], R182 ;  /* 0x001200b601007387 */ /* 0x0005e80000100a00 */
[----:B------:R2:W-:Y:S04]  /*206f0*/  STL.128 [R1+0x11f0], R176 ;  /* 0x0011f0b001007387 */ /* 0x0005e80000100c00 */
[----:B------:R2:W-:Y:S04]  /*20700*/  STL.128 [R1+0x11e0], R172 ;  /* 0x0011e0ac01007387 */ /* 0x0005e80000100c00 */
[----:B------:R2:W-:Y:S04]  /*20710*/  STL [R1+0x11d8], R170 ;  /* 0x0011d8aa01007387 */ /* 0x0005e80000100800 */
[----:B------:R2:W-:Y:S04]  /*20720*/  STL.64 [R1+0x11d0], R168 ;  /* 0x0011d0a801007387 */ /* 0x0005e80000100a00 */
[----:B------:R2:W-:Y:S04]  /*20730*/  STL.128 [R1+0x11c0], R164 ;  /* 0x0011c0a401007387 */ /* 0x0005e80000100c00 */
[----:B------:R2:W-:Y:S04]  /*20740*/  STL.128 [R1+0x11b0], R160 ;  /* 0x0011b0a001007387 */ /* 0x0005e80000100c00 */
[----:B------:R2:W-:Y:S04]  /*20750*/  STL.128 [R1+0x11a0], R156 ;  /* 0x0011a09c01007387 */ /* 0x0005e80000100c00 */
[----:B------:R2:W-:Y:S04]  /*20760*/  STL.128 [R1+0x1190], R152 ;  /* 0x0011909801007387 */ /* 0x0005e80000100c00 */
[----:B0-----:R-:W4:Y:S04]  /*20770*/  LDL.LU R227, [R1+0x12b8] ;  /* 0x0012b80001e37983 */ /* 0x001f280000300800 */
[----:B-1----:R-:W4:Y:S04]  /*20780*/  LDL.LU.64 R224, [R1+0x12b0] ;  /* 0x0012b00001e07983 */ /* 0x002f280000300a00 */
[----:B------:R-:W4:Y:S04]  /*20790*/  LDL.LU.128 R220, [R1+0x12a0] ;  /* 0x0012a00001dc7983 */ /* 0x000f280000300c00 */
[----:B------:R-:W4:Y:S04]  /*207a0*/  LDL.LU.64 R218, [R1+0x1290] ;  /* 0x0012900001da7983 */ /* 0x000f280000300a00 */
[----:B--2---:R-:W2:Y:S04]  /*207b0*/  LDL.LU.128 R212, [R1+0x1280] ;  /* 0x0012800001d47983 */ /* 0x004ea80000300c00 */
[----:B------:R-:W2:Y:S04]  /*207c0*/  LDL.LU.128 R208, [R1+0x1270] ;  /* 0x0012700001d07983 */ /* 0x000ea80000300c00 */
[----:B------:R-:W2:Y:S04]  /*207d0*/  LDL.LU.128 R204, [R1+0x1260] ;  /* 0x0012600001cc7983 */ /* 0x000ea80000300c00 */
[----:B------:R-:W2:Y:S04]  /*207e0*/  LDL.LU.128 R200, [R1+0x1250] ;  /* 0x0012500001c87983 */ /* 0x000ea80000300c00 */
        /* <DEDUP_REMOVED lines=10> */
[----:B------:R-:W2:Y:S04]  /*20890*/  LDL.LU R180, [R1+0xe40] ;  /* 0x000e400001b47983 */ /* 0x000ea80000300800 */
[----:B------:R-:W2:Y:S04]  /*208a0*/  LDL.LU R181, [R1+0xe3c] ;  /* 0x000e3c0001b57983 */ /* 0x000ea80000300800 */
[----:B------:R-:W2:Y:S04]  /*208b0*/  LDL.LU R171, [R1+0xe38] ;  /* 0x000e380001ab7983 */ /* 0x000ea80000300800 */
[----:B------:R0:W-:Y:S04]  /*208c0*/  STL.64 [R1+0xe30], R112 ;  /* 0x000e307001007387 */ /* 0x0001e80000100a00 */
[----:B------:R-:W-:Y:S04]  /*208d0*/  STL.128 [R1+0xcc0], R20 ;  /* 0x000cc01401007387 */ /* 0x000fe80000100c00 */
[----:B------:R-:W-:Y:S04]  /*208e0*/  STL.128 [R1+0xcb0], R16 ;  /* 0x000cb01001007387 */ /* 0x000fe80000100c00 */
[----:B------:R-:W-:Y:S04]  /*208f0*/  STL.128 [R1+0xca0], R12 ;  /* 0x000ca00c01007387 */ /* 0x000fe80000100c00 */
[----:B------:R-:W-:Y:S04]  /*20900*/  STL.128 [R1+0xc90], R8 ;  /* 0x000c900801007387 */ /* 0x000fe80000100c00 */
[----:B------:R-:W-:Y:S04]  /*20910*/  STL.64 [R1+0xc80], R4 ;  /* 0x000c800401007387 */ /* 0x000fe80000100a00 */
[----:B------:R1:W-:Y:S04]  /*20920*/  STL.128 [R1+0x3b0], R116 ;  /* 0x0003b07401007387 */ /* 0x0003e80000100c00 */
[----:B---3--:R-:W-:Y:S04]  /*20930*/  STL.128 [R1+0xe00], R100 ;  /* 0x000e006401007387 */ /* 0x008fe80000100c00 */
[----:B----4-:R3:W-:Y:S04]  /*20940*/  STL.128 [R1+0xe20], R108 ;  /* 0x000e206c01007387 */ /* 0x0107e80000100c00 */
        /* <DEDUP_REMOVED lines=21> */
[----:B-1----:R-:W2:Y:S04]  /*20aa0*/  LDL.LU R116, [R1+0x5d8] ;  /* 0x0005d80001747983 */ /* 0x002ea80000300800 */
[----:B------:R-:W2:Y:S04]  /*20ab0*/  LDL.LU R115, [R1+0x5d4] ;  /* 0x0005d40001737983 */ /* 0x000ea80000300800 */
[----:B------:R-:W2:Y:S04]  /*20ac0*/  LDL.LU R114, [R1+0x5d0] ;  /* 0x0005d00001727983 */ /* 0x000ea80000300800 */
        /* <DEDUP_REMOVED lines=32> */
[----:B--2---:R-:W-:Y:S04]  /*20cd0*/  STL.128 [R1+0xc40], R200 ;  /* 0x000c40c801007387 */ /* 0x004fe80000100c00 */
[----:B------:R1:W-:Y:S04]  /*20ce0*/  STL.128 [R1+0xba0], R160 ;  /* 0x000ba0a001007387 */ /* 0x0003e80000100c00 */
[----:B------:R2:W-:Y:S01]  /*20cf0*/  STL.128 [R1+0xbf0], R180 ;  /* 0x000bf0b401007387 */ /* 0x0005e20000100c00 */
[----:B0-----:R-:W-:-:S03]  /*20d00*/  IMAD.MOV.U32 R123, RZ, RZ, R117 ;  /* 0x000000ffff7b7224 */ /* 0x001fc600078e0075 */
[----:B------:R0:W-:Y:S01]  /*20d10*/  STL.128 [R1+0xbb0], R164 ;  /* 0x000bb0a401007387 */ /* 0x0001e20000100c00 */
[----:B------:R-:W-:Y:S02]  /*20d20*/  IMAD.MOV.U32 R124, RZ, RZ, R156 ;  /* 0x000000ffff7c7224 */ /* 0x000fe400078e009c */
[----:B------:R-:W-:Y:S01]  /*20d30*/  IMAD.MOV.U32 R125, RZ, RZ, R157 ;  /* 0x000000ffff7d7224 */ /* 0x000fe200078e009d */
[----:B------:R-:W4:Y:S01]  /*20d40*/  LDL.LU.128 R20, [R1+0xcc0] ;  /* 0x000cc00001147983 */ /* 0x000f220000300c00 */
[----:B------:R-:W-:Y:S02]  /*20d50*/  IMAD.MOV.U32 R126, RZ, RZ, R158 ;  /* 0x000000ffff7e7224 */ /* 0x000fe400078e009e */
[----:B------:R-:W-:Y:S01]  /*20d60*/  IMAD.MOV.U32 R127, RZ, RZ, R159 ;  /* 0x000000ffff7f7224 */ /* 0x000fe200078e009f */
[----:B-1----:R-:W4:Y:S01]  /*20d70*/  LDL.LU.128 R160, [R1+0xba0] ;  /* 0x000ba00001a07983 */ /* 0x002f220000300c00 */
[----:B------:R-:W-:Y:S02]  /*20d80*/  IMAD.MOV.U32 R128, RZ, RZ, R227 ;  /* 0x000000ffff807224 */ /* 0x000fe400078e00e3 */
[----:B------:R-:W-:Y:S01]  /*20d90*/  IMAD.MOV.U32 R129, RZ, RZ, R225 ;  /* 0x000000ffff817224 */ /* 0x000fe200078e00e1 */
[----:B------:R-:W-:Y:S01]  /*20da0*/  STL [R1+0xc60], R208 ;  /* 0x000c60d001007387 */ /* 0x000fe20000100800 */
[----:B------:R-:W-:-:S02]  /*20db0*/  IMAD.MOV.U32 R130, RZ, RZ, R224 ;  /* 0x000000ffff827224 */ /* 0x000fc400078e00e0 */
[----:B------:R-:W-:Y:S01]  /*20dc0*/  IMAD.MOV.U32 R131, RZ, RZ, R223 ;  /* 0x000000ffff837224 */ /* 0x000fe200078e00df */
[----:B------:R-:W-:Y:S01]  /*20dd0*/  STL.128 [R1+0xc50], R204 ;  /* 0x000c50cc01007387 */ /* 0x000fe20000100c00 */
[----:B------:R-:W-:Y:S02]  /*20de0*/  IMAD.MOV.U32 R132, RZ, RZ, R222 ;  /* 0x000000ffff847224 */ /* 0x000fe400078e00de */
[----:B------:R-:W-:Y:S01]  /*20df0*/  IMAD.MOV.U32 R133, RZ, RZ, R209 ;  /* 0x000000ffff857224 */ /* 0x000fe200078e00d1 */
[----:B------:R-:W4:Y:S01]  /*20e00*/  LDL.LU.128 R16, [R1+0xcb0] ;  /* 0x000cb00001107983 */ /* 0x000f220000300c00 */
[----:B------:R-:W-:Y:S02]  /*20e10*/  IMAD.MOV.U32 R134, RZ, RZ, R210 ;  /* 0x000000ffff867224 */ /* 0x000fe400078e00d2 */
[----:B------:R-:W-:Y:S01]  /*20e20*/  IMAD.MOV.U32 R135, RZ, RZ, R211 ;  /* 0x000000ffff877224 */ /* 0x000fe200078e00d3 */
[----:B------:R-:W4:Y:S01]  /*20e30*/  LDL.LU.128 R12, [R1+0xca0] ;  /* 0x000ca000010c7983 */ /* 0x000f220000300c00 */
[----:B------:R-:W-:-:S02]  /*20e40*/  IMAD.MOV.U32 R136, RZ, RZ, R212 ;  /* 0x000000ffff887224 */ /* 0x000fc400078e00d4 */
[----:B------:R-:W-:Y:S01]  /*20e50*/  IMAD.MOV.U32 R137, RZ, RZ, R213 ;  /* 0x000000ffff897224 */ /* 0x000fe200078e00d5 */
[----:B------:R-:W4:Y:S01]  /*20e60*/  LDL.LU.64 R4, [R1+0xc80] ;  /* 0x000c800001047983 */ /* 0x000f220000300a00 */
[----:B------:R-:W-:Y:S02]  /*20e70*/  IMAD.MOV.U32 R138, RZ, RZ, R214 ;  /* 0x000000ffff8a7224 */ /* 0x000fe400078e00d6 */
[----:B------:R-:W-:Y:S01]  /*20e80*/  IMAD.MOV.U32 R139, RZ, RZ, R215 ;  /* 0x000000ffff8b7224 */ /* 0x000fe200078e00d7 */
[----:B------:R-:W4:Y:S01]  /*20e90*/  LDL.LU R6, [R1+0xc78] ;  /* 0x000c780001067983 */ /* 0x000f220000300800 */
[----:B------:R-:W-:Y:S02]  /*20ea0*/  IMAD.MOV.U32 R140, RZ, RZ, R221 ;  /* 0x000000ffff8c7224 */ /* 0x000fe400078e00dd */
[----:B------:R-:W-:Y:S01]  /*20eb0*/  IMAD.MOV.U32 R141, RZ, RZ, R220 ;  /* 0x000000ffff8d7224 */ /* 0x000fe200078e00dc */
[----:B------:R-:W4:Y:S01]  /*20ec0*/  LDL.LU R7, [R1+0xc74] ;  /* 0x000c740001077983 */ /* 0x000f220000300800 */
        /* <DEDUP_REMOVED lines=10> */
[----:B--2---:R-:W2:Y:S01]  /*20f70*/  LDL.LU.128 R180, [R1+0xbf0] ;  /* 0x000bf00001b47983 */ /* 0x004ea20000300c00 */
[----:B------:R-:W-:-:S03]  /*20f80*/  IMAD.MOV.U32 R119, RZ, RZ, R113 ;  /* 0x000000ffff777224 */ /* 0x000fc600078e0071 */
[----:B0-----:R-:W2:Y:S01]  /*20f90*/  LDL.LU.128 R164, [R1+0xbb0] ;  /* 0x000bb00001a47983 */ /* 0x001ea20000300c00 */
[----:B------:R-:W-:Y:S02]  /*20fa0*/  IMAD.MOV.U32 R118, RZ, RZ, R112 ;  /* 0x000000ffff767224 */ /* 0x000fe400078e0070 */
[----:B------:R-:W-:Y:S02]  /*20fb0*/  IMAD.MOV.U32 R122, RZ, RZ, R116 ;  /* 0x000000ffff7a7224 */ /* 0x000fe400078e0074 */
[----:B------:R-:W-:Y:S02]  /*20fc0*/  IMAD.MOV.U32 R121, RZ, RZ, R115 ;  /* 0x000000ffff797224 */ /* 0x000fe400078e0073 */
[----:B------:R-:W-:Y:S02]  /*20fd0*/  IMAD.MOV.U32 R120, RZ, RZ, R114 ;  /* 0x000000ffff787224 */ /* 0x000fe400078e0072 */
[----:B---3--:R-:W-:Y:S02]  /*20fe0*/  IMAD.MOV.U32 R117, RZ, RZ, R111 ;  /* 0x000000ffff757224 */ /* 0x008fe400078e006f */
[----:B------:R-:W-:-:S02]  /*20ff0*/  IMAD.MOV.U32 R116, RZ, RZ, R110 ;  /* 0x000000ffff747224 */ /* 0x000fc400078e006e */
[----:B------:R-:W-:Y:S02]  /*21000*/  IMAD.MOV.U32 R115, RZ, RZ, R109 ;  /* 0x000000ffff737224 */ /* 0x000fe400078e006d */
[----:B------:R-:W-:Y:S02]  /*21010*/  IMAD.MOV.U32 R114, RZ, RZ, R108 ;  /* 0x000000ffff727224 */ /* 0x000fe400078e006c */
[----:B----4-:R-:W-:Y:S02]  /*21020*/  IMAD.MOV.U32 R113, RZ, RZ, R107 ;  /* 0x000000ffff717224 */ /* 0x010fe400078e006b */
        /* <DEDUP_REMOVED lines=88> */
[----:B------:R-:W-:-:S06]  /*215b0*/  IMAD.MOV.U32 R27, RZ, RZ, R205 ;  /* 0x000000ffff1b7224 */ /* 0x000fcc00078e00cd */
[----:B------:R-:W-:-:S06]  /*215c0*/  WARPGROUP.ARRIVE ;  /* 0x00000000000079c5 */ /* 0x000fcc0000000000 */
[----:B------:R-:W-:Y:S03]  /*215d0*/  HGMMA.64x256x16.F32 R24, R152, gdesc[UR4].tnspB, R24, gsb0 ;  /* 0x43e0000498187df0 */ /* 0x000fe60008000818 */
[----:B------:R-:W-:Y:S02]  /*215e0*/  WARPGROUP.DEPBAR.LE gsb0, 0x0 ;  /* 0x00008000000079c5 */ /* 0x000fe40000010000 */
[----:B------:R0:W-:Y:S04]  /*215f0*/  STL.128 [R1+0xae0], R104 ;  /* 0x000ae06801007387 */ /* 0x0001e80000100c00 */
[----:B0-----:R-:W3:Y:S04]  /*21600*/  LDL.LU.128 R104, [R1+0xae0] ;  /* 0x000ae00001687983 */ /* 0x001ee80000300c00 */
[----:B------:R0:W-:Y:S04]  /*21610*/  STL.128 [R1+0xb10], R116 ;  /* 0x000b107401007387 */ /* 0x0001e80000100c00 */
[----:B------:R1:W-:Y:S04]  /*21620*/  STL.128 [R1+0xb40], R128 ;  /* 0x000b408001007387 */ /* 0x0003e80000100c00 */
[----:B------:R4:W-:Y:S04]  /*21630*/  STL.128 [R1+0xb30], R124 ;  /* 0x000b307c01007387 */ /* 0x0009e80000100c00 */
[----:B0-----:R-:W2:Y:S04]  /*21640*/  LDL.LU.128 R116, [R1+0xb10] ;  /* 0x000b100001747983 */ /* 0x001ea80000300c00 */
[----:B------:R0:W-:Y:S04]  /*21650*/  STL.128 [R1+0xb20], R120 ;  /* 0x000b207801007387 */ /* 0x0001e80000100c00 */
[----:B-1----:R-:W2:Y:S04]  /*21660*/  LDL.LU.128 R128, [R1+0xb40] ;  /* 0x000b400001807983 */ /* 0x002ea80000300c00 */
[----:B----4-:R-:W4:Y:S04]  /*21670*/  LDL.LU.128 R124, [R1+0xb30] ;  /* 0x000b3000017c7983 */ /* 0x010f280000300c00 */
[----:B0-----:R-:W4:Y:S04]  /*21680*/  LDL.LU.128 R120, [R1+0xb20] ;  /* 0x000b200001787983 */ /* 0x001f280000300c00 */
[----:B------:R0:W-:Y:S04]  /*21690*/  STL.128 [R1+0xb90], R148 ;  /* 0x000b909401007387 */ /* 0x0001e80000100c00 */
[----:B------:R1:W-:Y:S04]  /*216a0*/  STL.128 [R1+0x900], R44 ;  /* 0x0009002c01007387 */ /* 0x0003e80000100c00 */
[----:B------:R1:W-:Y:S04]  /*216b0*/  STL.128 [R1+0xb80], R144 ;  /* 0x000b809001007387 */ /* 0x0003e80000100c00 */
[----:B------:R1:W-:Y:S04]  /*216c0*/  STL.128 [R1+0xb70], R140 ;  /* 0x000b708c01007387 */ /* 0x0003e80000100c00 */
[----:B0-----:R-:W4:Y:S04]  /*216d0*/  LDL.LU.128 R148, [R1+0xb90] ;  /* 0x000b900001947983 */ /* 0x001f280000300c00 */
[----:B-1----:R-:W4:Y:S04]  /*216e0*/  LDL.LU.128 R44, [R1+0x900] ;  /* 0x00090000012c7983 */ /* 0x002f280000300c00 */
[----:B------:R0:W-:Y:S04]  /*216f0*/  STL.128 [R1+0xb60], R136 ;  /* 0x000b608801007387 */ /* 0x0001e80000100c00 */
[----:B------:R-:W4:Y:S04]  /*21700*/  LDL.LU.128 R144, [R1+0xb80] ;  /* 0x000b800001907983 */ /* 0x000f280000300c00 */
[----:B------:R-:W4:Y:S04]  /*21710*/  LDL.LU.128 R140, [R1+0xb70] ;  /* 0x000b7000018c7983 */ /* 0x000f280000300c00 */
[----:B------:R1:W-:Y:S04]  /*21720*/  STL.128 [R1+0xb00], R112 ;  /* 0x000b007001007387 */ /* 0x0003e80000100c00 */
[----:B0-----:R-:W4:Y:S04]  /*21730*/  LDL.LU.128 R136, [R1+0xb60] ;  /* 0x000b600001887983 */ /* 0x001f280000300c00 */
[----:B------:R0:W-:Y:S04]  /*21740*/  STL.128 [R1+0xaf0], R108 ;  /* 0x000af06c01007387 */ /* 0x0001e80000100c00 */
[----:B------:R0:W-:Y:S04]  /*21750*/  STL.128 [R1+0xad0], R100 ;  /* 0x000ad06401007387 */ /* 0x0001e80000100c00 */
[----:B------:R0:W-:Y:S04]  /*21760*/  STL.128 [R1+0xb50], R132 ;  /* 0x000b508401007387 */ /* 0x0001e80000100c00 */
[----:B-1----:R-:W4:Y:S04]  /*21770*/  LDL.LU.128 R112, [R1+0xb00] ;  /* 0x000b000001707983 */ /* 0x002f280000300c00 */
[----:B0-----:R-:W4:Y:S04]  /*21780*/  LDL.LU.128 R108, [R1+0xaf0] ;  /* 0x000af000016c7983 */ /* 0x001f280000300c00 */
[----:B------:R-:W4:Y:S04]  /*21790*/  LDL.LU.128 R100, [R1+0xad0] ;  /* 0x000ad00001647983 */ /* 0x000f280000300c00 */
[----:B------:R-:W4:Y:S04]  /*217a0*/  LDL.LU.128 R132, [R1+0xb50] ;  /* 0x000b500001847983 */ /* 0x000f280000300c00 */
[----:B------:R0:W-:Y:S04]  /*217b0*/  STL.128 [R1+0x930], R56 ;  /* 0x0009303801007387 */ /* 0x0001e80000100c00 */
[----:B------:R1:W-:Y:S04]  /*217c0*/  STL.128 [R1+0x920], R52 ;  /* 0x0009203401007387 */ /* 0x0003e80000100c00 */
[----:B------:R1:W-:Y:S04]  /*217d0*/  STL.128 [R1+0x910], R48 ;  /* 0x0009103001007387 */ /* 0x0003e80000100c00 */
[----:B0-----:R-:W4:Y:S04]  /*217e0*/  LDL.LU.128 R56, [R1+0x930] ;  /* 0x0009300001387983 */ /* 0x001f280000300c00 */
[----:B-1----:R-:W4:Y:S04]  /*217f0*/  LDL.LU.128 R52, [R1+0x920] ;  /* 0x0009200001347983 */ /* 0x002f280000300c00 */
[----:B------:R-:W4:Y:S04]  /*21800*/  LDL.LU.128 R48, [R1+0x910] ;  /* 0x0009100001307983 */ /* 0x000f280000300c00 */
[----:B---3--:R0:W-:Y:S04]  /*21810*/  STL.128 [R1+0x9f0], R104 ;  /* 0x0009f06801007387 */ /* 0x0081e80000100c00 */
[----:B0-----:R-:W3:Y:S04]  /*21820*/  LDL.LU.128 R104, [R1+0x9f0] ;  /* 0x0009f00001687983 */ /* 0x001ee80000300c00 */
[----:B--2---:R0:W-:Y:S04]  /*21830*/  STL.128 [R1+0xa20], R116 ;  /* 0x000a207401007387 */ /* 0x0041e80000100c00 */
[----:B------:R1:W-:Y:S04]  /*21840*/  STL.128 [R1+0xa50], R128 ;  /* 0x000a508001007387 */ /* 0x0003e80000100c00 */
[----:B0-----:R-:W2:Y:S04]  /*21850*/  LDL.LU.128 R116, [R1+0xa20] ;  /* 0x000a200001747983 */ /* 0x001ea80000300c00 */
[----:B----4-:R0:W-:Y:S04]  /*21860*/  STL.128 [R1+0xa40], R124 ;  /* 0x000a407c01007387 */ /* 0x0101e80000100c00 */
[----:B------:R4:W-:Y:S04]  /*21870*/  STL.128 [R1+0xa30], R120 ;  /* 0x000a307801007387 */ /* 0x0009e80000100c00 */
[----:B-1----:R-:W2:Y:S04]  /*21880*/  LDL.LU.128 R128, [R1+0xa50] ;  /* 0x000a500001807983 */ /* 0x002ea80000300c00 */
[----:B0-----:R-:W2:Y:S04]  /*21890*/  LDL.LU.128 R124, [R1+0xa40] ;  /* 0x000a4000017c7983 */ /* 0x001ea80000300c00 */
[----:B----4-:R-:W4:Y:S01]  /*218a0*/  LDL.LU.128 R120, [R1+0xa30] ;  /* 0x000a300001787983 */ /* 0x010f220000300c00 */
[----:B------:R-:W-:-:S02]  /*218b0*/  IMAD.MOV.U32 R8, RZ, RZ, R35 ;  /* 0x000000ffff087224 */ /* 0x000fc400078e0023 */
[----:B------:R-:W-:Y:S02]  /*218c0*/  IMAD.MOV.U32 R9, RZ, RZ, R34 ;  /* 0x000000ffff097224 */ /* 0x000fe400078e0022 */
[----:B------:R-:W-:Y:S02]  /*218d0*/  IMAD.MOV.U32 R200, RZ, RZ, R156 ;  /* 0x000000ffffc87224 */ /* 0x000fe400078e009c */
[----:B------:R-:W-:Y:S02]  /*218e0*/  IMAD.MOV.U32 R201, RZ, RZ, R157 ;  /* 0x000000ffffc97224 */ /* 0x000fe400078e009d */
[----:B------:R-:W-:Y:S02]  /*218f0*/  IMAD.MOV.U32 R202, RZ, RZ, R158 ;  /* 0x000000ffffca7224 */ /* 0x000fe400078e009e */
[----:B------:R-:W-:-:S05]  /*21900*/  IMAD.MOV.U32 R203, RZ, RZ, R159 ;  /* 0x000000ffffcb7224 */ /* 0x000fca00078e009f */
[----:B------:R0:W-:Y:S04]  /*21910*/  STL.128 [R1+0x3d0], R200 ;  /* 0x0003d0c801007387 */ /* 0x0001e80000100c00 */
[----:B0-----:R-:W4:Y:S01]  /*21920*/  LDL.LU.128 R200, [R1+0xc40] ;  /* 0x000c400001c87983 */ /* 0x001f220000300c00 */
[----:B------:R-:W-:Y:S02]  /*21930*/  IMAD.MOV.U32 R204, RZ, RZ, R227 ;  /* 0x000000ffffcc7224 */ /* 0x000fe400078e00e3 */
[----:B------:R-:W-:Y:S02]  /*21940*/  IMAD.MOV.U32 R205, RZ, RZ, R225 ;  /* 0x000000ffffcd7224 */ /* 0x000fe400078e00e1 */
[----:B------:R-:W-:Y:S02]  /*21950*/  IMAD.MOV.U32 R206, RZ, RZ, R224 ;  /* 0x000000ffffce7224 */ /* 0x000fe400078e00e0 */
[----:B------:R-:W-:-:S02]  /*21960*/  IMAD.MOV.U32 R207, RZ, RZ, R223 ;  /* 0x000000ffffcf7224 */ /* 0x000fc400078e00df */
[----:B------:R-:W-:Y:S01]  /*21970*/  IMAD.MOV.U32 R208, RZ, RZ, R222 ;  /* 0x000000ffffd07224 */ /* 0x000fe200078e00de */
[----:B------:R-:W-:Y:S04]  /*21980*/  STL.128 [R1+0xaa0], R148 ;  /* 0x000aa09401007387 */ /* 0x000fe80000100c00 */
[----:B------:R0:W-:Y:S04]  /*21990*/  STL.128 [R1+0x3e0], R204 ;  /* 0x0003e0cc01007387 */ /* 0x0001e80000100c00 */
[----:B------:R1:W-:Y:S04]  /*219a0*/  STL.128 [R1+0x3f0], R208 ;  /* 0x0003f0d001007387 */ /* 0x0003e80000100c00 */
[----:B------:R1:W-:Y:S04]  /*219b0*/  STL.128 [R1+0x9d0], R96 ;  /* 0x0009d06001007387 */ /* 0x0003e80000100c00 */
[----:B------:R1:W-:Y:S04]  /*219c0*/  STL.128 [R1+0x980], R76 ;  /* 0x0009804c01007387 */ /* 0x0003e80000100c00 */
[----:B0-----:R-:W4:Y:S04]  /*219d0*/  LDL.LU.128 R204, [R1+0xc50] ;  /* 0x000c500001cc7983 */ /* 0x001f280000300c00 */
[----:B-1----:R-:W4:Y:S04]  /*219e0*/  LDL.LU R208, [R1+0xc60] ;  /* 0x000c600001d07983 */ /* 0x002f280000300800 */
[----:B------:R-:W4:Y:S04]  /*219f0*/  LDL.LU.128 R148, [R1+0xaa0] ;  /* 0x000aa00001947983 */ /* 0x000f280000300c00 */
[----:B------:R-:W4:Y:S04]  /*21a00*/  LDL.LU.128 R96, [R1+0x9d0] ;  /* 0x0009d00001607983 */ /* 0x000f280000300c00 */
[----:B------:R-:W4:Y:S04]  /*21a10*/  LDL.LU.128 R76, [R1+0x980] ;  /* 0x00098000014c7983 */ /* 0x000f280000300c00 */
[----:B------:R0:W-:Y:S04]  /*21a20*/  STL.128 [R1+0xa90], R144 ;  /* 0x000a909001007387 */ /* 0x0001e80000100c00 */
        /* <DEDUP_REMOVED lines=22> */
[----:B------:R-:W4:Y:S04]  /*21b90*/  LDL.LU.128 R40, [R1+0x8f0] ;  /* 0x0008f00001287983 */ /* 0x000f280000300c00 */
[----:B------:R-:W4:Y:S04]  /*21ba0*/  LDL.LU.128 R36, [R1+0x8e0] ;  /* 0x0008e00001247983 */ /* 0x000f280000300c00 */
[----:B0-----:R-:W4:Y:S04]  /*21bb0*/  LDL.LU.128 R60, [R1+0x940] ;  /* 0x00094000013c7983 */ /* 0x001f280000300c00 */
[----:B---3--:R0:W-:Y:S02]  /*21bc0*/  STL.128 [R1+0x770], R104 ;  /* 0x0007706801007387 */ /* 0x0081e40000100c00 */
[----:B0-----:R-:W-:-:S02]  /*21bd0*/  IMAD.MOV.U32 R106, RZ, RZ, R9 ;  /* 0x000000ffff6a7224 */ /* 0x001fc400078e0009 */
[----:B------:R-:W-:Y:S02]  /*21be0*/  IMAD.MOV.U32 R107, RZ, RZ, R8 ;  /* 0x000000ffff6b7224 */ /* 0x000fe400078e0008 */
[----:B------:R-:W3:Y:S04]  /*21bf0*/  LDL.64 R8, [R1+0x220] ;  /* 0x0002200001087983 */ /* 0x000ee80000100a00 */
[----:B--2---:R0:W-:Y:S04]  /*21c00*/  STL.128 [R1+0x7a0], R116 ;  /* 0x0007a07401007387 */ /* 0x0041e80000100c00 */
[----:B------:R-:W-:Y:S04]  /*21c10*/  STL.128 [R1+0x700], R24 ;  /* 0x0007001801007387 */ /* 0x000fe80000100c00 */
[----:B------:R1:W-:Y:S01]  /*21c20*/  STL.128 [R1+0x7d0], R128 ;  /* 0x0007d08001007387 */ /* 0x0003e20000100c00 */
[----:B0-----:R-:W-:-:S02]  /*21c30*/  IMAD.MOV.U32 R119, RZ, RZ, R47 ;  /* 0x000000ffff777224 */ /* 0x001fc400078e002f */
[----:B------:R-:W-:Y:S02]  /*21c40*/  IMAD.MOV.U32 R118, RZ, RZ, R46 ;  /* 0x000000ffff767224 */ /* 0x000fe400078e002e */
[----:B------:R-:W-:Y:S01]  /*21c50*/  IMAD.MOV.U32 R117, RZ, RZ, R45 ;  /* 0x000000ffff757224 */ /* 0x000fe200078e002d */
[----:B------:R0:W-:Y:S01]  /*21c60*/  STL.128 [R1+0x7c0], R124 ;  /* 0x0007c07c01007387 */ /* 0x0001e20000100c00 */
[----:B------:R-:W-:-:S03]  /*21c70*/  IMAD.MOV.U32 R116, RZ, RZ, R44 ;  /* 0x000000ffff747224 */ /* 0x000fc600078e002c */
[----:B----4-:R-:W-:Y:S04]  /*21c80*/  STL.128 [R1+0x7b0], R120 ;  /* 0x0007b07801007387 */ /* 0x010fe80000100c00 */
[----:B------:R2:W-:Y:S01]  /*21c90*/  STL.128 [R1+0x290], R116 ;  /* 0x0002907401007387 */ /* 0x0005e20000100c00 */
[----:B-1----:R-:W-:Y:S02]  /*21ca0*/  IMAD.MOV.U32 R131, RZ, RZ, R59 ;  /* 0x000000ffff837224 */ /* 0x002fe400078e003b */
[----:B------:R-:W-:Y:S01]  /*21cb0*/  IMAD.MOV.U32 R130, RZ, RZ, R58 ;  /* 0x000000ffff827224 */ /* 0x000fe200078e003a */
[----:B------:R-:W4:Y:S01]  /*21cc0*/  LDL.LU.128 R24, [R1+0x700] ;  /* 0x0007000001187983 */ /* 0x000f220000300c00 */
[----:B------:R-:W-:Y:S02]  /*21cd0*/  IMAD.MOV.U32 R129, RZ, RZ, R57 ;  /* 0x000000ffff817224 */ /* 0x000fe400078e0039 */
[----:B------:R-:W-:-:S02]  /*21ce0*/  IMAD.MOV.U32 R128, RZ, RZ, R56 ;  /* 0x000000ffff807224 */ /* 0x000fc400078e0038 */
[----:B0-----:R-:W-:Y:S02]  /*21cf0*/  IMAD.MOV.U32 R127, RZ, RZ, R55 ;  /* 0x000000ffff7f7224 */ /* 0x001fe400078e0037 */
[----:B------:R-:W-:Y:S02]  /*21d00*/  IMAD.MOV.U32 R126, RZ, RZ, R54 ;  /* 0x000000ffff7e7224 */ /* 0x000fe400078e0036 */
[----:B------:R-:W-:Y:S01]  /*21d10*/  IMAD.MOV.U32 R125, RZ, RZ, R53 ;  /* 0x000000ffff7d7224 */ /* 0x000fe200078e0035 */
[----:B--2---:R-:W2:Y:S01]  /*21d20*/  LDL.LU.128 R116, [R1+0x7a0] ;  /* 0x0007a00001747983 */ /* 0x004ea20000300c00 */
[----:B------:R-:W-:Y:S02]  /*21d30*/  IMAD.MOV.U32 R123, RZ, RZ, R51 ;  /* 0x000000ffff7b7224 */ /* 0x000fe400078e0033 */
[----:B------:R-:W-:Y:S02]  /*21d40*/  IMAD.MOV.U32 R122, RZ, RZ, R50 ;  /* 0x000000ffff7a7224 */ /* 0x000fe400078e0032 */
[----:B------:R-:W-:-:S02]  /*21d50*/  IMAD.MOV.U32 R121, RZ, RZ, R49 ;  /* 0x000000ffff797224 */ /* 0x000fc400078e0031 */
[----:B------:R-:W-:Y:S02]  /*21d60*/  IMAD.MOV.U32 R120, RZ, RZ, R48 ;  /* 0x000000ffff787224 */ /* 0x000fe400078e0030 */
[----:B------:R-:W-:Y:S01]  /*21d70*/  IMAD.MOV.U32 R124, RZ, RZ, R52 ;  /* 0x000000ffff7c7224 */ /* 0x000fe200078e0034 */
        /* <DEDUP_REMOVED lines=9> */
[----:B------:R1:W-:Y:S04]  /*21e10*/  STL.128 [R1+0xc20], R192 ;  /* 0x000c20c001007387 */ /* 0x0003e80000100c00 */
[----:B------:R1:W-:Y:S04]  /*21e20*/  STL.128 [R1+0xbd0], R172 ;  /* 0x000bd0ac01007387 */ /* 0x0003e80000100c00 */
[----:B0-----:R-:W4:Y:S04]  /*21e30*/  LDL.LU.128 R184, [R1+0xc00] ;  /* 0x000c000001b87983 */ /* 0x001f280000300c00 */
[----:B------:R0:W-:Y:S04]  /*21e40*/  STL.128 [R1+0xc10], R188 ;  /* 0x000c10bc01007387 */ /* 0x0001e80000100c00 */
[----:B-1----:R-:W4:Y:S04]  /*21e50*/  LDL.LU.128 R192, [R1+0xc20] ;  /* 0x000c200001c07983 */ /* 0x002f280000300c00 */
[----:B------:R-:W4:Y:S04]  /*21e60*/  LDL.LU.128 R172, [R1+0xbd0] ;  /* 0x000bd00001ac7983 */ /* 0x000f280000300c00 */
[----:B------:R1:W-:Y:S04]  /*21e70*/  STL.128 [R1+0xbc0], R168 ;  /* 0x000bc0a801007387 */ /* 0x0003e80000100c00 */
[----:B0-----:R-:W4:Y:S04]  /*21e80*/  LDL.LU.128 R188, [R1+0xc10] ;  /* 0x000c100001bc7983 */ /* 0x001f280000300c00 */
[----:B------:R0:W-:Y:S04]  /*21e90*/  STL.128 [R1+0x9c0], R92 ;  /* 0x0009c05c01007387 */ /* 0x0001e80000100c00 */
[----:B------:R0:W-:Y:S04]  /*21ea0*/  STL.128 [R1+0xac0], R160 ;  /* 0x000ac0a001007387 */ /* 0x0001e80000100c00 */
[----:B-1----:R-:W4:Y:S04]  /*21eb0*/  LDL.LU.128 R168, [R1+0xbc0] ;  /* 0x000bc00001a87983 */ /* 0x002f280000300c00 */
[----:B------:R1:W-:Y:S04]  /*21ec0*/  STL.128 [R1+0xbe0], R176 ;  /* 0x000be0b001007387 */ /* 0x0003e80000100c00 */
[----:B0-----:R-:W4:Y:S01]  /*21ed0*/  LDL.LU.128 R92, [R1+0x9c0] ;  /* 0x0009c000015c7983 */ /* 0x001f220000300c00 */
[----:B------:R-:W-:-:S03]  /*21ee0*/  IMAD.MOV.U32 R160, RZ, RZ, R200 ;  /* 0x000000ffffa07224 */ /* 0x000fc600078e00c8 */
[----:B------:R0:W-:Y:S01]  /*21ef0*/  STL.128 [R1+0x9b0], R88 ;  /* 0x0009b05801007387 */ /* 0x0001e20000100c00 */
[----:B------:R-:W-:Y:S02]  /*21f00*/  IMAD.MOV.U32 R161, RZ, RZ, R183 ;  /* 0x000000ffffa17224 */ /* 0x000fe400078e00b7 */
[----:B------:R-:W-:Y:S01]  /*21f10*/  IMAD.MOV.U32 R162, RZ, RZ, R182 ;  /* 0x000000ffffa27224 */ /* 0x000fe200078e00b6 */
[----:B------:R0:W-:Y:S01]  /*21f20*/  STL.128 [R1+0x6f0], R20 ;  /* 0x0006f01401007387 */ /* 0x0001e20000100c00 */
[----:B------:R-:W-:-:S03]  /*21f30*/  IMAD.MOV.U32 R163, RZ, RZ, R166 ;  /* 0x000000ffffa37224 */ /* 0x000fc600078e00a6 */
[----:B-1----:R-:W4:Y:S04]  /*21f40*/  LDL.LU.128 R176, [R1+0xbe0] ;  /* 0x000be00001b07983 */ /* 0x002f280000300c00 */
[----:B------:R1:W-:Y:S04]  /*21f50*/  STL.128 [R1+0x430], R160 ;  /* 0x000430a001007387 */ /* 0x0003e80000100c00 */
[----:B0-----:R-:W4:Y:S04]  /*21f60*/  LDL.LU.128 R88, [R1+0x9b0] ;  /* 0x0009b00001587983 */ /* 0x001f280000300c00 */
[----:B------:R-:W4:Y:S01]  /*21f70*/  LDL.LU.128 R20, [R1+0x6f0] ;  /* 0x0006f00001147983 */ /* 0x000f220000300c00 */
[----:B------:R-:W-:-:S03]  /*21f80*/  IMAD.MOV.U32 R152, RZ, RZ, R208 ;  /* 0x000000ffff987224 */ /* 0x000fc600078e00d0 */
[----:B------:R0:W-:Y:S04]  /*21f90*/  STL.128 [R1+0x6e0], R16 ;  /* 0x0006e01001007387 */ /* 0x0001e80000100c00 */
[----:B-1----:R-:W4:Y:S01]  /*21fa0*/  LDL.LU.128 R160, [R1+0xac0] ;  /* 0x000ac00001a07983 */ /* 0x002f220000300c00 */
[----:B------:R-:W-:Y:S02]  /*21fb0*/  IMAD.MOV.U32 R153, RZ, RZ, R207 ;  /* 0x000000ffff997224 */ /* 0x000fe400078e00cf */
[----:B------:R-:W-:Y:S02]  /*21fc0*/  IMAD.MOV.U32 R154, RZ, RZ, R206 ;  /* 0x000000ffff9a7224 */ /* 0x000fe400078e00ce */
[----:B------:R-:W-:Y:S01]  /*21fd0*/  IMAD.MOV.U32 R155, RZ, RZ, R205 ;  /* 0x000000ffff9b7224 */ /* 0x000fe200078e00cd */
[----:B------:R1:W-:Y:S01]  /*21fe0*/  STL.128 [R1+0x820], R148 ;  /* 0x0008209401007387 */ /* 0x0003e20000100c00 */
[----:B------:R-:W-:-:S03]  /*21ff0*/  IMAD.MOV.U32 R217, RZ, RZ, 0x1 ;  /* 0x00000001ffd97424 */ /* 0x000fc600078e00ff */
[----:B------:R1:W-:Y:S04]  /*22000*/  STL.128 [R1+0x750], R96 ;  /* 0x0007506001007387 */ /* 0x0003e80000100c00 */
[----:B0-----:R-:W4:Y:S04]  /*22010*/  LDL.LU.128 R16, [R1+0x6e0] ;  /* 0x0006e00001107983 */ /* 0x001f280000300c00 */
[----:B------:R0:W-:Y:S01]  /*22020*/  STL.128 [R1+0xab0], R152 ;  /* 0x000ab09801007387 */ /* 0x0001e20000100c00 */
[----:B-1----:R-:W-:-:S03]  /*22030*/  IMAD.MOV.U32 R151, RZ, RZ, R79 ;  /* 0x000000ffff977224 */ /* 0x002fc600078e004f */
[----:B------:R1:W-:Y:S01]  /*22040*/  STL.128 [R1+0x6d0], R12 ;  /* 0x0006d00c01007387 */ /* 0x0003e20000100c00 */
[----:B------:R-:W-:Y:S02]  /*22050*/  IMAD.MOV.U32 R150, RZ, RZ, R78 ;  /* 0x000000ffff967224 */ /* 0x000fe400078e004e */
[----:B------:R-:W-:Y:S01]  /*22060*/  IMAD.MOV.U32 R149, RZ, RZ, R77 ;  /* 0x000000ffff957224 */ /* 0x000fe200078e004d */
[----:B------:R-:W4:Y:S01]  /*22070*/  LDL.LU.128 R96, [R1+0x750] ;  /* 0x0007500001607983 */ /* 0x000f220000300c00 */
[----:B------:R-:W-:-:S03]  /*22080*/  IMAD.MOV.U32 R148, RZ, RZ, R76 ;  /* 0x000000ffff947224 */ /* 0x000fc600078e004c */
[----:B------:R3:W-:Y:S04]  /*22090*/  STL.128 [R1+0x990], R80 ;  /* 0x0009905001007387 */ /* 0x0007e80000100c00 */
[----:B0-----:R-:W4:Y:S04]  /*220a0*/  LDL.LU.128 R152, [R1+0xab0] ;  /* 0x000ab00001987983 */ /* 0x001f280000300c00 */
[----:B-1----:R-:W4:Y:S04]  /*220b0*/  LDL.LU.128 R12, [R1+0x6d0] ;  /* 0x0006d000010c7983 */ /* 0x002f280000300c00 */
[----:B---3--:R0:W-:Y:S04]  /*220c0*/  STL.128 [R1+0x6c0], R8 ;  /* 0x0006c00801007387 */ /* 0x0081e80000100c00 */
[----:B------:R1:W-:Y:S04]  /*220d0*/  STL.128 [R1+0x9a0], R84 ;  /* 0x0009a05401007387 */ /* 0x0003e80000100c00 */
[----:B------:R-:W3:Y:S04]  /*220e0*/  LDL.LU.128 R80, [R1+0x990] ;  /* 0x0009900001507983 */ /* 0x000ee80000300c00 */
[----:B------:R1:W-:Y:S04]  /*220f0*/  STL.128 [R1+0x810], R144 ;  /* 0x0008109001007387 */ /* 0x0003e80000100c00 */
[----:B0-----:R-:W3:Y:S04]  /*22100*/  LDL.LU.128 R8, [R1+0x6c0] ;  /* 0x0006c00001087983 */ /* 0x001ee80000300c00 */
[----:B------:R0:W-:Y:S04]  /*22110*/  STL.128 [R1+0x800], R140 ;  /* 0x0008008c01007387 */ /* 0x0001e80000100c00 */
[----:B------:R0:W-:Y:S01]  /*22120*/  STL.128 [R1+0x7f0], R136 ;  /* 0x0007f08801007387 */ /* 0x0001e20000100c00 */
[----:B------:R-:W-:-:S03]  /*22130*/  IMAD.MOV.U32 R104, RZ, RZ, R32 ;  /* 0x000000ffff687224 */ /* 0x000fc600078e0020 */
[----:B-1----:R-:W3:Y:S01]  /*22140*/  LDL.LU.128 R84, [R1+0x9a0] ;  /* 0x0009a00001547983 */ /* 0x002ee20000300c00 */
[----:B------:R-:W-:Y:S02]  /*22150*/  IMAD.MOV.U32 R147, RZ, RZ, R75 ;  /* 0x000000ffff937224 */ /* 0x000fe400078e004b */
[----:B------:R-:W-:Y:S01]  /*22160*/  IMAD.MOV.U32 R146, RZ, RZ, R74 ;  /* 0x000000ffff927224 */ /* 0x000fe200078e004a */
[----:B------:R1:W-:Y:S01]  /*22170*/  STL.128 [R1+0x310], R148 ;  /* 0x0003109401007387 */ /* 0x0003e20000100c00 */
[----:B------:R-:W-:Y:S02]  /*22180*/  IMAD.MOV.U32 R145, RZ, RZ, R73 ;  /* 0x000000ffff917224 */ /* 0x000fe400078e0049 */
[----:B------:R-:W-:Y:S01]  /*22190*/  IMAD.MOV.U32 R144, RZ, RZ, R72 ;  /* 0x000000ffff907224 */ /* 0x000fe200078e0048 */
[----:B------:R2:W-:Y:S01]  /*221a0*/  STL.128 [R1+0x790], R112 ;  /* 0x0007907001007387 */ /* 0x0005e20000100c00 */
[----:B0-----:R-:W-:Y:S02]  /*221b0*/  IMAD.MOV.U32 R143, RZ, RZ, R71 ;  /* 0x000000ffff8f7224 */ /* 0x001fe400078e0047 */
[----:B------:R-:W-:Y:S01]  /*221c0*/  IMAD.MOV.U32 R142, RZ, RZ, R70 ;  /* 0x000000ffff8e7224 */ /* 0x000fe200078e0046 */
[----:B------:R0:W-:Y:S01]  /*221d0*/  STL.128 [R1+0x780], R108 ;  /* 0x0007806c01007387 */ /* 0x0001e20000100c00 */
[----:B------:R-:W-:-:S02]  /*221e0*/  IMAD.MOV.U32 R141, RZ, RZ, R69 ;  /* 0x000000ffff8d7224 */ /* 0x000fc400078e0045 */
[----:B------:R-:W-:Y:S01]  /*221f0*/  IMAD.MOV.U32 R139, RZ, RZ, R67 ;  /* 0x000000ffff8b7224 */ /* 0x000fe200078e0043 */
[----:B------:R0:W-:Y:S01]  /*22200*/  STL.128 [R1+0x760], R100 ;  /* 0x0007606401007387 */ /* 0x0001e20000100c00 */
[----:B------:R-:W-:Y:S02]  /*22210*/  IMAD.MOV.U32 R138, RZ, RZ, R66 ;  /* 0x000000ffff8a7224 */ /* 0x000fe400078e0042 */
[----:B------:R-:W-:Y:S01]  /*22220*/  IMAD.MOV.U32 R137, RZ, RZ, R65 ;  /* 0x000000ffff897224 */ /* 0x000fe200078e0041 */
[----:B-1----:R-:W3:Y:S01]  /*22230*/  LDL.LU.128 R148, [R1+0x820] ;  /* 0x0008200001947983 */ /* 0x002ee20000300c00 */
[----:B------:R-:W-:Y:S02]  /*22240*/  IMAD.MOV.U32 R136, RZ, RZ, R64 ;  /* 0x000000ffff887224 */ /* 0x000fe400078e0040 */
[----:B------:R-:W-:Y:S01]  /*22250*/  IMAD.MOV.U32 R140, RZ, RZ, R68 ;  /* 0x000000ffff8c7224 */ /* 0x000fe200078e0044 */
[----:B--2---:R1:W-:Y:S01]  /*22260*/  STL.128 [R1+0x710], R116 ;  /* 0x0007107401007387 */ /* 0x0043e20000100c00 */
[----:B------:R-:W-:-:S02]  /*22270*/  IMAD.MOV.U32 R105, RZ, RZ, R33 ;  /* 0x000000ffff697224 */ /* 0x000fc400078e0021 */
[----:B------:R-:W-:Y:S01]  /*22280*/  IMAD.MOV.U32 R115, RZ, RZ, R43 ;  /* 0x000000ffff737224 */ /* 0x000fe200078e002b */
[----:B------:R2:W-:Y:S01]  /*22290*/  STL.64 [R1+0xc68], R216 ;  /* 0x000c68d801007387 */ /* 0x0005e20000100a00 */
[----:B0-----:R-:W-:Y:S02]  /*222a0*/  IMAD.MOV.U32 R111, RZ, RZ, R39 ;  /* 0x000000ffff6f7224 */ /* 0x001fe400078e0027 */
[----:B------:R-:W-:Y:S01]  /*222b0*/  IMAD.MOV.U32 R110, RZ, RZ, R38 ;  /* 0x000000ffff6e7224 */ /* 0x000fe200078e0026 */
[----:B------:R0:W-:Y:S01]  /*222c0*/  STL.128 [R1+0x7e0], R132 ;  /* 0x0007e08401007387 */ /* 0x0001e20000100c00 */
[----:B------:R-:W-:Y:S02]  /*222d0*/  IMAD.MOV.U32 R100, RZ, RZ, R28 ;  /* 0x000000ffff647224 */ /* 0x000fe400078e001c */
[----:B------:R-:W-:Y:S01]  /*222e0*/  IMAD.MOV.U32 R101, RZ, RZ, R29 ;  /* 0x000000ffff657224 */ /* 0x000fe200078e001d */
        /* <DEDUP_REMOVED lines=8> */
[----:B----4-:R-:W-:Y:S01]  /*22370*/  STL.128 [R1+0x6a0], R24 ;  /* 0x0006a01801007387 */ /* 0x010fe20000100c00 */
[----:B------:R-:W-:Y:S02]  /*22380*/  IMAD.MOV.U32 R113, RZ, RZ, R41 ;  /* 0x000000ffff717224 */ /* 0x000fe400078e0029 */
[----:B------:R-:W-:Y:S01]  /*22390*/  IMAD.MOV.U32 R112, RZ, RZ, R40 ;  /* 0x000000ffff707224 */ /* 0x000fe200078e0028 */
[----:B------:R4:W-:Y:S01]  /*223a0*/  STL.128 [R1+0x2e0], R136 ;  /* 0x0002e08801007387 */ /* 0x0009e20000100c00 */
[----:B--2---:R-:W-:-:S02]  /*223b0*/  IMAD.MOV.U32 R216, RZ, RZ, R221 ;  /* 0x000000ffffd87224 */ /* 0x004fc400078e00dd */
[----:B------:R-:W-:Y:S01]  /*223c0*/  IMAD.MOV.U32 R217, RZ, RZ, R220 ;  /* 0x000000ffffd97224 */ /* 0x000fe200078e00dc */
[----:B------:R2:W-:Y:S01]  /*223d0*/  STL.128 [R1+0x2f0], R140 ;  /* 0x0002f08c01007387 */ /* 0x0005e20000100c00 */
[----:B0-----:R-:W-:Y:S02]  /*223e0*/  IMAD.MOV.U32 R135, RZ, RZ, R63 ;  /* 0x000000ffff877224 */ /* 0x001fe400078e003f */
[----:B------:R-:W-:Y:S01]  /*223f0*/  IMAD.MOV.U32 R134, RZ, RZ, R62 ;  /* 0x000000ffff867224 */ /* 0x000fe200078e003e */
[----:B------:R-:W3:Y:S01]  /*22400*/  LDL.LU.128 R144, [R1+0x810] ;  /* 0x0008100001907983 */ /* 0x000ee20000300c00 */
[----:B------:R-:W-:Y:S02]  /*22410*/  IMAD.MOV.U32 R133, RZ, RZ, R61 ;  /* 0x000000ffff857224 */ /* 0x000fe400078e003d */
[----:B------:R-:W-:Y:S01]  /*22420*/  IMAD.MOV.U32 R132, RZ, RZ, R60 ;  /* 0x000000ffff847224 */ /* 0x000fe200078e003c */
[----:B-1----:R-:W3:Y:S04]  /*22430*/  LDL.LU.128 R4, [R1+0x6b0] ;  /* 0x0006b00001047983 */ /* 0x002ee80000300c00 */
[----:B----4-:R-:W4:Y:S04]  /*22440*/  LDL.LU.128 R136, [R1+0x7f0] ;  /* 0x0007f00001887983 */ /* 0x010f280000300c00 */
[----:B--2---:R-:W2:Y:S04]  /*22450*/  LDL.LU.128 R140, [R1+0x800] ;  /* 0x00080000018c7983 */ /* 0x004ea80000300c00 */
[----:B------:R-:W4:Y:S04]  /*22460*/  LDL.LU.128 R24, [R1+0x6a0] ;  /* 0x0006a00001187983 */ /* 0x000f280000300c00 */
[----:B------:R-:W-:Y:S04]  /*22470*/  STL.128 [R1+0x250], R100 ;  /* 0x0002506401007387 */ /* 0x000fe80000100c00 */
[----:B------:R-:W-:Y:S04]  /*22480*/  STL.128 [R1+0x260], R104 ;  /* 0x0002606801007387 */ /* 0x000fe80000100c00 */
        /* <DEDUP_REMOVED lines=8> */
[----:B------:R0:W-:Y:S04]  /*22510*/  STL.128 [R1+0x740], R128 ;  /* 0x0007408001007387 */ /* 0x0001e80000100c00 */
[----:B------:R1:W-:Y:S04]  /*22520*/  STL.128 [R1+0x730], R124 ;  /* 0x0007307c01007387 */ /* 0x0003e80000100c00 */
[----:B------:R1:W-:Y:S04]  /*22530*/  STL.128 [R1+0x720], R120 ;  /* 0x0007207801007387 */ /* 0x0003e80000100c00 */
[----:B------:R-:W4:Y:S04]  /*22540*/  LDL.LU.64 R216, [R1+0xc68] ;  /* 0x000c680001d87983 */ /* 0x000f280000300a00 */
[----:B------:R-:W4:Y:S04]  /*22550*/  LDL.LU.128 R132, [R1+0x7e0] ;  /* 0x0007e00001847983 */ /* 0x000f280000300c00 */
[----:B0-----:R-:W4:Y:S04]  /*22560*/  LDL.LU.128 R128, [R1+0x740] ;  /* 0x0007400001807983 */ /* 0x001f280000300c00 */
[----:B-1----:R-:W4:Y:S04]  /*22570*/  LDL.LU.128 R124, [R1+0x730] ;  /* 0x00073000017c7983 */ /* 0x002f280000300c00 */
[----:B------:R-:W4:Y:S04]  /*22580*/  LDL.LU.128 R120, [R1+0x720] ;  /* 0x0007200001787983 */ /* 0x000f280000300c00 */
        /* <DEDUP_REMOVED lines=9> */
[----:B------:R1:W-:Y:S01]  /*22620*/  STL.128 [R1+0x850], R168 ;  /* 0x000850a801007387 */ /* 0x0003e20000100c00 */
[----:B------:R-:W-:-:S03]  /*22630*/  IMAD.MOV.U32 R166, RZ, RZ, R94 ;  /* 0x000000ffffa67224 */ /* 0x000fc600078e005e */
[----:B------:R1:W-:Y:S04]  /*22640*/  STL [R1+0x848], R167 ;  /* 0x000848a701007387 */ /* 0x0003e80000100800 */
[----:B------:R1:W-:Y:S04]  /*22650*/  STL.64 [R1+0x840], R164 ;  /* 0x000840a401007387 */ /* 0x0003e80000100a00 */
[----:B0-----:R-:W4:Y:S04]  /*22660*/  LDL.LU.128 R188, [R1+0x8a0] ;  /* 0x0008a00001bc7983 */ /* 0x001f280000300c00 */
[----:B-1----:R-:W4:Y:S01]  /*22670*/  LDL.LU.128 R168, [R1+0x850] ;  /* 0x0008500001a87983 */ /* 0x002f220000300c00 */
[----:B------:R-:W-:-:S02]  /*22680*/  IMAD.MOV.U32 R167, RZ, RZ, R95 ;  /* 0x000000ffffa77224 */ /* 0x000fc400078e005f */
[----:B------:R-:W-:Y:S01]  /*22690*/  IMAD.MOV.U32 R165, RZ, RZ, R93 ;  /* 0x000000ffffa57224 */ /* 0x000fe200078e005d */
[----:B------:R0:W-:Y:S01]  /*226a0*/  STL.128 [R1+0x870], R176 ;  /* 0x000870b001007387 */ /* 0x0001e20000100c00 */
[----:B------:R-:W-:-:S03]  /*226b0*/  IMAD.MOV.U32 R164, RZ, RZ, R92 ;  /* 0x000000ffffa47224 */ /* 0x000fc600078e005c */
[----:B------:R1:W-:Y:S04]  /*226c0*/  STL.128 [R1+0x830], R160 ;  /* 0x000830a001007387 */ /* 0x0003e80000100c00 */
[----:B------:R1:W-:Y:S04]  /*226d0*/  STL.128 [R1+0x350], R164 ;  /* 0x000350a401007387 */ /* 0x0003e80000100c00 */
[----:B------:R1:W-:Y:S04]  /*226e0*/  STL.128 [R1+0x690], R20 ;  /* 0x0006901401007387 */ /* 0x0003e80000100c00 */
[----:B0-----:R-:W4:Y:S01]  /*226f0*/  LDL.LU.128 R176, [R1+0x870] ;  /* 0x0008700001b07983 */ /* 0x001f220000300c00 */
[----:B------:R-:W-:-:S02]  /*22700*/  IMAD.MOV.U32 R156, RZ, RZ, R204 ;  /* 0x000000ffff9c7224 */ /* 0x000fc400078e00cc */
[----:B-1----:R-:W-:Y:S01]  /*22710*/  IMAD.MOV.U32 R163, RZ, RZ, R91 ;  /* 0x000000ffffa37224 */ /* 0x002fe200078e005b */
[----:B------:R0:W-:Y:S04]  /*22720*/  STL.128 [R1+0x680], R16 ;  /* 0x0006801001007387 */ /* 0x0001e80000100c00 */
[----:B------:R-:W4:Y:S01]  /*22730*/  LDL.LU R167, [R1+0x848] ;  /* 0x0008480001a77983 */ /* 0x000f220000300800 */
[----:B------:R-:W-:-:S03]  /*22740*/  IMAD.MOV.U32 R162, RZ, RZ, R90 ;  /* 0x000000ffffa27224 */ /* 0x000fc600078e005a */
[----:B------:R-:W4:Y:S01]  /*22750*/  LDL.LU.64 R164, [R1+0x840] ;  /* 0x0008400001a47983 */ /* 0x000f220000300a00 */
[----:B------:R-:W-:Y:S02]  /*22760*/  IMAD.MOV.U32 R157, RZ, RZ, R203 ;  /* 0x000000ffff9d7224 */ /* 0x000fe400078e00cb */
[----:B------:R-:W-:Y:S01]  /*22770*/  IMAD.MOV.U32 R158, RZ, RZ, R202 ;  /* 0x000000ffff9e7224 */ /* 0x000fe200078e00ca */
[----:B------:R-:W4:Y:S01]  /*22780*/  LDL.LU.128 R20, [R1+0x690] ;  /* 0x0006900001147983 */ /* 0x000f220000300c00 */
[----:B------:R-:W-:-:S03]  /*22790*/  IMAD.MOV.U32 R159, RZ, RZ, R201 ;  /* 0x000000ffff9f7224 */ /* 0x000fc600078e00c9 */
[----:B------:R-:W-:Y:S04]  /*227a0*/  STL.128 [R1+0x400], R212 ;  /* 0x000400d401007387 */ /* 0x000fe80000100c00 */
        /* <DEDUP_REMOVED lines=8> */
[----:B---3--:R1:W-:Y:S01]  /*22830*/  STL.128 [R1+0x660], R8 ;  /* 0x0006600801007387 */ /* 0x0083e20000100c00 */
[----:B------:R-:W-:-:S02]  /*22840*/  IMAD.MOV.U32 R161, RZ, RZ, R89 ;  /* 0x000000ffffa17224 */ /* 0x000fc400078e0059 */
[----:B------:R-:W-:Y:S01]  /*22850*/  IMAD.MOV.U32 R160, RZ, RZ, R88 ;  /* 0x000000ffffa07224 */ /* 0x000fe200078e0058 */
[----:B0-----:R-:W3:Y:S01]  /*22860*/  LDL.LU.128 R16, [R1+0x680] ;  /* 0x0006800001107983 */ /* 0x001ee20000300c00 */
[----:B------:R-:W-:-:S03]  /*22870*/  IMAD.MOV.U32 R28, RZ, RZ, R96 ;  /* 0x000000ffff1c7224 */ /* 0x000fc600078e0060 */
[----:B------:R0:W-:Y:S04]  /*22880*/  STL.128 [R1+0x240], R152 ;  /* 0x0002409801007387 */ /* 0x0001e80000100c00 */
[----:B------:R0:W-:Y:S04]  /*22890*/  STL.128 [R1+0x670], R12 ;  /* 0x0006700c01007387 */ /* 0x0001e80000100c00 */
[----:B-1----:R-:W3:Y:S04]  /*228a0*/  LDL.LU.128 R8, [R1+0x660] ;  /* 0x0006600001087983 */ /* 0x002ee80000300c00 */
[----:B------:R1:W-:Y:S01]  /*228b0*/  STL.128 [R1+0x340], R160 ;  /* 0x000340a001007387 */ /* 0x0003e20000100c00 */
[----:B------:R-:W-:-:S03]  /*228c0*/  IMAD.MOV.U32 R76, RZ, RZ, R28 ;  /* 0x000000ffff4c7224 */ /* 0x000fc600078e001c */
[----:B------:R1:W-:Y:S01]  /*228d0*/  STL.128 [R1+0x420], R156 ;  /* 0x0004209c01007387 */ /* 0x0003e20000100c00 */
[----:B0-----:R-:W-:Y:S02]  /*228e0*/  IMAD.MOV.U32 R155, RZ, RZ, R83 ;  /* 0x000000ffff9b7224 */ /* 0x001fe400078e0053 */
[----:B------:R-:W-:Y:S01]  /*228f0*/  IMAD.MOV.U32 R154, RZ, RZ, R82 ;  /* 0x000000ffff9a7224 */ /* 0x000fe200078e0052 */
[----:B------:R-:W3:Y:S01]  /*22900*/  LDL.LU.128 R12, [R1+0x670] ;  /* 0x00067000010c7983 */ /* 0x000ee20000300c00 */
[----:B------:R-:W-:-:S03]  /*22910*/  IMAD.MOV.U32 R29, RZ, RZ, R150 ;  /* 0x000000ffff1d7224 */ /* 0x000fc600078e0096 */
[----:B------:R-:W3:Y:S04]  /*22920*/  LDL R75, [R1+0x290] ;  /* 0x00029000014b7983 */ /* 0x000ee80000100800 */
[----:B-1----:R-:W3:Y:S01]  /*22930*/  LDL.LU.128 R160, [R1+0x830] ;  /* 0x0008300001a07983 */ /* 0x002ee20000300c00 */
[----:B------:R-:W-:Y:S02]  /*22940*/  IMAD.MOV.U32 R153, RZ, RZ, R81 ;  /* 0x000000ffff997224 */ /* 0x000fe400078e0051 */
[----:B------:R-:W-:Y:S01]  /*22950*/  IMAD.MOV.U32 R152, RZ, RZ, R80 ;  /* 0x000000ffff987224 */ /* 0x000fe200078e0050 */
[----:B------:R-:W3:Y:S01]  /*22960*/  LDL R73, [R1+0x294] ;  /* 0x0002940001497983 */ /* 0x000ee20000100800 */
[----:B------:R-:W-:Y:S02]  /*22970*/  IMAD.MOV.U32 R159, RZ, RZ, R87 ;  /* 0x000000ffff9f7224 */ /* 0x000fe400078e0057 */
[----:B------:R-:W-:Y:S01]  /*22980*/  IMAD.MOV.U32 R158, RZ, RZ, R86 ;  /* 0x000000ffff9e7224 */ /* 0x000fe200078e0056 */
[----:B------:R-:W3:Y:S01]  /*22990*/  LDL R71, [R1+0x298] ;  /* 0x0002980001477983 */ /* 0x000ee20000100800 */
[----:B------:R-:W-:-:S02]  /*229a0*/  IMAD.MOV.U32 R157, RZ, RZ, R85 ;  /* 0x000000ffff9d7224 */ /* 0x000fc400078e0055 */
[----:B------:R-:W-:Y:S01]  /*229b0*/  IMAD.MOV.U32 R156, RZ, RZ, R84 ;  /* 0x000000ffff9c7224 */ /* 0x000fe200078e0054 */
[----:B------:R-:W3:Y:S01]  /*229c0*/  LDL R69, [R1+0x29c] ;  /* 0x00029c0001457983 */ /* 0x000ee20000100800 */
[----:B------:R-:W-:Y:S02]  /*229d0*/  IMAD.MOV.U32 R30, RZ, RZ, R149 ;  /* 0x000000ffff1e7224 */ /* 0x000fe400078e0095 */
[----:B------:R-:W-:Y:S01]  /*229e0*/  IMAD.MOV.U32 R28, RZ, RZ, R116 ;  /* 0x000000ffff1c7224 */ /* 0x000fe200078e0074 */
[----:B------:R-:W3:Y:S01]  /*229f0*/  LDL R67, [R1+0x2a0] ;  /* 0x0002a00001437983 */ /* 0x000ee20000100800 */
[----:B------:R-:W-:Y:S02]  /*22a00*/  IMAD.MOV.U32 R31, RZ, RZ, R148 ;  /* 0x000000ffff1f7224 */ /* 0x000fe400078e0094 */
[----:B------:R-:W-:Y:S01]  /*22a10*/  IMAD.MOV.U32 R96, RZ, RZ, R28 ;  /* 0x000000ffff607224 */ /* 0x000fe200078e001c */
[----:B------:R0:W-:Y:S01]  /*22a20*/  STL.128 [R1+0x320], R152 ;  /* 0x0003209801007387 */ /* 0x0001e20000100c00 */
[----:B------:R-:W-:-:S03]  /*22a30*/  IMAD.MOV.U32 R28, RZ, RZ, R151 ;  /* 0x000000ffff1c7224 */ /* 0x000fc600078e0097 */
[----:B------:R2:W-:Y:S01]  /*22a40*/  STL.128 [R1+0x330], R156 ;  /* 0x0003309c01007387 */ /* 0x0005e20000100c00 */
[----:B------:R-:W-:Y:S02]  /*22a50*/  IMAD.MOV.U32 R77, RZ, RZ, R97 ;  /* 0x000000ffff4d7224 */ /* 0x000fe400078e0061 */
[----:B------:R-:W-:Y:S01]  /*22a60*/  IMAD.MOV.U32 R78, RZ, RZ, R98 ;  /* 0x000000ffff4e7224 */ /* 0x000fe200078e0062 */
[----:B------:R-:W3:Y:S01]  /*22a70*/  LDL R65, [R1+0x2a4] ;  /* 0x0002a40001417983 */ /* 0x000ee20000100800 */
[----:B------:R-:W-:Y:S02]  /*22a80*/  IMAD.MOV.U32 R79, RZ, RZ, R99 ;  /* 0x000000ffff4f7224 */ /* 0x000fe400078e0063 */
[----:B------:R-:W-:Y:S01]  /*22a90*/  IMAD.MOV.U32 R97, RZ, RZ, R117 ;  /* 0x000000ffff617224 */ /* 0x000fe200078e0075 */
[----:B------:R-:W3:Y:S01]  /*22aa0*/  LDL R63, [R1+0x2a8] ;  /* 0x0002a800013f7983 */ /* 0x000ee20000100800 */
[----:B------:R-:W-:-:S03]  /*22ab0*/  IMAD.MOV.U32 R32, RZ, RZ, R147 ;  /* 0x000000ffff207224 */ /* 0x000fc600078e0093 */
[----:B------:R-:W3:Y:S01]  /*22ac0*/  LDL R61, [R1+0x2ac] ;  /* 0x0002ac00013d7983 */ /* 0x000ee20000100800 */
[----:B0-----:R-:W-:Y:S02]  /*22ad0*/  IMAD.MOV.U32 R152, RZ, RZ, R31 ;  /* 0x000000ffff987224 */ /* 0x001fe400078e001f */
[----:B------:R-:W-:Y:S01]  /*22ae0*/  IMAD.MOV.U32 R153, RZ, RZ, R30 ;  /* 0x000000ffff997224 */ /* 0x000fe200078e001e */
[----:B------:R0:W-:Y:S01]  /*22af0*/  STL.128 [R1+0x650], R4 ;  /* 0x0006500401007387 */ /* 0x0001e20000100c00 */
[----:B------:R-:W-:Y:S02]  /*22b00*/  IMAD.MOV.U32 R154, RZ, RZ, R29 ;  /* 0x000000ffff9a7224 */ /* 0x000fe400078e001d */
[----:B------:R-:W-:Y:S01]  /*22b10*/  IMAD.MOV.U32 R33, RZ, RZ, R146 ;  /* 0x000000ffff217224 */ /* 0x000fe200078e0092 */
[----:B------:R-:W3:Y:S01]  /*22b20*/  LDL R43, [R1+0x2d0] ;  /* 0x0002d000012b7983 */ /* 0x000ee20000100800 */
[----:B------:R-:W-:Y:S02]  /*22b30*/  IMAD.MOV.U32 R34, RZ, RZ, R145 ;  /* 0x000000ffff227224 */ /* 0x000fe400078e0091 */
[----:B------:R-:W-:Y:S01]  /*22b40*/  IMAD.MOV.U32 R35, RZ, RZ, R144 ;  /* 0x000000ffff237224 */ /* 0x000fe200078e0090 */
[----:B------:R-:W3:Y:S01]  /*22b50*/  LDL R41, [R1+0x2d4] ;  /* 0x0002d40001297983 */ /* 0x000ee20000100800 */
[----:B--2---:R-:W-:-:S02]  /*22b60*/  IMAD.MOV.U32 R156, RZ, RZ, R143 ;  /* 0x000000ffff9c7224 */ /* 0x004fc400078e008f */
[----:B------:R-:W-:Y:S01]  /*22b70*/  IMAD.MOV.U32 R157, RZ, RZ, R142 ;  /* 0x000000ffff9d7224 */ /* 0x000fe200078e008e */
[----:B------:R-:W2:Y:S01]  /*22b80*/  LDL R39, [R1+0x2d8] ;  /* 0x0002d80001277983 */ /* 0x000ea20000100800 */
[----:B------:R-:W-:Y:S02]  /*22b90*/  IMAD.MOV.U32 R158, RZ, RZ, R141 ;  /* 0x000000ffff9e7224 */ /* 0x000fe400078e008d */
[----:B------:R-:W-:Y:S01]  /*22ba0*/  IMAD.MOV.U32 R159, RZ, RZ, R140 ;  /* 0x000000ffff9f7224 */ /* 0x000fe200078e008c */
[----:B0-----:R-:W2:Y:S01]  /*22bb0*/  LDL.LU.128 R4, [R1+0x650] ;  /* 0x0006500001047983 */ /* 0x001ea20000300c00 */
[----:B----4-:R-:W-:Y:S02]  /*22bc0*/  IMAD.MOV.U32 R36, RZ, RZ, R137 ;  /* 0x000000ffff247224 */ /* 0x010fe400078e0089 */
[----:B------:R-:W-:Y:S01]  /*22bd0*/  IMAD.MOV.U32 R29, RZ, RZ, R25 ;  /* 0x000000ffff1d7224 */ /* 0x000fe200078e0019 */
[----:B------:R-:W4:Y:S01]  /*22be0*/  LDL R37, [R1+0x2dc] ;  /* 0x0002dc0001257983 */ /* 0x000f220000100800 */
[----:B------:R-:W-:-:S02]  /*22bf0*/  IMAD.MOV.U32 R30, RZ, RZ, R26 ;  /* 0x000000ffff1e7224 */ /* 0x000fc400078e001a */
[----:B------:R-:W-:Y:S01]  /*22c00*/  IMAD.MOV.U32 R31, RZ, RZ, R27 ;  /* 0x000000ffff1f7224 */ /* 0x000fe200078e001b */
[----:B------:R-:W4:Y:S01]  /*22c10*/  LDL R224, [R1+0x2f8] ;  /* 0x0002f80001e07983 */ /* 0x000f220000100800 */
[----:B------:R-:W-:Y:S02]  /*22c20*/  IMAD.MOV.U32 R98, RZ, RZ, R118 ;  /* 0x000000ffff627224 */ /* 0x000fe400078e0076 */
[----:B------:R-:W-:Y:S01]  /*22c30*/  IMAD.MOV.U32 R99, RZ, RZ, R119 ;  /* 0x000000ffff637224 */ /* 0x000fe200078e0077 */
[----:B------:R-:W4:Y:S01]  /*22c40*/  LDL R222, [R1+0x2fc] ;  /* 0x0002fc0001de7983 */ /* 0x000f220000100800 */
[----:B------:R-:W-:Y:S02]  /*22c50*/  IMAD.MOV.U32 R140, RZ, RZ, R136 ;  /* 0x000000ffff8c7224 */ /* 0x000fe400078e0088 */
        /* <DEDUP_REMOVED lines=28> */
[----:B------:R0:W-:Y:S01]  /*22e20*/  STL.64 [R1+0x8d0], R216 ;  /* 0x0008d0d801007387 */ /* 0x0001e20000100a00 */
        /* <DEDUP_REMOVED lines=8> */
[----:B0-----:R-:W4:Y:S01]  /*22eb0*/  LDL.LU.64 R216, [R1+0x8d0] ;  /* 0x0008d00001d87983 */ /* 0x001f220000300a00 */
[----:B------:R-:W-:-:S02]  /*22ec0*/  IMAD.MOV.U32 R105, RZ, RZ, R125 ;  /* 0x000000ffff697224 */ /* 0x000fc400078e007d */
[----:B------:R-:W-:Y:S01]  /*22ed0*/  IMAD.MOV.U32 R100, RZ, RZ, R120 ;  /* 0x000000ffff647224 */ /* 0x000fe200078e0078 */
[----:B------:R-:W4:Y:S01]  /*22ee0*/  LDL R166, [R1+0x32c] ;  /* 0x00032c0001a67983 */ /* 0x000f220000100800 */
        /* <DEDUP_REMOVED lines=13> */
[----:B------:R-:W-:Y:S01]  /*22fc0*/  STL.128 [R1+0x360], R76 ;  /* 0x0003604c01007387 */ /* 0x000fe20000100c00 */
[----:B------:R-:W-:Y:S02]  /*22fd0*/  IMAD.MOV.U32 R103, RZ, RZ, R123 ;  /* 0x000000ffff677224 */ /* 0x000fe400078e007b */
[----:B------:R-:W-:Y:S01]  /*22fe0*/  IMAD.MOV.U32 R106, RZ, RZ, R126 ;  /* 0x000000ffff6a7224 */ /* 0x000fe200078e007e */
[----:B------:R-:W-:Y:S01]  /*22ff0*/  STL.128 [R1+0x3b0], R96 ;  /* 0x0003b06001007387 */ /* 0x000fe20000100c00 */
[----:B------:R-:W-:Y:S02]  /*23000*/  IMAD.MOV.U32 R107, RZ, RZ, R127 ;  /* 0x000000ffff6b7224 */ /* 0x000fe400078e007f */
[----:B------:R-:W-:Y:S01]  /*23010*/  IMAD.MOV.U32 R110, RZ, RZ, R130 ;  /* 0x000000ffff6e7224 */ /* 0x000fe200078e0082 */
[----:B------:R-:W4:Y:S01]  /*23020*/  LDL R138, [R1+0x358] ;  /* 0x00035800018a7983 */ /* 0x000f220000100800 */
[----:B------:R-:W-:-:S02]  /*23030*/  IMAD.MOV.U32 R111, RZ, RZ, R131 ;  /* 0x000000ffff6f7224 */ /* 0x000fc400078e0083 */
[----:B------:R-:W-:Y:S01]  /*23040*/  IMAD.MOV.U32 R115, RZ, RZ, R135 ;  /* 0x000000ffff737224 */ /* 0x000fe200078e0087 */
[----:B------:R-:W4:Y:S01]  /*23050*/  LDL R136, [R1+0x35c] ;  /* 0x00035c0001887983 */ /* 0x000f220000100800 */
        /* <DEDUP_REMOVED lines=13> */
[----:B------:R1:W-:Y:S04]  /*23130*/  STL.128 [R1+0x240], R24 ;  /* 0x0002401801007387 */ /* 0x0003e80000100c00 */
        /* <DEDUP_REMOVED lines=24> */
[----:B-1----:R-:W4:Y:S04]  /*232c0*/  LDL R27, [R1+0x2f0] ;  /* 0x0002f000011b7983 */ /* 0x002f280000100800 */
        /* <DEDUP_REMOVED lines=66> */
[----:B------:R-:W4:Y:S01]  /*236f0*/  LDL R24, [R1+0x43c] ;  /* 0x00043c0001187983 */ /* 0x000f220000100800 */
[----:B---3--:R-:W-:Y:S01]  /*23700*/  FFMA.FTZ R9, R9, R2, R187 ;  /* 0x0000000209097223 */ /* 0x008fe200000100bb */
[----:B------:R-:W-:-:S03]  /*23710*/  FFMA.FTZ R3, R3, R8, R199 ;  /* 0x0000000803037223 */ /* 0x000fc600000100c7 */
        /* <DEDUP_REMOVED lines=42> */
[----:B--2---:R-:W-:Y:S01]  /*239c0*/  FADD.FTZ R11, R4, R11 ;  /* 0x0000000b040b7221 */ /* 0x004fe20000010000 */
[----:B------:R-:W-:Y:S01]  /*239d0*/  FADD.FTZ R3, R13, R14 ;  /* 0x0000000e0d037221 */ /* 0x000fe20000010000 */
[----:B----4-:R-:W-:Y:S02]  /*239e0*/  STL [R1+0x68], R217 ;  /* 0x000068d901007387 */ /* 0x010fe40000100800 */
[----:B------:R-:W-:Y:S01]  /*239f0*/  FADD.FTZ R13, R0, R11 ;  /* 0x0000000b000d7221 */ /* 0x000fe20000010000 */
[----:B------:R-:W-:Y:S01]  /*23a00*/  FADD.FTZ R12, R12, R3 ;  /* 0x000000030c0c7221 */ /* 0x000fe20000010000 */
[----:B------:R-:W-:Y:S04]  /*23a10*/  STL [R1+0x68], R217 ;  /* 0x000068d901007387 */ /* 0x000fe80000100800 */
[----:B------:R-:W-:Y:S04]  /*23a20*/  STL [R1+0x68], R217 ;  /* 0x000068d901007387 */ /* 0x000fe80000100800 */
[----:B------:R-:W-:Y:S04]  /*23a30*/  STL [R1+0x68], R217 ;  /* 0x000068d901007387 */ /* 0x000fe80000100800 */
[----:B------:R-:W-:Y:S04]  /*23a40*/  STL [R1+0x68], R217 ;  /* 0x000068d901007387 */ /* 0x000fe80000100800 */
[----:B------:R-:W-:Y:S04]  /*23a50*/  STL [R1+0x214], R5 ;  /* 0x0002140501007387 */ /* 0x000fe80000100800 */
[----:B------:R-:W-:Y:S04]  /*23a60*/  STL.64 [R1+0x220], R12 ;  /* 0x0002200c01007387 */ /* 0x000fe80000100a00 */
        /* <DEDUP_REMOVED lines=129> */
[----:B------:R-:W2:Y:S04]  /*24280*/  LD.E R2, desc[UR36][R6.64] ;  /* 0x0000002406027980 */ /* 0x000ea8000c101900 */
[----:B------:R0:W-:Y:S04]  /*24290*/  STL [R1+0xc70], R226 ;  /* 0x000c70e201007387 */ /* 0x0001e80000100800 */
[----:B------:R1:W-:Y:S04]  /*242a0*/  STL.64 [R1+0x880], R180 ;  /* 0x000880b401007387 */ /* 0x0003e80000100a00 */
[----:B------:R3:W5:Y:S04]  /*242b0*/  LDL R0, [R1+0x1f8] ;  /* 0x0001f80001007983 */ /* 0x0007680000100800 */
[----:B0-----:R3:W5:Y:S04]  /*242c0*/  LDL.LU R226, [R1+0xc70] ;  /* 0x000c700001e27983 */ /* 0x0017680000300800 */
[----:B-1----:R3:W5:Y:S01]  /*242d0*/  LDL.LU.64 R180, [R1+0x880] ;  /* 0x0008800001b47983 */ /* 0x0027620000300a00 */
[----:B------:R-:W-:Y:S01]  /*242e0*/  BSSY B0, `(.L_x_2254) ;  /* 0x0000005000007945 */ /* 0x000fe20003800000 */
[----:B--2---:R-:W-:-:S04]  /*242f0*/  LOP3.LUT R2, R2, 0x1, RZ, 0xfc, !PT ;  /* 0x0000000102027812 */ /* 0x004fc800078efcff */
[----:B------:R-:W-:-:S13]  /*24300*/  ISETP.NE.AND P0, PT, R2, 0x3, PT ;  /* 0x000000030200780c */ /* 0x000fda0003f05270 */
[----:B---3--:R-:W-:Y:S05]  /*24310*/  @!P0 BRA `(.L_x_2255) ;  /* 0x0000000000048947 */ /* 0x008fea0003800000 */
[----:B------:R-:W-:Y:S01]  /*24320*/  BPT.TRAP 0x1 ;  /* 0x000000040000795c */ /* 0x000fe20000300000 */
.L_x_2255:
[----:B------:R-:W-:Y:S05]  /*24330*/  BSYNC B0 ;  /* 0x0000000000007941 */ /* 0x000fea0003800000 */
.L_x_2254:
[----:B------:R-:W2:Y:S04]  /*24340*/  LD.E.64 R2, desc[UR36][R6.64+0x20] ;  /* 0x0000202406027980 */ /* 0x000ea8000c101b00 */
[----:B------:R-:W3:Y:S01]  /*24350*/  LD.E R4, desc[UR36][R6.64+0xc] ;  /* 0x00000c2406047980 */ /* 0x000ee2000c101900 */
[C---:B------:R-:W-:Y:S01]  /*24360*/  ISETP.GT.AND P0, PT, R171.reuse, R216, PT ;  /* 0x000000d8ab00720c */ /* 0x040fe20003f04270 */
[----:B------:R-:W-:Y:S02]  /*24370*/  VIADD R19, R171, 0xffffffff ;  /* 0xffffffffab137836 */ /* 0x000fe40000000000 */
[----:B------:R-:W-:Y:S02]  /*24380*/  IMAD.MOV.U32 R8, RZ, RZ, R6 ;  /* 0x000000ffff087224 */ /* 0x000fe400078e0006 */
[----:B------:R-:W-:-:S02]  /*24390*/  IMAD.MOV.U32 R9, RZ, RZ, R7 ;  /* 0x000000ffff097224 */ /* 0x000fc400078e0007 */
[----:B------:R-:W-:Y:S01]  /*243a0*/  IMAD.MOV.U32 R171, RZ, RZ, R19 ;  /* 0x000000ffffab7224 */ /* 0x000fe200078e0013 */
[----:B--2---:R-:W-:-:S05]  /*243b0*/  MOV R3, R2 ;  /* 0x0000000200037202 */ /* 0x004fca0000000f00 */
[----:B-----5:R-:W-:-:S05]  /*243c0*/  IMAD R3, R0, 0x8, R3 ;  /* 0x0000000800037824 */ /* 0x020fca00078e0203 */
[----:B---3--:R-:W-:-:S04]  /*243d0*/  PRMT R3, R4, 0x654, R3 ;  /* 0x0000065404037816 */ /* 0x008fc80000000003 */
[----:B------:R1:W-:Y:S01]  /*243e0*/  SYNCS.ARRIVE.TRANS64.RED.A1T0 RZ, [R3+URZ], RZ ;  /* 0x000000ff03ff79a7 */ /* 0x0003e2000810043f */
[----:B------:R-:W-:Y:S05]  /*243f0*/  @P0 BRA `(.L_x_2256) ;  /* 0xfffffe5000a00947 */ /* 0x000fea000383ffff */
.L_x_2237:
[----:B------:R-:W-:-:S13]  /*24400*/  ISETP.GE.AND P0, PT, R19, UR40, PT ;  /* 0x0000002813007c0c */ /* 0x000fda000bf06270 */
[----:B------:R-:W-:Y:S05]  /*24410*/  @!P0 BRA `(.L_x_2257) ;  /* 0x000000b000a48947 */ /* 0x000fea0003800000 */
[----:B------:R0:W5:Y:S02]  /*24420*/  LDL.64 R4, [R1+0x158] ;  /* 0x0001580001047983 */ /* 0x0001640000100a00 */
.L_x_2286:
[----:B-12--5:R-:W2:Y:S04]  /*24430*/  LD.E R3, desc[UR36][R4.64] ;  /* 0x0000002404037980 */ /* 0x026ea8000c101900 */
[----:B------:R-:W3:Y:S01]  /*24440*/  LD.E R0, desc[UR36][R4.64+0x8] ;  /* 0x0000082404007980 */ /* 0x000ee2000c101900 */
[----:B--2---:R-:W-:-:S05]  /*24450*/  VIADD R3, R3, 0x1 ;  /* 0x0000000103037836 */ /* 0x004fca0000000000 */
[----:B------:R-:W-:-:S13]  /*24460*/  ISETP.NE.AND P0, PT, R3, 0x2, PT ;  /* 0x000000020300780c */ /* 0x000fda0003f05270 */
[----:B------:R1:W5:Y:S04]  /*24470*/  @P0 LD.E R11, desc[UR36][R4.64+0x4] ;  /* 0x00000424040b0980 */ /* 0x000368000c101900 */
[----:B------:R-:W2:Y:S01]  /*24480*/  @!P0 LD.E R2, desc[UR36][R4.64+0x4] ;  /* 0x0000042404028980 */ /* 0x000ea2000c101900 */
[----:B---3--:R-:W-:-:S03]  /*24490*/  VIADD R9, R0, 0x1 ;  /* 0x0000000100097836 */ /* 0x008fc60000000000 */
[----:B------:R3:W-:Y:S04]  /*244a0*/  ST.E desc[UR36][R4.64], R3 ;  /* 0x0000000304007985 */ /* 0x0007e8000c101924 */
[----:B------:R1:W-:Y:S04]  /*244b0*/  ST.E desc[UR36][R4.64+0x8], R9 ;  /* 0x0000080904007985 */ /* 0x0003e8000c101924 */
[----:B------:R1:W-:Y:S01]  /*244c0*/  @!P0 ST.E desc[UR36][R4.64], RZ ;  /* 0x000000ff04008985 */ /* 0x0003e2000c101924 */
[----:B--2---:R-:W-:-:S05]  /*244d0*/  @!P0 LOP3.LUT R11, R2, 0x1, RZ, 0x3c, !PT ;  /* 0x00000001020b8812 */ /* 0x004fca00078e3cff */
[----:B------:R1:W-:Y:S04]  /*244e0*/  @!P0 ST.E desc[UR36][R4.64+0x4], R11 ;  /* 0x0000040b04008985 */ /* 0x0003e8000c101924 */
[----:B------:R-:W2:Y:S04]  /*244f0*/  LDL.64 R72, [R1+0x170] ;  /* 0x0001700001487983 */ /* 0x000ea80000100a00 */
[----:B--2---:R-:W2:Y:S01]  /*24500*/  LD.E R0, desc[UR36][R72.64] ;  /* 0x0000002448007980 */ /* 0x004ea2000c101900 */
[----:B------:R-:W-:Y:S05]  /*24510*/  YIELD ;  /* 0x0000000000007946 */ /* 0x000fea0003800000 */
[----:B------:R-:W-:Y:S01]  /*24520*/  BSSY B0, `(.L_x_2258) ;  /* 0x0000006000007945 */ /* 0x000fe20003800000 */
[----:B---3--:R-:W-:Y:S01]  /*24530*/  @!P0 IMAD.MOV.U32 R3, RZ, RZ, RZ ;  /* 0x000000ffff038224 */ /* 0x008fe200078e00ff */
[----:B--2---:R-:W-:-:S04]  /*24540*/  LOP3.LUT R0, R0, 0x1, RZ, 0xfc, !PT ;  /* 0x0000000100007812 */ /* 0x004fc800078efcff */
[----:B------:R-:W-:-:S13]  /*24550*/  ISETP.NE.AND P1, PT, R0, 0x3, PT ;  /* 0x000000030000780c */ /* 0x000fda0003f25270 */
[----:B-1----:R-:W-:Y:S05]  /*24560*/  @!P1 BRA `(.L_x_2259) ;  /* 0x0000000000049947 */ /* 0x002fea0003800000 */
[----:B------:R-:W-:Y:S01]  /*24570*/  BPT.TRAP 0x1 ;  /* 0x000000040000795c */ /* 0x000fe20000300000 */
.L_x_2259:
[----:B------:R-:W-:Y:S05]  /*24580*/  BSYNC B0 ;  /* 0x0000000000007941 */ /* 0x000fea0003800000 */
.L_x_2258:
[----:B------:R-:W2:Y:S01]  /*24590*/  LD.E.64 R8, desc[UR36][R72.64+0x18] ;  /* 0x0000182448087980 */ /* 0x000ea2000c101b00 */
[----:B-----5:R-:W-:Y:S02]  /*245a0*/  SHF.L.U32 R10, R11, 0x1f, RZ ;  /* 0x0000001f0b0a7819 */ /* 0x020fe400000006ff */
[----:B--2---:R-:W-:-:S05]  /*245b0*/  MOV R8, R8 ;  /* 0x0000000800087202 */ /* 0x004fca0000000f00 */
[----:B------:R-:W-:-:S04]  /*245c0*/  IMAD R3, R3, 0x8, R8 ;  /* 0x0000000803037824 */ /* 0x000fc800078e0208 */
[----:B------:R1:W2:Y:S01]  /*245d0*/  SYNCS.PHASECHK.TRANS64.TRYWAIT P0, [R3+URZ], R10 ;  /* 0x0000000a030075a7 */ /* 0x0002a2000800017f */
[----:B------:R-:W3:Y:S04]  /*245e0*/  LD.E R2, desc[UR36][R72.64] ;  /* 0x0000002448027980 */ /* 0x000ee8000c101900 */
[----:B------:R1:W5:Y:S04]  /*245f0*/  LD.E R0, desc[UR36][R4.64] ;  /* 0x0000002404007980 */ /* 0x000368000c101900 */
[----:B------:R1:W5:Y:S01]  /*24600*/  LD.E R8, desc[UR36][R4.64+0x4] ;  /* 0x0000042404087980 */ /* 0x000362000c101900 */
[----:B------:R-:W-:Y:S01]  /*24610*/  BSSY B0, `(.L_x_2260) ;  /* 0x0000005000007945 */ /* 0x000fe20003800000 */
[----:B---3--:R-:W-:-:S04]  /*24620*/  LOP3.LUT R2, R2, 0x1, RZ, 0xfc, !PT ;  /* 0x0000000102027812 */ /* 0x008fc800078efcff */
[----:B------:R-:W-:-:S13]  /*24630*/  ISETP.NE.AND P1, PT, R2, 0x3, PT ;  /* 0x000000030200780c */ /* 0x000fda0003f25270 */
[----:B-12---:R-:W-:Y:S05]  /*24640*/  @!P1 BRA `(.L_x_2261) ;  /* 0x0000000000049947 */ /* 0x006fea0003800000 */
[----:B------:R-:W-:Y:S01]  /*24650*/  BPT.TRAP 0x1 ;  /* 0x000000040000795c */ /* 0x000fe20000300000 */
.L_x_2261:
[----:B------:R-:W-:Y:S05]  /*24660*/  BSYNC B0 ;  /* 0x0000000000007941 */ /* 0x000fea0003800000 */
.L_x_2260:
[----:B------:R-:W-:Y:S04]  /*24670*/  BSSY B0, `(.L_x_2262) ;  /* 0x0000008000007945 */ /* 0x000fe80003800000 */
[----:B------:R-:W-:Y:S05]  /*24680*/  @P0 BRA `(.L_x_2263) ;  /* 0x0000000000180947 */ /* 0x000fea0003800000 */
[----:B------:R-:W2:Y:S01]  /*24690*/  LD.E.64 R2, desc[UR36][R72.64+0x18] ;  /* 0x0000182448027980 */ /* 0x000ea2000c101b00 */
[----:B-----5:R-:W-:Y:S02]  /*246a0*/  SHF.L.U32 R9, R8, 0x1f, RZ ;  /* 0x0000001f08097819 */ /* 0x020fe400000006ff */
[----:B--2---:R-:W-:-:S05]  /*246b0*/  MOV R3, R2 ;  /* 0x0000000200037202 */ /* 0x004fca0000000f00 */
[----:B------:R-:W-:-:S04]  /*246c0*/  IMAD R0, R0, 0x8, R3 ;  /* 0x0000000800007824 */ /* 0x000fc800078e0203 */
[----:B------:R-:W1:Y:S02]  /*246d0*/  SYNCS.PHASECHK.TRANS64.TRYWAIT P0, [R0+URZ], R9 ;  /* 0x00000009000075a7 */ /* 0x000e64000800017f */
[----:B-1----:R-:W-:Y:S05]  /*246e0*/  @!P0 BRA `(.L_x_2264) ;  /* 0x0000013400c08947 */ /* 0x002fea0003800000 */
.L_x_2263:
[----:B------:R-:W-:Y:S05]  /*246f0*/  BSYNC B0 ;  /* 0x0000000000007941 */ /* 0x000fea0003800000 */
.L_x_2262:
[----:B------:R-:W2:Y:S04]  /*24700*/  LD.E R21, desc[UR36][R4.64] ;  /* 0x0000002404157980 */ /* 0x000ea8000c101900 */
[----:B------:R-:W1:Y:S04]  /*24710*/  LDL.64 R22, [R1+0x178] ;  /* 0x0001780001167983 */ /* 0x000e680000100a00 */
[----:B------:R-:W2:Y:S01]  /*24720*/  LDL.64 R2, [R1+0x80] ;  /* 0x0000800001027983 */ /* 0x000ea20000100a00 */
[----:B------:R-:W-:Y:S05]  /*24730*/  WARPSYNC.ALL ;  /* 0x0000000000007948 */ /* 0x000fea0003800000 */
[----:B------:R3:W-:Y:S04]  /*24740*/  STL [R1+0x60], RZ ;  /* 0x000060ff01007387 */ /* 0x0007e80000100800 */
[----:B-1---5:R-:W4:Y:S01]  /*24750*/  LD.E.64 R8, desc[UR36][R22.64] ;  /* 0x0000002416087980 */ /* 0x022f22000c101b00 */
[----:B------:R-:W-:-:S05]  /*24760*/  IMAD.MOV.U32 R185, RZ, RZ, 0x1 ;  /* 0x00000001ffb97424 */ /* 0x000fca00078e00ff */
[----:B------:R3:W-:Y:S04]  /*24770*/  STL [R1+0x60], R185 ;  /* 0x000060b901007387 */ /* 0x0007e80000100800 */
[----:B------:R-:W3:Y:S04]  /*24780*/  LD.E.64 R10, desc[UR36][R22.64] ;  /* 0x00000024160a7980 */ /* 0x000ee8000c101b00 */
[----:B------:R1:W-:Y:S04]  /*24790*/  STL [R1+0x60], R185 ;  /* 0x000060b901007387 */ /* 0x0003e80000100800 */
[----:B------:R-:W3:Y:S01]  /*247a0*/  LD.E.64 R12, desc[UR36][R22.64] ;  /* 0x00000024160c7980 */ /* 0x000ee2000c101b00 */
[----:B--2---:R-:W-:Y:S01]  /*247b0*/  IMAD R2, R21, 0x300, R2 ;  /* 0x0000030015027824 */ /* 0x004fe200078e0202 */
[----:B------:R-:W-:-:S02]  /*247c0*/  R2UR UR7, R3 ;  /* 0x00000000030772ca */ /* 0x000fc400000e0000 */
[----:B------:R1:W-:Y:S02]  /*247d0*/  STL [R1+0x60], R185 ;  /* 0x000060b901007387 */ /* 0x0003e40000100800 */
[----:B------:R-:W-:Y:S02]  /*247e0*/  R2UR UR6, R2 ;  /* 0x00000000020672ca */ /* 0x000fe400000e0000 */
[----:B------:R-:W2:Y:S01]  /*247f0*/  LD.E.64 R14, desc[UR36][R22.64] ;  /* 0x00000024160e7980 */ /* 0x000ea2000c101b00 */
[----:B------:R-:W-:-:S03]  /*24800*/  WARPGROUP.ARRIVE ;  /* 0x00000000000079c5 */ /* 0x000fc60000000000 */
[----:B------:R1:W-:Y:S01]  /*24810*/  STL [R1+0x60], R185 ;  /* 0x000060b901007387 */ /* 0x0003e20000100800 */
[----:B----4-:R-:W-:Y:S02]  /*24820*/  R2UR UR4, R8 ;  /* 0x00000000080472ca */ /* 0x010fe400000e0000 */
[----:B------:R-:W-:-:S13]  /*24830*/  R2UR UR5, R9 ;  /* 0x00000000090572ca */ /* 0x000fda00000e0000 */
[----:B------:R-:W-:Y:S01]  /*24840*/  HGMMA.64x96x16.F32 R24, gdesc[UR4], RZ, !UPT, gsb0 ;  /* 0x01600000041879f0 */ /* 0x000fe2000c0008ff */
[----:B---3--:R-:W-:Y:S02]  /*24850*/  VIADD R10, R10, 0x2 ;  /* 0x000000020a0a7836 */ /* 0x008fe40000000000 */
[----:B------:R-:W-:Y:S02]  /*24860*/  VIADD R8, R2, 0x2 ;  /* 0x0000000202087836 */ /* 0x000fe40000000000 */
[----:B------:R-:W-:Y:S01]  /*24870*/  IMAD.MOV.U32 R9, RZ, RZ, R3 ;  /* 0x000000ffff097224 */ /* 0x000fe200078e0003 */
[----:B------:R-:W-:Y:S02]  /*24880*/  R2UR UR4, R10 ;  /* 0x000000000a0472ca */ /* 0x000fe400000e0000 */
[----:B------:R-:W-:Y:S02]  /*24890*/  R2UR UR6, R8 ;  /* 0x00000000080672ca */ /* 0x000fe400000e0000 */
[----:B------:R-:W-:-:S02]  /*248a0*/  R2UR UR7, R9 ;  /* 0x00000000090772ca */ /* 0x000fc400000e0000 */
[----:B------:R-:W-:Y:S01]  /*248b0*/  R2UR UR5, R11 ;  /* 0x000000000b0572ca */ /* 0x000fe200000e0000 */
[----:B------:R-:W-:Y:S02]  /*248c0*/  WARPGROUP.DEPBAR.LE gsb0, 0x0 ;  /* 0x00008000000079c5 */ /* 0x000fe40000010000 */
[----:B------:R-:W3:Y:S04]  /*248d0*/  LD.E R20, desc[UR36][R6.64] ;  /* 0x0000002406147980 */ /* 0x000ee8000c101900 */
[----:B------:R1:W5:Y:S04]  /*248e0*/  LD.E R0, desc[UR36][R4.64] ;  /* 0x0000002404007980 */ /* 0x000368000c101900 */
[----:B------:R1:W5:Y:S01]  /*248f0*/  LD.E R18, desc[UR36][R4.64+0x4] ;  /* 0x0000042404127980 */ /* 0x000362000c101900 */
[----:B------:R-:W-:Y:S01]  /*24900*/  WARPGROUP.ARRIVE ;  /* 0x00000000000079c5 */ /* 0x000fe20000000000 */
[----:B------:R-:W-:Y:S01]  /*24910*/  VIADD R12, R12, 0x4 ;  /* 0x000000040c0c7836 */ /* 0x000fe20000000000 */
[----:B------:R-:W-:Y:S01]  /*24920*/  BSSY B0, `(.L_x_2265) ;  /* 0x0000019000007945 */ /* 0x000fe20003800000 */
[----:B------:R-:W-:-:S02]  /*24930*/  VIADD R8, R2, 0x4 ;  /* 0x0000000402087836 */ /* 0x000fc40000000000 */
[----:B------:R-:W-:Y:S01]  /*24940*/  IMAD.MOV.U32 R9, RZ, RZ, R3 ;  /* 0x000000ffff097224 */ /* 0x000fe200078e0003 */
[----:B------:R-:W-:Y:S01]  /*24950*/  HGMMA.64x96x16.F32 R24, gdesc[UR4], R24, gsb0 ;  /* 0x01600000041879f0 */ /* 0x000fe20008000818 */
[----:B------:R-:W-:Y:S01]  /*24960*/  R2UR UR4, R12 ;  /* 0x000000000c0472ca */ /* 0x000fe200000e0000 */
[----:B------:R-:W-:Y:S01]  /*24970*/  VIADD R2, R2, 0x6 ;  /* 0x0000000602027836 */ /* 0x000fe20000000000 */
[----:B------:R-:W-:Y:S01]  /*24980*/  R2UR UR6, R8 ;  /* 0x00000000080672ca */ /* 0x000fe200000e0000 */
[----:B--2---:R-:W-:Y:S01]  /*24990*/  VIADD R14, R14, 0x6 ;  /* 0x000000060e0e7836 */ /* 0x004fe20000000000 */
        /* <DEDUP_REMOVED lines=12> */
[----:B---3--:R-:W-:-:S04]  /*24a60*/  LOP3.LUT R20, R20, 0x1, RZ, 0xfc, !PT ;  /* 0x0000000114147812 */ /* 0x008fc800078efcff */
[----:B------:R-:W-:Y:S01]  /*24a70*/  ISETP.NE.AND P0, PT, R20, 0x3, PT ;  /* 0x000000031400780c */ /* 0x000fe20003f05270 */
[----:B------:R-:W-:-:S12]  /*24a80*/  WARPGROUP.DEPBAR.LE gsb0, 0x0 ;  /* 0x00008000000079c5 */ /* 0x000fd80000010000 */
[----:B-1----:R-:W-:Y:S05]  /*24a90*/  @!P0 BRA `(.L_x_2266) ;  /* 0x0000000000048947 */ /* 0x002fea0003800000 */
[----:B------:R-:W-:Y:S01]  /*24aa0*/  BPT.TRAP 0x1 ;  /* 0x000000040000795c */ /* 0x000fe20000300000 */
.L_x_2266:
[----:B------:R-:W-:Y:S05]  /*24ab0*/  BSYNC B0 ;  /* 0x0000000000007941 */ /* 0x000fea0003800000 */
.L_x_2265:
        /* <DEDUP_REMOVED lines=13> */
.L_x_2268:
[----:B------:R-:W-:Y:S05]  /*24b90*/  BSYNC B0 ;  /* 0x0000000000007941 */ /* 0x000fea0003800000 */
.L_x_2267:
        /* <DEDUP_REMOVED lines=8> */
.L_x_2270:
[----:B------:R-:W-:Y:S05]  /*24c20*/  BSYNC B0 ;  /* 0x0000000000007941 */ /* 0x000fea0003800000 */
.L_x_2269:
[----:B------:R-:W2:Y:S04]  /*24c30*/  LD.E R15, desc[UR36][R4.64] ;  /* 0x00000024040f7980 */ /* 0x000ea8000c101900 */
[----:B------:R-:W2:Y:S04]  /*24c40*/  LDL.64 R6, [R1+0xf8] ;  /* 0x0000f80001067983 */ /* 0x000ea80000100a00 */
[----:B------:R-:W3:Y:S04]  /*24c50*/  LDL R0, [R1+0x70] ;  /* 0x0000700001007983 */ /* 0x000ee80000100800 */
[----:B-1---5:R-:W4:Y:S04]  /*24c60*/  LDL.64 R2, [R1+0xf0] ;  /* 0x0000f00001027983 */ /* 0x022f280000100a00 */
        /* <DEDUP_REMOVED lines=9> */
[----:B------:R-:W-:Y:S02]  /*24d00*/  R2UR UR6, R6 ;  /* 0x00000000060672ca */ /* 0x000fe400000e0000 */
        /* <DEDUP_REMOVED lines=131> */
[----:B------:R-:W-:Y:S01]  /*25540*/  R2UR UR5, R15 ;  /* 0x000000000f0572ca */ /* 0x000fe200000e0000 */
[----:B---3--:R-:W-:Y:S01]  /*25550*/  VIADD R8, R8, 0xc02 ;  /* 0x00000c0208087836 */ /* 0x008fe20000000000 */
[----:B------:R-:W-:Y:S02]  /*25560*/  WARPGROUP.DEPBAR.LE gsb0, 0x0 ;  /* 0x00008000000079c5 */ /* 0x000fe40000010000 */
[----:B------:R-:W-:-:S09]  /*25570*/  WARPGROUP.ARRIVE ;  /* 0x00000000000079c5 */ /* 0x000fd20000000000 */
        /* <DEDUP_REMOVED lines=18> */
[----:B------:R-:W-:-:S02]  /*256a0*/  VIADD R2, R6, 0x906 ;  /* 0x0000090606027836 */ /* 0x000fc40000000000 */
[----:B------:R-:W-:Y:S01]  /*256b0*/  IMAD.MOV.U32 R3, RZ, RZ, R7 ;  /* 0x000000ffff037224 */ /* 0x000fe200078e0007 */
[----:B------:R-:W-:Y:S02]  /*256c0*/  WARPGROUP.DEPBAR.LE gsb0, 0x0 ;  /* 0x00008000000079c5 */ /* 0x000fe40000010000 */
[----:B------:R-:W-:-:S06]  /*256d0*/  WARPGROUP.ARRIVE ;  /* 0x00000000000079c5 */ /* 0x000fcc0000000000 */
[----:B------:R-:W-:Y:S01]  /*256e0*/  HGMMA.64x96x16.F32 R24, gdesc[UR4], R24, gsb0 ;  /* 0x01600000041879f0 */ /* 0x000fe20008000818 */
[----:B------:R-:W-:Y:S02]  /*256f0*/  R2UR UR4, R12 ;  /* 0x000000000c0472ca */ /* 0x000fe400000e0000 */
[----:B------:R-:W-:Y:S02]  /*25700*/  R2UR UR5, R13 ;  /* 0x000000000d0572ca */ /* 0x000fe400000e0000 */
[----:B------:R-:W-:Y:S02]  /*25710*/  R2UR UR6, R2 ;  /* 0x00000000020672ca */ /* 0x000fe400000e0000 */
[----:B------:R-:W-:Y:S01]  /*25720*/  R2UR UR7, R3 ;  /* 0x00000000030772ca */ /* 0x000fe200000e0000 */
        /* <DEDUP_REMOVED lines=19> */
[----:B------:R-:W-:-:S02]  /*25860*/  WARPGROUP.DEPBAR.LE gsb0, 0x0 ;  /* 0x00008000000079c5 */ /* 0x000fc40000010000 */
[----:B------:R1:W-:Y:S06]  /*25870*/  BAR.ARV R228, 0x100 ;  /* 0x000400e40000751d */ /* 0x0003ec0000002000 */
[----:B------:R-:W2:Y:S04]  /*25880*/  LD.E R2, desc[UR36][R72.64] ;  /* 0x0000002448027980 */ /* 0x000ea8000c101900 */
[----:B------:R1:W5:Y:S01]  /*25890*/  LD.E R0, desc[UR36][R4.64] ;  /* 0x0000002404007980 */ /* 0x000362000c101900 */
[----:B------:R-:W-:Y:S01]  /*258a0*/  BSSY B0, `(.L_x_2272) ;  /* 0x0000005000007945 */ /* 0x000fe20003800000 */
[----:B--2---:R-:W-:-:S04]  /*258b0*/  LOP3.LUT R2, R2, 0x1, RZ, 0xfc, !PT ;  /* 0x0000000102027812 */ /* 0x004fc800078efcff */
[----:B------:R-:W-:-:S13]  /*258c0*/  ISETP.NE.AND P0, PT, R2, 0x3, PT ;  /* 0x000000030200780c */ /* 0x000fda0003f05270 */
[----:B-1----:R-:W-:Y:S05]  /*258d0*/  @!P0 BRA `(.L_x_2273) ;  /* 0x0000000000048947 */ /* 0x002fea0003800000 */
[----:B------:R-:W-:Y:S01]  /*258e0*/  BPT.TRAP 0x1 ;  /* 0x000000040000795c */ /* 0x000fe20000300000 */
.L_x_2273:
[----:B------:R-:W-:Y:S05]  /*258f0*/  BSYNC B0 ;  /* 0x0000000000007941 */ /* 0x000fea0003800000 */
.L_x_2272:
[----:B------:R-:W2:Y:S04]  /*25900*/  LD.E.64 R2, desc[UR36][R72.64+0x20] ;  /* 0x0000202448027980 */ /* 0x000ea8000c101b00 */
[----:B------:R-:W3:Y:S01]  /*25910*/  LD.E R6, desc[UR36][R72.64+0xc] ;  /* 0x00000c2448067980 */ /* 0x000ee2000c101900 */
[----:B--2---:R-:W-:-:S05]  /*25920*/  MOV R3, R2 ;  /* 0x0000000200037202 */ /* 0x004fca0000000f00 */
[----:B-----5:R-:W-:-:S05]  /*25930*/  IMAD R3, R0, 0x8, R3 ;  /* 0x0000000800037824 */ /* 0x020fca00078e0203 */
[----:B---3--:R-:W-:-:S04]  /*25940*/  PRMT R3, R6, 0x654, R3 ;  /* 0x0000065406037816 */ /* 0x008fc80000000003 */
[----:B------:R1:W-:Y:S01]  /*25950*/  SYNCS.ARRIVE.TRANS64.RED.A1T0 RZ, [R3+URZ], RZ ;  /* 0x000000ff03ff79a7 */ /* 0x0003e2000810043f */
[----:B------:R-:W2:Y:S04]  /*25960*/  LDL.64 R74, [R1+0x150] ;  /* 0x00015000014a7983 */ /* 0x000ea80000100a00 */
[----:B------:R-:W3:Y:S04]  /*25970*/  LDL R20, [R1+0x11c] ;  /* 0x00011c0001147983 */ /* 0x000ee80000100800 */
[----:B------:R-:W4:Y:S04]  /*25980*/  LDL R21, [R1+0x50] ;  /* 0x0000500001157983 */ /* 0x000f280000100800 */
[----:B-1----:R-:W3:Y:S04]  /*25990*/  LDL.64 R2, [R1+0x140] ;  /* 0x0001400001027983 */ /* 0x002ee80000100a00 */
[----:B------:R-:W4:Y:S04]  /*259a0*/  LDL R22, [R1+0x148] ;  /* 0x0001480001167983 */ /* 0x000f280000100800 */
[----:B------:R-:W4:Y:S04]  /*259b0*/  LDL.128 R8, [R1+0x130] ;  /* 0x0001300001087983 */ /* 0x000f280000100c00 */
[----:B------:R-:W4:Y:S04]  /*259c0*/  LDL.128 R12, [R1+0x120] ;  /* 0x00012000010c7983 */ /* 0x000f280000100c00 */
[----:B--2---:R-:W2:Y:S01]  /*259d0*/  LD.E R18, desc[UR36][R74.64] ;  /* 0x000000244a127980 */ /* 0x004ea2000c101900 */
[----:B---3--:R-:W-:Y:S01]  /*259e0*/  ISETP.NE.AND P0, PT, R2, 0x1, PT ;  /* 0x000000010200780c */ /* 0x008fe20003f05270 */
[----:B------:R-:W-:Y:S01]  /*259f0*/  IMAD.MOV.U32 R2, RZ, RZ, -0x60 ;  /* 0xffffffa0ff027424 */ /* 0x000fe200078e00ff */
[----:B----4-:R-:W-:Y:S01]  /*25a00*/  ISETP.GE.AND P1, PT, R9, 0x1, PT ;  /* 0x000000010900780c */ /* 0x010fe20003f26270 */
[----:B------:R-:W-:Y:S01]  /*25a10*/  BSSY B0, `(.L_x_2274) ;  /* 0x000009d000007945 */ /* 0x000fe20003800000 */
[-C--:B--2---:R-:W-:Y:S01]  /*25a20*/  FMUL.FTZ R29, R29, R18.reuse ;  /* 0x000000121d1d7220 */ /* 0x084fe20000410000 */
[----:B------:R-:W-:-:S03]  /*25a30*/  FMUL.FTZ R32, R32, R18 ;  /* 0x0000001220207220 */ /* 0x000fc60000410000 */
[----:B------:R1:W2:Y:S01]  /*25a40*/  MUFU.TANH R72, R29 ;  /* 0x0000001d00487308 */ /* 0x0002a20000002400 */
[-C--:B------:R-:W-:Y:S01]  /*25a50*/  FMUL.FTZ R6, R27, R18.reuse ;  /* 0x000000121b067220 */ /* 0x080fe20000410000 */
[----:B------:R-:W-:Y:S01]  /*25a60*/  FMUL.FTZ R33, R33, R18 ;  /* 0x0000001221217220 */ /* 0x000fe20000410000 */
[----:B-1----:R-:W-:-:S05]  /*25a70*/  SHF.R.S32.HI R29, RZ, 0x1f, R20 ;  /* 0x0000001fff1d7819 */ /* 0x002fca0000011414 */
[----:B------:R1:W3:Y:S02]  /*25a80*/  MUFU.TANH R73, R32 ;  /* 0x0000002000497308 */ /* 0x0002e40000002400 */
[----:B-1----:R-:W-:Y:S01]  /*25a90*/  FMUL.FTZ R32, R38, R18 ;  /* 0x0000001226207220 */ /* 0x002fe20000410000 */
[----:B------:R-:W-:-:S05]  /*25aa0*/  LEA.HI R38, R29, R20, RZ, 0x7 ;  /* 0x000000141d267211 */ /* 0x000fca00078f38ff */
[----:B------:R1:W4:Y:S01]  /*25ab0*/  MUFU.TANH R74, R33 ;  /* 0x00000021004a7308 */ /* 0x0003220000002400 */
[----:B------:R-:W-:Y:S01]  /*25ac0*/  LOP3.LUT R27, R38, 0xffffff80, RZ, 0xc0, !PT ;  /* 0xffffff80261b7812 */ /* 0x000fe200078ec0ff */
[-C--:B------:R-:W-:Y:S01]  /*25ad0*/  FMUL.FTZ R40, R40, R18.reuse ;  /* 0x0000001228287220 */ /* 0x080fe20000410000 */
[----:B-1----:R-:W-:-:S03]  /*25ae0*/  FMUL.FTZ R33, R39, R18 ;  /* 0x0000001227217220 */ /* 0x002fc60000410000 */
[----:B------:R-:W-:Y:S02]  /*25af0*/  IMAD.IADD R39, R20, 0x1, -R27 ;  /* 0x0000000114277824 */ /* 0x000fe400078e0a1b */
[----:B------:R1:W0:Y:S01]  /*25b00*/  MUFU.TANH R77, R40 ;  /* 0x00000028004d7308 */ /* 0x0002220000002400 */
[-C--:B------:R-:W-:Y:S01]  /*25b10*/  FMUL.FTZ R41, R41, R18.reuse ;  /* 0x0000001229297220 */ /* 0x080fe20000410000 */
[-C--:B------:R-:W-:Y:S01]  /*25b20*/  FMUL.FTZ R7, R24, R18.reuse ;  /* 0x0000001218077220 */ /* 0x080fe20000410000 */
[-C--:B------:R-:W-:Y:S01]  /*25b30*/  FMUL.FTZ R24, R30, R18.reuse ;  /* 0x000000121e187220 */ /* 0x080fe20000410000 */
[-C--:B------:R-:W-:Y:S01]  /*25b40*/  FMUL.FTZ R30, R34, R18.reuse ;  /* 0x00000012221e7220 */ /* 0x080fe20000410000 */
[-C--:B------:R-:W-:Y:S01]  /*25b50*/  FMUL.FTZ R34, R42, R18.reuse ;  /* 0x000000122a227220 */ /* 0x080fe20000410000 */
[-C--:B------:R-:W-:Y:S01]  /*25b60*/  FMUL.FTZ R44, R44, R18.reuse ;  /* 0x000000122c2c7220 */ /* 0x080fe20000410000 */
[----:B-1----:R-:W-:Y:S01]  /*25b70*/  SHF.R.S32.HI R40, RZ, 0x1f, R39 ;  /* 0x0000001fff287819 */ /* 0x002fe20000011427 */
[----:B------:R1:W0:Y:S01]  /*25b80*/  MUFU.TANH R78, R41 ;  /* 0x00000029004e7308 */ /* 0x0002220000002400 */
[-C--:B------:R-:W-:Y:S01]  /*25b90*/  FMUL.FTZ R0, R26, R18.reuse ;  /* 0x000000121a007220 */ /* 0x080fe20000410000 */
[-C--:B------:R-:W-:Y:S01]  /*25ba0*/  FMUL.FTZ R26, R31, R18.reuse ;  /* 0x000000121f1a7220 */ /* 0x080fe20000410000 */
[----:B------:R-:W-:Y:S01]  /*25bb0*/  LEA.HI R42, R40, R39, RZ, 0x2 ;  /* 0x00000027282a7211 */ /* 0x000fe200078f10ff */
[-C--:B------:R-:W-:Y:S01]  /*25bc0*/  FMUL.FTZ R31, R35, R18.reuse ;  /* 0x00000012231f7220 */ /* 0x080fe20000410000 */
[----:B------:R-:W-:Y:S01]  /*25bd0*/  FMUL.FTZ R35, R43, R18 ;  /* 0x000000122b237220 */ /* 0x000fe20000410000 */
[----:B-1----:R-:W-:-:S02]  /*25be0*/  LEA.HI R41, R29, R20, RZ, 0x2 ;  /* 0x000000141d297211 */ /* 0x002fc400078f10ff */
[----:B------:R1:W0:Y:S01]  /*25bf0*/  MUFU.TANH R79, R44 ;  /* 0x0000002c004f7308 */ /* 0x0002220000002400 */
[--C-:B------:R-:W-:Y:S02]  /*25c00*/  SHF.R.S32.HI R43, RZ, 0x2, R42.reuse ;  /* 0x00000002ff2b7819 */ /* 0x100fe4000001142a */
[----:B------:R-:W-:Y:S02]  /*25c10*/  LOP3.LUT R41, R41, 0xfffffffc, RZ, 0xc0, !PT ;  /* 0xfffffffc29297812 */ /* 0x000fe400078ec0ff */
[----:B-1----:R-:W-:-:S03]  /*25c20*/  SHF.R.S32.HI R44, RZ, 0x1f, R42 ;  /* 0x0000001fff2c7819 */ /* 0x002fc6000001142a */
[----:B------:R-:W-:Y:S01]  /*25c30*/  IMAD.IADD R20, R20, 0x1, -R41 ;  /* 0x0000000114147824 */ /* 0x000fe200078e0a29 */
[----:B------:R-:W-:Y:S02]  /*25c40*/  SHF.R.S32.HI R41, RZ, 0x7, R38 ;  /* 0x00000007ff297819 */ /* 0x000fe40000011426 */
[----:B------:R-:W-:Y:S02]  /*25c50*/  LEA.HI R44, R44, R43, RZ, 0x3 ;  /* 0x0000002b2c2c7211 */ /* 0x000fe400078f18ff */
[----:B------:R-:W-:Y:S02]  /*25c60*/  LEA.HI R40, R40, R39, RZ, 0x5 ;  /* 0x0000002728287211 */ /* 0x000fe400078f28ff */
[----:B------:R-:W-:Y:S02]  /*25c70*/  LOP3.LUT R44, R44, 0xfffffff8, RZ, 0xc0, !PT ;  /* 0xfffffff82c2c7812 */ /* 0x000fe400078ec0ff */
[----:B------:R-:W-:Y:S02]  /*25c80*/  LEA.HI R38, R38, R41, RZ, 0x1 ;  /* 0x0000002926267211 */ /* 0x000fe400078f08ff */
[----:B------:R-:W-:Y:S01]  /*25c90*/  SHF.R.S32.HI R40, RZ, 0x5, R40 ;  /* 0x00000005ff287819 */ /* 0x000fe20000011428 */
[----:B------:R-:W-:Y:S01]  /*25ca0*/  IMAD.IADD R44, R43, 0x1, -R44 ;  /* 0x000000012b2c7824 */ /* 0x000fe200078e0a2c */
[----:B------:R-:W-:-:S02]  /*25cb0*/  LOP3.LUT R38, R38, 0x3fffffe, RZ, 0xc0, !PT ;  /* 0x03fffffe26267812 */ /* 0x000fc400078ec0ff */
        /* <DEDUP_REMOVED lines=10> */
[-C--:B------:R-:W-:Y:S01]  /*25d60*/  FMUL.FTZ R36, R36, R18.reuse ;  /* 0x0000001224247220 */ /* 0x080fe20000410000 */
[-C--:B------:R-:W-:Y:S01]  /*25d70*/  FMUL.FTZ R37, R37, R18.reuse ;  /* 0x0000001225257220 */ /* 0x080fe20000410000 */
[----:B------:R-:W-:Y:S02]  /*25d80*/  LOP3.LUT R42, R42, 0x7ffffffc, RZ, 0xc0, !PT ;  /* 0x7ffffffc2a2a7812 */ /* 0x000fe400078ec0ff */
[----:B------:R-:W1:Y:S01]  /*25d90*/  SHFL.IDX PT, R20, R38, RZ, 0x1c1f ;  /* 0x001c1fff26147589 */ /* 0x000e6200000e0000 */
[----:B------:R2:W0:Y:S01]  /*25da0*/  MUFU.TANH R75, R36 ;  /* 0x00000024004b7308 */ /* 0x0004220000002400 */
[-C--:B------:R-:W-:Y:S01]  /*25db0*/  FMUL.FTZ R25, R25, R18.reuse ;  /* 0x0000001219197220 */ /* 0x080fe20000410000 */
[-C--:B------:R-:W-:Y:S01]  /*25dc0*/  FMUL.FTZ R28, R28, R18.reuse ;  /* 0x000000121c1c7220 */ /* 0x080fe20000410000 */
[-C--:B------:R-:W-:Y:S01]  /*25dd0*/  FMUL.FTZ R45, R45, R18.reuse ;  /* 0x000000122d2d7220 */ /* 0x080fe20000410000 */
[-C--:B------:R-:W-:Y:S01]  /*25de0*/  FMUL.FTZ R48, R48, R18.reuse ;  /* 0x0000001230307220 */ /* 0x080fe20000410000 */
[-C--:B------:R-:W-:Y:S01]  /*25df0*/  FMUL.FTZ R49, R49, R18.reuse ;  /* 0x0000001231317220 */ /* 0x080fe20000410000 */
[-C--:B------:R-:W-:Y:S01]  /*25e00*/  FMUL.FTZ R50, R50, R18.reuse ;  /* 0x0000001232327220 */ /* 0x080fe20000410000 */
[-C--:B------:R-:W-:Y:S01]  /*25e10*/  FMUL.FTZ R51, R51, R18.reuse ;  /* 0x0000001233337220 */ /* 0x080fe20000410000 */
[----:B------:R3:W0:Y:S01]  /*25e20*/  MUFU.TANH R76, R37 ;  /* 0x00000025004c7308 */ /* 0x0006220000002400 */
[-C--:B--2---:R-:W-:Y:S01]  /*25e30*/  FMUL.FTZ R36, R46, R18.reuse ;  /* 0x000000122e247220 */ /* 0x084fe20000410000 */
[-C--:B------:R-:W-:Y:S01]  /*25e40*/  FMUL.FTZ R52, R52, R18.reuse ;  /* 0x0000001234347220 */ /* 0x080fe20000410000 */
[-C--:B------:R-:W-:Y:S01]  /*25e50*/  FMUL.FTZ R53, R53, R18.reuse ;  /* 0x0000001235357220 */ /* 0x080fe20000410000 */
[-C--:B------:R-:W-:Y:S01]  /*25e60*/  FMUL.FTZ R54, R54, R18.reuse ;  /* 0x0000001236367220 */ /* 0x080fe20000410000 */
[-C--:B------:R-:W-:Y:S01]  /*25e70*/  FMUL.FTZ R55, R55, R18.reuse ;  /* 0x0000001237377220 */ /* 0x080fe20000410000 */
[-C--:B------:R-:W-:Y:S01]  /*25e80*/  FMUL.FTZ R56, R56, R18.reuse ;  /* 0x0000001238387220 */ /* 0x080fe20000410000 */
[-C--:B------:R-:W-:Y:S01]  /*25e90*/  FMUL.FTZ R57, R57, R18.reuse ;  /* 0x0000001239397220 */ /* 0x080fe20000410000 */
[-C--:B------:R-:W-:Y:S01]  /*25ea0*/  FMUL.FTZ R58, R58, R18.reuse ;  /* 0x000000123a3a7220 */ /* 0x080fe20000410000 */
        /* <DEDUP_REMOVED lines=13> */
[----:B------:R-:W-:Y:S01]  /*25f80*/  FMUL.FTZ R70, R70, R18 ;  /* 0x0000001246467220 */ /* 0x000fe20000410000 */
[----:B------:R-:W-:Y:S02]  /*25f90*/  IMAD R3, R19, R2, 0x1 ;  /* 0x0000000113037424 */ /* 0x000fe400078e0202 */
[----:B------:R-:W-:Y:S01]  /*25fa0*/  FMUL.FTZ R18, R71, R18 ;  /* 0x0000001247127220 */ /* 0x000fe20000410000 */
[----:B------:R-:W2:Y:S01]  /*25fb0*/  MUFU.TANH R7, R7 ;  /* 0x0000000700077308 */ /* 0x000ea20000002400 */
[----:B------:R-:W-:Y:S01]  /*25fc0*/  IMAD R3, R42, -0x2, R3 ;  /* 0xfffffffe2a037824 */ /* 0x000fe200078e0203 */
[----:B------:R-:W-:-:S06]  /*25fd0*/  LOP3.LUT R21, RZ, R14, RZ, 0x33, !PT ;  /* 0x0000000eff157212 */ /* 0x000fcc00078e33ff */
[----:B------:R-:W3:Y:S01]  /*25fe0*/  MUFU.TANH R25, R25 ;  /* 0x0000001900197308 */ /* 0x000ee20000002400 */
[----:B------:R-:W-:-:S07]  /*25ff0*/  IADD3 R2, -R12, R3, R13 ;  /* 0x000000030c027210 */ /* 0x000fce0007ffe10d */
        /* <DEDUP_REMOVED lines=39> */
[----:B------:R-:W-:Y:S02]  /*26270*/  IMAD.IADD R40, R2, 0x1, R21 ;  /* 0x0000000102287824 */ /* 0x000fe400078e0215 */
[----:B------:R-:W-:Y:S02]  /*26280*/  VIADD R42, R3, 0xffffffff ;  /* 0xffffffff032a7836 */ /* 0x000fe40000000000 */
[----:B------:R-:W-:Y:S02]  /*26290*/  IMAD R41, R19, -0x60, R8 ;  /* 0xffffffa013297824 */ /* 0x000fe400078e0208 */
[--C-:B-1----:R-:W-:Y:S02]  /*262a0*/  IMAD.IADD R2, R39, 0x1, R20.reuse ;  /* 0x0000000127027824 */ /* 0x102fe400078e0214 */
        /* <DEDUP_REMOVED lines=12> */
.L_x_2277:
[----:B------:R-:W-:-:S13]  /*26370*/  ISETP.NE.AND P0, PT, R9, 0x1, PT ;  /* 0x000000010900780c */ /* 0x000fda0003f05270 */
[----:B------:R-:W-:-:S05]  /*26380*/  @P0 IMAD.HI.U32 R14, R8, R10, RZ ;  /* 0x0000000a080e0227 */ /* 0x000fca00078e00ff */
[----:B------:R-:W-:-:S07]  /*26390*/  @P0 SHF.R.U32.HI R8, RZ, R11, R14 ;  /* 0x0000000bff080219 */ /* 0x000fce000001160e */
.L_x_2278:
[----:B------:R-:W-:Y:S05]  /*263a0*/  BSYNC B1 ;  /* 0x0000000000017941 */ /* 0x000fea0003800000 */
.L_x_2276:
[----:B------:R-:W-:-:S05]  /*263b0*/  IMAD R8, R8, R9, R42 ;  /* 0x0000000908087224 */ /* 0x000fca00078e022a */
[----:B------:R-:W-:Y:S02]  /*263c0*/  VIMNMX R3, R3, R8, !PT ;  /* 0x0000000803037248 */ /* 0x000fe40007fe0100 */
[----:B------:R-:W-:-:S07]  /*263d0*/  VIADDMNMX R2, R8, R9, R2, PT ;  /* 0x0000000908027246 */ /* 0x000fce0003800102 */
.L_x_2275:
[----:B------:R-:W-:Y:S05]  /*263e0*/  BSYNC B0 ;  /* 0x0000000000007941 */ /* 0x000fea0003800000 */
.L_x_2274:
        /* <DEDUP_REMOVED lines=14> */
[----:B------:R-:W-:Y:S01]  /*264d0*/  ISETP.LT.OR P2, PT, R2, 0x11, P2 ;  /* 0x000000110200780c */ /* 0x000fe20001741670 */
[--C-:B-1----:R-:W-:Y:S01]  /*264e0*/  IMAD.IADD R14, R39, 0x1, R38.reuse ;  /* 0x00000001270e7824 */ /* 0x102fe200078e0226 */
[----:B------:R-:W-:Y:S01]  /*264f0*/  ISETP.GT.AND P3, PT, R3, 0x9, !P5 ;  /* 0x000000090300780c */ /* 0x000fe20006f64270 */
[----:B------:R-:W-:Y:S01]  /*26500*/  IMAD.IADD R39, R40, 0x1, R38 ;  /* 0x0000000128277824 */ /* 0x000fe200078e0226 */
        /* <DEDUP_REMOVED lines=10> */
[C---:B------:R-:W-:Y:S02]  /*265b0*/  ISETP.LT.OR P2, PT, R2.reuse, 0x19, P2 ;  /* 0x000000190200780c */ /* 0x040fe40001741670 */
        /* <DEDUP_REMOVED lines=83> */
[----:B------:R-:W-:Y:S02]  /*26af0*/  FSEL R189, R7, -INF , !P6 ;  /* 0xff80000007bd7808 */ /* 0x000fe40007000000 */
[----:B------:R-:W-:-:S04]  /*26b00*/  ISETP.GE.AND P6, PT, R41, 0x5a, PT ;  /* 0x0000005a2900780c */ /* 0x000fc80003fc6270 */
[----:B------:R-:W-:Y:S02]  /*26b10*/  P2R R60, PR, RZ, 0x40 ;  /* 0x00000040ff3c7803 */ /* 0x000fe40000000000 */
[----:B------:R-:W-:-:S04]  /*26b20*/  ISETP.GT.AND P6, PT, R3, 0x59, !P6 ;  /* 0x000000590300780c */ /* 0x000fc800077c4270 */
[----:B------:R-:W-:-:S04]  /*26b30*/  ISETP.LT.OR P6, PT, R2, 0x5a, P6 ;  /* 0x0000005a0200780c */ /* 0x000fc800037c1670 */
        /* <DEDUP_REMOVED lines=13> */
.L_x_2282:
[----:B------:R-:W-:-:S13]  /*26c10*/  ISETP.NE.AND P6, PT, R9, 0x1, PT ;  /* 0x000000010900780c */ /* 0x000fda0003fc5270 */
[----:B------:R-:W-:-:S05]  /*26c20*/  @P6 IMAD.HI.U32 R10, R12, R10, RZ ;  /* 0x0000000a0c0a6227 */ /* 0x000fca00078e00ff */
[----:B------:R-:W-:-:S07]  /*26c30*/  @P6 SHF.R.U32.HI R12, RZ, R11, R10 ;  /* 0x0000000bff0c6219 */ /* 0x000fce000001160a */
.L_x_2283:
[----:B------:R-:W-:Y:S05]  /*26c40*/  BSYNC B1 ;  /* 0x0000000000017941 */ /* 0x000fea0003800000 */
.L_x_2281:
[----:B------:R-:W-:-:S05]  /*26c50*/  IMAD R12, R12, R9, R42 ;  /* 0x000000090c0c7224 */ /* 0x000fca00078e022a */
[----:B------:R-:W-:Y:S02]  /*26c60*/  VIADDMNMX R14, R12, R9, R14, PT ;  /* 0x000000090c0e7246 */ /* 0x000fe4000380010e */
[----:B------:R-:W-:-:S07]  /*26c70*/  VIMNMX R39, R39, R12, !PT ;  /* 0x0000000c27277248 */ /* 0x000fce0007fe0100 */
.L_x_2280:
[----:B------:R-:W-:Y:S05]  /*26c80*/  BSYNC B0 ;  /* 0x0000000000007941 */ /* 0x000fea0003800000 */
.L_x_2279:
[----:B------:R-:W2:Y:S01]  /*26c90*/  LD.E.64 R2, desc[UR36][R16.64+0x210] ;  /* 0x0002102410027980 */ /* 0x000ea2000c101b00 */
[C---:B------:R-:W-:Y:S02]  /*26ca0*/  ISETP.GT.AND P0, PT, R39.reuse, 0x1, !P0 ;  /* 0x000000012700780c */ /* 0x040fe40004704270 */
[----:B------:R-:W-:Y:S02]  /*26cb0*/  ISETP.GT.AND P1, PT, R39, 0x8, !P1 ;  /* 0x000000082700780c */ /* 0x000fe40004f24270 */
[C---:B------:R-:W-:Y:S02]  /*26cc0*/  ISETP.LT.OR P0, PT, R14.reuse, 0x2, P0 ;  /* 0x000000020e00780c */ /* 0x040fe40000701670 */
[----:B------:R-:W-:Y:S02]  /*26cd0*/  ISETP.LT.OR P1, PT, R14, 0x9, P1 ;  /* 0x000000090e00780c */ /* 0x000fe40000f21670 */
[----:B------:R-:W-:Y:S02]  /*26ce0*/  FSEL R10, R6, -INF , !P0 ;  /* 0xff800000060a7808 */ /* 0x000fe40004000000 */
[----:B------:R-:W-:-:S02]  /*26cf0*/  ISETP.NE.AND P0, PT, R44, RZ, PT ;  /* 0x000000ff2c00720c */ /* 0x000fc40003f05270 */
[----:B------:R-:W-:Y:S02]  /*26d00*/  FSEL R24, R24, -INF , !P1 ;  /* 0xff80000018187808 */ /* 0x000fe40004800000 */
[----:B------:R-:W-:Y:S02]  /*26d10*/  ISETP.GT.AND P0, PT, R39, 0x9, !P0 ;  /* 0x000000092700780c */ /* 0x000fe40004704270 */
[----:B------:R-:W-:Y:S02]  /*26d20*/  ISETP.NE.AND P1, PT, R62, RZ, PT ;  /* 0x000000ff3e00720c */ /* 0x000fe40003f25270 */
[----:B------:R-:W-:Y:S02]  /*26d30*/  ISETP.LT.OR P0, PT, R14, 0xa, P0 ;  /* 0x0000000a0e00780c */ /* 0x000fe40000701670 */
[----:B------:R-:W-:Y:S02]  /*26d40*/  ISETP.NE.AND P6, PT, R72, RZ, PT ;  /* 0x000000ff4800720c */ /* 0x000fe40003fc5270 */
[----:B------:R-:W-:-:S02]  /*26d50*/  FSEL R26, R26, -INF , !P0 ;  /* 0xff8000001a1a7808 */ /* 0x000fc40004000000 */
[----:B------:R-:W-:-:S04]  /*26d60*/  ISETP.NE.AND P0, PT, R46, RZ, PT ;  /* 0x000000ff2e00720c */ /* 0x000fc80003f05270 */
[----:B------:R-:W-:-:S04]  /*26d70*/  ISETP.GT.AND P0, PT, R39, 0x10, !P0 ;  /* 0x000000102700780c */ /* 0x000fc80004704270 */
[----:B------:R-:W-:-:S04]  /*26d80*/  ISETP.LT.OR P0, PT, R14, 0x11, P0 ;  /* 0x000000110e00780c */ /* 0x000fc80000701670 */
[----:B------:R-:W-:Y:S02]  /*26d90*/  FSEL R30, R30, -INF , !P0 ;  /* 0xff8000001e1e7808 */ /* 0x000fe40004000000 */
[----:B------:R-:W-:Y:S02]  /*26da0*/  ISETP.GT.AND P0, PT, R39, 0x11, !P1 ;  /* 0x000000112700780c */ /* 0x000fe40004f04270 */
[----:B------:R-:W-:Y:S02]  /*26db0*/  ISETP.NE.AND P1, PT, R53, RZ, PT ;  /* 0x000000ff3500720c */ /* 0x000fe40003f25270 */
[----:B------:R-:W-:-:S04]  /*26dc0*/  ISETP.LT.OR P0, PT, R14, 0x12, P0 ;  /* 0x000000120e00780c */ /* 0x000fc80000701670 */
[----:B------:R-:W-:Y:S02]  /*26dd0*/  FSEL R31, R31, -INF , !P0 ;  /* 0xff8000001f1f7808 */ /* 0x000fe40004000000 */
[----:B------:R-:W-:Y:S02]  /*26de0*/  ISETP.GT.AND P0, PT, R39, 0x18, !P6 ;  /* 0x000000182700780c */ /* 0x000fe40007704270 */
[----:B------:R-:W-:Y:S02]  /*26df0*/  ISETP.NE.AND P6, PT, R43, RZ, PT ;  /* 0x000000ff2b00720c */ /* 0x000fe40003fc5270 */
[----:B------:R-:W-:-:S04]  /*26e00*/  ISETP.LT.OR P0, PT, R14, 0x19, P0 ;  /* 0x000000190e00780c */ /* 0x000fc80000701670 */
[----:B------:R-:W-:Y:S02]  /*26e10*/  FSEL R32, R32, -INF , !P0 ;  /* 0xff80000020207808 */ /* 0x000fe40004000000 */
[----:B------:R-:W-:-:S04]  /*26e20*/  ISETP.NE.AND P0, PT, R74, RZ, PT ;  /* 0x000000ff4a00720c */ /* 0x000fc80003f05270 */
[----:B------:R-:W-:-:S04]  /*26e30*/  ISETP.GT.AND P0, PT, R39, 0x19, !P0 ;  /* 0x000000192700780c */ /* 0x000fc80004704270 */
        /* <DEDUP_REMOVED lines=38> */
[----:B------:R-:W-:Y:S02]  /*270a0*/  ISETP.GT.AND P0, PT, R39, RZ, !P6 ;  /* 0x000000ff2700720c */ /* 0x000fe40007704270 */
[----:B--2---:R-:W-:Y:S02]  /*270b0*/  FMNMX.FTZ R11, R189, R2, !PT ;  /* 0x00000002bd0b7209 */ /* 0x004fe40007810000 */
[----:B------:R-:W-:Y:S02]  /*270c0*/  ISETP.LT.OR P0, PT, R14, 0x1, P0 ;  /* 0x000000010e00780c */ /* 0x000fe40000701670 */
[----:B------:R-:W-:Y:S02]  /*270d0*/  FMNMX.FTZ R11, R59, R11, !PT ;  /* 0x0000000b3b0b7209 */ /* 0x000fe40007810000 */
[----:B------:R-:W-:-:S02]  /*270e0*/  FSEL R0, R0, -INF , !P0 ;  /* 0xff80000000007808 */ /* 0x000fc40004000000 */
[----:B------:R-:W-:Y:S02]  /*270f0*/  FMNMX.FTZ R11, R63, R11, !PT ;  /* 0x0000000b3f0b7209 */ /* 0x000fe40007810000 */
[----:B------:R-:W-:Y:S02]  /*27100*/  ISETP.NE.AND P0, PT, R56, RZ, PT ;  /* 0x000000ff3800720c */ /* 0x000fe40003f05270 */
[----:B------:R-:W-:Y:S02]  /*27110*/  FMNMX.FTZ R11, R187, R11, !PT ;  /* 0x0000000bbb0b7209 */ /* 0x000fe40007810000 */
[----:B------:R-:W-:Y:S02]  /*27120*/  ISETP.GT.AND P1, PT, R39, 0x48, !P1 ;  /* 0x000000482700780c */ /* 0x000fe40004f24270 */
[----:B------:R-:W-:Y:S02]  /*27130*/  FMNMX.FTZ R11, R73, R11, !PT ;  /* 0x0000000b490b7209 */ /* 0x000fe40007810000 */
[----:B------:R-:W-:-:S02]  /*27140*/  ISETP.GT.AND P2, PT, R39, 0x49, !P2 ;  /* 0x000000492700780c */ /* 0x000fc40005744270 */
[----:B------:R-:W-:Y:S02]  /*27150*/  FMNMX.FTZ R11, R71, R11, !PT ;  /* 0x0000000b470b7209 */ /* 0x000fe40007810000 */
[----:B------:R-:W-:Y:S02]  /*27160*/  ISETP.GT.AND P3, PT, R39, 0x50, !P3 ;  /* 0x000000502700780c */ /* 0x000fe40005f64270 */
[----:B------:R-:W-:Y:S02]  /*27170*/  FMNMX.FTZ R11, R75, R11, !PT ;  /* 0x0000000b4b0b7209 */ /* 0x000fe40007810000 */
[----:B------:R-:W-:Y:S02]  /*27180*/  ISETP.GT.AND P4, PT, R39, 0x51, !P4 ;  /* 0x000000512700780c */ /* 0x000fe40006784270 */
[----:B------:R-:W-:Y:S02]  /*27190*/  FMNMX.FTZ R11, R81, R11, !PT ;  /* 0x0000000b510b7209 */ /* 0x000fe40007810000 */
[----:B------:R-:W-:-:S02]  /*271a0*/  ISETP.NE.AND P6, PT, R60, RZ, PT ;  /* 0x000000ff3c00720c */ /* 0x000fc40003fc5270 */
[----:B------:R-:W-:-:S04]  /*271b0*/  FMNMX.FTZ R11, R77, R11, !PT ;  /* 0x0000000b4d0b7209 */ /* 0x000fc80007810000 */
[----:B------:R-:W-:-:S04]  /*271c0*/  FMNMX.FTZ R11, R83, R11, !PT ;  /* 0x0000000b530b7209 */ /* 0x000fc80007810000 */
[----:B------:R-:W-:-:S04]  /*271d0*/  FMNMX.FTZ R11, R79, R11, !PT ;  /* 0x0000000b4f0b7209 */ /* 0x000fc80007810000 */
[----:B------:R-:W-:-:S04]  /*271e0*/  FMNMX.FTZ R11, R85, R11, !PT ;  /* 0x0000000b550b7209 */ /* 0x000fc80007810000 */
[----:B------:R-:W-:-:S04]  /*271f0*/  FMNMX.FTZ R11, R167, R11, !PT ;  /* 0x0000000ba70b7209 */ /* 0x000fc80007810000 */
[----:B------:R-:W-:Y:S02]  /*27200*/  FMNMX.FTZ R12, R87, R11, !PT ;  /* 0x0000000b570c7209 */ /* 0x000fe40007810000 */
[----:B------:R-:W-:Y:S02]  /*27210*/  FMNMX.FTZ R11, R0, R3, !PT ;  /* 0x00000003000b7209 */ /* 0x000fe40007810000 */
[----:B------:R-:W-:Y:S02]  /*27220*/  FMNMX.FTZ R13, R169, R12, !PT ;  /* 0x0000000ca90d7209 */ /* 0x000fe40007810000 */
[----:B------:R-:W-:Y:S02]  /*27230*/  FMNMX.FTZ R11, R10, R11, !PT ;  /* 0x0000000b0a0b7209 */ /* 0x000fe40007810000 */
[----:B------:R-:W-:Y:S02]  /*27240*/  FMNMX.FTZ R12, R28, R13, !PT ;  /* 0x0000000d1c0c7209 */ /* 0x000fe40007810000 */
[----:B------:R-:W-:-:S02]  /*27250*/  FMNMX.FTZ R11, R24, R11, !PT ;  /* 0x0000000b180b7209 */ /* 0x000fc40007810000 */
        /* <DEDUP_REMOVED lines=15> */
[----:B------:R-:W-:-:S03]  /*27350*/  FMNMX.FTZ R12, R36, R11, !PT ;  /* 0x0000000b240c7209 */ /* 0x000fc60007810000 */
[----:B------:R-:W0:Y:S01]  /*27360*/  SHFL.BFLY PT, R44, R13, 0x2, 0x1f ;  /* 0x0c401f000d2c7f89 */ /* 0x000e2200000e0000 */
[----:B------:R-:W-:-:S04]  /*27370*/  FMNMX.FTZ R11, R37, R12, !PT ;  /* 0x0000000c250b7209 */ /* 0x000fc80007810000 */
[----:B------:R-:W-:-:S04]  /*27380*/  FMNMX.FTZ R12, R40, R11, !PT ;  /* 0x0000000b280c7209 */ /* 0x000fc80007810000 */
[----:B------:R-:W-:Y:S02]  /*27390*/  FMNMX.FTZ R11, R41, R12, !PT ;  /* 0x0000000c290b7209 */ /* 0x000fe40007810000 */
[----:B------:R-:W-:Y:S02]  /*273a0*/  ISETP.GT.AND P0, PT, R39, 0x41, !P0 ;  /* 0x000000412700780c */ /* 0x000fe40004704270 */
[----:B------:R-:W-:Y:S02]  /*273b0*/  FMNMX.FTZ R12, R42, R11, !PT ;  /* 0x0000000b2a0c7209 */ /* 0x000fe40007810000 */
[C---:B------:R-:W-:Y:S02]  /*273c0*/  ISETP.LT.OR P0, PT, R14.reuse, 0x42, P0 ;  /* 0x000000420e00780c */ /* 0x040fe40000701670 */
[----:B------:R-:W-:Y:S02]  /*273d0*/  FMNMX.FTZ R11, R9, R12, !PT ;  /* 0x0000000c090b7209 */ /* 0x000fe40007810000 */
[----:B------:R-:W-:-:S02]  /*273e0*/  ISETP.LT.OR P1, PT, R14, 0x49, P1 ;  /* 0x000000490e00780c */ /* 0x000fc40000f21670 */
[----:B------:R-:W-:Y:S02]  /*273f0*/  FSEL R23, R23, -INF , !P0 ;  /* 0xff80000017177808 */ /* 0x000fe40004000000 */
[----:B------:R-:W-:Y:S02]  /*27400*/  FMNMX.FTZ R12, R6, R11, !PT ;  /* 0x0000000b060c7209 */ /* 0x000fe40007810000 */
[----:B0-----:R-:W-:Y:S02]  /*27410*/  FMNMX.FTZ R33, R13, R44, !PT ;  /* 0x0000002c0d217209 */ /* 0x001fe40007810000 */
[----:B------:R-:W-:Y:S02]  /*27420*/  ISETP.LT.OR P2, PT, R14, 0x4a, P2 ;  /* 0x0000004a0e00780c */ /* 0x000fe40001741670 */
[----:B------:R-:W-:Y:S01]  /*27430*/  FSEL R27, R27, -INF , !P1 ;  /* 0xff8000001b1b7808 */ /* 0x000fe20004800000 */
[----:B------:R-:W0:Y:S01]  /*27440*/  SHFL.BFLY PT, R46, R33, 0x1, 0x1f ;  /* 0x0c201f00212e7f89 */ /* 0x000e2200000e0000 */
[----:B------:R-:W-:-:S02]  /*27450*/  FMNMX.FTZ R12, R23, R12, !PT ;  /* 0x0000000c170c7209 */ /* 0x000fc40007810000 */
[C---:B------:R-:W-:Y:S02]  /*27460*/  ISETP.LT.OR P3, PT, R14.reuse, 0x51, P3 ;  /* 0x000000510e00780c */ /* 0x040fe40001f61670 */
[----:B------:R-:W-:Y:S02]  /*27470*/  FSEL R29, R29, -INF , !P2 ;  /* 0xff8000001d1d7808 */ /* 0x000fe40005000000 */
[----:B------:R-:W-:Y:S02]  /*27480*/  FMNMX.FTZ R12, R27, R12, !PT ;  /* 0x0000000c1b0c7209 */ /* 0x000fe40007810000 */
[----:B------:R-:W-:Y:S02]  /*27490*/  ISETP.GT.AND P5, PT, R39, 0x58, !P5 ;  /* 0x000000582700780c */ /* 0x000fe40006fa4270 */
[----:B------:R-:W-:Y:S02]  /*274a0*/  ISETP.LT.OR P4, PT, R14, 0x52, P4 ;  /* 0x000000520e00780c */ /* 0x000fe40002781670 */
[----:B------:R-:W-:-:S02]  /*274b0*/  FSEL R43, R66, -INF , !P3 ;  /* 0xff800000422b7808 */ /* 0x000fc40005800000 */
[----:B------:R-:W-:Y:S02]  /*274c0*/  FMNMX.FTZ R12, R29, R12, !PT ;  /* 0x0000000c1d0c7209 */ /* 0x000fe40007810000 */
[----:B------:R-:W-:Y:S02]  /*274d0*/  ISETP.GT.AND P0, PT, R39, 0x59, !P6 ;  /* 0x000000592700780c */ /* 0x000fe40007704270 */
[C---:B------:R-:W-:Y:S02]  /*274e0*/  ISETP.LT.OR P5, PT, R14.reuse, 0x59, P5 ;  /* 0x000000590e00780c */ /* 0x040fe40002fa1670 */
[----:B------:R-:W-:Y:S02]  /*274f0*/  FSEL R39, R67, -INF , !P4 ;  /* 0xff80000043277808 */ /* 0x000fe40006000000 */
[----:B------:R-:W-:Y:S02]  /*27500*/  FMNMX.FTZ R12, R43, R12, !PT ;  /* 0x0000000c2b0c7209 */ /* 0x000fe40007810000 */
[----:B------:R-:W-:-:S02]  /*27510*/  ISETP.LT.OR P0, PT, R14, 0x5a, P0 ;  /* 0x0000005a0e00780c */ /* 0x000fc40000701670 */
[----:B------:R-:W-:Y:S02]  /*27520*/  FSEL R44, R70, -INF , !P5 ;  /* 0xff800000462c7808 */ /* 0x000fe40006800000 */
[----:B------:R-:W-:Y:S02]  /*27530*/  FMNMX.FTZ R11, R39, R12, !PT ;  /* 0x0000000c270b7209 */ /* 0x000fe40007810000 */
[----:B------:R-:W-:Y:S02]  /*27540*/  FSEL R45, R47, -INF , !P0 ;  /* 0xff8000002f2d7808 */ /* 0x000fe40004000000 */
[----:B------:R-:W-:Y:S02]  /*27550*/  FMNMX.FTZ R12, R44, R11, !PT ;  /* 0x0000000b2c0c7209 */ /* 0x000fe40007810000 */
[----:B------:R-:W-:Y:S02]  /*27560*/  LOP3.LUT R180, R226, 0x4, RZ, 0xfc, !PT ;  /* 0x00000004e2b47812 */ /* 0x000fe400078efcff */
[----:B------:R-:W-:-:S02]  /*27570*/  FMNMX.FTZ R11, R45, R12, !PT ;  /* 0x0000000c2d0b7209 */ /* 0x000fc40007810000 */
[----:B0-----:R-:W-:Y:S01]  /*27580*/  FMNMX.FTZ R33, R33, R46, !PT ;  /* 0x0000002e21217209 */ /* 0x001fe20007810000 */
[----:B------:R-:W-:Y:S04]  /*27590*/  ST.E desc[UR36][R16.64+0x210], R13 ;  /* 0x0002100d10007985 */ /* 0x000fe8000c101924 */
[----:B------:R-:W-:Y:S04]  /*275a0*/  ST.E desc[UR36][R180.64], R11 ;  /* 0x0000000bb4007985 */ /* 0x000fe8000c101924 */
[----:B------:R-:W-:Y:S04]  /*275b0*/  ST.E desc[UR36][R16.64+0x210], R33 ;  /* 0x0002102110007985 */ /* 0x000fe8000c101924 */
[----:B------:R-:W2:Y:S04]  /*275c0*/  LD.E R12, desc[UR36][R180.64] ;  /* 0x00000024b40c7980 */ /* 0x000ea8000c101900 */
[----:B--2---:R-:W0:Y:S02]  /*275d0*/  SHFL.BFLY PT, R47, R12, 0x2, 0x1f ;  /* 0x0c401f000c2f7f89 */ /* 0x004e2400000e0000 */
[----:B0-----:R-:W-:-:S05]  /*275e0*/  FMNMX.FTZ R47, R12, R47, !PT ;  /* 0x0000002f0c2f7209 */ /* 0x001fca0007810000 */
[----:B------:R-:W0:Y:S02]  /*275f0*/  SHFL.BFLY PT, R14, R47, 0x1, 0x1f ;  /* 0x0c201f002f0e7f89 */ /* 0x000e2400000e0000 */
[----:B0-----:R-:W-:-:S05]  /*27600*/  FMNMX.FTZ R49, R47, R14, !PT ;  /* 0x0000000e2f317209 */ /* 0x001fca0007810000 */
[----:B------:R0:W-:Y:S04]  /*27610*/  ST.E desc[UR36][R180.64], R49 ;  /* 0x00000031b4007985 */ /* 0x0001e8000c101924 */
[----:B------:R-:W2:Y:S04]  /*27620*/  LD.E R46, desc[UR36][R16.64+0x210] ;  /* 0x00021024102e7980 */ /* 0x000ea8000c101900 */
[----:B------:R-:W3:Y:S04]  /*27630*/  LD.E R51, desc[UR36][R16.64+0x230] ;  /* 0x0002302410337980 */ /* 0x000ee8000c101900 */
[----:B------:R-:W4:Y:S04]  /*27640*/  LD.E R48, desc[UR36][R16.64+0x220] ;  /* 0x0002202410307980 */ /* 0x000f28000c101900 */
[----:B------:R-:W4:Y:S01]  /*27650*/  LD.E R52, desc[UR36][R16.64+0x224] ;  /* 0x0002242410347980 */ /* 0x000f22000c101900 */
[----:B------:R-:W-:-:S04]  /*27660*/  FSETP.NEU.FTZ.AND P1, PT, R49, -INF , PT ;  /* 0xff8000003100780b */ /* 0x000fc80003f3d000 */
[----:B------:R-:W-:-:S05]  /*27670*/  FSEL R14, R49, RZ, P1 ;  /* 0x000000ff310e7208 */ /* 0x000fca0000800000 */
[----:B------:R-:W-:Y:S01]  /*27680*/  FADD.FTZ R14, R3, -R14 ;  /* 0x8000000e030e7221 */ /* 0x000fe20000010000 */
[C---:B--2---:R-:W-:Y:S01]  /*27690*/  FSETP.NEU.FTZ.AND P0, PT, R46.reuse, -INF , PT ;  /* 0xff8000002e00780b */ /* 0x044fe20003f1d000 */
[----:B---3--:R-:W-:-:S03]  /*276a0*/  FMUL.FTZ R11, R46, R51 ;  /* 0x000000332e0b7220 */ /* 0x008fc60000410000 */
[----:B------:R-:W-:Y:S01]  /*276b0*/  FSEL R3, R46, RZ, P0 ;  /* 0x000000ff2e037208 */ /* 0x000fe20000000000 */
[----:B0-----:R-:W-:Y:S01]  /*276c0*/  FMUL.FTZ R49, R49, R51 ;  /* 0x0000003331317220 */ /* 0x001fe20000410000 */
[----:B------:R-:W-:-:S03]  /*276d0*/  FSEL R50, R11, RZ, P0 ;  /* 0x000000ff0b327208 */ /* 0x000fc60000000000 */
[----:B------:R-:W-:Y:S02]  /*276e0*/  FADD.FTZ R3, R2, -R3 ;  /* 0x8000000302037221 */ /* 0x000fe40000010000 */
[-CC-:B------:R-:W-:Y:S01]  /*276f0*/  FFMA.FTZ R168, R28, R51.reuse, -R50.reuse ;  /* 0x000000331ca87223 */ /* 0x180fe20000010832 */
[----:B------:R-:W-:Y:S01]  /*27700*/  FSEL R28, R49, RZ, P1 ;  /* 0x000000ff311c7208 */ /* 0x000fe20000800000 */
[-C--:B------:R-:W-:Y:S01]  /*27710*/  FMUL.FTZ R3, R3, R51.reuse ;  /* 0x0000003303037220 */ /* 0x080fe20000410000 */
[-C--:B------:R-:W-:Y:S01]  /*27720*/  FFMA.FTZ R189, R189, R51.reuse, -R50 ;  /* 0x00000033bdbd7223 */ /* 0x080fe20000010832 */
[----:B------:R-:W-:Y:S02]  /*27730*/  FMUL.FTZ R14, R51, R14 ;  /* 0x0000000e330e7220 */ /* 0x000fe40000410000 */
[-CC-:B------:R-:W-:Y:S01]  /*27740*/  FFMA.FTZ R186, R0, R51.reuse, -R28.reuse ;  /* 0x0000003300ba7223 */ /* 0x180fe2000001081c */
[-C--:B------:R-:W-:Y:S02]  /*27750*/  FFMA.FTZ R157, R35, R51.reuse, -R28 ;  /* 0x00000033239d7223 */ /* 0x080fe4000001081c */
[----:B------:R-:W4:Y:S01]  /*27760*/  MUFU.EX2 R35, R3 ;  /* 0x0000000300237308 */ /* 0x000f220000000800 */
[-C--:B------:R-:W-:Y:S01]  /*27770*/  FFMA.FTZ R152, R59, R51.reuse, -R50 ;  /* 0x000000333b987223 */ /* 0x080fe20000010832 */
[-C--:B------:R-:W-:Y:S01]  /*27780*/  FFMA.FTZ R153, R10, R51.reuse, -R28 ;  /* 0x000000330a997223 */ /* 0x080fe2000001081c */
[-C--:B------:R-:W-:Y:S01]  /*27790*/  FFMA.FTZ R154, R63, R51.reuse, -R50 ;  /* 0x000000333f9a7223 */ /* 0x080fe20000010832 */
[----:B------:R-:W-:-:S04]  /*277a0*/  FFMA.FTZ R162, R24, R51, -R28 ;  /* 0x0000003318a27223 */ /* 0x000fc8000001081c */
[----:B------:R-:W-:Y:S01]  /*277b0*/  MUFU.EX2 R33, R14 ;  /* 0x0000000e00217308 */ /* 0x000fe20000000800 */
[-C--:B------:R-:W-:Y:S01]  /*277c0*/  FFMA.FTZ R187, R187, R51.reuse, -R50 ;  /* 0x00000033bbbb7223 */ /* 0x080fe20000010832 */
[----:B------:R-:W-:-:S06]  /*277d0*/  FFMA.FTZ R155, R26, R51, -R28 ;  /* 0x000000331a9b7223 */ /* 0x000fcc000001081c */
[----:B------:R-:W-:Y:S08]  /*277e0*/  MUFU.EX2 R189, R189 ;  /* 0x000000bd00bd7308 */ /* 0x000ff00000000800 */
[----:B------:R-:W0:Y:S01]  /*277f0*/  MUFU.EX2 R186, R186 ;  /* 0x000000ba00ba7308 */ /* 0x000e220000000800 */
[-CC-:B------:R-:W-:Y:S01]  /*27800*/  FFMA.FTZ R182, R18, R51.reuse, -R50.reuse ;  /* 0x0000003312b67223 */ /* 0x180fe20000010832 */
[----:B------:R-:W-:-:S06]  /*27810*/  FFMA.FTZ R12, R73, R51, -R50 ;  /* 0x00000033490c7223 */ /* 0x000fcc0000010832 */
[----:B------:R-:W-:Y:S01]  /*27820*/  MUFU.EX2 R152, R152 ;  /* 0x0000009800987308 */ /* 0x000fe20000000800 */
[----:B------:R-:W-:-:S07]  /*27830*/  FFMA.FTZ R18, R30, R51, -R28 ;  /* 0x000000331e127223 */ /* 0x000fce000001081c */
[----:B------:R-:W1:Y:S01]  /*27840*/  MUFU.EX2 R153, R153 ;  /* 0x0000009900997308 */ /* 0x000e620000000800 */
[----:B------:R-:W-:Y:S01]  /*27850*/  FFMA.FTZ R179, R15, R51, -R50 ;  /* 0x000000330fb37223 */ /* 0x000fe20000010832 */
[----:B----4-:R-:W-:-:S06]  /*27860*/  FMUL.FTZ R48, R35, R48 ;  /* 0x0000003023307220 */ /* 0x010fcc0000410000 */
[----:B------:R-:W-:Y:S01]  /*27870*/  MUFU.EX2 R154, R154 ;  /* 0x0000009a009a7308 */ /* 0x000fe20000000800 */
[-C--:B------:R-:W-:Y:S01]  /*27880*/  FFMA.FTZ R11, R71, R51.reuse, -R50 ;  /* 0x00000033470b7223 */ /* 0x080fe20000010832 */
[----:B------:R-:W-:-:S06]  /*27890*/  FFMA.FTZ R15, R31, R51, -R28 ;  /* 0x000000331f0f7223 */ /* 0x000fcc000001081c */
[----:B------:R-:W2:Y:S01]  /*278a0*/  MUFU.EX2 R162, R162 ;  /* 0x000000a200a27308 */ /* 0x000ea20000000800 */
[----:B------:R-:W-:Y:S01]  /*278b0*/  FFMA.FTZ R183, R7, R51, -R50 ;  /* 0x0000003307b77223 */ /* 0x000fe20000010832 */
[----:B0-----:R-:W-:Y:S01]  /*278c0*/  FFMA.FTZ R52, R33, R52, R186 ;  /* 0x0000003421347223 */ /* 0x001fe200000100ba */
[----:B------:R-:W-:-:S05]  /*278d0*/  FADD.FTZ R7, R48, R189 ;  /* 0x000000bd30077221 */ /* 0x000fca0000010000 */
[----:B------:R-:W-:Y:S01]  /*278e0*/  MUFU.EX2 R187, R187 ;  /* 0x000000bb00bb7308 */ /* 0x000fe20000000800 */
[-C--:B------:R-:W-:Y:S01]  /*278f0*/  FFMA.FTZ R14, R75, R51.reuse, -R50 ;  /* 0x000000334b0e7223 */ /* 0x080fe20000010832 */
[----:B------:R-:W-:-:S06]  /*27900*/  FFMA.FTZ R0, R32, R51, -R28 ;  /* 0x0000003320007223 */ /* 0x000fcc000001081c */
[----:B------:R-:W0:Y:S01]  /*27910*/  MUFU.EX2 R155, R155 ;  /* 0x0000009b009b7308 */ /* 0x000e220000000800 */
[----:B------:R-:W-:Y:S01]  /*27920*/  FFMA.FTZ R177, R20, R51, -R50 ;  /* 0x0000003314b17223 */ /* 0x000fe20000010832 */
[----:B-1----:R-:W-:Y:S01]  /*27930*/  FADD.FTZ R3, R153, R52 ;  /* 0x0000003499037221 */ /* 0x002fe20000010000 */
[----:B------:R-:W-:-:S05]  /*27940*/  FADD.FTZ R7, R152, R7 ;  /* 0x0000000798077221 */ /* 0x000fca0000010000 */
[----:B------:R-:W-:Y:S01]  /*27950*/  MUFU.EX2 R12, R12 ;  /* 0x0000000c000c7308 */ /* 0x000fe20000000800 */
[-C--:B------:R-:W-:Y:S01]  /*27960*/  FFMA.FTZ R13, R81, R51.reuse, -R50 ;  /* 0x00000033510d7223 */ /* 0x080fe20000010832 */
[----:B------:R-:W-:-:S06]  /*27970*/  FFMA.FTZ R20, R38, R51, -R28 ;  /* 0x0000003326147223 */ /* 0x000fcc000001081c */
[----:B------:R-:W1:Y:S01]  /*27980*/  MUFU.EX2 R18, R18 ;  /* 0x0000001200127308 */ /* 0x000e620000000800 */
[----:B------:R-:W-:Y:S01]  /*27990*/  FFMA.FTZ R184, R8, R51, -R50 ;  /* 0x0000003308b87223 */ /* 0x000fe20000010832 */
[----:B--2---:R-:W-:Y:S01]  /*279a0*/  FADD.FTZ R8, R162, R3 ;  /* 0x00000003a2087221 */ /* 0x004fe20000010000 */
[----:B------:R-:W-:-:S05]  /*279b0*/  FADD.FTZ R2, R154, R7 ;  /* 0x000000079a027221 */ /* 0x000fca0000010000 */
[----:B------:R-:W-:Y:S01]  /*279c0*/  MUFU.EX2 R11, R11 ;  /* 0x0000000b000b7308 */ /* 0x000fe20000000800 */
[-C--:B------:R-:W-:Y:S01]  /*279d0*/  FFMA.FTZ R161, R77, R51.reuse, -R50 ;  /* 0x000000334da17223 */ /* 0x080fe20000010832 */
[----:B------:R-:W-:-:S06]  /*279e0*/  FFMA.FTZ R163, R34, R51, -R28 ;  /* 0x0000003322a37223 */ /* 0x000fcc000001081c */
[----:B------:R-:W2:Y:S01]  /*279f0*/  MUFU.EX2 R15, R15 ;  /* 0x0000000f000f7308 */ /* 0x000ea20000000800 */
[----:B0-----:R-:W-:Y:S01]  /*27a00*/  FADD.FTZ R7, R155, R8 ;  /* 0x000000089b077221 */ /* 0x001fe20000010000 */
[----:B------:R-:W-:-:S06]  /*27a10*/  FADD.FTZ R3, R187, R2 ;  /* 0x00000002bb037221 */ /* 0x000fcc0000010000 */
[----:B------:R-:W-:Y:S01]  /*27a20*/  MUFU.EX2 R14, R14 ;  /* 0x0000000e000e7308 */ /* 0x000fe20000000800 */
[----:B------:R-:W-:-:S07]  /*27a30*/  FFMA.FTZ R160, R83, R51, -R50 ;  /* 0x0000003353a07223 */ /* 0x000fce0000010832 */
        /* <DEDUP_REMOVED lines=8> */
[----:B--2---:R-:W-:Y:S01]  /*27ac0*/  FADD.FTZ R7, R15, R6 ;  /* 0x000000060f077221 */ /* 0x004fe20000010000 */
[----:B------:R-:W-:-:S06]  /*27ad0*/  FADD.FTZ R3, R11, R2 ;  /* 0x000000020b037221 */ /* 0x000fcc0000010000 */
[----:B------:R-:W-:Y:S01]  /*27ae0*/  MUFU.EX2 R161, R161 ;  /* 0x000000a100a17308 */ /* 0x000fe20000000800 */
[-C--:B------:R-:W-:Y:S01]  /*27af0*/  FFMA.FTZ R158, R85, R51.reuse, -R50 ;  /* 0x00000033559e7223 */ /* 0x080fe20000010832 */
[----:B------:R-:W-:-:S06]  /*27b00*/  FFMA.FTZ R164, R37, R51, -R28 ;  /* 0x0000003325a47223 */ /* 0x000fcc000001081c */
[----:B------:R-:W2:Y:S01]  /*27b10*/  MUFU.EX2 R163, R163 ;  /* 0x000000a300a37308 */ /* 0x000ea20000000800 */
[----:B0-----:R-:W-:Y:S01]  /*27b20*/  FADD.FTZ R7, R0, R7 ;  /* 0x0000000700077221 */ /* 0x001fe20000010000 */
[----:B------:R-:W-:-:S06]  /*27b30*/  FADD.FTZ R2, R14, R3 ;  /* 0x000000030e027221 */ /* 0x000fcc0000010000 */
[----:B------:R-:W-:Y:S01]  /*27b40*/  MUFU.EX2 R160, R160 ;  /* 0x000000a000a07308 */ /* 0x000fe20000000800 */
[-C--:B------:R-:W-:Y:S01]  /*27b50*/  FFMA.FTZ R167, R167, R51.reuse, -R50 ;  /* 0x00000033a7a77223 */ /* 0x080fe20000010832 */
[----:B------:R-:W-:-:S06]  /*27b60*/  FFMA.FTZ R171, R40, R51, -R28 ;  /* 0x0000003328ab7223 */ /* 0x000fcc000001081c */
[----:B------:R-:W0:Y:S01]  /*27b70*/  MUFU.EX2 R157, R157 ;  /* 0x0000009d009d7308 */ /* 0x000e220000000800 */
[----:B-1----:R-:W-:Y:S01]  /*27b80*/  FADD.FTZ R6, R20, R7 ;  /* 0x0000000714067221 */ /* 0x002fe20000010000 */
[----:B------:R-:W-:-:S06]  /*27b90*/  FADD.FTZ R2, R13, R2 ;  /* 0x000000020d027221 */ /* 0x000fcc0000010000 */
        /* <DEDUP_REMOVED lines=15> */
[----:B-1----:R-:W-:Y:S01]  /*27c90*/  FADD.FTZ R7, R165, R6 ;  /* 0x00000006a5077221 */ /* 0x002fe20000010000 */
[----:B------:R-:W-:-:S06]  /*27ca0*/  FADD.FTZ R3, R159, R2 ;  /* 0x000000029f037221 */ /* 0x000fcc0000010000 */
[----:B------:R-:W-:Y:S01]  /*27cb0*/  MUFU.EX2 R166, R166 ;  /* 0x000000a600a67308 */ /* 0x000fe20000000800 */
[----:B------:R-:W-:-:S07]  /*27cc0*/  FFMA.FTZ R175, R25, R51, -R50 ;  /* 0x0000003319af7223 */ /* 0x000fce0000010832 */
        /* <DEDUP_REMOVED lines=21> */
[----:B------:R-:W-:-:S07]  /*27e20*/  FFMA.FTZ R22, R43, R51, -R28 ;  /* 0x000000332b167223 */ /* 0x000fce000001081c */
        /* <DEDUP_REMOVED lines=18> */
[----:B------:R-:W-:Y:S08]  /*27f50*/  MUFU.EX2 R179, R179 ;  /* 0x000000b300b37308 */ /* 0x000ff00000000800 */
[----:B------:R-:W0:Y:S01]  /*27f60*/  MUFU.EX2 R21, R21 ;  /* 0x0000001500157308 */ /* 0x000e220000000800 */
[----:B-1----:R-:W-:Y:S01]  /*27f70*/  FADD.FTZ R7, R9, R6 ;  /* 0x0000000609077221 */ /* 0x002fe20000010000 */
[----:B------:R-:W-:-:S06]  /*27f80*/  FADD.FTZ R3, R177, R2 ;  /* 0x00000002b1037221 */ /* 0x000fcc0000010000 */
[----:B------:R-:W-:Y:S08]  /*27f90*/  MUFU.EX2 R184, R184 ;  /* 0x000000b800b87308 */ /* 0x000ff00000000800 */
[----:B------:R-:W1:Y:S01]  /*27fa0*/  MUFU.EX2 R156, R156 ;  /* 0x0000009c009c7308 */ /* 0x000e620000000800 */
[----:B--2---:R-:W-:Y:S01]  /*27fb0*/  FADD.FTZ R6, R22, R7 ;  /* 0x0000000716067221 */ /* 0x004fe20000010000 */
[----:B------:R-:W-:-:S06]  /*27fc0*/  FADD.FTZ R2, R182, R3 ;  /* 0x00000003b6027221 */ /* 0x000fcc0000010000 */
[----:B------:R-:W2:Y:S08]  /*27fd0*/  MUFU.EX2 R183, R183 ;  /* 0x000000b700b77308 */ /* 0x000eb00000000800 */
[----:B------:R-:W3:Y:S01]  /*27fe0*/  MUFU.EX2 R23, R23 ;  /* 0x0000001700177308 */ /* 0x000ee20000000800 */
[----:B0-----:R-:W-:Y:S01]  /*27ff0*/  FADD.FTZ R7, R21, R6 ;  /* 0x0000000615077221 */ /* 0x001fe20000010000 */
[----:B------:R-:W-:-:S03]  /*28000*/  FADD.FTZ R3, R179, R2 ;  /* 0x00000002b3037221 */ /* 0x000fc60000010000 */
[----:B-1----:R-:W-:Y:S01]  /*28010*/  FADD.FTZ R6, R156, R7 ;  /* 0x000000079c067221 */ /* 0x002fe20000010000 */
[----:B------:R-:W-:-:S04]  /*28020*/  FADD.FTZ R2, R184, R3 ;  /* 0x00000003b8027221 */ /* 0x000fc80000010000 */
[----:B--2---:R-:W-:Y:S01]  /*28030*/  FADD.FTZ R36, R183, R2 ;  /* 0x00000002b7247221 */ /* 0x004fe20000010000 */
[----:B------:R-:W-:Y:S01]  /*28040*/  ST.E desc[UR36][R16.64+0x220], R48 ;  /* 0x0002203010007985 */ /* 0x000fe2000c101924 */
[----:B---3--:R-:W-:-:S05]  /*28050*/  FADD.FTZ R37, R23, R6 ;  /* 0x0000000617257221 */ /* 0x008fca0000010000 */
[----:B------:R0:W-:Y:S04]  /*28060*/  ST.E.64 desc[UR36][R16.64+0x220], R36 ;  /* 0x0002202410007985 */ /* 0x0001e8000c101b24 */
[----:B------:R-:W2:Y:S04]  /*28070*/  LDL.64 R2, [R1+0x1d8] ;  /* 0x0001d80001027983 */ /* 0x000ea80000100a00 */
[----:B--2---:R-:W2:Y:S04]  /*28080*/  LD.E R31, desc[UR36][R2.64+0x1fc] ;  /* 0x0001fc24021f7980 */ /* 0x004ea8000c101900 */
[----:B------:R-:W3:Y:S04]  /*28090*/  LD.E R6, desc[UR36][R2.64] ;  /* 0x0000002402067980 */ /* 0x000ee8000c101900 */
[----:B------:R-:W4:Y:S04]  /*280a0*/  LD.E R7, desc[UR36][R2.64+0x4] ;  /* 0x0000042402077980 */ /* 0x000f28000c101900 */
        /* <DEDUP_REMOVED lines=8> */
[----:B0-----:R-:W4:Y:S04]  /*28130*/  LD.E R37, desc[UR36][R2.64+0x170] ;  /* 0x0001702402257980 */ /* 0x001f28000c101900 */
        /* <DEDUP_REMOVED lines=115> */
[----:B------:R-:W4:Y:S01]  /*28870*/  LD.E R34, desc[UR36][R2.64+0x1f8] ;  /* 0x0001f82402227980 */ /* 0x000f22000c101900 */
[----:B--2---:R-:W-:Y:S01]  /*28880*/  FMUL.FTZ R121, R33, R31 ;  /* 0x0000001f21797220 */ /* 0x004fe20000410000 */
[C---:B---3--:R-:W-:Y:S01]  /*28890*/  FMUL.FTZ R31, R35.reuse, R6 ;  /* 0x00000006231f7220 */ /* 0x048fe20000410000 */
[C---:B----4-:R-:W-:Y:S01]  /*288a0*/  FMUL.FTZ R7, R35.reuse, R7 ;  /* 0x0000000723077220 */ /* 0x050fe20000410000 */
[C---:B------:R-:W-:Y:S01]  /*288b0*/  FMUL.FTZ R25, R35.reuse, R25 ;  /* 0x0000001923197220 */ /* 0x040fe20000410000 */
[C---:B------:R-:W-:Y:S01]  /*288c0*/  FMUL.FTZ R27, R35.reuse, R27 ;  /* 0x0000001b231b7220 */ /* 0x040fe20000410000 */
[C---:B------:R-:W-:Y:S01]  /*288d0*/  FMUL.FTZ R29, R35.reuse, R29 ;  /* 0x0000001d231d7220 */ /* 0x040fe20000410000 */
[----:B------:R0:W-:Y:S01]  /*288e0*/  ST.E desc[UR36][R2.64], R31 ;  /* 0x0000001f02007985 */ /* 0x0001e2000c101924 */
[C---:B------:R-:W-:Y:S01]  /*288f0*/  FMUL.FTZ R39, R35.reuse, R39 ;  /* 0x0000002723277220 */ /* 0x040fe20000410000 */
[C---:B------:R-:W-:Y:S01]  /*28900*/  FMUL.FTZ R41, R35.reuse, R41 ;  /* 0x0000002923297220 */ /* 0x040fe20000410000 */
[C---:B------:R-:W-:Y:S01]  /*28910*/  FMUL.FTZ R45, R35.reuse, R45 ;  /* 0x0000002d232d7220 */ /* 0x040fe20000410000 */
[----:B------:R1:W-:Y:S01]  /*28920*/  ST.E desc[UR36][R2.64+0x4], R7 ;  /* 0x0000040702007985 */ /* 0x0003e2000c101924 */
[C---:B------:R-:W-:Y:S01]  /*28930*/  FMUL.FTZ R43, R35.reuse, R43 ;  /* 0x0000002b232b7220 */ /* 0x040fe20000410000 */
[C---:B------:R-:W-:Y:S01]  /*28940*/  FMUL.FTZ R37, R35.reuse, R37 ;  /* 0x0000002523257220 */ /* 0x040fe20000410000 */
[C---:B0-----:R-:W-:Y:S01]  /*28950*/  FMUL.FTZ R31, R35.reuse, R28 ;  /* 0x0000001c231f7220 */ /* 0x041fe20000410000 */
[----:B------:R0:W-:Y:S01]  /*28960*/  ST.E desc[UR36][R2.64+0x14], R25 ;  /* 0x0000141902007985 */ /* 0x0001e2000c101924 */
[----:B-1----:R-:W-:-:S03]  /*28970*/  FMUL.FTZ R7, R35, R218 ;  /* 0x000000da23077220 */ /* 0x002fc60000410000 */
[----:B------:R1:W-:Y:S04]  /*28980*/  ST.E desc[UR36][R2.64+0x24], R27 ;  /* 0x0000241b02007985 */ /* 0x0003e8000c101924 */
[----:B------:R2:W-:Y:S04]  /*28990*/  ST.E desc[UR36][R2.64+0x30], R31 ;  /* 0x0000301f02007985 */ /* 0x0005e8000c101924 */
[----:B------:R3:W-:Y:S01]  /*289a0*/  ST.E desc[UR36][R2.64+0x34], R29 ;  /* 0x0000341d02007985 */ /* 0x0007e2000c101924 */
[----:B0-----:R-:W-:-:S03]  /*289b0*/  FMUL.FTZ R25, R35, R224 ;  /* 0x000000e023197220 */ /* 0x001fc60000410000 */
[----:B------:R0:W-:Y:S01]  /*289c0*/  ST.E desc[UR36][R2.64+0x150], R39 ;  /* 0x0001502702007985 */ /* 0x0001e2000c101924 */
[----:B-1----:R-:W-:-:S03]  /*289d0*/  FMUL.FTZ R27, R35, R222 ;  /* 0x000000de231b7220 */ /* 0x002fc60000410000 */
[----:B------:R1:W-:Y:S01]  /*289e0*/  ST.E desc[UR36][R2.64+0x164], R41 ;  /* 0x0001642902007985 */ /* 0x0003e2000c101924 */
[C---:B--2---:R-:W-:Y:S01]  /*289f0*/  FMUL.FTZ R31, R35.reuse, R216 ;  /* 0x000000d8231f7220 */ /* 0x044fe20000410000 */
[C---:B---3--:R-:W-:Y:S01]  /*28a00*/  FMUL.FTZ R29, R35.reuse, R220 ;  /* 0x000000dc231d7220 */ /* 0x048fe20000410000 */
[C---:B0-----:R-:W-:Y:S01]  /*28a10*/  FMUL.FTZ R39, R35.reuse, R208 ;  /* 0x000000d023277220 */ /* 0x041fe20000410000 */
[C---:B-1----:R-:W-:Y:S01]  /*28a20*/  FMUL.FTZ R41, R35.reuse, R214 ;  /* 0x000000d623297220 */ /* 0x042fe20000410000 */
[----:B------:R-:W-:Y:S01]  /*28a30*/  ST.E desc[UR36][R2.64+0x154], R45 ;  /* 0x0001542d02007985 */ /* 0x000fe2000c101924 */
[C---:B------:R-:W-:Y:S01]  /*28a40*/  FMUL.FTZ R119, R35.reuse, R30 ;  /* 0x0000001e23777220 */ /* 0x040fe20000410000 */
[C---:B------:R-:W-:Y:S01]  /*28a50*/  FMUL.FTZ R59, R35.reuse, R24 ;  /* 0x00000018233b7220 */ /* 0x040fe20000410000 */
[C---:B------:R-:W-:Y:S01]  /*28a60*/  FMUL.FTZ R61, R35.reuse, R26 ;  /* 0x0000001a233d7220 */ /* 0x040fe20000410000 */
[----:B------:R0:W-:Y:S01]  /*28a70*/  ST.E desc[UR36][R2.64+0x160], R43 ;  /* 0x0001602b02007985 */ /* 0x0001e2000c101924 */
[C---:B------:R-:W-:Y:S01]  /*28a80*/  FMUL.FTZ R63, R35.reuse, R63 ;  /* 0x0000003f233f7220 */ /* 0x040fe20000410000 */
[C---:B------:R-:W-:Y:S01]  /*28a90*/  FMUL.FTZ R65, R35.reuse, R65 ;  /* 0x0000004123417220 */ /* 0x040fe20000410000 */
[C---:B------:R-:W-:Y:S01]  /*28aa0*/  FMUL.FTZ R67, R35.reuse, R67 ;  /* 0x0000004323437220 */ /* 0x040fe20000410000 */
        /* <DEDUP_REMOVED lines=37> */
[C---:B0-----:R-:W-:Y:S01]  /*28d00*/  FMUL.FTZ R43, R35.reuse, R212 ;  /* 0x000000d4232b7220 */ /* 0x041fe20000410000 */
[C---:B------:R-:W-:Y:S01]  /*28d10*/  FMUL.FTZ R45, R35.reuse, R210 ;  /* 0x000000d2232d7220 */ /* 0x040fe20000410000 */
[----:B------:R0:W-:Y:S01]  /*28d20*/  ST.E desc[UR36][R2.64+0x1a0], R39 ;  /* 0x0001a02702007985 */ /* 0x0001e2000c101924 */
[C---:B-1----:R-:W-:Y:S01]  /*28d30*/  FMUL.FTZ R7, R35.reuse, R206 ;  /* 0x000000ce23077220 */ /* 0x042fe20000410000 */
[C---:B--2---:R-:W-:Y:S01]  /*28d40*/  FMUL.FTZ R25, R35.reuse, R198 ;  /* 0x000000c623197220 */ /* 0x044fe20000410000 */
[C---:B---3--:R-:W-:Y:S01]  /*28d50*/  FMUL.FTZ R27, R35.reuse, R204 ;  /* 0x000000cc231b7220 */ /* 0x048fe20000410000 */
[----:B------:R1:W-:Y:S01]  /*28d60*/  ST.E desc[UR36][R2.64+0x1a4], R41 ;  /* 0x0001a42902007985 */ /* 0x0003e2000c101924 */
[C---:B----4-:R-:W-:Y:S01]  /*28d70*/  FMUL.FTZ R29, R35.reuse, R202 ;  /* 0x000000ca231d7220 */ /* 0x050fe20000410000 */
[C---:B------:R-:W-:Y:S01]  /*28d80*/  FMUL.FTZ R37, R35.reuse, R200 ;  /* 0x000000c823257220 */ /* 0x040fe20000410000 */
[C---:B------:R-:W-:Y:S01]  /*28d90*/  FMUL.FTZ R31, R35.reuse, R196 ;  /* 0x000000c4231f7220 */ /* 0x040fe20000410000 */
[----:B------:R-:W-:Y:S01]  /*28da0*/  FMUL.FTZ R35, R35, R188 ;  /* 0x000000bc23237220 */ /* 0x000fe20000410000 */
[C---:B0-----:R-:W-:Y:S01]  /*28db0*/  FMUL.FTZ R39, R33.reuse, R194 ;  /* 0x000000c221277220 */ /* 0x041fe20000410000 */
[C---:B-1----:R-:W-:Y:S01]  /*28dc0*/  FMUL.FTZ R41, R33.reuse, R192 ;  /* 0x000000c021297220 */ /* 0x042fe20000410000 */
[----:B------:R0:W-:Y:S04]  /*28dd0*/  ST.E desc[UR36][R2.64+0x1b0], R43 ;  /* 0x0001b02b02007985 */ /* 0x0001e8000c101924 */
[----:B------:R1:W-:Y:S04]  /*28de0*/  ST.E desc[UR36][R2.64+0x1c0], R7 ;  /* 0x0001c00702007985 */ /* 0x0003e8000c101924 */
[----:B------:R2:W-:Y:S04]  /*28df0*/  ST.E desc[UR36][R2.64+0x1c4], R25 ;  /* 0x0001c41902007985 */ /* 0x0005e8000c101924 */
[----:B------:R3:W-:Y:S01]  /*28e00*/  ST.E desc[UR36][R2.64+0x1d0], R27 ;  /* 0x0001d01b02007985 */ /* 0x0007e2000c101924 */
[----:B0-----:R-:W-:-:S03]  /*28e10*/  FMUL.FTZ R43, R33, R190 ;  /* 0x000000be212b7220 */ /* 0x001fc60000410000 */
[----:B------:R0:W-:Y:S01]  /*28e20*/  ST.E desc[UR36][R2.64+0x1d4], R29 ;  /* 0x0001d41d02007985 */ /* 0x0001e2000c101924 */
[----:B-1----:R-:W-:-:S03]  /*28e30*/  FMUL.FTZ R7, R33, R150 ;  /* 0x0000009621077220 */ /* 0x002fc60000410000 */
[----:B------:R1:W-:Y:S01]  /*28e40*/  ST.E desc[UR36][R2.64+0x1e0], R37 ;  /* 0x0001e02502007985 */ /* 0x0003e2000c101924 */
[----:B--2---:R-:W-:-:S03]  /*28e50*/  FMUL.FTZ R25, R33, R142 ;  /* 0x0000008e21197220 */ /* 0x004fc60000410000 */
[----:B------:R2:W-:Y:S01]  /*28e60*/  ST.E desc[UR36][R2.64+0x1e4], R31 ;  /* 0x0001e41f02007985 */ /* 0x0005e2000c101924 */
[----:B---3--:R-:W-:-:S03]  /*28e70*/  FMUL.FTZ R27, R33, R148 ;  /* 0x00000094211b7220 */ /* 0x008fc60000410000 */
        /* <DEDUP_REMOVED lines=109> */
[----:B------:R-:W-:Y:S01]  /*29550*/  FMUL.FTZ R33, R33, R34 ;  /* 0x0000002221217220 */ /* 0x000fe20000410000 */
[----:B------:R-:W-:Y:S04]  /*29560*/  ST.E desc[UR36][R2.64+0x1f4], R119 ;  /* 0x0001f47702007985 */ /* 0x000fe8000c101924 */
        /* <DEDUP_REMOVED lines=40> */
[----:B------:R0:W-:Y:S04]  /*297f0*/  ST.E desc[UR36][R2.64+0x1b8], R25 ;  /* 0x0001b81902007985 */ /* 0x0001e8000c101924 */
[----:B------:R1:W-:Y:S04]  /*29800*/  ST.E desc[UR36][R2.64+0x1bc], R27 ;  /* 0x0001bc1b02007985 */ /* 0x0003e8000c101924 */
[----:B------:R2:W-:Y:S04]  /*29810*/  ST.E desc[UR36][R2.64+0x1c8], R29 ;  /* 0x0001c81d02007985 */ /* 0x0005e8000c101924 */
[----:B------:R3:W-:Y:S04]  /*29820*/  ST.E desc[UR36][R2.64+0x1cc], R37 ;  /* 0x0001cc2502007985 */ /* 0x0007e8000c101924 */
[----:B------:R4:W-:Y:S04]  /*29830*/  ST.E desc[UR36][R2.64+0x1d8], R31 ;  /* 0x0001d81f02007985 */ /* 0x0009e8000c101924 */
[----:B------:R4:W-:Y:S04]  /*29840*/  ST.E desc[UR36][R2.64+0x1dc], R35 ;  /* 0x0001dc2302007985 */ /* 0x0009e8000c101924 */
[----:B------:R4:W-:Y:S04]  /*29850*/  ST.E desc[UR36][R2.64+0x1e8], R39 ;  /* 0x0001e82702007985 */ /* 0x0009e8000c101924 */
[----:B------:R4:W-:Y:S04]  /*29860*/  ST.E desc[UR36][R2.64+0x1ec], R41 ;  /* 0x0001ec2902007985 */ /* 0x0009e8000c101924 */
[----:B------:R4:W-:Y:S01]  /*29870*/  ST.E desc[UR36][R2.64+0x1f8], R33 ;  /* 0x0001f82102007985 */ /* 0x0009e2000c101924 */
[----:B------:R2:W-:Y:S06]  /*29880*/  BAR.SYNC.DEFER_BLOCKING R229, 0x100 ;  /* 0x000400e50000751d */ /* 0x0005ec0000010000 */
[----:B0-----:R-:W4:Y:S04]  /*29890*/  LD.E R25, desc[UR36][R2.64] ;  /* 0x0000002402197980 */ /* 0x001f28000c101900 */
[----:B-1----:R-:W4:Y:S04]  /*298a0*/  LD.E R27, desc[UR36][R2.64+0x4] ;  /* 0x00000424021b7980 */ /* 0x002f28000c101900 */
[----:B--2---:R-:W2:Y:S04]  /*298b0*/  LD.E R29, desc[UR36][R2.64+0x8] ;  /* 0x00000824021d7980 */ /* 0x004ea8000c101900 */
[----:B---3--:R-:W3:Y:S04]  /*298c0*/  LD.E R37, desc[UR36][R2.64+0xc] ;  /* 0x00000c2402257980 */ /* 0x008ee8000c101900 */
[----:B------:R-:W3:Y:S04]  /*298d0*/  LD.E R43, desc[UR36][R2.64+0x10] ;  /* 0x00001024022b7980 */ /* 0x000ee8000c101900 */
[----:B----4-:R-:W4:Y:S04]  /*298e0*/  LD.E R31, desc[UR36][R2.64+0x14] ;  /* 0x00001424021f7980 */ /* 0x010f28000c101900 */
        /* <DEDUP_REMOVED lines=123> */
[----:B------:R-:W4:Y:S04]  /*2a0a0*/  LD.E.64 R6, desc[UR36][R16.64+0x88] ;  /* 0x0000882410067980 */ /* 0x000f28000c101b00 */
[----:B------:R0:W-:Y:S04]  /*2a0b0*/  ST.E desc[UR36][R2.64], R25 ;  /* 0x0000001902007985 */ /* 0x0001e8000c101924 */
[----:B------:R-:W-:Y:S04]  /*2a0c0*/  ST.E desc[UR36][R2.64+0x4], R27 ;  /* 0x0000041b02007985 */ /* 0x000fe8000c101924 */
[----:B--2---:R-:W-:Y:S04]  /*2a0d0*/  ST.E desc[UR36][R2.64+0x8], R29 ;  /* 0x0000081d02007985 */ /* 0x004fe8000c101924 */
[----:B---3--:R-:W-:Y:S04]  /*2a0e0*/  ST.E desc[UR36][R2.64+0xc], R37 ;  /* 0x00000c2502007985 */ /* 0x008fe8000c101924 */
[----:B------:R-:W-:Y:S04]  /*2a0f0*/  ST.E desc[UR36][R2.64+0x10], R43 ;  /* 0x0000102b02007985 */ /* 0x000fe8000c101924 */
[----:B----4-:R-:W-:Y:S04]  /*2a100*/  ST.E desc[UR36][R2.64+0x14], R31 ;  /* 0x0000141f02007985 */ /* 0x010fe8000c101924 */
        /* <DEDUP_REMOVED lines=122> */
[----:B------:R-:W4:Y:S04]  /*2a8b0*/  LD.E R188, desc[UR36][R16.64+0x68] ;  /* 0x0000682410bc7980 */ /* 0x000f28000c101900 */
[----:B0-----:R-:W4:Y:S04]  /*2a8c0*/  LD.E R25, desc[UR36][R2.64+0x4] ;  /* 0x0000042402197980 */ /* 0x001f28000c101900 */
[----:B-1----:R-:W4:Y:S04]  /*2a8d0*/  LD.E R26, desc[UR36][R2.64+0x8] ;  /* 0x00000824021a7980 */ /* 0x002f28000c101900 */
[----:B------:R-:W4:Y:S04]  /*2a8e0*/  LD.E R27, desc[UR36][R2.64+0xc] ;  /* 0x00000c24021b7980 */ /* 0x000f28000c101900 */
[----:B--2---:R-:W2:Y:S04]  /*2a8f0*/  LD.E R28, desc[UR36][R2.64+0x10] ;  /* 0x00001024021c7980 */ /* 0x004ea8000c101900 */
[----:B------:R-:W2:Y:S04]  /*2a900*/  LD.E R29, desc[UR36][R2.64+0x14] ;  /* 0x00001424021d7980 */ /* 0x000ea8000c101900 */
[----:B---3--:R-:W2:Y:S04]  /*2a910*/  LD.E R30, desc[UR36][R2.64+0x18] ;  /* 0x00001824021e7980 */ /* 0x008ea8000c101900 */
[----:B------:R-:W2:Y:S04]  /*2a920*/  LD.E R31, desc[UR36][R2.64+0x1c] ;  /* 0x00001c24021f7980 */ /* 0x000ea8000c101900 */
[----:B----4-:R-:W2:Y:S04]  /*2a930*/  LD.E R32, desc[UR36][R2.64+0x20] ;  /* 0x0000202402207980 */ /* 0x010ea8000c101900 */
[----:B------:R-:W2:Y:S04]  /*2a940*/  LD.E R33, desc[UR36][R2.64+0x24] ;  /* 0x0000242402217980 */ /* 0x000ea8000c101900 */
        /* <DEDUP_REMOVED lines=118> */
[----:B------:R-:W2:Y:S01]  /*2b0b0*/  LD.E R24, desc[UR36][R2.64] ;  /* 0x0000002402187980 */ /* 0x000ea2000c101900 */
[----:B------:R-:W-:Y:S01]  /*2b0c0*/  IMAD R6, R191, 0xc00, R6 ;  /* 0x00000c00bf067824 */ /* 0x000fe200078e0206 */
[----:B------:R-:W-:-:S02]  /*2b0d0*/  ISETP.NE.U32.AND P0, PT, R188, RZ, PT ;  /* 0x000000ffbc00720c */ /* 0x000fc40003f05070 */
[----:B------:R-:W-:Y:S02]  /*2b0e0*/  R2UR UR7, R7 ;  /* 0x00000000070772ca */ /* 0x000fe400000e0000 */
[----:B------:R-:W-:Y:S02]  /*2b0f0*/  R2UR UR6, R6 ;  /* 0x00000000060672ca */ /* 0x000fe400000e0000 */
[----:B------:R-:W-:Y:S02]  /*2b100*/  F2FP.F16.F32.PACK_AB R152, R152, R189 ;  /* 0x000000bd9898723e */ /* 0x000fe400000000ff */
[----:B------:R-:W-:Y:S02]  /*2b110*/  F2FP.F16.F32.PACK_AB R154, R187, R154 ;  /* 0x0000009abb9a723e */ /* 0x000fe400000000ff */
[----:B------:R-:W-:Y:S02]  /*2b120*/  F2FP.F16.F32.PACK_AB R153, R153, R186 ;  /* 0x000000ba9999723e */ /* 0x000fe400000000ff */
[----:B------:R-:W-:Y:S01]  /*2b130*/  F2FP.F16.F32.PACK_AB R155, R155, R162 ;  /* 0x000000a29b9b723e */ /* 0x000fe200000000ff */
[----:B------:R-:W-:-:S03]  /*2b140*/  VOTEU.ANY UP0, P0 ;  /* 0x00000000003f7886 */ /* 0x000fc60000000100 */
[----:B--2---:R-:W-:-:S06]  /*2b150*/  WARPGROUP.ARRIVE ;  /* 0x00000000000079c5 */ /* 0x004fcc0000000000 */
[----:B------:R-:W-:Y:S03]  /*2b160*/  HGMMA.64x256x16.F32 R24, R152, gdesc[UR4].tnspB, R24, UP0, gsb0 ;  /* 0x43e0000498187df0 */ /* 0x000fe6000b800818 */
[----:B------:R-:W-:Y:S02]  /*2b170*/  WARPGROUP.DEPBAR.LE gsb0, 0x0 ;  /* 0x00008000000079c5 */ /* 0x000fe40000010000 */
[----:B------:R0:W-:Y:S04]  /*2b180*/  ST.E desc[UR36][R2.64], R24 ;  /* 0x0000001802007985 */ /* 0x0001e8000c101924 */
        /* <DEDUP_REMOVED lines=127> */
[----:B------:R-:W-:Y:S04]  /*2b980*/  ST.E desc[UR36][R16.64+0x68], R185 ;  /* 0x000068b910007985 */ /* 0x000fe8000c101924 */
[----:B0-----:R-:W1:Y:S01]  /*2b990*/  LD.E R24, desc[UR36][R2.64] ;  /* 0x0000002402187980 */ /* 0x001e62000c101900 */
[----:B------:R-:W-:-:S02]  /*2b9a0*/  VIADD R154, R6, 0x80 ;  /* 0x00000080069a7836 */ /* 0x000fc40000000000 */
[----:B------:R-:W-:-:S03]  /*2b9b0*/  IMAD.MOV.U32 R155, RZ, RZ, R7 ;  /* 0x000000ffff9b7224 */ /* 0x000fc600078e0007 */
[----:B------:R-:W-:Y:S02]  /*2b9c0*/  R2UR UR6, R154 ;  /* 0x000000009a0672ca */ /* 0x000fe400000e0000 */
[----:B------:R-:W-:Y:S02]  /*2b9d0*/  R2UR UR7, R155 ;  /* 0x000000009b0772ca */ /* 0x000fe400000e0000 */
[----:B------:R-:W-:Y:S02]  /*2b9e0*/  F2FP.F16.F32.PACK_AB R152, R11, R12 ;  /* 0x0000000c0b98723e */ /* 0x000fe400000000ff */
[----:B------:R-:W-:Y:S02]  /*2b9f0*/  F2FP.F16.F32.PACK_AB R154, R13, R14 ;  /* 0x0000000e0d9a723e */ /* 0x000fe400000000ff */
[----:B------:R-:W-:Y:S02]  /*2ba00*/  F2FP.F16.F32.PACK_AB R153, R15, R18 ;  /* 0x000000120f99723e */ /* 0x000fe400000000ff */
[----:B------:R-:W-:-:S04]  /*2ba10*/  F2FP.F16.F32.PACK_AB R155, R20, R0 ;  /* 0x00000000149b723e */ /* 0x000fc800000000ff */
[----:B-1----:R-:W-:-:S06]  /*2ba20*/  WARPGROUP.ARRIVE ;  /* 0x00000000000079c5 */ /* 0x002fcc0000000000 */
[----:B------:R-:W-:Y:S03]  /*2ba30*/  HGMMA.64x256x16.F32 R24, R152, gdesc[UR4].tnspB, R24, gsb0 ;  /* 0x43e0000498187df0 */ /* 0x000fe60008000818 */
        /* <DEDUP_REMOVED lines=132> */
[----:B------:R-:W-:Y:S01]  /*2c280*/  IMAD.MOV.U32 R13, RZ, RZ, R7 ;  /* 0x000000ffff0d7224 */ /* 0x000fe200078e0007 */
[----:B------:R-:W-:Y:S02]  /*2c290*/  F2FP.F16.F32.PACK_AB R160, R160, R161 ;  /* 0x000000a1a0a0723e */ /* 0x000fe400000000ff */
[----:B------:R-:W-:Y:S02]  /*2c2a0*/  R2UR UR6, R12 ;  /* 0x000000000c0672ca */ /* 0x000fe400000e0000 */
[----:B------:R-:W-:Y:S02]  /*2c2b0*/  R2UR UR7, R13 ;  /* 0x000000000d0772ca */ /* 0x000fe400000e0000 */
        /* <DEDUP_REMOVED lines=418> */
[----:B------:R-:W-:Y:S01]  /*2dce0*/  VIADD R6, R6, 0x280 ;  /* 0x0000028006067836 */ /* 0x000fe20000000000 */
[----:B------:R-:W-:-:S04]  /*2dcf0*/  R2UR UR7, R7 ;  /* 0x00000000070772ca */ /* 0x000fc800000e0000 */
        /* <DEDUP_REMOVED lines=30> */
[----:B------:R-:W-:Y:S04]  /*2dee0*/  ST.E desc[UR36][R2.64+0x58], R46 ;  /* 0x0000582e02007985 */ /* 0x000fe8000c101924 */
        /* <DEDUP_REMOVED lines=105> */
[----:B------:R4:W-:Y:S04]  /*2e580*/  ST.E desc[UR36][R16.64+0x68], R185 ;  /* 0x000068b910007985 */ /* 0x0009e8000c101924 */
        /* <DEDUP_REMOVED lines=18> */
[----:B-1----:R-:W4:Y:S04]  /*2e6b0*/  LD.E R45, desc[UR36][R2.64+0x44] ;  /* 0x00004424022d7980 */ /* 0x002f28000c101900 */
[----:B--2---:R-:W2:Y:S04]  /*2e6c0*/  LD.E R47, desc[UR36][R2.64+0x48] ;  /* 0x00004824022f7980 */ /* 0x004ea8000c101900 */
[----:B---3--:R-:W3:Y:S04]  /*2e6d0*/  LD.E R49, desc[UR36][R2.64+0x4c] ;  /* 0x00004c2402317980 */ /* 0x008ee8000c101900 */
        /* <DEDUP_REMOVED lines=126> */
[----:B--2---:R-:W-:Y:S04]  /*2eec0*/  ST.E desc[UR36][R2.64+0x48], R47 ;  /* 0x0000482f02007985 */ /* 0x004fe8000c101924 */
[----:B---3--:R-:W-:Y:S04]  /*2eed0*/  ST.E desc[UR36][R2.64+0x4c], R49 ;  /* 0x00004c3102007985 */ /* 0x008fe8000c101924 */
        /* <DEDUP_REMOVED lines=107> */
[----:B0-----:R-:W1:Y:S04]  /*2f590*/  LDL.64 R6, [R1+0x198] ;  /* 0x0001980001067983 */ /* 0x001e680000100a00 */
[----:B------:R2:W5:Y:S04]  /*2f5a0*/  LD.E R0, desc[UR36][R4.64] ;  /* 0x0000002404007980 */ /* 0x000568000c101900 */
[----:B-1----:R-:W3:Y:S01]  /*2f5b0*/  LD.E R8, desc[UR36][R6.64] ;  /* 0x0000002406087980 */ /* 0x002ee2000c101900 */
[----:B------:R-:W-:Y:S01]  /*2f5c0*/  BSSY B0, `(.L_x_2284) ;  /* 0x0000005000007945 */ /* 0x000fe20003800000 */
[----:B---3--:R-:W-:-:S04]  /*2f5d0*/  LOP3.LUT R8, R8, 0x1, RZ, 0xfc, !PT ;  /* 0x0000000108087812 */ /* 0x008fc800078efcff */
[----:B------:R-:W-:-:S13]  /*2f5e0*/  ISETP.NE.AND P0, PT, R8, 0x3, PT ;  /* 0x000000030800780c */ /* 0x000fda0003f05270 */
[----:B--2---:R-:W-:Y:S05]  /*2f5f0*/  @!P0 BRA `(.L_x_2285) ;  /* 0x0000000000048947 */ /* 0x004fea0003800000 */
[----:B------:R-:W-:Y:S01]  /*2f600*/  BPT.TRAP 0x1 ;  /* 0x000000040000795c */ /* 0x000fe20000300000 */
.L_x_2285:
[----:B------:R-:W-:Y:S05]  /*2f610*/  BSYNC B0 ;  /* 0x0000000000007941 */ /* 0x000fea0003800000 */
.L_x_2284:
[----:B------:R-:W2:Y:S04]  /*2f620*/  LD.E.64 R2, desc[UR36][R6.64+0x20] ;  /* 0x0000202406027980 */ /* 0x000ea8000c101b00 */
[----:B------:R-:W3:Y:S01]  /*2f630*/  LD.E R8, desc[UR36][R6.64+0xc] ;  /* 0x00000c2406087980 */ /* 0x000ee2000c101900 */
[C---:B------:R-:W-:Y:S01]  /*2f640*/  ISETP.GT.AND P0, PT, R19.reuse, UR40, PT ;  /* 0x0000002813007c0c */ /* 0x040fe2000bf04270 */
[----:B------:R-:W-:Y:S01]  /*2f650*/  VIADD R19, R19, 0xffffffff ;  /* 0xffffffff13137836 */ /* 0x000fe20000000000 */
[----:B--2---:R-:W-:-:S05]  /*2f660*/  MOV R3, R2 ;  /* 0x0000000200037202 */ /* 0x004fca0000000f00 */
[----:B-----5:R-:W-:-:S05]  /*2f670*/  IMAD R3, R0, 0x8, R3 ;  /* 0x0000000800037824 */ /* 0x020fca00078e0203 */
[----:B---3--:R-:W-:-:S04]  /*2f680*/  PRMT R3, R8, 0x654, R3 ;  /* 0x0000065408037816 */ /* 0x008fc80000000003 */
[----:B------:R2:W-:Y:S01]  /*2f690*/  SYNCS.ARRIVE.TRANS64.RED.A1T0 RZ, [R3+URZ], RZ ;  /* 0x000000ff03ff79a7 */ /* 0x0005e2000810043f */
[----:B------:R-:W-:Y:S05]  /*2f6a0*/  @P0 BRA `(.L_x_2286) ;  /* 0xffffff4c00600947 */ /* 0x000fea000383ffff */
.L_x_2257:
[----:B------:R-:W-:Y:S05]  /*2f6b0*/  WARPSYNC.ALL ;  /* 0x0000000000007948 */ /* 0x000fea0003800000 */
[----:B------:R-:W3:Y:S04]  /*2f6c0*/  LDL R5, [R1+0x220] ;  /* 0x0002200001057983 */ /* 0x000ee80000100800 */
[----:B------:R-:W4:Y:S04]  /*2f6d0*/  LDL R6, [R1+0x224] ;  /* 0x0002240001067983 */ /* 0x000f280000100800 */
[----:B------:R-:W5:Y:S04]  /*2f6e0*/  LDL R68, [R1+0x1f8] ;  /* 0x0001f80001447983 */ /* 0x000f680000100800 */
        /* <DEDUP_REMOVED lines=61> */
[----:B------:R-:W4:Y:S04]  /*2fac0*/  LDL R67, [R1+0x200] ;  /* 0x0002000001437983 */ /* 0x000f280000100800 */
[----:B---3--:R-:W0:Y:S02]  /*2fad0*/  SHFL.BFLY PT, R0, R5, 0x2, 0x1f ;  /* 0x0c401f0005007f89 */ /* 0x008e2400000e0000 */
[----:B0-----:R-:W-:-:S05]  /*2fae0*/  FADD.FTZ R0, R5, R0 ;  /* 0x0000000005007221 */ /* 0x001fca0000010000 */
[----:B-12---:R-:W0:Y:S02]  /*2faf0*/  SHFL.BFLY PT, R3, R0, 0x1, 0x1f ;  /* 0x0c201f0000037f89 */ /* 0x006e2400000e0000 */
[----:B0-----:R-:W-:Y:S01]  /*2fb00*/  FADD.FTZ R2, R0, R3 ;  /* 0x0000000300027221 */ /* 0x001fe20000010000 */
[----:B-----5:R-:W-:Y:S01]  /*2fb10*/  VIADD R68, R68, 0x1 ;  /* 0x0000000144447836 */ /* 0x020fe20000000000 */
[----:B------:R-:W2:Y:S04]  /*2fb20*/  LDL R0, [R1+0x204] ;  /* 0x0002040001007983 */ /* 0x000ea80000100800 */
[----:B------:R-:W-:Y:S04]  /*2fb30*/  STL [R1+0x220], R2 ;  /* 0x0002200201007387 */ /* 0x000fe80000100800 */
[----:B------:R-:W3:Y:S04]  /*2fb40*/  LDL R87, [R1+0x220] ;  /* 0x0002200001577983 */ /* 0x000ee80000100800 */
[----:B----4-:R-:W0:Y:S02]  /*2fb50*/  SHFL.BFLY PT, R3, R6, 0x2, 0x1f ;  /* 0x0c401f0006037f89 */ /* 0x010e2400000e0000 */
[----:B0-----:R-:W-:Y:S01]  /*2fb60*/  FADD.FTZ R3, R3, R6 ;  /* 0x0000000603037221 */ /* 0x001fe20000010000 */
[----:B------:R-:W-:Y:S01]  /*2fb70*/  ISETP.NE.AND P2, PT, R68, 0x2, PT ;  /* 0x000000024400780c */ /* 0x000fe20003f45270 */
[----:B------:R-:W4:Y:S04]  /*2fb80*/  LDL.64 R6, [R1+0x438] ;  /* 0x0004380001067983 */ /* 0x000f280000100a00 */
[----:B------:R-:W0:Y:S08]  /*2fb90*/  SHFL.BFLY PT, R4, R3, 0x1, 0x1f ;  /* 0x0c201f0003047f89 */ /* 0x000e3000000e0000 */
[----:B------:R-:W5:Y:S01]  /*2fba0*/  @!P2 LDL R66, [R1+0x1fc] ;  /* 0x0001fc000142a983 */ /* 0x000f620000100800 */
[----:B0-----:R-:W-:-:S03]  /*2fbb0*/  FADD.FTZ R78, R3, R4 ;  /* 0x00000004034e7221 */ /* 0x001fc60000010000 */
[----:B------:R-:W4:Y:S02]  /*2fbc0*/  LDL.64 R4, [R1+0x408] ;  /* 0x0004080001047983 */ /* 0x000f240000100a00 */
[----:B------:R-:W-:Y:S02]  /*2fbd0*/  FSETP.NE.FTZ.AND P1, PT, R78, RZ, PT ;  /* 0x000000ff4e00720b */ /* 0x000fe40003f35000 */
[----:B------:R-:W4:Y:S11]  /*2fbe0*/  LDL.64 R2, [R1+0x428] ;  /* 0x0004280001027983 */ /* 0x000f360000100a00 */
[----:B------:R-:W4:Y:S04]  /*2fbf0*/  @P1 LDL R83, [R1+0x230] ;  /* 0x0002300001531983 */ /* 0x000f280000100800 */
[----:B------:R-:W4:Y:S01]  /*2fc00*/  @P1 LDL R85, [R1+0x214] ;  /* 0x0002140001551983 */ /* 0x000f220000100800 */
[----:B------:R-:W-:-:S02]  /*2fc10*/  IMAD.MOV.U32 R80, RZ, RZ, -0x800000 ;  /* 0xff800000ff507424 */ /* 0x000fc400078e00ff */
[----:B------:R-:W-:Y:S01]  /*2fc20*/  IMAD.MOV.U32 R79, RZ, RZ, RZ ;  /* 0x000000ffff4f7224 */ /* 0x000fe200078e00ff */
[----:B------:R1:W-:Y:S08]  /*2fc30*/  BAR.ARV R228, 0x100 ;  /* 0x000400e40000751d */ /* 0x0003f00000002000 */
[----:B------:R-:W-:Y:S06]  /*2fc40*/  BAR.ARV 0x8, 0x180 ;  /* 0x0206000000007b1d */ /* 0x000fec0000002000 */
[----:B---3--:R-:W-:-:S13]  /*2fc50*/  FSETP.NE.FTZ.AND P0, PT, R87, RZ, PT ;  /* 0x000000ff5700720b */ /* 0x008fda0003f15000 */
[----:B------:R-:W3:Y:S04]  /*2fc60*/  @P0 LDL R69, [R1+0x230] ;  /* 0x0002300001450983 */ /* 0x000ee80000100800 */
[----:B------:R-:W4:Y:S01]  /*2fc70*/  @P0 LDL R82, [R1+0x210] ;  /* 0x0002100001520983 */ /* 0x000f220000100800 */
[----:B------:R-:W0:Y:S02]  /*2fc80*/  @P0 MUFU.LG2 R81, R87 ;  /* 0x0000005700510308 */ /* 0x000e240000000c00 */
[----:B0-----:R-:W-:-:S06]  /*2fc90*/  @P0 FMUL.FTZ R84, R81, 0.69314718246459960938 ;  /* 0x3f31721851540820 */ /* 0x001fcc0000410000 */
[----:B------:R-:W0:Y:S08]  /*2fca0*/  @P1 MUFU.LG2 R86, R78 ;  /* 0x0000004e00561308 */ /* 0x000e300000000c00 */
[----:B------:R-:W1:Y:S01]  /*2fcb0*/  @P0 MUFU.RCP R79, R87 ;  /* 0x00000057004f0308 */ /* 0x000e620000001000 */
[----:B-----5:R-:W-:Y:S01]  /*2fcc0*/  @!P2 LOP3.LUT R66, R66, 0x1, RZ, 0x3c, !PT ;  /* 0x000000014242a812 */ /* 0x020fe200078e3cff */
[----:B--2---:R-:W-:-:S02]  /*2fcd0*/  VIADD R0, R0, 0x1 ;  /* 0x0000000100007836 */ /* 0x004fc40000000000 */
[----:B0-----:R-:W-:Y:S01]  /*2fce0*/  @P1 FMUL.FTZ R81, R86, 0.69314718246459960938 ;  /* 0x3f31721856511820 */ /* 0x001fe20000410000 */
[----:B------:R-:W-:Y:S01]  /*2fcf0*/  STL [R1+0x224], R78 ;  /* 0x0002244e01007387 */ /* 0x000fe20000100800 */
        /* <DEDUP_REMOVED lines=64> */
[----:B------:R-:W-:Y:S04]  /*30100*/  STL [R1+0x1f8], R68 ;  /* 0x0001f84401007387 */ /* 0x000fe80000100800 */
        /* <DEDUP_REMOVED lines=32> */
[----:B------:R-:W-:Y:S04]  /*30310*/  @!P2 STL [R1+0x1fc], R66 ;  /* 0x0001fc420100a387 */ /* 0x000fe80000100800 */
[----:B------:R-:W-:Y:S04]  /*30320*/  STL [R1+0x204], R0 ;  /* 0x0002040001007387 */ /* 0x000fe80000100800 */
[----:B------:R-:W-:Y:S01]  /*30330*/  @!P2 STL [R1+0x1f8], RZ ;  /* 0x0001f8ff0100a387 */ /* 0x000fe20000100800 */
[----:B---3--:R-:W-:-:S04]  /*30340*/  @P0 FMUL.FTZ R69, R69, 0.69314718246459960938 ;  /* 0x3f31721845450820 */ /* 0x008fc80000410000 */
[----:B----4-:R-:W-:Y:S01]  /*30350*/  @P0 FFMA.FTZ R80, R69, R82, R84 ;  /* 0x0000005245500223 */ /* 0x010fe20000010054 */
[----:B------:R-:W-:-:S06]  /*30360*/  IMAD.MOV.U32 R69, RZ, RZ, RZ ;  /* 0x000000ffff457224 */ /* 0x000fcc00078e00ff */
[----:B------:R-:W0:Y:S01]  /*30370*/  @P1 MUFU.RCP R69, R78 ;  /* 0x0000004e00451308 */ /* 0x000e220000001000 */
[----:B------:R-:W-:Y:S01]  /*30380*/  @P1 FMUL.FTZ R84, R83, 0.69314718246459960938 ;  /* 0x3f31721853541820 */ /* 0x000fe20000410000 */
[----:B------:R-:W-:-:S03]  /*30390*/  IMAD.MOV.U32 R82, RZ, RZ, -0x800000 ;  /* 0xff800000ff527424 */ /* 0x000fc600078e00ff */
[----:B------:R-:W-:Y:S01]  /*303a0*/  @P1 FFMA.FTZ R82, R84, R85, R81 ;  /* 0x0000005554521223 */ /* 0x000fe20000010051 */
[----:B------:R-:W-:Y:S01]  /*303b0*/  STL [R1+0x220], R80 ;  /* 0x0002205001007387 */ /* 0x000fe20000100800 */
[-C--:B0-----:R-:W-:Y:S01]  /*303c0*/  FMUL.FTZ R13, R13, R69.reuse ;  /* 0x000000450d0d7220 */ /* 0x081fe20000410000 */
[-C--:B------:R-:W-:Y:S01]  /*303d0*/  FMUL.FTZ R12, R12, R69.reuse ;  /* 0x000000450c0c7220 */ /* 0x080fe20000410000 */
[-C--:B------:R-:W-:Y:S01]  /*303e0*/  FMUL.FTZ R65, R65, R69.reuse ;  /* 0x0000004541417220 */ /* 0x080fe20000410000 */
[-C--:B------:R-:W-:Y:S01]  /*303f0*/  FMUL.FTZ R64, R64, R69.reuse ;  /* 0x0000004540407220 */ /* 0x080fe20000410000 */
[-C--:B------:R-:W-:Y:S01]  /*30400*/  FMUL.FTZ R63, R63, R69.reuse ;  /* 0x000000453f3f7220 */ /* 0x080fe20000410000 */
[-C--:B------:R-:W-:Y:S01]  /*30410*/  FMUL.FTZ R62, R62, R69.reuse ;  /* 0x000000453e3e7220 */ /* 0x080fe20000410000 */
[----:B------:R0:W-:Y:S01]  /*30420*/  STL.64 [R1+0x3a8], R12 ;  /* 0x0003a80c01007387 */ /* 0x0001e20000100a00 */
        /* <DEDUP_REMOVED lines=58> */
[----:B0-----:R-:W-:Y:S01]  /*307d0*/  VIADD R12, R67, 0x1 ;  /* 0x00000001430c7836 */ /* 0x001fe20000000000 */
[----:B------:R1:W-:Y:S04]  /*307e0*/  STL [R1+0x224], R82 ;  /* 0x0002245201007387 */ /* 0x0003e80000100800 */
[----:B------:R1:W-:Y:S04]  /*307f0*/  STL.64 [R1+0x248], R64 ;  /* 0x0002484001007387 */ /* 0x0003e80000100a00 */
        /* <DEDUP_REMOVED lines=30> */
[----:B------:R1:W-:Y:S01]  /*309e0*/  STL [R1+0x200], R12 ;  /* 0x0002000c01007387 */ /* 0x0003e20000100800 */
[----:B------:R-:W-:-:S13]  /*309f0*/  PLOP3.LUT P0, PT, PT, PT, PT, 0x8, 0x0 ;  /* 0x000000000000781c */ /* 0x000fda0003f0e170 */
.L_x_2191:
[----:B------:R-:W-:Y:S05]  /*30a00*/  @P0 BRA `(.L_x_2287) ;  /* 0x0000002400440947 */ /* 0x000fea0003800000 */
[----:B------:R-:W2:Y:S01]  /*30a10*/  S2R R0, SR_TID.X ;  /* 0x0000000000007919 */ /* 0x000ea20000002100 */
[----:B------:R-:W3:Y:S01]  /*30a20*/  S2UR UR5, SR_CgaCtaId ;  /* 0x00000000000579c3 */ /* 0x000ee20000008800 */
[----:B------:R-:W-:Y:S01]  /*30a30*/  UMOV UR4, 0x400 ;  /* 0x0000040000047882 */ /* 0x000fe20000000000 */
[----:B------:R-:W-:Y:S01]  /*30a40*/  ULDC UR6, c[0x0][0xb88] ;  /* 0x0002e20000067ab9 */ /* 0x000fe20000000800 */
[----:B01----:R-:W0:Y:S05]  /*30a50*/  S2R R6, SR_CTAID.X ;  /* 0x0000000000067919 */ /* 0x003e2a0000002500 */
[----:B------:R-:W1:Y:S08]  /*30a60*/  LDC R23, c[0x0][0xce8] ;  /* 0x00033a00ff177b82 */ /* 0x000e700000000800 */
[----:B------:R-:W-:Y:S01]  /*30a70*/  BAR.SYNC.DEFER_BLOCKING 0x1, 0x100 ;  /* 0x0044000000007b1d */ /* 0x000fe20000010000 */
[----:B------:R-:W-:-:S05]  /*30a80*/  USHF.R.S32.HI UR10, URZ, 0x1f, UR58 ;  /* 0x0000001f3f0a7899 */ /* 0x000fca000801143a */
[----:B------:R-:W-:Y:S01]  /*30a90*/  ULDC.64 UR8, c[0x0][0xcd0] ;  /* 0x0003340000087ab9 */ /* 0x000fe20000000a00 */
[----:B---3--:R-:W-:-:S04]  /*30aa0*/  ULEA UR4, UR5, UR4, 0x18 ;  /* 0x0000000405047291 */ /* 0x008fc8000f8ec03f */
[----:B------:R-:W-:Y:S01]  /*30ab0*/  UIADD3 UR4, UR4, 0x32420, URZ ;  /* 0x0003242004047890 */ /* 0x000fe2000fffe03f */
[----:B--2---:R-:W-:-:S03]  /*30ac0*/  VIADD R3, R0, 0xffffff80 ;  /* 0xffffff8000037836 */ /* 0x004fc60000000000 */
[----:B------:R-:W-:Y:S01]  /*30ad0*/  UPRMT UR4, URZ, 0x654, UR4 ;  /* 0x000006543f047896 */ /* 0x000fe20008000004 */
[----:B-1----:R-:W-:Y:S01]  /*30ae0*/  IMAD R18, R23, UR6, RZ ;  /* 0x0000000617127c24 */ /* 0x002fe2000f8e02ff */
[----:B------:R-:W-:-:S04]  /*30af0*/  SHF.R.S32.HI R2, RZ, 0x1f, R3 ;  /* 0x0000001fff027819 */ /* 0x000fc80000011403 */
[----:B------:R-:W-:-:S03]  /*30b00*/  LEA.HI R0, R2, R3, RZ, 0x7 ;  /* 0x0000000302007211 */ /* 0x000fc600078f38ff */
[----:B------:R-:W-:Y:S01]  /*30b10*/  SYNCS.ARRIVE.TRANS64.RED.A1T0 RZ, [UR4], RZ ;  /* 0x000000ffffff79a7 */ /* 0x000fe20008100404 */
[----:B------:R-:W-:-:S05]  /*30b20*/  LOP3.LUT R4, R0, 0xffffff80, RZ, 0xc0, !PT ;  /* 0xffffff8000047812 */ /* 0x000fca00078ec0ff */
[----:B------:R-:W-:-:S05]  /*30b30*/  IMAD.IADD R12, R3, 0x1, -R4 ;  /* 0x00000001030c7824 */ /* 0x000fca00078e0a04 */
[----:B------:R-:W-:Y:S02]  /*30b40*/  SHF.R.S32.HI R7, RZ, 0x1f, R12 ;  /* 0x0000001fff077819 */ /* 0x000fe4000001140c */
[----:B------:R-:W-:Y:S02]  /*30b50*/  LOP3.LUT P0, RZ, R12, 0x3, RZ, 0xc0, !PT ;  /* 0x000000030cff7812 */ /* 0x000fe4000780c0ff */
[CC--:B------:R-:W-:Y:S02]  /*30b60*/  LEA.HI R13, R7.reuse, R12.reuse, RZ, 0x2 ;  /* 0x0000000c070d7211 */ /* 0x0c0fe400078f10ff */
[----:B------:R-:W-:Y:S02]  /*30b70*/  LEA.HI R7, R7, R12, RZ, 0x5 ;  /* 0x0000000c07077211 */ /* 0x000fe400078f28ff */
[--C-:B------:R-:W-:Y:S02]  /*30b80*/  SHF.R.S32.HI R4, RZ, 0x2, R13.reuse ;  /* 0x00000002ff047819 */ /* 0x100fe4000001140d */
[----:B------:R-:W-:-:S02]  /*30b90*/  SHF.R.S32.HI R5, RZ, 0x1f, R13 ;  /* 0x0000001fff057819 */ /* 0x000fc4000001140d */
[----:B------:R-:W-:Y:S02]  /*30ba0*/  SHF.R.S32.HI R7, RZ, 0x5, R7 ;  /* 0x00000005ff077819 */ /* 0x000fe40000011407 */
[----:B------:R-:W-:Y:S02]  /*30bb0*/  LEA.HI R8, R5, R4, RZ, 0x3 ;  /* 0x0000000405087211 */ /* 0x000fe400078f18ff */
[----:B------:R-:W-:Y:S02]  /*30bc0*/  SHF.R.S32.HI R5, RZ, 0x7, R0 ;  /* 0x00000007ff057819 */ /* 0x000fe40000011400 */
[----:B------:R-:W-:Y:S02]  /*30bd0*/  LOP3.LUT R9, R8, 0xfffffff8, RZ, 0xc0, !PT ;  /* 0xfffffff808097812 */ /* 0x000fe400078ec0ff */
[----:B------:R-:W-:-:S03]  /*30be0*/  LEA.HI R0, R0, R5, RZ, 0x1 ;  /* 0x0000000500007211 */ /* 0x000fc600078f08ff */
[----:B------:R-:W-:Y:S01]  /*30bf0*/  IMAD.IADD R4, R4, 0x1, -R9 ;  /* 0x0000000104047824 */ /* 0x000fe200078e0a09 */
[----:B------:R-:W-:-:S05]  /*30c00*/  LOP3.LUT R0, R0, 0x3fffffe, RZ, 0xc0, !PT ;  /* 0x03fffffe00007812 */ /* 0x000fca00078ec0ff */
[----:B------:R-:W-:Y:S02]  /*30c10*/  IMAD.IADD R0, R5, 0x1, -R0 ;  /* 0x0000000105007824 */ /* 0x000fe400078e0a00 */
[----:B------:R-:W-:-:S04]  /*30c20*/  IMAD R5, R7, 0x10, R4 ;  /* 0x0000001007057824 */ /* 0x000fc800078e0204 */
[----:B------:R-:W-:-:S04]  /*30c30*/  IMAD R5, R0, 0x40, R5 ;  /* 0x0000004000057824 */ /* 0x000fc800078e0205 */
[----:B0-----:R-:W-:-:S05]  /*30c40*/  IMAD R9, R6, 0x80, R5 ;  /* 0x0000008006097824 */ /* 0x001fca00078e0205 */
[----:B------:R-:W-:-:S13]  /*30c50*/  ISETP.GE.OR P1, PT, R9, R18, P0 ;  /* 0x000000120900720c */ /* 0x000fda0000726670 */
[----:B------:R-:W2:Y:S01]  /*30c60*/  @!P1 LDL R11, [R1+0x220] ;  /* 0x00022000010b9983 */ /* 0x000ea20000100800 */
[----:B------:R-:W-:Y:S01]  /*30c70*/  ISETP.NE.AND P2, PT, R23, 0x1, PT ;  /* 0x000000011700780c */ /* 0x000fe20003f45270 */
[----:B------:R-:W-:Y:S01]  /*30c80*/  UIMAD UR6, UR10, UR8, URZ ;  /* 0x000000080a0672a4 */ /* 0x000fe2000f8e023f */
[----:B------:R-:W-:Y:S01]  /*30c90*/  LEA.HI R0, R2, R3, RZ, 0x2 ;  /* 0x0000000302007211 */ /* 0x000fe200078f10ff */
[----:B------:R-:W-:Y:S01]  /*30ca0*/  UIMAD.WIDE.U32 UR4, UR58, UR8, URZ ;  /* 0x000000083a0472a5 */ /* 0x000fe2000f8e003f */
[----:B------:R-:W-:Y:S01]  /*30cb0*/  VIADD R21, R9, 0x8 ;  /* 0x0000000809157836 */ /* 0x000fe20000000000 */
[----:B------:R-:W-:Y:S01]  /*30cc0*/  UIMAD UR6, UR58, UR9, UR6 ;  /* 0x000000093a0672a4 */ /* 0x000fe2000f8e0206 */
[----:B------:R-:W-:Y:S01]  /*30cd0*/  LOP3.LUT R0, R0, 0xfffffffc, RZ, 0xc0, !PT ;  /* 0xfffffffc00007812 */ /* 0x000fe200078ec0ff */
[----:B------:R-:W-:Y:S01]  /*30ce0*/  USHF.R.S32.HI UR12, URZ, 0x1f, UR61 ;  /* 0x0000001f3f0c7899 */ /* 0x000fe2000801143d */
[----:B------:R-:W-:Y:S01]  /*30cf0*/  ULDC.64 UR8, c[0x0][0xcd8] ;  /* 0x0003360000087ab9 */ /* 0x000fe20000000a00 */
[----:B------:R-:W-:-:S02]  /*30d00*/  UIADD3 UR5, UR5, UR6, URZ ;  /* 0x0000000605057290 */ /* 0x000fc4000fffe03f */
[----:B------:R-:W-:Y:S01]  /*30d10*/  IMAD.IADD R0, R3, 0x1, -R0 ;  /* 0x0000000103007824 */ /* 0x000fe200078e0a00 */
[----:B------:R-:W-:Y:S01]  /*30d20*/  UIMAD UR6, UR12, UR8, URZ ;  /* 0x000000080c0672a4 */ /* 0x000fe2000f8e023f */
[----:B------:R-:W0:Y:S01]  /*30d30*/  @P2 LDC R3, c[0x0][0xcec] ;  /* 0x00033b00ff032b82 */ /* 0x000e220000000800 */
[----:B------:R-:W-:Y:S01]  /*30d40*/  USHF.R.S32.HI UR11, URZ, 0x1f, UR59 ;  /* 0x0000001f3f0b7899 */ /* 0x000fe2000801143b */
[----:B------:R-:W-:Y:S01]  /*30d50*/  ISETP.GE.OR P0, PT, R21, R18, P0 ;  /* 0x000000121500720c */ /* 0x000fe20000706670 */
[----:B------:R-:W-:Y:S01]  /*30d60*/  UIMAD UR6, UR61, UR9, UR6 ;  /* 0x000000093d0672a4 */ /* 0x000fe2000f8e0206 */
[----:B------:R-:W-:Y:S01]  /*30d70*/  LEA.HI R2, R0, R0, RZ, 0x1 ;  /* 0x0000000000027211 */ /* 0x000fe200078f08ff */
[----:B------:R-:W-:-:S03]  /*30d80*/  UIMAD.WIDE.U32 UR4, UR61, UR8, UR4 ;  /* 0x000000083d0472a5 */ /* 0x000fc6000f8e0004 */
[----:B------:R-:W1:Y:S01]  /*30d90*/  @P2 LDC R4, c[0x0][0xcf0] ;  /* 0x00033c00ff042b82 */ /* 0x000e620000000800 */
[----:B------:R-:W-:Y:S01]  /*30da0*/  LOP3.LUT R7, R2, 0x1ffffffe, RZ, 0xc0, !PT ;  /* 0x1ffffffe02077812 */ /* 0x000fe200078ec0ff */
[----:B------:R-:W-:Y:S01]  /*30db0*/  ULDC.64 UR8, c[0x0][0xce0] ;  /* 0x0003380000087ab9 */ /* 0x000fe20000000a00 */
[----:B------:R-:W-:Y:S02]  /*30dc0*/  UIADD3 UR5, UR5, UR6, URZ ;  /* 0x0000000605057290 */ /* 0x000fe4000fffe03f */
[----:B------:R-:W-:Y:S01]  /*30dd0*/  UIMAD UR7, UR11, UR8, URZ ;  /* 0x000000080b0772a4 */ /* 0x000fe2000f8e023f */
[----:B------:R-:W-:Y:S01]  /*30de0*/  IMAD.IADD R0, R0, 0x1, -R7 ;  /* 0x0000000100007824 */ /* 0x000fe200078e0a07 */
[----:B------:R-:W-:Y:S02]  /*30df0*/  UIMAD.WIDE.U32 UR4, UR59, UR8, UR4 ;  /* 0x000000083b0472a5 */ /* 0x000fe4000f8e0004 */
[----:B------:R-:W-:Y:S01]  /*30e00*/  UIMAD UR7, UR59, UR9, UR7 ;  /* 0x000000093b0772a4 */ /* 0x000fe2000f8e0207 */
[----:B------:R-:W-:-:S02]  /*30e10*/  IMAD R0, R0, 0x8, R5 ;  /* 0x0000000800007824 */ /* 0x000fc400078e0205 */
[----:B------:R-:W-:Y:S02]  /*30e20*/  ULDC.64 UR8, c[0x0][0xc38] ;  /* 0x00030e0000087ab9 */ /* 0x000fe40000000a00 */
[----:B------:R-:W-:-:S04]  /*30e30*/  IMAD R6, R6, 0x80, R0 ;  /* 0x0000008006067824 */ /* 0x000fc800078e0200 */
[----:B0-----:R-:W-:-:S04]  /*30e40*/  @P2 IMAD.HI.U32 R3, R6, R3, RZ ;  /* 0x0000000306032227 */ /* 0x001fc800078e00ff */
[----:B------:R-:W-:Y:S01]  /*30e50*/  IMAD.MOV.U32 R0, RZ, RZ, R6 ;  /* 0x000000ffff007224 */ /* 0x000fe200078e0006 */
[----:B-1----:R-:W-:Y:S01]  /*30e60*/  @P2 SHF.R.U32.HI R0, RZ, R4, R3 ;  /* 0x00000004ff002219 */ /* 0x002fe20000011603 */
[----:B------:R-:W-:-:S03]  /*30e70*/  IMAD.U32 R4, RZ, RZ, UR7 ;  /* 0x00000007ff047e24 */ /* 0x000fc6000f8e00ff */
[--C-:B------:R-:W-:Y:S01]  /*30e80*/  SHF.R.S32.HI R3, RZ, 0x1f, R0.reuse ;  /* 0x0000001fff037819 */ /* 0x100fe20000011400 */
[----:B------:R-:W-:Y:S01]  /*30e90*/  IMAD.MOV R5, RZ, RZ, -R0 ;  /* 0x000000ffff057224 */ /* 0x000fe200078e0a00 */
[----:B------:R-:W-:-:S03]  /*30ea0*/  IADD3 R2, P3, R0, UR4, RZ ;  /* 0x0000000400027c10 */ /* 0x000fc6000ff7e0ff */
[----:B------:R-:W-:Y:S01]  /*30eb0*/  IMAD R5, R23, R5, R6 ;  /* 0x0000000517057224 */ /* 0x000fe200078e0206 */
[----:B------:R-:W-:Y:S01]  /*30ec0*/  IADD3.X R3, R3, UR5, R4, P3, !PT ;  /* 0x0000000503037c10 */ /* 0x000fe20009ffe404 */
[----:B------:R-:W-:-:S03]  /*30ed0*/  ULDC.64 UR4, c[0x0][0xcc8] ;  /* 0x0003320000047ab9 */ /* 0x000fc60000000a00 */
[----:B------:R-:W-:Y:S01]  /*30ee0*/  SHF.R.S32.HI R0, RZ, 0x1f, R5 ;  /* 0x0000001fff007819 */ /* 0x000fe20000011405 */
[----:B------:R-:W-:-:S04]  /*30ef0*/  IMAD.WIDE.U32 R2, R5, UR4, R2 ;  /* 0x0000000405027c25 */ /* 0x000fc8000f8e0002 */
[----:B------:R-:W-:-:S04]  /*30f00*/  IMAD R0, R0, UR4, RZ ;  /* 0x0000000400007c24 */ /* 0x000fc8000f8e02ff */
[----:B------:R-:W-:Y:S01]  /*30f10*/  IMAD R5, R5, UR5, R0 ;  /* 0x0000000505057c24 */ /* 0x000fe2000f8e0200 */
[----:B------:R-:W-:Y:S01]  /*30f20*/  ULDC.64 UR4, c[0x0][0xca8] ;  /* 0x00032a0000047ab9 */ /* 0x000fe20000000a00 */
[----:B------:R-:W0:Y:S01]  /*30f30*/  @P2 LDC R0, c[0x0][0xcec] ;  /* 0x00033b00ff002b82 */ /* 0x000e220000000800 */
[----:B------:R-:W-:Y:S01]  /*30f40*/  LEA R8, P3, R2, UR4, 0x2 ;  /* 0x0000000402087c11 */ /* 0x000fe2000f8610ff */
[----:B------:R-:W-:-:S04]  /*30f50*/  IMAD.IADD R3, R3, 0x1, R5 ;  /* 0x0000000103037824 */ /* 0x000fc800078e0205 */
[----:B------:R-:W-:Y:S01]  /*30f60*/  SHFL.IDX PT, R4, R8, RZ, 0x1c1f ;  /* 0x001c1fff08047589 */ /* 0x000fe200000e0000 */
[----:B------:R-:W-:Y:S01]  /*30f70*/  LEA.HI.X R10, R2, UR5, R3, 0x2, P3 ;  /* 0x00000005020a7c11 */ /* 0x000fe200098f1403 */
[----:B------:R-:W-:Y:S01]  /*30f80*/  UIMAD UR6, UR10, UR8, URZ ;  /* 0x000000080a0672a4 */ /* 0x000fe2000f8e023f */
[----:B------:R-:W1:Y:S03]  /*30f90*/  @P2 LDC R2, c[0x0][0xcf0] ;  /* 0x00033c00ff022b82 */ /* 0x000e660000000800 */
[----:B------:R-:W2:Y:S04]  /*30fa0*/  SHFL.IDX PT, R5, R10, RZ, 0x1c1f ;  /* 0x001c1fff0a057589 */ /* 0x000ea800000e0000 */
[----:B--2---:R2:W-:Y:S04]  /*30fb0*/  @!P1 ST.E desc[UR36][R4.64], R11 ;  /* 0x0000000b04009985 */ /* 0x0045e8000c101924 */
[----:B------:R-:W3:Y:S01]  /*30fc0*/  @!P0 LDL R7, [R1+0x224] ;  /* 0x0002240001078983 */ /* 0x000ee20000100800 */
[----:B------:R-:W-:Y:S01]  /*30fd0*/  UIMAD.WIDE.U32 UR4, UR58, UR8, URZ ;  /* 0x000000083a0472a5 */ /* 0x000fe2000f8e003f */
[----:B0-----:R-:W-:Y:S01]  /*30fe0*/  @P2 IMAD.HI.U32 R3, R6, R0, RZ ;  /* 0x0000000006032227 */ /* 0x001fe200078e00ff */
[----:B------:R-:W-:Y:S01]  /*30ff0*/  UIMAD UR6, UR58, UR9, UR6 ;  /* 0x000000093a0672a4 */ /* 0x000fe2000f8e0206 */
[----:B------:R-:W-:Y:S01]  /*31000*/  LOP3.LUT R13, R13, 0x7ffffffc, RZ, 0xc0, !PT ;  /* 0x7ffffffc0d0d7812 */ /* 0x000fe200078ec0ff */
[----:B------:R-:W-:Y:S01]  /*31010*/  BSSY B0, `(.L_x_2288) ;  /* 0x0000109000007945 */ /* 0x000fe20003800000 */
[----:B------:R-:W-:Y:S01]  /*31020*/  ULDC.64 UR8, c[0x0][0xc40] ;  /* 0x0003100000087ab9 */ /* 0x000fe20000000a00 */
[----:B------:R-:W-:Y:S01]  /*31030*/  UIADD3 UR5, UR5, UR6, URZ ;  /* 0x0000000605057290 */ /* 0x000fe2000fffe03f */
[--C-:B--2---:R-:W-:Y:S01]  /*31040*/  IMAD.MOV.U32 R5, RZ, RZ, R6.reuse ;  /* 0x000000ffff057224 */ /* 0x104fe200078e0006 */
[----:B------:R-:W-:Y:S01]  /*31050*/  UIMAD UR6, UR12, UR8, URZ ;  /* 0x000000080c0672a4 */ /* 0x000fe2000f8e023f */
[----:B-1----:R-:W-:Y:S01]  /*31060*/  @P2 SHF.R.U32.HI R5, RZ, R2, R3 ;  /* 0x00000002ff052219 */ /* 0x002fe20000011603 */
[----:B------:R-:W-:Y:S01]  /*31070*/  UIMAD.WIDE.U32 UR4, UR61, UR8, UR4 ;  /* 0x000000083d0472a5 */ /* 0x000fe2000f8e0004 */
[----:B------:R-:W-:Y:S01]  /*31080*/  IMAD.IADD R13, R12, 0x1, -R13 ;  /* 0x000000010c0d7824 */ /* 0x000fe200078e0a0d */
[----:B------:R-:W-:Y:S01]  /*31090*/  UIMAD UR6, UR61, UR9, UR6 ;  /* 0x000000093d0672a4 */ /* 0x000fe2000f8e0206 */
[--C-:B------:R-:W-:Y:S01]  /*310a0*/  SHF.R.S32.HI R0, RZ, 0x1f, R5.reuse ;  /* 0x0000001fff007819 */ /* 0x100fe20000011405 */
[----:B------:R-:W-:Y:S01]  /*310b0*/  IMAD.MOV R4, RZ, RZ, -R5 ;  /* 0x000000ffff047224 */ /* 0x000fe200078e0a05 */
[----:B------:R-:W-:Y:S01]  /*310c0*/  ULDC.64 UR8, c[0x0][0xc48] ;  /* 0x0003120000087ab9 */ /* 0x000fe20000000a00 */
[----:B------:R-:W-:Y:S01]  /*310d0*/  UIADD3 UR5, UR5, UR6, URZ ;  /* 0x0000000605057290 */ /* 0x000fe2000fffe03f */
[----:B------:R-:W-:Y:S01]  /*310e0*/  IMAD.SHL.U32 R19, R13, 0x2, RZ ;  /* 0x000000020d137824 */ /* 0x000fe200078e00ff */
[----:B------:R-:W-:Y:S01]  /*310f0*/  UIMAD UR6, UR11, UR8, URZ ;  /* 0x000000080b0672a4 */ /* 0x000fe2000f8e023f */
[----:B------:R-:W-:Y:S01]  /*31100*/  IMAD R23, R23, R4, R6 ;  /* 0x0000000417177224 */ /* 0x000fe200078e0206 */
[----:B------:R-:W-:-:S02]  /*31110*/  UIMAD.WIDE.U32 UR4, UR59, UR8, UR4 ;  /* 0x000000083b0472a5 */ /* 0x000fc4000f8e0004 */
[----:B------:R-:W-:-:S04]  /*31120*/  UIMAD UR6, UR59, UR9, UR6 ;  /* 0x000000093b0672a4 */ /* 0x000fc8000f8e0206 */
[----:B------:R-:W-:Y:S01]  /*31130*/  UIADD3 UR6, UR5, UR6, URZ ;  /* 0x0000000605067290 */ /* 0x000fe2000fffe03f */
[----:B------:R-:W-:Y:S02]  /*31140*/  IMAD.U32 R2, RZ, RZ, UR4 ;  /* 0x00000004ff027e24 */ /* 0x000fe4000f8e00ff */
[----:B------:R-:W-:Y:S01]  /*31150*/  IMAD.U32 R3, RZ, RZ, UR5 ;  /* 0x00000005ff037e24 */ /* 0x000fe2000f8e00ff */
[----:B------:R-:W-:Y:S02]  /*31160*/  ULDC.64 UR4, c[0x0][0xc30] ;  /* 0x00030c0000047ab9 */ /* 0x000fe40000000a00 */
[----:B------:R-:W-:Y:S02]  /*31170*/  IMAD.U32 R3, RZ, RZ, UR6 ;  /* 0x00000006ff037e24 */ /* 0x000fe4000f8e00ff */
[----:B------:R-:W-:Y:S02]  /*31180*/  IMAD R0, R0, UR4, RZ ;  /* 0x0000000400007c24 */ /* 0x000fe4000f8e02ff */
        /* <DEDUP_REMOVED lines=8> */
[----:B------:R-:W-:Y:S01]  /*31210*/  ULDC.64 UR4, c[0x0][0xc00] ;  /* 0x0003000000047ab9 */ /* 0x000fe20000000a00 */
[----:B------:R-:W-:Y:S02]  /*31220*/  SHFL.IDX PT, R2, R8, 0x1, 0x1c1f ;  /* 0x003c1f0008027f89 */ /* 0x000fe400000e0000 */
[----:B------:R-:W-:Y:S01]  /*31230*/  IMAD.IADD R3, R23, 0x1, R5 ;  /* 0x0000000117037824 */ /* 0x000fe200078e0205 */
[----:B------:R-:W-:-:S04]  /*31240*/  LEA R20, P1, R22, UR4, 0x2 ;  /* 0x0000000416147c11 */ /* 0x000fc8000f8210ff */
[----:B------:R-:W-:Y:S01]  /*31250*/  LEA.HI.X R22, R22, UR5, R3, 0x2, P1 ;  /* 0x0000000516167c11 */ /* 0x000fe200088f1403 */
[----:B------:R-:W-:Y:S01]  /*31260*/  SHFL.IDX PT, R16, R20, RZ, 0x1c1f ;  /* 0x001c1fff14107589 */ /* 0x000fe200000e0000 */
[----:B------:R-:W-:-:S03]  /*31270*/  ISETP.GE.AND P1, PT, R9, R18, PT ;  /* 0x000000120900720c */ /* 0x000fc60003f26270 */
[----:B------:R-:W3:Y:S04]  /*31280*/  SHFL.IDX PT, R3, R10, 0x1, 0x1c1f ;  /* 0x003c1f000a037f89 */ /* 0x000ee800000e0000 */
[----:B------:R0:W1:Y:S04]  /*31290*/  SHFL.IDX PT, R17, R22, RZ, 0x1c1f ;  /* 0x001c1fff16117589 */ /* 0x00006800000e0000 */
[----:B---3--:R0:W-:Y:S02]  /*312a0*/  @!P0 ST.E desc[UR36][R2.64], R7 ;  /* 0x0000000702008985 */ /* 0x0081e4000c101924 */
[----:B-1----:R-:W-:Y:S05]  /*312b0*/  @P1 BRA `(.L_x_2289) ;  /* 0x0000000c00781947 */ /* 0x002fea0003800000 */
[----:B------:R-:W-:Y:S02]  /*312c0*/  ULDC UR4, c[0x0][0xbc8] ;  /* 0x0002f20000047ab9 */ /* 0x000fe40000000800 */
[----:B------:R-:W-:-:S13]  /*312d0*/  ISETP.GE.AND P0, PT, R19, UR4, PT ;  /* 0x0000000413007c0c */ /* 0x000fda000bf06270 */
[----:B------:R-:W2:Y:S01]  /*312e0*/  @!P0 LDL.64 R12, [R1+0x240] ;  /* 0x00024000010c8983 */ /* 0x000ea20000100a00 */
[C---:B------:R-:W-:Y:S02]  /*312f0*/  VIADD R0, R19.reuse, 0x8 ;  /* 0x0000000813007836 */ /* 0x040fe40000000000 */
[----:B0-----:R-:W-:-:S03]  /*31300*/  @!P0 IMAD.WIDE R2, R19, 0x4, R16 ;  /* 0x0000000413028825 */ /* 0x001fc600078e0210 */
[C---:B------:R-:W-:Y:S01]  /*31310*/  ISETP.GE.AND P1, PT, R0.reuse, UR4, PT ;  /* 0x0000000400007c0c */ /* 0x040fe2000bf26270 */
[----:B------:R-:W-:Y:S01]  /*31320*/  VIADD R8, R19, 0x10 ;  /* 0x0000001013087836 */ /* 0x000fe20000000000 */
[----:B--2---:R0:W-:Y:S11]  /*31330*/  @!P0 ST.E.64 desc[UR36][R2.64], R12 ;  /* 0x0000000c02008985 */ /* 0x0041f6000c101b24 */
[----:B------:R-:W2:Y:S01]  /*31340*/  @!P1 LDL.64 R6, [R1+0x250] ;  /* 0x0002500001069983 */ /* 0x000ea20000100a00 */
[----:B------:R-:W-:-:S02]  /*31350*/  @!P1 LEA.HI R0, R0, R0, RZ, 0x1 ;  /* 0x0000000000009211 */ /* 0x000fc400078f08ff */
[----:B------:R-:W-:Y:S02]  /*31360*/  ISETP.GE.AND P0, PT, R8, UR4, PT ;  /* 0x0000000408007c0c */ /* 0x000fe4000bf06270 */
[----:B------:R-:W-:-:S05]  /*31370*/  @!P1 LOP3.LUT R0, R0, 0xfffffffe, RZ, 0xc0, !PT ;  /* 0xfffffffe00009812 */ /* 0x000fca00078ec0ff */
[----:B------:R-:W-:-:S04]  /*31380*/  @!P1 IMAD.WIDE R4, R0, 0x4, R16 ;  /* 0x0000000400049825 */ /* 0x000fc800078e0210 */
[----:B------:R-:W-:Y:S01]  /*31390*/  VIADD R0, R19, 0x18 ;  /* 0x0000001813007836 */ /* 0x000fe20000000000 */
[----:B--2---:R1:W-:Y:S04]  /*313a0*/  @!P1 ST.E.64 desc[UR36][R4.64], R6 ;  /* 0x0000000604009985 */ /* 0x0043e8000c101b24 */
[----:B------:R-:W2:Y:S01]  /*313b0*/  @!P0 LDL.64 R10, [R1+0x260] ;  /* 0x00026000010a8983 */ /* 0x000ea20000100a00 */
[----:B------:R-:W-:Y:S02]  /*313c0*/  @!P0 LEA.HI R8, R8, R8, RZ, 0x1 ;  /* 0x0000000808088211 */ /* 0x000fe400078f08ff */
[----:B------:R-:W-:Y:S02]  /*313d0*/  ISETP.GE.AND P1, PT, R0, UR4, PT ;  /* 0x0000000400007c0c */ /* 0x000fe4000bf26270 */
[----:B------:R-:W-:-:S05]  /*313e0*/  @!P0 LOP3.LUT R8, R8, 0xfffffffe, RZ, 0xc0, !PT ;  /* 0xfffffffe08088812 */ /* 0x000fca00078ec0ff */
[----:B------:R-:W-:-:S04]  /*313f0*/  @!P0 IMAD.WIDE R8, R8, 0x4, R16 ;  /* 0x0000000408088825 */ /* 0x000fc800078e0210 */
[----:B------:R-:W-:Y:S01]  /*31400*/  VIADD R14, R19, 0x20 ;  /* 0x00000020130e7836 */ /* 0x000fe20000000000 */
[----:B--2---:R2:W-:Y:S04]  /*31410*/  @!P0 ST.E.64 desc[UR36][R8.64], R10 ;  /* 0x0000000a08008985 */ /* 0x0045e8000c101b24 */
[----:B0-----:R-:W3:Y:S01]  /*31420*/  @!P1 LDL.64 R12, [R1+0x270] ;  /* 0x00027000010c9983 */ /* 0x001ee20000100a00 */
[----:B------:R-:W-:Y:S02]  /*31430*/  @!P1 LEA.HI R0, R0, R0, RZ, 0x1 ;  /* 0x0000000000009211 */ /* 0x000fe400078f08ff */
[----:B------:R-:W-:Y:S02]  /*31440*/  ISETP.GE.AND P0, PT, R14, UR4, PT ;  /* 0x000000040e007c0c */ /* 0x000fe4000bf06270 */
[----:B------:R-:W-:-:S05]  /*31450*/  @!P1 LOP3.LUT R0, R0, 0xfffffffe, RZ, 0xc0, !PT ;  /* 0xfffffffe00009812 */ /* 0x000fca00078ec0ff */
[----:B------:R-:W-:-:S04]  /*31460*/  @!P1 IMAD.WIDE R2, R0, 0x4, R16 ;  /* 0x0000000400029825 */ /* 0x000fc800078e0210 */
[----:B------:R-:W-:Y:S01]  /*31470*/  VIADD R0, R19, 0x28 ;  /* 0x0000002813007836 */ /* 0x000fe20000000000 */
[----:B---3--:R0:W-:Y:S04]  /*31480*/  @!P1 ST.E.64 desc[UR36][R2.64], R12 ;  /* 0x0000000c02009985 */ /* 0x0081e8000c101b24 */
[----:B-1----:R-:W3:Y:S01]  /*31490*/  @!P0 LDL.64 R4, [R1+0x280] ;  /* 0x0002800001048983 */ /* 0x002ee20000100a00 */
[----:B------:R-:W-:Y:S02]  /*314a0*/  @!P0 LEA.HI R14, R14, R14, RZ, 0x1 ;  /* 0x0000000e0e0e8211 */ /* 0x000fe400078f08ff */
[----:B------:R-:W-:Y:S02]  /*314b0*/  ISETP.GE.AND P1, PT, R0, UR4, PT ;  /* 0x0000000400007c0c */ /* 0x000fe4000bf26270 */
[----:B------:R-:W-:-:S05]  /*314c0*/  @!P0 LOP3.LUT R14, R14, 0xfffffffe, RZ, 0xc0, !PT ;  /* 0xfffffffe0e0e8812 */ /* 0x000fca00078ec0ff */
[----:B------:R-:W-:-:S04]  /*314d0*/  @!P0 IMAD.WIDE R14, R14, 0x4, R16 ;  /* 0x000000040e0e8825 */ /* 0x000fc800078e0210 */
[----:B--2---:R-:W-:Y:S01]  /*314e0*/  VIADD R8, R19, 0x30 ;  /* 0x0000003013087836 */ /* 0x004fe20000000000 */
[----:B---3--:R1:W-:Y:S04]  /*314f0*/  @!P0 ST.E.64 desc[UR36][R14.64], R4 ;  /* 0x000000040e008985 */ /* 0x0083e8000c101b24 */
[----:B------:R-:W2:Y:S01]  /*31500*/  @!P1 LDL.64 R6, [R1+0x290] ;  /* 0x0002900001069983 */ /* 0x000ea20000100a00 */
[----:B------:R-:W-:Y:S02]  /*31510*/  @!P1 LEA.HI R0, R0, R0, RZ, 0x1 ;  /* 0x0000000000009211 */ /* 0x000fe400078f08ff */
[----:B------:R-:W-:Y:S02]  /*31520*/  ISETP.GE.AND P0, PT, R8, UR4, PT ;  /* 0x0000000408007c0c */ /* 0x000fe4000bf06270 */
[----:B------:R-:W-:-:S05]  /*31530*/  @!P1 LOP3.LUT R0, R0, 0xfffffffe, RZ, 0xc0, !PT ;  /* 0xfffffffe00009812 */ /* 0x000fca00078ec0ff */
[----:B0-----:R-:W-:-:S04]  /*31540*/  @!P1 IMAD.WIDE R2, R0, 0x4, R16 ;  /* 0x0000000400029825 */ /* 0x001fc800078e0210 */
        /* <DEDUP_REMOVED lines=9> */
[----:B-1----:R-:W3:Y:S01]  /*315e0*/  @!P1 LDL.64 R4, [R1+0x2b0] ;  /* 0x0002b00001049983 */ /* 0x002ee20000100a00 */
[----:B------:R-:W-:Y:S02]  /*315f0*/  @!P1 LEA.HI R0, R0, R0, RZ, 0x1 ;  /* 0x0000000000009211 */ /* 0x000fe400078f08ff */
[----:B------:R-:W-:Y:S02]  /*31600*/  ISETP.GE.AND P0, PT, R12, UR4, PT ;  /* 0x000000040c007c0c */ /* 0x000fe4000bf06270 */
[----:B------:R-:W-:-:S05]  /*31610*/  @!P1 LOP3.LUT R0, R0, 0xfffffffe, RZ, 0xc0, !PT ;  /* 0xfffffffe00009812 */ /* 0x000fca00078ec0ff */
[----:B0-----:R-:W-:-:S04]  /*31620*/  @!P1 IMAD.WIDE R2, R0, 0x4, R16 ;  /* 0x0000000400029825 */ /* 0x001fc800078e0210 */
[----:B------:R-:W-:Y:S01]  /*31630*/  VIADD R0, R19, 0x48 ;  /* 0x0000004813007836 */ /* 0x000fe20000000000 */
[----:B---3--:R0:W-:Y:S04]  /*31640*/  @!P1 ST.E.64 desc[UR36][R2.64], R4 ;  /* 0x0000000402009985 */ /* 0x0081e8000c101b24 */
[----:B------:R-:W3:Y:S01]  /*31650*/  @!P0 LDL.64 R6, [R1+0x2c0] ;  /* 0x0002c00001068983 */ /* 0x000ee20000100a00 */
        /* <DEDUP_REMOVED lines=18> */
[----:B-1----:R-:W-:Y:S01]  /*31780*/  VIADD R12, R19, 0x60 ;  /* 0x00000060130c7836 */ /* 0x002fe20000000000 */
[----:B--2---:R1:W-:Y:S04]  /*31790*/  @!P0 ST.E.64 desc[UR36][R10.64], R4 ;  /* 0x000000040a008985 */ /* 0x0043e8000c101b24 */
        /* <DEDUP_REMOVED lines=87> */
[----:B0-----:R-:W-:-:S05]  /*31d10*/  @!P1 LOP3.LUT R3, R0, 0xfffffffe, RZ, 0xc0, !PT ;  /* 0xfffffffe00039812 */ /* 0x001fca00078ec0ff */
[----:B------:R-:W-:-:S04]  /*31d20*/  @!P1 IMAD.WIDE R2, R3, 0x4, R16 ;  /* 0x0000000403029825 */ /* 0x000fc800078e0210 */
[----:B------:R-:W-:Y:S01]  /*31d30*/  VIADD R0, R19, 0xc8 ;  /* 0x000000c813007836 */ /* 0x000fe20000000000 */
[----:B--2---:R0:W-:Y:S04]  /*31d40*/  @!P1 ST.E.64 desc[UR36][R2.64], R6 ;  /* 0x0000000602009985 */ /* 0x0041e8000c101b24 */
[----:B------:R-:W2:Y:S01]  /*31d50*/  @!P0 LDL.64 R8, [R1+0x3c0] ;  /* 0x0003c00001088983 */ /* 0x000ea20000100a00 */
[----:B------:R-:W-:Y:S02]  /*31d60*/  @!P0 LEA.HI R12, R12, R12, RZ, 0x1 ;  /* 0x0000000c0c0c8211 */ /* 0x000fe400078f08ff */
[----:B------:R-:W-:Y:S02]  /*31d70*/  ISETP.GE.AND P1, PT, R0, UR4, PT ;  /* 0x0000000400007c0c */ /* 0x000fe4000bf26270 */
[----:B-1----:R-:W-:-:S05]  /*31d80*/  @!P0 LOP3.LUT R5, R12, 0xfffffffe, RZ, 0xc0, !PT ;  /* 0xfffffffe0c058812 */ /* 0x002fca00078ec0ff */
[----:B------:R-:W-:-:S04]  /*31d90*/  @!P0 IMAD.WIDE R4, R5, 0x4, R16 ;  /* 0x0000000405048825 */ /* 0x000fc800078e0210 */
[----:B------:R-:W-:Y:S01]  /*31da0*/  VIADD R12, R19, 0xd0 ;  /* 0x000000d0130c7836 */ /* 0x000fe20000000000 */
        /* <DEDUP_REMOVED lines=36> */
[----:B------:R-:W3:Y:S01]  /*31ff0*/  @!P0 LDL.64 R8, [R1+0x420] ;  /* 0x0004200001088983 */ /* 0x000ee20000100a00 */
[----:B------:R-:W-:Y:S02]  /*32000*/  @!P0 LEA.HI R12, R12, R12, RZ, 0x1 ;  /* 0x0000000c0c0c8211 */ /* 0x000fe400078f08ff */
[----:B------:R-:W-:Y:S02]  /*32010*/  ISETP.GE.AND P1, PT, R0, UR4, PT ;  /* 0x0000000400007c0c */ /* 0x000fe4000bf26270 */
[----:B-1----:R-:W-:-:S05]  /*32020*/  @!P0 LOP3.LUT R5, R12, 0xfffffffe, RZ, 0xc0, !PT ;  /* 0xfffffffe0c058812 */ /* 0x002fca00078ec0ff */
[----:B------:R-:W-:-:S05]  /*32030*/  @!P0 IMAD.WIDE R4, R5, 0x4, R16 ;  /* 0x0000000405048825 */ /* 0x000fca00078e0210 */
[----:B---3--:R2:W-:Y:S04]  /*32040*/  @!P0 ST.E.64 desc[UR36][R4.64], R8 ;  /* 0x0000000804008985 */ /* 0x0085e8000c101b24 */
[----:B------:R-:W3:Y:S01]  /*32050*/  @!P1 LDL.64 R12, [R1+0x430] ;  /* 0x00043000010c9983 */ /* 0x000ee20000100a00 */
[----:B------:R-:W-:-:S04]  /*32060*/  @!P1 LEA.HI R0, R0, R0, RZ, 0x1 ;  /* 0x0000000000009211 */ /* 0x000fc800078f08ff */
[----:B------:R-:W-:-:S05]  /*32070*/  @!P1 LOP3.LUT R11, R0, 0xfffffffe, RZ, 0xc0, !PT ;  /* 0xfffffffe000b9812 */ /* 0x000fca00078ec0ff */
[----:B------:R-:W-:-:S05]  /*32080*/  @!P1 IMAD.WIDE R16, R11, 0x4, R16 ;  /* 0x000000040b109825 */ /* 0x000fca00078e0210 */
[----:B---3--:R2:W-:Y:S02]  /*32090*/  @!P1 ST.E.64 desc[UR36][R16.64], R12 ;  /* 0x0000000c10009985 */ /* 0x0085e4000c101b24 */
.L_x_2289:
[----:B------:R-:W-:Y:S05]  /*320a0*/  BSYNC B0 ;  /* 0x0000000000007941 */ /* 0x000fea0003800000 */
.L_x_2288:
[----:B------:R-:W-:Y:S01]  /*320b0*/  ISETP.GE.AND P0, PT, R21, R18, PT ;  /* 0x000000121500720c */ /* 0x000fe20003f06270 */
[----:B------:R1:W3:Y:S04]  /*320c0*/  SHFL.IDX PT, R15, R22, 0x1, 0x1c1f ;  /* 0x003c1f00160f7f89 */ /* 0x0002e800000e0000 */
[----:B------:R1:W4:Y:S08]  /*320d0*/  SHFL.IDX PT, R14, R20, 0x1, 0x1c1f ;  /* 0x003c1f00140e7f89 */ /* 0x00033000000e0000 */
[----:B-1----:R-:W-:Y:S05]  /*320e0*/  @P0 BRA `(.L_x_2183) ;  /* 0x0000005800c00947 */ /* 0x002fea0003800000 */
[----:B--2---:R-:W1:Y:S02]  /*320f0*/  LDC R17, c[0x0][0xbc8] ;  /* 0x0002f200ff117b82 */ /* 0x004e640000000800 */
[----:B-1----:R-:W-:-:S13]  /*32100*/  ISETP.GE.AND P0, PT, R19, R17, PT ;  /* 0x000000111300720c */ /* 0x002fda0003f06270 */
[----:B------:R-:W2:Y:S01]  /*32110*/  @!P0 LDL.64 R12, [R1+0x248] ;  /* 0x00024800010c8983 */ /* 0x000ea20000100a00 */
[C---:B------:R-:W-:Y:S02]  /*32120*/  VIADD R0, R19.reuse, 0x8 ;  /* 0x0000000813007836 */ /* 0x040fe40000000000 */
[----:B0--34-:R-:W-:-:S03]  /*32130*/  @!P0 IMAD.WIDE R2, R19, 0x4, R14 ;  /* 0x0000000413028825 */ /* 0x019fc600078e020e */
[C---:B------:R-:W-:Y:S01]  /*32140*/  ISETP.GE.AND P1, PT, R0.reuse, R17, PT ;  /* 0x000000110000720c */ /* 0x040fe20003f26270 */
[----:B------:R-:W-:Y:S01]  /*32150*/  VIADD R10, R19, 0x10 ;  /* 0x00000010130a7836 */ /* 0x000fe20000000000 */
[----:B--2---:R0:W-:Y:S11]  /*32160*/  @!P0 ST.E.64 desc[UR36][R2.64], R12 ;  /* 0x0000000c02008985 */ /* 0x0041f6000c101b24 */
[----:B------:R-:W2:Y:S01]  /*32170*/  @!P1 LDL.64 R6, [R1+0x258] ;  /* 0x0002580001069983 */ /* 0x000ea20000100a00 */
[----:B------:R-:W-:-:S02]  /*32180*/  @!P1 LEA.HI R0, R0, R0, RZ, 0x1 ;  /* 0x0000000000009211 */ /* 0x000fc400078f08ff */
[----:B------:R-:W-:Y:S02]  /*32190*/  ISETP.GE.AND P0, PT, R10, R17, PT ;  /* 0x000000110a00720c */ /* 0x000fe40003f06270 */
[----:B------:R-:W-:-:S05]  /*321a0*/  @!P1 LOP3.LUT R0, R0, 0xfffffffe, RZ, 0xc0, !PT ;  /* 0xfffffffe00009812 */ /* 0x000fca00078ec0ff */
[----:B------:R-:W-:-:S04]  /*321b0*/  @!P1 IMAD.WIDE R4, R0, 0x4, R14 ;  /* 0x0000000400049825 */ /* 0x000fc800078e020e */
[----:B------:R-:W-:Y:S01]  /*321c0*/  VIADD R0, R19, 0x18 ;  /* 0x0000001813007836 */ /* 0x000fe20000000000 */
[----:B--2---:R1:W-:Y:S04]  /*321d0*/  @!P1 ST.E.64 desc[UR36][R4.64], R6 ;  /* 0x0000000604009985 */ /* 0x0043e8000c101b24 */
[----:B------:R-:W2:Y:S01]  /*321e0*/  @!P0 LDL.64 R8, [R1+0x268] ;  /* 0x0002680001088983 */ /* 0x000ea20000100a00 */
[----:B------:R-:W-:Y:S02]  /*321f0*/  @!P0 LEA.HI R10, R10, R10, RZ, 0x1 ;  /* 0x0000000a0a0a8211 */ /* 0x000fe400078f08ff */
[----:B------:R-:W-:Y:S02]  /*32200*/  ISETP.GE.AND P1, PT, R0, R17, PT ;  /* 0x000000110000720c */ /* 0x000fe40003f26270 */
[----:B0-----:R-:W-:-:S05]  /*32210*/  @!P0 LOP3.LUT R2, R10, 0xfffffffe, RZ, 0xc0, !PT ;  /* 0xfffffffe0a028812 */ /* 0x001fca00078ec0ff */
[----:B------:R-:W-:-:S04]  /*32220*/  @!P0 IMAD.WIDE R2, R2, 0x4, R14 ;  /* 0x0000000402028825 */ /* 0x000fc800078e020e */
[----:B------:R-:W-:Y:S01]  /*32230*/  VIADD R12, R19, 0x20 ;  /* 0x00000020130c7836 */ /* 0x000fe20000000000 */
[----:B--2---:R0:W-:Y:S04]  /*32240*/  @!P0 ST.E.64 desc[UR36][R2.64], R8 ;  /* 0x0000000802008985 */ /* 0x0041e8000c101b24 */
[----:B------:R-:W2:Y:S01]  /*32250*/  @!P1 LDL.64 R10, [R1+0x278] ;  /* 0x00027800010a9983 */ /* 0x000ea20000100a00 */
[----:B------:R-:W-:Y:S02]  /*32260*/  @!P1 LEA.HI R0, R0, R0, RZ, 0x1 ;  /* 0x0000000000009211 */ /* 0x000fe400078f08ff */
[----:B------:R-:W-:Y:S02]  /*32270*/  ISETP.GE.AND P0, PT, R12, R17, PT ;  /* 0x000000110c00720c */ /* 0x000fe40003f06270 */
[----:B------:R-:W-:-:S05]  /*32280*/  @!P1 LOP3.LUT R0, R0, 0xfffffffe, RZ, 0xc0, !PT ;  /* 0xfffffffe00009812 */ /* 0x000fca00078ec0ff */
[----:B-1----:R-:W-:-:S04]  /*32290*/  @!P1 IMAD.WIDE R4, R0, 0x4, R14 ;  /* 0x0000000400049825 */ /* 0x002fc800078e020e */
        /* <DEDUP_REMOVED lines=96> */
[----:B-1----:R-:W-:-:S05]  /*328a0*/  @!P1 LOP3.LUT R5, R0, 0xfffffffe, RZ, 0xc0, !PT ;  /* 0xfffffffe00059812 */ /* 0x002fca00078ec0ff */
        /* <DEDUP_REMOVED lines=77> */
[----:B------:R-:W-:-:S06]  /*32d80*/  @!P0 IMAD.WIDE R2, R3, 0x4, R14 ;  /* 0x0000000403028825 */ /* 0x000fcc00078e020e */
[----:B------:R-:W-:Y:S01]  /*32d90*/  @!P1 LEA.HI R0, R0, R0, RZ, 0x1 ;  /* 0x0000000000009211 */ /* 0x000fe200078f08ff */
[----:B--2---:R0:W-:Y:S04]  /*32da0*/  @!P0 ST.E.64 desc[UR36][R2.64], R6 ;  /* 0x0000000602008985 */ /* 0x0041e8000c101b24 */
[----:B------:R-:W2:Y:S01]  /*32db0*/  @!P1 LDL.64 R8, [R1+0x418] ;  /* 0x0004180001089983 */ /* 0x000ea20000100a00 */
[----:B------:R-:W-:Y:S01]  /*32dc0*/  @!P1 LOP3.LUT R13, R0, 0xfffffffe, RZ, 0xc0, !PT ;  /* 0xfffffffe000d9812 */ /* 0x000fe200078ec0ff */
[C---:B------:R-:W-:Y:S01]  /*32dd0*/  VIADD R0, R19.reuse, 0xf0 ;  /* 0x000000f013007836 */ /* 0x040fe20000000000 */
[----:B------:R-:W-:Y:S01]  /*32de0*/  BSSY B0, `(.L_x_2290) ;  /* 0x000000c000007945 */ /* 0x000fe20003800000 */
[----:B------:R-:W-:Y:S02]  /*32df0*/  VIADD R19, R19, 0xf8 ;  /* 0x000000f813137836 */ /* 0x000fe40000000000 */
[----:B-1----:R-:W-:Y:S01]  /*32e00*/  @!P1 IMAD.WIDE R4, R13, 0x4, R14 ;  /* 0x000000040d049825 */ /* 0x002fe200078e020e */
[----:B------:R-:W-:-:S04]  /*32e10*/  ISETP.GE.AND P0, PT, R0, R17, PT ;  /* 0x000000110000720c */ /* 0x000fc80003f06270 */
[----:B--2---:R0:W-:Y:S01]  /*32e20*/  @!P1 ST.E.64 desc[UR36][R4.64], R8 ;  /* 0x0000000804009985 */ /* 0x0041e2000c101b24 */
[----:B------:R-:W-:-:S08]  /*32e30*/  ISETP.GE.AND P1, PT, R19, R17, PT ;  /* 0x000000111300720c */ /* 0x000fd00003f26270 */
[----:B------:R-:W-:Y:S05]  /*32e40*/  @P0 BRA `(.L_x_2291) ;  /* 0x0000000000140947 */ /* 0x000fea0003800000 */
[----:B0-----:R-:W2:Y:S01]  /*32e50*/  LDL.64 R4, [R1+0x428] ;  /* 0x0004280001047983 */ /* 0x001ea20000100a00 */
[----:B------:R-:W-:-:S04]  /*32e60*/  LEA.HI R0, R0, R0, RZ, 0x1 ;  /* 0x0000000000007211 */ /* 0x000fc800078f08ff */
[----:B------:R-:W-:-:S05]  /*32e70*/  LOP3.LUT R3, R0, 0xfffffffe, RZ, 0xc0, !PT ;  /* 0xfffffffe00037812 */ /* 0x000fca00078ec0ff */
[----:B------:R-:W-:-:S05]  /*32e80*/  IMAD.WIDE R2, R3, 0x4, R14 ;  /* 0x0000000403027825 */ /* 0x000fca00078e020e */
[----:B--2---:R1:W-:Y:S02]  /*32e90*/  ST.E.64 desc[UR36][R2.64], R4 ;  /* 0x0000000402007985 */ /* 0x0043e4000c101b24 */
.L_x_2291:
[----:B------:R-:W-:Y:S05]  /*32ea0*/  BSYNC B0 ;  /* 0x0000000000007941 */ /* 0x000fea0003800000 */
.L_x_2290:
[----:B------:R-:W-:Y:S05]  /*32eb0*/  @P1 BRA `(.L_x_2183) ;  /* 0x0000004c004c1947 */ /* 0x000fea0003800000 */
[----:B01----:R-:W2:Y:S01]  /*32ec0*/  LDL.64 R4, [R1+0x438] ;  /* 0x0004380001047983 */ /* 0x003ea20000100a00 */
[----:B------:R-:W-:-:S04]  /*32ed0*/  LEA.HI R19, R19, R19, RZ, 0x1 ;  /* 0x0000001313137211 */ /* 0x000fc800078f08ff */
[----:B------:R-:W-:-:S05]  /*32ee0*/  LOP3.LUT R3, R19, 0xfffffffe, RZ, 0xc0, !PT ;  /* 0xfffffffe13037812 */ /* 0x000fca00078ec0ff */
[----:B------:R-:W-:-:S05]  /*32ef0*/  IMAD.WIDE R2, R3, 0x4, R14 ;  /* 0x0000000403027825 */ /* 0x000fca00078e020e */
[----:B--2---:R0:W-:Y:S01]  /*32f00*/  ST.E.64 desc[UR36][R2.64], R4 ;  /* 0x0000000402007985 */ /* 0x0041e2000c101b24 */
[----:B------:R-:W-:Y:S05]  /*32f10*/  BRA `(.L_x_2183) ;  /* 0x0000004c00347947 */ /* 0x000fea0003800000 */
.L_x_2287:
[----:B------:R-:W2:Y:S02]  /*32f20*/  S2R R0, SR_TID.X ;  /* 0x0000000000007919 */ /* 0x000ea40000002100 */
[----:B--2---:R-:W-:-:S05]  /*32f30*/  VIADD R0, R0, 0xffffff80 ;  /* 0xffffff8000007836 */ /* 0x004fca0000000000 */
[----:B------:R-:W-:-:S13]  /*32f40*/  ISETP.GT.AND P0, PT, R0, 0x7f, PT ;  /* 0x0000007f0000780c */ /* 0x000fda0003f04270 */
[----:B------:R-:W-:Y:S05]  /*32f50*/  @P0 BRA `(.L_x_2183) ;  /* 0x0000004c00240947 */ /* 0x000fea0003800000 */
[----:B-1----:R-:W1:Y:S01]  /*32f60*/  S2R R3, SR_CTAID.X ;  /* 0x0000000000037919 */ /* 0x002e620000002500 */
[----:B0-----:R-:W0:Y:S01]  /*32f70*/  LDC R4, c[0x0][0xce8] ;  /* 0x00033a00ff047b82 */ /* 0x001e220000000800 */
[----:B------:R-:W-:Y:S02]  /*32f80*/  ULDC UR4, c[0x0][0xb88] ;  /* 0x0002e20000047ab9 */ /* 0x000fe40000000800 */
[----:B0-----:R-:W-:Y:S02]  /*32f90*/  IMAD R5, R4, UR4, RZ ;  /* 0x0000000404057c24 */ /* 0x001fe4000f8e02ff */
[----:B-1----:R-:W-:-:S05]  /*32fa0*/  IMAD R0, R3, 0x80, R0 ;  /* 0x0000008003007824 */ /* 0x002fca00078e0200 */
[----:B------:R-:W-:-:S13]  /*32fb0*/  ISETP.GE.AND P0, PT, R0, R5, PT ;  /* 0x000000050000720c */ /* 0x000fda0003f06270 */
[----:B------:R-:W-:Y:S05]  /*32fc0*/  @P0 BRA `(.L_x_2183) ;  /* 0x0000004c00080947 */ /* 0x000fea0003800000 */
[----:B------:R-:W-:Y:S01]  /*32fd0*/  ISETP.NE.AND P0, PT, R4, 0x1, PT ;  /* 0x000000010400780c */ /* 0x000fe20003f05270 */
[----:B------:R-:W-:Y:S01]  /*32fe0*/  USHF.R.S32.HI UR6, URZ, 0x1f, UR58 ;  /* 0x0000001f3f067899 */ /* 0x000fe2000801143a */
[----:B------:R-:W-:Y:S01]  /*32ff0*/  IMAD.MOV.U32 R2, RZ, RZ, R0 ;  /* 0x000000ffff027224 */ /* 0x000fe200078e0000 */
[----:B------:R-:W-:Y:S01]  /*33000*/  ULDC.64 UR8, c[0x0][0xcd0] ;  /* 0x0003340000087ab9 */ /* 0x000fe20000000a00 */
[----:B------:R-:W-:Y:S02]  /*33010*/  USHF.R.S32.HI UR7, URZ, 0x1f, UR61 ;  /* 0x0000001f3f077899 */ /* 0x000fe4000801143d */
[----:B------:R-:W-:Y:S02]  /*33020*/  UIMAD UR6, UR6, UR8, URZ ;  /* 0x00000008060672a4 */ /* 0x000fe4000f8e023f */
[----:B------:R-:W-:Y:S02]  /*33030*/  UIMAD.WIDE.U32 UR4, UR58, UR8, URZ ;  /* 0x000000083a0472a5 */ /* 0x000fe4000f8e003f */
[----:B------:R-:W-:-:S03]  /*33040*/  UIMAD UR6, UR58, UR9, UR6 ;  /* 0x000000093a0672a4 */ /* 0x000fc6000f8e0206 */
[----:B------:R-:W0:Y:S01]  /*33050*/  @P0 LDC R3, c[0x0][0xcec] ;  /* 0x00033b00ff030b82 */ /* 0x000e220000000800 */
[----:B------:R-:W-:Y:S01]  /*33060*/  ULDC.64 UR8, c[0x0][0xcd8] ;  /* 0x0003360000087ab9 */ /* 0x000fe20000000a00 */
[----:B------:R-:W-:Y:S02]  /*33070*/  UIADD3 UR5, UR5, UR6, URZ ;  /* 0x0000000605057290 */ /* 0x000fe4000fffe03f */
[----:B------:R-:W-:Y:S02]  /*33080*/  UIMAD UR7, UR7, UR8, URZ ;  /* 0x00000008070772a4 */ /* 0x000fe4000f8e023f */
[----:B------:R-:W-:Y:S02]  /*33090*/  USHF.R.S32.HI UR6, URZ, 0x1f, UR59 ;  /* 0x0000001f3f067899 */ /* 0x000fe4000801143b */
[----:B------:R-:W1:Y:S01]  /*330a0*/  @P0 LDC R6, c[0x0][0xcf0] ;  /* 0x00033c00ff060b82 */ /* 0x000e620000000800 */
[----:B------:R-:W-:Y:S02]  /*330b0*/  UIMAD UR7, UR61, UR9, UR7 ;  /* 0x000000093d0772a4 */ /* 0x000fe4000f8e0207 */
[----:B------:R-:W-:-:S03]  /*330c0*/  UIMAD.WIDE.U32 UR4, UR61, UR8, UR4 ;  /* 0x000000083d0472a5 */ /* 0x000fc6000f8e0004 */
[----:B------:R-:W-:Y:S01]  /*330d0*/  ULDC.64 UR8, c[0x0][0xce0] ;  /* 0x0003380000087ab9 */ /* 0x000fe20000000a00 */
[----:B------:R-:W-:Y:S02]  /*330e0*/  UIADD3 UR5, UR7, UR5, URZ ;  /* 0x0000000507057290 */ /* 0x000fe4000fffe03f */
[----:B------:R-:W-:Y:S02]  /*330f0*/  UIMAD UR6, UR6, UR8, URZ ;  /* 0x00000008060672a4 */ /* 0x000fe4000f8e023f */
[----:B------:R-:W-:Y:S02]  /*33100*/  UIMAD.WIDE.U32 UR4, UR59, UR8, UR4 ;  /* 0x000000083b0472a5 */ /* 0x000fe4000f8e0004 */
[----:B------:R-:W-:Y:S01]  /*33110*/  UIMAD UR6, UR59, UR9, UR6 ;  /* 0x000000093b0672a4 */ /* 0x000fe2000f8e0206 */
[----:B0-----:R-:W-:-:S05]  /*33120*/  @P0 IMAD.HI.U32 R3, R0, R3, RZ ;  /* 0x0000000300030227 */ /* 0x001fca00078e00ff */
[----:B-1----:R-:W-:-:S04]  /*33130*/  @P0 SHF.R.U32.HI R2, RZ, R6, R3 ;  /* 0x00000006ff020219 */ /* 0x002fc80000011603 */
[--C-:B------:R-:W-:Y:S01]  /*33140*/  SHF.R.S32.HI R3, RZ, 0x1f, R2.reuse ;  /* 0x0000001fff037819 */ /* 0x100fe20000011402 */
[----:B------:R-:W-:Y:S01]  /*33150*/  IMAD.MOV R5, RZ, RZ, -R2 ;  /* 0x000000ffff057224 */ /* 0x000fe200078e0a02 */
[----:B------:R-:W-:-:S03]  /*33160*/  IADD3 R2, P0, R2, UR4, RZ ;  /* 0x0000000402027c10 */ /* 0x000fc6000ff1e0ff */
[----:B------:R-:W-:Y:S02]  /*33170*/  IMAD R5, R4, R5, R0 ;  /* 0x0000000504057224 */ /* 0x000fe400078e0200 */
[----:B------:R-:W-:Y:S01]  /*33180*/  IMAD.U32 R4, RZ, RZ, UR6 ;  /* 0x00000006ff047e24 */ /* 0x000fe2000f8e00ff */
[----:B------:R-:W-:Y:S02]  /*33190*/  ULDC.64 UR6, c[0x0][0xcc8] ;  /* 0x0003320000067ab9 */ /* 0x000fe40000000a00 */
[----:B------:R-:W-:Y:S02]  /*331a0*/  SHF.R.S32.HI R0, RZ, 0x1f, R5 ;  /* 0x0000001fff007819 */ /* 0x000fe40000011405 */
[----:B------:R-:W-:Y:S01]  /*331b0*/  IADD3.X R3, R3, UR5, R4, P0, !PT ;  /* 0x0000000503037c10 */ /* 0x000fe200087fe404 */
[----:B------:R-:W-:Y:S02]  /*331c0*/  ULDC.64 UR4, c[0x0][0xca8] ;  /* 0x00032a0000047ab9 */ /* 0x000fe40000000a00 */
[----:B------:R-:W-:-:S02]  /*331d0*/  IMAD R0, R0, UR6, RZ ;  /* 0x0000000600007c24 */ /* 0x000fc4000f8e02ff */
[----:B------:R-:W-:-:S04]  /*331e0*/  IMAD.WIDE.U32 R2, R5, UR6, R2 ;  /* 0x0000000605027c25 */ /* 0x000fc8000f8e0002 */
[----:B------:R-:W-:Y:S01]  /*331f0*/  IMAD R7, R5, UR7, R0 ;  /* 0x0000000705077c24 */ /* 0x000fe2000f8e0200 */
[----:B------:R-:W-:-:S03]  /*33200*/  LEA R4, P0, R2, UR4, 0x2 ;  /* 0x0000000402047c11 */ /* 0x000fc6000f8010ff */
[----:B------:R-:W-:-:S05]  /*33210*/  IMAD.IADD R3, R3, 0x1, R7 ;  /* 0x0000000103037824 */ /* 0x000fca00078e0207 */
[----:B------:R-:W-:Y:S01]  /*33220*/  LEA.HI.X R5, R2, UR5, R3, 0x2, P0 ;  /* 0x0000000502057c11 */ /* 0x000fe200080f1403 */
[----:B------:R-:W-:-:S05]  /*33230*/  IMAD.MOV.U32 R3, RZ, RZ, -0x800000 ;  /* 0xff800000ff037424 */ /* 0x000fca00078e00ff */
[----:B------:R0:W-:Y:S01]  /*33240*/  STG.E desc[UR36][R4.64], R3 ;  /* 0x0000000304007986 */ /* 0x0001e2000c101924 */
[----:B------:R-:W-:Y:S05]  /*33250*/  BRA `(.L_x_2183) ;  /* 0x0000004800647947 */ /* 0x000fea0003800000 */
.L_x_2181:
[----:B------:R-:W-:-:S08]  /*33260*/  NOP ;  /* 0x0000000000007918 */ /* 0x000fd00000000000 */
[----:B0-----:R-:W0:-:S00]  /*33270*/  USETMAXREG.DEALLOC.CTAPOOL 0x28 ;  /* 0x00000028000079c8 */ /* 0x001e0000080e0500 */
        /* <DEDUP_REMOVED lines=16> */
.L_x_2292:
[----:B------:R-:W-:Y:S01]  /*33380*/  ULDC UR7, c[0x0][0xd50] ;  /* 0x0003540000077ab9 */ /* 0x000fe20000000800 */
[----:B------:R-:W-:Y:S01]  /*33390*/  UMOV UR39, UR6 ;  /* 0x0000000600277c82 */ /* 0x000fe20008000000 */
[----:B------:R-:W-:-:S11]  /*333a0*/  UISETP.NE.AND UP0, UPT, UR7, 0x1, UPT ;  /* 0x000000010700788c */ /* 0x000fd6000bf05270 */
[----:B------:R-:W-:Y:S01]  /*333b0*/  @UP0 ULDC UR4, c[0x0][0xd54] ;  /* 0x0003550000040ab9 */ /* 0x000fe20000000800 */
[----:B------:R-:W-:Y:S01]  /*333c0*/  @UP0 ULDC UR8, c[0x0][0xd58] ;  /* 0x0003560000080ab9 */ /* 0x000fe20000000800 */
[----:B------:R-:W-:-:S04]  /*333d0*/  UIMAD.WIDE.U32 UR4, UR6, UR4, URZ ;  /* 0x00000004060472a5 */ /* 0x000fc8000f8e003f */
[----:B------:R-:W-:-:S12]  /*333e0*/  @UP0 USHF.R.U32.HI UR39, URZ, UR8, UR5 ;  /* 0x000000083f270299 */ /* 0x000fd80008011605 */
.L_x_2293:
        /* <DEDUP_REMOVED lines=53> */
.L_x_2296:
[----:B------:R-:W-:-:S11]  /*33740*/  UISETP.NE.AND UP0, UPT, UR5, 0x1, UPT ;  /* 0x000000010500788c */ /* 0x000fd6000bf05270 */
[----:B------:R-:W-:Y:S02]  /*33750*/  @UP0 ULDC.64 UR12, c[0x0][0xae0] ;  /* 0x0002b800000c0ab9 */ /* 0x000fe40000000a00 */
[----:B------:R-:W-:-:S04]  /*33760*/  UIMAD.WIDE.U32 UR6, UR8, UR12, URZ ;  /* 0x0000000c080672a5 */ /* 0x000fc8000f8e003f */
[----:B------:R-:W-:-:S12]  /*33770*/  @UP0 USHF.R.U32.HI UR8, URZ, UR13, UR7 ;  /* 0x0000000d3f080299 */ /* 0x000fd80008011607 */
.L_x_2297:
[----:B------:R-:W-:-:S04]  /*33780*/  UIMAD UR8, UR8, UR5, UR5 ;  /* 0x00000005080872a4 */ /* 0x000fc8000f8e0205 */
[----:B------:R-:W-:-:S04]  /*33790*/  UISETP.LT.AND UP0, UPT, UR4, UR8, UPT ;  /* 0x000000080400728c */ /* 0x000fc8000bf01270 */
[----:B------:R-:W-:-:S12]  /*337a0*/  USEL UR4, UR4, UR8, UP0 ;  /* 0x0000000804047287 */ /* 0x000fd80008000000 */
.L_x_2295:
        /* <DEDUP_REMOVED lines=26> */
.L_x_2299:
[----:B------:R-:W-:-:S11]  /*33950*/  UISETP.NE.AND UP0, UPT, UR5, 0x1, UPT ;  /* 0x000000010500788c */ /* 0x000fd6000bf05270 */
[----:B------:R-:W-:Y:S02]  /*33960*/  @UP0 ULDC.64 UR10, c[0x0][0xae0] ;  /* 0x0002b800000a0ab9 */ /* 0x000fe40000000a00 */
[----:B------:R-:W-:-:S04]  /*33970*/  UIMAD.WIDE.U32 UR6, UR4, UR10, URZ ;  /* 0x0000000a040672a5 */ /* 0x000fc8000f8e003f */
[----:B------:R-:W-:-:S12]  /*33980*/  @UP0 USHF.R.U32.HI UR4, URZ, UR11, UR7 ;  /* 0x0000000b3f040299 */ /* 0x000fd80008011607 */
.L_x_2300:
[----:B------:R-:W-:-:S04]  /*33990*/  UIMAD UR4, UR4, UR5, URZ ;  /* 0x00000005040472a4 */ /* 0x000fc8000f8e023f */
[----:B------:R-:W-:-:S04]  /*339a0*/  UISETP.LT.AND UP0, UPT, UR8, UR4, UPT ;  /* 0x000000040800728c */ /* 0x000fc8000bf01270 */
[----:B------:R-:W-:-:S12]  /*339b0*/  USEL UR8, UR8, UR4, !UP0 ;  /* 0x0000000408087287 */ /* 0x000fd8000c000000 */
.L_x_2298:
        /* <DEDUP_REMOVED lines=44> */
.L_x_2301:
        /* <DEDUP_REMOVED lines=31> */
[----:B0----5:R-:W-:Y:S05]  /*33e70*/  CALL.ABS.NOINC R2 ;  /* 0x0000000002007343 */ /* 0x021fea0003c00000 */
.L_x_2302:
        /* <DEDUP_REMOVED lines=20> */
.L_x_2304:
        /* <DEDUP_REMOVED lines=15> */
.L_x_2303:
[----:B------:R-:W0:Y:S01]  /*340b0*/  LDC.64 R2, c[0x0][0xaf0] ;  /* 0x0002bc00ff027b82 */ /* 0x000e220000000a00 */
[----:B------:R-:W-:-:S07]  /*340c0*/  IMAD.MOV.U32 R30, RZ, RZ, R19 ;  /* 0x000000ffff1e7224 */ /* 0x000fce00078e0013 */
[----:B------:R-:W1:Y:S01]  /*340d0*/  LDC R12, c[0x0][0x430] ;  /* 0x00010c00ff0c7b82 */ /* 0x000e620000000800 */
[C---:B------:R-:W-:Y:S01]  /*340e0*/  IMAD.SHL.U32 R0, R27.reuse, 0x10, RZ ;  /* 0x000000101b007824 */ /* 0x040fe200078e00ff */
[C---:B------:R-:W-:Y:S02]  /*340f0*/  LOP3.LUT R7, R27.reuse, 0x7f, RZ, 0xc0, !PT ;  /* 0x0000007f1b077812 */ /* 0x040fe400078ec0ff */
        /* <DEDUP_REMOVED lines=8> */
[----:B------:R-:W-:Y:S01]  /*34180*/  LOP3.LUT R4, R0, 0x70, RZ, 0xc0, !PT ;  /* 0x0000007000047812 */ /* 0x000fe200078ec0ff */
[----:B------:R-:W-:Y:S01]  /*34190*/  VIADD R0, R24, 0xffffffff ;  /* 0xffffffff18007836 */ /* 0x000fe20000000000 */
[----:B------:R-:W-:Y:S02]  /*341a0*/  SHF.R.U32.HI R5, RZ, 0x3, R7 ;  /* 0x00000003ff057819 */ /* 0x000fe40000011607 */
[----:B-1----:R-:W-:Y:S02]  /*341b0*/  ISETP.NE.AND P1, PT, R12, 0x1, PT ;  /* 0x000000010c00780c */ /* 0x002fe40003f25270 */
[----:B------:R-:W-:-:S05]  /*341c0*/  LOP3.LUT R32, R4, R5, RZ, 0xfc, !PT ;  /* 0x0000000504207212 */ /* 0x000fca00078efcff */
[----:B------:R-:W-:-:S04]  /*341d0*/  IMAD R4, R0, 0x60, R32 ;  /* 0x0000006000047824 */ /* 0x000fc800078e0220 */
[C---:B-----5:R-:W-:Y:S01]  /*341e0*/  IMAD.IADD R10, R4.reuse, 0x1, R25 ;  /* 0x00000001040a7824 */ /* 0x060fe200078e0219 */
[----:B------:R-:W-:Y:S01]  /*341f0*/  ISETP.GE.AND P0, PT, R4, UR41, PT ;  /* 0x0000002904007c0c */ /* 0x000fe2000bf06270 */
[----:B0-----:R-:W0:Y:S01]  /*34200*/  @P1 LDC R2, c[0x0][0x434] ;  /* 0x00010d00ff021b82 */ /* 0x001e220000000800 */
[----:B------:R-:W-:Y:S01]  /*34210*/  @P1 LOP3.LUT R16, R16, 0x4000, RZ, 0xfc, !PT ;  /* 0x0000400010101812 */ /* 0x000fe200078efcff */
[----:B------:R-:W-:Y:S01]  /*34220*/  IMAD.MOV.U32 R11, RZ, RZ, R10 ;  /* 0x000000ffff0b7224 */ /* 0x000fe200078e000a */
[----:B------:R-:W-:-:S05]  /*34230*/  ISETP.GT.U32.OR P0, PT, R32, 0x5f, P0 ;  /* 0x0000005f2000780c */ /* 0x000fca0000704470 */
[----:B------:R-:W1:Y:S08]  /*34240*/  @P1 LDC R3, c[0x0][0x438] ;  /* 0x00010e00ff031b82 */ /* 0x000e700000000800 */
[----:B------:R-:W3:Y:S08]  /*34250*/  @!P0 LDC.64 R8, c[0x0][0x428] ;  /* 0x00010a00ff088b82 */ /* 0x000ef00000000a00 */
[----:B------:R-:W4:Y:S01]  /*34260*/  @!P0 LDC.64 R4, c[0x0][0x418] ;  /* 0x00010600ff048b82 */ /* 0x000f220000000a00 */
[----:B0-----:R-:W-:-:S05]  /*34270*/  @P1 IMAD.HI.U32 R2, R10, R2, RZ ;  /* 0x000000020a021227 */ /* 0x001fca00078e00ff */
        /* <DEDUP_REMOVED lines=13> */
[----:B------:R-:W-:Y:S01]  /*34350*/  LOP3.LUT R16, R16, 0xffffffef, RZ, 0xc0, !PT ;  /* 0xffffffef10107812 */ /* 0x000fe200078ec0ff */
[----:B------:R-:W-:Y:S01]  /*34360*/  IMAD.MOV R23, RZ, RZ, -R11 ;  /* 0x000000ffff177224 */ /* 0x000fe200078e0a0b */
[C---:B------:R-:W-:Y:S02]  /*34370*/  LOP3.LUT R35, R22.reuse, 0x40, RZ, 0xfc, !PT ;  /* 0x0000004016237812 */ /* 0x040fe400078efcff */
[----:B------:R-:W-:Y:S01]  /*34380*/  LOP3.LUT R31, R22, 0x80, RZ, 0xfc, !PT ;  /* 0x00000080161f7812 */ /* 0x000fe200078efcff */
[----:B------:R-:W-:Y:S01]  /*34390*/  IMAD R23, R12, R23, R10 ;  /* 0x000000170c177224 */ /* 0x000fe200078e020a */
[----:B------:R-:W-:Y:S02]  /*343a0*/  ISETP.GE.AND P4, PT, R35, UR4, PT ;  /* 0x0000000423007c0c */ /* 0x000fe4000bf86270 */
[----:B------:R-:W-:-:S02]  /*343b0*/  ISETP.GE.AND P3, PT, R31, UR4, PT ;  /* 0x000000041f007c0c */ /* 0x000fc4000bf66270 */
[C---:B------:R-:W-:Y:S02]  /*343c0*/  ISETP.GE.AND P2, PT, R22.reuse, UR4, PT ;  /* 0x0000000416007c0c */ /* 0x040fe4000bf46270 */
[----:B------:R-:W-:-:S04]  /*343d0*/  LOP3.LUT R28, R22, 0xc0, RZ, 0xfc, !PT ;  /* 0x000000c0161c7812 */ /* 0x000fc800078efcff */
[----:B------:R-:W-:-:S03]  /*343e0*/  ISETP.GE.AND P1, PT, R28, UR4, PT ;  /* 0x000000041c007c0c */ /* 0x000fc6000bf26270 */
[----:B------:R-:W-:-:S04]  /*343f0*/  @P4 LOP3.LUT R16, R16, 0x10, RZ, 0xfc, !PT ;  /* 0x0000001010104812 */ /* 0x000fc800078efcff */
[----:B------:R-:W-:-:S04]  /*34400*/  LOP3.LUT R16, R16, 0xfffffffe, RZ, 0xc0, !PT ;  /* 0xfffffffe10107812 */ /* 0x000fc800078ec0ff */
[----:B------:R-:W-:-:S04]  /*34410*/  LOP3.LUT R16, R16, 0xfffffff7, RZ, 0xc0, !PT ;  /* 0xfffffff710107812 */ /* 0x000fc800078ec0ff */
[----:B------:R-:W-:-:S04]  /*34420*/  @P3 LOP3.LUT R16, R16, 0x8, RZ, 0xfc, !PT ;  /* 0x0000000810103812 */ /* 0x000fc800078efcff */
[----:B------:R-:W-:-:S04]  /*34430*/  @P2 LOP3.LUT R16, R16, 0x1, RZ, 0xfc, !PT ;  /* 0x0000000110102812 */ /* 0x000fc800078efcff */
[----:B------:R-:W-:-:S04]  /*34440*/  LOP3.LUT R16, R16, 0xfffffffb, RZ, 0xc0, !PT ;  /* 0xfffffffb10107812 */ /* 0x000fc800078ec0ff */
[----:B------:R-:W-:Y:S01]  /*34450*/  @P1 LOP3.LUT R16, R16, 0x4, RZ, 0xfc, !PT ;  /* 0x0000000410101812 */ /* 0x000fe200078efcff */
[----:B0-----:R-:W-:Y:S06]  /*34460*/  BRA.DIV UR5, `(.L_x_2305) ;  /* 0x0000003a05887947 */ /* 0x001fec000b800000 */
.L_x_2351:
[--C-:B-----5:R-:W-:Y:S01]  /*34470*/  @!P0 SHF.R.S32.HI R3, RZ, 0x1f, R4.reuse ;  /* 0x0000001fff038819 */ /* 0x120fe20000011404 */
[----:B------:R-:W-:Y:S01]  /*34480*/  ULOP3.LUT UR4, UR60, 0x2, URZ, 0xfc, !UPT ;  /* 0x000000023c047892 */ /* 0x000fe2000f8efc3f */
[----:B------:R-:W-:Y:S02]  /*34490*/  CS2R R18, SRZ ;  /* 0x0000000000127805 */ /* 0x000fe4000001ff00 */
[----:B------:R-:W-:Y:S01]  /*344a0*/  LOP3.LUT R16, R16, 0xffff7fff, RZ, 0xc0, !PT ;  /* 0xffff7fff10107812 */ /* 0x000fe200078ec0ff */
[----:B------:R-:W-:Y:S01]  /*344b0*/  @!P0 IMAD.MOV.U32 R18, RZ, RZ, R4 ;  /* 0x000000ffff128224 */ /* 0x000fe200078e0004 */
[----:B------:R-:W-:Y:S01]  /*344c0*/  SEL R36, RZ, 0x1, P2 ;  /* 0x00000001ff247807 */ /* 0x000fe20001000000 */
[----:B------:R-:W-:Y:S01]  /*344d0*/  @!P0 IMAD.MOV.U32 R19, RZ, RZ, R3 ;  /* 0x000000ffff138224 */ /* 0x000fe200078e0003 */
[----:B------:R-:W-:Y:S01]  /*344e0*/  ISETP.GT.U32.AND P0, PT, R32, 0x5f, PT ;  /* 0x0000005f2000780c */ /* 0x000fe20003f04070 */
[----:B------:R-:W-:Y:S02]  /*344f0*/  IMAD.U32 R34, RZ, RZ, UR4 ;  /* 0x00000004ff227e24 */ /* 0x000fe4000f8e00ff */
[----:B------:R-:W-:-:S03]  /*34500*/  IMAD.U32 R29, RZ, RZ, UR39 ;  /* 0x00000027ff1d7e24 */ /* 0x000fc6000f8e00ff */
[----:B------:R-:W-:Y:S02]  /*34510*/  ISETP.NE.AND P1, PT, R34, 0x3, PT ;  /* 0x000000032200780c */ /* 0x000fe40003f25270 */
[----:B------:R-:W-:-:S05]  /*34520*/  SHF.R.S32.HI R29, RZ, 0x1f, R29 ;  /* 0x0000001fff1d7819 */ /* 0x000fca000001141d */
[----:B------:R-:W-:-:S04]  /*34530*/  @P0 LOP3.LUT R16, R16, 0x8000, RZ, 0xfc, !PT ;  /* 0x0000800010100812 */ /* 0x000fc800078efcff */
[----:B------:R-:W-:-:S04]  /*34540*/  LOP3.LUT R16, R16, 0xffffffdf, RZ, 0xc0, !PT ;  /* 0xffffffdf10107812 */ /* 0x000fc800078ec0ff */
[----:B------:R-:W-:Y:S01]  /*34550*/  @P1 LOP3.LUT R16, R16, 0x20, RZ, 0xfc, !PT ;  /* 0x0000002010101812 */ /* 0x000fe200078efcff */
[----:B------:R-:W-:Y:S06]  /*34560*/  @!P1 BRA `(.L_x_2306) ;  /* 0x0000000000049947 */ /* 0x000fec0003800000 */
[----:B------:R-:W-:Y:S01]  /*34570*/  BPT.TRAP 0x1 ;  /* 0x000000040000795c */ /* 0x000fe20000300000 */
.L_x_2306:
[----:B------:R-:W-:-:S05]  /*34580*/  IMAD.MOV.U32 R2, RZ, RZ, 0x1 ;  /* 0x00000001ff027424 */ /* 0x000fca00078e00ff */
[----:B------:R-:W-:-:S04]  /*34590*/  SHF.L.U32 R2, R2, 0x1f, RZ ;  /* 0x0000001f02027819 */ /* 0x000fc800000006ff */
[----:B------:R-:W0:Y:S02]  /*345a0*/  SYNCS.PHASECHK.TRANS64.TRYWAIT P0, [UR46+0x32440], R2 ;  /* 0x03244002ff0075a7 */ /* 0x000e24000800016e */
[----:B0-----:R-:W-:Y:S05]  /*345b0*/  @!P0 BRA `(.L_x_2307) ;  /* 0x0000003800548947 */ /* 0x001fea0003800000 */
.L_x_2352:
[----:B------:R-:W-:Y:S01]  /*345c0*/  SHF.R.S32.HI R26, RZ, 0x1f, R23 ;  /* 0x0000001fff1a7819 */ /* 0x000fe20000011417 */
[----:B------:R-:W-:Y:S01]  /*345d0*/  ULDC.64 UR4, c[0x0][0x300] ;  /* 0x0000c00000047ab9 */ /* 0x000fe20000000a00 */
[----:B------:R-:W-:Y:S01]  /*345e0*/  R2UR UR6, R29 ;  /* 0x000000001d0672ca */ /* 0x000fe200000e0000 */
[----:B------:R-:W-:Y:S01]  /*345f0*/  IMAD.MOV.U32 R17, RZ, RZ, -0x60 ;  /* 0xffffffa0ff117424 */ /* 0x000fe200078e00ff */
[----:B------:R-:W-:Y:S01]  /*34600*/  SHF.R.U32.HI R8, RZ, 0x3, R7 ;  /* 0x00000003ff087819 */ /* 0x000fe20000011607 */
[----:B0-----:R-:W-:Y:S01]  /*34610*/  IMAD R2, R26, UR4, RZ ;  /* 0x000000041a027c24 */ /* 0x001fe2000f8e02ff */
[----:B------:R-:W-:Y:S01]  /*34620*/  LOP3.LUT R16, R16, 0xfffffffd, RZ, 0xc0, !PT ;  /* 0xfffffffd10107812 */ /* 0x000fe200078ec0ff */
[----:B------:R-:W-:Y:S02]  /*34630*/  IMAD R17, R0, R17, UR41 ;  /* 0x0000002900117e24 */ /* 0x000fe4000f8e0211 */
        /* <DEDUP_REMOVED lines=8> */
[----:B------:R-:W-:Y:S02]  /*346c0*/  IMAD.IADD R17, R17, 0x1, -R8 ;  /* 0x0000000111117824 */ /* 0x000fe400078e0a08 */
        /* <DEDUP_REMOVED lines=9> */
[----:B------:R-:W-:Y:S01]  /*34760*/  ULDC UR4, c[0x0][0x2f4] ;  /* 0x0000bd0000047ab9 */ /* 0x000fe20000000800 */
[----:B------:R-:W-:Y:S02]  /*34770*/  LOP3.LUT R3, R6, 0x1c0, RZ, 0xc0, !PT ;  /* 0x000001c006037812 */ /* 0x000fe400078ec0ff */
[----:B------:R-:W-:-:S02]  /*34780*/  ISETP.GE.AND P2, PT, R22, UR4, PT ;  /* 0x0000000416007c0c */ /* 0x000fc4000bf46270 */
[----:B------:R-:W-:Y:S02]  /*34790*/  LOP3.LUT R6, R3, 0x38, R6, 0xf8, !PT ;  /* 0x0000003803067812 */ /* 0x000fe400078ef806 */
[----:B------:R-:W-:Y:S02]  /*347a0*/  LEA.HI.X R5, R2, UR7, R5, 0x1, P0 ;  /* 0x0000000702057c11 */ /* 0x000fe400080f0c05 */
[----:B------:R-:W-:Y:S01]  /*347b0*/  LOP3.LUT R6, R6, 0x38, R27, 0x78, !PT ;  /* 0x0000003806067812 */ /* 0x000fe200078e781b */
[----:B------:R-:W-:Y:S01]  /*347c0*/  IMAD.SHL.U32 R27, R7, 0x8, RZ ;  /* 0x00000008071b7824 */ /* 0x000fe200078e00ff */
[----:B------:R-:W-:-:S04]  /*347d0*/  ISETP.GE.AND P0, PT, R17, 0x1, PT ;  /* 0x000000011100780c */ /* 0x000fc80003f06270 */
[----:B------:R-:W-:Y:S02]  /*347e0*/  LOP3.LUT R27, R6, 0x200, R27, 0xf8, !PT ;  /* 0x00000200061b7812 */ /* 0x000fe400078ef81b */
[----:B------:R-:W-:Y:S01]  /*347f0*/  @P2 LOP3.LUT R16, R16, 0x2, RZ, 0xfc, !PT ;  /* 0x0000000210102812 */ /* 0x000fe200078efcff */
[----:B------:R-:W-:Y:S06]  /*34800*/  BRA.DIV UR5, `(.L_x_2308) ;  /* 0x0000003605d87947 */ /* 0x000fec000b800000 */
        /* <DEDUP_REMOVED lines=36> */
.L_x_2366:
        /* <DEDUP_REMOVED lines=15> */
.L_x_2309:
[----:B------:R-:W-:Y:S01]  /*34b40*/  SYNCS.ARRIVE.TRANS64.A1T0 RZ, [UR46+0x32430], RZ ;  /* 0x032430ffffff79a7 */ /* 0x000fe2000810002e */
[----:B------:R-:W-:Y:S05]  /*34b50*/  WARPSYNC.ALL ;  /* 0x0000000000007948 */ /* 0x000fea0003800000 */
[----:B------:R-:W-:Y:S01]  /*34b60*/  UIADD3 UR4, UR46, 0x18400, URZ ;  /* 0x000184002e047890 */ /* 0x000fe2000fffe03f */
[----:B------:R-:W-:Y:S03]  /*34b70*/  BAR.SYNC.DEFER_BLOCKING 0x8, 0x180 ;  /* 0x0206000000007b1d */ /* 0x000fe60000010000 */
[----:B------:R-:W-:-:S06]  /*34b80*/  ULOP3.LUT UP0, URZ, UR4, 0x3ff, URZ, 0xc0, !UPT ;  /* 0x000003ff043f7892 */ /* 0x000fcc000f80c03f */
[----:B------:R-:W-:-:S13]  /*34b90*/  PLOP3.LUT P0, PT, PT, PT, UP0, 0x80, 0x0 ;  /* 0x000000000000781c */ /* 0x000fda0003f0f008 */
        /* <DEDUP_REMOVED lines=17> */
.L_x_2310:
[----:B------:R-:W0:Y:S01]  /*34cb0*/  S2R R20, SR_CTAID.Z ;  /* 0x0000000000147919 */ /* 0x000e220000002700 */
[----:B------:R-:W-:Y:S01]  /*34cc0*/  UISETP.NE.AND UP0, UPT, UR47, URZ, UPT ;  /* 0x0000003f2f00728c */ /* 0x000fe2000bf05270 */
[----:B------:R-:W-:Y:S01]  /*34cd0*/  VIADD R37, R32, UR40 ;  /* 0x0000002820257c36 */ /* 0x000fe20008000000 */
[----:B------:R-:W-:Y:S01]  /*34ce0*/  R2UR UR6, R29 ;  /* 0x000000001d0672ca */ /* 0x000fe200000e0000 */
[----:B------:R-:W-:Y:S02]  /*34cf0*/  ULDC.64 UR8, c[0x0][0x2d8] ;  /* 0x0000b60000087ab9 */ /* 0x000fe40000000a00 */
[----:B------:R-:W-:Y:S01]  /*34d00*/  IMAD.MOV.U32 R7, RZ, RZ, R37 ;  /* 0x000000ffff077224 */ /* 0x000fe200078e0025 */
[----:B------:R-:W-:-:S05]  /*34d10*/  PLOP3.LUT P0, PT, PT, PT, UP0, 0x80, 0x0 ;  /* 0x000000000000781c */ /* 0x000fca0003f0f008 */
[----:B------:R-:W-:-:S04]  /*34d20*/  @UP0 ULDC UR4, c[0x0][0x44c] ;  /* 0x0001130000040ab9 */ /* 0x000fc80000000800 */
[----:B------:R-:W-:-:S04]  /*34d30*/  UIMAD UR6, UR6, UR8, URZ ;  /* 0x00000008060672a4 */ /* 0x000fc8000f8e023f */
[----:B------:R-:W-:Y:S01]  /*34d40*/  @P0 IMAD.HI.U32 R0, R37, UR4, RZ ;  /* 0x0000000425000c27 */ /* 0x000fe2000f8e00ff */
[----:B------:R-:W-:Y:S01]  /*34d50*/  PLOP3.LUT P0, PT, PT, PT, UP0, 0x80, 0x0 ;  /* 0x000000000000781c */ /* 0x000fe20003f0f008 */
[----:B------:R-:W-:Y:S01]  /*34d60*/  @UP0 ULDC UR4, c[0x0][0x450] ;  /* 0x0001140000040ab9 */ /* 0x000fe20000000800 */
[----:B------:R-:W-:Y:S01]  /*34d70*/  UIMAD UR6, UR39, UR9, UR6 ;  /* 0x00000009270672a4 */ /* 0x000fe2000f8e0206 */
[----:B0-----:R-:W-:Y:S02]  /*34d80*/  SHF.R.S32.HI R21, RZ, 0x1f, R20 ;  /* 0x0000001fff157819 */ /* 0x001fe40000011414 */
[----:B------:R-:W0:Y:S08]  /*34d90*/  S2R R20, SR_CTAID.Z ;  /* 0x0000000000147919 */ /* 0x000e300000002700 */
[----:B------:R-:W-:Y:S01]  /*34da0*/  @P0 SHF.R.U32.HI R7, RZ, UR4, R0 ;  /* 0x00000004ff070c19 */ /* 0x000fe20008011600 */
[----:B------:R-:W-:-:S04]  /*34db0*/  UIMAD.WIDE.U32 UR4, UR39, UR8, URZ ;  /* 0x00000008270472a5 */ /* 0x000fc8000f8e003f */
[----:B------:R-:W-:Y:S02]  /*34dc0*/  UIADD3 UR6, UR5, UR6, URZ ;  /* 0x0000000605067290 */ /* 0x000fe4000fffe03f */
[----:B------:R-:W-:Y:S02]  /*34dd0*/  IMAD.U32 R5, RZ, RZ, UR5 ;  /* 0x00000005ff057e24 */ /* 0x000fe4000f8e00ff */
[----:B------:R-:W-:Y:S01]  /*34de0*/  IMAD.U32 R4, RZ, RZ, UR4 ;  /* 0x00000004ff047e24 */ /* 0x000fe2000f8e00ff */
[----:B------:R-:W-:Y:S01]  /*34df0*/  ULDC.64 UR4, c[0x0][0x2e0] ;  /* 0x0000b80000047ab9 */ /* 0x000fe20000000a00 */
[----:B------:R-:W-:Y:S02]  /*34e00*/  IMAD.U32 R3, RZ, RZ, UR6 ;  /* 0x00000006ff037e24 */ /* 0x000fe4000f8e00ff */
[----:B------:R-:W1:Y:S01]  /*34e10*/  LDC R5, c[0x0][0x448] ;  /* 0x00011200ff057b82 */ /* 0x000e620000000800 */
[----:B------:R-:W-:Y:S02]  /*34e20*/  IMAD.MOV.U32 R2, RZ, RZ, R4 ;  /* 0x000000ffff027224 */ /* 0x000fe400078e0004 */
[----:B------:R-:W-:-:S02]  /*34e30*/  IMAD R0, R21, UR4, RZ ;  /* 0x0000000415007c24 */ /* 0x000fc4000f8e02ff */
[--C-:B------:R-:W-:Y:S02]  /*34e40*/  IMAD.MOV R4, RZ, RZ, -R7.reuse ;  /* 0x000000ffff047224 */ /* 0x100fe400078e0a07 */
[C---:B0-----:R-:W-:Y:S01]  /*34e50*/  IMAD R9, R20.reuse, UR5, R0 ;  /* 0x0000000514097c24 */ /* 0x041fe2000f8e0200 */
[----:B------:R-:W-:Y:S01]  /*34e60*/  SHF.R.S32.HI R0, RZ, 0x1f, R7 ;  /* 0x0000001fff007819 */ /* 0x000fe20000011407 */
[----:B------:R-:W-:Y:S01]  /*34e70*/  IMAD.WIDE.U32 R2, R20, UR4, R2 ;  /* 0x0000000414027c25 */ /* 0x000fe2000f8e0002 */
[----:B------:R-:W-:Y:S01]  /*34e80*/  ULDC.64 UR4, c[0x0][0x2d0] ;  /* 0x0000b40000047ab9 */ /* 0x000fe20000000a00 */
[----:B------:R-:W0:Y:S02]  /*34e90*/  S2R R20, SR_TID.X ;  /* 0x0000000000147919 */ /* 0x000e240000002100 */
[----:B------:R-:W-:Y:S02]  /*34ea0*/  IMAD.IADD R3, R3, 0x1, R9 ;  /* 0x0000000103037824 */ /* 0x000fe400078e0209 */
[----:B------:R-:W-:-:S02]  /*34eb0*/  IMAD R0, R0, UR4, RZ ;  /* 0x0000000400007c24 */ /* 0x000fc4000f8e02ff */
[----:B-1----:R-:W-:Y:S02]  /*34ec0*/  IMAD R9, R5, R4, R37 ;  /* 0x0000000405097224 */ /* 0x002fe400078e0225 */
        /* <DEDUP_REMOVED lines=8> */
[----:B------:R-:W-:Y:S02]  /*34f50*/  ULDC.64 UR4, c[0x0][0x280] ;  /* 0x0000a00000047ab9 */ /* 0x000fe40000000a00 */
[----:B------:R-:W-:Y:S01]  /*34f60*/  LEA R0, P0, R2, UR4, 0x1 ;  /* 0x0000000402007c11 */ /* 0x000fe2000f8008ff */
[----:B------:R-:W-:Y:S01]  /*34f70*/  IMAD.IADD R3, R3, 0x1, R7 ;  /* 0x0000000103037824 */ /* 0x000fe200078e0207 */
[----:B------:R-:W-:-:S04]  /*34f80*/  ULDC UR4, c[0x0][0x2b8] ;  /* 0x0000ae0000047ab9 */ /* 0x000fc80000000800 */
[----:B------:R-:W-:Y:S01]  /*34f90*/  LEA.HI.X R6, R2, UR5, R3, 0x1, P0 ;  /* 0x0000000502067c11 */ /* 0x000fe200080f0c03 */
[----:B------:R-:W-:Y:S01]  /*34fa0*/  UMOV UR5, 0xffffffff ;  /* 0xffffffff00057882 */ /* 0x000fe20000000000 */
[----:B0-----:R-:W-:Y:S02]  /*34fb0*/  LOP3.LUT R20, R20, 0x7f, RZ, 0xc0, !PT ;  /* 0x0000007f14147812 */ /* 0x001fe400078ec0ff */
[----:B------:R-:W-:Y:S02]  /*34fc0*/  ISETP.GE.AND P0, PT, R22, UR4, PT ;  /* 0x0000000416007c0c */ /* 0x000fe4000bf06270 */
[----:B------:R-:W-:Y:S01]  /*34fd0*/  SHF.R.U32.HI R20, RZ, 0x3, R20 ;  /* 0x00000003ff147819 */ /* 0x000fe20000011614 */
[----:B------:R-:W-:Y:S10]  /*34fe0*/  BRA.DIV UR5, `(.L_x_2311) ;  /* 0x00000036058c7947 */ /* 0x000ff4000b800000 */
[----:B------:R-:W0:Y:S01]  /*34ff0*/  SHFL.IDX PT, R14, R0, RZ, 0x181f ;  /* 0x00181fff000e7589 */ /* 0x000e2200000e0000 */
[----:B------:R-:W-:Y:S01]  /*35000*/  ULDC UR4, c[0x0][0x288] ;  /* 0x0000a20000047ab9 */ /* 0x000fe20000000800 */
[----:B------:R-:W-:Y:S01]  /*35010*/  VIADD R4, R20, UR40 ;  /* 0x0000002814047c36 */ /* 0x000fe20008000000 */
[----:B------:R-:W-:Y:S01]  /*35020*/  LOP3.LUT R16, R16, 0xffffefff, RZ, 0xc0, !PT ;  /* 0xffffefff10107812 */ /* 0x000fe200078ec0ff */
[----:B------:R-:W-:Y:S01]  /*35030*/  IMAD R5, R5, UR4, RZ ;  /* 0x0000000405057c24 */ /* 0x000fe2000f8e02ff */
[----:B------:R-:W1:Y:S01]  /*35040*/  SHFL.IDX PT, R3, R6, RZ, 0x181f ;  /* 0x00181fff06037589 */ /* 0x000e6200000e0000 */
[C---:B------:R-:W-:Y:S02]  /*35050*/  VIADD R8, R4.reuse, 0x10 ;  /* 0x0000001004087836 */ /* 0x040fe40000000000 */
[C---:B------:R-:W-:Y:S01]  /*35060*/  VIADD R20, R4.reuse, 0x30 ;  /* 0x0000003004147836 */ /* 0x040fe20000000000 */
[-C--:B------:R-:W-:Y:S01]  /*35070*/  ISETP.GE.AND P2, PT, R4, R5.reuse, PT ;  /* 0x000000050400720c */ /* 0x080fe20003f46270 */
[----:B------:R-:W-:Y:S01]  /*35080*/  SHFL.IDX PT, R7, R6, 0x1, 0x181f ;  /* 0x00381f0006077f89 */ /* 0x000fe200000e0000 */
[----:B------:R-:W-:Y:S01]  /*35090*/  ISETP.GE.AND P4, PT, R8, R5, PT ;  /* 0x000000050800720c */ /* 0x000fe20003f86270 */
[----:B------:R-:W-:-:S02]  /*350a0*/  VIADD R8, R4, 0x20 ;  /* 0x0000002004087836 */ /* 0x000fc40000000000 */
[----:B------:R-:W-:Y:S03]  /*350b0*/  SHFL.IDX PT, R10, R6, 0x2, 0x181f ;  /* 0x00581f00060a7f89 */ /* 0x000fe600000e0000 */
[----:B------:R-:W-:-:S05]  /*350c0*/  ISETP.GE.AND P3, PT, R8, R5, PT ;  /* 0x000000050800720c */ /* 0x000fca0003f66270 */
[C---:B------:R-:W-:Y:S02]  /*350d0*/  @!P2 LEA R8, R27.reuse, UR46, 0x1 ;  /* 0x0000002e1b08ac11 */ /* 0x040fe4000f8e08ff */
[----:B0-----:R-:W-:Y:S02]  /*350e0*/  @!P2 LEA R2, P1, R22, R14, 0x1 ;  /* 0x0000000e1602a211 */ /* 0x001fe400078208ff */
[----:B------:R-:W0:Y:S01]  /*350f0*/  SHFL.IDX PT, R14, R0, 0x1, 0x181f ;  /* 0x00381f00000e7f89 */ /* 0x000e2200000e0000 */
[----:B------:R-:W-:Y:S02]  /*35100*/  @P2 LOP3.LUT R16, R16, 0x1000, RZ, 0xfc, !PT ;  /* 0x0000100010102812 */ /* 0x000fe400078efcff */
[----:B-1----:R-:W-:Y:S01]  /*35110*/  @!P2 IMAD.X R3, RZ, RZ, R3, P1 ;  /* 0x000000ffff03a224 */ /* 0x002fe200008e0603 */
[----:B------:R-:W-:Y:S02]  /*35120*/  @!P4 LEA R13, R27, UR46, 0x1 ;  /* 0x0000002e1b0dcc11 */ /* 0x000fe4000f8e08ff */
[----:B------:R-:W-:-:S02]  /*35130*/  LOP3.LUT R16, R16, 0xfffff7ff, RZ, 0xc0, !PT ;  /* 0xfffff7ff10107812 */ /* 0x000fc400078ec0ff */
[----:B------:R1:W-:Y:S01]  /*35140*/  @!P2 LDGSTS.E.BYPASS.LTC128B.128 [R8+0x18400], desc[UR36][R2.64], !P0 ;  /* 0x184000000208afae */ /* 0x0003e2000c101d64 */
[----:B------:R-:W-:Y:S02]  /*35150*/  ISETP.GE.AND P2, PT, R20, R5, PT ;  /* 0x000000051400720c */ /* 0x000fe40003f46270 */
[----:B------:R-:W-:-:S04]  /*35160*/  @P4 LOP3.LUT R16, R16, 0x800, RZ, 0xfc, !PT ;  /* 0x0000080010104812 */ /* 0x000fc800078efcff */
[----:B------:R-:W-:-:S04]  /*35170*/  LOP3.LUT R16, R16, 0xfffffbff, RZ, 0xc0, !PT ;  /* 0xfffffbff10107812 */ /* 0x000fc800078ec0ff */
[----:B------:R-:W-:Y:S01]  /*35180*/  @P3 LOP3.LUT R16, R16, 0x400, RZ, 0xfc, !PT ;  /* 0x0000040010103812 */ /* 0x000fe200078efcff */
[----:B-1----:R-:W-:Y:S03]  /*35190*/  SHFL.IDX PT, R8, R6, 0x3, 0x181f ;  /* 0x00781f0006087f89 */ /* 0x002fe600000e0000 */
[----:B------:R-:W-:Y:S02]  /*351a0*/  LOP3.LUT R16, R16, 0xfffffdff, RZ, 0xc0, !PT ;  /* 0xfffffdff10107812 */ /* 0x000fe400078ec0ff */
[----:B0-----:R-:W-:Y:S02]  /*351b0*/  @!P4 LEA R12, P1, R22, R14, 0x1 ;  /* 0x0000000e160cc211 */ /* 0x001fe400078208ff */
[----:B------:R-:W0:Y:S01]  /*351c0*/  SHFL.IDX PT, R14, R0, 0x2, 0x181f ;  /* 0x00581f00000e7f89 */ /* 0x000e2200000e0000 */
[----:B------:R-:W-:Y:S02]  /*351d0*/  @P2 LOP3.LUT R16, R16, 0x200, RZ, 0xfc, !PT ;  /* 0x0000020010102812 */ /* 0x000fe400078efcff */
[----:B------:R-:W-:-:S02]  /*351e0*/  @!P4 IMAD.X R7, RZ, RZ, R7, P1 ;  /* 0x000000ffff07c224 */ /* 0x000fc400008e0607 */
[----:B------:R-:W-:Y:S01]  /*351f0*/  @!P4 IMAD.MOV.U32 R2, RZ, RZ, R12 ;  /* 0x000000ffff02c224 */ /* 0x000fe200078e000c */
[----:B------:R-:W-:Y:S01]  /*35200*/  LOP3.LUT R16, R16, 0xfffffeff, RZ, 0xc0, !PT ;  /* 0xfffffeff10107812 */ /* 0x000fe200078ec0ff */
[----:B------:R-:W-:Y:S02]  /*35210*/  @!P4 IMAD.MOV.U32 R3, RZ, RZ, R7 ;  /* 0x000000ffff03c224 */ /* 0x000fe400078e0007 */
[----:B------:R-:W-:-:S03]  /*35220*/  VIADD R12, R4, 0x40 ;  /* 0x00000040040c7836 */ /* 0x000fc60000000000 */
[----:B------:R1:W-:Y:S02]  /*35230*/  @!P4 LDGSTS.E.BYPASS.LTC128B.128 [R13+0x18c00], desc[UR36][R2.64], !P0 ;  /* 0x18c00000020dcfae */ /* 0x0003e4000c101d64 */
[----:B------:R-:W-:Y:S02]  /*35240*/  ISETP.GE.AND P4, PT, R12, R5, PT ;  /* 0x000000050c00720c */ /* 0x000fe40003f86270 */
[----:B0-----:R-:W-:Y:S01]  /*35250*/  @!P3 LEA R11, P1, R22, R14, 0x1 ;  /* 0x0000000e160bb211 */ /* 0x001fe200078208ff */
[----:B-1----:R-:W-:Y:S01]  /*35260*/  SHFL.IDX PT, R2, R6, 0x4, 0x181f ;  /* 0x00981f0006027f89 */ /* 0x002fe200000e0000 */
[----:B------:R-:W-:-:S09]  /*35270*/  @!P3 LEA R13, R27, UR46, 0x1 ;  /* 0x0000002e1b0dbc11 */ /* 0x000fd2000f8e08ff */
[----:B------:R-:W-:Y:S01]  /*35280*/  @P4 LOP3.LUT R16, R16, 0x100, RZ, 0xfc, !PT ;  /* 0x0000010010104812 */ /* 0x000fe200078efcff */
[----:B------:R-:W0:Y:S01]  /*35290*/  SHFL.IDX PT, R14, R0, 0x3, 0x181f ;  /* 0x00781f00000e7f89 */ /* 0x000e2200000e0000 */
[----:B------:R-:W-:Y:S02]  /*352a0*/  @!P3 IMAD.X R10, RZ, RZ, R10, P1 ;  /* 0x000000ffff0ab224 */ /* 0x000fe400008e060a */
[----:B------:R-:W-:Y:S02]  /*352b0*/  LOP3.LUT R16, R16, 0xffffff7f, RZ, 0xc0, !PT ;  /* 0xffffff7f10107812 */ /* 0x000fe400078ec0ff */
[----:B------:R-:W-:Y:S02]  /*352c0*/  @!P3 IMAD.MOV.U32 R3, RZ, RZ, R10 ;  /* 0x000000ffff03b224 */ /* 0x000fe400078e000a */
[----:B------:R-:W-:Y:S01]  /*352d0*/  VIADD R10, R4, 0x50 ;  /* 0x00000050040a7836 */ /* 0x000fe20000000000 */
[C---:B0-----:R-:W-:Y:S02]  /*352e0*/  @!P2 LEA R9, P1, R22.reuse, R14, 0x1 ;  /* 0x0000000e1609a211 */ /* 0x041fe400078208ff */
[----:B------:R-:W0:Y:S03]  /*352f0*/  SHFL.IDX PT, R14, R0, 0x4, 0x181f ;  /* 0x00981f00000e7f89 */ /* 0x000e2600000e0000 */
[----:B------:R-:W-:Y:S01]  /*35300*/  @!P2 IMAD.X R8, RZ, RZ, R8, P1 ;  /* 0x000000ffff08a224 */ /* 0x000fe200008e0608 */
[----:B0-----:R-:W-:-:S02]  /*35310*/  @!P4 LEA R7, P1, R22, R14, 0x1 ;  /* 0x0000000e1607c211 */ /* 0x001fc400078208ff */
[----:B------:R-:W0:Y:S03]  /*35320*/  SHFL.IDX PT, R14, R0, 0x5, 0x181f ;  /* 0x00b81f00000e7f89 */ /* 0x000e2600000e0000 */
[----:B------:R-:W-:Y:S02]  /*35330*/  @!P4 IMAD.X R12, RZ, RZ, R2, P1 ;  /* 0x000000ffff0cc224 */ /* 0x000fe400008e0602 */
[----:B------:R-:W-:-:S05]  /*35340*/  @!P3 IMAD.MOV.U32 R2, RZ, RZ, R11 ;  /* 0x000000ffff02b224 */ /* 0x000fca00078e000b */
[----:B------:R1:W-:Y:S01]  /*35350*/  @!P3 LDGSTS.E.BYPASS.LTC128B.128 [R13+0x19400], desc[UR36][R2.64], !P0 ;  /* 0x19400000020dbfae */ /* 0x0003e2000c101d64 */
[----:B------:R-:W-:-:S03]  /*35360*/  ISETP.GE.AND P3, PT, R10, R5, PT ;  /* 0x000000050a00720c */ /* 0x000fc60003f66270 */
[----:B-1----:R-:W1:Y:S01]  /*35370*/  SHFL.IDX PT, R2, R6, 0x5, 0x181f ;  /* 0x00b81f0006027f89 */ /* 0x002e6200000e0000 */
[----:B------:R-:W-:Y:S01]  /*35380*/  @!P2 LEA R13, R27, UR46, 0x1 ;  /* 0x0000002e1b0dac11 */ /* 0x000fe2000f8e08ff */
[----:B------:R-:W-:-:S08]  /*35390*/  @!P2 IMAD.MOV.U32 R3, RZ, RZ, R8 ;  /* 0x000000ffff03a224 */ /* 0x000fd000078e0008 */
[----:B0-----:R-:W-:Y:S01]  /*353a0*/  @!P3 LEA R10, P1, R22, R14, 0x1 ;  /* 0x0000000e160ab211 */ /* 0x001fe200078208ff */
[----:B------:R-:W-:Y:S01]  /*353b0*/  VIADD R8, R4, 0x60 ;  /* 0x0000006004087836 */ /* 0x000fe20000000000 */
[----:B------:R-:W0:Y:S01]  /*353c0*/  SHFL.IDX PT, R14, R0, 0x6, 0x181f ;  /* 0x00d81f00000e7f89 */ /* 0x000e2200000e0000 */
[----:B------:R-:W-:-:S04]  /*353d0*/  @P3 LOP3.LUT R16, R16, 0x80, RZ, 0xfc, !PT ;  /* 0x0000008010103812 */ /* 0x000fc800078efcff */
[----:B------:R-:W-:Y:S01]  /*353e0*/  LOP3.LUT R16, R16, 0xffffffbf, RZ, 0xc0, !PT ;  /* 0xffffffbf10107812 */ /* 0x000fe200078ec0ff */
[----:B-1----:R-:W-:Y:S02]  /*353f0*/  @!P3 IMAD.X R11, RZ, RZ, R2, P1 ;  /* 0x000000ffff0bb224 */ /* 0x002fe400008e0602 */
[----:B------:R-:W-:-:S05]  /*35400*/  @!P2 IMAD.MOV.U32 R2, RZ, RZ, R9 ;  /* 0x000000ffff02a224 */ /* 0x000fca00078e0009 */
[----:B------:R1:W-:Y:S01]  /*35410*/  @!P2 LDGSTS.E.BYPASS.LTC128B.128 [R13+0x19c00], desc[UR36][R2.64], !P0 ;  /* 0x19c00000020dafae */ /* 0x0003e2000c101d64 */
[----:B------:R-:W-:-:S03]  /*35420*/  ISETP.GE.AND P2, PT, R8, R5, PT ;  /* 0x000000050800720c */ /* 0x000fc60003f46270 */
[----:B-1----:R-:W1:Y:S01]  /*35430*/  SHFL.IDX PT, R2, R6, 0x6, 0x181f ;  /* 0x00d81f0006027f89 */ /* 0x002e6200000e0000 */
[----:B------:R-:W-:Y:S01]  /*35440*/  @!P4 LEA R13, R27, UR46, 0x1 ;  /* 0x0000002e1b0dcc11 */ /* 0x000fe2000f8e08ff */
[----:B------:R-:W-:-:S08]  /*35450*/  @!P4 IMAD.MOV.U32 R3, RZ, RZ, R12 ;  /* 0x000000ffff03c224 */ /* 0x000fd000078e000c */
[----:B0-----:R-:W-:Y:S01]  /*35460*/  @!P2 LEA R8, P1, R22, R14, 0x1 ;  /* 0x0000000e1608a211 */ /* 0x001fe200078208ff */
[----:B------:R-:W0:Y:S01]  /*35470*/  SHFL.IDX PT, R6, R6, 0x7, 0x181f ;  /* 0x00f81f0006067f89 */ /* 0x000e2200000e0000 */
[C---:B------:R-:W-:Y:S02]  /*35480*/  @!P2 LEA R21, R27.reuse, UR46, 0x1 ;  /* 0x0000002e1b15ac11 */ /* 0x040fe4000f8e08ff */
[----:B------:R-:W-:Y:S01]  /*35490*/  @P2 LOP3.LUT R16, R16, 0x40, RZ, 0xfc, !PT ;  /* 0x0000004010102812 */ /* 0x000fe200078efcff */
[----:B------:R2:W3:Y:S01]  /*354a0*/  SHFL.IDX PT, R14, R0, 0x7, 0x181f ;  /* 0x00f81f00000e7f89 */ /* 0x0004e200000e0000 */
[----:B-1----:R-:W-:Y:S02]  /*354b0*/  @!P2 IMAD.X R9, RZ, RZ, R2, P1 ;  /* 0x000000ffff09a224 */ /* 0x002fe400008e0602 */
[----:B------:R-:W-:Y:S01]  /*354c0*/  @!P4 IMAD.MOV.U32 R2, RZ, RZ, R7 ;  /* 0x000000ffff02c224 */ /* 0x000fe200078e0007 */
[----:B------:R-:W-:-:S04]  /*354d0*/  @!P3 LEA R7, R27, UR46, 0x1 ;  /* 0x0000002e1b07bc11 */ /* 0x000fc8000f8e08ff */
[----:B------:R1:W-:Y:S02]  /*354e0*/  @!P4 LDGSTS.E.BYPASS.LTC128B.128 [R13+0x1a400], desc[UR36][R2.64], !P0 ;  /* 0x1a400000020dcfae */ /* 0x0003e4000c101d64 */
[----:B-1----:R-:W-:Y:S02]  /*354f0*/  @!P3 IMAD.MOV.U32 R2, RZ, RZ, R10 ;  /* 0x000000ffff02b224 */ /* 0x002fe400078e000a */
[----:B------:R-:W-:-:S05]  /*35500*/  @!P3 IMAD.MOV.U32 R3, RZ, RZ, R11 ;  /* 0x000000ffff03b224 */ /* 0x000fca00078e000b */
[----:B------:R1:W-:Y:S02]  /*35510*/  @!P3 LDGSTS.E.BYPASS.LTC128B.128 [R7+0x1ac00], desc[UR36][R2.64], !P0 ;  /* 0x1ac000000207bfae */ /* 0x0003e4000c101d64 */
[----:B-1----:R-:W-:Y:S02]  /*35520*/  @!P2 IMAD.MOV.U32 R2, RZ, RZ, R8 ;  /* 0x000000ffff02a224 */ /* 0x002fe400078e0008 */
[----:B------:R-:W-:-:S05]  /*35530*/  @!P2 IMAD.MOV.U32 R3, RZ, RZ, R9 ;  /* 0x000000ffff03a224 */ /* 0x000fca00078e0009 */
[----:B0--3--:R2:W-:Y:S02]  /*35540*/  @!P2 LDGSTS.E.BYPASS.LTC128B.128 [R21+0x1b400], desc[UR36][R2.64], !P0 ;  /* 0x1b4000000215afae */ /* 0x0095e4000c101d64 */
.L_x_2383:
[----:B------:R-:W-:Y:S01]  /*35550*/  VIADD R4, R4, 0x70 ;  /* 0x0000007004047836 */ /* 0x000fe20000000000 */
[----:B------:R-:W-:-:S04]  /*35560*/  LOP3.LUT R16, R16, 0xffffdfff, RZ, 0xc0, !PT ;  /* 0xffffdfff10107812 */ /* 0x000fc800078ec0ff */
[----:B------:R-:W-:-:S13]  /*35570*/  ISETP.GE.AND P2, PT, R4, R5, PT ;  /* 0x000000050400720c */ /* 0x000fda0003f46270 */
[----:B--2---:R-:W-:Y:S02]  /*35580*/  @!P2 LEA R2, P1, R22, R14, 0x1 ;  /* 0x0000000e1602a211 */ /* 0x004fe400078208ff */
[----:B------:R-:W-:Y:S02]  /*35590*/  @!P2 LEA R5, R27, UR46, 0x1 ;  /* 0x0000002e1b05ac11 */ /* 0x000fe4000f8e08ff */
[----:B------:R-:W-:Y:S01]  /*355a0*/  @P2 LOP3.LUT R16, R16, 0x2000, RZ, 0xfc, !PT ;  /* 0x0000200010102812 */ /* 0x000fe200078efcff */
[----:B------:R-:W-:-:S05]  /*355b0*/  @!P2 IMAD.X R3, RZ, RZ, R6, P1 ;  /* 0x000000ffff03a224 */ /* 0x000fca00008e0606 */
        /* <DEDUP_REMOVED lines=29> */
.L_x_2312:
[----:B------:R-:W-:Y:S01]  /*35790*/  UISETP.NE.AND UP0, UPT, UR47, URZ, UPT ;  /* 0x0000003f2f00728c */ /* 0x000fe2000bf05270 */
[----:B------:R-:W0:Y:S01]  /*357a0*/  S2R R20, SR_CTAID.Z ;  /* 0x0000000000147919 */ /* 0x000e220000002700 */
[----:B------:R-:W-:Y:S01]  /*357b0*/  R2UR UR6, R29 ;  /* 0x000000001d0672ca */ /* 0x000fe200000e0000 */
[----:B------:R-:W-:Y:S01]  /*357c0*/  ULDC.64 UR8, c[0x0][0x3d8] ;  /* 0x0000f60000087ab9 */ /* 0x000fe20000000a00 */
[----:B------:R-:W-:Y:S02]  /*357d0*/  IMAD.MOV.U32 R7, RZ, RZ, R37 ;  /* 0x000000ffff077224 */ /* 0x000fe400078e0025 */
[----:B------:R-:W-:-:S05]  /*357e0*/  PLOP3.LUT P0, PT, PT, PT, UP0, 0x80, 0x0 ;  /* 0x000000000000781c */ /* 0x000fca0003f0f008 */
[----:B------:R-:W-:-:S04]  /*357f0*/  @UP0 ULDC UR4, c[0x0][0x44c] ;  /* 0x0001130000040ab9 */ /* 0x000fc80000000800 */
[----:B------:R-:W-:-:S04]  /*35800*/  UIMAD UR6, UR6, UR8, URZ ;  /* 0x00000008060672a4 */ /* 0x000fc8000f8e023f */
[----:B------:R-:W-:Y:S01]  /*35810*/  @P0 IMAD.HI.U32 R0, R37, UR4, RZ ;  /* 0x0000000425000c27 */ /* 0x000fe2000f8e00ff */
[----:B------:R-:W-:Y:S01]  /*35820*/  PLOP3.LUT P0, PT, PT, PT, UP0, 0x80, 0x0 ;  /* 0x000000000000781c */ /* 0x000fe20003f0f008 */
[----:B------:R-:W-:Y:S01]  /*35830*/  @UP0 ULDC UR4, c[0x0][0x450] ;  /* 0x0001140000040ab9 */ /* 0x000fe20000000800 */
[----:B------:R-:W-:Y:S01]  /*35840*/  UIMAD UR6, UR39, UR9, UR6 ;  /* 0x00000009270672a4 */ /* 0x000fe2000f8e0206 */
[----:B0-----:R-:W-:-:S10]  /*35850*/  SHF.R.S32.HI R20, RZ, 0x1f, R20 ;  /* 0x0000001fff147819 */ /* 0x001fd40000011414 */
[----:B------:R-:W-:Y:S01]  /*35860*/  @P0 SHF.R.U32.HI R7, RZ, UR4, R0 ;  /* 0x00000004ff070c19 */ /* 0x000fe20008011600 */
[----:B------:R-:W-:-:S03]  /*35870*/  UIMAD.WIDE.U32 UR4, UR39, UR8, URZ ;  /* 0x00000008270472a5 */ /* 0x000fc6000f8e003f */
[----:B------:R-:W-:Y:S01]  /*35880*/  ULDC.64 UR8, c[0x0][0x3e0] ;  /* 0x0000f80000087ab9 */ /* 0x000fe20000000a00 */
[----:B------:R-:W-:Y:S01]  /*35890*/  UIADD3 UR6, UR5, UR6, URZ ;  /* 0x0000000605067290 */ /* 0x000fe2000fffe03f */
[----:B------:R-:W-:Y:S02]  /*358a0*/  IMAD R0, R20, UR8, RZ ;  /* 0x0000000814007c24 */ /* 0x000fe4000f8e02ff */
[----:B------:R-:W0:Y:S01]  /*358b0*/  S2R R20, SR_CTAID.Z ;  /* 0x0000000000147919 */ /* 0x000e220000002700 */
[----:B------:R-:W-:Y:S02]  /*358c0*/  IMAD.U32 R4, RZ, RZ, UR4 ;  /* 0x00000004ff047e24 */ /* 0x000fe4000f8e00ff */
[----:B------:R-:W-:Y:S01]  /*358d0*/  IMAD.U32 R3, RZ, RZ, UR6 ;  /* 0x00000006ff037e24 */ /* 0x000fe2000f8e00ff */
[----:B------:R-:W-:Y:S01]  /*358e0*/  ULDC UR6, c[0x0][0x448] ;  /* 0x0001120000067ab9 */ /* 0x000fe20000000800 */
[----:B------:R-:W-:Y:S02]  /*358f0*/  IMAD.MOV.U32 R2, RZ, RZ, R4 ;  /* 0x000000ffff027224 */ /* 0x000fe400078e0004 */
[----:B------:R-:W-:Y:S01]  /*35900*/  IMAD.U32 R5, RZ, RZ, UR5 ;  /* 0x00000005ff057e24 */ /* 0x000fe2000f8e00ff */
[----:B------:R-:W-:Y:S01]  /*35910*/  ULDC.64 UR4, c[0x0][0x3d0] ;  /* 0x0000f40000047ab9 */ /* 0x000fe20000000a00 */
[----:B------:R-:W-:-:S02]  /*35920*/  IMAD.MOV R4, RZ, RZ, -R7 ;  /* 0x000000ffff047224 */ /* 0x000fc400078e0a07 */
[C---:B0-----:R-:W-:Y:S01]  /*35930*/  IMAD R5, R20.reuse, UR9, R0 ;  /* 0x0000000914057c24 */ /* 0x041fe2000f8e0200 */
[----:B------:R-:W-:Y:S01]  /*35940*/  SHF.R.S32.HI R0, RZ, 0x1f, R7 ;  /* 0x0000001fff007819 */ /* 0x000fe20000011407 */
[----:B------:R-:W-:-:S04]  /*35950*/  IMAD.WIDE.U32 R2, R20, UR8, R2 ;  /* 0x0000000814027c25 */ /* 0x000fc8000f8e0002 */
[----:B------:R-:W-:Y:S02]  /*35960*/  IMAD.IADD R3, R3, 0x1, R5 ;  /* 0x0000000103037824 */ /* 0x000fe400078e0205 */
[----:B------:R-:W-:Y:S02]  /*35970*/  IMAD R0, R0, UR4, RZ ;  /* 0x0000000400007c24 */ /* 0x000fe4000f8e02ff */
[----:B------:R-:W-:Y:S02]  /*35980*/  IMAD R5, R4, UR6, R37 ;  /* 0x0000000604057c24 */ /* 0x000fe4000f8e0225 */
[C---:B------:R-:W-:Y:S02]  /*35990*/  IMAD R9, R7.reuse, UR5, R0 ;  /* 0x0000000507097c24 */ /* 0x040fe4000f8e0200 */
[----:B------:R-:W-:Y:S01]  /*359a0*/  IMAD.WIDE.U32 R2, R7, UR4, R2 ;  /* 0x0000000407027c25 */ /* 0x000fe2000f8e0002 */
[----:B------:R-:W-:Y:S01]  /*359b0*/  SHF.R.S32.HI R0, RZ, 0x1f, R5 ;  /* 0x0000001fff007819 */ /* 0x000fe20000011405 */
[----:B------:R-:W-:-:S02]  /*359c0*/  ULDC.64 UR4, c[0x0][0x3c8] ;  /* 0x0000f20000047ab9 */ /* 0x000fc40000000a00 */
        /* <DEDUP_REMOVED lines=24> */
[----:B-1----:R-:W-:Y:S02]  /*35b50*/  @!P5 IMAD.X R3, RZ, RZ, R2, P0 ;  /* 0x000000ffff03d224 */ /* 0x002fe400000e0602 */
[----:B------:R-:W-:Y:S02]  /*35b60*/  @!P5 IMAD.MOV.U32 R2, RZ, RZ, R14 ;  /* 0x000000ffff02d224 */ /* 0x000fe400078e000e */
        /* <DEDUP_REMOVED lines=21> */
[----:B------:R-:W-:Y:S01]  /*35cc0*/  LOP3.LUT P6, RZ, R16, 0x200, RZ, 0xc0, !PT ;  /* 0x0000020010ff7812 */ /* 0x000fe200078cc0ff */
[----:B-1----:R-:W-:Y:S02]  /*35cd0*/  @!P5 IMAD.X R5, RZ, RZ, R5, P0 ;  /* 0x000000ffff05d224 */ /* 0x002fe400000e0605 */
[----:B0-----:R-:W-:Y:S02]  /*35ce0*/  @!P5 IMAD.MOV.U32 R2, RZ, RZ, R14 ;  /* 0x000000ffff02d224 */ /* 0x001fe400078e000e */
[----:B------:R-:W0:Y:S01]  /*35cf0*/  SHFL.IDX PT, R14, R0, 0x3, 0x181f ;  /* 0x00781f00000e7f89 */ /* 0x000e2200000e0000 */
[----:B------:R-:W-:-:S03]  /*35d00*/  @!P5 IMAD.MOV.U32 R3, RZ, RZ, R5 ;  /* 0x000000ffff03d224 */ /* 0x000fc600078e0005 */
[----:B------:R-:W1:Y:S04]  /*35d10*/  SHFL.IDX PT, R5, R4, 0x3, 0x181f ;  /* 0x00781f0004057f89 */ /* 0x000e6800000e0000 */
[----:B------:R-:W-:Y:S01]  /*35d20*/  @!P6 LEA R9, R27, UR46, 0x1 ;  /* 0x0000002e1b09ec11 */ /* 0x000fe2000f8e08ff */
[----:B------:R-:W-:Y:S04]  /*35d30*/  @!P5 LDGSTS.E.BYPASS.LTC128B.128 [R7+0x23400], desc[UR36][R2.64], !P4 ;  /* 0x234000000207dfae */ /* 0x000fe8000e101d64 */
[----:B------:R-:W-:Y:S04]  /*35d40*/  @!P5 LDGSTS.E.BYPASS.LTC128B.128 [R7+0x27400], desc[UR36][R2.64+0x80], !P3 ;  /* 0x274000800207dfae */ /* 0x000fe8000d901d64 */
[----:B------:R-:W-:Y:S04]  /*35d50*/  @!P5 LDGSTS.E.BYPASS.LTC128B.128 [R7+0x2b400], desc[UR36][R2.64+0x100], !P2 ;  /* 0x2b4001000207dfae */ /* 0x000fe8000d101d64 */
[----:B------:R2:W-:Y:S01]  /*35d60*/  @!P5 LDGSTS.E.BYPASS.LTC128B.128 [R7+0x2f400], desc[UR36][R2.64+0x180], !P1 ;  /* 0x2f4001800207dfae */ /* 0x0005e2000c901d64 */
[----:B------:R-:W-:-:S02]  /*35d70*/  LOP3.LUT P5, RZ, R16, 0x40, RZ, 0xc0, !PT ;  /* 0x0000004010ff7812 */ /* 0x000fc400078ac0ff */
[----:B0-----:R-:W-:-:S05]  /*35d80*/  @!P6 LEA R14, P0, R22, R14, 0x1 ;  /* 0x0000000e160ee211 */ /* 0x001fca00078008ff */
[----:B-1----:R-:W-:Y:S02]  /*35d90*/  @!P6 IMAD.X R5, RZ, RZ, R5, P0 ;  /* 0x000000ffff05e224 */ /* 0x002fe400000e0605 */
[----:B--2---:R-:W-:Y:S01]  /*35da0*/  @!P6 IMAD.MOV.U32 R2, RZ, RZ, R14 ;  /* 0x000000ffff02e224 */ /* 0x004fe200078e000e */
[----:B------:R-:W-:Y:S01]  /*35db0*/  P2R R7, PR, RZ, 0x20 ;  /* 0x00000020ff077803 */ /* 0x000fe20000000000 */
[----:B------:R-:W0:Y:S01]  /*35dc0*/  SHFL.IDX PT, R14, R0, 0x4, 0x181f ;  /* 0x00981f00000e7f89 */ /* 0x000e2200000e0000 */
[----:B------:R-:W-:Y:S01]  /*35dd0*/  @!P6 IMAD.MOV.U32 R3, RZ, RZ, R5 ;  /* 0x000000ffff03e224 */ /* 0x000fe200078e0005 */
[----:B------:R-:W-:Y:S02]  /*35de0*/  LOP3.LUT P5, RZ, R16, 0x100, RZ, 0xc0, !PT ;  /* 0x0000010010ff7812 */ /* 0x000fe400078ac0ff */
[----:B------:R-:W1:Y:S04]  /*35df0*/  SHFL.IDX PT, R5, R4, 0x4, 0x181f ;  /* 0x00981f0004057f89 */ /* 0x000e6800000e0000 */
[----:B------:R-:W-:Y:S04]  /*35e00*/  @!P6 LDGSTS.E.BYPASS.LTC128B.128 [R9+0x23c00], desc[UR36][R2.64], !P4 ;  /* 0x23c000000209efae */ /* 0x000fe8000e101d64 */
[----:B------:R-:W-:Y:S03]  /*35e10*/  @!P6 LDGSTS.E.BYPASS.LTC128B.128 [R9+0x27c00], desc[UR36][R2.64+0x80], !P3 ;  /* 0x27c000800209efae */ /* 0x000fe6000d901d64 */
[----:B------:R-:W-:Y:S01]  /*35e20*/  @!P5 LEA R21, R27, UR46, 0x1 ;  /* 0x0000002e1b15dc11 */ /* 0x000fe2000f8e08ff */
[----:B------:R-:W-:Y:S04]  /*35e30*/  @!P6 LDGSTS.E.BYPASS.LTC128B.128 [R9+0x2bc00], desc[UR36][R2.64+0x100], !P2 ;  /* 0x2bc001000209efae */ /* 0x000fe8000d101d64 */
[----:B------:R2:W-:Y:S01]  /*35e40*/  @!P6 LDGSTS.E.BYPASS.LTC128B.128 [R9+0x2fc00], desc[UR36][R2.64+0x180], !P1 ;  /* 0x2fc001800209efae */ /* 0x0005e2000c901d64 */
[----:B------:R-:W-:-:S02]  /*35e50*/  ISETP.NE.AND P6, PT, R6, RZ, PT ;  /* 0x000000ff0600720c */ /* 0x000fc40003fc5270 */
[----:B0-----:R-:W-:-:S05]  /*35e60*/  @!P5 LEA R14, P0, R22, R14, 0x1 ;  /* 0x0000000e160ed211 */ /* 0x001fca00078008ff */
[----:B-1----:R-:W-:Y:S02]  /*35e70*/  @!P5 IMAD.X R5, RZ, RZ, R5, P0 ;  /* 0x000000ffff05d224 */ /* 0x002fe400000e0605 */
[----:B--2---:R-:W-:Y:S02]  /*35e80*/  @!P5 IMAD.MOV.U32 R2, RZ, RZ, R14 ;  /* 0x000000ffff02d224 */ /* 0x004fe400078e000e */
[----:B------:R-:W0:Y:S01]  /*35e90*/  SHFL.IDX PT, R14, R0, 0x5, 0x181f ;  /* 0x00b81f00000e7f89 */ /* 0x000e2200000e0000 */
[----:B------:R-:W-:-:S03]  /*35ea0*/  @!P5 IMAD.MOV.U32 R3, RZ, RZ, R5 ;  /* 0x000000ffff03d224 */ /* 0x000fc600078e0005 */
[----:B------:R-:W1:Y:S04]  /*35eb0*/  SHFL.IDX PT, R5, R4, 0x5, 0x181f ;  /* 0x00b81f0004057f89 */ /* 0x000e6800000e0000 */
[----:B------:R-:W-:Y:S04]  /*35ec0*/  @!P5 LDGSTS.E.BYPASS.LTC128B.128 [R21+0x24400], desc[UR36][R2.64], !P4 ;  /* 0x244000000215dfae */ /* 0x000fe8000e101d64 */
[----:B------:R-:W-:Y:S04]  /*35ed0*/  @!P5 LDGSTS.E.BYPASS.LTC128B.128 [R21+0x28400], desc[UR36][R2.64+0x80], !P3 ;  /* 0x284000800215dfae */ /* 0x000fe8000d901d64 */
[----:B------:R-:W-:Y:S04]  /*35ee0*/  @!P5 LDGSTS.E.BYPASS.LTC128B.128 [R21+0x2c400], desc[UR36][R2.64+0x100], !P2 ;  /* 0x2c4001000215dfae */ /* 0x000fe8000d101d64 */
[----:B------:R2:W-:Y:S01]  /*35ef0*/  @!P5 LDGSTS.E.BYPASS.LTC128B.128 [R21+0x30400], desc[UR36][R2.64+0x180], !P1 ;  /* 0x304001800215dfae */ /* 0x0005e2000c901d64 */
[----:B------:R-:W-:-:S02]  /*35f00*/  ISETP.NE.AND P5, PT, R7, RZ, PT ;  /* 0x000000ff0700720c */ /* 0x000fc40003fa5270 */
[----:B------:R-:W-:Y:S02]  /*35f10*/  @!P6 LEA R7, R27, UR46, 0x1 ;  /* 0x0000002e1b07ec11 */ /* 0x000fe4000f8e08ff */
        /* <DEDUP_REMOVED lines=11> */
[----:B0-----:R-:W-:-:S05]  /*35fd0*/  @!P5 LEA R14, P0, R22, R14, 0x1 ;  /* 0x0000000e160ed211 */ /* 0x001fca00078008ff */
[----:B-1----:R-:W-:Y:S02]  /*35fe0*/  @!P5 IMAD.X R5, RZ, RZ, R5, P0 ;  /* 0x000000ffff05d224 */ /* 0x002fe400000e0605 */
[----:B--2---:R-:W-:Y:S02]  /*35ff0*/  @!P5 IMAD.MOV.U32 R2, RZ, RZ, R14 ;  /* 0x000000ffff02d224 */ /* 0x004fe400078e000e */
[----:B------:R-:W-:Y:S01]  /*36000*/  @!P5 IMAD.MOV.U32 R3, RZ, RZ, R5 ;  /* 0x000000ffff03d224 */ /* 0x000fe200078e0005 */
[----:B------:R0:W1:Y:S04]  /*36010*/  SHFL.IDX PT, R14, R0, 0x7, 0x181f ;  /* 0x00f81f00000e7f89 */ /* 0x00006800000e0000 */
[----:B------:R0:W-:Y:S04]  /*36020*/  @!P5 LDGSTS.E.BYPASS.LTC128B.128 [R9+0x25400], desc[UR36][R2.64], !P4 ;  /* 0x254000000209dfae */ /* 0x0001e8000e101d64 */
[----:B------:R0:W-:Y:S04]  /*36030*/  @!P5 LDGSTS.E.BYPASS.LTC128B.128 [R9+0x29400], desc[UR36][R2.64+0x80], !P3 ;  /* 0x294000800209dfae */ /* 0x0001e8000d901d64 */
[----:B------:R0:W-:Y:S04]  /*36040*/  @!P5 LDGSTS.E.BYPASS.LTC128B.128 [R9+0x2d400], desc[UR36][R2.64+0x100], !P2 ;  /* 0x2d4001000209dfae */ /* 0x0001e8000d101d64 */
[----:B------:R0:W-:Y:S04]  /*36050*/  @!P5 LDGSTS.E.BYPASS.LTC128B.128 [R9+0x31400], desc[UR36][R2.64+0x180], !P1 ;  /* 0x314001800209dfae */ /* 0x0001e8000c901d64 */
[----:B------:R0:W2:Y:S02]  /*36060*/  SHFL.IDX PT, R5, R4, 0x7, 0x181f ;  /* 0x00f81f0004057f89 */ /* 0x0000a400000e0000 */
.L_x_2401:
        /* <DEDUP_REMOVED lines=13> */
.L_x_2315:
[----:B------:R-:W-:Y:S05]  /*36140*/  BSYNC B0 ;  /* 0x0000000000007941 */ /* 0x000fea0003800000 */
.L_x_2314:
[----:B------:R-:W-:Y:S01]  /*36150*/  NOP ;  /* 0x0000000000007918 */ /* 0x000fe20000000000 */
[----:B------:R-:W-:Y:S01]  /*36160*/  SYNCS.ARRIVE.TRANS64.RED.A0T1 RZ, [UR46+0x32410], RZ ;  /* 0x032410ffffff79a7 */ /* 0x000fe2000820042e */
[----:B0-----:R-:W-:Y:S01]  /*36170*/  IMAD.MOV.U32 R0, RZ, RZ, 0x1 ;  /* 0x00000001ff007424 */ /* 0x001fe200078e00ff */
[----:B------:R-:W-:Y:S04]  /*36180*/  ARRIVES.LDGSTSBAR.64.TRANSCNT [UR46+0x32410] ;  /* 0x03241000ff0079b0 */ /* 0x000fe80008000aae */
[----:B------:R-:W-:Y:S01]  /*36190*/  SHF.L.U32 R0, R0, 0x1f, RZ ;  /* 0x0000001f00007819 */ /* 0x000fe200000006ff */
[----:B------:R-:W-:Y:S01]  /*361a0*/  NOP ;  /* 0x0000000000007918 */ /* 0x000fe20000000000 */
[----:B------:R-:W-:Y:S02]  /*361b0*/  SYNCS.ARRIVE.TRANS64.A1T0 RZ, [UR46+0x32410], RZ ;  /* 0x032410ffffff79a7 */ /* 0x000fe4000810002e */
[----:B------:R-:W0:Y:S02]  /*361c0*/  SYNCS.PHASECHK.TRANS64.TRYWAIT P0, [UR46+0x32420], R0 ;  /* 0x03242000ff0075a7 */ /* 0x000e24000800016e */
[----:B0-----:R-:W-:Y:S05]  /*361d0*/  @!P0 BRA `(.L_x_2316) ;  /* 0x0000003800988947 */ /* 0x001fea0003800000 */
.L_x_2402:
[----:B------:R-:W-:-:S13]  /*361e0*/  ISETP.NE.AND P0, PT, R34, 0x3, PT ;  /* 0x000000032200780c */ /* 0x000fda0003f05270 */
[----:B------:R-:W-:Y:S05]  /*361f0*/  @!P0 BRA `(.L_x_2317) ;  /* 0x0000000000048947 */ /* 0x000fea0003800000 */
[----:B------:R-:W-:Y:S01]  /*36200*/  BPT.TRAP 0x1 ;  /* 0x000000040000795c */ /* 0x000fe20000300000 */
.L_x_2317:
[----:B------:R-:W4:Y:S02]  /*36210*/  SYNCS.PHASECHK.TRANS64.TRYWAIT P0, [UR46+0x32460], R0 ;  /* 0x03246000ff0075a7 */ /* 0x000f24000800016e */
[----:B----4-:R-:W-:Y:S05]  /*36220*/  @!P0 BRA `(.L_x_2318) ;  /* 0x00000038009c8947 */ /* 0x010fea0003800000 */
.L_x_2403:
[----:B------:R-:W-:Y:S01]  /*36230*/  ULDC.64 UR4, c[0x0][0x328] ;  /* 0x0000ca0000047ab9 */ /* 0x000fe20000000a00 */
[----:B------:R-:W-:Y:S01]  /*36240*/  ULDC.64 UR6, c[0x0][0x338] ;  /* 0x0000ce0000067ab9 */ /* 0x000fe20000000a00 */
[----:B------:R-:W-:Y:S01]  /*36250*/  IMAD R26, R26, UR4, RZ ;  /* 0x000000041a1a7c24 */ /* 0x000fe2000f8e02ff */
[C---:B------:R-:W-:Y:S01]  /*36260*/  LOP3.LUT P3, RZ, R16.reuse, 0x10, RZ, 0xc0, !PT ;  /* 0x0000001010ff7812 */ /* 0x040fe2000786c0ff */
[----:B0--3--:R-:W-:Y:S01]  /*36270*/  IMAD.WIDE.U32 R2, R23, UR4, RZ ;  /* 0x0000000417027c25 */ /* 0x009fe2000f8e00ff */
        /* <DEDUP_REMOVED lines=17> */
[----:B------:R-:W-:Y:S02]  /*36390*/  SEL R5, RZ, 0x8, P1 ;  /* 0x00000008ff057807 */ /* 0x000fe40000800000 */
[----:B------:R-:W-:Y:S01]  /*363a0*/  VIADD R3, R3, UR4 ;  /* 0x0000000403037c36 */ /* 0x000fe20008000000 */
[----:B------:R-:W-:Y:S01]  /*363b0*/  LEA R7, P0, R2, UR6, 0x1 ;  /* 0x0000000602077c11 */ /* 0x000fe2000f8008ff */
[----:B------:R-:W-:-:S03]  /*363c0*/  UMOV UR4, 0xffffffff ;  /* 0xffffffff00047882 */ /* 0x000fc60000000000 */
[----:B------:R-:W-:Y:S02]  /*363d0*/  LEA.HI.X R8, R2, UR7, R3, 0x1, P0 ;  /* 0x0000000702087c11 */ /* 0x000fe400080f0c03 */
[----:B------:R-:W-:-:S04]  /*363e0*/  SEL R3, RZ, 0x2, P3 ;  /* 0x00000002ff037807 */ /* 0x000fc80001800000 */
[----:B------:R-:W-:-:S05]  /*363f0*/  IADD3 R0, R0, R3, R36 ;  /* 0x0000000300007210 */ /* 0x000fca0007ffe024 */
        /* <DEDUP_REMOVED lines=9> */
[----:B------:R-:W-:Y:S01]  /*36490*/  VIADD R31, R6, 0x400 ;  /* 0x00000400061f7836 */ /* 0x000fe20000000000 */
[----:B0-----:R-:W-:-:S02]  /*364a0*/  IADD3 R2, P0, R14, R0, RZ ;  /* 0x000000000e027210 */ /* 0x001fc40007f1e0ff */
[----:B------:R-:W0:Y:S03]  /*364b0*/  SHFL.IDX PT, R14, R7, 0x1, 0x181f ;  /* 0x00381f00070e7f89 */ /* 0x000e2600000e0000 */
[----:B-1----:R-:W-:Y:S01]  /*364c0*/  IMAD.X R3, RZ, RZ, R3, P0 ;  /* 0x000000ffff037224 */ /* 0x002fe200000e0603 */
[----:B0-----:R-:W-:Y:S02]  /*364d0*/  IADD3 R4, P0, R14, R0, RZ ;  /* 0x000000000e047210 */ /* 0x001fe40007f1e0ff */
[----:B------:R-:W0:Y:S03]  /*364e0*/  SHFL.IDX PT, R14, R7, 0x2, 0x181f ;  /* 0x00581f00070e7f89 */ /* 0x000e2600000e0000 */
[----:B------:R-:W-:Y:S01]  /*364f0*/  IMAD.X R5, RZ, RZ, R5, P0 ;  /* 0x000000ffff057224 */ /* 0x000fe200000e0605 */
        /* <DEDUP_REMOVED lines=8> */
[----:B------:R-:W-:-:S13]  /*36580*/  ISETP.LT.OR P3, PT, R17, 0x1, !P0 ;  /* 0x000000011100780c */ /* 0x000fda0004761670 */
[----:B------:R0:W-:Y:S02]  /*36590*/  LDGSTS.E.BYPASS.LTC128B.128 [R6+0x9400], desc[UR36][R2.64+0x180], !P3 ;  /* 0x0940018002067fae */ /* 0x0001e4000d901d64 */
[----:B0-----:R-:W-:Y:S02]  /*365a0*/  IADD3 R2, P3, R14, R0, RZ ;  /* 0x000000000e027210 */ /* 0x001fe40007f7e0ff */
[----:B------:R-:W0:Y:S03]  /*365b0*/  SHFL.IDX PT, R14, R7, 0x3, 0x181f ;  /* 0x00781f00070e7f89 */ /* 0x000e2600000e0000 */
        /* <DEDUP_REMOVED lines=8> */
[----:B------:R-:W-:-:S13]  /*36640*/  ISETP.LT.OR P3, PT, R17, 0x11, !P0 ;  /* 0x000000111100780c */ /* 0x000fda0004761670 */
[----:B------:R0:W-:Y:S02]  /*36650*/  LDGSTS.E.BYPASS.LTC128B.128 [R6+0x9c00], desc[UR36][R4.64+0x180], !P3 ;  /* 0x09c0018004067fae */ /* 0x0001e4000d901d64 */
[----:B0-----:R-:W-:Y:S02]  /*36660*/  IADD3 R4, P3, R14, R0, RZ ;  /* 0x000000000e047210 */ /* 0x001fe40007f7e0ff */
[----:B------:R-:W0:Y:S03]  /*36670*/  SHFL.IDX PT, R14, R7, 0x4, 0x181f ;  /* 0x00981f00070e7f89 */ /* 0x000e2600000e0000 */
[----:B-1----:R-:W-:Y:S01]  /*36680*/  IMAD.X R5, RZ, RZ, R9, P3 ;  /* 0x000000ffff057224 */ /* 0x002fe200018e0609 */
[C---:B------:R-:W-:Y:S01]  /*36690*/  ISETP.LT.OR P3, PT, R17.reuse, 0x21, P4 ;  /* 0x000000211100780c */ /* 0x040fe20002761670 */
[----:B------:R-:W1:Y:S04]  /*366a0*/  SHFL.IDX PT, R9, R8, 0x4, 0x181f ;  /* 0x00981f0008097f89 */ /* 0x000e6800000e0000 */
[----:B------:R-:W2:Y:S08]  /*366b0*/  SHFL.IDX PT, R8, R8, 0x5, 0x181f ;  /* 0x00b81f0008087f89 */ /* 0x000eb000000e0000 */
        /* <DEDUP_REMOVED lines=8> */
[----:B------:R0:W3:Y:S03]  /*36740*/  SHFL.IDX PT, R14, R7, 0x5, 0x181f ;  /* 0x00b81f00070e7f89 */ /* 0x0000e600000e0000 */
[----:B-1----:R-:W-:Y:S01]  /*36750*/  IMAD.X R3, RZ, RZ, R9, P3 ;  /* 0x000000ffff037224 */ /* 0x002fe200018e0609 */
[----:B------:R-:W-:Y:S01]  /*36760*/  ISETP.LT.OR P3, PT, R17, 0x31, P4 ;  /* 0x000000311100780c */ /* 0x000fe20002761670 */
[----:B------:R-:W-:-:S12]  /*36770*/  IMAD.MOV.U32 R9, RZ, RZ, RZ ;  /* 0x000000ffff097224 */ /* 0x000fd800078e00ff */
        /* <DEDUP_REMOVED lines=14> */
[----:B--23--:R0:W-:Y:S02]  /*36860*/  LDGSTS.E.BYPASS.LTC128B.128 [R6+0xb400], desc[UR36][R2.64+0x180], !P3 ;  /* 0x0b40018002067fae */ /* 0x00c1e4000d901d64 */
.L_x_2417:
        /* <DEDUP_REMOVED lines=20> */
.L_x_2320:
[----:B------:R-:W-:Y:S01]  /*369b0*/  VIADD R24, R24, 0xfffffffe ;  /* 0xfffffffe18187836 */ /* 0x000fe20000000000 */
[----:B------:R-:W-:Y:S01]  /*369c0*/  SYNCS.ARRIVE.TRANS64.A1T0 RZ, [UR46+0x32450], RZ ;  /* 0x032450ffffff79a7 */ /* 0x000fe2000810002e */
[----:B------:R-:W-:Y:S01]  /*369d0*/  BSSY B0, `(.L_x_2294) ;  /* 0x00000ef000007945 */ /* 0x000fe20003800000 */
[----:B------:R-:W-:Y:S02]  /*369e0*/  IMAD.MOV.U32 R26, RZ, RZ, 0x1 ;  /* 0x00000001ff1a7424 */ /* 0x000fe400078e00ff */
[----:B------:R-:W-:Y:S01]  /*369f0*/  ISETP.GE.AND P0, PT, R24, UR48, PT ;  /* 0x0000003018007c0c */ /* 0x000fe2000bf06270 */
[----:B------:R-:W-:-:S12]  /*36a00*/  IMAD.MOV.U32 R17, RZ, RZ, 0x1 ;  /* 0x00000001ff117424 */ /* 0x000fd800078e00ff */
[----:B------:R-:W-:Y:S05]  /*36a10*/  @!P0 BRA `(.L_x_2321) ;  /* 0x0000000c00a88947 */ /* 0x000fea0003800000 */
[----:B------:R-:W0:Y:S01]  /*36a20*/  S2R R4, SR_TID.X ;  /* 0x0000000000047919 */ /* 0x000e220000002100 */
[----:B------:R-:W-:Y:S01]  /*36a30*/  UIADD3 UR4, UR45, 0x1, URZ ;  /* 0x000000012d047890 */ /* 0x000fe2000fffe03f */
[----:B------:R-:W-:Y:S01]  /*36a40*/  LOP3.LUT R3, RZ, UR43, RZ, 0x33, !PT ;  /* 0x0000002bff037c12 */ /* 0x000fe2000f8e33ff */
[----:B------:R-:W-:Y:S01]  /*36a50*/  IMAD.MOV.U32 R17, RZ, RZ, 0x1 ;  /* 0x00000001ff117424 */ /* 0x000fe200078e00ff */
[----:B------:R-:W1:Y:S01]  /*36a60*/  S2R R5, SR_TID.X ;  /* 0x0000000000057919 */ /* 0x000e620000002100 */
[----:B------:R-:W-:Y:S01]  /*36a70*/  UIMAD UR4, UR4, UR38, URZ ;  /* 0x00000026040472a4 */ /* 0x000fe2000f8e023f */
[----:B------:R-:W-:-:S05]  /*36a80*/  IMAD.MOV.U32 R26, RZ, RZ, 0x1 ;  /* 0x00000001ff1a7424 */ /* 0x000fca00078e00ff */
[----:B------:R-:W-:-:S04]  /*36a90*/  LOP3.LUT R2, RZ, UR4, RZ, 0x33, !PT ;  /* 0x00000004ff027c12 */ /* 0x000fc8000f8e33ff */
[----:B------:R-:W-:Y:S01]  /*36aa0*/  VIADDMNMX R2, R2, -UR44, R3, !PT ;  /* 0x8000002c02027c46 */ /* 0x000fe2000f800103 */
[----:B0-----:R-:W-:Y:S01]  /*36ab0*/  IMAD.SHL.U32 R4, R4, 0x10, RZ ;  /* 0x0000001004047824 */ /* 0x001fe200078e00ff */
[----:B-1----:R-:W-:-:S04]  /*36ac0*/  LOP3.LUT R5, R5, 0x7f, RZ, 0xc0, !PT ;  /* 0x0000007f05057812 */ /* 0x002fc800078ec0ff */
[----:B------:R-:W-:Y:S02]  /*36ad0*/  LOP3.LUT R4, R4, 0x70, RZ, 0xc0, !PT ;  /* 0x0000007004047812 */ /* 0x000fe400078ec0ff */
[----:B------:R-:W-:-:S04]  /*36ae0*/  SHF.R.U32.HI R5, RZ, 0x3, R5 ;  /* 0x00000003ff057819 */ /* 0x000fc80000011605 */
[----:B------:R-:W-:Y:S02]  /*36af0*/  IADD3 R25, R4, R25, R5 ;  /* 0x0000001904197210 */ /* 0x000fe40007ffe005 */
[----:B------:R-:W-:-:S03]  /*36b00*/  LOP3.LUT R5, RZ, UR42, RZ, 0x33, !PT ;  /* 0x0000002aff057c12 */ /* 0x000fc6000f8e33ff */
[----:B------:R-:W-:Y:S01]  /*36b10*/  VIADD R25, R25, 0xfffffee0 ;  /* 0xfffffee019197836 */ /* 0x000fe20000000000 */
[----:B------:R-:W-:-:S04]  /*36b20*/  VIMNMX R2, R2, R5, !PT ;  /* 0x0000000502027248 */ /* 0x000fc80007fe0100 */
[C---:B------:R-:W-:Y:S01]  /*36b30*/  IADD3 R28, -R2.reuse, -0x2, RZ ;  /* 0xfffffffe021c7810 */ /* 0x040fe20007ffe1ff */
[----:B------:R-:W-:-:S07]  /*36b40*/  IMAD R18, R2, -0x60, R25 ;  /* 0xffffffa002127824 */ /* 0x000fce00078e0219 */
.L_x_2336:
        /* <DEDUP_REMOVED lines=17> */
[----:B------:R-:W-:-:S03]  /*36c60*/  ULDC.64 UR4, c[0x0][0x418] ;  /* 0x0001060000047ab9 */ /* 0x000fc60000000a00 */
[----:B------:R-:W-:Y:S01]  /*36c70*/  IMAD.IADD R3, R5, 0x1, R3 ;  /* 0x0000000105037824 */ /* 0x000fe200078e0203 */
[----:B------:R-:W-:-:S04]  /*36c80*/  LEA R4, P0, R2, UR4, 0x2 ;  /* 0x0000000402047c11 */ /* 0x000fc8000f8010ff */
[----:B------:R-:W-:-:S05]  /*36c90*/  LEA.HI.X R5, R2, UR5, R3, 0x2, P0 ;  /* 0x0000000502057c11 */ /* 0x000fca00080f1403 */
[----:B------:R0:W5:Y:S04]  /*36ca0*/  LDG.E R4, desc[UR36][R4.64] ;  /* 0x0000002404047981 */ /* 0x000168000c1e1900 */
.L_x_2323:
[----:B------:R-:W-:Y:S05]  /*36cb0*/  BSYNC B1 ;  /* 0x0000000000017941 */ /* 0x000fea0003800000 */
.L_x_2322:
[----:B------:R-:W-:-:S13]  /*36cc0*/  ISETP.NE.AND P0, PT, R34, 0x3, PT ;  /* 0x000000032200780c */ /* 0x000fda0003f05270 */
[----:B------:R-:W-:Y:S05]  /*36cd0*/  @!P0 BRA `(.L_x_2324) ;  /* 0x0000000000048947 */ /* 0x000fea0003800000 */
[----:B------:R-:W-:Y:S01]  /*36ce0*/  BPT.TRAP 0x1 ;  /* 0x000000040000795c */ /* 0x000fe20000300000 */
.L_x_2324:
[----:B------:R-:W-:Y:S01]  /*36cf0*/  LEA R19, R17, UR46, 0x3 ;  /* 0x0000002e11137c11 */ /* 0x000fe2000f8e18ff */
[----:B------:R-:W-:Y:S01]  /*36d00*/  BSSY B1, `(.L_x_2325) ;  /* 0x0000004000017945 */ /* 0x000fe20003800000 */
[----:B------:R-:W-:-:S04]  /*36d10*/  SHF.L.U32 R23, R26, 0x1f, RZ ;  /* 0x0000001f1a177819 */ /* 0x000fc800000006ff */
[----:B------:R-:W1:Y:S02]  /*36d20*/  SYNCS.PHASECHK.TRANS64.TRYWAIT P0, [R19+URZ+0x32440], R23 ;  /* 0x03244017130075a7 */ /* 0x000e64000800017f */
[----:B-1----:R-:W-:Y:S05]  /*36d30*/  @!P0 BRA `(.L_x_2326) ;  /* 0x00000038005c8947 */ /* 0x002fea0003800000 */
.L_x_2418:
[----:B------:R-:W-:Y:S05]  /*36d40*/  BSYNC B1 ;  /* 0x0000000000017941 */ /* 0x000fea0003800000 */
.L_x_2325:
        /* <DEDUP_REMOVED lines=49> */
[----:B------:R-:W0:Y:S02]  /*37060*/  SHFL.IDX PT, R14, R21, 0x4, 0x181f ;  /* 0x00981f00150e7f89 */ /* 0x000e2400000e0000 */
[----:B---3--:R-:W-:Y:S02]  /*37070*/  IMAD.X R7, RZ, RZ, R3, P0 ;  /* 0x000000ffff077224 */ /* 0x008fe400000e0603 */
[----:B------:R-:W3:Y:S04]  /*37080*/  SHFL.IDX PT, R3, R24, 0x4, 0x181f ;  /* 0x00981f0018037f89 */ /* 0x000ee800000e0000 */
[----:B------:R2:W-:Y:S01]  /*37090*/  LDGSTS.E.BYPASS.LTC128B.128 [R22+0x1dc00], desc[UR36][R6.64], !P1 ;  /* 0x1dc0000006167fae */ /* 0x0005e2000c901d64 */
[----:B0-----:R-:W-:-:S03]  /*370a0*/  IADD3 R2, P0, R14, R0, RZ ;  /* 0x000000000e027210 */ /* 0x001fc60007f1e0ff */
[----:B------:R2:W0:Y:S02]  /*370b0*/  SHFL.IDX PT, R14, R21, 0x5, 0x181f ;  /* 0x00b81f00150e7f89 */ /* 0x00042400000e0000 */
[----:B---3--:R-:W-:-:S05]  /*370c0*/  IMAD.X R3, RZ, RZ, R3, P0 ;  /* 0x000000ffff037224 */ /* 0x008fca00000e0603 */
[----:B------:R2:W-:Y:S03]  /*370d0*/  LDGSTS.E.BYPASS.LTC128B.128 [R22+0x1e400], desc[UR36][R2.64], !P1 ;  /* 0x1e40000002167fae */ /* 0x0005e6000c901d64 */
.L_x_2432:
        /* <DEDUP_REMOVED lines=8> */
.L_x_2328:
        /* <DEDUP_REMOVED lines=10> */
.L_x_2329:
[----:B------:R2:W-:Y:S01]  /*37200*/  SYNCS.ARRIVE.TRANS64.A1T0 RZ, [R19+URZ+0x32430], RZ ;  /* 0x032430ff13ff79a7 */ /* 0x0005e2000810003f */
[----:B------:R-:W-:Y:S05]  /*37210*/  @!P2 BRA `(.L_x_2330) ;  /* 0x000000000004a947 */ /* 0x000fea0003800000 */
[----:B------:R-:W-:Y:S01]  /*37220*/  BPT.TRAP 0x1 ;  /* 0x000000040000795c */ /* 0x000fe20000300000 */
.L_x_2330:
[----:B------:R-:W3:Y:S01]  /*37230*/  SYNCS.PHASECHK.TRANS64.TRYWAIT P0, [R19+URZ+0x32460], R23 ;  /* 0x03246017130075a7 */ /* 0x000ee2000800017f */
[----:B------:R-:W-:Y:S04]  /*37240*/  BSSY B1, `(.L_x_2331) ;  /* 0x0000002000017945 */ /* 0x000fe80003800000 */
[----:B---3--:R-:W-:Y:S05]  /*37250*/  @!P0 BRA `(.L_x_2332) ;  /* 0x0000003800b48947 */ /* 0x008fea0003800000 */
.L_x_2433:
[----:B------:R-:W-:Y:S05]  /*37260*/  BSYNC B1 ;  /* 0x0000000000017941 */ /* 0x000fea0003800000 */
.L_x_2331:
        /* <DEDUP_REMOVED lines=42> */
[----:B------:R-:W1:Y:S04]  /*37510*/  SHFL.IDX PT, R4, R22, 0x2, 0x181f ;  /* 0x00581f0016047f89 */ /* 0x000e6800000e0000 */
[----:B------:R-:W-:Y:S04]  /*37520*/  LDGSTS.E.BYPASS.LTC128B.128 [R21+0x800], desc[UR36][R8.64], !P4 ;  /* 0x0080000008157fae */ /* 0x000fe8000e101d64 */
[----:B------:R-:W-:Y:S04]  /*37530*/  LDGSTS.E.BYPASS.LTC128B.128 [R21+0x3800], desc[UR36][R8.64+0x80], !P3 ;  /* 0x0380008008157fae */ /* 0x000fe8000d901d64 */
[----:B------:R-:W-:Y:S04]  /*37540*/  LDGSTS.E.BYPASS.LTC128B.128 [R21+0x6800], desc[UR36][R8.64+0x100], !P2 ;  /* 0x0680010008157fae */ /* 0x000fe8000d101d64 */
[----:B------:R3:W-:Y:S01]  /*37550*/  LDGSTS.E.BYPASS.LTC128B.128 [R21+0x9800], desc[UR36][R8.64+0x180], !P1 ;  /* 0x0980018008157fae */ /* 0x0007e2000c901d64 */
[----:B0-----:R-:W-:-:S03]  /*37560*/  IADD3 R6, P0, R14, R0, RZ ;  /* 0x000000000e067210 */ /* 0x001fc60007f1e0ff */
[----:B------:R-:W-:Y:S04]  /*37570*/  SHFL.IDX PT, R22, R22, 0x5, 0x181f ;  /* 0x00b81f0016167f89 */ /* 0x000fe800000e0000 */
[----:B------:R-:W0:Y:S01]  /*37580*/  SHFL.IDX PT, R14, R20, 0x3, 0x181f ;  /* 0x00781f00140e7f89 */ /* 0x000e2200000e0000 */
[----:B-1----:R-:W-:Y:S02]  /*37590*/  IMAD.X R7, RZ, RZ, R4, P0 ;  /* 0x000000ffff077224 */ /* 0x002fe400000e0604 */
[----:B---3--:R-:W-:-:S03]  /*375a0*/  IMAD.MOV.U32 R9, RZ, RZ, RZ ;  /* 0x000000ffff097224 */ /* 0x008fc600078e00ff */
[----:B------:R1:W-:Y:S04]  /*375b0*/  LDGSTS.E.BYPASS.LTC128B.128 [R21+0x1000], desc[UR36][R6.64], !P4 ;  /* 0x0100000006157fae */ /* 0x0003e8000e101d64 */
[----:B------:R1:W-:Y:S04]  /*375c0*/  LDGSTS.E.BYPASS.LTC128B.128 [R21+0x4000], desc[UR36][R6.64+0x80], !P3 ;  /* 0x0400008006157fae */ /* 0x0003e8000d901d64 */
[----:B------:R1:W-:Y:S04]  /*375d0*/  LDGSTS.E.BYPASS.LTC128B.128 [R21+0x7000], desc[UR36][R6.64+0x100], !P2 ;  /* 0x0700010006157fae */ /* 0x0003e8000d101d64 */
[----:B------:R1:W-:Y:S01]  /*375e0*/  LDGSTS.E.BYPASS.LTC128B.128 [R21+0xa000], desc[UR36][R6.64+0x180], !P1 ;  /* 0x0a00018006157fae */ /* 0x0003e2000c901d64 */
[----:B0-----:R-:W-:-:S03]  /*375f0*/  IADD3 R4, P0, R14, R0, RZ ;  /* 0x000000000e047210 */ /* 0x001fc60007f1e0ff */
[----:B------:R-:W0:Y:S02]  /*37600*/  SHFL.IDX PT, R14, R20, 0x4, 0x181f ;  /* 0x00981f00140e7f89 */ /* 0x000e2400000e0000 */
[----:B------:R-:W-:-:S05]  /*37610*/  IMAD.X R5, RZ, RZ, R5, P0 ;  /* 0x000000ffff057224 */ /* 0x000fca00000e0605 */
        /* <DEDUP_REMOVED lines=11> */
.L_x_2447:
        /* <DEDUP_REMOVED lines=11> */
.L_x_2334:
        /* <DEDUP_REMOVED lines=10> */
.L_x_2335:
[----:B------:R-:W-:Y:S01]  /*37820*/  VIADD R17, R17, 0x1 ;  /* 0x0000000111117836 */ /* 0x000fe20000000000 */
[----:B------:R1:W-:Y:S01]  /*37830*/  SYNCS.ARRIVE.TRANS64.A1T0 RZ, [R19+URZ+0x32450], RZ ;  /* 0x032450ff13ff79a7 */ /* 0x0003e2000810003f */
[----:B------:R-:W-:Y:S02]  /*37840*/  VIADD R28, R28, 0xffffffff ;  /* 0xffffffff1c1c7836 */ /* 0x000fe40000000000 */
[----:B------:R-:W-:Y:S01]  /*37850*/  VIADD R18, R18, 0xffffffa0 ;  /* 0xffffffa012127836 */ /* 0x000fe20000000000 */
[----:B------:R-:W-:-:S04]  /*37860*/  ISETP.NE.AND P0, PT, R17, 0x2, PT ;  /* 0x000000021100780c */ /* 0x000fc80003f05270 */
[----:B------:R-:W-:Y:S02]  /*37870*/  SEL R17, R17, RZ, P0 ;  /* 0x000000ff11117207 */ /* 0x000fe40000000000 */
[----:B0-----:R-:W-:Y:S02]  /*37880*/  SEL R3, RZ, 0x1, P0 ;  /* 0x00000001ff037807 */ /* 0x001fe40000000000 */
[----:B------:R-:W-:Y:S02]  /*37890*/  ISETP.GT.AND P0, PT, R28, UR48, PT ;  /* 0x000000301c007c0c */ /* 0x000fe4000bf04270 */
[----:B------:R-:W-:-:S11]  /*378a0*/  LOP3.LUT R26, R26, R3, RZ, 0x3c, !PT ;  /* 0x000000031a1a7212 */ /* 0x000fd600078e3cff */
[----:B-1----:R-:W-:Y:S05]  /*378b0*/  @P0 BRA `(.L_x_2336) ;  /* 0xfffffff000a40947 */ /* 0x002fea000383ffff */
.L_x_2321:
[----:B------:R-:W-:Y:S05]  /*378c0*/  BSYNC B0 ;  /* 0x0000000000007941 */ /* 0x000fea0003800000 */
.L_x_2294:
[----:B------:R-:W0:Y:S01]  /*378d0*/  S2R R3, SR_CgaCtaId ;  /* 0x0000000000037919 */ /* 0x000e220000008800 */
[----:B------:R-:W-:Y:S01]  /*378e0*/  MOV R0, 0x400 ;  /* 0x0000040000007802 */ /* 0x000fe20000000f00 */
[----:B------:R-:W-:Y:S01]  /*378f0*/  BSSY B0, `(.L_x_2337) ;  /* 0x0000005000007945 */ /* 0x000fe20003800000 */
[----:B------:R-:W-:Y:S02]  /*37900*/  SHF.L.U32 R9, R9, 0x1f, RZ ;  /* 0x0000001f09097819 */ /* 0x000fe400000006ff */
[----:B0-----:R-:W-:-:S04]  /*37910*/  LEA R4, R3, R0, 0x18 ;  /* 0x0000000003047211 */ /* 0x001fc800078ec0ff */
[----:B------:R-:W0:Y:S02]  /*37920*/  SYNCS.PHASECHK.TRANS64.TRYWAIT P0, [R4+URZ+0x32420], R9 ;  /* 0x03242009040075a7 */ /* 0x000e24000800017f */
[----:B0-----:R-:W-:Y:S05]  /*37930*/  @!P0 BRA `(.L_x_2338) ;  /* 0x0000003800dc8947 */ /* 0x001fea0003800000 */
.L_x_2448:
[----:B------:R-:W-:Y:S05]  /*37940*/  BSYNC B0 ;  /* 0x0000000000007941 */ /* 0x000fea0003800000 */
.L_x_2337:
[----:B------:R-:W-:-:S03]  /*37950*/  UMOV UR4, 0xffffffff ;  /* 0xffffffff00047882 */ /* 0x000fc60000000000 */
[----:B------:R-:W-:Y:S05]  /*37960*/  BRA.DIV UR4, `(.L_x_2339) ;  /* 0x0000003a04e47947 */ /* 0x000fea000b800000 */
[----:B------:R-:W1:Y:S02]  /*37970*/  S2R R0, SR_TID.X ;  /* 0x0000000000007919 */ /* 0x000e640000002100 */
[----:B-1----:R-:W-:-:S04]  /*37980*/  SHF.R.U32.HI R0, RZ, 0x5, R0 ;  /* 0x00000005ff007819 */ /* 0x002fc80000011600 */
[----:B------:R-:W-:-:S05]  /*37990*/  LOP3.LUT R0, R0, 0x3, RZ, 0xc0, !PT ;  /* 0x0000000300007812 */ /* 0x000fca00078ec0ff */
[----:B------:R1:W3:Y:S02]  /*379a0*/  SHFL.IDX PT, R14, R0, RZ, 0x1f ;  /* 0x00001fff000e7589 */ /* 0x0002e400000e0000 */
.L_x_2451:
[----:B---3--:R-:W-:-:S13]  /*379b0*/  ISETP.NE.AND P0, PT, R14, RZ, PT ;  /* 0x000000ff0e00720c */ /* 0x008fda0003f05270 */
[----:B------:R-:W-:Y:S05]  /*379c0*/  @P0 BRA `(.L_x_2183) ;  /* 0x0000000000880947 */ /* 0x000fea0003800000 */
[----:B------:R-:W-:-:S03]  /*379d0*/  UMOV UR4, 0xffffffff ;  /* 0xffffffff00047882 */ /* 0x000fc60000000000 */
[----:B------:R-:W-:Y:S05]  /*379e0*/  BRA.DIV UR4, `(.L_x_2340) ;  /* 0x0000003a04f87947 */ /* 0x000fea000b800000 */
[----:B------:R-:W-:-:S13]  /*379f0*/  ELECT P6, URZ, PT ;  /* 0x00000000003f782f */ /* 0x000fda00038c0000 */
.L_x_2454:
[----:B------:R-:W-:Y:S05]  /*37a00*/  @!P6 BRA `(.L_x_2183) ;  /* 0x000000000078e947 */ /* 0x000fea0003800000 */
[----:B------:R-:W-:-:S06]  /*37a10*/  ULOP3.LUT UR4, UR60, 0x2, URZ, 0xfc, !UPT ;  /* 0x000000023c047892 */ /* 0x000fcc000f8efc3f */
[----:B-1----:R-:W-:-:S05]  /*37a20*/  IMAD.U32 R0, RZ, RZ, UR4 ;  /* 0x00000004ff007e24 */ /* 0x002fca000f8e00ff */
[----:B------:R-:W-:-:S13]  /*37a30*/  ISETP.NE.AND P0, PT, R0, 0x3, PT ;  /* 0x000000030000780c */ /* 0x000fda0003f05270 */
[----:B------:R-:W-:Y:S05]  /*37a40*/  @!P0 BRA `(.L_x_2341) ;  /* 0x0000000000048947 */ /* 0x000fea0003800000 */
[----:B------:R-:W-:Y:S01]  /*37a50*/  BPT.TRAP 0x1 ;  /* 0x000000040000795c */ /* 0x000fe20000300000 */
.L_x_2341:
[C---:B------:R-:W-:Y:S01]  /*37a60*/  IMAD R5, R17.reuse, 0x8, R4 ;  /* 0x0000000811057824 */ /* 0x040fe200078e0204 */
[----:B------:R-:W-:Y:S01]  /*37a70*/  SHF.L.U32 R0, R26, 0x1f, RZ ;  /* 0x0000001f1a007819 */ /* 0x000fe200000006ff */
[----:B------:R-:W-:-:S03]  /*37a80*/  VIADD R17, R17, 0x1 ;  /* 0x0000000111117836 */ /* 0x000fc60000000000 */
[----:B------:R-:W1:Y:S02]  /*37a90*/  SYNCS.PHASECHK.TRANS64.TRYWAIT P1, [R5+URZ+0x32440], R0 ;  /* 0x03244000050075a7 */ /* 0x000e64000802017f */
[----:B------:R-:W-:-:S04]  /*37aa0*/  ISETP.NE.AND P2, PT, R17, 0x2, PT ;  /* 0x000000021100780c */ /* 0x000fc80003f45270 */
[----:B------:R-:W-:Y:S01]  /*37ab0*/  SEL R3, RZ, 0x1, P2 ;  /* 0x00000001ff037807 */ /* 0x000fe20001000000 */
[----:B-1----:R-:W-:Y:S08]  /*37ac0*/  @!P1 BRA `(.L_x_2342) ;  /* 0x0000003800e09947 */ /* 0x002ff00003800000 */
.L_x_2455:
[----:B------:R-:W-:Y:S02]  /*37ad0*/  SEL R17, R17, RZ, P2 ;  /* 0x000000ff11117207 */ /* 0x000fe40001000000 */
[----:B------:R-:W-:Y:S01]  /*37ae0*/  LOP3.LUT R2, R26, R3, RZ, 0x3c, !PT ;  /* 0x000000031a027212 */ /* 0x000fe200078e3cff */
[----:B------:R-:W-:Y:S06]  /*37af0*/  @!P0 BRA `(.L_x_2343) ;  /* 0x0000000000048947 */ /* 0x000fec0003800000 */
[----:B------:R-:W-:Y:S01]  /*37b00*/  BPT.TRAP 0x1 ;  /* 0x000000040000795c */ /* 0x000fe20000300000 */
.L_x_2343:
[----:B------:R-:W-:Y:S01]  /*37b10*/  IMAD R17, R17, 0x8, R4 ;  /* 0x0000000811117824 */ /* 0x000fe200078e0204 */
[----:B------:R-:W-:-:S04]  /*37b20*/  SHF.L.U32 R2, R2, 0x1f, RZ ;  /* 0x0000001f02027819 */ /* 0x000fc800000006ff */
[----:B------:R-:W3:Y:S02]  /*37b30*/  SYNCS.PHASECHK.TRANS64.TRYWAIT P1, [R17+URZ+0x32440], R2 ;  /* 0x03244002110075a7 */ /* 0x000ee4000802017f */
[----:B---3--:R-:W-:Y:S05]  /*37b40*/  @!P1 BRA `(.L_x_2344) ;  /* 0x0000003800d49947 */ /* 0x008fea0003800000 */
.L_x_2456:
[----:B------:R-:W-:Y:S05]  /*37b50*/  @!P0 BRA `(.L_x_2345) ;  /* 0x0000000000048947 */ /* 0x000fea0003800000 */
[----:B------:R-:W-:Y:S01]  /*37b60*/  BPT.TRAP 0x1 ;  /* 0x000000040000795c */ /* 0x000fe20000300000 */
.L_x_2345:
[----:B------:R-:W4:Y:S02]  /*37b70*/  SYNCS.PHASECHK.TRANS64.TRYWAIT P1, [R5+URZ+0x32460], R0 ;  /* 0x03246000050075a7 */ /* 0x000f24000802017f */
[----:B----4-:R-:W-:Y:S05]  /*37b80*/  @!P1 BRA `(.L_x_2346) ;  /* 0x0000003800d89947 */ /* 0x010fea0003800000 */
.L_x_2457:
[----:B------:R-:W-:Y:S05]  /*37b90*/  @!P0 BRA `(.L_x_2347) ;  /* 0x0000000000048947 */ /* 0x000fea0003800000 */
[----:B------:R-:W-:Y:S01]  /*37ba0*/  BPT.TRAP 0x1 ;  /* 0x000000040000795c */ /* 0x000fe20000300000 */
.L_x_2347:
[----:B------:R0:W0:Y:S02]  /*37bb0*/  SYNCS.PHASECHK.TRANS64.TRYWAIT P0, [R17+URZ+0x32460], R2 ;  /* 0x03246002110075a7 */ /* 0x000024000800017f */
[----:B0-----:R-:W-:Y:S05]  /*37bc0*/  @!P0 NANOSLEEP.SYNCS 0x989680 ;  /* 0x009896800000895d */ /* 0x001fea0003900000 */
[----:B------:R-:W0:Y:S02]  /*37bd0*/  @!P0 SYNCS.PHASECHK.TRANS64 P0, [R17+URZ+0x32460], R2 ;  /* 0x03246002110085a7 */ /* 0x000e24000800007f */
[----:B0-----:R-:W-:Y:S05]  /*37be0*/  @!P0 BRA `(.L_x_2347) ;  /* 0xfffffffc00f08947 */ /* 0x001fea000383ffff */
.L_x_2183:
[----:B------:R-:W-:Y:S05]  /*37bf0*/  BSYNC B6 ;  /* 0x0000000000067941 */ /* 0x000fea0003800000 */
.L_x_2180:
[----:B------:R-:W-:Y:S05]  /*37c00*/  EXIT ;  /* 0x000000000000794d */ /* 0x000fea0003800000 */
.L_x_2194:
[----:B0-----:R0:W1:Y:S02]  /*37c10*/  SYNCS.PHASECHK.TRANS64.TRYWAIT P0, [R18+URZ+0x32400], R19 ;  /* 0x03240013120075a7 */ /* 0x001064000800017f */
[----:B-1----:R-:W-:Y:S05]  /*37c20*/  @!P0 NANOSLEEP.SYNCS 0x989680 ;  /* 0x009896800000895d */ /* 0x002fea0003900000 */
[----:B------:R-:W1:Y:S02]  /*37c30*/  @!P0 SYNCS.PHASECHK.TRANS64 P0, [R18+URZ+0x32400], R19 ;  /* 0x03240013120085a7 */ /* 0x000e64000800007f */
[----:B-1----:R-:W-:Y:S05]  /*37c40*/  @!P0 BRA `(.L_x_2194) ;  /* 0xfffffffc00f08947 */ /* 0x002fea000383ffff */
[----:B------:R-:W-:Y:S05]  /*37c50*/  BRA `(.L_x_2348) ;  /* 0xfffffca400747947 */ /* 0x000fea000383ffff */
.L_x_2201:
[----:B--2---:R2:W3:Y:S02]  /*37c60*/  SYNCS.PHASECHK.TRANS64.TRYWAIT P0, [R10+URZ], R11 ;  /* 0x0000000b0a0075a7 */ /* 0x0044e4000800017f */
[----:B---3--:R-:W-:Y:S05]  /*37c70*/  @!P0 NANOSLEEP.SYNCS 0x989680 ;  /* 0x009896800000895d */ /* 0x008fea0003900000 */
[----:B------:R-:W3:Y:S02]  /*37c80*/  @!P0 SYNCS.PHASECHK.TRANS64 P0, [R10+URZ], R11 ;  /* 0x0000000b0a0085a7 */ /* 0x000ee4000800007f */
[----:B---3--:R-:W-:Y:S05]  /*37c90*/  @!P0 BRA `(.L_x_2201) ;  /* 0xfffffffc00f08947 */ /* 0x008fea000383ffff */
[----:B------:R-:W-:Y:S05]  /*37ca0*/  BRA `(.L_x_2200) ;  /* 0xfffffca800707947 */ /* 0x000fea000383ffff */
.L_x_2203:
[----:B-1----:R1:W2:Y:S02]  /*37cb0*/  SYNCS.PHASECHK.TRANS64.TRYWAIT P0, [R18+URZ+0x32410], R7 ;  /* 0x03241007120075a7 */ /* 0x0022a4000800017f */
[----:B--2---:R-:W-:Y:S05]  /*37cc0*/  @!P0 NANOSLEEP.SYNCS 0x989680 ;  /* 0x009896800000895d */ /* 0x004fea0003900000 */
[----:B------:R-:W2:Y:S02]  /*37cd0*/  @!P0 SYNCS.PHASECHK.TRANS64 P0, [R18+URZ+0x32410], R7 ;  /* 0x03241007120085a7 */ /* 0x000ea4000800007f */
[----:B--2---:R-:W-:Y:S05]  /*37ce0*/  @!P0 BRA `(.L_x_2203) ;  /* 0xfffffffc00f08947 */ /* 0x004fea000383ffff */
[----:B------:R-:W-:Y:S05]  /*37cf0*/  BRA `(.L_x_2349) ;  /* 0xfffffcac00487947 */ /* 0x000fea000383ffff */
.L_x_2210:
[----:B--2---:R2:W3:Y:S02]  /*37d00*/  SYNCS.PHASECHK.TRANS64.TRYWAIT P0, [R10+URZ], R11 ;  /* 0x0000000b0a0075a7 */ /* 0x0044e4000800017f */
[----:B---3--:R-:W-:Y:S05]  /*37d10*/  @!P0 NANOSLEEP.SYNCS 0x989680 ;  /* 0x009896800000895d */ /* 0x008fea0003900000 */
[----:B------:R-:W3:Y:S02]  /*37d20*/  @!P0 SYNCS.PHASECHK.TRANS64 P0, [R10+URZ], R11 ;  /* 0x0000000b0a0085a7 */ /* 0x000ee4000800007f */
[----:B---3--:R-:W-:Y:S05]  /*37d30*/  @!P0 BRA `(.L_x_2210) ;  /* 0xfffffffc00f08947 */ /* 0x008fea000383ffff */
[----:B------:R-:W-:Y:S05]  /*37d40*/  BRA `(.L_x_2209) ;  /* 0xfffffcac008c7947 */ /* 0x000fea000383ffff */
.L_x_2244:
[----:B---3--:R3:W4:Y:S02]  /*37d50*/  SYNCS.PHASECHK.TRANS64.TRYWAIT P0, [R8+URZ], R9 ;  /* 0x00000009080075a7 */ /* 0x008724000800017f */
[----:B----4-:R-:W-:Y:S05]  /*37d60*/  @!P0 NANOSLEEP.SYNCS 0x989680 ;  /* 0x009896800000895d */ /* 0x010fea0003900000 */
[----:B------:R-:W4:Y:S02]  /*37d70*/  @!P0 SYNCS.PHASECHK.TRANS64 P0, [R8+URZ], R9 ;  /* 0x00000009080085a7 */ /* 0x000f24000800007f */
[----:B----4-:R-:W-:Y:S05]  /*37d80*/  @!P0 BRA `(.L_x_2244) ;  /* 0xfffffffc00f08947 */ /* 0x010fea000383ffff */
[----:B------:R-:W-:Y:S05]  /*37d90*/  BRA `(.L_x_2243) ;  /* 0xfffffd1800d47947 */ /* 0x000fea000383ffff */
.L_x_2251:
[----:B-1----:R1:W2:Y:S02]  /*37da0*/  SYNCS.PHASECHK.TRANS64.TRYWAIT P0, [R14+URZ], R15 ;  /* 0x0000000f0e0075a7 */ /* 0x0022a4000800017f */
[----:B--2---:R-:W-:Y:S05]  /*37db0*/  @!P0 NANOSLEEP.SYNCS 0x989680 ;  /* 0x009896800000895d */ /* 0x004fea0003900000 */
[----:B------:R-:W2:Y:S02]  /*37dc0*/  @!P0 SYNCS.PHASECHK.TRANS64 P0, [R14+URZ], R15 ;  /* 0x0000000f0e0085a7 */ /* 0x000ea4000800007f */
[----:B--2---:R-:W-:Y:S05]  /*37dd0*/  @!P0 BRA `(.L_x_2251) ;  /* 0xfffffffc00f08947 */ /* 0x004fea000383ffff */
[----:B------:R-:W-:Y:S05]  /*37de0*/  BRA `(.L_x_2250) ;  /* 0xfffffd1c00f87947 */ /* 0x000fea000383ffff */
.L_x_2264:
[----:B-1----:R1:W2:Y:S02]  /*37df0*/  SYNCS.PHASECHK.TRANS64.TRYWAIT P0, [R0+URZ], R9 ;  /* 0x00000009000075a7 */ /* 0x0022a4000800017f */
[----:B--2---:R-:W-:Y:S05]  /*37e00*/  @!P0 NANOSLEEP.SYNCS 0x989680 ;  /* 0x009896800000895d */ /* 0x004fea0003900000 */
[----:B------:R-:W2:Y:S02]  /*37e10*/  @!P0 SYNCS.PHASECHK.TRANS64 P0, [R0+URZ], R9 ;  /* 0x00000009000085a7 */ /* 0x000ea4000800007f */
[----:B--2---:R-:W-:Y:S05]  /*37e20*/  @!P0 BRA `(.L_x_2264) ;  /* 0xfffffffc00f08947 */ /* 0x004fea000383ffff */
[----:B------:R-:W-:Y:S05]  /*37e30*/  BRA `(.L_x_2263) ;  /* 0xfffffec8002c7947 */ /* 0x000fea000383ffff */
.L_x_2271:
[----:B-1----:R1:W2:Y:S02]  /*37e40*/  SYNCS.PHASECHK.TRANS64.TRYWAIT P0, [R2+URZ], R3 ;  /* 0x00000003020075a7 */ /* 0x0022a4000800017f */
[----:B--2---:R-:W-:Y:S05]  /*37e50*/  @!P0 NANOSLEEP.SYNCS 0x989680 ;  /* 0x009896800000895d */ /* 0x004fea0003900000 */
[----:B------:R-:W2:Y:S02]  /*37e60*/  @!P0 SYNCS.PHASECHK.TRANS64 P0, [R2+URZ], R3 ;  /* 0x00000003020085a7 */ /* 0x000ea4000800007f */
[----:B--2---:R-:W-:Y:S05]  /*37e70*/  @!P0 BRA `(.L_x_2271) ;  /* 0xfffffffc00f08947 */ /* 0x004fea000383ffff */
[----:B------:R-:W-:Y:S05]  /*37e80*/  BRA `(.L_x_2270) ;  /* 0xfffffecc00647947 */ /* 0x000fea000383ffff */
.L_x_2305:
[----:B------:R-:W-:Y:S02]  /*37e90*/  IMAD.MOV.U32 R13, RZ, RZ, R18 ;  /* 0x000000ffff0d7224 */ /* 0x000fe400078e0012 */
[----:B------:R-:W-:Y:S02]  /*37ea0*/  IMAD.MOV.U32 R12, RZ, RZ, RZ ;  /* 0x000000ffff0c7224 */ /* 0x000fe400078e00ff */
[----:B------:R-:W-:Y:S02]  /*37eb0*/  IMAD.MOV.U32 R11, RZ, RZ, 0x1f ;  /* 0x0000001fff0b7424 */ /* 0x000fe400078e00ff */
[----:B------:R-:W-:-:S07]  /*37ec0*/  IMAD.MOV.U32 R15, RZ, RZ, -0x1 ;  /* 0xffffffffff0f7424 */ /* 0x000fce00078e00ff */
[----:B-----5:R-:W-:Y:S05]  /*37ed0*/  WARPSYNC.COLLECTIVE R15, `(.L_x_2350) ;  /* 0x000000000f087348 */ /* 0x020fea0003c00000 */
[----:B------:R0:W1:Y:S02]  /*37ee0*/  SHFL.IDX P6, R14, R13, R12, R11 ;  /* 0x0000000c0d0e7389 */ /* 0x00006400000c000b */
[----:B01---5:R-:W-:Y:S01]  /*37ef0*/  ENDCOLLECTIVE ;  /* 0x000000000000791b */ /* 0x023fe20003800000 */
.L_x_2350:
[----:B------:R-:W-:Y:S05]  /*37f00*/  BRA `(.L_x_2351) ;  /* 0xffffffc400587947 */ /* 0x000fea000383ffff */
.L_x_2307:
[----:B0-----:R-:W-:-:S04]  /*37f10*/  IMAD.U32 R3, RZ, RZ, UR46 ;  /* 0x0000002eff037e24 */ /* 0x001fc8000f8e00ff */
[----:B------:R0:W1:Y:S03]  /*37f20*/  SYNCS.PHASECHK.TRANS64.TRYWAIT P0, [R3+URZ+0x32440], R2 ;  /* 0x03244002030075a7 */ /* 0x000066000800017f */
[----:B-1----:R-:W-:Y:S05]  /*37f30*/  @!P0 NANOSLEEP.SYNCS 0x989680 ;  /* 0x009896800000895d */ /* 0x002fea0003900000 */
[----:B------:R-:W1:Y:S02]  /*37f40*/  @!P0 SYNCS.PHASECHK.TRANS64 P0, [R3+URZ+0x32440], R2 ;  /* 0x03244002030085a7 */ /* 0x000e64000800007f */
[----:B-1----:R-:W-:Y:S05]  /*37f50*/  @!P0 BRA `(.L_x_2307) ;  /* 0xfffffffc00ec8947 */ /* 0x002fea000383ffff */
[----:B------:R-:W-:Y:S05]  /*37f60*/  BRA `(.L_x_2352) ;  /* 0xffffffc400947947 */ /* 0x000fea000383ffff */
.L_x_2308:
        /* <DEDUP_REMOVED lines=8> */
.L_x_2354:
[----:B------:R-:W-:Y:S05]  /*37ff0*/  BSYNC B0 ;  /* 0x0000000000007941 */ /* 0x000fea0003800000 */
.L_x_2353:
        /* <DEDUP_REMOVED lines=9> */
.L_x_2355:
[----:B------:R-:W-:Y:S02]  /*38090*/  IMAD.MOV.U32 R13, RZ, RZ, R5 ;  /* 0x000000ffff0d7224 */ /* 0x000fe400078e0005 */
[----:B------:R-:W-:Y:S01]  /*380a0*/  IMAD.MOV.U32 R12, RZ, RZ, 0x1 ;  /* 0x00000001ff0c7424 */ /* 0x000fe200078e00ff */
[----:B------:R-:W-:-:S13]  /*380b0*/  @P0 LEA R2, P1, R22, R14, 0x1 ;  /* 0x0000000e16020211 */ /* 0x000fda00078208ff */
[----:B------:R-:W-:Y:S05]  /*380c0*/  WARPSYNC.COLLECTIVE R15, `(.L_x_2356) ;  /* 0x000000000f087348 */ /* 0x000fea0003c00000 */
[----:B------:R0:W1:Y:S02]  /*380d0*/  SHFL.IDX P6, R14, R13, R12, R11 ;  /* 0x0000000c0d0e7389 */ /* 0x00006400000c000b */
[----:B01----:R-:W-:Y:S01]  /*380e0*/  ENDCOLLECTIVE ;  /* 0x000000000000791b */ /* 0x003fe20003800000 */
.L_x_2356:
        /* <DEDUP_REMOVED lines=12> */
.L_x_2357:
[----:B------:R-:W-:Y:S02]  /*381b0*/  IMAD.MOV.U32 R13, RZ, RZ, R5 ;  /* 0x000000ffff0d7224 */ /* 0x000fe400078e0005 */
[----:B------:R-:W-:Y:S01]  /*381c0*/  IMAD.MOV.U32 R12, RZ, RZ, 0x2 ;  /* 0x00000002ff0c7424 */ /* 0x000fe200078e00ff */
[----:B------:R-:W-:-:S13]  /*381d0*/  @P0 LEA R2, P1, R22, R14, 0x1 ;  /* 0x0000000e16020211 */ /* 0x000fda00078208ff */
[----:B------:R-:W-:Y:S05]  /*381e0*/  WARPSYNC.COLLECTIVE R15, `(.L_x_2358) ;  /* 0x000000000f087348 */ /* 0x000fea0003c00000 */
[----:B------:R0:W1:Y:S02]  /*381f0*/  SHFL.IDX P6, R14, R13, R12, R11 ;  /* 0x0000000c0d0e7389 */ /* 0x00006400000c000b */
[----:B01----:R-:W-:Y:S01]  /*38200*/  ENDCOLLECTIVE ;  /* 0x000000000000791b */ /* 0x003fe20003800000 */
.L_x_2358:
        /* <DEDUP_REMOVED lines=12> */
.L_x_2359:
[----:B------:R-:W-:Y:S02]  /*382d0*/  IMAD.MOV.U32 R13, RZ, RZ, R5 ;  /* 0x000000ffff0d7224 */ /* 0x000fe400078e0005 */
[----:B------:R-:W-:Y:S01]  /*382e0*/  IMAD.MOV.U32 R12, RZ, RZ, 0x3 ;  /* 0x00000003ff0c7424 */ /* 0x000fe200078e00ff */
[----:B------:R-:W-:-:S13]  /*382f0*/  @P0 LEA R2, P1, R22, R14, 0x1 ;  /* 0x0000000e16020211 */ /* 0x000fda00078208ff */
[----:B------:R-:W-:Y:S05]  /*38300*/  WARPSYNC.COLLECTIVE R15, `(.L_x_2360) ;  /* 0x000000000f087348 */ /* 0x000fea0003c00000 */
[----:B------:R0:W1:Y:S02]  /*38310*/  SHFL.IDX P6, R14, R13, R12, R11 ;  /* 0x0000000c0d0e7389 */ /* 0x00006400000c000b */
[----:B01----:R-:W-:Y:S01]  /*38320*/  ENDCOLLECTIVE ;  /* 0x000000000000791b */ /* 0x003fe20003800000 */
.L_x_2360:
        /* <DEDUP_REMOVED lines=12> */
.L_x_2361:
[----:B------:R-:W-:Y:S02]  /*383f0*/  IMAD.MOV.U32 R13, RZ, RZ, R5 ;  /* 0x000000ffff0d7224 */ /* 0x000fe400078e0005 */
[----:B------:R-:W-:Y:S01]  /*38400*/  IMAD.MOV.U32 R12, RZ, RZ, 0x4 ;  /* 0x00000004ff0c7424 */ /* 0x000fe200078e00ff */
[----:B------:R-:W-:-:S13]  /*38410*/  @P0 LEA R2, P1, R22, R14, 0x1 ;  /* 0x0000000e16020211 */ /* 0x000fda00078208ff */
[----:B------:R-:W-:Y:S05]  /*38420*/  WARPSYNC.COLLECTIVE R15, `(.L_x_2362) ;  /* 0x000000000f087348 */ /* 0x000fea0003c00000 */
[----:B------:R0:W1:Y:S02]  /*38430*/  SHFL.IDX P6, R14, R13, R12, R11 ;  /* 0x0000000c0d0e7389 */ /* 0x00006400000c000b */
[----:B01----:R-:W-:Y:S01]  /*38440*/  ENDCOLLECTIVE ;  /* 0x000000000000791b */ /* 0x003fe20003800000 */
.L_x_2362:
        /* <DEDUP_REMOVED lines=12> */
.L_x_2363:
[----:B------:R-:W-:Y:S02]  /*38510*/  IMAD.MOV.U32 R13, RZ, RZ, R5 ;  /* 0x000000ffff0d7224 */ /* 0x000fe400078e0005 */
[----:B------:R-:W-:Y:S01]  /*38520*/  IMAD.MOV.U32 R12, RZ, RZ, 0x5 ;  /* 0x00000005ff0c7424 */ /* 0x000fe200078e00ff */
[----:B------:R-:W-:-:S13]  /*38530*/  @P0 LEA R2, P1, R22, R14, 0x1 ;  /* 0x0000000e16020211 */ /* 0x000fda00078208ff */
[----:B------:R-:W-:Y:S05]  /*38540*/  WARPSYNC.COLLECTIVE R15, `(.L_x_2364) ;  /* 0x000000000f087348 */ /* 0x000fea0003c00000 */
[----:B------:R0:W1:Y:S02]  /*38550*/  SHFL.IDX P6, R14, R13, R12, R11 ;  /* 0x0000000c0d0e7389 */ /* 0x00006400000c000b */
[----:B01----:R-:W-:Y:S01]  /*38560*/  ENDCOLLECTIVE ;  /* 0x000000000000791b */ /* 0x003fe20003800000 */
.L_x_2364:
[----:B------:R-:W-:-:S05]  /*38570*/  @P0 IMAD.X R3, RZ, RZ, R0, P1 ;  /* 0x000000ffff030224 */ /* 0x000fca00008e0600 */
[----:B------:R-:W-:Y:S01]  /*38580*/  @!PT LDS RZ, [RZ] ;  /* 0x00000000fffff984 */ /* 0x000fe20000000800 */
[----:B------:R-:W-:Y:S01]  /*38590*/  @!PT LDS RZ, [RZ] ;  /* 0x00000000fffff984 */ /* 0x000fe20000000800 */
[----:B------:R-:W-:Y:S01]  /*385a0*/  @!PT LDS RZ, [RZ] ;  /* 0x00000000fffff984 */ /* 0x000fe20000000800 */
[----:B------:R0:W-:Y:S01]  /*385b0*/  @P0 LDGSTS.E.BYPASS.LTC128B.128 [R7+0x1e400], desc[UR36][R2.64], !P2 ;  /* 0x1e40000002070fae */ /* 0x0001e2000d101d64 */
[----:B------:R-:W-:Y:S02]  /*385c0*/  IMAD.MOV.U32 R13, RZ, RZ, R4 ;  /* 0x000000ffff0d7224 */ /* 0x000fe400078e0004 */
[----:B------:R-:W-:-:S07]  /*385d0*/  IMAD.MOV.U32 R0, RZ, RZ, R14 ;  /* 0x000000ffff007224 */ /* 0x000fce00078e000e */
[----:B0-----:R-:W-:Y:S05]  /*385e0*/  WARPSYNC.COLLECTIVE R15, `(.L_x_2365) ;  /* 0x000000000f087348 */ /* 0x001fea0003c00000 */
[----:B------:R1:W2:Y:S02]  /*385f0*/  SHFL.IDX P6, R14, R13, R12, R11 ;  /* 0x0000000c0d0e7389 */ /* 0x0002a400000c000b */
[----:B012---:R-:W-:Y:S01]  /*38600*/  ENDCOLLECTIVE ;  /* 0x000000000000791b */ /* 0x007fe20003800000 */
.L_x_2365:
[----:B------:R-:W-:Y:S05]  /*38610*/  BRA `(.L_x_2366) ;  /* 0xffffffc4000c7947 */ /* 0x000fea000383ffff */
.L_x_2311:
[----:B------:R-:W-:Y:S01]  /*38620*/  IMAD.MOV.U32 R13, RZ, RZ, R6 ;  /* 0x000000ffff0d7224 */ /* 0x000fe200078e0006 */
[----:B------:R-:W-:Y:S01]  /*38630*/  LOP3.LUT R16, R16, 0xffffefff, RZ, 0xc0, !PT ;  /* 0xffffefff10107812 */ /* 0x000fe200078ec0ff */
[----:B------:R-:W-:Y:S02]  /*38640*/  IMAD.MOV.U32 R12, RZ, RZ, RZ ;  /* 0x000000ffff0c7224 */ /* 0x000fe400078e00ff */
[----:B------:R-:W-:Y:S02]  /*38650*/  IMAD.MOV.U32 R11, RZ, RZ, 0x181f ;  /* 0x0000181fff0b7424 */ /* 0x000fe400078e00ff */
[----:B------:R-:W-:Y:S02]  /*38660*/  IMAD.MOV.U32 R15, RZ, RZ, -0x1 ;  /* 0xffffffffff0f7424 */ /* 0x000fe400078e00ff */
[----:B------:R-:W-:-:S07]  /*38670*/  VIADD R4, R20, UR40 ;  /* 0x0000002814047c36 */ /* 0x000fce0008000000 */
[----:B------:R-:W-:Y:S05]  /*38680*/  WARPSYNC.COLLECTIVE R15, `(.L_x_2367) ;  /* 0x000000000f087348 */ /* 0x000fea0003c00000 */
[----:B------:R0:W1:Y:S02]  /*38690*/  SHFL.IDX P6, R14, R13, R12, R11 ;  /* 0x0000000c0d0e7389 */ /* 0x00006400000c000b */
[----:B01----:R-:W-:Y:S01]  /*386a0*/  ENDCOLLECTIVE ;  /* 0x000000000000791b */ /* 0x003fe20003800000 */
.L_x_2367:
[----:B------:R-:W-:Y:S02]  /*386b0*/  VIADD R10, R4, 0x10 ;  /* 0x00000010040a7836 */ /* 0x000fe40000000000 */
[----:B------:R-:W-:Y:S02]  /*386c0*/  IMAD.MOV.U32 R13, RZ, RZ, R0 ;  /* 0x000000ffff0d7224 */ /* 0x000fe400078e0000 */
[----:B------:R-:W-:-:S07]  /*386d0*/  IMAD.MOV.U32 R3, RZ, RZ, R14 ;  /* 0x000000ffff037224 */ /* 0x000fce00078e000e */
[----:B------:R-:W-:Y:S05]  /*386e0*/  WARPSYNC.COLLECTIVE R15, `(.L_x_2368) ;  /* 0x000000000f087348 */ /* 0x000fea0003c00000 */
[----:B------:R0:W1:Y:S02]  /*386f0*/  SHFL.IDX P6, R14, R13, R12, R11 ;  /* 0x0000000c0d0e7389 */ /* 0x00006400000c000b */
[----:B01----:R-:W-:Y:S01]  /*38700*/  ENDCOLLECTIVE ;  /* 0x000000000000791b */ /* 0x003fe20003800000 */
.L_x_2368:
[----:B------:R-:W-:Y:S02]  /*38710*/  ULDC UR4, c[0x0][0x288] ;  /* 0x0000a20000047ab9 */ /* 0x000fe40000000800 */
[----:B------:R-:W-:-:S05]  /*38720*/  IMAD R5, R5, UR4, RZ ;  /* 0x0000000405057c24 */ /* 0x000fca000f8e02ff */
[----:B------:R-:W-:Y:S01]  /*38730*/  ISETP.GE.AND P2, PT, R4, R5, PT ;  /* 0x000000050400720c */ /* 0x000fe20003f46270 */
[----:B------:R-:W-:Y:S02]  /*38740*/  IMAD.MOV.U32 R13, RZ, RZ, R6 ;  /* 0x000000ffff0d7224 */ /* 0x000fe400078e0006 */
[----:B------:R-:W-:-:S10]  /*38750*/  IMAD.MOV.U32 R12, RZ, RZ, 0x1 ;  /* 0x00000001ff0c7424 */ /* 0x000fd400078e00ff */
[----:B------:R-:W-:Y:S02]  /*38760*/  @!P2 LEA R8, R27, UR46, 0x1 ;  /* 0x0000002e1b08ac11 */ /* 0x000fe4000f8e08ff */
[----:B------:R-:W-:Y:S02]  /*38770*/  @P2 LOP3.LUT R16, R16, 0x1000, RZ, 0xfc, !PT ;  /* 0x0000100010102812 */ /* 0x000fe400078efcff */
[----:B------:R-:W-:-:S13]  /*38780*/  @!P2 LEA R2, P1, R22, R14, 0x1 ;  /* 0x0000000e1602a211 */ /* 0x000fda00078208ff */
[----:B------:R-:W-:Y:S05]  /*38790*/  WARPSYNC.COLLECTIVE R15, `(.L_x_2369) ;  /* 0x000000000f087348 */ /* 0x000fea0003c00000 */
[----:B------:R0:W1:Y:S02]  /*387a0*/  SHFL.IDX P6, R14, R13, R12, R11 ;  /* 0x0000000c0d0e7389 */ /* 0x00006400000c000b */
[----:B01----:R-:W-:Y:S01]  /*387b0*/  ENDCOLLECTIVE ;  /* 0x000000000000791b */ /* 0x003fe20003800000 */
.L_x_2369:
[----:B------:R-:W-:Y:S01]  /*387c0*/  LOP3.LUT R16, R16, 0xfffff7ff, RZ, 0xc0, !PT ;  /* 0xfffff7ff10107812 */ /* 0x000fe200078ec0ff */
[----:B------:R-:W-:-:S05]  /*387d0*/  @!P2 IMAD.X R3, RZ, RZ, R3, P1 ;  /* 0x000000ffff03a224 */ /* 0x000fca00008e0603 */
[----:B------:R-:W-:Y:S01]  /*387e0*/  @!PT LDS RZ, [RZ] ;  /* 0x00000000fffff984 */ /* 0x000fe20000000800 */
[----:B------:R-:W-:Y:S01]  /*387f0*/  @!PT LDS RZ, [RZ] ;  /* 0x00000000fffff984 */ /* 0x000fe20000000800 */
[----:B------:R-:W-:Y:S01]  /*38800*/  @!PT LDS RZ, [RZ] ;  /* 0x00000000fffff984 */ /* 0x000fe20000000800 */
[----:B------:R0:W-:Y:S01]  /*38810*/  @!P2 LDGSTS.E.BYPASS.LTC128B.128 [R8+0x18400], desc[UR36][R2.64], !P0 ;  /* 0x184000000208afae */ /* 0x0001e2000c101d64 */
[----:B------:R-:W-:Y:S01]  /*38820*/  ISETP.GE.AND P2, PT, R10, R5, PT ;  /* 0x000000050a00720c */ /* 0x000fe20003f46270 */
[----:B------:R-:W-:Y:S02]  /*38830*/  IMAD.MOV.U32 R13, RZ, RZ, R0 ;  /* 0x000000ffff0d7224 */ /* 0x000fe400078e0000 */
[----:B0-----:R-:W-:-:S10]  /*38840*/  VIADD R8, R4, 0x20 ;  /* 0x0000002004087836 */ /* 0x001fd40000000000 */
[----:B------:R-:W-:Y:S01]  /*38850*/  @P2 LOP3.LUT R16, R16, 0x800, RZ, 0xfc, !PT ;  /* 0x0000080010102812 */ /* 0x000fe200078efcff */
[----:B------:R-:W-:-:S07]  /*38860*/  IMAD.MOV.U32 R7, RZ, RZ, R14 ;  /* 0x000000ffff077224 */ /* 0x000fce00078e000e */
[----:B------:R-:W-:Y:S05]  /*38870*/  WARPSYNC.COLLECTIVE R15, `(.L_x_2370) ;  /* 0x000000000f087348 */ /* 0x000fea0003c00000 */
[----:B------:R0:W1:Y:S02]  /*38880*/  SHFL.IDX P6, R14, R13, R12, R11 ;  /* 0x0000000c0d0e7389 */ /* 0x00006400000c000b */
[----:B01----:R-:W-:Y:S01]  /*38890*/  ENDCOLLECTIVE ;  /* 0x000000000000791b */ /* 0x003fe20003800000 */
.L_x_2370:
[----:B------:R-:W-:Y:S02]  /*388a0*/  LOP3.LUT R16, R16, 0xfffffbff, RZ, 0xc0, !PT ;  /* 0xfffffbff10107812 */ /* 0x000fe400078ec0ff */
[----:B------:R-:W-:Y:S02]  /*388b0*/  @!P2 LEA R13, R27, UR46, 0x1 ;  /* 0x0000002e1b0dac11 */ /* 0x000fe4000f8e08ff */
[----:B------:R-:W-:-:S05]  /*388c0*/  @!P2 LEA R12, P1, R22, R14, 0x1 ;  /* 0x0000000e160ca211 */ /* 0x000fca00078208ff */
[----:B------:R-:W-:Y:S02]  /*388d0*/  @!P2 IMAD.X R7, RZ, RZ, R7, P1 ;  /* 0x000000ffff07a224 */ /* 0x000fe400008e0607 */
[----:B------:R-:W-:Y:S02]  /*388e0*/  @!P2 IMAD.MOV.U32 R2, RZ, RZ, R12 ;  /* 0x000000ffff02a224 */ /* 0x000fe400078e000c */
[----:B------:R-:W-:Y:S02]  /*388f0*/  @!P2 IMAD.MOV.U32 R3, RZ, RZ, R7 ;  /* 0x000000ffff03a224 */ /* 0x000fe400078e0007 */
[----:B------:R-:W-:-:S03]  /*38900*/  IMAD.MOV.U32 R12, RZ, RZ, 0x2 ;  /* 0x00000002ff0c7424 */ /* 0x000fc600078e00ff */
[----:B------:R-:W-:Y:S01]  /*38910*/  @!PT LDS RZ, [RZ] ;  /* 0x00000000fffff984 */ /* 0x000fe20000000800 */
[----:B------:R-:W-:Y:S01]  /*38920*/  @!PT LDS RZ, [RZ] ;  /* 0x00000000fffff984 */ /* 0x000fe20000000800 */
[----:B------:R-:W-:Y:S01]  /*38930*/  @!PT LDS RZ, [RZ] ;  /* 0x00000000fffff984 */ /* 0x000fe20000000800 */
[----:B------:R0:W-:Y:S01]  /*38940*/  @!P2 LDGSTS.E.BYPASS.LTC128B.128 [R13+0x18c00], desc[UR36][R2.64], !P0 ;  /* 0x18c00000020dafae */ /* 0x0001e2000c101d64 */
[----:B------:R-:W-:Y:S01]  /*38950*/  ISETP.GE.AND P2, PT, R8, R5, PT ;  /* 0x000000050800720c */ /* 0x000fe20003f46270 */
[----:B------:R-:W-:Y:S02]  /*38960*/  VIADD R8, R4, 0x30 ;  /* 0x0000003004087836 */ /* 0x000fe40000000000 */
[----:B0-----:R-:W-:-:S10]  /*38970*/  IMAD.MOV.U32 R13, RZ, RZ, R6 ;  /* 0x000000ffff0d7224 */ /* 0x001fd400078e0006 */
[----:B------:R-:W-:-:S07]  /*38980*/  @P2 LOP3.LUT R16, R16, 0x400, RZ, 0xfc, !PT ;  /* 0x0000040010102812 */ /* 0x000fce00078efcff */
[----:B------:R-:W-:Y:S05]  /*38990*/  WARPSYNC.COLLECTIVE R15, `(.L_x_2371) ;  /* 0x000000000f087348 */ /* 0x000fea0003c00000 */
[----:B------:R0:W1:Y:S02]  /*389a0*/  SHFL.IDX P6, R14, R13, R12, R11 ;  /* 0x0000000c0d0e7389 */ /* 0x00006400000c000b */
[----:B01----:R-:W-:Y:S01]  /*389b0*/  ENDCOLLECTIVE ;  /* 0x000000000000791b */ /* 0x003fe20003800000 */
.L_x_2371:
[----:B------:R-:W-:Y:S01]  /*389c0*/  LOP3.LUT R16, R16, 0xfffffdff, RZ, 0xc0, !PT ;  /* 0xfffffdff10107812 */ /* 0x000fe200078ec0ff */
[----:B------:R-:W-:Y:S02]  /*389d0*/  IMAD.MOV.U32 R13, RZ, RZ, R0 ;  /* 0x000000ffff0d7224 */ /* 0x000fe400078e0000 */
[----:B------:R-:W-:-:S07]  /*389e0*/  IMAD.MOV.U32 R10, RZ, RZ, R14 ;  /* 0x000000ffff0a7224 */ /* 0x000fce00078e000e */
[----:B------:R-:W-:Y:S05]  /*389f0*/  WARPSYNC.COLLECTIVE R15, `(.L_x_2372) ;  /* 0x000000000f087348 */ /* 0x000fea0003c00000 */
[----:B------:R0:W1:Y:S02]  /*38a00*/  SHFL.IDX P6, R14, R13, R12, R11 ;  /* 0x0000000c0d0e7389 */ /* 0x00006400000c000b */
[----:B01----:R-:W-:Y:S01]  /*38a10*/  ENDCOLLECTIVE ;  /* 0x000000000000791b */ /* 0x003fe20003800000 */
.L_x_2372:
[----:B------:R-:W-:Y:S01]  /*38a20*/  @!P2 LEA R13, R27, UR46, 0x1 ;  /* 0x0000002e1b0dac11 */ /* 0x000fe2000f8e08ff */
[----:B------:R-:W-:Y:S01]  /*38a30*/  IMAD.MOV.U32 R12, RZ, RZ, 0x3 ;  /* 0x00000003ff0c7424 */ /* 0x000fe200078e00ff */
        /* <DEDUP_REMOVED lines=10> */
[----:B0-----:R-:W-:-:S12]  /*38ae0*/  IMAD.MOV.U32 R13, RZ, RZ, R6 ;  /* 0x000000ffff0d7224 */ /* 0x001fd800078e0006 */
[----:B------:R-:W-:-:S07]  /*38af0*/  @P2 LOP3.LUT R16, R16, 0x200, RZ, 0xfc, !PT ;  /* 0x0000020010102812 */ /* 0x000fce00078efcff */
[----:B------:R-:W-:Y:S05]  /*38b00*/  WARPSYNC.COLLECTIVE R15, `(.L_x_2373) ;  /* 0x000000000f087348 */ /* 0x000fea0003c00000 */
[----:B------:R0:W1:Y:S02]  /*38b10*/  SHFL.IDX P6, R14, R13, R12, R11 ;  /* 0x0000000c0d0e7389 */ /* 0x00006400000c000b */
[----:B01----:R-:W-:Y:S01]  /*38b20*/  ENDCOLLECTIVE ;  /* 0x000000000000791b */ /* 0x003fe20003800000 */
.L_x_2373:
[----:B------:R-:W-:Y:S01]  /*38b30*/  LOP3.LUT R16, R16, 0xfffffeff, RZ, 0xc0, !PT ;  /* 0xfffffeff10107812 */ /* 0x000fe200078ec0ff */
[----:B------:R-:W-:Y:S02]  /*38b40*/  IMAD.MOV.U32 R13, RZ, RZ, R0 ;  /* 0x000000ffff0d7224 */ /* 0x000fe400078e0000 */
[----:B------:R-:W-:-:S07]  /*38b50*/  IMAD.MOV.U32 R8, RZ, RZ, R14 ;  /* 0x000000ffff087224 */ /* 0x000fce00078e000e */
[----:B------:R-:W-:Y:S05]  /*38b60*/  WARPSYNC.COLLECTIVE R15, `(.L_x_2374) ;  /* 0x000000000f087348 */ /* 0x000fea0003c00000 */
[----:B------:R0:W1:Y:S02]  /*38b70*/  SHFL.IDX P6, R14, R13, R12, R11 ;  /* 0x0000000c0d0e7389 */ /* 0x00006400000c000b */
[----:B01----:R-:W-:Y:S01]  /*38b80*/  ENDCOLLECTIVE ;  /* 0x000000000000791b */ /* 0x003fe20003800000 */
.L_x_2374:
[----:B------:R-:W-:Y:S01]  /*38b90*/  @!P2 LEA R13, R27, UR46, 0x1 ;  /* 0x0000002e1b0dac11 */ /* 0x000fe2000f8e08ff */
[----:B------:R-:W-:Y:S01]  /*38ba0*/  IMAD.MOV.U32 R12, RZ, RZ, 0x4 ;  /* 0x00000004ff0c7424 */ /* 0x000fe200078e00ff */
[----:B------:R-:W-:-:S05]  /*38bb0*/  @!P2 LEA R9, P1, R22, R14, 0x1 ;  /* 0x0000000e1609a211 */ /* 0x000fca00078208ff */
[----:B------:R-:W-:Y:S02]  /*38bc0*/  @!P2 IMAD.X R8, RZ, RZ, R8, P1 ;  /* 0x000000ffff08a224 */ /* 0x000fe400008e0608 */
[----:B------:R-:W-:Y:S02]  /*38bd0*/  @!P2 IMAD.MOV.U32 R2, RZ, RZ, R9 ;  /* 0x000000ffff02a224 */ /* 0x000fe400078e0009 */
[----:B------:R-:W-:Y:S02]  /*38be0*/  @!P2 IMAD.MOV.U32 R3, RZ, RZ, R8 ;  /* 0x000000ffff03a224 */ /* 0x000fe400078e0008 */
[----:B------:R-:W-:-:S03]  /*38bf0*/  VIADD R8, R4, 0x40 ;  /* 0x0000004004087836 */ /* 0x000fc60000000000 */
[----:B------:R-:W-:Y:S01]  /*38c00*/  @!PT LDS RZ, [RZ] ;  /* 0x00000000fffff984 */ /* 0x000fe20000000800 */
[----:B------:R-:W-:Y:S01]  /*38c10*/  @!PT LDS RZ, [RZ] ;  /* 0x00000000fffff984 */ /* 0x000fe20000000800 */
[----:B------:R-:W-:Y:S01]  /*38c20*/  @!PT LDS RZ, [RZ] ;  /* 0x00000000fffff984 */ /* 0x000fe20000000800 */
[----:B------:R0:W-:Y:S02]  /*38c30*/  @!P2 LDGSTS.E.BYPASS.LTC128B.128 [R13+0x19c00], desc[UR36][R2.64], !P0 ;  /* 0x19c00000020dafae */ /* 0x0001e4000c101d64 */
[----:B------:R-:W-:Y:S01]  /*38c40*/  ISETP.GE.AND P2, PT, R8, R5, PT ;  /* 0x000000050800720c */ /* 0x000fe20003f46270 */
[----:B------:R-:W-:Y:S02]  /*38c50*/  VIADD R8, R4, 0x50 ;  /* 0x0000005004087836 */ /* 0x000fe40000000000 */
[----:B0-----:R-:W-:-:S10]  /*38c60*/  IMAD.MOV.U32 R13, RZ, RZ, R6 ;  /* 0x000000ffff0d7224 */ /* 0x001fd400078e0006 */
[----:B------:R-:W-:-:S07]  /*38c70*/  @P2 LOP3.LUT R16, R16, 0x100, RZ, 0xfc, !PT ;  /* 0x0000010010102812 */ /* 0x000fce00078efcff */
[----:B------:R-:W-:Y:S05]  /*38c80*/  WARPSYNC.COLLECTIVE R15, `(.L_x_2375) ;  /* 0x000000000f087348 */ /* 0x000fea0003c00000 */
[----:B------:R0:W1:Y:S02]  /*38c90*/  SHFL.IDX P6, R14, R13, R12, R11 ;  /* 0x0000000c0d0e7389 */ /* 0x00006400000c000b */
[----:B01----:R-:W-:Y:S01]  /*38ca0*/  ENDCOLLECTIVE ;  /* 0x000000000000791b */ /* 0x003fe20003800000 */
.L_x_2375:
[----:B------:R-:W-:Y:S01]  /*38cb0*/  LOP3.LUT R16, R16, 0xffffff7f, RZ, 0xc0, !PT ;  /* 0xffffff7f10107812 */ /* 0x000fe200078ec0ff */
[----:B------:R-:W-:Y:S02]  /*38cc0*/  IMAD.MOV.U32 R13, RZ, RZ, R0 ;  /* 0x000000ffff0d7224 */ /* 0x000fe400078e0000 */
[----:B------:R-:W-:-:S07]  /*38cd0*/  IMAD.MOV.U32 R2, RZ, RZ, R14 ;  /* 0x000000ffff027224 */ /* 0x000fce00078e000e */
[----:B------:R-:W-:Y:S05]  /*38ce0*/  WARPSYNC.COLLECTIVE R15, `(.L_x_2376) ;  /* 0x000000000f087348 */ /* 0x000fea0003c00000 */
[----:B------:R0:W1:Y:S02]  /*38cf0*/  SHFL.IDX P6, R14, R13, R12, R11 ;  /* 0x0000000c0d0e7389 */ /* 0x00006400000c000b */
[----:B01----:R-:W-:Y:S01]  /*38d00*/  ENDCOLLECTIVE ;  /* 0x000000000000791b */ /* 0x003fe20003800000 */
.L_x_2376:
        /* <DEDUP_REMOVED lines=13> */
[----:B------:R-:W-:Y:S02]  /*38de0*/  @!P2 LEA R7, R27, UR46, 0x1 ;  /* 0x0000002e1b07ac11 */ /* 0x000fe4000f8e08ff */
[----:B------:R-:W-:-:S07]  /*38df0*/  @P2 LOP3.LUT R16, R16, 0x80, RZ, 0xfc, !PT ;  /* 0x0000008010102812 */ /* 0x000fce00078efcff */
[----:B------:R-:W-:Y:S05]  /*38e00*/  WARPSYNC.COLLECTIVE R15, `(.L_x_2377) ;  /* 0x000000000f087348 */ /* 0x000fea0003c00000 */
[----:B------:R0:W1:Y:S02]  /*38e10*/  SHFL.IDX P6, R14, R13, R12, R11 ;  /* 0x0000000c0d0e7389 */ /* 0x00006400000c000b */
[----:B01----:R-:W-:Y:S01]  /*38e20*/  ENDCOLLECTIVE ;  /* 0x000000000000791b */ /* 0x003fe20003800000 */
.L_x_2377:
[----:B------:R-:W-:Y:S01]  /*38e30*/  LOP3.LUT R16, R16, 0xffffffbf, RZ, 0xc0, !PT ;  /* 0xffffffbf10107812 */ /* 0x000fe200078ec0ff */
[----:B------:R-:W-:Y:S02]  /*38e40*/  IMAD.MOV.U32 R13, RZ, RZ, R0 ;  /* 0x000000ffff0d7224 */ /* 0x000fe400078e0000 */
[----:B------:R-:W-:-:S07]  /*38e50*/  IMAD.MOV.U32 R2, RZ, RZ, R14 ;  /* 0x000000ffff027224 */ /* 0x000fce00078e000e */
[----:B------:R-:W-:Y:S05]  /*38e60*/  WARPSYNC.COLLECTIVE R15, `(.L_x_2378) ;  /* 0x000000000f087348 */ /* 0x000fea0003c00000 */
[----:B------:R0:W1:Y:S02]  /*38e70*/  SHFL.IDX P6, R14, R13, R12, R11 ;  /* 0x0000000c0d0e7389 */ /* 0x00006400000c000b */
[----:B01----:R-:W-:Y:S01]  /*38e80*/  ENDCOLLECTIVE ;  /* 0x000000000000791b */ /* 0x003fe20003800000 */
.L_x_2378:
[----:B------:R-:W-:Y:S02]  /*38e90*/  IMAD.MOV.U32 R13, RZ, RZ, R6 ;  /* 0x000000ffff0d7224 */ /* 0x000fe400078e0006 */
        /* <DEDUP_REMOVED lines=14> */
.L_x_2379:
[----:B------:R-:W-:Y:S02]  /*38f80*/  @!P2 LEA R21, R27, UR46, 0x1 ;  /* 0x0000002e1b15ac11 */ /* 0x000fe4000f8e08ff */
[----:B------:R-:W-:Y:S01]  /*38f90*/  @P2 LOP3.LUT R16, R16, 0x40, RZ, 0xfc, !PT ;  /* 0x0000004010102812 */ /* 0x000fe200078efcff */
[----:B------:R-:W-:Y:S02]  /*38fa0*/  IMAD.MOV.U32 R13, RZ, RZ, R0 ;  /* 0x000000ffff0d7224 */ /* 0x000fe400078e0000 */
[----:B------:R-:W-:-:S07]  /*38fb0*/  IMAD.MOV.U32 R2, RZ, RZ, R14 ;  /* 0x000000ffff027224 */ /* 0x000fce00078e000e */
[----:B------:R-:W-:Y:S05]  /*38fc0*/  WARPSYNC.COLLECTIVE R15, `(.L_x_2380) ;  /* 0x000000000f087348 */ /* 0x000fea0003c00000 */
[----:B------:R0:W1:Y:S02]  /*38fd0*/  SHFL.IDX P6, R14, R13, R12, R11 ;  /* 0x0000000c0d0e7389 */ /* 0x00006400000c000b */
[----:B01----:R-:W-:Y:S01]  /*38fe0*/  ENDCOLLECTIVE ;  /* 0x000000000000791b */ /* 0x003fe20003800000 */
.L_x_2380:
[----:B------:R-:W-:Y:S02]  /*38ff0*/  IMAD.MOV.U32 R13, RZ, RZ, R6 ;  /* 0x000000ffff0d7224 */ /* 0x000fe400078e0006 */
[----:B------:R-:W-:Y:S01]  /*39000*/  IMAD.MOV.U32 R12, RZ, RZ, 0x7 ;  /* 0x00000007ff0c7424 */ /* 0x000fe200078e00ff */
[----:B------:R-:W-:-:S13]  /*39010*/  @!P2 LEA R8, P1, R22, R14, 0x1 ;  /* 0x0000000e1608a211 */ /* 0x000fda00078208ff */
[----:B------:R-:W-:Y:S05]  /*39020*/  WARPSYNC.COLLECTIVE R15, `(.L_x_2381) ;  /* 0x000000000f087348 */ /* 0x000fea0003c00000 */
[----:B------:R0:W1:Y:S02]  /*39030*/  SHFL.IDX P6, R14, R13, R12, R11 ;  /* 0x0000000c0d0e7389 */ /* 0x00006400000c000b */
[----:B01----:R-:W-:Y:S01]  /*39040*/  ENDCOLLECTIVE ;  /* 0x000000000000791b */ /* 0x003fe20003800000 */
.L_x_2381:
[----:B------:R-:W-:Y:S02]  /*39050*/  @!P2 IMAD.X R9, RZ, RZ, R2, P1 ;  /* 0x000000ffff09a224 */ /* 0x000fe400008e0602 */
[----:B------:R-:W-:Y:S02]  /*39060*/  @!P2 IMAD.MOV.U32 R2, RZ, RZ, R8 ;  /* 0x000000ffff02a224 */ /* 0x000fe400078e0008 */
[----:B------:R-:W-:-:S05]  /*39070*/  @!P2 IMAD.MOV.U32 R3, RZ, RZ, R9 ;  /* 0x000000ffff03a224 */ /* 0x000fca00078e0009 */
        /* <DEDUP_REMOVED lines=9> */
.L_x_2382:
[----:B------:R-:W-:Y:S05]  /*39110*/  BRA `(.L_x_2383) ;  /* 0xffffffc4000c7947 */ /* 0x000fea000383ffff */
.L_x_2313:
        /* <DEDUP_REMOVED lines=8> */
.L_x_2385:
[----:B------:R-:W-:Y:S05]  /*391a0*/  BSYNC B0 ;  /* 0x0000000000007941 */ /* 0x000fea0003800000 */
.L_x_2384:
        /* <DEDUP_REMOVED lines=9> */
.L_x_2386:
[----:B------:R-:W-:Y:S01]  /*39240*/  @!P5 LEA R7, R27, UR46, 0x1 ;  /* 0x0000002e1b07dc11 */ /* 0x000fe2000f8e08ff */
[----:B------:R-:W-:Y:S02]  /*39250*/  IMAD.MOV.U32 R13, RZ, RZ, R4 ;  /* 0x000000ffff0d7224 */ /* 0x000fe400078e0004 */
[----:B------:R-:W-:Y:S01]  /*39260*/  IMAD.MOV.U32 R12, RZ, RZ, 0x1 ;  /* 0x00000001ff0c7424 */ /* 0x000fe200078e00ff */
[----:B------:R-:W-:-:S05]  /*39270*/  @!P5 LEA R14, P0, R22, R14, 0x1 ;  /* 0x0000000e160ed211 */ /* 0x000fca00078008ff */
[----:B------:R-:W-:Y:S02]  /*39280*/  @!P5 IMAD.X R3, RZ, RZ, R2, P0 ;  /* 0x000000ffff03d224 */ /* 0x000fe400000e0602 */
[----:B------:R-:W-:-:S07]  /*39290*/  @!P5 IMAD.MOV.U32 R2, RZ, RZ, R14 ;  /* 0x000000ffff02d224 */ /* 0x000fce00078e000e */
[----:B------:R-:W-:Y:S05]  /*392a0*/  WARPSYNC.COLLECTIVE R15, `(.L_x_2387) ;  /* 0x000000000f087348 */ /* 0x000fea0003c00000 */
[----:B------:R0:W1:Y:S02]  /*392b0*/  SHFL.IDX P6, R14, R13, R12, R11 ;  /* 0x0000000c0d0e7389 */ /* 0x00006400000c000b */
[----:B01----:R-:W-:Y:S01]  /*392c0*/  ENDCOLLECTIVE ;  /* 0x000000000000791b */ /* 0x003fe20003800000 */
.L_x_2387:
        /* <DEDUP_REMOVED lines=13> */
.L_x_2388:
[----:B------:R-:W-:Y:S01]  /*393a0*/  @!P5 LEA R7, R27, UR46, 0x1 ;  /* 0x0000002e1b07dc11 */ /* 0x000fe2000f8e08ff */
[----:B------:R-:W-:Y:S02]  /*393b0*/  IMAD.MOV.U32 R13, RZ, RZ, R4 ;  /* 0x000000ffff0d7224 */ /* 0x000fe400078e0004 */
[----:B------:R-:W-:Y:S01]  /*393c0*/  IMAD.MOV.U32 R12, RZ, RZ, 0x2 ;  /* 0x00000002ff0c7424 */ /* 0x000fe200078e00ff */
[----:B------:R-:W-:-:S13]  /*393d0*/  LOP3.LUT P6, RZ, R16, 0x800, RZ, 0xc0, !PT ;  /* 0x0000080010ff7812 */ /* 0x000fda00078cc0ff */
[----:B------:R-:W-:Y:S02]  /*393e0*/  @!P6 LEA R14, P0, R22, R14, 0x1 ;  /* 0x0000000e160ee211 */ /* 0x000fe400078008ff */
[----:B------:R-:W-:-:S03]  /*393f0*/  @!P6 LEA R9, R27, UR46, 0x1 ;  /* 0x0000002e1b09ec11 */ /* 0x000fc6000f8e08ff */
        /* <DEDUP_REMOVED lines=13> */
.L_x_2389:
[----:B------:R-:W-:Y:S02]  /*394d0*/  IMAD.MOV.U32 R13, RZ, RZ, R0 ;  /* 0x000000ffff0d7224 */ /* 0x000fe400078e0000 */
[----:B------:R-:W-:-:S07]  /*394e0*/  IMAD.MOV.U32 R5, RZ, RZ, R14 ;  /* 0x000000ffff057224 */ /* 0x000fce00078e000e */
[----:B------:R-:W-:Y:S05]  /*394f0*/  WARPSYNC.COLLECTIVE R15, `(.L_x_2390) ;  /* 0x000000000f087348 */ /* 0x000fea0003c00000 */
[----:B------:R0:W1:Y:S02]  /*39500*/  SHFL.IDX P6, R14, R13, R12, R11 ;  /* 0x0000000c0d0e7389 */ /* 0x00006400000c000b */
[----:B01----:R-:W-:Y:S01]  /*39510*/  ENDCOLLECTIVE ;  /* 0x000000000000791b */ /* 0x003fe20003800000 */
.L_x_2390:
[----:B------:R-:W-:Y:S02]  /*39520*/  IMAD.MOV.U32 R13, RZ, RZ, R4 ;  /* 0x000000ffff0d7224 */ /* 0x000fe400078e0004 */
[----:B------:R-:W-:Y:S01]  /*39530*/  IMAD.MOV.U32 R12, RZ, RZ, 0x3 ;  /* 0x00000003ff0c7424 */ /* 0x000fe200078e00ff */
[----:B------:R-:W-:-:S05]  /*39540*/  @!P5 LEA R14, P0, R22, R14, 0x1 ;  /* 0x0000000e160ed211 */ /* 0x000fca00078008ff */
[----:B------:R-:W-:-:S08]  /*39550*/  @!P5 IMAD.MOV.U32 R2, RZ, RZ, R14 ;  /* 0x000000ffff02d224 */ /* 0x000fd000078e000e */
[----:B------:R-:W-:Y:S05]  /*39560*/  WARPSYNC.COLLECTIVE R15, `(.L_x_2391) ;  /* 0x000000000f087348 */ /* 0x000fea0003c00000 */
[----:B------:R0:W1:Y:S02]  /*39570*/  SHFL.IDX P6, R14, R13, R12, R11 ;  /* 0x0000000c0d0e7389 */ /* 0x00006400000c000b */
[----:B01----:R-:W-:Y:S01]  /*39580*/  ENDCOLLECTIVE ;  /* 0x000000000000791b */ /* 0x003fe20003800000 */
.L_x_2391:
        /* <DEDUP_REMOVED lines=15> */
.L_x_2392:
        /* <DEDUP_REMOVED lines=19> */
.L_x_2393:
[----:B------:R-:W-:Y:S02]  /*397b0*/  IMAD.MOV.U32 R13, RZ, RZ, R0 ;  /* 0x000000ffff0d7224 */ /* 0x000fe400078e0000 */
[----:B------:R-:W-:-:S07]  /*397c0*/  IMAD.MOV.U32 R5, RZ, RZ, R14 ;  /* 0x000000ffff057224 */ /* 0x000fce00078e000e */
[----:B------:R-:W-:Y:S05]  /*397d0*/  WARPSYNC.COLLECTIVE R15, `(.L_x_2394) ;  /* 0x000000000f087348 */ /* 0x000fea0003c00000 */
[----:B------:R0:W1:Y:S02]  /*397e0*/  SHFL.IDX P6, R14, R13, R12, R11 ;  /* 0x0000000c0d0e7389 */ /* 0x00006400000c000b */
[----:B01----:R-:W-:Y:S01]  /*397f0*/  ENDCOLLECTIVE ;  /* 0x000000000000791b */ /* 0x003fe20003800000 */
.L_x_2394:
[----:B------:R-:W-:Y:S02]  /*39800*/  IMAD.MOV.U32 R13, RZ, RZ, R4 ;  /* 0x000000ffff0d7224 */ /* 0x000fe400078e0004 */
[----:B------:R-:W-:Y:S01]  /*39810*/  IMAD.MOV.U32 R12, RZ, RZ, 0x5 ;  /* 0x00000005ff0c7424 */ /* 0x000fe200078e00ff */
[----:B------:R-:W-:-:S05]  /*39820*/  @!P5 LEA R14, P0, R22, R14, 0x1 ;  /* 0x0000000e160ed211 */ /* 0x000fca00078008ff */
[----:B------:R-:W-:-:S08]  /*39830*/  @!P5 IMAD.MOV.U32 R2, RZ, RZ, R14 ;  /* 0x000000ffff02d224 */ /* 0x000fd000078e000e */
[----:B------:R-:W-:Y:S05]  /*39840*/  WARPSYNC.COLLECTIVE R15, `(.L_x_2395) ;  /* 0x000000000f087348 */ /* 0x000fea0003c00000 */
[----:B------:R0:W1:Y:S02]  /*39850*/  SHFL.IDX P6, R14, R13, R12, R11 ;  /* 0x0000000c0d0e7389 */ /* 0x00006400000c000b */
[----:B01----:R-:W-:Y:S01]  /*39860*/  ENDCOLLECTIVE ;  /* 0x000000000000791b */ /* 0x003fe20003800000 */
.L_x_2395:
        /* <DEDUP_REMOVED lines=15> */
.L_x_2396:
        /* <DEDUP_REMOVED lines=19> */
.L_x_2397:
[----:B------:R-:W-:Y:S02]  /*39a90*/  IMAD.MOV.U32 R13, RZ, RZ, R0 ;  /* 0x000000ffff0d7224 */ /* 0x000fe400078e0000 */
[----:B------:R-:W-:-:S07]  /*39aa0*/  IMAD.MOV.U32 R5, RZ, RZ, R14 ;  /* 0x000000ffff057224 */ /* 0x000fce00078e000e */
[----:B------:R-:W-:Y:S05]  /*39ab0*/  WARPSYNC.COLLECTIVE R15, `(.L_x_2398) ;  /* 0x000000000f087348 */ /* 0x000fea0003c00000 */
[----:B------:R0:W1:Y:S02]  /*39ac0*/  SHFL.IDX P6, R14, R13, R12, R11 ;  /* 0x0000000c0d0e7389 */ /* 0x00006400000c000b */
[----:B01----:R-:W-:Y:S01]  /*39ad0*/  ENDCOLLECTIVE ;  /* 0x000000000000791b */ /* 0x003fe20003800000 */
.L_x_2398:
[----:B------:R-:W-:Y:S02]  /*39ae0*/  IMAD.MOV.U32 R13, RZ, RZ, R4 ;  /* 0x000000ffff0d7224 */ /* 0x000fe400078e0004 */
[----:B------:R-:W-:Y:S01]  /*39af0*/  IMAD.MOV.U32 R12, RZ, RZ, 0x7 ;  /* 0x00000007ff0c7424 */ /* 0x000fe200078e00ff */
[----:B------:R-:W-:-:S05]  /*39b00*/  @!P5 LEA R14, P0, R22, R14, 0x1 ;  /* 0x0000000e160ed211 */ /* 0x000fca00078008ff */
[----:B------:R-:W-:-:S08]  /*39b10*/  @!P5 IMAD.MOV.U32 R2, RZ, RZ, R14 ;  /* 0x000000ffff02d224 */ /* 0x000fd000078e000e */
[----:B------:R-:W-:Y:S05]  /*39b20*/  WARPSYNC.COLLECTIVE R15, `(.L_x_2399) ;  /* 0x000000000f087348 */ /* 0x000fea0003c00000 */
[----:B------:R0:W1:Y:S02]  /*39b30*/  SHFL.IDX P6, R14, R13, R12, R11 ;  /* 0x0000000c0d0e7389 */ /* 0x00006400000c000b */
[----:B01----:R-:W-:Y:S01]  /*39b40*/  ENDCOLLECTIVE ;  /* 0x000000000000791b */ /* 0x003fe20003800000 */
.L_x_2399:
        /* <DEDUP_REMOVED lines=10> */
[----:B------:R-:W-:-:S07]  /*39bf0*/  IMAD.MOV.U32 R5, RZ, RZ, R14 ;  /* 0x000000ffff057224 */ /* 0x000fce00078e000e */
[----:B0-----:R-:W-:Y:S05]  /*39c00*/  WARPSYNC.COLLECTIVE R15, `(.L_x_2400) ;  /* 0x000000000f087348 */ /* 0x001fea0003c00000 */
[----:B------:R1:W2:Y:S02]  /*39c10*/  SHFL.IDX P6, R14, R13, R12, R11 ;  /* 0x0000000c0d0e7389 */ /* 0x0002a400000c000b */
[----:B012---:R-:W-:Y:S01]  /*39c20*/  ENDCOLLECTIVE ;  /* 0x000000000000791b */ /* 0x007fe20003800000 */
.L_x_2400:
[----:B------:R-:W-:Y:S05]  /*39c30*/  BRA `(.L_x_2401) ;  /* 0xffffffc4000c7947 */ /* 0x000fea000383ffff */
.L_x_2316:
[----:B0--3--:R-:W-:-:S04]  /*39c40*/  IMAD.U32 R3, RZ, RZ, UR46 ;  /* 0x0000002eff037e24 */ /* 0x009fc8000f8e00ff */
[----:B------:R0:W3:Y:S03]  /*39c50*/  SYNCS.PHASECHK.TRANS64.TRYWAIT P0, [R3+URZ+0x32420], R0 ;  /* 0x03242000030075a7 */ /* 0x0000e6000800017f */
[----:B---3--:R-:W-:Y:S05]  /*39c60*/  @!P0 NANOSLEEP.SYNCS 0x989680 ;  /* 0x009896800000895d */ /* 0x008fea0003900000 */
[----:B------:R-:W3:Y:S02]  /*39c70*/  @!P0 SYNCS.PHASECHK.TRANS64 P0, [R3+URZ+0x32420], R0 ;  /* 0x03242000030085a7 */ /* 0x000ee4000800007f */
[----:B---3--:R-:W-:Y:S05]  /*39c80*/  @!P0 BRA `(.L_x_2316) ;  /* 0xfffffffc00ec8947 */ /* 0x008fea000383ffff */
[----:B------:R-:W-:Y:S05]  /*39c90*/  BRA `(.L_x_2402) ;  /* 0xffffffc400507947 */ /* 0x000fea000383ffff */
.L_x_2318:
[----:B0--3--:R-:W-:-:S04]  /*39ca0*/  IMAD.U32 R3, RZ, RZ, UR46 ;  /* 0x0000002eff037e24 */ /* 0x009fc8000f8e00ff */
[----:B------:R0:W3:Y:S03]  /*39cb0*/  SYNCS.PHASECHK.TRANS64.TRYWAIT P0, [R3+URZ+0x32460], R0 ;  /* 0x03246000030075a7 */ /* 0x0000e6000800017f */
[----:B---3--:R-:W-:Y:S05]  /*39cc0*/  @!P0 NANOSLEEP.SYNCS 0x989680 ;  /* 0x009896800000895d */ /* 0x008fea0003900000 */
[----:B------:R-:W3:Y:S02]  /*39cd0*/  @!P0 SYNCS.PHASECHK.TRANS64 P0, [R3+URZ+0x32460], R0 ;  /* 0x03246000030085a7 */ /* 0x000ee4000800007f */
[----:B---3--:R-:W-:Y:S05]  /*39ce0*/  @!P0 BRA `(.L_x_2318) ;  /* 0xfffffffc00ec8947 */ /* 0x008fea000383ffff */
[----:B------:R-:W-:Y:S05]  /*39cf0*/  BRA `(.L_x_2403) ;  /* 0xffffffc4004c7947 */ /* 0x000fea000383ffff */
.L_x_2319:
[----:B------:R-:W-:Y:S01]  /*39d00*/  BSSY B0, `(.L_x_2404) ;  /* 0x0000008000007945 */ /* 0x000fe20003800000 */
[----:B------:R-:W-:Y:S02]  /*39d10*/  IMAD.MOV.U32 R13, RZ, RZ, R8 ;  /* 0x000000ffff0d7224 */ /* 0x000fe400078e0008 */
[----:B------:R-:W-:Y:S02]  /*39d20*/  IMAD.MOV.U32 R12, RZ, RZ, RZ ;  /* 0x000000ffff0c7224 */ /* 0x000fe400078e00ff */
[----:B------:R-:W-:Y:S02]  /*39d30*/  IMAD.MOV.U32 R11, RZ, RZ, 0x181f ;  /* 0x0000181fff0b7424 */ /* 0x000fe400078e00ff */
[----:B------:R-:W-:-:S07]  /*39d40*/  IMAD.MOV.U32 R15, RZ, RZ, -0x1 ;  /* 0xffffffffff0f7424 */ /* 0x000fce00078e00ff */
[----:B-1----:R-:W-:Y:S05]  /*39d50*/  WARPSYNC.COLLECTIVE R15, `(.L_x_2405) ;  /* 0x000000000f087348 */ /* 0x002fea0003c00000 */
[----:B-1----:R0:W1:Y:S02]  /*39d60*/  SHFL.IDX P6, R14, R13, R12, R11 ;  /* 0x0000000c0d0e7389 */ /* 0x00206400000c000b */
[----:B01----:R-:W-:Y:S01]  /*39d70*/  ENDCOLLECTIVE ;  /* 0x000000000000791b */ /* 0x003fe20003800000 */
.L_x_2405:
[----:B------:R-:W-:Y:S05]  /*39d80*/  BSYNC B0 ;  /* 0x0000000000007941 */ /* 0x000fea0003800000 */
.L_x_2404:
        /* <DEDUP_REMOVED lines=13> */
.L_x_2406:
[----:B------:R-:W-:Y:S02]  /*39e60*/  VIADD R31, R6, 0x400 ;  /* 0x00000400061f7836 */ /* 0x000fe40000000000 */
[----:B------:R-:W-:Y:S02]  /*39e70*/  IMAD.MOV.U32 R13, RZ, RZ, R8 ;  /* 0x000000ffff0d7224 */ /* 0x000fe400078e0008 */
[----:B------:R-:W-:Y:S01]  /*39e80*/  IMAD.MOV.U32 R12, RZ, RZ, 0x1 ;  /* 0x00000001ff0c7424 */ /* 0x000fe200078e00ff */
[----:B------:R-:W-:-:S13]  /*39e90*/  IADD3 R2, P0, R14, R0, RZ ;  /* 0x000000000e027210 */ /* 0x000fda0007f1e0ff */
[----:B------:R-:W-:Y:S05]  /*39ea0*/  WARPSYNC.COLLECTIVE R15, `(.L_x_2407) ;  /* 0x000000000f087348 */ /* 0x000fea0003c00000 */
[----:B------:R0:W1:Y:S02]  /*39eb0*/  SHFL.IDX P6, R14, R13, R12, R11 ;  /* 0x0000000c0d0e7389 */ /* 0x00006400000c000b */
[----:B01----:R-:W-:Y:S01]  /*39ec0*/  ENDCOLLECTIVE ;  /* 0x000000000000791b */ /* 0x003fe20003800000 */
.L_x_2407:
        /* <DEDUP_REMOVED lines=12> */
.L_x_2408:
[----:B------:R-:W-:Y:S01]  /*39f90*/  @!PT LDS RZ, [RZ] ;  /* 0x00000000fffff984 */ /* 0x000fe20000000800 */
[----:B------:R-:W-:Y:S01]  /*39fa0*/  @!PT LDS RZ, [RZ] ;  /* 0x00000000fffff984 */ /* 0x000fe20000000800 */
[----:B------:R-:W-:Y:S01]  /*39fb0*/  @!PT LDS RZ, [RZ] ;  /* 0x00000000fffff984 */ /* 0x000fe20000000800 */
[----:B------:R-:W-:Y:S01]  /*39fc0*/  LDGSTS.E.BYPASS.LTC128B.128 [R6+0x3400], desc[UR36][R2.64+0x80], !P0 ;  /* 0x0340008002067fae */ /* 0x000fe2000c101d64 */
[----:B------:R-:W-:-:S03]  /*39fd0*/  LOP3.LUT P0, RZ, R9, 0x8, RZ, 0xc0, !PT ;  /* 0x0000000809ff7812 */ /* 0x000fc6000780c0ff */
        /* <DEDUP_REMOVED lines=9> */
.L_x_2409:
        /* <DEDUP_REMOVED lines=12> */
.L_x_2410:
        /* <DEDUP_REMOVED lines=14> */
.L_x_2411:
        /* <DEDUP_REMOVED lines=12> */
.L_x_2412:
        /* <DEDUP_REMOVED lines=14> */
.L_x_2413:
        /* <DEDUP_REMOVED lines=12> */
.L_x_2414:
        /* <DEDUP_REMOVED lines=14> */
.L_x_2415:
[----:B------:R-:W-:Y:S01]  /*3a550*/  IMAD.X R3, RZ, RZ, R9, P3 ;  /* 0x000000ffff037224 */ /* 0x000fe200018e0609 */
[----:B------:R-:W-:Y:S01]  /*3a560*/  ISETP.LT.OR P3, PT, R17, 0x41, P4 ;  /* 0x000000411100780c */ /* 0x000fe20002761670 */
[----:B------:R-:W-:Y:S02]  /*3a570*/  IMAD.MOV.U32 R9, RZ, RZ, RZ ;  /* 0x000000ffff097224 */ /* 0x000fe400078e00ff */
        /* <DEDUP_REMOVED lines=10> */
.L_x_2416:
        /* <DEDUP_REMOVED lines=9> */
.L_x_2326:
[----:B-1----:R1:W2:Y:S02]  /*3a6b0*/  SYNCS.PHASECHK.TRANS64.TRYWAIT P0, [R19+URZ+0x32440], R23 ;  /* 0x03244017130075a7 */ /* 0x0022a4000800017f */
[----:B--2---:R-:W-:Y:S05]  /*3a6c0*/  @!P0 NANOSLEEP.SYNCS 0x989680 ;  /* 0x009896800000895d */ /* 0x004fea0003900000 */
[----:B------:R-:W2:Y:S02]  /*3a6d0*/  @!P0 SYNCS.PHASECHK.TRANS64 P0, [R19+URZ+0x32440], R23 ;  /* 0x03244017130085a7 */ /* 0x000ea4000800007f */
[----:B--2---:R-:W-:Y:S05]  /*3a6e0*/  @!P0 BRA `(.L_x_2326) ;  /* 0xfffffffc00f08947 */ /* 0x004fea000383ffff */
[----:B------:R-:W-:Y:S05]  /*3a6f0*/  BRA `(.L_x_2418) ;  /* 0xffffffc400907947 */ /* 0x000fea000383ffff */
.L_x_2327:
        /* <DEDUP_REMOVED lines=8> */
.L_x_2420:
[----:B------:R-:W-:Y:S05]  /*3a780*/  BSYNC B1 ;  /* 0x0000000000017941 */ /* 0x000fea0003800000 */
.L_x_2419:
        /* <DEDUP_REMOVED lines=9> */
.L_x_2421:
[----:B------:R-:W-:Y:S02]  /*3a820*/  IMAD.MOV.U32 R13, RZ, RZ, R24 ;  /* 0x000000ffff0d7224 */ /* 0x000fe400078e0018 */
[----:B------:R-:W-:Y:S01]  /*3a830*/  IMAD.MOV.U32 R12, RZ, RZ, 0x1 ;  /* 0x00000001ff0c7424 */ /* 0x000fe200078e00ff */
[----:B------:R-:W-:-:S13]  /*3a840*/  IADD3 R2, P0, R14, R0, RZ ;  /* 0x000000000e027210 */ /* 0x000fda0007f1e0ff */
[----:B------:R-:W-:Y:S05]  /*3a850*/  WARPSYNC.COLLECTIVE R15, `(.L_x_2422) ;  /* 0x000000000f087348 */ /* 0x000fea0003c00000 */
[----:B------:R0:W1:Y:S02]  /*3a860*/  SHFL.IDX P6, R14, R13, R12, R11 ;  /* 0x0000000c0d0e7389 */ /* 0x00006400000c000b */
[----:B01----:R-:W-:Y:S01]  /*3a870*/  ENDCOLLECTIVE ;  /* 0x000000000000791b */ /* 0x003fe20003800000 */
.L_x_2422:
        /* <DEDUP_REMOVED lines=10> */
.L_x_2423:
[----:B------:R-:W-:Y:S02]  /*3a920*/  IMAD.MOV.U32 R13, RZ, RZ, R24 ;  /* 0x000000ffff0d7224 */ /* 0x000fe400078e0018 */
[----:B------:R-:W-:Y:S01]  /*3a930*/  IMAD.MOV.U32 R12, RZ, RZ, 0x2 ;  /* 0x00000002ff0c7424 */ /* 0x000fe200078e00ff */
[----:B------:R-:W-:-:S13]  /*3a940*/  IADD3 R2, P0, R14, R0, RZ ;  /* 0x000000000e027210 */ /* 0x000fda0007f1e0ff */
[----:B------:R-:W-:Y:S05]  /*3a950*/  WARPSYNC.COLLECTIVE R15, `(.L_x_2424) ;  /* 0x000000000f087348 */ /* 0x000fea0003c00000 */
[----:B------:R0:W1:Y:S02]  /*3a960*/  SHFL.IDX P6, R14, R13, R12, R11 ;  /* 0x0000000c0d0e7389 */ /* 0x00006400000c000b */
[----:B01----:R-:W-:Y:S01]  /*3a970*/  ENDCOLLECTIVE ;  /* 0x000000000000791b */ /* 0x003fe20003800000 */
.L_x_2424:
        /* <DEDUP_REMOVED lines=10> */
.L_x_2425:
[----:B------:R-:W-:Y:S02]  /*3aa20*/  IMAD.MOV.U32 R13, RZ, RZ, R24 ;  /* 0x000000ffff0d7224 */ /* 0x000fe400078e0018 */
[----:B------:R-:W-:Y:S01]  /*3aa30*/  IMAD.MOV.U32 R12, RZ, RZ, 0x3 ;  /* 0x00000003ff0c7424 */ /* 0x000fe200078e00ff */
[----:B------:R-:W-:-:S13]  /*3aa40*/  IADD3 R2, P0, R14, R0, RZ ;  /* 0x000000000e027210 */ /* 0x000fda0007f1e0ff */
[----:B------:R-:W-:Y:S05]  /*3aa50*/  WARPSYNC.COLLECTIVE R15, `(.L_x_2426) ;  /* 0x000000000f087348 */ /* 0x000fea0003c00000 */
[----:B------:R0:W1:Y:S02]  /*3aa60*/  SHFL.IDX P6, R14, R13, R12, R11 ;  /* 0x0000000c0d0e7389 */ /* 0x00006400000c000b */
[----:B01----:R-:W-:Y:S01]  /*3aa70*/  ENDCOLLECTIVE ;  /* 0x000000000000791b */ /* 0x003fe20003800000 */
.L_x_2426:
        /* <DEDUP_REMOVED lines=10> */
.L_x_2427:
[----:B------:R-:W-:Y:S02]  /*3ab20*/  IMAD.MOV.U32 R13, RZ, RZ, R24 ;  /* 0x000000ffff0d7224 */ /* 0x000fe400078e0018 */
[----:B------:R-:W-:Y:S01]  /*3ab30*/  IMAD.MOV.U32 R12, RZ, RZ, 0x4 ;  /* 0x00000004ff0c7424 */ /* 0x000fe200078e00ff */
[----:B------:R-:W-:-:S13]  /*3ab40*/  IADD3 R2, P0, R14, R0, RZ ;  /* 0x000000000e027210 */ /* 0x000fda0007f1e0ff */
[----:B------:R-:W-:Y:S05]  /*3ab50*/  WARPSYNC.COLLECTIVE R15, `(.L_x_2428) ;  /* 0x000000000f087348 */ /* 0x000fea0003c00000 */
[----:B------:R0:W1:Y:S02]  /*3ab60*/  SHFL.IDX P6, R14, R13, R12, R11 ;  /* 0x0000000c0d0e7389 */ /* 0x00006400000c000b */
[----:B01----:R-:W-:Y:S01]  /*3ab70*/  ENDCOLLECTIVE ;  /* 0x000000000000791b */ /* 0x003fe20003800000 */
.L_x_2428:
        /* <DEDUP_REMOVED lines=10> */
.L_x_2429:
[----:B------:R-:W-:Y:S02]  /*3ac20*/  IMAD.MOV.U32 R13, RZ, RZ, R24 ;  /* 0x000000ffff0d7224 */ /* 0x000fe400078e0018 */
[----:B------:R-:W-:Y:S01]  /*3ac30*/  IMAD.MOV.U32 R12, RZ, RZ, 0x5 ;  /* 0x00000005ff0c7424 */ /* 0x000fe200078e00ff */
[----:B------:R-:W-:-:S13]  /*3ac40*/  IADD3 R2, P0, R14, R0, RZ ;  /* 0x000000000e027210 */ /* 0x000fda0007f1e0ff */
[----:B------:R-:W-:Y:S05]  /*3ac50*/  WARPSYNC.COLLECTIVE R15, `(.L_x_2430) ;  /* 0x000000000f087348 */ /* 0x000fea0003c00000 */
[----:B------:R0:W1:Y:S02]  /*3ac60*/  SHFL.IDX P6, R14, R13, R12, R11 ;  /* 0x0000000c0d0e7389 */ /* 0x00006400000c000b */
[----:B01----:R-:W-:Y:S01]  /*3ac70*/  ENDCOLLECTIVE ;  /* 0x000000000000791b */ /* 0x003fe20003800000 */
.L_x_2430:
        /* <DEDUP_REMOVED lines=10> */
.L_x_2431:
[----:B------:R-:W-:Y:S05]  /*3ad20*/  BRA `(.L_x_2432) ;  /* 0xffffffc000ec7947 */ /* 0x000fea000383ffff */
.L_x_2332:
[----:B---3--:R3:W4:Y:S02]  /*3ad30*/  SYNCS.PHASECHK.TRANS64.TRYWAIT P0, [R19+URZ+0x32460], R23 ;  /* 0x03246017130075a7 */ /* 0x008724000800017f */
[----:B----4-:R-:W-:Y:S05]  /*3ad40*/  @!P0 NANOSLEEP.SYNCS 0x989680 ;  /* 0x009896800000895d */ /* 0x010fea0003900000 */
[----:B------:R-:W4:Y:S02]  /*3ad50*/  @!P0 SYNCS.PHASECHK.TRANS64 P0, [R19+URZ+0x32460], R23 ;  /* 0x03246017130085a7 */ /* 0x000f24000800007f */
[----:B----4-:R-:W-:Y:S05]  /*3ad60*/  @!P0 BRA `(.L_x_2332) ;  /* 0xfffffffc00f08947 */ /* 0x010fea000383ffff */
[----:B------:R-:W-:Y:S05]  /*3ad70*/  BRA `(.L_x_2433) ;  /* 0xffffffc400387947 */ /* 0x000fea000383ffff */
.L_x_2333:
        /* <DEDUP_REMOVED lines=8> */
.L_x_2435:
[----:B------:R-:W-:Y:S05]  /*3ae00*/  BSYNC B1 ;  /* 0x0000000000017941 */ /* 0x000fea0003800000 */
.L_x_2434:
        /* <DEDUP_REMOVED lines=9> */
.L_x_2436:
[----:B------:R-:W-:Y:S02]  /*3aea0*/  IMAD.MOV.U32 R9, RZ, RZ, RZ ;  /* 0x000000ffff097224 */ /* 0x000fe400078e00ff */
[----:B------:R-:W-:Y:S02]  /*3aeb0*/  IMAD.MOV.U32 R13, RZ, RZ, R22 ;  /* 0x000000ffff0d7224 */ /* 0x000fe400078e0016 */
[----:B------:R-:W-:Y:S01]  /*3aec0*/  IMAD.MOV.U32 R12, RZ, RZ, 0x1 ;  /* 0x00000001ff0c7424 */ /* 0x000fe200078e00ff */
[----:B------:R-:W-:-:S13]  /*3aed0*/  IADD3 R2, P0, R14, R0, RZ ;  /* 0x000000000e027210 */ /* 0x000fda0007f1e0ff */
[----:B------:R-:W-:Y:S05]  /*3aee0*/  WARPSYNC.COLLECTIVE R15, `(.L_x_2437) ;  /* 0x000000000f087348 */ /* 0x000fea0003c00000 */
[----:B------:R0:W1:Y:S02]  /*3aef0*/  SHFL.IDX P6, R14, R13, R12, R11 ;  /* 0x0000000c0d0e7389 */ /* 0x00006400000c000b */
[----:B01----:R-:W-:Y:S01]  /*3af00*/  ENDCOLLECTIVE ;  /* 0x000000000000791b */ /* 0x003fe20003800000 */
.L_x_2437:
        /* <DEDUP_REMOVED lines=13> */
.L_x_2438:
[----:B------:R-:W-:Y:S02]  /*3afe0*/  IMAD.MOV.U32 R13, RZ, RZ, R22 ;  /* 0x000000ffff0d7224 */ /* 0x000fe400078e0016 */
[----:B------:R-:W-:Y:S01]  /*3aff0*/  IMAD.MOV.U32 R12, RZ, RZ, 0x2 ;  /* 0x00000002ff0c7424 */ /* 0x000fe200078e00ff */
[----:B------:R-:W-:-:S13]  /*3b000*/  IADD3 R2, P0, R14, R0, RZ ;  /* 0x000000000e027210 */ /* 0x000fda0007f1e0ff */
[----:B------:R-:W-:Y:S05]  /*3b010*/  WARPSYNC.COLLECTIVE R15, `(.L_x_2439) ;  /* 0x000000000f087348 */ /* 0x000fea0003c00000 */
[----:B------:R0:W1:Y:S02]  /*3b020*/  SHFL.IDX P6, R14, R13, R12, R11 ;  /* 0x0000000c0d0e7389 */ /* 0x00006400000c000b */
[----:B01----:R-:W-:Y:S01]  /*3b030*/  ENDCOLLECTIVE ;  /* 0x000000000000791b */ /* 0x003fe20003800000 */
.L_x_2439:
        /* <DEDUP_REMOVED lines=13> */
.L_x_2440:
[----:B------:R-:W-:Y:S02]  /*3b110*/  IMAD.MOV.U32 R13, RZ, RZ, R22 ;  /* 0x000000ffff0d7224 */ /* 0x000fe400078e0016 */
[----:B------:R-:W-:Y:S01]  /*3b120*/  IMAD.MOV.U32 R12, RZ, RZ, 0x3 ;  /* 0x00000003ff0c7424 */ /* 0x000fe200078e00ff */
[----:B------:R-:W-:-:S13]  /*3b130*/  IADD3 R2, P0, R14, R0, RZ ;  /* 0x000000000e027210 */ /* 0x000fda0007f1e0ff */
[----:B------:R-:W-:Y:S05]  /*3b140*/  WARPSYNC.COLLECTIVE R15, `(.L_x_2441) ;  /* 0x000000000f087348 */ /* 0x000fea0003c00000 */
[----:B------:R0:W1:Y:S02]  /*3b150*/  SHFL.IDX P6, R14, R13, R12, R11 ;  /* 0x0000000c0d0e7389 */ /* 0x00006400000c000b */
[----:B01----:R-:W-:Y:S01]  /*3b160*/  ENDCOLLECTIVE ;  /* 0x000000000000791b */ /* 0x003fe20003800000 */
.L_x_2441:
        /* <DEDUP_REMOVED lines=13> */
.L_x_2442:
[----:B------:R-:W-:Y:S02]  /*3b240*/  IMAD.MOV.U32 R13, RZ, RZ, R22 ;  /* 0x000000ffff0d7224 */ /* 0x000fe400078e0016 */
[----:B------:R-:W-:Y:S01]  /*3b250*/  IMAD.MOV.U32 R12, RZ, RZ, 0x4 ;  /* 0x00000004ff0c7424 */ /* 0x000fe200078e00ff */
[----:B------:R-:W-:-:S13]  /*3b260*/  IADD3 R2, P0, R14, R0, RZ ;  /* 0x000000000e027210 */ /* 0x000fda0007f1e0ff */
[----:B------:R-:W-:Y:S05]  /*3b270*/  WARPSYNC.COLLECTIVE R15, `(.L_x_2443) ;  /* 0x000000000f087348 */ /* 0x000fea0003c00000 */
[----:B------:R0:W1:Y:S02]  /*3b280*/  SHFL.IDX P6, R14, R13, R12, R11 ;  /* 0x0000000c0d0e7389 */ /* 0x00006400000c000b */
[----:B01----:R-:W-:Y:S01]  /*3b290*/  ENDCOLLECTIVE ;  /* 0x000000000000791b */ /* 0x003fe20003800000 */
.L_x_2443:
        /* <DEDUP_REMOVED lines=13> */
.L_x_2444:
[----:B------:R-:W-:Y:S02]  /*3b370*/  IMAD.MOV.U32 R13, RZ, RZ, R22 ;  /* 0x000000ffff0d7224 */ /* 0x000fe400078e0016 */
[----:B------:R-:W-:Y:S01]  /*3b380*/  IMAD.MOV.U32 R12, RZ, RZ, 0x5 ;  /* 0x00000005ff0c7424 */ /* 0x000fe200078e00ff */
[----:B------:R-:W-:-:S13]  /*3b390*/  IADD3 R2, P0, R14, R0, RZ ;  /* 0x000000000e027210 */ /* 0x000fda0007f1e0ff */
[----:B------:R-:W-:Y:S05]  /*3b3a0*/  WARPSYNC.COLLECTIVE R15, `(.L_x_2445) ;  /* 0x000000000f087348 */ /* 0x000fea0003c00000 */
[----:B------:R0:W1:Y:S02]  /*3b3b0*/  SHFL.IDX P6, R14, R13, R12, R11 ;  /* 0x0000000c0d0e7389 */ /* 0x00006400000c000b */
[----:B01----:R-:W-:Y:S01]  /*3b3c0*/  ENDCOLLECTIVE ;  /* 0x000000000000791b */ /* 0x003fe20003800000 */
.L_x_2445:
        /* <DEDUP_REMOVED lines=13> */
.L_x_2446:
[----:B------:R-:W-:Y:S05]  /*3b4a0*/  BRA `(.L_x_2447) ;  /* 0xffffffc000887947 */ /* 0x000fea000383ffff */
.L_x_2338:
[----:B0-----:R0:W1:Y:S02]  /*3b4b0*/  SYNCS.PHASECHK.TRANS64.TRYWAIT P0, [R4+URZ+0x32420], R9 ;  /* 0x03242009040075a7 */ /* 0x001064000800017f */
[----:B-1----:R-:W-:Y:S05]  /*3b4c0*/  @!P0 NANOSLEEP.SYNCS 0x989680 ;  /* 0x009896800000895d */ /* 0x002fea0003900000 */
[----:B------:R-:W1:Y:S02]  /*3b4d0*/  @!P0 SYNCS.PHASECHK.TRANS64 P0, [R4+URZ+0x32420], R9 ;  /* 0x03242009040085a7 */ /* 0x000e64000800007f */
[----:B-1----:R-:W-:Y:S05]  /*3b4e0*/  @!P0 BRA `(.L_x_2338) ;  /* 0xfffffffc00f08947 */ /* 0x002fea000383ffff */
[----:B------:R-:W-:Y:S05]  /*3b4f0*/  BRA `(.L_x_2448) ;  /* 0xffffffc400107947 */ /* 0x000fea000383ffff */
.L_x_2339:
        /* <DEDUP_REMOVED lines=8> */
[----:B0-2--5:R-:W-:Y:S05]  /*3b580*/  WARPSYNC.COLLECTIVE R15, `(.L_x_2450) ;  /* 0x000000000f087348 */ /* 0x025fea0003c00000 */
[----:B------:R1:W3:Y:S02]  /*3b590*/  SHFL.IDX P6, R14, R13, R12, R11 ;  /* 0x0000000c0d0e7389 */ /* 0x0002e400000c000b */
[----:B0123-5:R-:W-:Y:S01]  /*3b5a0*/  ENDCOLLECTIVE ;  /* 0x000000000000791b */ /* 0x02ffe20003800000 */
.L_x_2450:
[----:B------:R-:W-:Y:S05]  /*3b5b0*/  BSYNC B0 ;  /* 0x0000000000007941 */ /* 0x000fea0003800000 */
.L_x_2449:
[----:B------:R-:W-:Y:S05]  /*3b5c0*/  BRA `(.L_x_2451) ;  /* 0xffffffc000f87947 */ /* 0x000fea000383ffff */
.L_x_2340:
[----:B------:R-:W-:Y:S01]  /*3b5d0*/  BSSY B0, `(.L_x_2452) ;  /* 0x0000006000007945 */ /* 0x000fe20003800000 */
[----:B------:R-:W-:-:S07]  /*3b5e0*/  IMAD.MOV.U32 R15, RZ, RZ, -0x1 ;  /* 0xffffffffff0f7424 */ /* 0x000fce00078e00ff */
[----:B012--5:R-:W-:Y:S05]  /*3b5f0*/  WARPSYNC.COLLECTIVE R15, `(.L_x_2453) ;  /* 0x000000000f0c7348 */ /* 0x027fea0003c00000 */
[----:B------:R-:W-:Y:S02]  /*3b600*/  ELECT P6, UR62, PT ;  /* 0x00000000003e782f */ /* 0x000fe400038c0000 */
[----:B------:R-:W-:Y:S01]  /*3b610*/  MOV R14, UR62 ;  /* 0x0000003e000e7c02 */ /* 0x000fe20008000f00 */
[----:B012--5:R-:W-:Y:S10]  /*3b620*/  ENDCOLLECTIVE ;  /* 0x000000000000791b */ /* 0x027ff40003800000 */
.L_x_2453:
[----:B------:R-:W-:Y:S05]  /*3b630*/  BSYNC B0 ;  /* 0x0000000000007941 */ /* 0x000fea0003800000 */
.L_x_2452:
[----:B------:R-:W-:Y:S05]  /*3b640*/  BRA `(.L_x_2454) ;  /* 0xffffffc000ec7947 */ /* 0x000fea000383ffff */
.L_x_2342:
[----:B-1----:R1:W3:Y:S02]  /*3b650*/  SYNCS.PHASECHK.TRANS64.TRYWAIT P1, [R5+URZ+0x32440], R0 ;  /* 0x03244000050075a7 */ /* 0x0022e4000802017f */
[----:B---3--:R-:W-:Y:S05]  /*3b660*/  @!P1 NANOSLEEP.SYNCS 0x989680 ;  /* 0x009896800000995d */ /* 0x008fea0003900000 */
[----:B------:R-:W3:Y:S02]  /*3b670*/  @!P1 SYNCS.PHASECHK.TRANS64 P1, [R5+URZ+0x32440], R0 ;  /* 0x03244000050095a7 */ /* 0x000ee4000802007f */
[----:B---3--:R-:W-:Y:S05]  /*3b680*/  @!P1 BRA `(.L_x_2342) ;  /* 0xfffffffc00f09947 */ /* 0x008fea000383ffff */
[----:B------:R-:W-:Y:S05]  /*3b690*/  BRA `(.L_x_2455) ;  /* 0xffffffc4000c7947 */ /* 0x000fea000383ffff */
.L_x_2344:
[----:B---3--:R3:W4:Y:S02]  /*3b6a0*/  SYNCS.PHASECHK.TRANS64.TRYWAIT P1, [R17+URZ+0x32440], R2 ;  /* 0x03244002110075a7 */ /* 0x008724000802017f */
[----:B----4-:R-:W-:Y:S05]  /*3b6b0*/  @!P1 NANOSLEEP.SYNCS 0x989680 ;  /* 0x009896800000995d */ /* 0x010fea0003900000 */
[----:B------:R-:W4:Y:S02]  /*3b6c0*/  @!P1 SYNCS.PHASECHK.TRANS64 P1, [R17+URZ+0x32440], R2 ;  /* 0x03244002110095a7 */ /* 0x000f24000802007f */
[----:B----4-:R-:W-:Y:S05]  /*3b6d0*/  @!P1 BRA `(.L_x_2344) ;  /* 0xfffffffc00f09947 */ /* 0x010fea000383ffff */
[----:B------:R-:W-:Y:S05]  /*3b6e0*/  BRA `(.L_x_2456) ;  /* 0xffffffc400187947 */ /* 0x000fea000383ffff */
.L_x_2346:
[----:B----4-:R4:W0:Y:S02]  /*3b6f0*/  SYNCS.PHASECHK.TRANS64.TRYWAIT P1, [R5+URZ+0x32460], R0 ;  /* 0x03246000050075a7 */ /* 0x010824000802017f */
[----:B0-----:R-:W-:Y:S05]  /*3b700*/  @!P1 NANOSLEEP.SYNCS 0x989680 ;  /* 0x009896800000995d */ /* 0x001fea0003900000 */
[----:B------:R-:W0:Y:S02]  /*3b710*/  @!P1 SYNCS.PHASECHK.TRANS64 P1, [R5+URZ+0x32460], R0 ;  /* 0x03246000050095a7 */ /* 0x000e24000802007f */
[----:B0-----:R-:W-:Y:S05]  /*3b720*/  @!P1 BRA `(.L_x_2346) ;  /* 0xfffffffc00f09947 */ /* 0x001fea000383ffff */
[----:B------:R-:W-:Y:S05]  /*3b730*/  BRA `(.L_x_2457) ;  /* 0xffffffc400147947 */ /* 0x000fea000383ffff */
        .type           $_ZN7cutlass13device_kernelIN5flash11enable_sm90INS1_16FlashAttnFwdSm90INS1_25CollectiveMainloopFwdSm90ILi2EN4cute5tupleIJNS5_1CILi1EEES8_S8_EEENS6_IJNS7_ILi128EEENS7_ILi96EEENS7_ILi64EEEEEELi256ENS_6half_tEfNS_4arch4Sm90ELb0ELb1ELb1ELb0ELb1ELb0ELb1ELb1ELb0ELb1ELb1ELb0EEENS1_21CollectiveEpilogueFwdINS6_IJSA_NS7_ILi256EEESB_EEES9_SE_SG_Li256ELb0ELb1ELb1ELb0EEENS1_19SingleTileSchedulerILb0ELb1ELb1ELi128EEEEEEEEEvNT_6ParamsE$_ZZN5flash25CollectiveMainloopFwdSm90ILi2EN4cute5tupleIJNS1_1CILi1EEES4_S4_EEENS2_IJNS3_ILi128EEENS3_ILi96EEENS3_ILi64EEEEEELi256EN7cutlass6half_tEfNSA_4arch4Sm90ELb0ELb1ELb1ELb0ELb1ELb0ELb1ELb1ELb0ELb1ELb1ELb0EE3mmaINS_16FlashAttnFwdSm90ISE_NS_21CollectiveEpilogueFwdINS2_IJS6_NS3_ILi256EEES7_EEES5_SB_SD_Li256ELb0ELb1ELb1ELb0EEENS_19SingleTileSchedulerILb0ELb1ELb1ELi128EEEE13SharedStorageENS1_6TensorINS1_11ArrayEngineIfLm128EEENS1_6LayoutINS2_IJNS2_IJNS3_ILi2EEEST_NS3_ILi32EEEEEES4_S4_EEENS2_IJNS2_IJS4_ST_NS3_ILi4EEEEEENS3_ILi0EEESZ_EEEEEEENS_7SoftmaxILi2ELi0EEEEEbRKNSE_6ParamsENSA_13PipelineAsyncILi2EEES19_RNSA_13PipelineStateILj2EEERT0_RT1_iRiRKNS_16SeqlenInfoQKNewKILb0ELb0EEENS2_IJiiiiEEERT_ENKUliT_T0_T1_E_clIZSF_ISO_S12_S14_EbS17_S19_S19_S1C_S1E_S1G_iS1H_S1L_S1M_S1O_EUlRS1P_iE1_NS3_ILb0EEENS3_ILb1EEEEEDaiS1P_S1Q_S1R_,@function
        .size           $_ZN7cutlass13device_kernelIN5flash11enable_sm90INS1_16FlashAttnFwdSm90INS1_25CollectiveMainloopFwdSm90ILi2EN4cute5tupleIJNS5_1CILi1EEES8_S8_EEENS6_IJNS7_ILi128EEENS7_ILi96EEENS7_ILi64EEEEEELi256ENS_6half_tEfNS_4arch4Sm90ELb0ELb1ELb1ELb0ELb1ELb0ELb1ELb1ELb0ELb1ELb1ELb0EEENS1_21CollectiveEpilogueFwdINS6_IJSA_NS7_ILi256EEESB_EEES9_SE_SG_Li256ELb0ELb1ELb1ELb0EEENS1_19SingleTileSchedulerILb0ELb1ELb1ELi128EEEEEEEEEvNT_6ParamsE$_ZZN5flash25CollectiveMainloopFwdSm90ILi2EN4cute5tupleIJNS1_1CILi1EEES4_S4_EEENS2_IJNS3_ILi128EEENS3_ILi96EEENS3_ILi64EEEEEELi256EN7cutlass6half_tEfNSA_4arch4Sm90ELb0ELb1ELb1ELb0ELb1ELb0ELb1ELb1ELb0ELb1ELb1ELb0EE3mmaINS_16FlashAttnFwdSm90ISE_NS_21CollectiveEpilogueFwdINS2_IJS6_NS3_ILi256EEES7_EEES5_SB_SD_Li256ELb0ELb1ELb1ELb0EEENS_19SingleTileSchedulerILb0ELb1ELb1ELi128EEEE13SharedStorageENS1_6TensorINS1_11ArrayEngineIfLm128EEENS1_6LayoutINS2_IJNS2_IJNS3_ILi2EEEST_NS3_ILi32EEEEEES4_S4_EEENS2_IJNS2_IJS4_ST_NS3_ILi4EEEEEENS3_ILi0EEESZ_EEEEEEENS_7SoftmaxILi2ELi0EEEEEbRKNSE_6ParamsENSA_13PipelineAsyncILi2EEES19_RNSA_13PipelineStateILj2EEERT0_RT1_iRiRKNS_16SeqlenInfoQKNewKILb0ELb0EEENS2_IJiiiiEEERT_ENKUliT_T0_T1_E_clIZSF_ISO_S12_S14_EbS17_S19_S19_S1C_S1E_S1G_iS1H_S1L_S1M_S1O_EUlRS1P_iE1_NS3_ILb0EEENS3_ILb1EEEEEDaiS1P_S1Q_S1R_,(.L_x_6563 - $_ZN7cutlass13device_kernelIN5flash11enable_sm90INS1_16FlashAttnFwdSm90INS1_25CollectiveMainloopFwdSm90ILi2EN4cute5tupleIJNS5_1CILi1EEES8_S8_EEENS6_IJNS7_ILi128EEENS7_ILi96EEENS7_ILi64EEEEEELi256ENS_6half_tEfNS_4arch4Sm90ELb0ELb1ELb1ELb0ELb1ELb0ELb1ELb1ELb0ELb1ELb1ELb0EEENS1_21CollectiveEpilogueFwdINS6_IJSA_NS7_ILi256EEESB_EEES9_SE_SG_Li256ELb0ELb1ELb1ELb0EEENS1_19SingleTileSchedulerILb0ELb1ELb1ELi128EEEEEEEEEvNT_6ParamsE$_ZZN5flash25CollectiveMainloopFwdSm90ILi2EN4cute5tupleIJNS1_1CILi1EEES4_S4_EEENS2_IJNS3_ILi128EEENS3_ILi96EEENS3_ILi64EEEEEELi256EN7cutlass6half_tEfNSA_4arch4Sm90ELb0ELb1ELb1ELb0ELb1ELb0ELb1ELb1ELb0ELb1ELb1ELb0EE3mmaINS_16FlashAttnFwdSm90ISE_NS_21CollectiveEpilogueFwdINS2_IJS6_NS3_ILi256EEES7_EEES5_SB_SD_Li256ELb0ELb1ELb1ELb0EEENS_19SingleTileSchedulerILb0ELb1ELb1ELi128EEEE13SharedStorageENS1_6TensorINS1_11ArrayEngineIfLm128EEENS1_6LayoutINS2_IJNS2_IJNS3_ILi2EEEST_NS3_ILi32EEEEEES4_S4_EEENS2_IJNS2_IJS4_ST_NS3_ILi4EEEEEENS3_ILi0EEESZ_EEEEEEENS_7SoftmaxILi2ELi0EEEEEbRKNSE_6ParamsENSA_13PipelineAsyncILi2EEES19_RNSA_13PipelineStateILj2EEERT0_RT1_iRiRKNS_16SeqlenInfoQKNewKILb0ELb0EEENS2_IJiiiiEEERT_ENKUliT_T0_T1_E_clIZSF_ISO_S12_S14_EbS17_S19_S19_S1C_S1E_S1G_iS1H_S1L_S1M_S1O_EUlRS1P_iE1_NS3_ILb0EEENS3_ILb1EEEEEDaiS1P_S1Q_S1R_)
$_ZN7cutlass13device_kernelIN5flash11enable_sm90INS1_16FlashAttnFwdSm90INS1_25CollectiveMainloopFwdSm90ILi2EN4cute5tupleIJNS5_1CILi1EEES8_S8_EEENS6_IJNS7_ILi128EEENS7_ILi96EEENS7_ILi64EEEEEELi256ENS_6half_tEfNS_4arch4Sm90ELb0ELb1ELb1ELb0ELb1ELb0ELb1ELb1ELb0ELb1ELb1ELb0EEENS1_21CollectiveEpilogueFwdINS6_IJSA_NS7_ILi256EEESB_EEES9_SE_SG_Li256ELb0ELb1ELb1ELb0EEENS1_19SingleTileSchedulerILb0ELb1ELb1ELi128EEEEEEEEEvNT_6ParamsE$_ZZN5flash25CollectiveMainloopFwdSm90ILi2EN4cute5tupleIJNS1_1CILi1EEES4_S4_EEENS2_IJNS3_ILi128EEENS3_ILi96EEENS3_ILi64EEEEEELi256EN7cutlass6half_tEfNSA_4arch4Sm90ELb0ELb1ELb1ELb0ELb1ELb0ELb1ELb1ELb0ELb1ELb1ELb0EE3mmaINS_16FlashAttnFwdSm90ISE_NS_21CollectiveEpilogueFwdINS2_IJS6_NS3_ILi256EEES7_EEES5_SB_SD_Li256ELb0ELb1ELb1ELb0EEENS_19SingleTileSchedulerILb0ELb1ELb1ELi128EEEE13SharedStorageENS1_6TensorINS1_11ArrayEngineIfLm128EEENS1_6LayoutINS2_IJNS2_IJNS3_ILi2EEEST_NS3_ILi32EEEEEES4_S4_EEENS2_IJNS2_IJS4_ST_NS3_ILi4EEEEEENS3_ILi0EEESZ_EEEEEEENS_7SoftmaxILi2ELi0EEEEEbRKNSE_6ParamsENSA_13PipelineAsyncILi2EEES19_RNSA_13PipelineStateILj2EEERT0_RT1_iRiRKNS_16SeqlenInfoQKNewKILb0ELb0EEENS2_IJiiiiEEERT_ENKUliT_T0_T1_E_clIZSF_ISO_S12_S14_EbS17_S19_S19_S1C_S1E_S1G_iS1H_S1L_S1M_S1O_EUlRS1P_iE1_NS3_ILb0EEENS3_ILb1EEEEEDaiS1P_S1Q_S1R_:
[----:B------:R-:W-:Y:S05]  /*3b740*/  YIELD ;  /* 0x0000000000007946 */ /* 0x000fea0003800000 */
[----:B------:R-:W-:Y:S02]  /*3b750*/  ULDC UR4, c[0x0][0x20] ;  /* 0x0000080000047ab9 */ /* 0x000fe40000000800 */
[----:B------:R-:W-:-:S05]  /*3b760*/  VIADD R158, R157, -UR4 ;  /* 0x800000049d9e7c36 */ /* 0x000fca0008000000 */
[----:B------:R-:W2:Y:S01]  /*3b770*/  LDL.64 R2, [R158] ;  /* 0x000000009e027983 */ /* 0x000ea20000100a00 */
[----:B------:R-:W0:Y:S02]  /*3b780*/  LDC.64 R4, c[0x0][0x208] ;  /* 0x00008200ff047b82 */ /* 0x000e240000000a00 */
[----:B0-----:R-:W-:Y:S02]  /*3b790*/  R2UR UR4, R4 ;  /* 0x00000000040472ca */ /* 0x001fe400000e0000 */
[----:B------:R-:W-:-:S13]  /*3b7a0*/  R2UR UR5, R5 ;  /* 0x00000000050572ca */ /* 0x000fda00000e0000 */
[----:B--2---:R-:W2:Y:S01]  /*3b7b0*/  LD.E R0, desc[UR4][R2.64] ;  /* 0x0000000402007980 */ /* 0x004ea2000c101900 */
[----:B------:R-:W-:Y:S02]  /*3b7c0*/  R2UR UR4, R4 ;  /* 0x00000000040472ca */ /* 0x000fe400000e0000 */
[----:B------:R-:W-:Y:S01]  /*3b7d0*/  R2UR UR5, R5 ;  /* 0x00000000050572ca */ /* 0x000fe200000e0000 */
[----:B--2---:R-:W-:-:S12]  /*3b7e0*/  VIADD R11, R0, 0x1 ;  /* 0x00000001000b7836 */ /* 0x004fd80000000000 */
[----:B------:R-:W2:Y:S01]  /*3b7f0*/  LD.E R0, desc[UR4][R2.64+0x8] ;  /* 0x0000080402007980 */ /* 0x000ea2000c101900 */
[----:B------:R-:W-:-:S13]  /*3b800*/  ISETP.NE.AND P0, PT, R11, 0x2, PT ;  /* 0x000000020b00780c */ /* 0x000fda0003f05270 */
[----:B------:R-:W-:Y:S02]  /*3b810*/  @!P0 R2UR UR6, R4 ;  /* 0x00000000040682ca */ /* 0x000fe400000e0000 */
[----:B------:R-:W-:-:S13]  /*3b820*/  @!P0 R2UR UR7, R5 ;  /* 0x00000000050782ca */ /* 0x000fda00000e0000 */
[----:B------:R-:W3:Y:S01]  /*3b830*/  @!P0 LD.E R6, desc[UR6][R2.64+0x4] ;  /* 0x0000040602068980 */ /* 0x000ee2000c101900 */
[C---:B------:R-:W-:Y:S02]  /*3b840*/  R2UR UR4, R4.reuse ;  /* 0x00000000040472ca */ /* 0x040fe400000e0000 */
[C---:B------:R-:W-:Y:S02]  /*3b850*/  R2UR UR5, R5.reuse ;  /* 0x00000000050572ca */ /* 0x040fe400000e0000 */
[C---:B------:R-:W-:Y:S02]  /*3b860*/  R2UR UR6, R4.reuse ;  /* 0x00000000040672ca */ /* 0x040fe400000e0000 */
[C---:B------:R-:W-:Y:S02]  /*3b870*/  R2UR UR7, R5.reuse ;  /* 0x00000000050772ca */ /* 0x040fe400000e0000 */
[----:B------:R-:W-:Y:S02]  /*3b880*/  @!P0 R2UR UR8, R4 ;  /* 0x00000000040882ca */ /* 0x000fe400000e0000 */
[----:B------:R-:W-:-:S02]  /*3b890*/  @!P0 R2UR UR9, R5 ;  /* 0x00000000050982ca */ /* 0x000fc400000e0000 */
[----:B------:R-:W-:Y:S02]  /*3b8a0*/  @!P0 R2UR UR10, R4 ;  /* 0x00000000040a82ca */ /* 0x000fe400000e0000 */
[----:B------:R-:W-:Y:S01]  /*3b8b0*/  @!P0 R2UR UR11, R5 ;  /* 0x00000000050b82ca */ /* 0x000fe200000e0000 */
[----:B------:R-:W-:Y:S08]  /*3b8c0*/  ST.E desc[UR4][R2.64], R11 ;  /* 0x0000000b02007985 */ /* 0x000ff0000c101904 */
[----:B------:R-:W-:Y:S01]  /*3b8d0*/  @!P0 ST.E desc[UR8][R2.64], RZ ;  /* 0x000000ff02008985 */ /* 0x000fe2000c101908 */
[----:B--2---:R-:W-:-:S05]  /*3b8e0*/  VIADD R13, R0, 0x1 ;  /* 0x00000001000d7836 */ /* 0x004fca0000000000 */
[----:B------:R-:W-:Y:S01]  /*3b8f0*/  ST.E desc[UR6][R2.64+0x8], R13 ;  /* 0x0000080d02007985 */ /* 0x000fe2000c101906 */
[----:B---3--:R-:W-:-:S05]  /*3b900*/  @!P0 LOP3.LUT R15, R6, 0x1, RZ, 0x3c, !PT ;  /* 0x00000001060f8812 */ /* 0x008fca00078e3cff */
[----:B------:R0:W-:Y:S04]  /*3b910*/  @!P0 ST.E desc[UR10][R2.64+0x4], R15 ;  /* 0x0000040f02008985 */ /* 0x0001e8000c10190a */
[----:B------:R-:W2:Y:S01]  /*3b920*/  LDL.64 R8, [R158+0x18] ;  /* 0x000018009e087983 */ /* 0x000ea20000100a00 */
[----:B------:R-:W-:Y:S02]  /*3b930*/  R2UR UR4, R4 ;  /* 0x00000000040472ca */ /* 0x000fe400000e0000 */
[----:B------:R-:W-:Y:S01]  /*3b940*/  R2UR UR5, R5 ;  /* 0x00000000050572ca */ /* 0x000fe200000e0000 */
[----:B------:R-:W3:-:S12]  /*3b950*/  LDL.64 R6, [R158] ;  /* 0x000000009e067983 */ /* 0x000ed80000100a00 */
[----:B--2---:R-:W2:Y:S01]  /*3b960*/  LD.E R10, desc[UR4][R8.64] ;  /* 0x00000004080a7980 */ /* 0x004ea2000c101900 */
[C---:B------:R-:W-:Y:S02]  /*3b970*/  R2UR UR4, R4.reuse ;  /* 0x00000000040472ca */ /* 0x040fe400000e0000 */
[C---:B------:R-:W-:Y:S02]  /*3b980*/  R2UR UR5, R5.reuse ;  /* 0x00000000050572ca */ /* 0x040fe400000e0000 */
[----:B------:R-:W-:Y:S02]  /*3b990*/  R2UR UR6, R4 ;  /* 0x00000000040672ca */ /* 0x000fe400000e0000 */
[----:B------:R-:W-:Y:S01]  /*3b9a0*/  R2UR UR7, R5 ;  /* 0x00000000050772ca */ /* 0x000fe200000e0000 */
[----:B------:R-:W-:Y:S01]  /*3b9b0*/  BSSY B2, `(.L_x_2458) ;  /* 0x0000009000027945 */ /* 0x000fe20003800000 */
[----:B0-----:R-:W-:Y:S02]  /*3b9c0*/  IMAD.MOV.U32 R2, RZ, RZ, R23 ;  /* 0x000000ffff027224 */ /* 0x001fe400078e0017 */
[----:B------:R-:W-:-:S05]  /*3b9d0*/  IMAD.MOV.U32 R3, RZ, RZ, R22 ;  /* 0x000000ffff037224 */ /* 0x000fca00078e0016 */
[----:B---3--:R0:W5:Y:S04]  /*3b9e0*/  LD.E R0, desc[UR4][R6.64] ;  /* 0x0000000406007980 */ /* 0x008168000c101900 */
[----:B------:R0:W5:Y:S01]  /*3b9f0*/  LD.E R12, desc[UR6][R6.64+0x4] ;  /* 0x00000406060c7980 */ /* 0x000162000c101900 */
[----:B--2---:R-:W-:-:S04]  /*3ba00*/  LOP3.LUT R10, R10, 0x1, RZ, 0xfc, !PT ;  /* 0x000000010a0a7812 */ /* 0x004fc800078efcff */
[----:B------:R-:W-:-:S13]  /*3ba10*/  ISETP.NE.AND P0, PT, R10, 0x3, PT ;  /* 0x000000030a00780c */ /* 0x000fda0003f05270 */
[----:B0-----:R-:W-:Y:S05]  /*3ba20*/  @!P0 BRA `(.L_x_2459) ;  /* 0x0000000000048947 */ /* 0x001fea0003800000 */
[----:B------:R-:W-:Y:S01]  /*3ba30*/  BPT.TRAP 0x1 ;  /* 0x000000040000795c */ /* 0x000fe20000300000 */
.L_x_2459:
[----:B------:R-:W-:Y:S05]  /*3ba40*/  BSYNC B2 ;  /* 0x0000000000027941 */ /* 0x000fea0003800000 */
.L_x_2458:
[----:B------:R-:W-:Y:S02]  /*3ba50*/  R2UR UR4, R4 ;  /* 0x00000000040472ca */ /* 0x000fe400000e0000 */
[----:B------:R-:W-:-:S13]  /*3ba60*/  R2UR UR5, R5 ;  /* 0x00000000050572ca */ /* 0x000fda00000e0000 */
[----:B------:R-:W2:Y:S01]  /*3ba70*/  LD.E.64 R10, desc[UR4][R8.64+0x18] ;  /* 0x00001804080a7980 */ /* 0x000ea2000c101b00 */
[----:B-----5:R-:W-:Y:S02]  /*3ba80*/  SHF.L.U32 R13, R12, 0x1f, RZ ;  /* 0x0000001f0c0d7819 */ /* 0x020fe400000006ff */
[----:B--2---:R-:W-:-:S05]  /*3ba90*/  MOV R11, R10 ;  /* 0x0000000a000b7202 */ /* 0x004fca0000000f00 */
[----:B------:R-:W-:-:S04]  /*3baa0*/  IMAD R0, R0, 0x8, R11 ;  /* 0x0000000800007824 */ /* 0x000fc800078e020b */
[----:B------:R0:W1:Y:S01]  /*3bab0*/  SYNCS.PHASECHK.TRANS64.TRYWAIT P0, [R0+URZ], R13 ;  /* 0x0000000d000075a7 */ /* 0x000062000800017f */
[----:B------:R-:W2:Y:S01]  /*3bac0*/  LD.E R12, desc[UR4][R8.64] ;  /* 0x00000004080c7980 */ /* 0x000ea2000c101900 */
[----:B------:R-:W-:Y:S02]  /*3bad0*/  R2UR UR6, R4 ;  /* 0x00000000040672ca */ /* 0x000fe400000e0000 */
[----:B------:R-:W-:Y:S01]  /*3bae0*/  R2UR UR7, R5 ;  /* 0x00000000050772ca */ /* 0x000fe200000e0000 */
[----:B------:R0:W5:Y:S01]  /*3baf0*/  LD.E R10, desc[UR4][R6.64] ;  /* 0x00000004060a7980 */ /* 0x000162000c101900 */
[----:B------:R-:W-:Y:S11]  /*3bb00*/  BSSY B2, `(.L_x_2460) ;  /* 0x0000006000027945 */ /* 0x000ff60003800000 */
[----:B------:R0:W5:Y:S01]  /*3bb10*/  LD.E R11, desc[UR6][R6.64+0x4] ;  /* 0x00000406060b7980 */ /* 0x000162000c101900 */
[----:B--2---:R-:W-:-:S04]  /*3bb20*/  LOP3.LUT R12, R12, 0x1, RZ, 0xfc, !PT ;  /* 0x000000010c0c7812 */ /* 0x004fc800078efcff */
[----:B------:R-:W-:-:S13]  /*3bb30*/  ISETP.NE.AND P1, PT, R12, 0x3, PT ;  /* 0x000000030c00780c */ /* 0x000fda0003f25270 */
[----:B01----:R-:W-:Y:S05]  /*3bb40*/  @!P1 BRA `(.L_x_2461) ;  /* 0x0000000000049947 */ /* 0x003fea0003800000 */
[----:B------:R-:W-:Y:S01]  /*3bb50*/  BPT.TRAP 0x1 ;  /* 0x000000040000795c */ /* 0x000fe20000300000 */
.L_x_2461:
[----:B------:R-:W-:Y:S05]  /*3bb60*/  BSYNC B2 ;  /* 0x0000000000027941 */ /* 0x000fea0003800000 */
.L_x_2460:
[----:B------:R-:W-:Y:S04]  /*3bb70*/  BSSY B2, `(.L_x_2462) ;  /* 0x000000a000027945 */ /* 0x000fe80003800000 */
[----:B------:R-:W-:Y:S05]  /*3bb80*/  @P0 BRA `(.L_x_2463) ;  /* 0x0000000000200947 */ /* 0x000fea0003800000 */
[----:B------:R-:W-:Y:S02]  /*3bb90*/  R2UR UR4, R4 ;  /* 0x00000000040472ca */ /* 0x000fe400000e0000 */
[----:B------:R-:W-:-:S13]  /*3bba0*/  R2UR UR5, R5 ;  /* 0x00000000050572ca */ /* 0x000fda00000e0000 */
[----:B------:R-:W2:Y:S01]  /*3bbb0*/  LD.E.64 R8, desc[UR4][R8.64+0x18] ;  /* 0x0000180408087980 */ /* 0x000ea2000c101b00 */
[----:B-----5:R-:W-:Y:S02]  /*3bbc0*/  SHF.L.U32 R11, R11, 0x1f, RZ ;  /* 0x0000001f0b0b7819 */ /* 0x020fe400000006ff */
[----:B--2---:R-:W-:-:S05]  /*3bbd0*/  MOV R7, R8 ;  /* 0x0000000800077202 */ /* 0x004fca0000000f00 */
[----:B------:R-:W-:-:S04]  /*3bbe0*/  IMAD R10, R10, 0x8, R7 ;  /* 0x000000080a0a7824 */ /* 0x000fc800078e0207 */
[----:B------:R-:W0:Y:S02]  /*3bbf0*/  SYNCS.PHASECHK.TRANS64.TRYWAIT P0, [R10+URZ], R11 ;  /* 0x0000000b0a0075a7 */ /* 0x000e24000800017f */
[----:B0-----:R-:W-:Y:S05]  /*3bc00*/  @!P0 BRA `(.L_x_2464) ;  /* 0x000001b400d08947 */ /* 0x001fea0003800000 */
.L_x_2463:
[----:B------:R-:W-:Y:S05]  /*3bc10*/  BSYNC B2 ;  /* 0x0000000000027941 */ /* 0x000fea0003800000 */
.L_x_2462:
[----:B0----5:R-:W2:Y:S04]  /*3bc20*/  LDL.64 R10, [R158] ;  /* 0x000000009e0a7983 */ /* 0x021ea80000100a00 */
[----:B------:R-:W3:Y:S01]  /*3bc30*/  LDL.64 R8, [R158+0x28] ;  /* 0x000028009e087983 */ /* 0x000ee20000100a00 */
[C---:B------:R-:W-:Y:S02]  /*3bc40*/  R2UR UR6, R4.reuse ;  /* 0x00000000040672ca */ /* 0x040fe400000e0000 */
[C---:B------:R-:W-:Y:S01]  /*3bc50*/  R2UR UR7, R5.reuse ;  /* 0x00000000050772ca */ /* 0x040fe200000e0000 */
[----:B------:R-:W4:Y:S01]  /*3bc60*/  LDL.64 R6, [R158+0x20] ;  /* 0x000020009e067983 */ /* 0x000f220000100a00 */
[C---:B------:R-:W-:Y:S02]  /*3bc70*/  R2UR UR4, R4.reuse ;  /* 0x00000000040472ca */ /* 0x040fe400000e0000 */
[----:B------:R-:W-:Y:S01]  /*3bc80*/  R2UR UR5, R5 ;  /* 0x00000000050572ca */ /* 0x000fe200000e0000 */
[----:B------:R-:W4:Y:S08]  /*3bc90*/  LDL.64 R12, [R158+0x8] ;  /* 0x000008009e0c7983 */ /* 0x000f300000100a00 */
[----:B--2---:R-:W2:Y:S04]  /*3bca0*/  LD.E R11, desc[UR6][R10.64] ;  /* 0x000000060a0b7980 */ /* 0x004ea8000c101900 */
[----:B---3--:R-:W2:Y:S01]  /*3bcb0*/  LD.E.64 R14, desc[UR4][R8.64] ;  /* 0x00000004080e7980 */ /* 0x008ea2000c101b00 */
[----:B------:R-:W-:Y:S05]  /*3bcc0*/  WARPSYNC.ALL ;  /* 0x0000000000007948 */ /* 0x000fea0003800000 */
[----:B------:R-:W-:-:S02]  /*3bcd0*/  R2UR UR4, R4 ;  /* 0x00000000040472ca */ /* 0x000fc400000e0000 */
[C---:B------:R-:W-:Y:S02]  /*3bce0*/  R2UR UR5, R5.reuse ;  /* 0x00000000050572ca */ /* 0x040fe400000e0000 */
[----:B------:R-:W-:Y:S02]  /*3bcf0*/  R2UR UR6, R4 ;  /* 0x00000000040672ca */ /* 0x000fe400000e0000 */
[----:B------:R-:W-:-:S09]  /*3bd00*/  R2UR UR7, R5 ;  /* 0x00000000050772ca */ /* 0x000fd200000e0000 */
[----:B----4-:R0:W-:Y:S04]  /*3bd10*/  ST.E desc[UR4][R12.64], RZ ;  /* 0x000000ff0c007985 */ /* 0x0101e8000c101904 */
[----:B------:R-:W3:Y:S01]  /*3bd20*/  LD.E.64 R8, desc[UR6][R6.64] ;  /* 0x0000000606087980 */ /* 0x000ee2000c101b00 */
[----:B--2---:R-:W-:Y:S01]  /*3bd30*/  IMAD R10, R11, 0x300, R14 ;  /* 0x000003000b0a7824 */ /* 0x004fe200078e020e */
[----:B------:R-:W-:Y:S01]  /*3bd40*/  WARPGROUP.ARRIVE ;  /* 0x00000000000079c5 */ /* 0x000fe20000000000 */
[----:B------:R-:W-:Y:S01]  /*3bd50*/  IMAD.MOV.U32 R11, RZ, RZ, R15 ;  /* 0x000000ffff0b7224 */ /* 0x000fe200078e000f */
[----:B------:R-:W-:Y:S01]  /*3bd60*/  R2UR UR8, R4 ;  /* 0x00000000040872ca */ /* 0x000fe200000e0000 */
[----:B------:R-:W-:Y:S01]  /*3bd70*/  IMAD.MOV.U32 R191, RZ, RZ, 0x1 ;  /* 0x00000001ffbf7424 */ /* 0x000fe200078e00ff */
[----:B------:R-:W-:-:S02]  /*3bd80*/  R2UR UR6, R10 ;  /* 0x000000000a0672ca */ /* 0x000fc400000e0000 */
[----:B------:R-:W-:Y:S02]  /*3bd90*/  R2UR UR7, R11 ;  /* 0x000000000b0772ca */ /* 0x000fe400000e0000 */
[C---:B------:R-:W-:Y:S02]  /*3bda0*/  R2UR UR9, R5.reuse ;  /* 0x00000000050972ca */ /* 0x040fe400000e0000 */
[----:B------:R-:W-:Y:S02]  /*3bdb0*/  R2UR UR10, R4 ;  /* 0x00000000040a72ca */ /* 0x000fe400000e0000 */
[----:B------:R-:W-:Y:S02]  /*3bdc0*/  R2UR UR11, R5 ;  /* 0x00000000050b72ca */ /* 0x000fe400000e0000 */
[----:B---3--:R-:W-:Y:S02]  /*3bdd0*/  R2UR UR4, R8 ;  /* 0x00000000080472ca */ /* 0x008fe400000e0000 */
[----:B------:R-:W-:-:S13]  /*3bde0*/  R2UR UR5, R9 ;  /* 0x00000000090572ca */ /* 0x000fda00000e0000 */
[----:B------:R-:W-:Y:S03]  /*3bdf0*/  HGMMA.64x96x16.F32 R24, gdesc[UR4], RZ, !UPT, gsb0 ;  /* 0x01600000041879f0 */ /* 0x000fe6000c0008ff */
[----:B------:R-:W-:Y:S02]  /*3be00*/  WARPGROUP.DEPBAR.LE gsb0, 0x0 ;  /* 0x00008000000079c5 */ /* 0x000fe40000010000 */
[----:B------:R0:W-:Y:S04]  /*3be10*/  ST.E desc[UR8][R12.64], R191 ;  /* 0x000000bf0c007985 */ /* 0x0001e8000c101908 */
[----:B------:R-:W2:Y:S01]  /*3be20*/  LD.E.64 R8, desc[UR10][R6.64] ;  /* 0x0000000a06087980 */ /* 0x000ea2000c101b00 */
[----:B------:R-:W-:Y:S01]  /*3be30*/  VIADD R14, R10, 0x2 ;  /* 0x000000020a0e7836 */ /* 0x000fe20000000000 */
[----:B------:R-:W-:Y:S01]  /*3be40*/  R2UR UR7, R15 ;  /* 0x000000000f0772ca */ /* 0x000fe200000e0000 */
[----:B------:R-:W-:Y:S01]  /*3be50*/  WARPGROUP.ARRIVE ;  /* 0x00000000000079c5 */ /* 0x000fe20000000000 */
[----:B------:R-:W-:-:S02]  /*3be60*/  R2UR UR8, R4 ;  /* 0x00000000040872ca */ /* 0x000fc400000e0000 */
[----:B------:R-:W-:Y:S02]  /*3be70*/  R2UR UR6, R14 ;  /* 0x000000000e0672ca */ /* 0x000fe400000e0000 */
[C---:B------:R-:W-:Y:S02]  /*3be80*/  R2UR UR9, R5.reuse ;  /* 0x00000000050972ca */ /* 0x040fe400000e0000 */
[----:B------:R-:W-:Y:S02]  /*3be90*/  R2UR UR10, R4 ;  /* 0x00000000040a72ca */ /* 0x000fe400000e0000 */
[----:B------:R-:W-:Y:S01]  /*3bea0*/  R2UR UR11, R5 ;  /* 0x00000000050b72ca */ /* 0x000fe200000e0000 */
[----:B--2---:R-:W-:Y:S01]  /*3beb0*/  VIADD R8, R8, 0x2 ;  /* 0x0000000208087836 */ /* 0x004fe20000000000 */
[----:B------:R-:W-:-:S04]  /*3bec0*/  R2UR UR5, R9 ;  /* 0x00000000090572ca */ /* 0x000fc800000e0000 */
[----:B------:R-:W-:-:S13]  /*3bed0*/  R2UR UR4, R8 ;  /* 0x00000000080472ca */ /* 0x000fda00000e0000 */
[----:B------:R-:W-:Y:S03]  /*3bee0*/  HGMMA.64x96x16.F32 R24, gdesc[UR4], R24, gsb0 ;  /* 0x01600000041879f0 */ /* 0x000fe60008000818 */
        /* <DEDUP_REMOVED lines=19> */
[----:B------:R-:W-:Y:S01]  /*3c020*/  WARPGROUP.ARRIVE ;  /* 0x00000000000079c5 */ /* 0x000fe20000000000 */
[----:B------:R-:W-:Y:S01]  /*3c030*/  IMAD.MOV.U32 R11, RZ, RZ, R15 ;  /* 0x000000ffff0b7224 */ /* 0x000fe200078e000f */
[----:B------:R-:W-:-:S02]  /*3c040*/  R2UR UR8, R4 ;  /* 0x00000000040872ca */ /* 0x000fc400000e0000 */
[----:B------:R-:W-:Y:S02]  /*3c050*/  R2UR UR6, R10 ;  /* 0x000000000a0672ca */ /* 0x000fe400000e0000 */
        /* <DEDUP_REMOVED lines=8> */
[----:B------:R-:W2:Y:S01]  /*3c0e0*/  LDL.64 R8, [R158+0x40] ;  /* 0x000040009e087983 */ /* 0x000ea20000100a00 */
[----:B------:R-:W-:-:S02]  /*3c0f0*/  R2UR UR4, R4 ;  /* 0x00000000040472ca */ /* 0x000fc400000e0000 */
[----:B------:R-:W-:Y:S01]  /*3c100*/  R2UR UR5, R5 ;  /* 0x00000000050572ca */ /* 0x000fe200000e0000 */
[----:B------:R-:W3:-:S12]  /*3c110*/  LDL.64 R6, [R158] ;  /* 0x000000009e067983 */ /* 0x000ed80000100a00 */
[----:B--2---:R-:W2:Y:S01]  /*3c120*/  LD.E R10, desc[UR4][R8.64] ;  /* 0x00000004080a7980 */ /* 0x004ea2000c101900 */
[C---:B------:R-:W-:Y:S02]  /*3c130*/  R2UR UR4, R4.reuse ;  /* 0x00000000040472ca */ /* 0x040fe400000e0000 */
[C---:B------:R-:W-:Y:S02]  /*3c140*/  R2UR UR5, R5.reuse ;  /* 0x00000000050572ca */ /* 0x040fe400000e0000 */
[----:B------:R-:W-:Y:S02]  /*3c150*/  R2UR UR6, R4 ;  /* 0x00000000040672ca */ /* 0x000fe400000e0000 */
[----:B------:R-:W-:Y:S01]  /*3c160*/  R2UR UR7, R5 ;  /* 0x00000000050772ca */ /* 0x000fe200000e0000 */
[----:B------:R-:W-:Y:S08]  /*3c170*/  BSSY B2, `(.L_x_2465) ;  /* 0x0000007000027945 */ /* 0x000ff00003800000 */
[----:B---3--:R0:W5:Y:S04]  /*3c180*/  LD.E R0, desc[UR4][R6.64] ;  /* 0x0000000406007980 */ /* 0x008168000c101900 */
[----:B------:R0:W5:Y:S01]  /*3c190*/  LD.E R14, desc[UR6][R6.64+0x4] ;  /* 0x00000406060e7980 */ /* 0x000162000c101900 */
[----:B--2---:R-:W-:-:S04]  /*3c1a0*/  LOP3.LUT R10, R10, 0x1, RZ, 0xfc, !PT ;  /* 0x000000010a0a7812 */ /* 0x004fc800078efcff */
[----:B------:R-:W-:-:S13]  /*3c1b0*/  ISETP.NE.AND P0, PT, R10, 0x3, PT ;  /* 0x000000030a00780c */ /* 0x000fda0003f05270 */
[----:B0-----:R-:W-:Y:S05]  /*3c1c0*/  @!P0 BRA `(.L_x_2466) ;  /* 0x0000000000048947 */ /* 0x001fea0003800000 */
[----:B------:R-:W-:Y:S01]  /*3c1d0*/  BPT.TRAP 0x1 ;  /* 0x000000040000795c */ /* 0x000fe20000300000 */
.L_x_2466:
[----:B------:R-:W-:Y:S05]  /*3c1e0*/  BSYNC B2 ;  /* 0x0000000000027941 */ /* 0x000fea0003800000 */
.L_x_2465:
        /* <DEDUP_REMOVED lines=17> */
.L_x_2468:
[----:B------:R-:W-:Y:S05]  /*3c300*/  BSYNC B2 ;  /* 0x0000000000027941 */ /* 0x000fea0003800000 */
.L_x_2467:
        /* <DEDUP_REMOVED lines=10> */
.L_x_2470:
[----:B------:R-:W-:Y:S05]  /*3c3b0*/  BSYNC B2 ;  /* 0x0000000000027941 */ /* 0x000fea0003800000 */
.L_x_2469:
[----:B------:R-:W2:Y:S04]  /*3c3c0*/  LDL.64 R12, [R158] ;  /* 0x000000009e0c7983 */ /* 0x000ea80000100a00 */
[----:B0----5:R-:W3:Y:S04]  /*3c3d0*/  LDL.64 R10, [R158+0x58] ;  /* 0x000058009e0a7983 */ /* 0x021ee80000100a00 */
[----:B------:R-:W4:Y:S04]  /*3c3e0*/  LDL.64 R6, [R158+0x48] ;  /* 0x000048009e067983 */ /* 0x000f280000100a00 */
[----:B------:R-:W4:Y:S01]  /*3c3f0*/  LDL.64 R8, [R158+0x50] ;  /* 0x000050009e087983 */ /* 0x000f220000100a00 */
[----:B------:R-:W-:-:S02]  /*3c400*/  R2UR UR6, R4 ;  /* 0x00000000040672ca */ /* 0x000fc400000e0000 */
[C---:B------:R-:W-:Y:S02]  /*3c410*/  R2UR UR7, R5.reuse ;  /* 0x00000000050772ca */ /* 0x040fe400000e0000 */
[----:B------:R-:W-:Y:S02]  /*3c420*/  R2UR UR4, R4 ;  /* 0x00000000040472ca */ /* 0x000fe400000e0000 */
[----:B------:R-:W-:-:S09]  /*3c430*/  R2UR UR5, R5 ;  /* 0x00000000050572ca */ /* 0x000fd200000e0000 */
[----:B--2---:R-:W2:Y:S04]  /*3c440*/  LD.E R21, desc[UR6][R12.64] ;  /* 0x000000060c157980 */ /* 0x004ea8000c101900 */
[----:B---3--:R-:W2:Y:S01]  /*3c450*/  LD.E.64 R12, desc[UR4][R10.64] ;  /* 0x000000040a0c7980 */ /* 0x008ea2000c101b00 */
[----:B------:R-:W-:Y:S05]  /*3c460*/  WARPSYNC.ALL ;  /* 0x0000000000007948 */ /* 0x000fea0003800000 */
[----:B------:R-:W-:-:S02]  /*3c470*/  R2UR UR6, R4 ;  /* 0x00000000040672ca */ /* 0x000fc400000e0000 */
[C---:B------:R-:W-:Y:S02]  /*3c480*/  R2UR UR7, R5.reuse ;  /* 0x00000000050772ca */ /* 0x040fe400000e0000 */
[----:B------:R-:W-:Y:S02]  /*3c490*/  R2UR UR4, R4 ;  /* 0x00000000040472ca */ /* 0x000fe400000e0000 */
[----:B------:R-:W-:-:S09]  /*3c4a0*/  R2UR UR5, R5 ;  /* 0x00000000050572ca */ /* 0x000fd200000e0000 */
[----:B----4-:R-:W3:Y:S04]  /*3c4b0*/  LD.E R0, desc[UR6][R6.64] ;  /* 0x0000000606007980 */ /* 0x010ee8000c101900 */
[----:B------:R-:W4:Y:S01]  /*3c4c0*/  LD.E.64 R14, desc[UR4][R8.64] ;  /* 0x00000004080e7980 */ /* 0x000f22000c101b00 */
[----:B------:R-:W-:Y:S01]  /*3c4d0*/  WARPGROUP.ARRIVE ;  /* 0x00000000000079c5 */ /* 0x000fe20000000000 */
[C---:B------:R-:W-:Y:S02]  /*3c4e0*/  R2UR UR8, R4.reuse ;  /* 0x00000000040872ca */ /* 0x040fe400000e0000 */
[----:B------:R-:W-:Y:S02]  /*3c4f0*/  R2UR UR9, R5 ;  /* 0x00000000050972ca */ /* 0x000fe400000e0000 */
[----:B------:R-:W-:-:S02]  /*3c500*/  R2UR UR10, R4 ;  /* 0x00000000040a72ca */ /* 0x000fc400000e0000 */
[----:B------:R-:W-:Y:S01]  /*3c510*/  R2UR UR11, R5 ;  /* 0x00000000050b72ca */ /* 0x000fe200000e0000 */
[----:B--2---:R-:W-:Y:S02]  /*3c520*/  IMAD R20, R21, 0xc00, R12 ;  /* 0x00000c0015147824 */ /* 0x004fe400078e020c */
[----:B------:R-:W-:-:S03]  /*3c530*/  IMAD.MOV.U32 R21, RZ, RZ, R13 ;  /* 0x000000ffff157224 */ /* 0x000fc600078e000d */
[----:B------:R-:W-:Y:S02]  /*3c540*/  R2UR UR6, R20 ;  /* 0x00000000140672ca */ /* 0x000fe400000e0000 */
[----:B------:R-:W-:Y:S02]  /*3c550*/  R2UR UR7, R21 ;  /* 0x00000000150772ca */ /* 0x000fe400000e0000 */
[----:B---3--:R-:W-:Y:S02]  /*3c560*/  ISETP.NE.U32.AND P0, PT, R0, RZ, PT ;  /* 0x000000ff0000720c */ /* 0x008fe40003f05070 */
[----:B----4-:R-:W-:Y:S02]  /*3c570*/  R2UR UR4, R14 ;  /* 0x000000000e0472ca */ /* 0x010fe400000e0000 */
[----:B------:R-:W-:-:S09]  /*3c580*/  R2UR UR5, R15 ;  /* 0x000000000f0572ca */ /* 0x000fd200000e0000 */
[----:B------:R-:W-:-:S05]  /*3c590*/  VOTEU.ANY UP0, P0 ;  /* 0x00000000003f7886 */ /* 0x000fca0000000100 */
[----:B------:R-:W-:Y:S03]  /*3c5a0*/  HGMMA.64x96x16.F32 R24, gdesc[UR4], R24, UP0, gsb0 ;  /* 0x01600000041879f0 */ /* 0x000fe6000b800818 */
        /* <DEDUP_REMOVED lines=226> */
[----:B------:R-:W1:Y:S01]  /*3d3d0*/  S2R R8, SR_TID.X ;  /* 0x0000000000087919 */ /* 0x000e620000002100 */
[----:B------:R-:W-:-:S02]  /*3d3e0*/  R2UR UR4, R4 ;  /* 0x00000000040472ca */ /* 0x000fc400000e0000 */
[----:B------:R-:W-:Y:S01]  /*3d3f0*/  R2UR UR5, R5 ;  /* 0x00000000050572ca */ /* 0x000fe200000e0000 */
[----:B------:R-:W3:Y:S01]  /*3d400*/  LDL.64 R10, [R158] ;  /* 0x000000009e0a7983 */ /* 0x000ee20000100a00 */
[----:B-1----:R-:W-:-:S04]  /*3d410*/  SHF.R.U32.HI R0, RZ, 0x7, R8 ;  /* 0x00000007ff007819 */ /* 0x002fc80000011608 */
[----:B------:R-:W-:-:S05]  /*3d420*/  IADD3 R0, -R0, 0xb, RZ ;  /* 0x0000000b00007810 */ /* 0x000fca0007ffe1ff */
[----:B------:R0:W-:Y:S06]  /*3d430*/  BAR.ARV R0, 0x100 ;  /* 0x000400000000751d */ /* 0x0001ec0000002000 */
[----:B--2---:R-:W2:Y:S01]  /*3d440*/  LD.E R9, desc[UR4][R12.64] ;  /* 0x000000040c097980 */ /* 0x004ea2000c101900 */
[----:B------:R-:W-:Y:S02]  /*3d450*/  R2UR UR4, R4 ;  /* 0x00000000040472ca */ /* 0x000fe400000e0000 */
[----:B------:R-:W-:Y:S01]  /*3d460*/  R2UR UR5, R5 ;  /* 0x00000000050572ca */ /* 0x000fe200000e0000 */
[----:B------:R-:W-:-:S12]  /*3d470*/  BSSY B2, `(.L_x_2472) ;  /* 0x0000006000027945 */ /* 0x000fd80003800000 */
[----:B---3--:R0:W5:Y:S01]  /*3d480*/  LD.E R10, desc[UR4][R10.64] ;  /* 0x000000040a0a7980 */ /* 0x008162000c101900 */
[----:B--2---:R-:W-:-:S04]  /*3d490*/  LOP3.LUT R9, R9, 0x1, RZ, 0xfc, !PT ;  /* 0x0000000109097812 */ /* 0x004fc800078efcff */
[----:B------:R-:W-:-:S13]  /*3d4a0*/  ISETP.NE.AND P0, PT, R9, 0x3, PT ;  /* 0x000000030900780c */ /* 0x000fda0003f05270 */
[----:B0-----:R-:W-:Y:S05]  /*3d4b0*/  @!P0 BRA `(.L_x_2473) ;  /* 0x0000000000048947 */ /* 0x001fea0003800000 */
[----:B------:R-:W-:Y:S01]  /*3d4c0*/  BPT.TRAP 0x1 ;  /* 0x000000040000795c */ /* 0x000fe20000300000 */
.L_x_2473:
[----:B------:R-:W-:Y:S05]  /*3d4d0*/  BSYNC B2 ;  /* 0x0000000000027941 */ /* 0x000fea0003800000 */
.L_x_2472:
[C---:B------:R-:W-:Y:S01]  /*3d4e0*/  R2UR UR6, R4.reuse ;  /* 0x00000000040672ca */ /* 0x040fe200000e0000 */
[----:B------:R-:W2:Y:S01]  /*3d4f0*/  LDL R11, [R1+0x450] ;  /* 0x00045000010b7983 */ /* 0x000ea20000100800 */
[C---:B------:R-:W-:Y:S02]  /*3d500*/  R2UR UR7, R5.reuse ;  /* 0x00000000050772ca */ /* 0x040fe400000e0000 */
[----:B------:R-:W-:Y:S01]  /*3d510*/  R2UR UR4, R4 ;  /* 0x00000000040472ca */ /* 0x000fe200000e0000 */
[----:B------:R-:W3:Y:S01]  /*3d520*/  LDL R9, [R1+0x454] ;  /* 0x0004540001097983 */ /* 0x000ee20000100800 */
[----:B------:R-:W-:-:S09]  /*3d530*/  R2UR UR5, R5 ;  /* 0x00000000050572ca */ /* 0x000fd200000e0000 */
[----:B------:R-:W4:Y:S04]  /*3d540*/  LD.E.64 R6, desc[UR6][R12.64+0x20] ;  /* 0x000020060c067980 */ /* 0x000f28000c101b00 */
[----:B------:R-:W2:Y:S01]  /*3d550*/  LD.E R0, desc[UR4][R12.64+0xc] ;  /* 0x00000c040c007980 */ /* 0x000ea2000c101900 */
[----:B----4-:R-:W-:-:S05]  /*3d560*/  MOV R7, R6 ;  /* 0x0000000600077202 */ /* 0x010fca0000000f00 */
[----:B-----5:R-:W-:-:S05]  /*3d570*/  IMAD R7, R10, 0x8, R7 ;  /* 0x000000080a077824 */ /* 0x020fca00078e0207 */
[----:B--2---:R-:W-:-:S04]  /*3d580*/  PRMT R0, R0, 0x654, R7 ;  /* 0x0000065400007816 */ /* 0x004fc80000000007 */
[----:B------:R0:W-:Y:S01]  /*3d590*/  SYNCS.ARRIVE.TRANS64.RED.A1T0 RZ, [R0+URZ], RZ ;  /* 0x000000ff00ff79a7 */ /* 0x0001e2000810043f */
[----:B------:R-:W2:Y:S04]  /*3d5a0*/  LDL.64 R6, [R158+0x68] ;  /* 0x000068009e067983 */ /* 0x000ea80000100a00 */
[----:B------:R-:W4:Y:S04]  /*3d5b0*/  LD.E R72, desc[UR4][R2.64] ;  /* 0x0000000402487980 */ /* 0x000f28000c101900 */
[----:B0-----:R-:W3:Y:S04]  /*3d5c0*/  LD.E R0, desc[UR4][R2.64+0x24] ;  /* 0x0000240402007980 */ /* 0x001ee8000c101900 */
[----:B--2---:R-:W2:Y:S01]  /*3d5d0*/  LD.E.64 R6, desc[UR4][R6.64] ;  /* 0x0000000406067980 */ /* 0x004ea2000c101b00 */
[----:B---3--:R-:W-:-:S13]  /*3d5e0*/  ISETP.NE.AND P0, PT, R0, 0x1, PT ;  /* 0x000000010000780c */ /* 0x008fda0003f05270 */
[C---:B------:R-:W-:Y:S02]  /*3d5f0*/  @P0 R2UR UR6, R4.reuse ;  /* 0x00000000040602ca */ /* 0x040fe400000e0000 */
[C---:B------:R-:W-:Y:S02]  /*3d600*/  @P0 R2UR UR7, R5.reuse ;  /* 0x00000000050702ca */ /* 0x040fe400000e0000 */
[C---:B------:R-:W-:Y:S02]  /*3d610*/  R2UR UR14, R4.reuse ;  /* 0x00000000040e72ca */ /* 0x040fe400000e0000 */
[----:B------:R-:W-:Y:S02]  /*3d620*/  R2UR UR15, R5 ;  /* 0x00000000050f72ca */ /* 0x000fe400000e0000 */
[----:B------:R-:W-:-:S07]  /*3d630*/  R2UR UR10, R4 ;  /* 0x00000000040a72ca */ /* 0x000fce00000e0000 */
[----:B------:R-:W3:Y:S01]  /*3d640*/  @P0 LD.E R75, desc[UR6][R2.64+0x2c] ;  /* 0x00002c06024b0980 */ /* 0x000ee2000c101900 */
[C---:B------:R-:W-:Y:S02]  /*3d650*/  R2UR UR6, R4.reuse ;  /* 0x00000000040672ca */ /* 0x040fe400000e0000 */
[C---:B------:R-:W-:Y:S02]  /*3d660*/  R2UR UR7, R5.reuse ;  /* 0x00000000050772ca */ /* 0x040fe400000e0000 */
[C---:B------:R-:W-:Y:S02]  /*3d670*/  R2UR UR11, R5.reuse ;  /* 0x00000000050b72ca */ /* 0x040fe400000e0000 */
[C---:B------:R-:W-:Y:S02]  /*3d680*/  R2UR UR8, R4.reuse ;  /* 0x00000000040872ca */ /* 0x040fe400000e0000 */
[----:B------:R-:W-:Y:S02]  /*3d690*/  R2UR UR9, R5 ;  /* 0x00000000050972ca */ /* 0x000fe400000e0000 */
[----:B------:R-:W-:-:S02]  /*3d6a0*/  R2UR UR12, R4 ;  /* 0x00000000040c72ca */ /* 0x000fc400000e0000 */
[----:B------:R-:W-:-:S05]  /*3d6b0*/  R2UR UR13, R5 ;  /* 0x00000000050d72ca */ /* 0x000fca00000e0000 */
[----:B------:R-:W3:Y:S04]  /*3d6c0*/  LD.E R76, desc[UR10][R2.64+0xc] ;  /* 0x00000c0a024c7980 */ /* 0x000ee8000c101900 */
[----:B------:R-:W3:Y:S04]  /*3d6d0*/  LD.E R77, desc[UR8][R2.64+0x10] ;  /* 0x00001008024d7980 */ /* 0x000ee8000c101900 */
[----:B------:R-:W4:Y:S04]  /*3d6e0*/  LD.E R78, desc[UR12][R2.64+0x14] ;  /* 0x0000140c024e7980 */ /* 0x000f28000c101900 */
[----:B--2---:R0:W2:Y:S02]  /*3d6f0*/  LD.E R10, desc[UR4][R6.64] ;  /* 0x00000004060a7980 */ /* 0x0040a4000c101900 */
[----:B0-----:R-:W-:-:S02]  /*3d700*/  IMAD.MOV.U32 R6, RZ, RZ, R9 ;  /* 0x000000ffff067224 */ /* 0x001fc400078e0009 */
[----:B------:R-:W-:-:S05]  /*3d710*/  IMAD.MOV.U32 R7, RZ, RZ, R11 ;  /* 0x000000ffff077224 */ /* 0x000fca00078e000b */
[----:B------:R-:W3:Y:S01]  /*3d720*/  LD.E R73, desc[UR4][R6.64] ;  /* 0x0000000406497980 */ /* 0x000ee2000c101900 */
[C---:B------:R-:W-:Y:S02]  /*3d730*/  @P0 R2UR UR4, R4.reuse ;  /* 0x00000000040402ca */ /* 0x040fe400000e0000 */
[----:B------:R-:W-:Y:S01]  /*3d740*/  @P0 R2UR UR5, R5 ;  /* 0x00000000050502ca */ /* 0x000fe200000e0000 */
[----:B------:R-:W3:Y:S04]  /*3d750*/  LD.E R6, desc[UR14][R2.64+0x18] ;  /* 0x0000180e02067980 */ /* 0x000ee8000c101900 */
[----:B------:R-:W3:Y:S08]  /*3d760*/  LD.E R7, desc[UR6][R2.64+0x4] ;  /* 0x0000040602077980 */ /* 0x000ef0000c101900 */
[----:B------:R-:W3:Y:S01]  /*3d770*/  @P0 LD.E R74, desc[UR4][R2.64+0x28] ;  /* 0x00002804024a0980 */ /* 0x000ee2000c101900 */
[----:B------:R-:W-:-:S02]  /*3d780*/  R2UR UR4, R4 ;  /* 0x00000000040472ca */ /* 0x000fc400000e0000 */
[----:B------:R-:W-:-:S13]  /*3d790*/  R2UR UR5, R5 ;  /* 0x00000000050572ca */ /* 0x000fda00000e0000 */
[----:B------:R-:W3:Y:S01]  /*3d7a0*/  LD.E R12, desc[UR4][R2.64+0x8] ;  /* 0x00000804020c7980 */ /* 0x000ee2000c101900 */
[----:B------:R-:W-:Y:S01]  /*3d7b0*/  BSSY B2, `(.L_x_2474) ;  /* 0x00000af000027945 */ /* 0x000fe20003800000 */
[----:B----4-:R-:W-:Y:S02]  /*3d7c0*/  IMAD R78, R19, -0x60, R78 ;  /* 0xffffffa0134e7824 */ /* 0x010fe400078e024e */
[----:B--2---:R-:W-:-:S04]  /*3d7d0*/  FMUL.FTZ R33, R33, R10 ;  /* 0x0000000a21217220 */ /* 0x004fc80000410000 */
[----:B------:R0:W1:Y:S01]  /*3d7e0*/  MUFU.TANH R83, R33 ;  /* 0x0000002100537308 */ /* 0x0000620000002400 */
[-C--:B------:R-:W-:Y:S01]  /*3d7f0*/  FMUL.FTZ R20, R35, R10.reuse ;  /* 0x0000000a23147220 */ /* 0x080fe20000410000 */
[----:B------:R-:W-:Y:S01]  /*3d800*/  FMUL.FTZ R37, R37, R10 ;  /* 0x0000000a25257220 */ /* 0x000fe20000410000 */
[----:B0-----:R-:W-:-:S05]  /*3d810*/  SHF.R.S32.HI R33, RZ, 0x1f, R72 ;  /* 0x0000001fff217819 */ /* 0x001fca0000011448 */
[----:B------:R0:W2:Y:S01]  /*3d820*/  MUFU.TANH R85, R37 ;  /* 0x0000002500557308 */ /* 0x0000a20000002400 */
[----:B------:R-:W-:Y:S01]  /*3d830*/  LEA.HI R35, R33, R72, RZ, 0x7 ;  /* 0x0000004821237211 */ /* 0x000fe200078f38ff */
[----:B------:R-:W-:-:S03]  /*3d840*/  FMUL.FTZ R40, R40, R10 ;  /* 0x0000000a28287220 */ /* 0x000fc60000410000 */
[----:B0-----:R-:W-:-:S03]  /*3d850*/  LOP3.LUT R37, R35, 0xffffff80, RZ, 0xc0, !PT ;  /* 0xffffff8023257812 */ /* 0x001fc600078ec0ff */
[----:B------:R0:W4:Y:S02]  /*3d860*/  MUFU.TANH R86, R40 ;  /* 0x0000002800567308 */ /* 0x0001240000002400 */
[----:B------:R-:W-:Y:S02]  /*3d870*/  IMAD.IADD R37, R72, 0x1, -R37 ;  /* 0x0000000148257824 */ /* 0x000fe400078e0a25 */
[-C--:B------:R-:W-:Y:S01]  /*3d880*/  FMUL.FTZ R41, R41, R10.reuse ;  /* 0x0000000a29297220 */ /* 0x080fe20000410000 */
[-C--:B------:R-:W-:Y:S02]  /*3d890*/  FMUL.FTZ R36, R36, R10.reuse ;  /* 0x0000000a24247220 */ /* 0x080fe40000410000 */
[----:B0-----:R-:W-:Y:S01]  /*3d8a0*/  SHF.R.S32.HI R40, RZ, 0x1f, R37 ;  /* 0x0000001fff287819 */ /* 0x001fe20000011425 */
[----:B------:R0:W1:Y:S01]  /*3d8b0*/  MUFU.TANH R87, R41 ;  /* 0x0000002900577308 */ /* 0x0000620000002400 */
[-C--:B------:R-:W-:Y:S01]  /*3d8c0*/  FMUL.FTZ R18, R34, R10.reuse ;  /* 0x0000000a22127220 */ /* 0x080fe20000410000 */
[----:B------:R-:W-:Y:S01]  /*3d8d0*/  FMUL.FTZ R34, R39, R10 ;  /* 0x0000000a27227220 */ /* 0x000fe20000410000 */
[----:B------:R-:W-:Y:S01]  /*3d8e0*/  LEA.HI R39, R33, R72, RZ, 0x2 ;  /* 0x0000004821277211 */ /* 0x000fe200078f10ff */
[----:B------:R-:W-:Y:S01]  /*3d8f0*/  FMUL.FTZ R13, R30, R10 ;  /* 0x0000000a1e0d7220 */ /* 0x000fe20000410000 */
[----:B0-----:R-:W-:-:S03]  /*3d900*/  LEA.HI R41, R40, R37, RZ, 0x2 ;  /* 0x0000002528297211 */ /* 0x001fc600078f10ff */
[----:B------:R0:W1:Y:S01]  /*3d910*/  MUFU.TANH R84, R36 ;  /* 0x0000002400547308 */ /* 0x0000620000002400 */
[-C--:B------:R-:W-:Y:S01]  /*3d920*/  FMUL.FTZ R30, R43, R10.reuse ;  /* 0x0000000a2b1e7220 */ /* 0x080fe20000410000 */
[--C-:B------:R-:W-:Y:S02]  /*3d930*/  SHF.R.S32.HI R33, RZ, 0x2, R41.reuse ;  /* 0x00000002ff217819 */ /* 0x100fe40000011429 */
[----:B------:R-:W-:Y:S02]  /*3d940*/  LOP3.LUT R43, R39, 0xfffffffc, RZ, 0xc0, !PT ;  /* 0xfffffffc272b7812 */ /* 0x000fe400078ec0ff */
[----:B0-----:R-:W-:Y:S01]  /*3d950*/  SHF.R.S32.HI R36, RZ, 0x1f, R41 ;  /* 0x0000001fff247819 */ /* 0x001fe20000011429 */
[----:B------:R-:W-:-:S03]  /*3d960*/  FMUL.FTZ R14, R31, R10 ;  /* 0x0000000a1f0e7220 */ /* 0x000fc60000410000 */
[----:B------:R-:W-:Y:S02]  /*3d970*/  LEA.HI R39, R36, R33, RZ, 0x3 ;  /* 0x0000002124277211 */ /* 0x000fe400078f18ff */
[----:B------:R-:W-:Y:S01]  /*3d980*/  SHF.R.S32.HI R36, RZ, 0x7, R35 ;  /* 0x00000007ff247819 */ /* 0x000fe20000011423 */
[----:B------:R-:W-:Y:S01]  /*3d990*/  FMUL.FTZ R31, R42, R10 ;  /* 0x0000000a2a1f7220 */ /* 0x000fe20000410000 */
[----:B------:R-:W-:Y:S01]  /*3d9a0*/  LEA.HI R40, R40, R37, RZ, 0x5 ;  /* 0x0000002528287211 */ /* 0x000fe200078f28ff */
[----:B------:R-:W-:Y:S01]  /*3d9b0*/  IMAD.IADD R43, R72, 0x1, -R43 ;  /* 0x00000001482b7824 */ /* 0x000fe200078e0a2b */
[----:B------:R-:W-:Y:S02]  /*3d9c0*/  LOP3.LUT R42, R39, 0xfffffff8, RZ, 0xc0, !PT ;  /* 0xfffffff8272a7812 */ /* 0x000fe400078ec0ff */
[----:B------:R-:W-:Y:S02]  /*3d9d0*/  LEA.HI R35, R35, R36, RZ, 0x1 ;  /* 0x0000002423237211 */ /* 0x000fe400078f08ff */
[----:B------:R-:W-:Y:S01]  /*3d9e0*/  SHF.R.S32.HI R40, RZ, 0x5, R40 ;  /* 0x00000005ff287819 */ /* 0x000fe20000011428 */
[----:B------:R-:W-:Y:S01]  /*3d9f0*/  IMAD.IADD R42, R33, 0x1, -R42 ;  /* 0x00000001212a7824 */ /* 0x000fe200078e0a2a */
[----:B------:R-:W-:-:S02]  /*3da00*/  LOP3.LUT R35, R35, 0x3fffffe, RZ, 0xc0, !PT ;  /* 0x03fffffe23237812 */ /* 0x000fc400078ec0ff */
[----:B------:R-:W-:Y:S01]  /*3da10*/  LEA.HI R33, R43, R43, RZ, 0x1 ;  /* 0x0000002b2b217211 */ /* 0x000fe200078f08ff */
[----:B---3--:R-:W-:Y:S02]  /*3da20*/  IMAD R73, R73, 0x8, R40 ;  /* 0x0000000849497824 */ /* 0x008fe400078e0228 */
[----:B------:R-:W-:Y:S01]  /*3da30*/  IMAD.IADD R35, R36, 0x1, -R35 ;  /* 0x0000000124237824 */ /* 0x000fe200078e0a23 */
[----:B------:R-:W-:Y:S01]  /*3da40*/  LOP3.LUT R36, R33, 0x1ffffffe, RZ, 0xc0, !PT ;  /* 0x1ffffffe21247812 */ /* 0x000fe200078ec0ff */
[----:B------:R-:W-:-:S04]  /*3da50*/  IMAD.U32 R42, R73, 0x10, R42 ;  /* 0x00000010492a7824 */ /* 0x000fc800078e002a */
[----:B------:R-:W-:Y:S02]  /*3da60*/  IMAD.IADD R36, R43, 0x1, -R36 ;  /* 0x000000012b247824 */ /* 0x000fe400078e0a24 */
[----:B------:R-:W-:-:S04]  /*3da70*/  IMAD R35, R35, 0x40, R42 ;  /* 0x0000004023237824 */ /* 0x000fc800078e022a */
[----:B------:R-:W-:-:S04]  /*3da80*/  IMAD R33, R36, 0x8, R35 ;  /* 0x0000000824217824 */ /* 0x000fc800078e0223 */
[----:B------:R-:W-:-:S04]  /*3da90*/  @P0 IMAD.HI.U32 R74, R33, R74, RZ ;  /* 0x0000004a214a0227 */ /* 0x000fc800078e00ff */
[-C--:B------:R-:W-:Y:S01]  /*3daa0*/  FMUL.FTZ R28, R28, R10.reuse ;  /* 0x0000000a1c1c7220 */ /* 0x080fe20000410000 */
[----:B------:R-:W-:Y:S01]  /*3dab0*/  @P0 SHF.R.U32.HI R33, RZ, R75, R74 ;  /* 0x0000004bff210219 */ /* 0x000fe2000001164a */
[-C--:B------:R-:W-:Y:S01]  /*3dac0*/  FMUL.FTZ R25, R25, R10.reuse ;  /* 0x0000000a19197220 */ /* 0x080fe20000410000 */
[-C--:B------:R-:W-:Y:S01]  /*3dad0*/  FMUL.FTZ R29, R29, R10.reuse ;  /* 0x0000000a1d1d7220 */ /* 0x080fe20000410000 */
[-C--:B------:R-:W-:Y:S01]  /*3dae0*/  FMUL.FTZ R32, R32, R10.reuse ;  /* 0x0000000a20207220 */ /* 0x080fe20000410000 */
[-C--:B------:R-:W-:Y:S01]  /*3daf0*/  FMUL.FTZ R49, R49, R10.reuse ;  /* 0x0000000a31317220 */ /* 0x080fe20000410000 */
[----:B------:R-:W0:Y:S01]  /*3db00*/  SHFL.IDX PT, R40, R33, RZ, 0x1c1f ;  /* 0x001c1fff21287589 */ /* 0x000e2200000e0000 */
[----:B------:R-:W-:Y:S01]  /*3db10*/  LOP3.LUT R36, R41, 0x7ffffffc, RZ, 0xc0, !PT ;  /* 0x7ffffffc29247812 */ /* 0x000fe200078ec0ff */
[----:B------:R-:W-:Y:S01]  /*3db20*/  IMAD.MOV.U32 R42, RZ, RZ, -0x60 ;  /* 0xffffffa0ff2a7424 */ /* 0x000fe200078e00ff */
        /* <DEDUP_REMOVED lines=9> */
[-C--:B---3--:R-:W-:Y:S01]  /*3dbc0*/  FMUL.FTZ R28, R46, R10.reuse ;  /* 0x0000000a2e1c7220 */ /* 0x088fe20000410000 */
        /* <DEDUP_REMOVED lines=13> */
[----:B------:R-:W-:Y:S01]  /*3dca0*/  IMAD.IADD R36, R37, 0x1, -R36 ;  /* 0x0000000125247824 */ /* 0x000fe200078e0a24 */
[----:B------:R2:W0:Y:S01]  /*3dcb0*/  MUFU.TANH R82, R32 ;  /* 0x0000002000527308 */ /* 0x0004220000002400 */
[-C--:B---3--:R-:W-:Y:S01]  /*3dcc0*/  FMUL.FTZ R29, R47, R10.reuse ;  /* 0x0000000a2f1d7220 */ /* 0x088fe20000410000 */
[----:B------:R-:W-:Y:S01]  /*3dcd0*/  FMUL.FTZ R70, R70, R10 ;  /* 0x0000000a46467220 */ /* 0x000fe20000410000 */
[----:B------:R-:W-:-:S02]  /*3dce0*/  IMAD R35, R19, R42, 0x1 ;  /* 0x0000000113237424 */ /* 0x000fc400078e022a */
        /* <DEDUP_REMOVED lines=8> */
[----:B------:R-:W-:Y:S01]  /*3dd70*/  ISETP.GE.AND P1, PT, R6, 0x1, PT ;  /* 0x000000010600780c */ /* 0x000fe20003f26270 */
[-C--:B---3--:R-:W-:Y:S01]  /*3dd80*/  FMUL.FTZ R49, R66, R10.reuse ;  /* 0x0000000a42317220 */ /* 0x088fe20000410000 */
[----:B------:R-:W-:Y:S01]  /*3dd90*/  FMUL.FTZ R10, R71, R10 ;  /* 0x0000000a470a7220 */ /* 0x000fe20000410000 */
[----:B------:R-:W-:Y:S01]  /*3dda0*/  IMAD R35, R36, -0x2, R35 ;  /* 0xfffffffe24237824 */ /* 0x000fe200078e0223 */
[----:B------:R-:W2:Y:S01]  /*3ddb0*/  MUFU.TANH R11, R11 ;  /* 0x0000000b000b7308 */ /* 0x000ea20000002400 */
[----:B------:R-:W-:-:S03]  /*3ddc0*/  LOP3.LUT R37, RZ, R76, RZ, 0x33, !PT ;  /* 0x0000004cff257212 */ /* 0x000fc600078e33ff */
[----:B------:R-:W-:-:S04]  /*3ddd0*/  IADD3 R36, -R7, R35, R12 ;  /* 0x0000002307247210 */ /* 0x000fc80007ffe10c */
        /* <DEDUP_REMOVED lines=34> */
[----:B------:R-:W1:Y:S08]  /*3e000*/  MUFU.TANH R70, R70 ;  /* 0x0000004600467308 */ /* 0x000e700000002400 */
[----:B------:R-:W1:Y:S01]  /*3e010*/  MUFU.TANH R67, R10 ;  /* 0x0000000a00437308 */ /* 0x000e620000002400 */
[----:B------:R-:W-:-:S02]  /*3e020*/  IMAD.IADD R77, R36, 0x1, R77 ;  /* 0x00000001244d7824 */ /* 0x000fc400078e024d */
[----:B------:R-:W-:Y:S02]  /*3e030*/  IMAD.IADD R66, R36, 0x1, R37 ;  /* 0x0000000124427824 */ /* 0x000fe400078e0225 */
[----:B------:R-:W-:Y:S02]  /*3e040*/  VIADD R71, R35, 0xffffffff ;  /* 0xffffffff23477836 */ /* 0x000fe40000000000 */
[--C-:B0-----:R-:W-:Y:S01]  /*3e050*/  IMAD.IADD R41, R77, 0x1, R40.reuse ;  /* 0x000000014d297824 */ /* 0x101fe200078e0228 */
[----:B------:R0:W1:Y:S02]  /*3e060*/  MUFU.TANH R47, R48 ;  /* 0x00000030002f7308 */ /* 0x0000640000002400 */
[----:B0-----:R-:W-:Y:S01]  /*3e070*/  IMAD.IADD R48, R66, 0x1, R40 ;  /* 0x0000000142307824 */ /* 0x001fe200078e0228 */
[----:B--234-:R-:W-:Y:S06]  /*3e080*/  @!P1 BRA `(.L_x_2475) ;  /* 0x0000000000849947 */ /* 0x01cfec0003800000 */
[----:B------:R-:W-:Y:S01]  /*3e090*/  IADD3 R35, -R7, R12, R40 ;  /* 0x0000000c07237210 */ /* 0x000fe20007ffe128 */
[----:B------:R-:W-:Y:S03]  /*3e0a0*/  BSSY B3, `(.L_x_2476) ;  /* 0x000001c000037945 */ /* 0x000fe60003800000 */
[----:B------:R-:W-:-:S13]  /*3e0b0*/  ISETP.GT.AND P0, PT, R35, -0x1, PT ;  /* 0xffffffff2300780c */ /* 0x000fda0003f04270 */
[----:B------:R-:W-:Y:S05]  /*3e0c0*/  @P0 BRA `(.L_x_2477) ;  /* 0x00000000003c0947 */ /* 0x000fea0003800000 */
[----:B------:R-:W-:Y:S01]  /*3e0d0*/  ISETP.NE.AND P0, PT, R6, 0x1, PT ;  /* 0x000000010600780c */ /* 0x000fe20003f05270 */
[----:B------:R-:W-:Y:S01]  /*3e0e0*/  BSSY B4, `(.L_x_2478) ;  /* 0x000000b000047945 */ /* 0x000fe20003800000 */
[----:B------:R-:W-:-:S11]  /*3e0f0*/  LOP3.LUT R35, RZ, R35, RZ, 0x33, !PT ;  /* 0x00000023ff237212 */ /* 0x000fd600078e33ff */
[----:B------:R-:W-:Y:S05]  /*3e100*/  @!P0 BRA `(.L_x_2479) ;  /* 0x0000000000208947 */ /* 0x000fea0003800000 */
[C---:B------:R-:W-:Y:S02]  /*3e110*/  R2UR UR4, R4.reuse ;  /* 0x00000000040472ca */ /* 0x040fe400000e0000 */
[C---:B------:R-:W-:Y:S02]  /*3e120*/  R2UR UR5, R5.reuse ;  /* 0x00000000050572ca */ /* 0x040fe400000e0000 */
[----:B------:R-:W-:Y:S02]  /*3e130*/  R2UR UR6, R4 ;  /* 0x00000000040672ca */ /* 0x000fe400000e0000 */
[----:B------:R-:W-:-:S09]  /*3e140*/  R2UR UR7, R5 ;  /* 0x00000000050772ca */ /* 0x000fd200000e0000 */
[----:B------:R-:W2:Y:S04]  /*3e150*/  LD.E R10, desc[UR4][R2.64+0x1c] ;  /* 0x00001c04020a7980 */ /* 0x000ea8000c101900 */
[----:B------:R-:W3:Y:S01]  /*3e160*/  LD.E R37, desc[UR6][R2.64+0x20] ;  /* 0x0000200602257980 */ /* 0x000ee2000c101900 */
[----:B--2---:R-:W-:-:S05]  /*3e170*/  IMAD.HI.U32 R10, R35, R10, RZ ;  /* 0x0000000a230a7227 */ /* 0x004fca00078e00ff */
[----:B---3--:R-:W-:-:S07]  /*3e180*/  SHF.R.U32.HI R35, RZ, R37, R10 ;  /* 0x00000025ff237219 */ /* 0x008fce000001160a */
.L_x_2479:
[----:B------:R-:W-:Y:S05]  /*3e190*/  BSYNC B4 ;  /* 0x0000000000047941 */ /* 0x000fea0003800000 */
.L_x_2478:
[----:B------:R-:W-:Y:S01]  /*3e1a0*/  LOP3.LUT R35, RZ, R35, RZ, 0x33, !PT ;  /* 0x00000023ff237212 */ /* 0x000fe200078e33ff */
[----:B------:R-:W-:Y:S06]  /*3e1b0*/  BRA `(.L_x_2480) ;  /* 0x0000000000287947 */ /* 0x000fec0003800000 */
.L_x_2477:
[----:B------:R-:W-:-:S13]  /*3e1c0*/  ISETP.NE.AND P0, PT, R6, 0x1, PT ;  /* 0x000000010600780c */ /* 0x000fda0003f05270 */
        /* <DEDUP_REMOVED lines=9> */
.L_x_2480:
[----:B------:R-:W-:Y:S05]  /*3e260*/  BSYNC B3 ;  /* 0x0000000000037941 */ /* 0x000fea0003800000 */
.L_x_2476:
[----:B------:R-:W-:-:S05]  /*3e270*/  IMAD R35, R6, R35, R71 ;  /* 0x0000002306237224 */ /* 0x000fca00078e0247 */
[----:B------:R-:W-:Y:S02]  /*3e280*/  VIMNMX R48, R48, R35, !PT ;  /* 0x0000002330307248 */ /* 0x000fe40007fe0100 */
[----:B------:R-:W-:-:S07]  /*3e290*/  VIADDMNMX R41, R35, R6, R41, PT ;  /* 0x0000000623297246 */ /* 0x000fce0003800129 */
.L_x_2475:
[----:B------:R-:W-:Y:S05]  /*3e2a0*/  BSYNC B2 ;  /* 0x0000000000027941 */ /* 0x000fea0003800000 */
.L_x_2474:
[C---:B------:R-:W-:Y:S01]  /*3e2b0*/  ISETP.GE.AND P1, PT, R78.reuse, 0x9, PT ;  /* 0x000000094e00780c */ /* 0x040fe20003f26270 */
[----:B------:R-:W0:Y:S01]  /*3e2c0*/  SHFL.IDX PT, R33, R33, 0x1, 0x1c1f ;  /* 0x003c1f0021217f89 */ /* 0x000e2200000e0000 */
[----:B------:R-:W-:Y:S01]  /*3e2d0*/  ISETP.GE.AND P0, PT, R78, 0x2, PT ;  /* 0x000000024e00780c */ /* 0x000fe20003f06270 */
[----:B------:R-:W-:Y:S01]  /*3e2e0*/  BSSY B2, `(.L_x_2481) ;  /* 0x0000096000027945 */ /* 0x000fe20003800000 */
[C---:B------:R-:W-:Y:S02]  /*3e2f0*/  ISETP.GT.AND P2, PT, R48.reuse, 0x8, !P1 ;  /* 0x000000083000780c */ /* 0x040fe40004f44270 */
[----:B------:R-:W-:Y:S02]  /*3e300*/  ISETP.GT.AND P3, PT, R48, 0x1, !P0 ;  /* 0x000000013000780c */ /* 0x000fe40004764270 */
[----:B------:R-:W-:Y:S02]  /*3e310*/  ISETP.LT.OR P2, PT, R41, 0x9, P2 ;  /* 0x000000092900780c */ /* 0x000fe40001741670 */
[----:B------:R-:W-:-:S02]  /*3e320*/  ISETP.GE.AND P4, PT, R78, 0x11, PT ;  /* 0x000000114e00780c */ /* 0x000fc40003f86270 */
[----:B------:R-:W-:Y:S02]  /*3e330*/  FSEL R62, R80, -INF , !P2 ;  /* 0xff800000503e7808 */ /* 0x000fe40005000000 */
[----:B------:R-:W-:Y:S02]  /*3e340*/  ISETP.LT.OR P3, PT, R41, 0x2, P3 ;  /* 0x000000022900780c */ /* 0x000fe40001f61670 */
[----:B------:R-:W-:Y:S02]  /*3e350*/  ISETP.GT.AND P2, PT, R48, 0x10, !P4 ;  /* 0x000000103000780c */ /* 0x000fe40006744270 */
[----:B------:R-:W-:Y:S02]  /*3e360*/  ISETP.GE.AND P5, PT, R78, 0xa, PT ;  /* 0x0000000a4e00780c */ /* 0x000fe40003fa6270 */
[----:B------:R-:W-:Y:S02]  /*3e370*/  FSEL R63, R79, -INF , !P3 ;  /* 0xff8000004f3f7808 */ /* 0x000fe40005800000 */
[----:B------:R-:W-:-:S02]  /*3e380*/  P2R R73, PR, RZ, 0x10 ;  /* 0x00000010ff497803 */ /* 0x000fc40000000000 */
[C---:B------:R-:W-:Y:S02]  /*3e390*/  ISETP.LT.OR P2, PT, R41.reuse, 0x11, P2 ;  /* 0x000000112900780c */ /* 0x040fe40001741670 */
[----:B------:R-:W-:Y:S02]  /*3e3a0*/  ISETP.GT.AND P3, PT, R48, 0x9, !P5 ;  /* 0x000000093000780c */ /* 0x000fe40006f64270 */
[----:B------:R-:W-:Y:S02]  /*3e3b0*/  ISETP.GE.AND P4, PT, R78, 0x12, PT ;  /* 0x000000124e00780c */ /* 0x000fe40003f86270 */
[----:B------:R-:W-:Y:S02]  /*3e3c0*/  FSEL R60, R82, -INF , !P2 ;  /* 0xff800000523c7808 */ /* 0x000fe40005000000 */
[----:B------:R-:W-:Y:S02]  /*3e3d0*/  ISETP.LT.OR P3, PT, R41, 0xa, P3 ;  /* 0x0000000a2900780c */ /* 0x000fe40001f61670 */
[----:B------:R-:W-:-:S02]  /*3e3e0*/  ISETP.GT.AND P2, PT, R48, 0x11, !P4 ;  /* 0x000000113000780c */ /* 0x000fc40006744270 */
[----:B------:R-:W-:Y:S02]  /*3e3f0*/  FSEL R61, R81, -INF , !P3 ;  /* 0xff800000513d7808 */ /* 0x000fe40005800000 */
[----:B------:R-:W-:Y:S02]  /*3e400*/  ISETP.LT.OR P2, PT, R41, 0x12, P2 ;  /* 0x000000122900780c */ /* 0x000fe40001741670 */
[----:B------:R-:W-:Y:S02]  /*3e410*/  ISETP.GE.AND P3, PT, R78, 0x19, PT ;  /* 0x000000194e00780c */ /* 0x000fe40003f66270 */
[----:B-1----:R-:W-:Y:S02]  /*3e420*/  FSEL R59, R83, -INF , !P2 ;  /* 0xff800000533b7808 */ /* 0x002fe40005000000 */
        /* <DEDUP_REMOVED lines=49> */
[----:B------:R-:W-:Y:S01]  /*3e740*/  FSEL R44, R53, -INF , !P2 ;  /* 0xff800000352c7808 */ /* 0x000fe20005000000 */
[----:B0-----:R-:W-:Y:S01]  /*3e750*/  IMAD.IADD R53, R66, 0x1, R33 ;  /* 0x0000000142357824 */ /* 0x001fe200078e0221 */
[----:B------:R-:W-:-:S02]  /*3e760*/  ISETP.GT.AND P2, PT, R48, 0x40, !P3 ;  /* 0x000000403000780c */ /* 0x000fc40005f44270 */
[----:B------:R-:W-:Y:S02]  /*3e770*/  P2R R87, PR, RZ, 0x8 ;  /* 0x00000008ff577803 */ /* 0x000fe40000000000 */
        /* <DEDUP_REMOVED lines=25> */
[----:B------:R-:W-:Y:S01]  /*3e910*/  FSEL R35, R65, -INF , !P5 ;  /* 0xff80000041237808 */ /* 0x000fe20006800000 */
[----:B------:R-:W-:Y:S01]  /*3e920*/  IMAD.IADD R65, R77, 0x1, R33 ;  /* 0x000000014d417824 */ /* 0x000fe200078e0221 */
        /* <DEDUP_REMOVED lines=32> */
.L_x_2486:
[----:B------:R-:W-:Y:S05]  /*3eb30*/  BSYNC B4 ;  /* 0x0000000000047941 */ /* 0x000fea0003800000 */
.L_x_2485:
[----:B------:R-:W-:Y:S01]  /*3eb40*/  LOP3.LUT R7, RZ, R7, RZ, 0x33, !PT ;  /* 0x00000007ff077212 */ /* 0x000fe200078e33ff */
[----:B------:R-:W-:Y:S06]  /*3eb50*/  BRA `(.L_x_2487) ;  /* 0x0000000000287947 */ /* 0x000fec0003800000 */
.L_x_2484:
        /* <DEDUP_REMOVED lines=10> */
.L_x_2487:
[----:B------:R-:W-:Y:S05]  /*3ec00*/  BSYNC B3 ;  /* 0x0000000000037941 */ /* 0x000fea0003800000 */
.L_x_2483:
[----:B------:R-:W-:-:S05]  /*3ec10*/  IMAD R2, R6, R7, R71 ;  /* 0x0000000706027224 */ /* 0x000fca00078e0247 */
[----:B------:R-:W-:Y:S02]  /*3ec20*/  VIADDMNMX R65, R2, R6, R65, PT ;  /* 0x0000000602417246 */ /* 0x000fe40003800141 */
[----:B------:R-:W-:-:S07]  /*3ec30*/  VIMNMX R53, R53, R2, !PT ;  /* 0x0000000235357248 */ /* 0x000fce0007fe0100 */
.L_x_2482:
[----:B------:R-:W-:Y:S05]  /*3ec40*/  BSYNC B2 ;  /* 0x0000000000027941 */ /* 0x000fea0003800000 */
.L_x_2481:
[----:B------:R-:W2:Y:S01]  /*3ec50*/  LDL.64 R6, [R158+0x70] ;  /* 0x000070009e067983 */ /* 0x000ea20000100a00 */
[----:B------:R-:W-:Y:S02]  /*3ec60*/  R2UR UR4, R4 ;  /* 0x00000000040472ca */ /* 0x000fe400000e0000 */
[----:B------:R-:W-:Y:S02]  /*3ec70*/  R2UR UR5, R5 ;  /* 0x00000000050572ca */ /* 0x000fe400000e0000 */
[C---:B------:R-:W-:Y:S02]  /*3ec80*/  ISETP.GT.AND P0, PT, R53.reuse, 0x1, !P0 ;  /* 0x000000013500780c */ /* 0x040fe40004704270 */
[----:B------:R-:W-:Y:S02]  /*3ec90*/  ISETP.GT.AND P1, PT, R53, 0x8, !P1 ;  /* 0x000000083500780c */ /* 0x000fe40004f24270 */
[C---:B------:R-:W-:Y:S02]  /*3eca0*/  ISETP.LT.OR P0, PT, R65.reuse, 0x2, P0 ;  /* 0x000000024100780c */ /* 0x040fe40000701670 */
[----:B------:R-:W-:-:S02]  /*3ecb0*/  ISETP.LT.OR P1, PT, R65, 0x9, P1 ;  /* 0x000000094100780c */ /* 0x000fc40000f21670 */
[----:B------:R-:W-:Y:S02]  /*3ecc0*/  FSEL R55, R9, -INF , !P0 ;  /* 0xff80000009377808 */ /* 0x000fe40004000000 */
[----:B------:R-:W-:Y:S02]  /*3ecd0*/  ISETP.NE.AND P0, PT, R72, RZ, PT ;  /* 0x000000ff4800720c */ /* 0x000fe40003f05270 */
[----:B------:R-:W-:Y:S02]  /*3ece0*/  FSEL R52, R13, -INF , !P1 ;  /* 0xff8000000d347808 */ /* 0x000fe40004800000 */
[----:B------:R-:W-:Y:S02]  /*3ecf0*/  ISETP.GT.AND P0, PT, R53, 0x9, !P0 ;  /* 0x000000093500780c */ /* 0x000fe40004704270 */
[----:B------:R-:W-:Y:S02]  /*3ed00*/  ISETP.NE.AND P1, PT, R74, RZ, PT ;  /* 0x000000ff4a00720c */ /* 0x000fe40003f25270 */
[----:B------:R-:W-:-:S02]  /*3ed10*/  ISETP.LT.OR P0, PT, R65, 0xa, P0 ;  /* 0x0000000a4100780c */ /* 0x000fc40000701670 */
[----:B------:R-:W-:Y:S02]  /*3ed20*/  ISETP.NE.AND P6, PT, R75, RZ, PT ;  /* 0x000000ff4b00720c */ /* 0x000fe40003fc5270 */
        /* <DEDUP_REMOVED lines=53> */
[----:B------:R-:W-:Y:S01]  /*3f080*/  ISETP.GT.AND P0, PT, R53, RZ, !P6 ;  /* 0x000000ff3500720c */ /* 0x000fe20007704270 */
[----:B--2---:R-:W2:Y:S03]  /*3f090*/  LD.E.64 R2, desc[UR4][R6.64] ;  /* 0x0000000406027980 */ /* 0x004ea6000c101b00 */
[----:B------:R-:W-:Y:S02]  /*3f0a0*/  ISETP.LT.OR P0, PT, R65, 0x1, P0 ;  /* 0x000000014100780c */ /* 0x000fe40000701670 */
[----:B------:R-:W-:Y:S02]  /*3f0b0*/  ISETP.GT.AND P1, PT, R53, 0x48, !P1 ;  /* 0x000000483500780c */ /* 0x000fe40004f24270 */
[----:B------:R-:W-:-:S02]  /*3f0c0*/  FSEL R0, R0, -INF , !P0 ;  /* 0xff80000000007808 */ /* 0x000fc40004000000 */
[----:B------:R-:W-:Y:S02]  /*3f0d0*/  ISETP.NE.AND P0, PT, R92, RZ, PT ;  /* 0x000000ff5c00720c */ /* 0x000fe40003f05270 */
[C---:B------:R-:W-:Y:S02]  /*3f0e0*/  ISETP.GT.AND P2, PT, R53.reuse, 0x49, !P2 ;  /* 0x000000493500780c */ /* 0x040fe40005744270 */
[----:B------:R-:W-:Y:S02]  /*3f0f0*/  ISETP.GT.AND P0, PT, R53, 0x41, !P0 ;  /* 0x000000413500780c */ /* 0x000fe40004704270 */
[----:B------:R-:W-:Y:S02]  /*3f100*/  ISETP.NE.AND P6, PT, R68, RZ, PT ;  /* 0x000000ff4400720c */ /* 0x000fe40003fc5270 */
[C---:B------:R-:W-:Y:S02]  /*3f110*/  ISETP.LT.OR P0, PT, R65.reuse, 0x42, P0 ;  /* 0x000000424100780c */ /* 0x040fe40000701670 */
[----:B------:R-:W-:-:S02]  /*3f120*/  ISETP.LT.OR P1, PT, R65, 0x49, P1 ;  /* 0x000000494100780c */ /* 0x000fc40000f21670 */
[----:B------:R-:W-:Y:S02]  /*3f130*/  FSEL R64, R15, -INF , !P0 ;  /* 0xff8000000f407808 */ /* 0x000fe40004000000 */
[----:B------:R-:W-:Y:S02]  /*3f140*/  ISETP.GT.AND P3, PT, R53, 0x50, !P3 ;  /* 0x000000503500780c */ /* 0x000fe40005f64270 */
[----:B------:R-:W-:Y:S02]  /*3f150*/  ISETP.LT.OR P2, PT, R65, 0x4a, P2 ;  /* 0x0000004a4100780c */ /* 0x000fe40001741670 */
[----:B------:R-:W-:Y:S02]  /*3f160*/  FSEL R66, R24, -INF , !P1 ;  /* 0xff80000018427808 */ /* 0x000fe40004800000 */
[C---:B------:R-:W-:Y:S02]  /*3f170*/  ISETP.GT.AND P4, PT, R53.reuse, 0x51, !P4 ;  /* 0x000000513500780c */ /* 0x040fe40006784270 */
[----:B------:R-:W-:-:S02]  /*3f180*/  ISETP.GT.AND P5, PT, R53, 0x58, !P5 ;  /* 0x000000583500780c */ /* 0x000fc40006fa4270 */
[----:B------:R-:W-:Y:S02]  /*3f190*/  ISETP.GT.AND P6, PT, R53, 0x59, !P6 ;  /* 0x000000593500780c */ /* 0x000fe400077c4270 */
[C---:B------:R-:W-:Y:S02]  /*3f1a0*/  ISETP.LT.OR P3, PT, R65.reuse, 0x51, P3 ;  /* 0x000000514100780c */ /* 0x040fe40001f61670 */
[----:B------:R-:W-:Y:S02]  /*3f1b0*/  FSEL R53, R32, -INF , !P2 ;  /* 0xff80000020357808 */ /* 0x000fe40005000000 */
[----:B------:R-:W-:Y:S02]  /*3f1c0*/  ISETP.LT.OR P4, PT, R65, 0x52, P4 ;  /* 0x000000524100780c */ /* 0x000fe40002781670 */
[----:B------:R-:W-:Y:S02]  /*3f1d0*/  FSEL R49, R49, -INF , !P3 ;  /* 0xff80000031317808 */ /* 0x000fe40005800000 */
[----:B------:R-:W-:-:S02]  /*3f1e0*/  ISETP.LT.OR P5, PT, R65, 0x59, P5 ;  /* 0x000000594100780c */ /* 0x000fc40002fa1670 */
[----:B------:R-:W-:Y:S02]  /*3f1f0*/  FSEL R39, R39, -INF , !P4 ;  /* 0xff80000027277808 */ /* 0x000fe40006000000 */
[----:B------:R-:W-:Y:S02]  /*3f200*/  ISETP.LT.OR P6, PT, R65, 0x5a, P6 ;  /* 0x0000005a4100780c */ /* 0x000fe400037c1670 */
[----:B------:R-:W-:Y:S02]  /*3f210*/  FSEL R32, R70, -INF , !P5 ;  /* 0xff80000046207808 */ /* 0x000fe40006800000 */
[----:B------:R-:W-:Y:S02]  /*3f220*/  R2UR UR6, R4 ;  /* 0x00000000040672ca */ /* 0x000fe400000e0000 */
[----:B------:R-:W-:Y:S02]  /*3f230*/  R2UR UR7, R5 ;  /* 0x00000000050772ca */ /* 0x000fe400000e0000 */
[----:B------:R-:W-:-:S11]  /*3f240*/  FSEL R33, R67, -INF , !P6 ;  /* 0xff80000043217808 */ /* 0x000fd60007000000 */
[----:B------:R-:W3:Y:S01]  /*3f250*/  LD.E R65, desc[UR6][R6.64+0x14] ;  /* 0x0000140606417980 */ /* 0x000ee2000c101900 */
[----:B--2---:R-:W-:-:S04]  /*3f260*/  FMNMX.FTZ R14, R195, R2, !PT ;  /* 0x00000002c30e7209 */ /* 0x004fc80007810000 */
        /* <DEDUP_REMOVED lines=45> */
[----:B------:R-:W-:Y:S01]  /*3f540*/  FMNMX.FTZ R14, R32, R9, !PT ;  /* 0x00000009200e7209 */ /* 0x000fe20007810000 */
[----:B------:R-:W2:Y:S04]  /*3f550*/  LD.E R18, desc[UR4][R6.64+0x20] ;  /* 0x0000200406127980 */ /* 0x000ea8000c101900 */
[----:B------:R-:W0:Y:S01]  /*3f560*/  SHFL.BFLY PT, R9, R68, 0x2, 0x1f ;  /* 0x0c401f0044097f89 */ /* 0x000e2200000e0000 */
[----:B------:R-:W-:-:S05]  /*3f570*/  FMNMX.FTZ R69, R33, R14, !PT ;  /* 0x0000000e21457209 */ /* 0x000fca0007810000 */
[----:B------:R1:W-:Y:S04]  /*3f580*/  ST.E.64 desc[UR4][R6.64], R68 ;  /* 0x0000004406007985 */ /* 0x0003e8000c101b04 */
[----:B------:R-:W4:Y:S01]  /*3f590*/  LD.E R24, desc[UR6][R6.64+0x4] ;  /* 0x0000040606187980 */ /* 0x000f22000c101900 */
[----:B0-----:R-:W-:-:S03]  /*3f5a0*/  FMNMX.FTZ R9, R68, R9, !PT ;  /* 0x0000000944097209 */ /* 0x001fc60007810000 */
[----:B-1----:R-:W3:Y:S04]  /*3f5b0*/  LD.E R68, desc[UR4][R6.64+0x10] ;  /* 0x0000100406447980 */ /* 0x002ee8000c101900 */
[----:B------:R-:W0:Y:S02]  /*3f5c0*/  SHFL.BFLY PT, R14, R9, 0x1, 0x1f ;  /* 0x0c201f00090e7f89 */ /* 0x000e2400000e0000 */
[----:B0-----:R-:W-:-:S05]  /*3f5d0*/  FMNMX.FTZ R13, R9, R14, !PT ;  /* 0x0000000e090d7209 */ /* 0x001fca0007810000 */
[----:B------:R-:W-:Y:S04]  /*3f5e0*/  ST.E desc[UR4][R6.64], R13 ;  /* 0x0000000d06007985 */ /* 0x000fe8000c101904 */
[----:B------:R-:W2:Y:S01]  /*3f5f0*/  LD.E R15, desc[UR6][R6.64] ;  /* 0x00000006060f7980 */ /* 0x000ea2000c101900 */
[----:B------:R-:W-:Y:S02]  /*3f600*/  R2UR UR8, R4 ;  /* 0x00000000040872ca */ /* 0x000fe400000e0000 */
[----:B------:R-:W-:Y:S01]  /*3f610*/  R2UR UR9, R5 ;  /* 0x00000000050972ca */ /* 0x000fe200000e0000 */
[----:B----4-:R-:W0:Y:S02]  /*3f620*/  SHFL.BFLY PT, R9, R24, 0x2, 0x1f ;  /* 0x0c401f0018097f89 */ /* 0x010e2400000e0000 */
[----:B0-----:R-:W-:-:S05]  /*3f630*/  FMNMX.FTZ R14, R9, R24, !PT ;  /* 0x00000018090e7209 */ /* 0x001fca0007810000 */
[----:B------:R-:W0:Y:S01]  /*3f640*/  SHFL.BFLY PT, R9, R14, 0x1, 0x1f ;  /* 0x0c201f000e097f89 */ /* 0x000e2200000e0000 */
[C---:B--2---:R-:W-:Y:S02]  /*3f650*/  FSETP.NEU.FTZ.AND P0, PT, R15.reuse, -INF , PT ;  /* 0xff8000000f00780b */ /* 0x044fe40003f1d000 */
[----:B0-----:R-:W-:Y:S02]  /*3f660*/  FMNMX.FTZ R13, R14, R9, !PT ;  /* 0x000000090e0d7209 */ /* 0x001fe40007810000 */
[----:B------:R-:W-:Y:S02]  /*3f670*/  FSEL R9, R15, RZ, P0 ;  /* 0x000000ff0f097208 */ /* 0x000fe40000000000 */
[----:B------:R-:W-:-:S03]  /*3f680*/  FSETP.NEU.FTZ.AND P0, PT, R13, -INF , PT ;  /* 0xff8000000d00780b */ /* 0x000fc60003f1d000 */
[----:B------:R-:W-:Y:S01]  /*3f690*/  FADD.FTZ R9, R2, -R9 ;  /* 0x8000000902097221 */ /* 0x000fe20000010000 */
[----:B------:R-:W-:-:S05]  /*3f6a0*/  FSEL R2, R13, RZ, P0 ;  /* 0x000000ff0d027208 */ /* 0x000fca0000000000 */
[----:B------:R-:W-:Y:S01]  /*3f6b0*/  FADD.FTZ R3, R3, -R2 ;  /* 0x8000000203037221 */ /* 0x000fe20000010000 */
[----:B------:R-:W-:-:S03]  /*3f6c0*/  FMUL.FTZ R9, R9, R18 ;  /* 0x0000001209097220 */ /* 0x000fc60000410000 */
[----:B------:R-:W-:-:S03]  /*3f6d0*/  FMUL.FTZ R24, R18, R3 ;  /* 0x0000000312187220 */ /* 0x000fc60000410000 */
[----:B------:R-:W3:Y:S08]  /*3f6e0*/  MUFU.EX2 R9, R9 ;  /* 0x0000000900097308 */ /* 0x000ef00000000800 */
[----:B------:R-:W0:Y:S01]  /*3f6f0*/  MUFU.EX2 R24, R24 ;  /* 0x0000001800187308 */ /* 0x000e220000000800 */
[----:B------:R-:W-:Y:S01]  /*3f700*/  ST.E desc[UR4][R6.64+0x4], R13 ;  /* 0x0000040d06007985 */ /* 0x000fe2000c101904 */
[----:B---3--:R-:W-:Y:S01]  /*3f710*/  FMUL.FTZ R15, R9, R68 ;  /* 0x00000044090f7220 */ /* 0x008fe20000410000 */
[----:B0-----:R-:W-:-:S04]  /*3f720*/  FMUL.FTZ R65, R24, R65 ;  /* 0x0000004118417220 */ /* 0x001fc80000410000 */
[----:B------:R-:W-:Y:S04]  /*3f730*/  ST.E desc[UR6][R6.64+0x10], R15 ;  /* 0x0000100f06007985 */ /* 0x000fe8000c101906 */
[----:B------:R0:W-:Y:S04]  /*3f740*/  ST.E desc[UR8][R6.64+0x14], R65 ;  /* 0x0000144106007985 */ /* 0x0001e8000c101908 */
[----:B------:R-:W2:Y:S04]  /*3f750*/  LDL.64 R2, [R158+0x70] ;  /* 0x000070009e027983 */ /* 0x000ea80000100a00 */
[----:B--2---:R-:W2:Y:S04]  /*3f760*/  LD.E R67, desc[UR6][R2.64+0x20] ;  /* 0x0000200602437980 */ /* 0x004ea8000c101900 */
[----:B------:R-:W2:Y:S04]  /*3f770*/  LD.E R14, desc[UR4][R2.64] ;  /* 0x00000004020e7980 */ /* 0x000ea8000c101900 */
[----:B------:R-:W3:Y:S04]  /*3f780*/  LD.E R68, desc[UR4][R2.64+0x4] ;  /* 0x0000040402447980 */ /* 0x000ee8000c101900 */
[----:B------:R-:W4:Y:S04]  /*3f790*/  LD.E R70, desc[UR4][R2.64+0x10] ;  /* 0x0000100402467980 */ /* 0x000f28000c101900 */
[----:B0-----:R-:W4:Y:S01]  /*3f7a0*/  LD.E R65, desc[UR6][R2.64+0x14] ;  /* 0x0000140602417980 */ /* 0x001f22000c101900 */
[C---:B--2---:R-:W-:Y:S01]  /*3f7b0*/  FMUL.FTZ R6, R14.reuse, R67 ;  /* 0x000000430e067220 */ /* 0x044fe20000410000 */
[----:B------:R-:W-:Y:S01]  /*3f7c0*/  FSETP.NEU.FTZ.AND P0, PT, R14, -INF , PT ;  /* 0xff8000000e00780b */ /* 0x000fe20003f1d000 */
[----:B---3--:R-:W-:-:S03]  /*3f7d0*/  FMUL.FTZ R7, R67, R68 ;  /* 0x0000004443077220 */ /* 0x008fc60000410000 */
[----:B------:R-:W-:Y:S02]  /*3f7e0*/  FSEL R6, R6, RZ, P0 ;  /* 0x000000ff06067208 */ /* 0x000fe40000000000 */
[----:B------:R-:W-:-:S03]  /*3f7f0*/  FSETP.NEU.FTZ.AND P0, PT, R68, -INF , PT ;  /* 0xff8000004400780b */ /* 0x000fc60003f1d000 */
[-CC-:B------:R-:W-:Y:S01]  /*3f800*/  FFMA.FTZ R195, R195, R67.reuse, -R6.reuse ;  /* 0x00000043c3c37223 */ /* 0x180fe20000010806 */
        /* <DEDUP_REMOVED lines=22> */
[----:B------:R-:W-:Y:S01]  /*3f970*/  FFMA.FTZ R186, R11, R67, -R6 ;  /* 0x000000430bba7223 */ /* 0x000fe20000010806 */
[----:B------:R-:W-:-:S05]  /*3f980*/  FSEL R6, R7, RZ, P0 ;  /* 0x000000ff07067208 */ /* 0x000fca0000000000 */
[-CC-:B------:R-:W-:Y:S01]  /*3f990*/  FFMA.FTZ R196, R0, R67.reuse, -R6.reuse ;  /* 0x0000004300c47223 */ /* 0x180fe20000010806 */
[-CC-:B------:R-:W-:Y:S01]  /*3f9a0*/  FFMA.FTZ R193, R55, R67.reuse, -R6.reuse ;  /* 0x0000004337c17223 */ /* 0x180fe20000010806 */
[----:B------:R-:W4:Y:S01]  /*3f9b0*/  MUFU.EX2 R195, R195 ;  /* 0x000000c300c37308 */ /* 0x000f220000000800 */
[-CC-:B------:R-:W-:Y:S01]  /*3f9c0*/  FFMA.FTZ R155, R52, R67.reuse, -R6.reuse ;  /* 0x00000043349b7223 */ /* 0x180fe20000010806 */
[----:B------:R-:W-:-:S06]  /*3f9d0*/  FFMA.FTZ R194, R48, R67, -R6 ;  /* 0x0000004330c27223 */ /* 0x000fcc0000010806 */
[----:B------:R-:W0:Y:S01]  /*3f9e0*/  MUFU.EX2 R196, R196 ;  /* 0x000000c400c47308 */ /* 0x000e220000000800 */
[----:B------:R-:W-:-:S07]  /*3f9f0*/  FFMA.FTZ R12, R12, R67, -R6 ;  /* 0x000000430c0c7223 */ /* 0x000fce0000010806 */
[----:B------:R-:W1:Y:S08]  /*3fa00*/  MUFU.EX2 R152, R152 ;  /* 0x0000009800987308 */ /* 0x000e700000000800 */
[----:B------:R-:W2:Y:S01]  /*3fa10*/  MUFU.EX2 R193, R193 ;  /* 0x000000c100c17308 */ /* 0x000ea20000000800 */
[----:B------:R-:W-:-:S07]  /*3fa20*/  FFMA.FTZ R11, R41, R67, -R6 ;  /* 0x00000043290b7223 */ /* 0x000fce0000010806 */
[----:B------:R-:W3:Y:S08]  /*3fa30*/  MUFU.EX2 R154, R154 ;  /* 0x0000009a009a7308 */ /* 0x000ef00000000800 */
[----:B------:R-:W3:Y:S01]  /*3fa40*/  MUFU.EX2 R155, R155 ;  /* 0x0000009b009b7308 */ /* 0x000ee20000000800 */
[----:B------:R-:W-:Y:S01]  /*3fa50*/  FFMA.FTZ R175, R26, R67, -R6 ;  /* 0x000000431aaf7223 */ /* 0x000fe20000010806 */
[----:B----4-:R-:W-:-:S06]  /*3fa60*/  FADD.FTZ R7, R195, R70 ;  /* 0x00000046c3077221 */ /* 0x010fcc0000010000 */
[----:B------:R-:W4:Y:S01]  /*3fa70*/  MUFU.EX2 R153, R153 ;  /* 0x0000009900997308 */ /* 0x000f220000000800 */
[----:B0-----:R-:W-:Y:S01]  /*3fa80*/  FADD.FTZ R26, R196, R65 ;  /* 0x00000041c41a7221 */ /* 0x001fe20000010000 */
[----:B------:R-:W-:-:S06]  /*3fa90*/  FFMA.FTZ R0, R38, R67, -R6 ;  /* 0x0000004326007223 */ /* 0x000fcc0000010806 */
[----:B------:R-:W0:Y:S01]  /*3faa0*/  MUFU.EX2 R194, R194 ;  /* 0x000000c200c27308 */ /* 0x000e220000000800 */
[----:B-1----:R-:W-:Y:S01]  /*3fab0*/  FADD.FTZ R7, R152, R7 ;  /* 0x0000000798077221 */ /* 0x002fe20000010000 */
[----:B--2---:R-:W-:-:S06]  /*3fac0*/  FADD.FTZ R26, R193, R26 ;  /* 0x0000001ac11a7221 */ /* 0x004fcc0000010000 */
[----:B------:R-:W1:Y:S01]  /*3fad0*/  MUFU.EX2 R18, R18 ;  /* 0x0000001200127308 */ /* 0x000e620000000800 */
[----:B------:R-:W-:-:S07]  /*3fae0*/  FFMA.FTZ R10, R34, R67, -R6 ;  /* 0x00000043220a7223 */ /* 0x000fce0000010806 */
[----:B------:R-:W2:Y:S01]  /*3faf0*/  MUFU.EX2 R12, R12 ;  /* 0x0000000c000c7308 */ /* 0x000ea20000000800 */
[----:B------:R-:W-:Y:S01]  /*3fb00*/  FFMA.FTZ R170, R28, R67, -R6 ;  /* 0x000000431caa7223 */ /* 0x000fe20000010806 */
[----:B---3--:R-:W-:-:S06]  /*3fb10*/  FADD.FTZ R28, R154, R7 ;  /* 0x000000079a1c7221 */ /* 0x008fcc0000010000 */
[----:B------:R-:W3:Y:S01]  /*3fb20*/  MUFU.EX2 R15, R15 ;  /* 0x0000000f000f7308 */ /* 0x000ee20000000800 */
[----:B------:R-:W-:Y:S01]  /*3fb30*/  FADD.FTZ R7, R155, R26 ;  /* 0x0000001a9b077221 */ /* 0x000fe20000010000 */
[----:B------:R-:W-:-:S06]  /*3fb40*/  FFMA.FTZ R168, R31, R67, -R6 ;  /* 0x000000431fa87223 */ /* 0x000fcc0000010806 */
[----:B------:R-:W3:Y:S01]  /*3fb50*/  MUFU.EX2 R11, R11 ;  /* 0x0000000b000b7308 */ /* 0x000ee20000000800 */
[----:B------:R-:W-:Y:S01]  /*3fb60*/  FFMA.FTZ R177, R21, R67, -R6 ;  /* 0x0000004315b17223 */ /* 0x000fe20000010806 */
[----:B----4-:R-:W-:-:S06]  /*3fb70*/  FADD.FTZ R21, R153, R28 ;  /* 0x0000001c99157221 */ /* 0x010fcc0000010000 */
[----:B------:R-:W4:Y:S01]  /*3fb80*/  MUFU.EX2 R14, R14 ;  /* 0x0000000e000e7308 */ /* 0x000f220000000800 */
[----:B0-----:R-:W-:Y:S01]  /*3fb90*/  FADD.FTZ R7, R194, R7 ;  /* 0x00000007c2077221 */ /* 0x001fe20000010000 */
[----:B------:R-:W-:-:S06]  /*3fba0*/  FFMA.FTZ R167, R30, R67, -R6 ;  /* 0x000000431ea77223 */ /* 0x000fcc0000010806 */
[----:B------:R-:W0:Y:S01]  /*3fbb0*/  MUFU.EX2 R0, R0 ;  /* 0x0000000000007308 */ /* 0x000e220000000800 */
[----:B------:R-:W-:Y:S01]  /*3fbc0*/  FFMA.FTZ R185, R20, R67, -R6 ;  /* 0x0000004314b97223 */ /* 0x000fe20000010806 */
[----:B-1----:R-:W-:-:S06]  /*3fbd0*/  FADD.FTZ R20, R18, R21 ;  /* 0x0000001512147221 */ /* 0x002fcc0000010000 */
[----:B------:R-:W1:Y:S01]  /*3fbe0*/  MUFU.EX2 R13, R13 ;  /* 0x0000000d000d7308 */ /* 0x000e620000000800 */
[----:B--2---:R-:W-:-:S07]  /*3fbf0*/  FADD.FTZ R26, R12, R7 ;  /* 0x000000070c1a7221 */ /* 0x004fce0000010000 */
[----:B------:R-:W2:Y:S01]  /*3fc00*/  MUFU.EX2 R10, R10 ;  /* 0x0000000a000a7308 */ /* 0x000ea20000000800 */
[----:B---3--:R-:W-:Y:S01]  /*3fc10*/  FADD.FTZ R7, R15, R20 ;  /* 0x000000140f077221 */ /* 0x008fe20000010000 */
[----:B------:R-:W-:-:S06]  /*3fc20*/  FADD.FTZ R21, R11, R26 ;  /* 0x0000001a0b157221 */ /* 0x000fcc0000010000 */
[----:B------:R-:W3:Y:S01]  /*3fc30*/  MUFU.EX2 R164, R164 ;  /* 0x000000a400a47308 */ /* 0x000ee20000000800 */
[----:B------:R-:W-:-:S07]  /*3fc40*/  FFMA.FTZ R169, R29, R67, -R6 ;  /* 0x000000431da97223 */ /* 0x000fce0000010806 */
[----:B------:R-:W3:Y:S01]  /*3fc50*/  MUFU.EX2 R168, R168 ;  /* 0x000000a800a87308 */ /* 0x000ee20000000800 */
[----:B----4-:R-:W-:Y:S01]  /*3fc60*/  FADD.FTZ R20, R14, R7 ;  /* 0x000000070e147221 */ /* 0x010fe20000010000 */
[----:B0-----:R-:W-:-:S06]  /*3fc70*/  FADD.FTZ R21, R0, R21 ;  /* 0x0000001500157221 */ /* 0x001fcc0000010000 */
[----:B------:R-:W0:Y:S01]  /*3fc80*/  MUFU.EX2 R163, R163 ;  /* 0x000000a300a37308 */ /* 0x000e220000000800 */
[----:B------:R-:W-:-:S07]  /*3fc90*/  FFMA.FTZ R176, R27, R67, -R6 ;  /* 0x000000431bb07223 */ /* 0x000fce0000010806 */
[----:B------:R-:W4:Y:S01]  /*3fca0*/  MUFU.EX2 R167, R167 ;  /* 0x000000a700a77308 */ /* 0x000f220000000800 */
[----:B------:R-:W-:Y:S01]  /*3fcb0*/  FFMA.FTZ R178, R25, R67, -R6 ;  /* 0x0000004319b27223 */ /* 0x000fe20000010806 */
[----:B-1----:R-:W-:-:S06]  /*3fcc0*/  FADD.FTZ R7, R13, R20 ;  /* 0x000000140d077221 */ /* 0x002fcc0000010000 */
[----:B------:R-:W1:Y:S01]  /*3fcd0*/  MUFU.EX2 R166, R166 ;  /* 0x000000a600a67308 */ /* 0x000e620000000800 */
[----:B--2---:R-:W-:-:S07]  /*3fce0*/  FADD.FTZ R25, R10, R21 ;  /* 0x000000150a197221 */ /* 0x004fce0000010000 */
[----:B------:R-:W2:Y:S01]  /*3fcf0*/  MUFU.EX2 R170, R170 ;  /* 0x000000aa00aa7308 */ /* 0x000ea20000000800 */
[----:B---3--:R-:W-:Y:S01]  /*3fd00*/  FADD.FTZ R20, R164, R7 ;  /* 0x00000007a4147221 */ /* 0x008fe20000010000 */
[----:B------:R-:W-:-:S06]  /*3fd10*/  FADD.FTZ R26, R168, R25 ;  /* 0x00000019a81a7221 */ /* 0x000fcc0000010000 */
[----:B------:R-:W3:Y:S08]  /*3fd20*/  MUFU.EX2 R165, R165 ;  /* 0x000000a500a57308 */ /* 0x000ef00000000800 */
[----:B------:R-:W3:Y:S01]  /*3fd30*/  MUFU.EX2 R169, R169 ;  /* 0x000000a900a97308 */ /* 0x000ee20000000800 */
[----:B0-----:R-:W-:Y:S01]  /*3fd40*/  FADD.FTZ R7, R163, R20 ;  /* 0x00000014a3077221 */ /* 0x001fe20000010000 */
[----:B----4-:R-:W-:-:S06]  /*3fd50*/  FADD.FTZ R25, R167, R26 ;  /* 0x0000001aa7197221 */ /* 0x010fcc0000010000 */
[----:B------:R-:W0:Y:S08]  /*3fd60*/  MUFU.EX2 R172, R172 ;  /* 0x000000ac00ac7308 */ /* 0x000e300000000800 */
[----:B------:R-:W4:Y:S01]  /*3fd70*/  MUFU.EX2 R176, R176 ;  /* 0x000000b000b07308 */ /* 0x000f220000000800 */
[----:B-1----:R-:W-:Y:S01]  /*3fd80*/  FADD.FTZ R26, R166, R7 ;  /* 0x00000007a61a7221 */ /* 0x002fe20000010000 */
[----:B--2---:R-:W-:-:S06]  /*3fd90*/  FADD.FTZ R28, R170, R25 ;  /* 0x00000019aa1c7221 */ /* 0x004fcc0000010000 */
[----:B------:R-:W1:Y:S08]  /*3fda0*/  MUFU.EX2 R171, R171 ;  /* 0x000000ab00ab7308 */ /* 0x000e700000000800 */
[----:B------:R-:W2:Y:S01]  /*3fdb0*/  MUFU.EX2 R175, R175 ;  /* 0x000000af00af7308 */ /* 0x000ea20000000800 */
[----:B---3--:R-:W-:Y:S01]  /*3fdc0*/  FADD.FTZ R7, R165, R26 ;  /* 0x0000001aa5077221 */ /* 0x008fe20000010000 */
[----:B------:R-:W-:-:S06]  /*3fdd0*/  FADD.FTZ R25, R169, R28 ;  /* 0x0000001ca9197221 */ /* 0x000fcc0000010000 */
[----:B------:R-:W3:Y:S01]  /*3fde0*/  MUFU.EX2 R174, R174 ;  /* 0x000000ae00ae7308 */ /* 0x000ee20000000800 */
[----:B------:R-:W-:-:S07]  /*3fdf0*/  FFMA.FTZ R156, R64, R67, -R6 ;  /* 0x00000043409c7223 */ /* 0x000fce0000010806 */
[----:B------:R-:W3:Y:S01]  /*3fe00*/  MUFU.EX2 R178, R178 ;  /* 0x000000b200b27308 */ /* 0x000ee20000000800 */
[----:B0-----:R-:W-:Y:S01]  /*3fe10*/  FADD.FTZ R26, R172, R7 ;  /* 0x00000007ac1a7221 */ /* 0x001fe20000010000 */
[----:B----4-:R-:W-:-:S06]  /*3fe20*/  FADD.FTZ R28, R176, R25 ;  /* 0x00000019b01c7221 */ /* 0x010fcc0000010000 */
[----:B------:R-:W0:Y:S01]  /*3fe30*/  MUFU.EX2 R173, R173 ;  /* 0x000000ad00ad7308 */ /* 0x000e220000000800 */
[----:B------:R-:W-:-:S07]  /*3fe40*/  FFMA.FTZ R21, R66, R67, -R6 ;  /* 0x0000004342157223 */ /* 0x000fce0000010806 */
[----:B------:R-:W4:Y:S01]  /*3fe50*/  MUFU.EX2 R177, R177 ;  /* 0x000000b100b17308 */ /* 0x000f220000000800 */
[----:B-1----:R-:W-:Y:S01]  /*3fe60*/  FADD.FTZ R7, R171, R26 ;  /* 0x0000001aab077221 */ /* 0x002fe20000010000 */
[----:B--2---:R-:W-:-:S06]  /*3fe70*/  FADD.FTZ R25, R175, R28 ;  /* 0x0000001caf197221 */ /* 0x004fcc0000010000 */
[----:B------:R-:W1:Y:S01]  /*3fe80*/  MUFU.EX2 R182, R182 ;  /* 0x000000b600b67308 */ /* 0x000e620000000800 */
[----:B------:R-:W-:-:S07]  /*3fe90*/  FFMA.FTZ R20, R53, R67, -R6 ;  /* 0x0000004335147223 */ /* 0x000fce0000010806 */
        /* <DEDUP_REMOVED lines=31> */
[----:B------:R-:W3:Y:S08]  /*40090*/  MUFU.EX2 R186, R186 ;  /* 0x000000ba00ba7308 */ /* 0x000ef00000000800 */
[----:B------:R-:W3:Y:S01]  /*400a0*/  MUFU.EX2 R159, R159 ;  /* 0x0000009f009f7308 */ /* 0x000ee20000000800 */
[----:B0-----:R-:W-:Y:S01]  /*400b0*/  FADD.FTZ R26, R188, R25 ;  /* 0x00000019bc1a7221 */ /* 0x001fe20000010000 */
[----:B----4-:R-:W-:-:S03]  /*400c0*/  FADD.FTZ R7, R161, R6 ;  /* 0x00000006a1077221 */ /* 0x010fc60000010000 */
[----:B-1----:R-:W-:Y:S01]  /*400d0*/  FADD.FTZ R25, R187, R26 ;  /* 0x0000001abb197221 */ /* 0x002fe20000010000 */
[----:B--2---:R-:W-:-:S03]  /*400e0*/  FADD.FTZ R6, R160, R7 ;  /* 0x00000007a0067221 */ /* 0x004fc60000010000 */
[----:B---3--:R-:W-:Y:S01]  /*400f0*/  FADD.FTZ R25, R186, R25 ;  /* 0x00000019ba197221 */ /* 0x008fe20000010000 */
[----:B------:R-:W-:-:S04]  /*40100*/  FADD.FTZ R27, R159, R6 ;  /* 0x000000069f1b7221 */ /* 0x000fc80000010000 */
[----:B------:R-:W-:Y:S04]  /*40110*/  ST.E desc[UR4][R2.64+0x10], R25 ;  /* 0x0000101902007985 */ /* 0x000fe8000c101904 */
[----:B------:R0:W-:Y:S04]  /*40120*/  ST.E desc[UR6][R2.64+0x14], R27 ;  /* 0x0000141b02007985 */ /* 0x0001e8000c101906 */
[----:B------:R-:W2:Y:S01]  /*40130*/  LDL.64 R6, [R158+0x80] ;  /* 0x000080009e067983 */ /* 0x000ea20000100a00 */
[----:B------:R-:W-:Y:S02]  /*40140*/  R2UR UR10, R4 ;  /* 0x00000000040a72ca */ /* 0x000fe400000e0000 */
[----:B------:R-:W-:-:S02]  /*40150*/  R2UR UR11, R5 ;  /* 0x00000000050b72ca */ /* 0x000fc400000e0000 */
[C---:B------:R-:W-:Y:S02]  /*40160*/  R2UR UR12, R4.reuse ;  /* 0x00000000040c72ca */ /* 0x040fe400000e0000 */
[C---:B------:R-:W-:Y:S02]  /*40170*/  R2UR UR13, R5.reuse ;  /* 0x00000000050d72ca */ /* 0x040fe400000e0000 */
[C---:B------:R-:W-:Y:S02]  /*40180*/  R2UR UR14, R4.reuse ;  /* 0x00000000040e72ca */ /* 0x040fe400000e0000 */
[C---:B------:R-:W-:Y:S02]  /*40190*/  R2UR UR15, R5.reuse ;  /* 0x00000000050f72ca */ /* 0x040fe400000e0000 */
[C---:B------:R-:W-:Y:S02]  /*401a0*/  R2UR UR16, R4.reuse ;  /* 0x00000000041072ca */ /* 0x040fe400000e0000 */
[----:B------:R-:W-:Y:S01]  /*401b0*/  R2UR UR17, R5 ;  /* 0x00000000051172ca */ /* 0x000fe200000e0000 */
        /* <DEDUP_REMOVED lines=37> */
[----:B------:R-:W-:-:S03]  /*40410*/  R2UR UR18, R4 ;  /* 0x00000000041272ca */ /* 0x000fc600000e0000 */
[----:B------:R-:W4:Y:S01]  /*40420*/  LD.E R56, desc[UR4][R6.64+0x124] ;  /* 0x0001240406387980 */ /* 0x000f22000c101900 */
[----:B------:R-:W-:-:S03]  /*40430*/  R2UR UR19, R5 ;  /* 0x00000000051372ca */ /* 0x000fc600000e0000 */
[----:B------:R-:W4:Y:S01]  /*40440*/  LD.E R52, desc[UR14][R6.64+0x130] ;  /* 0x0001300e06347980 */ /* 0x000f22000c101900 */
[----:B------:R-:W-:-:S03]  /*40450*/  R2UR UR20, R4 ;  /* 0x00000000041472ca */ /* 0x000fc600000e0000 */
[----:B------:R-:W4:Y:S01]  /*40460*/  LD.E R54, desc[UR16][R6.64+0x134] ;  /* 0x0001341006367980 */ /* 0x000f22000c101900 */
[----:B------:R-:W-:-:S03]  /*40470*/  R2UR UR21, R5 ;  /* 0x00000000051572ca */ /* 0x000fc600000e0000 */
[----:B------:R-:W4:Y:S01]  /*40480*/  LD.E R50, desc[UR6][R6.64+0x140] ;  /* 0x0001400606327980 */ /* 0x000f22000c101900 */
[C---:B------:R-:W-:Y:S02]  /*40490*/  R2UR UR22, R4.reuse ;  /* 0x00000000041672ca */ /* 0x040fe400000e0000 */
[C---:B------:R-:W-:Y:S01]  /*404a0*/  R2UR UR23, R5.reuse ;  /* 0x00000000051772ca */ /* 0x040fe200000e0000 */
[----:B------:R-:W4:Y:S01]  /*404b0*/  LD.E R46, desc[UR8][R6.64+0x144] ;  /* 0x00014408062e7980 */ /* 0x000f22000c101900 */
[C---:B------:R-:W-:Y:S02]  /*404c0*/  R2UR UR24, R4.reuse ;  /* 0x00000000041872ca */ /* 0x040fe400000e0000 */
[----:B------:R-:W-:Y:S01]  /*404d0*/  R2UR UR25, R5 ;  /* 0x00000000051972ca */ /* 0x000fe200000e0000 */
        /* <DEDUP_REMOVED lines=18> */
[----:B------:R-:W-:-:S02]  /*40600*/  R2UR UR26, R4 ;  /* 0x00000000041a72ca */ /* 0x000fc400000e0000 */
        /* <DEDUP_REMOVED lines=16> */
[----:B--2---:R-:W-:-:S03]  /*40710*/  FMUL.FTZ R3, R9, R74 ;  /* 0x0000004a09037220 */ /* 0x004fc60000410000 */
[----:B------:R-:W2:Y:S04]  /*40720*/  LD.E R73, desc[UR22][R6.64+0xd8] ;  /* 0x0000d81606497980 */ /* 0x000ea8000c101900 */
[----:B------:R-:W2:Y:S01]  /*40730*/  LD.E R74, desc[UR20][R6.64+0x1b0] ;  /* 0x0001b014064a7980 */ /* 0x000ea2000c101900 */
[C---:B---3--:R-:W-:Y:S01]  /*40740*/  FMUL.FTZ R25, R9.reuse, R76 ;  /* 0x0000004c09197220 */ /* 0x048fe20000410000 */
[C---:B----4-:R-:W-:Y:S02]  /*40750*/  FMUL.FTZ R27, R9.reuse, R78 ;  /* 0x0000004e091b7220 */ /* 0x050fe40000410000 */
[----:B------:R-:W3:Y:S04]  /*40760*/  LD.E R76, desc[UR18][R6.64+0x1e4] ;  /* 0x0001e412064c7980 */ /* 0x000ee8000c101900 */
[----:B------:R-:W4:Y:S01]  /*40770*/  LD.E R78, desc[UR16][R6.64+0x1e0] ;  /* 0x0001e010064e7980 */ /* 0x000f22000c101900 */
[----:B------:R-:W-:-:S03]  /*40780*/  FMUL.FTZ R29, R9, R90 ;  /* 0x0000005a091d7220 */ /* 0x000fc60000410000 */
[----:B------:R0:W-:Y:S04]  /*40790*/  ST.E desc[UR6][R6.64+0x4], R25 ;  /* 0x0000041906007985 */ /* 0x0001e8000c101906 */
[----:B------:R-:W4:Y:S01]  /*407a0*/  LD.E R90, desc[UR12][R6.64+0x1f4] ;  /* 0x0001f40c065a7980 */ /* 0x000f22000c101900 */
[----:B------:R-:W-:-:S03]  /*407b0*/  FMUL.FTZ R35, R9, R96 ;  /* 0x0000006009237220 */ /* 0x000fc60000410000 */
[----:B------:R1:W-:Y:S04]  /*407c0*/  ST.E desc[UR4][R6.64], R3 ;  /* 0x0000000306007985 */ /* 0x0003e8000c101904 */
[----:B0-----:R-:W4:Y:S01]  /*407d0*/  LD.E R25, desc[UR14][R6.64+0x8] ;  /* 0x0000080e06197980 */ /* 0x001f22000c101900 */
[----:B------:R-:W-:-:S03]  /*407e0*/  FMUL.FTZ R37, R9, R98 ;  /* 0x0000006209257220 */ /* 0x000fc60000410000 */
[----:B------:R0:W-:Y:S04]  /*407f0*/  ST.E desc[UR8][R6.64+0x10], R27 ;  /* 0x0000101b06007985 */ /* 0x0001e8000c101908 */
[----:B-1----:R-:W4:Y:S01]  /*40800*/  LD.E R3, desc[UR22][R6.64+0xc] ;  /* 0x00000c1606037980 */ /* 0x002f22000c101900 */
[----:B------:R-:W-:-:S03]  /*40810*/  FMUL.FTZ R33, R9, R94 ;  /* 0x0000005e09217220 */ /* 0x000fc60000410000 */
[----:B------:R1:W-:Y:S04]  /*40820*/  ST.E desc[UR4][R6.64+0x14], R29 ;  /* 0x0000141d06007985 */ /* 0x0003e8000c101904 */
[----:B0-----:R-:W4:Y:S04]  /*40830*/  LD.E R27, desc[UR18][R6.64+0x1c] ;  /* 0x00001c12061b7980 */ /* 0x001f28000c101900 */
[----:B------:R0:W-:Y:S04]  /*40840*/  ST.E desc[UR8][R6.64+0x24], R35 ;  /* 0x0000242306007985 */ /* 0x0001e8000c101908 */
[----:B-1----:R-:W4:Y:S01]  /*40850*/  LD.E R29, desc[UR24][R6.64+0x28] ;  /* 0x00002818061d7980 */ /* 0x002f22000c101900 */
[----:B------:R-:W-:-:S03]  /*40860*/  FMUL.FTZ R65, R9, R104 ;  /* 0x0000006809417220 */ /* 0x000fc60000410000 */
[----:B------:R1:W-:Y:S04]  /*40870*/  ST.E desc[UR10][R6.64+0x30], R37 ;  /* 0x0000302506007985 */ /* 0x0003e8000c10190a */
[----:B0-----:R-:W4:Y:S01]  /*40880*/  LD.E R35, desc[UR18][R6.64+0x4c] ;  /* 0x00004c1206237980 */ /* 0x001f22000c101900 */
[----:B------:R-:W-:-:S03]  /*40890*/  FMUL.FTZ R61, R9, R100 ;  /* 0x00000064093d7220 */ /* 0x000fc60000410000 */
[----:B------:R0:W-:Y:S04]  /*408a0*/  ST.E desc[UR6][R6.64+0x20], R33 ;  /* 0x0000202106007985 */ /* 0x0001e8000c101906 */
[----:B-1----:R-:W4:Y:S01]  /*408b0*/  LD.E R37, desc[UR22][R6.64+0x5c] ;  /* 0x00005c1606257980 */ /* 0x002f22000c101900 */
[C---:B------:R-:W-:Y:S01]  /*408c0*/  FMUL.FTZ R63, R9.reuse, R102 ;  /* 0x00000066093f7220 */ /* 0x040fe20000410000 */
[C---:B------:R-:W-:Y:S01]  /*408d0*/  FMUL.FTZ R67, R9.reuse, R106 ;  /* 0x0000006a09437220 */ /* 0x040fe20000410000 */
[C---:B------:R-:W-:Y:S01]  /*408e0*/  FMUL.FTZ R89, R9.reuse, R114 ;  /* 0x0000007209597220 */ /* 0x040fe20000410000 */
[C---:B------:R-:W-:Y:S01]  /*408f0*/  FMUL.FTZ R85, R9.reuse, R110 ;  /* 0x0000006e09557220 */ /* 0x040fe20000410000 */
[C---:B------:R-:W-:Y:S01]  /*40900*/  FMUL.FTZ R87, R9.reuse, R112 ;  /* 0x0000007009577220 */ /* 0x040fe20000410000 */
[----:B------:R-:W4:Y:S04]  /*40910*/  LD.E R83, desc[UR24][R6.64+0xdc] ;  /* 0x0000dc1806537980 */ /* 0x000f28000c101900 */
[----:B0-----:R-:W4:Y:S04]  /*40920*/  LD.E R33, desc[UR12][R6.64+0x68] ;  /* 0x0000680c06217980 */ /* 0x001f28000c101900 */
[----:B------:R0:W-:Y:S04]  /*40930*/  ST.E desc[UR8][R6.64+0x44], R65 ;  /* 0x0000444106007985 */ /* 0x0001e8000c101908 */
[----:B------:R1:W-:Y:S04]  /*40940*/  ST.E desc[UR4][R6.64+0x34], R61 ;  /* 0x0000343d06007985 */ /* 0x0003e8000c101904 */
[----:B------:R1:W-:Y:S01]  /*40950*/  ST.E desc[UR6][R6.64+0x40], R63 ;  /* 0x0000403f06007985 */ /* 0x0003e2000c101906 */
[----:B0-----:R-:W-:-:S03]  /*40960*/  FMUL.FTZ R65, R9, R108 ;  /* 0x0000006c09417220 */ /* 0x001fc60000410000 */
[----:B------:R0:W-:Y:S04]  /*40970*/  ST.E desc[UR10][R6.64+0x50], R67 ;  /* 0x0000504306007985 */ /* 0x0001e8000c10190a */
[----:B-1----:R-:W4:Y:S04]  /*40980*/  LD.E R61, desc[UR6][R6.64+0x9c] ;  /* 0x00009c06063d7980 */ /* 0x002f28000c101900 */
[----:B------:R-:W4:Y:S04]  /*40990*/  LD.E R63, desc[UR12][R6.64+0xac] ;  /* 0x0000ac0c063f7980 */ /* 0x000f28000c101900 */
[----:B------:R1:W-:Y:S04]  /*409a0*/  ST.E desc[UR4][R6.64+0x54], R65 ;  /* 0x0000544106007985 */ /* 0x0003e8000c101904 */
[----:B0-----:R-:W4:Y:S04]  /*409b0*/  LD.E R67, desc[UR16][R6.64+0xbc] ;  /* 0x0000bc1006437980 */ /* 0x001f28000c101900 */
[----:B------:R-:W4:Y:S04]  /*409c0*/  LD.E R77, desc[UR10][R6.64+0xe8] ;  /* 0x0000e80a064d7980 */ /* 0x000f28000c101900 */
[----:B-1----:R-:W4:Y:S01]  /*409d0*/  LD.E R65, desc[UR18][R6.64+0xc8] ;  /* 0x0000c81206417980 */ /* 0x002f22000c101900 */
[----:B------:R-:W-:-:S03]  /*409e0*/  FMUL.FTZ R97, R9, R116 ;  /* 0x0000007409617220 */ /* 0x000fc60000410000 */
[----:B------:R-:W4:Y:S04]  /*409f0*/  LD.E R81, desc[UR12][R6.64+0xec] ;  /* 0x0000ec0c06517980 */ /* 0x000f28000c101900 */
[----:B------:R0:W-:Y:S04]  /*40a00*/  ST.E desc[UR8][R6.64+0x70], R89 ;  /* 0x0000705906007985 */ /* 0x0001e8000c101908 */
[----:B------:R-:W4:Y:S04]  /*40a10*/  LD.E R79, desc[UR14][R6.64+0xf8] ;  /* 0x0000f80e064f7980 */ /* 0x000f28000c101900 */
[----:B------:R1:W-:Y:S04]  /*40a20*/  ST.E desc[UR4][R6.64+0x60], R85 ;  /* 0x0000605506007985 */ /* 0x0003e8000c101904 */
[----:B0-----:R-:W4:Y:S01]  /*40a30*/  LD.E R89, desc[UR16][R6.64+0xfc] ;  /* 0x0000fc1006597980 */ /* 0x001f22000c101900 */
[----:B------:R-:W-:-:S03]  /*40a40*/  FMUL.FTZ R107, R9, R120 ;  /* 0x00000078096b7220 */ /* 0x000fc60000410000 */
[----:B------:R0:W-:Y:S04]  /*40a50*/  ST.E desc[UR6][R6.64+0x64], R87 ;  /* 0x0000645706007985 */ /* 0x0001e8000c101906 */
[----:B-1----:R-:W4:Y:S01]  /*40a60*/  LD.E R85, desc[UR18][R6.64+0x108] ;  /* 0x0001081206557980 */ /* 0x002f22000c101900 */
[----:B------:R-:W-:-:S03]  /*40a70*/  FMUL.FTZ R105, R9, R118 ;  /* 0x0000007609697220 */ /* 0x000fc60000410000 */
[----:B------:R-:W4:Y:S04]  /*40a80*/  LD.E R95, desc[UR10][R6.64+0x118] ;  /* 0x0001180a065f7980 */ /* 0x000f28000c101900 */
[----:B0-----:R-:W4:Y:S04]  /*40a90*/  LD.E R87, desc[UR20][R6.64+0x10c] ;  /* 0x00010c1406577980 */ /* 0x001f28000c101900 */
[----:B------:R-:W4:Y:S04]  /*40aa0*/  LD.E R91, desc[UR12][R6.64+0x11c] ;  /* 0x00011c0c065b7980 */ /* 0x000f28000c101900 */
[----:B------:R-:W4:Y:S04]  /*40ab0*/  LD.E R93, desc[UR14][R6.64+0x128] ;  /* 0x0001280e065d7980 */ /* 0x000f28000c101900 */
[----:B------:R0:W-:Y:S04]  /*40ac0*/  ST.E desc[UR4][R6.64+0x74], R97 ;  /* 0x0000746106007985 */ /* 0x0001e8000c101904 */
[----:B------:R-:W4:Y:S01]  /*40ad0*/  LD.E R103, desc[UR16][R6.64+0x12c] ;  /* 0x00012c1006677980 */ /* 0x000f22000c101900 */
[----:B------:R-:W-:-:S03]  /*40ae0*/  FMUL.FTZ R119, R9, R122 ;  /* 0x0000007a09777220 */ /* 0x000fc60000410000 */
[----:B------:R-:W4:Y:S04]  /*40af0*/  LD.E R101, desc[UR20][R6.64+0x13c] ;  /* 0x00013c1406657980 */ /* 0x000f28000c101900 */
[----:B0-----:R-:W4:Y:S04]  /*40b00*/  LD.E R97, desc[UR18][R6.64+0x138] ;  /* 0x0001381206617980 */ /* 0x001f28000c101900 */
[----:B------:R0:W-:Y:S04]  /*40b10*/  ST.E desc[UR8][R6.64+0x84], R107 ;  /* 0x0000846b06007985 */ /* 0x0001e8000c101908 */
[----:B------:R-:W4:Y:S01]  /*40b20*/  LD.E R99, desc[UR22][R6.64+0x148] ;  /* 0x0001481606637980 */ /* 0x000f22000c101900 */
[----:B------:R-:W-:-:S03]  /*40b30*/  FMUL.FTZ R121, R9, R124 ;  /* 0x0000007c09797220 */ /* 0x000fc60000410000 */
[----:B------:R1:W-:Y:S04]  /*40b40*/  ST.E desc[UR6][R6.64+0x80], R105 ;  /* 0x0000806906007985 */ /* 0x0003e8000c101906 */
[----:B0-----:R-:W4:Y:S04]  /*40b50*/  LD.E R107, desc[UR8][R6.64+0x14c] ;  /* 0x00014c08066b7980 */ /* 0x001f28000c101900 */
[----:B------:R-:W4:Y:S04]  /*40b60*/  LD.E R117, desc[UR12][R6.64+0x15c] ;  /* 0x00015c0c06757980 */ /* 0x000f28000c101900 */
[----:B-1----:R-:W4:Y:S01]  /*40b70*/  LD.E R105, desc[UR10][R6.64+0x158] ;  /* 0x0001580a06697980 */ /* 0x002f22000c101900 */
[----:B------:R-:W-:-:S03]  /*40b80*/  FMUL.FTZ R123, R9, R126 ;  /* 0x0000007e097b7220 */ /* 0x000fc60000410000 */
[----:B------:R-:W4:Y:S04]  /*40b90*/  LD.E R109, desc[UR14][R6.64+0x168] ;  /* 0x0001680e066d7980 */ /* 0x000f28000c101900 */
[----:B------:R-:W4:Y:S01]  /*40ba0*/  LD.E R115, desc[UR16][R6.64+0x16c] ;  /* 0x00016c1006737980 */ /* 0x000f22000c101900 */
[----:B------:R-:W-:-:S03]  /*40bb0*/  FMUL.FTZ R131, R9, R128 ;  /* 0x0000008009837220 */ /* 0x000fc60000410000 */
[----:B------:R-:W4:Y:S04]  /*40bc0*/  LD.E R113, desc[UR18][R6.64+0x178] ;  /* 0x0001781206717980 */ /* 0x000f28000c101900 */
[----:B------:R0:W-:Y:S04]  /*40bd0*/  ST.E desc[UR4][R6.64+0x90], R119 ;  /* 0x0000907706007985 */ /* 0x0001e8000c101904 */
        /* <DEDUP_REMOVED lines=8> */
[----:B------:R-:W4:Y:S01]  /*40c60*/  LD.E R125, desc[UR16][R6.64+0x1a8] ;  /* 0x0001a810067d7980 */ /* 0x000f22000c101900 */
[----:B------:R-:W-:-:S03]  /*40c70*/  FMUL.FTZ R143, R9, R132 ;  /* 0x00000084098f7220 */ /* 0x000fc60000410000 */
[----:B------:R1:W-:Y:S04]  /*40c80*/  ST.E desc[UR6][R6.64+0xa4], R131 ;  /* 0x0000a48306007985 */ /* 0x0003e8000c101906 */
[----:B0-----:R-:W4:Y:S04]  /*40c90*/  LD.E R123, desc[UR18][R6.64+0x1ac] ;  /* 0x0001ac12067b7980 */ /* 0x001f28000c101900 */
[----:B------:R-:W4:Y:S04]  /*40ca0*/  LD.E R133, desc[UR20][R6.64+0x1b8] ;  /* 0x0001b81406857980 */ /* 0x000f28000c101900 */
[----:B-1----:R-:W4:Y:S04]  /*40cb0*/  LD.E R131, desc[UR22][R6.64+0x1bc] ;  /* 0x0001bc1606837980 */ /* 0x002f28000c101900 */
[----:B------:R-:W4:Y:S04]  /*40cc0*/  LD.E R139, desc[UR10][R6.64+0x1c8] ;  /* 0x0001c80a068b7980 */ /* 0x000f28000c101900 */
[----:B------:R-:W4:Y:S04]  /*40cd0*/  LD.E R135, desc[UR12][R6.64+0x1cc] ;  /* 0x0001cc0c06877980 */ /* 0x000f28000c101900 */
[----:B------:R-:W4:Y:S04]  /*40ce0*/  LD.E R137, desc[UR14][R6.64+0x1d8] ;  /* 0x0001d80e06897980 */ /* 0x000f28000c101900 */
[----:B------:R0:W-:Y:S04]  /*40cf0*/  ST.E desc[UR4][R6.64+0xb0], R141 ;  /* 0x0000b08d06007985 */ /* 0x0001e8000c101904 */
[----:B------:R-:W4:Y:S04]  /*40d00*/  LD.E R147, desc[UR16][R6.64+0x1dc] ;  /* 0x0001dc1006937980 */ /* 0x000f28000c101900 */
[----:B------:R1:W-:Y:S04]  /*40d10*/  ST.E desc[UR6][R6.64+0xb4], R143 ;  /* 0x0000b48f06007985 */ /* 0x0003e8000c101906 */
[----:B0-----:R-:W4:Y:S04]  /*40d20*/  LD.E R141, desc[UR18][R6.64+0x1e8] ;  /* 0x0001e812068d7980 */ /* 0x001f28000c101900 */
[----:B------:R-:W4:Y:S04]  /*40d30*/  LD.E R145, desc[UR20][R6.64+0x1ec] ;  /* 0x0001ec1406917980 */ /* 0x000f28000c101900 */
[----:B-1----:R-:W4:Y:S04]  /*40d40*/  LD.E R143, desc[UR22][R6.64+0x1f8] ;  /* 0x0001f816068f7980 */ /* 0x002f28000c101900 */
[----:B------:R-:W4:Y:S01]  /*40d50*/  LD.E R149, desc[UR24][R6.64+0x1fc] ;  /* 0x0001fc1806957980 */ /* 0x000f22000c101900 */
[C---:B------:R-:W-:Y:S01]  /*40d60*/  FMUL.FTZ R151, R9.reuse, R134 ;  /* 0x0000008609977220 */ /* 0x040fe20000410000 */
[C---:B------:R-:W-:Y:S01]  /*40d70*/  FMUL.FTZ R197, R9.reuse, R136 ;  /* 0x0000008809c57220 */ /* 0x040fe20000410000 */
[----:B------:R-:W-:-:S03]  /*40d80*/  FMUL.FTZ R199, R9, R140 ;  /* 0x0000008c09c77220 */ /* 0x000fc60000410000 */
[----:B------:R0:W-:Y:S01]  /*40d90*/  ST.E desc[UR8][R6.64+0xc0], R151 ;  /* 0x0000c09706007985 */ /* 0x0001e2000c101908 */
[C---:B------:R-:W-:Y:S01]  /*40da0*/  FMUL.FTZ R201, R9.reuse, R142 ;  /* 0x0000008e09c97220 */ /* 0x040fe20000410000 */
[C---:B------:R-:W-:Y:S01]  /*40db0*/  FMUL.FTZ R203, R9.reuse, R72 ;  /* 0x0000004809cb7220 */ /* 0x040fe20000410000 */
[C---:B------:R-:W-:Y:S01]  /*40dc0*/  FMUL.FTZ R205, R9.reuse, R70 ;  /* 0x0000004609cd7220 */ /* 0x040fe20000410000 */
[----:B------:R1:W-:Y:S01]  /*40dd0*/  ST.E desc[UR4][R6.64+0xc4], R197 ;  /* 0x0000c4c506007985 */ /* 0x0003e2000c101904 */
[C---:B------:R-:W-:Y:S01]  /*40de0*/  FMUL.FTZ R207, R9.reuse, R66 ;  /* 0x0000004209cf7220 */ /* 0x040fe20000410000 */
[C---:B0-----:R-:W-:Y:S02]  /*40df0*/  FMUL.FTZ R151, R9.reuse, R138 ;  /* 0x0000008a09977220 */ /* 0x041fe40000410000 */
[----:B------:R0:W-:Y:S01]  /*40e00*/  ST.E desc[UR8][R6.64+0xd4], R199 ;  /* 0x0000d4c706007985 */ /* 0x0001e2000c101908 */
[----:B-1----:R-:W-:-:S03]  /*40e10*/  FMUL.FTZ R197, R9, R68 ;  /* 0x0000004409c57220 */ /* 0x002fc60000410000 */
[----:B------:R1:W-:Y:S04]  /*40e20*/  ST.E desc[UR6][R6.64+0xd0], R151 ;  /* 0x0000d09706007985 */ /* 0x0003e8000c101906 */
[----:B------:R2:W-:Y:S04]  /*40e30*/  ST.E desc[UR10][R6.64+0xe0], R201 ;  /* 0x0000e0c906007985 */ /* 0x0005e8000c10190a */
[----:B------:R3:W-:Y:S01]  /*40e40*/  ST.E desc[UR12][R6.64+0xe4], R203 ;  /* 0x0000e4cb06007985 */ /* 0x0007e2000c10190c */
[C---:B0-----:R-:W-:Y:S01]  /*40e50*/  FMUL.FTZ R199, R9.reuse, R58 ;  /* 0x0000003a09c77220 */ /* 0x041fe20000410000 */
[----:B-1----:R-:W-:-:S02]  /*40e60*/  FMUL.FTZ R151, R9, R64 ;  /* 0x0000004009977220 */ /* 0x002fc40000410000 */
[----:B------:R0:W-:Y:S01]  /*40e70*/  ST.E desc[UR14][R6.64+0xf0], R205 ;  /* 0x0000f0cd06007985 */ /* 0x0001e2000c10190e */
[----:B--2---:R-:W-:-:S03]  /*40e80*/  FMUL.FTZ R201, R9, R62 ;  /* 0x0000003e09c97220 */ /* 0x004fc60000410000 */
[----:B------:R1:W-:Y:S01]  /*40e90*/  ST.E desc[UR4][R6.64+0xf4], R197 ;  /* 0x0000f4c506007985 */ /* 0x0003e2000c101904 */
[----:B---3--:R-:W-:-:S03]  /*40ea0*/  FMUL.FTZ R203, R9, R60 ;  /* 0x0000003c09cb7220 */ /* 0x008fc60000410000 */
[----:B------:R2:W-:Y:S04]  /*40eb0*/  ST.E desc[UR16][R6.64+0x100], R207 ;  /* 0x000100cf06007985 */ /* 0x0005e8000c101910 */
[----:B------:R3:W-:Y:S01]  /*40ec0*/  ST.E desc[UR6][R6.64+0x104], R151 ;  /* 0x0001049706007985 */ /* 0x0007e2000c101906 */
[C---:B0-----:R-:W-:Y:S01]  /*40ed0*/  FMUL.FTZ R205, R9.reuse, R52 ;  /* 0x0000003409cd7220 */ /* 0x041fe20000410000 */
[C---:B-1----:R-:W-:Y:S02]  /*40ee0*/  FMUL.FTZ R197, R9.reuse, R56 ;  /* 0x0000003809c57220 */ /* 0x042fe40000410000 */
        /* <DEDUP_REMOVED lines=9> */
[----:B--2---:R-:W-:-:S03]  /*40f80*/  FMUL.FTZ R203, R9, R38 ;  /* 0x0000002609cb7220 */ /* 0x004fc60000410000 */
        /* <DEDUP_REMOVED lines=34> */
[----:B------:R-:W-:Y:S01]  /*411b0*/  ST.E desc[UR8][R6.64+0x1c0], R199 ;  /* 0x0001c0c706007985 */ /* 0x000fe2000c101908 */
[----:B----4-:R-:W-:-:S03]  /*411c0*/  FMUL.FTZ R151, R9, R78 ;  /* 0x0000004e09977220 */ /* 0x010fc60000410000 */
[----:B------:R-:W-:Y:S01]  /*411d0*/  ST.E desc[UR10][R6.64+0x1c4], R201 ;  /* 0x0001c4c906007985 */ /* 0x000fe2000c10190a */
[C---:B------:R-:W-:Y:S01]  /*411e0*/  FMUL.FTZ R25, R24.reuse, R25 ;  /* 0x0000001918197220 */ /* 0x040fe20000410000 */
[C---:B0-----:R-:W-:Y:S02]  /*411f0*/  FMUL.FTZ R197, R9.reuse, R92 ;  /* 0x0000005c09c57220 */ /* 0x041fe40000410000 */
[----:B------:R-:W-:Y:S01]  /*41200*/  ST.E desc[UR12][R6.64+0x1d0], R203 ;  /* 0x0001d0cb06007985 */ /* 0x000fe2000c10190c */
[----:B------:R-:W-:Y:S01]  /*41210*/  FMUL.FTZ R9, R9, R90 ;  /* 0x0000005a09097220 */ /* 0x000fe20000410000 */
[C---:B------:R-:W-:Y:S02]  /*41220*/  FMUL.FTZ R3, R24.reuse, R3 ;  /* 0x0000000318037220 */ /* 0x040fe40000410000 */
[----:B------:R-:W-:Y:S01]  /*41230*/  ST.E desc[UR14][R6.64+0x1d4], R205 ;  /* 0x0001d4cd06007985 */ /* 0x000fe2000c10190e */
[C---:B------:R-:W-:Y:S01]  /*41240*/  FMUL.FTZ R31, R24.reuse, R31 ;  /* 0x0000001f181f7220 */ /* 0x040fe20000410000 */
[----:B------:R-:W-:-:S02]  /*41250*/  FMUL.FTZ R27, R24, R27 ;  /* 0x0000001b181b7220 */ /* 0x000fc40000410000 */
[----:B------:R-:W-:Y:S01]  /*41260*/  ST.E desc[UR6][R6.64+0x1e0], R151 ;  /* 0x0001e09706007985 */ /* 0x000fe2000c101906 */
[----:B------:R-:W-:-:S03]  /*41270*/  FMUL.FTZ R29, R24, R29 ;  /* 0x0000001d181d7220 */ /* 0x000fc60000410000 */
        /* <DEDUP_REMOVED lines=8> */
[----:B------:R0:W-:Y:S01]  /*41300*/  ST.E desc[UR12][R6.64+0xc], R3 ;  /* 0x00000c0306007985 */ /* 0x0001e2000c10190c */
[----:B------:R-:W-:-:S03]  /*41310*/  FMUL.FTZ R35, R24, R35 ;  /* 0x0000002318237220 */ /* 0x000fc60000410000 */
[----:B------:R-:W-:Y:S01]  /*41320*/  ST.E desc[UR6][R6.64+0x18], R31 ;  /* 0x0000181f06007985 */ /* 0x000fe2000c101906 */
[----:B------:R-:W-:-:S03]  /*41330*/  FMUL.FTZ R39, R24, R39 ;  /* 0x0000002718277220 */ /* 0x000fc60000410000 */
[----:B------:R1:W-:Y:S01]  /*41340*/  ST.E desc[UR14][R6.64+0x1c], R27 ;  /* 0x00001c1b06007985 */ /* 0x0003e2000c10190e */
[----:B------:R-:W-:-:S03]  /*41350*/  FMUL.FTZ R37, R24, R37 ;  /* 0x0000002518257220 */ /* 0x000fc60000410000 */
[----:B------:R2:W-:Y:S01]  /*41360*/  ST.E desc[UR16][R6.64+0x28], R29 ;  /* 0x0000281d06007985 */ /* 0x0005e2000c101910 */
        /* <DEDUP_REMOVED lines=21> */
[----:B------:R4:W-:Y:S01]  /*414c0*/  ST.E desc[UR10][R6.64+0x7c], R51 ;  /* 0x00007c3306007985 */ /* 0x0009e2000c10190a */
        /* <DEDUP_REMOVED lines=81> */
[----:B------:R-:W-:Y:S04]  /*419e0*/  ST.E desc[UR4][R6.64+0x1c8], R139 ;  /* 0x0001c88b06007985 */ /* 0x000fe8000c101904 */
[----:B------:R4:W-:Y:S04]  /*419f0*/  ST.E desc[UR8][R6.64+0x1cc], R135 ;  /* 0x0001cc8706007985 */ /* 0x0009e8000c101908 */
[----:B------:R4:W-:Y:S04]  /*41a00*/  ST.E desc[UR10][R6.64+0x1d8], R137 ;  /* 0x0001d88906007985 */ /* 0x0009e8000c10190a */
[----:B------:R-:W-:Y:S04]  /*41a10*/  ST.E desc[UR6][R6.64+0x1dc], R147 ;  /* 0x0001dc9306007985 */ /* 0x000fe8000c101906 */
[----:B------:R4:W-:Y:S04]  /*41a20*/  ST.E desc[UR12][R6.64+0x1e8], R141 ;  /* 0x0001e88d06007985 */ /* 0x0009e8000c10190c */
[----:B------:R-:W-:Y:S04]  /*41a30*/  ST.E desc[UR14][R6.64+0x1ec], R145 ;  /* 0x0001ec9106007985 */ /* 0x000fe8000c10190e */
[----:B------:R4:W-:Y:S04]  /*41a40*/  ST.E desc[UR16][R6.64+0x1f8], R143 ;  /* 0x0001f88f06007985 */ /* 0x0009e8000c101910 */
[----:B------:R4:W-:Y:S04]  /*41a50*/  ST.E desc[UR18][R6.64+0x1fc], R149 ;  /* 0x0001fc9506007985 */ /* 0x0009e8000c101912 */
[----:B0-----:R-:W2:Y:S01]  /*41a60*/  LDL.64 R2, [R158+0x80] ;  /* 0x000080009e027983 */ /* 0x001ea20000100a00 */
[----:B------:R-:W-:-:S02]  /*41a70*/  LEA.HI R8, R8, 0x8, RZ, 0x19 ;  /* 0x0000000808087811 */ /* 0x000fc400078fc8ff */
[----:B------:R-:W-:Y:S01]  /*41a80*/  R2UR UR28, R4 ;  /* 0x00000000041c72ca */ /* 0x000fe200000e0000 */
[----:B-1----:R-:W4:Y:S02]  /*41a90*/  LDL.64 R26, [R158] ;  /* 0x000000009e1a7983 */ /* 0x002f240000100a00 */
[----:B------:R0:W-:Y:S01]  /*41aa0*/  BAR.SYNC.DEFER_BLOCKING R8, 0x100 ;  /* 0x000400080000751d */ /* 0x0001e20000010000 */
[----:B------:R-:W-:-:S05]  /*41ab0*/  R2UR UR29, R5 ;  /* 0x00000000051d72ca */ /* 0x000fca00000e0000 */
[----:B------:R-:W4:Y:S04]  /*41ac0*/  LDL.64 R24, [R158+0x98] ;  /* 0x000098009e187983 */ /* 0x000f280000100a00 */
[----:B0-----:R-:W4:Y:S04]  /*41ad0*/  LDL.64 R8, [R158+0x88] ;  /* 0x000088009e087983 */ /* 0x001f280000100a00 */
[----:B--2---:R-:W2:Y:S04]  /*41ae0*/  LD.E R29, desc[UR4][R2.64] ;  /* 0x00000004021d7980 */ /* 0x004ea8000c101900 */
[----:B------:R-:W2:Y:S04]  /*41af0*/  LD.E R31, desc[UR4][R2.64+0x4] ;  /* 0x00000404021f7980 */ /* 0x000ea8000c101900 */
[----:B---3--:R-:W3:Y:S04]  /*41b00*/  LD.E R33, desc[UR6][R2.64+0x8] ;  /* 0x0000080602217980 */ /* 0x008ee8000c101900 */
[----:B------:R-:W3:Y:S04]  /*41b10*/  LD.E R35, desc[UR8][R2.64+0xc] ;  /* 0x00000c0802237980 */ /* 0x000ee8000c101900 */
[----:B------:R-:W3:Y:S04]  /*41b20*/  LD.E R37, desc[UR10][R2.64+0x10] ;  /* 0x0000100a02257980 */ /* 0x000ee8000c101900 */
[----:B------:R-:W3:Y:S04]  /*41b30*/  LD.E R39, desc[UR12][R2.64+0x14] ;  /* 0x0000140c02277980 */ /* 0x000ee8000c101900 */
[----:B------:R-:W3:Y:S04]  /*41b40*/  LD.E R41, desc[UR14][R2.64+0x18] ;  /* 0x0000180e02297980 */ /* 0x000ee8000c101900 */
[----:B------:R-:W3:Y:S04]  /*41b50*/  LD.E R43, desc[UR16][R2.64+0x1c] ;  /* 0x00001c10022b7980 */ /* 0x000ee8000c101900 */
[----:B------:R-:W3:Y:S04]  /*41b60*/  LD.E R45, desc[UR18][R2.64+0x20] ;  /* 0x00002012022d7980 */ /* 0x000ee8000c101900 */
        /* <DEDUP_REMOVED lines=58> */
[----:B--2---:R0:W-:Y:S04]  /*41f10*/  ST.E desc[UR8][R2.64], R29 ;  /* 0x0000001d02007985 */ /* 0x0041e8000c101908 */
[----:B------:R1:W-:Y:S04]  /*41f20*/  ST.E desc[UR4][R2.64+0x4], R31 ;  /* 0x0000041f02007985 */ /* 0x0003e8000c101904 */
[----:B---3--:R2:W-:Y:S04]  /*41f30*/  ST.E desc[UR6][R2.64+0x8], R33 ;  /* 0x0000082102007985 */ /* 0x0085e8000c101906 */
[----:B------:R3:W-:Y:S04]  /*41f40*/  ST.E desc[UR8][R2.64+0xc], R35 ;  /* 0x00000c2302007985 */ /* 0x0007e8000c101908 */
[----:B------:R3:W-:Y:S04]  /*41f50*/  ST.E desc[UR10][R2.64+0x10], R37 ;  /* 0x0000102502007985 */ /* 0x0007e8000c10190a */
[----:B------:R3:W-:Y:S04]  /*41f60*/  ST.E desc[UR12][R2.64+0x14], R39 ;  /* 0x0000142702007985 */ /* 0x0007e8000c10190c */
[----:B------:R3:W-:Y:S04]  /*41f70*/  ST.E desc[UR14][R2.64+0x18], R41 ;  /* 0x0000182902007985 */ /* 0x0007e8000c10190e */
[----:B------:R3:W-:Y:S04]  /*41f80*/  ST.E desc[UR16][R2.64+0x1c], R43 ;  /* 0x00001c2b02007985 */ /* 0x0007e8000c101910 */
[----:B------:R3:W-:Y:S04]  /*41f90*/  ST.E desc[UR18][R2.64+0x20], R45 ;  /* 0x0000202d02007985 */ /* 0x0007e8000c101912 */
        /* <DEDUP_REMOVED lines=56> */
[----:B------:R-:W4:Y:S04]  /*42320*/  LD.E R25, desc[UR28][R2.64+0x104] ;  /* 0x0001041c02197980 */ /* 0x000f28000c101900 */
[----:B----4-:R4:W-:Y:S04]  /*42330*/  ST.E desc[UR4][R2.64+0x104], R25 ;  /* 0x0001041902007985 */ /* 0x0109e8000c101904 */
[----:B------:R-:W4:Y:S04]  /*42340*/  LD.E R27, desc[UR6][R2.64+0x108] ;  /* 0x00010806021b7980 */ /* 0x000f28000c101900 */
[----:B0-----:R-:W4:Y:S04]  /*42350*/  LD.E R29, desc[UR8][R2.64+0x10c] ;  /* 0x00010c08021d7980 */ /* 0x001f28000c101900 */
[----:B-1----:R-:W4:Y:S04]  /*42360*/  LD.E R31, desc[UR10][R2.64+0x110] ;  /* 0x0001100a021f7980 */ /* 0x002f28000c101900 */
[----:B--2---:R-:W2:Y:S04]  /*42370*/  LD.E R33, desc[UR12][R2.64+0x114] ;  /* 0x0001140c02217980 */ /* 0x004ea8000c101900 */
[----:B---3--:R-:W3:Y:S04]  /*42380*/  LD.E R35, desc[UR14][R2.64+0x118] ;  /* 0x0001180e02237980 */ /* 0x008ee8000c101900 */
        /* <DEDUP_REMOVED lines=59> */
[----:B------:R-:W-:Y:S04]  /*42740*/  ST.E desc[UR4][R2.64+0x108], R27 ;  /* 0x0001081b02007985 */ /* 0x000fe8000c101904 */
[----:B------:R-:W-:Y:S04]  /*42750*/  ST.E desc[UR6][R2.64+0x10c], R29 ;  /* 0x00010c1d02007985 */ /* 0x000fe8000c101906 */
[----:B------:R-:W-:Y:S04]  /*42760*/  ST.E desc[UR8][R2.64+0x110], R31 ;  /* 0x0001101f02007985 */ /* 0x000fe8000c101908 */
[----:B--2---:R-:W-:Y:S04]  /*42770*/  ST.E desc[UR10][R2.64+0x114], R33 ;  /* 0x0001142102007985 */ /* 0x004fe8000c10190a */
[----:B---3--:R-:W-:Y:S04]  /*42780*/  ST.E desc[UR12][R2.64+0x118], R35 ;  /* 0x0001182302007985 */ /* 0x008fe8000c10190c */
[----:B------:R-:W-:Y:S04]  /*42790*/  ST.E desc[UR14][R2.64+0x11c], R37 ;  /* 0x00011c2502007985 */ /* 0x000fe8000c10190e */
[----:B------:R-:W-:Y:S04]  /*427a0*/  ST.E desc[UR16][R2.64+0x120], R39 ;  /* 0x0001202702007985 */ /* 0x000fe8000c101910 */
[----:B------:R-:W-:Y:S04]  /*427b0*/  ST.E desc[UR18][R2.64+0x124], R41 ;  /* 0x0001242902007985 */ /* 0x000fe8000c101912 */
[----:B------:R-:W-:Y:S04]  /*427c0*/  ST.E desc[UR20][R2.64+0x128], R43 ;  /* 0x0001282b02007985 */ /* 0x000fe8000c101914 */
[----:B------:R-:W-:Y:S04]  /*427d0*/  ST.E desc[UR22][R2.64+0x12c], R45 ;  /* 0x00012c2d02007985 */ /* 0x000fe8000c101916 */
[----:B----4-:R0:W-:Y:S04]  /*427e0*/  ST.E desc[UR4][R2.64+0x130], R25 ;  /* 0x0001301902007985 */ /* 0x0101e8000c101904 */
        /* <DEDUP_REMOVED lines=47> */
[----:B------:R-:W-:-:S03]  /*42ae0*/  R2UR UR56, R4 ;  /* 0x00000000043872ca */ /* 0x000fc600000e0000 */
[----:B------:R4:W-:Y:S01]  /*42af0*/  ST.E desc[UR22][R2.64+0x1f0], R141 ;  /* 0x0001f08d02007985 */ /* 0x0009e2000c101916 */
[----:B------:R-:W-:-:S03]  /*42b00*/  R2UR UR57, R5 ;  /* 0x00000000053972ca */ /* 0x000fc600000e0000 */
[----:B------:R4:W-:Y:S01]  /*42b10*/  ST.E desc[UR24][R2.64+0x1f4], R143 ;  /* 0x0001f48f02007985 */ /* 0x0009e2000c101918 */
[C---:B------:R-:W-:Y:S02]  /*42b20*/  R2UR UR54, R4.reuse ;  /* 0x00000000043672ca */ /* 0x040fe400000e0000 */
[C---:B------:R-:W-:Y:S01]  /*42b30*/  R2UR UR55, R5.reuse ;  /* 0x00000000053772ca */ /* 0x040fe200000e0000 */
[----:B------:R4:W-:Y:S01]  /*42b40*/  ST.E desc[UR26][R2.64+0x1f8], R145 ;  /* 0x0001f89102007985 */ /* 0x0009e2000c10191a */
[C---:B------:R-:W-:Y:S02]  /*42b50*/  R2UR UR52, R4.reuse ;  /* 0x00000000043472ca */ /* 0x040fe400000e0000 */
[C---:B------:R-:W-:Y:S01]  /*42b60*/  R2UR UR53, R5.reuse ;  /* 0x00000000053572ca */ /* 0x040fe200000e0000 */
[----:B------:R4:W-:Y:S01]  /*42b70*/  ST.E desc[UR28][R2.64+0x1fc], R147 ;  /* 0x0001fc9302007985 */ /* 0x0009e2000c10191c */
[C---:B------:R-:W-:Y:S02]  /*42b80*/  R2UR UR50, R4.reuse ;  /* 0x00000000043272ca */ /* 0x040fe400000e0000 */
[----:B------:R-:W-:Y:S01]  /*42b90*/  R2UR UR51, R5 ;  /* 0x00000000053372ca */ /* 0x000fe200000e0000 */
[----:B------:R-:W4:Y:S01]  /*42ba0*/  LD.E R198, desc[UR34][R8.64] ;  /* 0x0000002208c67980 */ /* 0x000f22000c101900 */
[----:B------:R-:W-:-:S02]  /*42bb0*/  R2UR UR48, R4 ;  /* 0x00000000043072ca */ /* 0x000fc400000e0000 */
[C---:B------:R-:W-:Y:S01]  /*42bc0*/  R2UR UR49, R5.reuse ;  /* 0x00000000053172ca */ /* 0x040fe200000e0000 */
[----:B------:R-:W4:Y:S01]  /*42bd0*/  LD.E R24, desc[UR26][R2.64] ;  /* 0x0000001a02187980 */ /* 0x000f22000c101900 */
[C---:B------:R-:W-:Y:S02]  /*42be0*/  R2UR UR46, R4.reuse ;  /* 0x00000000042e72ca */ /* 0x040fe400000e0000 */
[C---:B------:R-:W-:Y:S01]  /*42bf0*/  R2UR UR47, R5.reuse ;  /* 0x00000000052f72ca */ /* 0x040fe200000e0000 */
[----:B0-----:R-:W4:Y:S01]  /*42c00*/  LD.E R25, desc[UR24][R2.64+0x4] ;  /* 0x0000041802197980 */ /* 0x001f22000c101900 */
        /* <DEDUP_REMOVED lines=8> */
[----:B------:R-:W4:Y:S01]  /*42c90*/  LD.E R28, desc[UR18][R2.64+0x10] ;  /* 0x00001012021c7980 */ /* 0x000f22000c101900 */
[----:B------:R-:W-:Y:S02]  /*42ca0*/  R2UR UR30, R4 ;  /* 0x00000000041e72ca */ /* 0x000fe400000e0000 */
        /* <DEDUP_REMOVED lines=132> */
[----:B------:R-:W-:Y:S01]  /*434f0*/  VOTEU.ANY UP0, P0 ;  /* 0x00000000003f7886 */ /* 0x000fe20000000100 */
[----:B------:R-:W-:-:S02]  /*43500*/  R2UR UR4, R4 ;  /* 0x00000000040472ca */ /* 0x000fc400000e0000 */
[C---:B------:R-:W-:Y:S02]  /*43510*/  R2UR UR5, R5.reuse ;  /* 0x00000000050572ca */ /* 0x040fe400000e0000 */
[C---:B------:R-:W-:Y:S02]  /*43520*/  R2UR UR8, R4.reuse ;  /* 0x00000000040872ca */ /* 0x040fe400000e0000 */
[C---:B------:R-:W-:Y:S02]  /*43530*/  R2UR UR9, R5.reuse ;  /* 0x00000000050972ca */ /* 0x040fe400000e0000 */
[C---:B------:R-:W-:Y:S02]  /*43540*/  R2UR UR10, R4.reuse ;  /* 0x00000000040a72ca */ /* 0x040fe400000e0000 */
[----:B------:R-:W-:Y:S02]  /*43550*/  R2UR UR11, R5 ;  /* 0x00000000050b72ca */ /* 0x000fe400000e0000 */
        /* <DEDUP_REMOVED lines=16> */
[----:B------:R-:W-:Y:S02]  /*43660*/  R2UR UR28, R4 ;  /* 0x00000000041c72ca */ /* 0x000fe400000e0000 */
[----:B------:R-:W-:Y:S01]  /*43670*/  R2UR UR29, R5 ;  /* 0x00000000051d72ca */ /* 0x000fe200000e0000 */
[----:B--2---:R-:W-:-:S06]  /*43680*/  WARPGROUP.ARRIVE ;  /* 0x00000000000079c5 */ /* 0x004fcc0000000000 */
[----:B------:R-:W-:Y:S01]  /*43690*/  HGMMA.64x256x16.F32 R24, R152, gdesc[UR4].tnspB, R24, UP0, gsb0 ;  /* 0x43e0000498187df0 */ /* 0x000fe2000b800818 */
        /* <DEDUP_REMOVED lines=23> */
[----:B------:R-:W-:Y:S01]  /*43810*/  R2UR UR31, R5 ;  /* 0x00000000051f72ca */ /* 0x000fe200000e0000 */
[----:B------:R-:W-:-:S02]  /*43820*/  WARPGROUP.DEPBAR.LE gsb0, 0x0 ;  /* 0x00008000000079c5 */ /* 0x000fc40000010000 */
        /* <DEDUP_REMOVED lines=9> */
[----:B------:R3:W-:Y:S01]  /*438c0*/  ST.E desc[UR10][R2.64+0xc], R27 ;  /* 0x00000c1b02007985 */ /* 0x0007e2000c10190a */
[----:B------:R-:W-:-:S02]  /*438d0*/  R2UR UR10, R4 ;  /* 0x00000000040a72ca */ /* 0x000fc400000e0000 */
        /* <DEDUP_REMOVED lines=324> */
[----:B------:R-:W-:Y:S01]  /*44d20*/  R2UR UR23, R5 ;  /* 0x00000000051772ca */ /* 0x000fe200000e0000 */
        /* <DEDUP_REMOVED lines=11> */
[----:B------:R-:W-:-:S03]  /*44de0*/  R2UR UR26, R4 ;  /* 0x00000000041a72ca */ /* 0x000fc600000e0000 */
[----:B------:R4:W-:Y:S01]  /*44df0*/  ST.E desc[UR16][R2.64+0x1e4], R145 ;  /* 0x0001e49102007985 */ /* 0x0009e2000c101910 */
[----:B------:R-:W-:-:S03]  /*44e00*/  R2UR UR27, R5 ;  /* 0x00000000051b72ca */ /* 0x000fc600000e0000 */
[----:B------:R4:W-:Y:S01]  /*44e10*/  ST.E desc[UR18][R2.64+0x1e8], R146 ;  /* 0x0001e89202007985 */ /* 0x0009e2000c101912 */
[C---:B------:R-:W-:Y:S02]  /*44e20*/  R2UR UR28, R4.reuse ;  /* 0x00000000041c72ca */ /* 0x040fe400000e0000 */
[----:B------:R-:W-:Y:S01]  /*44e30*/  R2UR UR29, R5 ;  /* 0x00000000051d72ca */ /* 0x000fe200000e0000 */
[----:B------:R4:W-:Y:S01]  /*44e40*/  ST.E desc[UR20][R2.64+0x1ec], R147 ;  /* 0x0001ec9302007985 */ /* 0x0009e2000c101914 */
[----:B------:R-:W-:-:S03]  /*44e50*/  R2UR UR20, R4 ;  /* 0x00000000041472ca */ /* 0x000fc600000e0000 */
[----:B------:R4:W-:Y:S01]  /*44e60*/  ST.E desc[UR22][R2.64+0x1f0], R148 ;  /* 0x0001f09402007985 */ /* 0x0009e2000c101916 */
        /* <DEDUP_REMOVED lines=12> */
[----:B------:R-:W-:Y:S01]  /*44f30*/  R2UR UR11, R5 ;  /* 0x00000000050b72ca */ /* 0x000fe200000e0000 */
[----:B------:R4:W-:Y:S04]  /*44f40*/  ST.E desc[UR24][R2.64+0x1f4], R149 ;  /* 0x0001f49502007985 */ /* 0x0009e8000c101918 */
[----:B------:R4:W-:Y:S01]  /*44f50*/  ST.E desc[UR26][R2.64+0x1f8], R150 ;  /* 0x0001f89602007985 */ /* 0x0009e2000c10191a */
[----:B------:R-:W-:-:S03]  /*44f60*/  R2UR UR8, R4 ;  /* 0x00000000040872ca */ /* 0x000fc600000e0000 */
[----:B------:R4:W-:Y:S01]  /*44f70*/  ST.E desc[UR28][R2.64+0x1fc], R151 ;  /* 0x0001fc9702007985 */ /* 0x0009e2000c10191c */
[----:B------:R-:W-:-:S03]  /*44f80*/  R2UR UR9, R5 ;  /* 0x00000000050972ca */ /* 0x000fc600000e0000 */
[----:B------:R-:W-:Y:S01]  /*44f90*/  ST.E desc[UR22][R8.64], R191 ;  /* 0x000000bf08007985 */ /* 0x000fe2000c101916 */
[C---:B------:R-:W-:Y:S02]  /*44fa0*/  R2UR UR6, R4.reuse ;  /* 0x00000000040672ca */ /* 0x040fe400000e0000 */
[C---:B------:R-:W-:Y:S01]  /*44fb0*/  R2UR UR7, R5.reuse ;  /* 0x00000000050772ca */ /* 0x040fe200000e0000 */
[----:B0-----:R-:W4:Y:S01]  /*44fc0*/  LD.E R24, desc[UR20][R2.64] ;  /* 0x0000001402187980 */ /* 0x001f22000c101900 */
[C---:B------:R-:W-:Y:S02]  /*44fd0*/  R2UR UR4, R4.reuse ;  /* 0x00000000040472ca */ /* 0x040fe400000e0000 */
[C---:B------:R-:W-:Y:S01]  /*44fe0*/  R2UR UR5, R5.reuse ;  /* 0x00000000050572ca */ /* 0x040fe200000e0000 */
[----:B-1----:R-:W4:Y:S01]  /*44ff0*/  LD.E R25, desc[UR18][R2.64+0x4] ;  /* 0x0000041202197980 */ /* 0x002f22000c101900 */
[C---:B------:R-:W-:Y:S02]  /*45000*/  R2UR UR28, R4.reuse ;  /* 0x00000000041c72ca */ /* 0x040fe400000e0000 */
[----:B------:R-:W-:Y:S01]  /*45010*/  R2UR UR29, R5 ;  /* 0x00000000051d72ca */ /* 0x000fe200000e0000 */
[----:B--2---:R-:W2:Y:S01]  /*45020*/  LD.E R26, desc[UR16][R2.64+0x8] ;  /* 0x00000810021a7980 */ /* 0x004ea2000c101900 */
[----:B------:R-:W-:-:S02]  /*45030*/  R2UR UR26, R4 ;  /* 0x00000000041a72ca */ /* 0x000fc400000e0000 */
[C---:B------:R-:W-:Y:S01]  /*45040*/  R2UR UR27, R5.reuse ;  /* 0x00000000051b72ca */ /* 0x040fe200000e0000 */
[----:B---3--:R-:W2:Y:S01]  /*45050*/  LD.E R27, desc[UR56][R2.64+0xc] ;  /* 0x00000c38021b7980 */ /* 0x008ea2000c101900 */
[C---:B------:R-:W-:Y:S02]  /*45060*/  R2UR UR24, R4.reuse ;  /* 0x00000000041872ca */ /* 0x040fe400000e0000 */
[C---:B------:R-:W-:Y:S01]  /*45070*/  R2UR UR25, R5.reuse ;  /* 0x00000000051972ca */ /* 0x040fe200000e0000 */
[----:B----4-:R-:W2:Y:S01]  /*45080*/  LD.E R28, desc[UR54][R2.64+0x10] ;  /* 0x00001036021c7980 */ /* 0x010ea2000c101900 */
[C---:B------:R-:W-:Y:S02]  /*45090*/  R2UR UR22, R4.reuse ;  /* 0x00000000041672ca */ /* 0x040fe400000e0000 */
[----:B------:R-:W-:Y:S01]  /*450a0*/  R2UR UR23, R5 ;  /* 0x00000000051772ca */ /* 0x000fe200000e0000 */
[----:B------:R-:W2:Y:S01]  /*450b0*/  LD.E R29, desc[UR14][R2.64+0x14] ;  /* 0x0000140e021d7980 */ /* 0x000ea2000c101900 */
[----:B------:R-:W-:-:S02]  /*450c0*/  R2UR UR20, R4 ;  /* 0x00000000041472ca */ /* 0x000fc400000e0000 */
[C---:B------:R-:W-:Y:S01]  /*450d0*/  R2UR UR21, R5.reuse ;  /* 0x00000000051572ca */ /* 0x040fe200000e0000 */
[----:B------:R-:W2:Y:S01]  /*450e0*/  LD.E R30, desc[UR12][R2.64+0x18] ;  /* 0x0000180c021e7980 */ /* 0x000ea2000c101900 */
[C---:B------:R-:W-:Y:S02]  /*450f0*/  R2UR UR18, R4.reuse ;  /* 0x00000000041272ca */ /* 0x040fe400000e0000 */
[C---:B------:R-:W-:Y:S01]  /*45100*/  R2UR UR19, R5.reuse ;  /* 0x00000000051372ca */ /* 0x040fe200000e0000 */
[----:B------:R-:W2:Y:S01]  /*45110*/  LD.E R31, desc[UR10][R2.64+0x1c] ;  /* 0x00001c0a021f7980 */ /* 0x000ea2000c101900 */
        /* <DEDUP_REMOVED lines=303> */
[----:B------:R-:W-:Y:S02]  /*46410*/  R2UR UR10, R4 ;  /* 0x00000000040a72ca */ /* 0x000fe400000e0000 */
[----:B------:R-:W-:Y:S01]  /*46420*/  R2UR UR11, R5 ;  /* 0x00000000050b72ca */ /* 0x000fe200000e0000 */
        /* <DEDUP_REMOVED lines=19> */
[----:B------:R-:W-:-:S02]  /*46560*/  VIADD R152, R6, 0x80 ;  /* 0x0000008006987836 */ /* 0x000fc40000000000 */
[----:B------:R-:W-:-:S03]  /*46570*/  IMAD.MOV.U32 R153, RZ, RZ, R7 ;  /* 0x000000ffff997224 */ /* 0x000fc600078e0007 */
[----:B------:R-:W-:Y:S02]  /*46580*/  R2UR UR6, R152 ;  /* 0x00000000980672ca */ /* 0x000fe400000e0000 */
[----:B------:R-:W-:Y:S02]  /*46590*/  R2UR UR7, R153 ;  /* 0x00000000990772ca */ /* 0x000fe400000e0000 */
[----:B------:R-:W-:Y:S02]  /*465a0*/  F2FP.F16.F32.PACK_AB R152, R15, R18 ;  /* 0x000000120f98723e */ /* 0x000fe400000000ff */
[----:B------:R-:W-:Y:S02]  /*465b0*/  F2FP.F16.F32.PACK_AB R154, R13, R14 ;  /* 0x0000000e0d9a723e */ /* 0x000fe400000000ff */
[----:B------:R-:W-:Y:S02]  /*465c0*/  F2FP.F16.F32.PACK_AB R153, R11, R12 ;  /* 0x0000000c0b99723e */ /* 0x000fe400000000ff */
[----:B------:R-:W-:-:S02]  /*465d0*/  F2FP.F16.F32.PACK_AB R155, R10, R0 ;  /* 0x000000000a9b723e */ /* 0x000fc400000000ff */
        /* <DEDUP_REMOVED lines=24> */
[----:B--2---:R-:W-:-:S06]  /*46760*/  WARPGROUP.ARRIVE ;  /* 0x00000000000079c5 */ /* 0x004fcc0000000000 */
[----:B------:R-:W-:Y:S01]  /*46770*/  HGMMA.64x256x16.F32 R24, R152, gdesc[UR4].tnspB, R24, gsb0 ;  /* 0x43e0000498187df0 */ /* 0x000fe20008000818 */
        /* <DEDUP_REMOVED lines=2698> */
[----:B------:R4:W-:Y:S04]  /*51020*/  ST.E desc[UR18][R2.64+0x1b4], R133 ;  /* 0x0001b48502007985 */ /* 0x0009e8000c101912 */
        /* <DEDUP_REMOVED lines=17> */
[----:B------:R-:W-:Y:S01]  /*51140*/  R2UR UR19, R5 ;  /* 0x00000000051372ca */ /* 0x000fe200000e0000 */
[----:B------:R4:W-:Y:S04]  /*51150*/  ST.E desc[UR6][R2.64+0x1d0], R140 ;  /* 0x0001d08c02007985 */ /* 0x0009e8000c101906 */
[----:B------:R4:W-:Y:S04]  /*51160*/  ST.E desc[UR8][R2.64+0x1d4], R141 ;  /* 0x0001d48d02007985 */ /* 0x0009e8000c101908 */
[----:B------:R4:W-:Y:S04]  /*51170*/  ST.E desc[UR10][R2.64+0x1d8], R142 ;  /* 0x0001d88e02007985 */ /* 0x0009e8000c10190a */
[----:B------:R4:W-:Y:S04]  /*51180*/  ST.E desc[UR12][R2.64+0x1dc], R143 ;  /* 0x0001dc8f02007985 */ /* 0x0009e8000c10190c */
[----:B------:R4:W-:Y:S04]  /*51190*/  ST.E desc[UR14][R2.64+0x1e0], R144 ;  /* 0x0001e09002007985 */ /* 0x0009e8000c10190e */
[----:B------:R4:W-:Y:S04]  /*511a0*/  ST.E desc[UR16][R2.64+0x1e4], R145 ;  /* 0x0001e49102007985 */ /* 0x0009e8000c101910 */
[----:B------:R-:W-:Y:S04]  /*511b0*/  ST.E desc[UR20][R2.64+0x1ec], R147 ;  /* 0x0001ec9302007985 */ /* 0x000fe8000c101914 */
[----:B------:R-:W-:Y:S01]  /*511c0*/  ST.E desc[UR22][R2.64+0x1f0], R148 ;  /* 0x0001f09402007985 */ /* 0x000fe2000c101916 */
[----:B------:R-:W-:-:S03]  /*511d0*/  R2UR UR22, R4 ;  /* 0x00000000041672ca */ /* 0x000fc600000e0000 */
[----:B------:R-:W-:Y:S01]  /*511e0*/  ST.E desc[UR24][R2.64+0x1f4], R149 ;  /* 0x0001f49502007985 */ /* 0x000fe2000c101918 */
[----:B------:R-:W-:-:S03]  /*511f0*/  R2UR UR23, R5 ;  /* 0x00000000051772ca */ /* 0x000fc600000e0000 */
[----:B------:R-:W-:Y:S01]  /*51200*/  ST.E desc[UR26][R2.64+0x1f8], R150 ;  /* 0x0001f89602007985 */ /* 0x000fe2000c10191a */
[----:B------:R-:W-:-:S03]  /*51210*/  R2UR UR20, R4 ;  /* 0x00000000041472ca */ /* 0x000fc600000e0000 */
[----:B------:R-:W-:Y:S01]  /*51220*/  ST.E desc[UR28][R2.64+0x1fc], R151 ;  /* 0x0001fc9702007985 */ /* 0x000fe2000c10191c */
[C---:B------:R-:W-:Y:S02]  /*51230*/  R2UR UR21, R5.reuse ;  /* 0x00000000051572ca */ /* 0x040fe400000e0000 */
[C---:B------:R-:W-:Y:S01]  /*51240*/  R2UR UR16, R4.reuse ;  /* 0x00000000041072ca */ /* 0x040fe200000e0000 */
[----:B------:R4:W-:Y:S01]  /*51250*/  ST.E desc[UR18][R2.64+0x1e8], R146 ;  /* 0x0001e89202007985 */ /* 0x0009e2000c101912 */
        /* <DEDUP_REMOVED lines=8> */
[----:B------:R-:W-:Y:S01]  /*512e0*/  R2UR UR11, R5 ;  /* 0x00000000050b72ca */ /* 0x000fe200000e0000 */
[----:B------:R-:W-:Y:S01]  /*512f0*/  ST.E desc[UR22][R8.64], R191 ;  /* 0x000000bf08007985 */ /* 0x000fe2000c101916 */
[----:B------:R-:W-:-:S02]  /*51300*/  R2UR UR8, R4 ;  /* 0x00000000040872ca */ /* 0x000fc400000e0000 */
        /* <DEDUP_REMOVED lines=349> */
[----:B------:R-:W-:Y:S01]  /*528e0*/  VIADD R6, R6, 0x280 ;  /* 0x0000028006067836 */ /* 0x000fe20000000000 */
[----:B------:R-:W-:-:S02]  /*528f0*/  R2UR UR7, R7 ;  /* 0x00000000070772ca */ /* 0x000fc400000e0000 */
[----:B------:R-:W-:Y:S02]  /*52900*/  F2FP.F16.F32.PACK_AB R186, R186, R187 ;  /* 0x000000bbbaba723e */ /* 0x000fe400000000ff */
[----:B------:R-:W-:Y:S02]  /*52910*/  R2UR UR6, R6 ;  /* 0x00000000060672ca */ /* 0x000fe400000e0000 */
[----:B------:R-:W-:Y:S02]  /*52920*/  F2FP.F16.F32.PACK_AB R184, R188, R189 ;  /* 0x000000bdbcb8723e */ /* 0x000fe400000000ff */
[----:B------:R-:W-:Y:S02]  /*52930*/  F2FP.F16.F32.PACK_AB R185, R161, R162 ;  /* 0x000000a2a1b9723e */ /* 0x000fe400000000ff */
[----:B------:R-:W-:Y:S02]  /*52940*/  F2FP.F16.F32.PACK_AB R187, R159, R160 ;  /* 0x000000a09fbb723e */ /* 0x000fe400000000ff */
        /* <DEDUP_REMOVED lines=27> */
[C---:B------:R-:W-:Y:S01]  /*52b00*/  R2UR UR7, R5.reuse ;  /* 0x00000000050772ca */ /* 0x040fe200000e0000 */
[----:B------:R-:W-:Y:S02]  /*52b10*/  WARPGROUP.DEPBAR.LE gsb0, 0x0 ;  /* 0x00008000000079c5 */ /* 0x000fe40000010000 */
[----:B------:R-:W-:Y:S01]  /*52b20*/  ST.E desc[UR4][R2.64], R24 ;  /* 0x0000001802007985 */ /* 0x000fe2000c101904 */
[----:B------:R-:W-:Y:S02]  /*52b30*/  R2UR UR4, R4 ;  /* 0x00000000040472ca */ /* 0x000fe400000e0000 */
[----:B------:R-:W-:-:S07]  /*52b40*/  R2UR UR5, R5 ;  /* 0x00000000050572ca */ /* 0x000fce00000e0000 */
[----:B------:R0:W-:Y:S01]  /*52b50*/  ST.E desc[UR6][R2.64+0x4], R25 ;  /* 0x0000041902007985 */ /* 0x0001e2000c101906 */
[C---:B------:R-:W-:Y:S02]  /*52b60*/  R2UR UR6, R4.reuse ;  /* 0x00000000040672ca */ /* 0x040fe400000e0000 */
[C---:B------:R-:W-:Y:S01]  /*52b70*/  R2UR UR7, R5.reuse ;  /* 0x00000000050772ca */ /* 0x040fe200000e0000 */
[----:B------:R-:W-:Y:S01]  /*52b80*/  ST.E desc[UR8][R2.64+0x8], R26 ;  /* 0x0000081a02007985 */ /* 0x000fe2000c101908 */
[C---:B------:R-:W-:Y:S02]  /*52b90*/  R2UR UR8, R4.reuse ;  /* 0x00000000040872ca */ /* 0x040fe400000e0000 */
[C---:B------:R-:W-:Y:S01]  /*52ba0*/  R2UR UR9, R5.reuse ;  /* 0x00000000050972ca */ /* 0x040fe200000e0000 */
[----:B------:R1:W-:Y:S01]  /*52bb0*/  ST.E desc[UR10][R2.64+0xc], R27 ;  /* 0x00000c1b02007985 */ /* 0x0003e2000c10190a */
[C---:B------:R-:W-:Y:S02]  /*52bc0*/  R2UR UR10, R4.reuse ;  /* 0x00000000040a72ca */ /* 0x040fe400000e0000 */
[----:B------:R-:W-:Y:S01]  /*52bd0*/  R2UR UR11, R5 ;  /* 0x00000000050b72ca */ /* 0x000fe200000e0000 */
[----:B------:R-:W-:Y:S01]  /*52be0*/  ST.E desc[UR12][R2.64+0x10], R28 ;  /* 0x0000101c02007985 */ /* 0x000fe2000c10190c */
[----:B------:R-:W-:-:S02]  /*52bf0*/  R2UR UR12, R4 ;  /* 0x00000000040c72ca */ /* 0x000fc400000e0000 */
[C---:B------:R-:W-:Y:S01]  /*52c00*/  R2UR UR13, R5.reuse ;  /* 0x00000000050d72ca */ /* 0x040fe200000e0000 */
[----:B------:R2:W-:Y:S01]  /*52c10*/  ST.E desc[UR14][R2.64+0x14], R29 ;  /* 0x0000141d02007985 */ /* 0x0005e2000c10190e */
[C---:B------:R-:W-:Y:S02]  /*52c20*/  R2UR UR14, R4.reuse ;  /* 0x00000000040e72ca */ /* 0x040fe400000e0000 */
[C---:B------:R-:W-:Y:S01]  /*52c30*/  R2UR UR15, R5.reuse ;  /* 0x00000000050f72ca */ /* 0x040fe200000e0000 */
[----:B------:R-:W-:Y:S01]  /*52c40*/  ST.E desc[UR16][R2.64+0x18], R30 ;  /* 0x0000181e02007985 */ /* 0x000fe2000c101910 */
[C---:B------:R-:W-:Y:S02]  /*52c50*/  R2UR UR16, R4.reuse ;  /* 0x00000000041072ca */ /* 0x040fe400000e0000 */
[----:B------:R-:W-:Y:S01]  /*52c60*/  R2UR UR17, R5 ;  /* 0x00000000051172ca */ /* 0x000fe200000e0000 */
[----:B------:R3:W-:Y:S01]  /*52c70*/  ST.E desc[UR18][R2.64+0x1c], R31 ;  /* 0x00001c1f02007985 */ /* 0x0007e2000c101912 */
[----:B------:R-:W-:-:S02]  /*52c80*/  R2UR UR18, R4 ;  /* 0x00000000041272ca */ /* 0x000fc400000e0000 */
        /* <DEDUP_REMOVED lines=10> */
[----:B------:R-:W-:Y:S01]  /*52d30*/  ST.E desc[UR6][R2.64+0x2c], R35 ;  /* 0x00002c2302007985 */ /* 0x000fe2000c101906 */
[C---:B------:R-:W-:Y:S02]  /*52d40*/  R2UR UR6, R4.reuse ;  /* 0x00000000040672ca */ /* 0x040fe400000e0000 */
[C---:B------:R-:W-:Y:S01]  /*52d50*/  R2UR UR7, R5.reuse ;  /* 0x00000000050772ca */ /* 0x040fe200000e0000 */
[----:B------:R-:W-:Y:S01]  /*52d60*/  ST.E desc[UR8][R2.64+0x30], R36 ;  /* 0x0000302402007985 */ /* 0x000fe2000c101908 */
        /* <DEDUP_REMOVED lines=345> */
[----:B------:R-:W-:-:S03]  /*54300*/  R2UR UR4, R4 ;  /* 0x00000000040472ca */ /* 0x000fc600000e0000 */
[----:B------:R4:W-:Y:S01]  /*54310*/  ST.E desc[UR6][R8.64], R191 ;  /* 0x000000bf08007985 */ /* 0x0009e2000c101906 */
[----:B------:R-:W-:-:S03]  /*54320*/  R2UR UR5, R5 ;  /* 0x00000000050572ca */ /* 0x000fc600000e0000 */
[----:B------:R-:W4:Y:S01]  /*54330*/  LD.E R7, desc[UR8][R2.64] ;  /* 0x0000000802077980 */ /* 0x000f22000c101900 */
[C---:B------:R-:W-:Y:S02]  /*54340*/  R2UR UR6, R4.reuse ;  /* 0x00000000040672ca */ /* 0x040fe400000e0000 */
[C---:B------:R-:W-:Y:S01]  /*54350*/  R2UR UR7, R5.reuse ;  /* 0x00000000050772ca */ /* 0x040fe200000e0000 */
[----:B------:R-:W4:Y:S01]  /*54360*/  LD.E R11, desc[UR10][R2.64+0x4] ;  /* 0x0000040a020b7980 */ /* 0x000f22000c101900 */
[C---:B------:R-:W-:Y:S02]  /*54370*/  R2UR UR8, R4.reuse ;  /* 0x00000000040872ca */ /* 0x040fe400000e0000 */
[C---:B------:R-:W-:Y:S01]  /*54380*/  R2UR UR9, R5.reuse ;  /* 0x00000000050972ca */ /* 0x040fe200000e0000 */
[----:B------:R-:W4:Y:S01]  /*54390*/  LD.E R13, desc[UR12][R2.64+0x8] ;  /* 0x0000080c020d7980 */ /* 0x000f22000c101900 */
        /* <DEDUP_REMOVED lines=11> */
[----:B-1----:R-:W4:Y:S01]  /*54450*/  LD.E R27, desc[UR20][R2.64+0x18] ;  /* 0x00001814021b7980 */ /* 0x002f22000c101900 */
[----:B------:R-:W-:-:S02]  /*54460*/  R2UR UR18, R4 ;  /* 0x00000000041272ca */ /* 0x000fc400000e0000 */
[C---:B------:R-:W-:Y:S01]  /*54470*/  R2UR UR19, R5.reuse ;  /* 0x00000000051372ca */ /* 0x040fe200000e0000 */
[----:B--2---:R-:W2:Y:S01]  /*54480*/  LD.E R29, desc[UR22][R2.64+0x1c] ;  /* 0x00001c16021d7980 */ /* 0x004ea2000c101900 */
[C---:B------:R-:W-:Y:S02]  /*54490*/  R2UR UR20, R4.reuse ;  /* 0x00000000041472ca */ /* 0x040fe400000e0000 */
[C---:B------:R-:W-:Y:S01]  /*544a0*/  R2UR UR21, R5.reuse ;  /* 0x00000000051572ca */ /* 0x040fe200000e0000 */
[----:B---3--:R-:W3:Y:S01]  /*544b0*/  LD.E R31, desc[UR24][R2.64+0x20] ;  /* 0x00002018021f7980 */ /* 0x008ee2000c101900 */
[C---:B------:R-:W-:Y:S02]  /*544c0*/  R2UR UR22, R4.reuse ;  /* 0x00000000041672ca */ /* 0x040fe400000e0000 */
[----:B------:R-:W-:Y:S01]  /*544d0*/  R2UR UR23, R5 ;  /* 0x00000000051772ca */ /* 0x000fe200000e0000 */
[----:B----4-:R-:W4:Y:S01]  /*544e0*/  LD.E R33, desc[UR26][R2.64+0x24] ;  /* 0x0000241a02217980 */ /* 0x010f22000c101900 */
[----:B------:R-:W-:-:S02]  /*544f0*/  R2UR UR24, R4 ;  /* 0x00000000041872ca */ /* 0x000fc400000e0000 */
        /* <DEDUP_REMOVED lines=374> */
[----:B--2---:R-:W-:Y:S01]  /*55c60*/  ST.E desc[UR18][R2.64+0x1c], R29 ;  /* 0x00001c1d02007985 */ /* 0x004fe2000c101912 */
[----:B------:R-:W-:-:S02]  /*55c70*/  R2UR UR18, R4 ;  /* 0x00000000041272ca */ /* 0x000fc400000e0000 */
[C---:B------:R-:W-:Y:S01]  /*55c80*/  R2UR UR19, R5.reuse ;  /* 0x00000000051372ca */ /* 0x040fe200000e0000 */
[----:B---3--:R-:W-:Y:S01]  /*55c90*/  ST.E desc[UR20][R2.64+0x20], R31 ;  /* 0x0000201f02007985 */ /* 0x008fe2000c101914 */
[C---:B------:R-:W-:Y:S02]  /*55ca0*/  R2UR UR20, R4.reuse ;  /* 0x00000000041472ca */ /* 0x040fe400000e0000 */
[C---:B------:R-:W-:Y:S01]  /*55cb0*/  R2UR UR21, R5.reuse ;  /* 0x00000000051572ca */ /* 0x040fe200000e0000 */
[----:B----4-:R-:W-:Y:S01]  /*55cc0*/  ST.E desc[UR22][R2.64+0x24], R33 ;  /* 0x0000242102007985 */ /* 0x010fe2000c101916 */
[C---:B------:R-:W-:Y:S02]  /*55cd0*/  R2UR UR22, R4.reuse ;  /* 0x00000000041672ca */ /* 0x040fe400000e0000 */
[----:B------:R-:W-:Y:S01]  /*55ce0*/  R2UR UR23, R5 ;  /* 0x00000000051772ca */ /* 0x000fe200000e0000 */
[----:B------:R-:W-:Y:S01]  /*55cf0*/  ST.E desc[UR24][R2.64+0x28], R9 ;  /* 0x0000280902007985 */ /* 0x000fe2000c101918 */
        /* <DEDUP_REMOVED lines=331> */
[----:B0-----:R-:W2:Y:S01]  /*571b0*/  LDL.64 R8, [R158+0x40] ;  /* 0x000040009e087983 */ /* 0x001ea20000100a00 */
[----:B------:R-:W-:-:S02]  /*571c0*/  R2UR UR4, R4 ;  /* 0x00000000040472ca */ /* 0x000fc400000e0000 */
[----:B------:R-:W-:Y:S01]  /*571d0*/  R2UR UR5, R5 ;  /* 0x00000000050572ca */ /* 0x000fe200000e0000 */
[----:B------:R-:W3:-:S12]  /*571e0*/  LDL.64 R6, [R158] ;  /* 0x000000009e067983 */ /* 0x000ed80000100a00 */
[----:B--2---:R-:W2:Y:S01]  /*571f0*/  LD.E R0, desc[UR4][R8.64] ;  /* 0x0000000408007980 */ /* 0x004ea2000c101900 */
[----:B------:R-:W-:Y:S02]  /*57200*/  R2UR UR4, R4 ;  /* 0x00000000040472ca */ /* 0x000fe400000e0000 */
[----:B------:R-:W-:Y:S01]  /*57210*/  R2UR UR5, R5 ;  /* 0x00000000050572ca */ /* 0x000fe200000e0000 */
[----:B------:R-:W-:-:S12]  /*57220*/  BSSY B2, `(.L_x_2488) ;  /* 0x0000006000027945 */ /* 0x000fd80003800000 */
[----:B---3--:R1:W5:Y:S01]  /*57230*/  LD.E R6, desc[UR4][R6.64] ;  /* 0x0000000406067980 */ /* 0x008362000c101900 */
[----:B--2---:R-:W-:-:S04]  /*57240*/  LOP3.LUT R0, R0, 0x1, RZ, 0xfc, !PT ;  /* 0x0000000100007812 */ /* 0x004fc800078efcff */
[----:B------:R-:W-:-:S13]  /*57250*/  ISETP.NE.AND P0, PT, R0, 0x3, PT ;  /* 0x000000030000780c */ /* 0x000fda0003f05270 */
[----:B-1----:R-:W-:Y:S05]  /*57260*/  @!P0 BRA `(.L_x_2489) ;  /* 0x0000000000048947 */ /* 0x002fea0003800000 */
[----:B------:R-:W-:Y:S01]  /*57270*/  BPT.TRAP 0x1 ;  /* 0x000000040000795c */ /* 0x000fe20000300000 */
.L_x_2489:
[----:B------:R-:W-:Y:S05]  /*57280*/  BSYNC B2 ;  /* 0x0000000000027941 */ /* 0x000fea0003800000 */
.L_x_2488:
[C---:B------:R-:W-:Y:S02]  /*57290*/  R2UR UR6, R4.reuse ;  /* 0x00000000040672ca */ /* 0x040fe400000e0000 */
[C---:B------:R-:W-:Y:S02]  /*572a0*/  R2UR UR7, R5.reuse ;  /* 0x00000000050772ca */ /* 0x040fe400000e0000 */
[----:B------:R-:W-:Y:S02]  /*572b0*/  R2UR UR4, R4 ;  /* 0x00000000040472ca */ /* 0x000fe400000e0000 */
[----:B------:R-:W-:-:S09]  /*572c0*/  R2UR UR5, R5 ;  /* 0x00000000050572ca */ /* 0x000fd200000e0000 */
[----:B------:R-:W2:Y:S04]  /*572d0*/  LD.E.64 R2, desc[UR6][R8.64+0x20] ;  /* 0x0000200608027980 */ /* 0x000ea8000c101b00 */
[----:B------:R-:W3:Y:S01]  /*572e0*/  LD.E R0, desc[UR4][R8.64+0xc] ;  /* 0x00000c0408007980 */ /* 0x000ee2000c101900 */
[----:B------:R-:W-:Y:S01]  /*572f0*/  IMAD.MOV.U32 R193, RZ, RZ, 0x0 ;  /* 0x00000000ffc17424 */ /* 0x000fe200078e00ff */
[----:B--2---:R-:W-:-:S05]  /*57300*/  MOV R3, R2 ;  /* 0x0000000200037202 */ /* 0x004fca0000000f00 */
[----:B-----5:R-:W-:-:S05]  /*57310*/  IMAD R3, R6, 0x8, R3 ;  /* 0x0000000806037824 */ /* 0x020fca00078e0203 */
[----:B---3--:R-:W-:-:S04]  /*57320*/  PRMT R0, R0, 0x654, R3 ;  /* 0x0000065400007816 */ /* 0x008fc80000000003 */
[----:B------:R0:W-:Y:S02]  /*57330*/  SYNCS.ARRIVE.TRANS64.RED.A1T0 RZ, [R0+URZ], RZ ;  /* 0x000000ff00ff79a7 */ /* 0x0001e4000810043f */
[----:B0-----:R-:W-:Y:S05]  /*57340*/  RET.REL.NODEC R192 `(_ZN7cutlass13device_kernelIN5flash11enable_sm90INS1_16FlashAttnFwdSm90INS1_25CollectiveMainloopFwdSm90ILi2EN4cute5tupleIJNS5_1CILi1EEES8_S8_EEENS6_IJNS7_ILi128EEENS7_ILi96EEENS7_ILi64EEEEEELi256ENS_6half_tEfNS_4arch4Sm90ELb0ELb1ELb1ELb0ELb1ELb0ELb1ELb1ELb0ELb1ELb1ELb0EEENS1_21CollectiveEpilogueFwdINS6_IJSA_NS7_ILi256EEESB_EEES9_SE_SG_Li256ELb0ELb1ELb1ELb0EEENS1_19SingleTileSchedulerILb0ELb1ELb1ELi128EEEEEEEEEvNT_6ParamsE) ;  /* 0xfffffa8cc02c7950 */ /* 0x001fea0003c3ffff */
.L_x_2464:
[----:B0-----:R0:W1:Y:S02]  /*57350*/  SYNCS.PHASECHK.TRANS64.TRYWAIT P0, [R10+URZ], R11 ;  /* 0x0000000b0a0075a7 */ /* 0x001064000800017f */
[----:B-1----:R-:W-:Y:S05]  /*57360*/  @!P0 NANOSLEEP.SYNCS 0x989680 ;  /* 0x009896800000895d */ /* 0x002fea0003900000 */
[----:B------:R-:W1:Y:S02]  /*57370*/  @!P0 SYNCS.PHASECHK.TRANS64 P0, [R10+URZ], R11 ;  /* 0x0000000b0a0085a7 */ /* 0x000e64000800007f */
[----:B-1----:R-:W-:Y:S05]  /*57380*/  @!P0 BRA `(.L_x_2464) ;  /* 0xfffffffc00f08947 */ /* 0x002fea000383ffff */
[----:B------:R-:W-:Y:S05]  /*57390*/  BRA `(.L_x_2463) ;  /* 0xfffffe48001c7947 */ /* 0x000fea000383ffff */
.L_x_2471:
[----:B0-----:R0:W1:Y:S02]  /*573a0*/  SYNCS.PHASECHK.TRANS64.TRYWAIT P0, [R10+URZ], R11 ;  /* 0x0000000b0a0075a7 */ /* 0x001064000800017f */
[----:B-1----:R-:W-:Y:S05]  /*573b0*/  @!P0 NANOSLEEP.SYNCS 0x989680 ;  /* 0x009896800000895d */ /* 0x002fea0003900000 */
[----:B------:R-:W1:Y:S02]  /*573c0*/  @!P0 SYNCS.PHASECHK.TRANS64 P0, [R10+URZ], R11 ;  /* 0x0000000b0a0085a7 */ /* 0x000e64000800007f */
[----:B-1----:R-:W-:Y:S05]  /*573d0*/  @!P0 BRA `(.L_x_2471) ;  /* 0xfffffffc00f08947 */ /* 0x002fea000383ffff */
[----:B------:R-:W-:Y:S05]  /*573e0*/  BRA `(.L_x_2470) ;  /* 0xfffffe4c00f07947 */ /* 0x000fea000383ffff */
.L_x_2490:
        /* <DEDUP_REMOVED lines=9> */
.L_x_6563:


//--------------------- .text._ZN7cutlass13device_kernelIN5flash11enable_sm90INS1_16FlashAttnFwdSm90INS1_25CollectiveMainloopFwdSm90ILi2EN4cute5tupleIJNS5_1CILi1EEES8_S8_EEENS6_IJNS7_ILi128EEENS7_ILi96EEENS7_ILi64EEEEEELi256ENS_6half_tEfNS_4arch4Sm90ELb0ELb1ELb1ELb1ELb1ELb0ELb0ELb1ELb0ELb1ELb1ELb0EEENS1_21CollectiveEpilogueFwdINS6_IJSA_NS7_ILi256EEESB_EEES9_SE_SG_Li256ELb1ELb1ELb1ELb0EEENS1_36VarlenDynamicPersistentTileSchedulerILi128ELi96ELi256ELi128ELb1ELb1ELb1ELb1ELb0ELb1EEEEEEEEEvNT_6ParamsE --------------------------
	.section	.text._ZN7cutlass13device_kernelIN5flash11enable_sm90INS1_16FlashAttnFwdSm90INS1_25CollectiveMainloopFwdSm90ILi2EN4cute5tupleIJNS5_1CILi1EEES8_S8_EEENS6_IJNS7_ILi128EEENS7_ILi96EEENS7_ILi64EEEEEELi256ENS_6half_tEfNS_4arch4Sm90ELb0ELb1ELb1ELb1ELb1ELb0ELb0ELb1ELb0ELb1ELb1ELb0EEENS1_21CollectiveEpilogueFwdINS6_IJSA_NS7_ILi256EEESB_EEES9_SE_SG_Li256ELb1ELb1ELb1ELb0EEENS1_36VarlenDynamicPersistentTileSchedulerILi128ELi96ELi256ELi128ELb1ELb1ELb1ELb1ELb0ELb1EEEEEEEEEvNT_6ParamsE,"ax",@progbits
	.align	128
.text._ZN7cutlass13device_kernelIN5flash11enable_sm90INS1_16FlashAttnFwdSm90INS1_25CollectiveMainloopFwdSm90ILi2EN4cute5tupleIJNS5_1CILi1EEES8_S8_EEENS6_IJNS7_ILi128EEENS7_ILi96EEENS7_ILi64EEEEEELi256ENS_6half_tEfNS_4arch4Sm90ELb0ELb1ELb1ELb1ELb1ELb0ELb0ELb1ELb0ELb1ELb1ELb0EEENS1_21CollectiveEpilogueFwdINS6_IJSA_NS7_ILi256EEESB_EEES9_SE_SG_Li256ELb1ELb1ELb1ELb0EEENS1_36VarlenDynamicPersistentTileSchedulerILi128ELi96ELi256ELi128ELb1ELb1ELb1ELb1ELb0ELb1EEEEEEEEEvNT_6ParamsE:
        .type           _ZN7cutlass13device_kernelIN5flash11enable_sm90INS1_16FlashAttnFwdSm90INS1_25CollectiveMainloopFwdSm90ILi2EN4cute5tupleIJNS5_1CILi1EEES8_S8_EEENS6_IJNS7_ILi128EEENS7_ILi96EEENS7_ILi64EEEEEELi256ENS_6half_tEfNS_4arch4Sm90ELb0ELb1ELb1ELb1ELb1ELb0ELb0ELb1ELb0ELb1ELb1ELb0EEENS1_21CollectiveEpilogueFwdINS6_IJSA_NS7_ILi256EEESB_EEES9_SE_SG_Li256ELb1ELb1ELb1ELb0EEENS1_36VarlenDynamicPersistentTileSchedulerILi128ELi96ELi256ELi128ELb1ELb1ELb1ELb1ELb0ELb1EEEEEEEEEvNT_6ParamsE,@function
        .size           _ZN7cutlass13device_kernelIN5flash11enable_sm90INS1_16FlashAttnFwdSm90INS1_25CollectiveMainloopFwdSm90ILi2EN4cute5tupleIJNS5_1CILi1EEES8_S8_EEENS6_IJNS7_ILi128EEENS7_ILi96EEENS7_ILi64EEEEEELi256ENS_6half_tEfNS_4arch4Sm90ELb0ELb1ELb1ELb1ELb1ELb0ELb0ELb1ELb0ELb1ELb1ELb0EEENS1_21CollectiveEpilogueFwdINS6_IJSA_NS7_ILi256EEESB_EEES9_SE_SG_Li256ELb1ELb1ELb1ELb0EEENS1_36VarlenDynamicPersistentTileSchedulerILi128ELi96ELi256ELi128ELb1ELb1ELb1ELb1ELb0ELb1EEEEEEEEEvNT_6ParamsE,(.L_x_6565 - _ZN7cutlass13device_kernelIN5flash11enable_sm90INS1_16FlashAttnFwdSm90INS1_25CollectiveMainloopFwdSm90ILi2EN4cute5tupleIJNS5_1CILi1EEES8_S8_EEENS6_IJNS7_ILi128EEENS7_ILi96EEENS7_ILi64EEEEEELi256ENS_6half_tEfNS_4arch4Sm90ELb0ELb1ELb1ELb1ELb1ELb0ELb0ELb1ELb0ELb1ELb1ELb0EEENS1_21CollectiveEpilogueFwdINS6_IJSA_NS7_ILi256EEESB_EEES9_SE_SG_Li256ELb1ELb1ELb1ELb0EEENS1_36VarlenDynamicPersistentTileSchedulerILi128ELi96ELi256ELi128ELb1ELb1ELb1ELb1ELb0ELb1EEEEEEEEEvNT_6ParamsE)
        .other          _ZN7cutlass13device_kernelIN5flash11enable_sm90INS1_16FlashAttnFwdSm90INS1_25CollectiveMainloopFwdSm90ILi2EN4cute5tupleIJNS5_1CILi1EEES8_S8_EEENS6_IJNS7_ILi128EEENS7_ILi96EEENS7_ILi64EEEEEELi256ENS_6half_tEfNS_4arch4Sm90ELb0ELb1ELb1ELb1ELb1ELb0ELb0ELb1ELb0ELb1ELb1ELb0EEENS1_21CollectiveEpilogueFwdINS6_IJSA_NS7_ILi256EEESB_EEES9_SE_SG_Li256ELb1ELb1ELb1ELb0EEENS1_36VarlenDynamicPersistentTileSchedulerILi128ELi96ELi256ELi128ELb1ELb1ELb1ELb1ELb0ELb1EEEEEEEEEvNT_6ParamsE,@"STO_CUDA_ENTRY STV_DEFAULT"
_ZN7cutlass13device_kernelIN5flash11enable_sm90INS1_16FlashAttnFwdSm90INS1_25CollectiveMainloopFwdSm90ILi2EN4cute5tupleIJNS5_1CILi1EEES8_S8_EEENS6_IJNS7_ILi128EEENS7_ILi96EEENS7_ILi64EEEEEELi256ENS_6half_tEfNS_4arch4Sm90ELb0ELb1ELb1ELb1ELb1ELb0ELb0ELb1ELb0ELb1ELb1ELb0EEENS1_21CollectiveEpilogueFwdINS6_IJSA_NS7_ILi256EEESB_EEES9_SE_SG_Li256ELb1ELb1ELb1ELb0EEENS1_36VarlenDynamicPersistentTileSchedulerILi128ELi96ELi256ELi128ELb1ELb1ELb1ELb1ELb0ELb1EEEEEEEEEvNT_6ParamsE:
        /* <DEDUP_REMOVED lines=45> */
.L_x_2491:
        /* <DEDUP_REMOVED lines=22> */
.L_x_2492:
        /* <DEDUP_REMOVED lines=18> */
.L_x_2493:
        /* <DEDUP_REMOVED lines=22> */
.L_x_2494:
        /* <DEDUP_REMOVED lines=23> */
.L_x_2495:
        /* <DEDUP_REMOVED lines=8> */
.L_x_2497:
        /* <DEDUP_REMOVED lines=28> */
[----:B------:R-:W-:-:S03]  /*0a60*/  LOP3.LUT R5, R2, 0xffffff80, RZ, 0xc0, !PT ;  /* 0xffffff8002057812 */ /* 0x000fc600078ec0ff */
[----:B------:R-:W-:Y:S02]  /*0a70*/  IMAD.SHL.U32 R6, R4, 0x20, RZ ;  /* 0x0000002004067824 */ /* 0x000fe400078e00ff */
[----:B------:R-:W-:Y:S01]  /*0a80*/  IMAD.IADD R226, R0, 0x1, -R5 ;  /* 0x0000000100e27824 */ /* 0x000fe200078e0a05 */
[CC--:B------:R-:W-:Y:S02]  /*0a90*/  LEA.HI R5, R3.reuse, R0.reuse, RZ, 0x2 ;  /* 0x0000000003057211 */ /* 0x0c0fe400078f10ff */
[----:B------:R-:W-:Y:S02]  /*0aa0*/  LEA.HI R3, R3, R0, RZ, 0x4 ;  /* 0x0000000003037211 */ /* 0x000fe400078f20ff */
[----:B------:R-:W-:Y:S02]  /*0ab0*/  SHF.R.S32.HI R9, RZ, 0x1f, R226 ;  /* 0x0000001fff097819 */ /* 0x000fe400000114e2 */
[----:B------:R-:W-:Y:S02]  /*0ac0*/  LOP3.LUT R11, R5, 0xfffffffc, RZ, 0xc0, !PT ;  /* 0xfffffffc050b7812 */ /* 0x000fe400078ec0ff */
[----:B------:R-:W-:-:S02]  /*0ad0*/  LOP3.LUT R5, R3, 0x3fffff0, RZ, 0xc0, !PT ;  /* 0x03fffff003057812 */ /* 0x000fc400078ec0ff */
[----:B------:R-:W-:Y:S01]  /*0ae0*/  SHF.R.S32.HI R4, RZ, 0x4, R3 ;  /* 0x00000004ff047819 */ /* 0x000fe20000011403 */
[C---:B------:R-:W-:Y:S01]  /*0af0*/  IMAD.IADD R12, R0.reuse, 0x1, -R11 ;  /* 0x00000001000c7824 */ /* 0x040fe200078e0a0b */
[----:B------:R-:W-:Y:S01]  /*0b00*/  LEA.HI R8, R9, R226, RZ, 0x2 ;  /* 0x000000e209087211 */ /* 0x000fe200078f10ff */
[----:B------:R-:W-:Y:S01]  /*0b10*/  IMAD.IADD R5, R0, 0x1, -R5 ;  /* 0x0000000100057824 */ /* 0x000fe200078e0a05 */
[----:B------:R-:W-:Y:S02]  /*0b20*/  LEA.HI R0, R3, R4, RZ, 0x1 ;  /* 0x0000000403007211 */ /* 0x000fe400078f08ff */
[--C-:B------:R-:W-:Y:S02]  /*0b30*/  SHF.R.S32.HI R10, RZ, 0x2, R8.reuse ;  /* 0x00000002ff0a7819 */ /* 0x100fe40000011408 */
[----:B------:R-:W-:Y:S02]  /*0b40*/  SHF.R.S32.HI R7, RZ, 0x1f, R8 ;  /* 0x0000001fff077819 */ /* 0x000fe40000011408 */
[----:B------:R-:W-:-:S02]  /*0b50*/  SHF.R.S32.HI R3, RZ, 0x7, R2 ;  /* 0x00000007ff037819 */ /* 0x000fc40000011402 */
[----:B------:R-:W-:Y:S02]  /*0b60*/  LEA.HI R11, R7, R10, RZ, 0x3 ;  /* 0x0000000a070b7211 */ /* 0x000fe400078f18ff */
[----:B------:R-:W-:Y:S02]  /*0b70*/  LEA.HI R2, R2, R3, RZ, 0x1 ;  /* 0x0000000302027211 */ /* 0x000fe400078f08ff */
[----:B------:R-:W-:Y:S02]  /*0b80*/  LOP3.LUT R6, R6, 0xfffffc00, RZ, 0xc0, !PT ;  /* 0xfffffc0006067812 */ /* 0x000fe400078ec0ff */
[----:B------:R-:W-:Y:S02]  /*0b90*/  LOP3.LUT R7, R0, 0x1ffffffe, RZ, 0xc0, !PT ;  /* 0x1ffffffe00077812 */ /* 0x000fe400078ec0ff */
[----:B------:R-:W-:Y:S01]  /*0ba0*/  LOP3.LUT R11, R11, 0xfffffff8, RZ, 0xc0, !PT ;  /* 0xfffffff80b0b7812 */ /* 0x000fe200078ec0ff */
[----:B------:R-:W-:Y:S01]  /*0bb0*/  IMAD R6, R5, 0x40, R6 ;  /* 0x0000004005067824 */ /* 0x000fe200078e0206 */
[----:B------:R-:W-:Y:S01]  /*0bc0*/  LEA.HI R9, R9, R226, RZ, 0x5 ;  /* 0x000000e209097211 */ /* 0x000fe200078f28ff */
[----:B------:R-:W-:Y:S01]  /*0bd0*/  IMAD.IADD R7, R4, 0x1, -R7 ;  /* 0x0000000104077824 */ /* 0x000fe200078e0a07 */
[----:B------:R-:W-:Y:S01]  /*0be0*/  LOP3.LUT R2, R2, 0x3fffffe, RZ, 0xc0, !PT ;  /* 0x03fffffe02027812 */ /* 0x000fe200078ec0ff */
[----:B------:R-:W-:Y:S01]  /*0bf0*/  IMAD.IADD R10, R10, 0x1, -R11 ;  /* 0x000000010a0a7824 */ /* 0x000fe200078e0a0b */
[----:B------:R-:W-:-:S02]  /*0c00*/  LEA.HI R0, R12, R12, RZ, 0x1 ;  /* 0x0000000c0c007211 */ /* 0x000fc400078f08ff */
[----:B------:R-:W-:Y:S01]  /*0c10*/  SHF.R.S32.HI R9, RZ, 0x5, R9 ;  /* 0x00000005ff097819 */ /* 0x000fe20000011409 */
[----:B------:R-:W-:Y:S01]  /*0c20*/  IMAD.IADD R2, R3, 0x1, -R2 ;  /* 0x0000000103027824 */ /* 0x000fe200078e0a02 */
[----:B------:R-:W-:Y:S01]  /*0c30*/  LOP3.LUT R3, R0, 0x1ffffffe, RZ, 0xc0, !PT ;  /* 0x1ffffffe00037812 */ /* 0x000fe200078ec0ff */
[----:B------:R-:W-:Y:S01]  /*0c40*/  IMAD R0, R7, 0x8, R6 ;  /* 0x0000000807007824 */ /* 0x000fe200078e0206 */
[----:B------:R-:W-:Y:S01]  /*0c50*/  LOP3.LUT R5, R8, 0x7ffffffc, RZ, 0xc0, !PT ;  /* 0x7ffffffc08057812 */ /* 0x000fe200078ec0ff */
[----:B------:R-:W-:Y:S02]  /*0c60*/  IMAD R9, R9, 0x10, R10 ;  /* 0x0000001009097824 */ /* 0x000fe400078e020a */
[----:B------:R-:W-:Y:S01]  /*0c70*/  IMAD.IADD R3, R12, 0x1, -R3 ;  /* 0x000000010c037824 */ /* 0x000fe200078e0a03 */
[----:B------:R0:W-:Y:S01]  /*0c80*/  STL [R1+0x18], R0 ;  /* 0x0000180001007387 */ /* 0x0001e20000100800 */
[----:B------:R-:W-:-:S04]  /*0c90*/  IMAD.IADD R5, R226, 0x1, -R5 ;  /* 0x00000001e2057824 */ /* 0x000fc800078e0a05 */
[----:B------:R-:W-:-:S04]  /*0ca0*/  IMAD.SHL.U32 R17, R5, 0x2, RZ ;  /* 0x0000000205117824 */ /* 0x000fc800078e00ff */
[C---:B------:R-:W-:Y:S02]  /*0cb0*/  VIADD R225, R17.reuse, 0x8 ;  /* 0x0000000811e17836 */ /* 0x040fe40000000000 */
[----:B0-----:R-:W-:Y:S02]  /*0cc0*/  IMAD R0, R2, 0x40, R9 ;  /* 0x0000004002007824 */ /* 0x001fe400078e0209 */
        /* <DEDUP_REMOVED lines=52> */
[----:B------:R-:W-:Y:S01]  /*1010*/  IMAD R22, R3, 0x8, R0 ;  /* 0x0000000803167824 */ /* 0x000fe200078e0200 */
[----:B0-----:R-:W-:-:S07]  /*1020*/  SHF.R.S32.HI R227, RZ, 0x1f, R200 ;  /* 0x0000001fffe37819 */ /* 0x001fce00000114c8 */
.L_x_2609:
[----:B------:R-:W-:Y:S01]  /*1030*/  ULDC.64 UR8, c[0x0][0xa28] ;  /* 0x00028a0000087ab9 */ /* 0x000fe20000000a00 */
[----:B0---4-:R-:W0:Y:S01]  /*1040*/  LDC.64 R6, c[0x0][0x418] ;  /* 0x00010600ff067b82 */ /* 0x011e220000000a00 */
[----:B------:R-:W-:Y:S01]  /*1050*/  UISETP.NE.U32.AND UP0, UPT, UR8, URZ, UPT ;  /* 0x0000003f0800728c */ /* 0x000fe2000bf05070 */
[----:B------:R-:W-:-:S03]  /*1060*/  IMAD.MOV.U32 R4, RZ, RZ, RZ ;  /* 0x000000ffff047224 */ /* 0x000fc600078e00ff */
[----:B------:R-:W-:-:S03]  /*1070*/  UISETP.NE.AND.EX UP0, UPT, UR9, URZ, UPT, UP0 ;  /* 0x0000003f0900728c */ /* 0x000fc6000bf05300 */
[----:B------:R-:W-:Y:S01]  /*1080*/  ULDC.64 UR8, c[0x0][0xa18] ;  /* 0x0002860000087ab9 */ /* 0x000fe20000000a00 */
[----:B-12---:R-:W1:Y:S01]  /*1090*/  LDC R0, c[0x0][0x424] ;  /* 0x00010900ff007b82 */ /* 0x006e620000000800 */
[----:B------:R-:W-:Y:S01]  /*10a0*/  UISETP.NE.U32.AND UP1, UPT, UR8, URZ, UPT ;  /* 0x0000003f0800728c */ /* 0x000fe2000bf25070 */
[----:B------:R-:W-:-:S03]  /*10b0*/  PLOP3.LUT P0, PT, PT, PT, UP0, 0x80, 0x0 ;  /* 0x000000000000781c */ /* 0x000fc60003f0f008 */
[----:B------:R-:W-:-:S03]  /*10c0*/  UISETP.NE.AND.EX UP1, UPT, UR9, URZ, UPT, UP1 ;  /* 0x0000003f0900728c */ /* 0x000fc6000bf25310 */
[----:B------:R-:W-:Y:S01]  /*10d0*/  @UP0 ULDC.64 UR8, c[0x0][0xa28] ;  /* 0x00028a0000080ab9 */ /* 0x000fe20000000a00 */
[----:B------:R-:W2:Y:S01]  /*10e0*/  LDC R9, c[0x0][0x2f0] ;  /* 0x0000bc00ff097b82 */ /* 0x000ea20000000800 */
[----:B------:R-:W-:Y:S01]  /*10f0*/  @UP0 UIMAD.WIDE UR8, UR7, 0x4, UR8 ;  /* 0x00000004070808a5 */ /* 0x000fe2000f8e0208 */
[----:B------:R-:W-:-:S05]  /*1100*/  PLOP3.LUT P2, PT, PT, PT, UP1, 0x80, 0x0 ;  /* 0x000000000000781c */ /* 0x000fca0003f4f018 */
[----:B------:R-:W-:Y:S01]  /*1110*/  @UP1 ULDC.64 UR10, c[0x0][0xa18] ;  /* 0x00028600000a1ab9 */ /* 0x000fe20000000a00 */
[----:B------:R-:W-:Y:S02]  /*1120*/  IMAD.U32 R2, RZ, RZ, UR8 ;  /* 0x00000008ff027e24 */ /* 0x000fe4000f8e00ff */
[----:B---3--:R-:W-:Y:S01]  /*1130*/  IMAD.U32 R3, RZ, RZ, UR9 ;  /* 0x00000009ff037e24 */ /* 0x008fe2000f8e00ff */
[----:B------:R-:W-:-:S04]  /*1140*/  @UP1 UIMAD.WIDE UR8, UR7, 0x4, UR10 ;  /* 0x00000004070818a5 */ /* 0x000fc8000f8e020a */
[----:B------:R3:W5:Y:S02]  /*1150*/  @P0 LDG.E R4, desc[UR48][R2.64] ;  /* 0x0000003002040981 */ /* 0x000764000c1e1900 */
[----:B------:R-:W-:Y:S02]  /*1160*/  IMAD.U32 R18, RZ, RZ, UR8 ;  /* 0x00000008ff127e24 */ /* 0x000fe4000f8e00ff */
[----:B------:R-:W-:Y:S01]  /*1170*/  IMAD.U32 R19, RZ, RZ, UR9 ;  /* 0x00000009ff137e24 */ /* 0x000fe2000f8e00ff */
[----:B------:R-:W-:-:S04]  /*1180*/  ULDC.64 UR8, c[0x0][0xa20] ;  /* 0x0002880000087ab9 */ /* 0x000fc80000000a00 */
[----:B------:R3:W5:Y:S01]  /*1190*/  @P2 LDG.E R18, desc[UR48][R18.64] ;  /* 0x0000003012122981 */ /* 0x000762000c1e1900 */
[----:B0-----:R-:W-:Y:S01]  /*11a0*/  ISETP.NE.U32.AND P0, PT, R6, RZ, PT ;  /* 0x000000ff0600720c */ /* 0x001fe20003f05070 */
[----:B------:R-:W-:Y:S01]  /*11b0*/  ULOP3.LUT UR40, UR5, 0xffff, URZ, 0xc0, !UPT ;  /* 0x0000ffff05287892 */ /* 0x000fe2000f8ec03f */
[----:B------:R-:W-:Y:S02]  /*11c0*/  ISETP.NE.U32.AND P1, PT, RZ, UR8, PT ;  /* 0x00000008ff007c0c */ /* 0x000fe4000bf25070 */
[----:B------:R-:W-:Y:S02]  /*11d0*/  ISETP.NE.AND.EX P0, PT, R7, RZ, PT, P0 ;  /* 0x000000ff0700720c */ /* 0x000fe40003f05300 */
[----:B------:R-:W-:Y:S02]  /*11e0*/  ISETP.NE.AND.EX P1, PT, RZ, UR9, PT, P1 ;  /* 0x00000009ff007c0c */ /* 0x000fe4000bf25310 */
[----:B-1----:R-:W-:Y:S01]  /*11f0*/  SEL R0, R0, 0x1, P0 ;  /* 0x0000000100007807 */ /* 0x002fe20000000000 */
[----:B---3--:R-:W-:Y:S10]  /*1200*/  @P2 BRA `(.L_x_2498) ;  /* 0x0000000000302947 */ /* 0x008ff40003800000 */
[----:B------:R-:W-:Y:S01]  /*1210*/  ULDC.64 UR8, c[0x0][0xa00] ;  /* 0x0002800000087ab9 */ /* 0x000fe20000000a00 */
[----:B-----5:R-:W0:Y:S01]  /*1220*/  LDC R18, c[0x0][0x288] ;  /* 0x0000a200ff127b82 */ /* 0x020e220000000800 */
[----:B------:R-:W-:-:S04]  /*1230*/  ISETP.NE.U32.AND P0, PT, RZ, UR8, PT ;  /* 0x00000008ff007c0c */ /* 0x000fc8000bf05070 */
[----:B------:R-:W-:-:S13]  /*1240*/  ISETP.NE.AND.EX P0, PT, RZ, UR9, PT, P0 ;  /* 0x00000009ff007c0c */ /* 0x000fda000bf05300 */
[----:B------:R-:W-:Y:S05]  /*1250*/  @!P0 BRA `(.L_x_2498) ;  /* 0x00000000001c8947 */ /* 0x000fea0003800000 */
[----:B------:R-:W-:Y:S02]  /*1260*/  ULDC.64 UR8, c[0x0][0xa00] ;  /* 0x0002800000087ab9 */ /* 0x000fe40000000a00 */
[----:B------:R-:W-:-:S06]  /*1270*/  UIMAD.WIDE UR8, UR7, 0x4, UR8 ;  /* 0x00000004070878a5 */ /* 0x000fcc000f8e0208 */
[----:B------:R-:W-:Y:S02]  /*1280*/  IMAD.U32 R2, RZ, RZ, UR8 ;  /* 0x00000008ff027e24 */ /* 0x000fe4000f8e00ff */
[----:B------:R-:W-:-:S05]  /*1290*/  IMAD.U32 R3, RZ, RZ, UR9 ;  /* 0x00000009ff037e24 */ /* 0x000fca000f8e00ff */
[----:B0-----:R-:W3:Y:S04]  /*12a0*/  LDG.E R18, desc[UR48][R2.64] ;  /* 0x0000003002127981 */ /* 0x001ee8000c1e1900 */
[----:B------:R-:W3:Y:S02]  /*12b0*/  LDG.E R5, desc[UR48][R2.64+0x4] ;  /* 0x0000043002057981 */ /* 0x000ee4000c1e1900 */
[----:B---3--:R-:W-:-:S07]  /*12c0*/  IMAD.IADD R18, R5, 0x1, -R18 ;  /* 0x0000000105127824 */ /* 0x008fce00078e0a12 */
.L_x_2498:
[----:B------:R-:W-:Y:S01]  /*12d0*/  UMOV UR41, UR7 ;  /* 0x0000000700297c82 */ /* 0x000fe20008000000 */
[----:B--2---:R-:W-:Y:S01]  /*12e0*/  IMAD R19, R0, R9, RZ ;  /* 0x0000000900137224 */ /* 0x004fe200078e02ff */
[----:B------:R-:W-:Y:S06]  /*12f0*/  @!P1 BRA `(.L_x_2499) ;  /* 0x0000000000189947 */ /* 0x000fec0003800000 */
[----:B------:R-:W-:Y:S02]  /*1300*/  ULDC.64 UR8, c[0x0][0xa20] ;  /* 0x0002880000087ab9 */ /* 0x000fe40000000a00 */
[----:B------:R-:W-:-:S06]  /*1310*/  UIMAD.WIDE UR8, UR7, 0x4, UR8 ;  /* 0x00000004070878a5 */ /* 0x000fcc000f8e0208 */
[----:B------:R-:W-:Y:S02]  /*1320*/  IMAD.U32 R2, RZ, RZ, UR8 ;  /* 0x00000008ff027e24 */ /* 0x000fe4000f8e00ff */
[----:B------:R-:W-:-:S05]  /*1330*/  IMAD.U32 R3, RZ, RZ, UR9 ;  /* 0x00000009ff037e24 */ /* 0x000fca000f8e00ff */
[----:B------:R1:W5:Y:S01]  /*1340*/  LDG.E R19, desc[UR48][R2.64] ;  /* 0x0000003002137981 */ /* 0x000362000c1e1900 */
[----:B------:R-:W-:Y:S05]  /*1350*/  BRA `(.L_x_2500) ;  /* 0x00000000002c7947 */ /* 0x000fea0003800000 */
.L_x_2499:
        /* <DEDUP_REMOVED lines=9> */
[----:B------:R-:W2:Y:S02]  /*13f0*/  LDG.E R0, desc[UR48][R2.64+0x4] ;  /* 0x0000043002007981 */ /* 0x000ea4000c1e1900 */
[----:B--2---:R-:W-:-:S07]  /*1400*/  IMAD.IADD R19, R0, 0x1, -R19 ;  /* 0x0000000100137824 */ /* 0x004fce00078e0a13 */
.L_x_2500:
[----:B------:R-:W2:Y:S01]  /*1410*/  LDC R0, c[0x0][0x448] ;  /* 0x00011200ff007b82 */ /* 0x000ea20000000800 */
[----:B------:R-:W-:Y:S01]  /*1420*/  USHF.L.U32 UR42, UR6, 0x7, URZ ;  /* 0x00000007062a7899 */ /* 0x000fe2000800063f */
[----:B-----5:R-:W-:Y:S01]  /*1430*/  IMAD.IADD R19, R19, 0x1, -R4 ;  /* 0x0000000113137824 */ /* 0x020fe200078e0a04 */
[----:B------:R-:W-:Y:S01]  /*1440*/  ULDC.64 UR12, c[0x0][0x9e0] ;  /* 0x00027800000c7ab9 */ /* 0x000fe20000000a00 */
[----:B------:R-:W-:Y:S01]  /*1450*/  LOP3.LUT R16, R16, 0xfff7ffff, RZ, 0xc0, !PT ;  /* 0xfff7ffff10107812 */ /* 0x000fe200078ec0ff */
[----:B------:R-:W-:Y:S02]  /*1460*/  UIADD3 UR4, UR42, 0x7f, URZ ;  /* 0x0000007f2a047890 */ /* 0x000fe4000fffe03f */
[----:B------:R-:W-:Y:S01]  /*1470*/  UISETP.GE.AND UP0, UPT, UR13, 0x1, UPT ;  /* 0x000000010d00788c */ /* 0x000fe2000bf06270 */
[----:B01----:R-:W-:-:S03]  /*1480*/  IADD3 R3, R19, 0x1, -R18 ;  /* 0x0000000113037810 */ /* 0x003fc60007ffe812 */
[----:B------:R-:W-:Y:S02]  /*1490*/  UP2UR UR47, UPR, URZ, 0x1 ;  /* 0x000000013f2f7883 */ /* 0x000fe40008000000 */
[----:B------:R-:W-:Y:S02]  /*14a0*/  PLOP3.LUT P0, PT, PT, PT, UP0, 0x40, 0x0 ;  /* 0x000000000000781c */ /* 0x000fe40003f0e808 */
[----:B--2---:R-:W-:Y:S01]  /*14b0*/  ISETP.NE.AND P1, PT, R0, 0x1, PT ;  /* 0x000000010000780c */ /* 0x004fe20003f25270 */
[----:B------:R-:W-:-:S12]  /*14c0*/  IMAD.U32 R0, RZ, RZ, UR4 ;  /* 0x00000004ff007e24 */ /* 0x000fd8000f8e00ff */
[----:B------:R-:W0:Y:S01]  /*14d0*/  @P1 LDC R2, c[0x0][0x44c] ;  /* 0x00011300ff021b82 */ /* 0x000e220000000800 */
[----:B------:R-:W-:-:S07]  /*14e0*/  @P1 LOP3.LUT R16, R16, 0x80000, RZ, 0xfc, !PT ;  /* 0x0008000010101812 */ /* 0x000fce00078efcff */
[----:B------:R-:W1:Y:S01]  /*14f0*/  @P1 LDC R5, c[0x0][0x450] ;  /* 0x00011400ff051b82 */ /* 0x000e620000000800 */
[----:B0-----:R-:W-:-:S05]  /*1500*/  @P1 IMAD.HI.U32 R2, R2, UR4, RZ ;  /* 0x0000000402021c27 */ /* 0x001fca000f8e00ff */
[----:B-1----:R-:W-:-:S05]  /*1510*/  @P1 SHF.R.U32.HI R0, RZ, R5, R2 ;  /* 0x00000005ff001219 */ /* 0x002fca0000011602 */
[----:B------:R-:W-:-:S04]  /*1520*/  IMAD.IADD R3, R3, 0x1, R0 ;  /* 0x0000000103037824 */ /* 0x000fc800078e0200 */
[----:B------:R-:W-:Y:S01]  /*1530*/  VIADD R0, R3, UR12 ;  /* 0x0000000c03007c36 */ /* 0x000fe20008000000 */
[----:B------:R-:W-:Y:S06]  /*1540*/  @P0 BRA `(.L_x_2501) ;  /* 0x0000000000480947 */ /* 0x000fec0003800000 */
[C---:B------:R-:W-:Y:S01]  /*1550*/  ISETP.GT.AND P0, PT, R3.reuse, RZ, PT ;  /* 0x000000ff0300720c */ /* 0x040fe20003f04270 */
[----:B------:R-:W-:-:S05]  /*1560*/  VIADD R2, R3, 0xffffffff ;  /* 0xffffffff03027836 */ /* 0x000fca0000000000 */
[----:B------:R-:W-:-:S07]  /*1570*/  R2UR UR4, R2 ;  /* 0x00000000020472ca */ /* 0x000fce00000e0000 */
[----:B------:R-:W-:Y:S08]  /*1580*/  @P0 BRA `(.L_x_2502) ;  /* 0x0000000000200947 */ /* 0x000ff00003800000 */
[----:B------:R-:W-:Y:S01]  /*1590*/  R2UR UR4, R3 ;  /* 0x00000000030472ca */ /* 0x000fe200000e0000 */
[----:B------:R-:W-:-:S11]  /*15a0*/  UISETP.NE.AND UP0, UPT, UR13, 0x1, UPT ;  /* 0x000000010d00788c */ /* 0x000fd6000bf05270 */
[----:B------:R-:W-:Y:S01]  /*15b0*/  @UP0 ULDC.64 UR8, c[0x0][0x9e8] ;  /* 0x00027a0000080ab9 */ /* 0x000fe20000000a00 */
[----:B------:R-:W-:-:S04]  /*15c0*/  UIADD3 UR4, -UR4, URZ, URZ ;  /* 0x0000003f04047290 */ /* 0x000fc8000fffe13f */
[----:B------:R-:W-:-:S04]  /*15d0*/  UIMAD.WIDE.U32 UR6, UR4, UR8, URZ ;  /* 0x00000008040672a5 */ /* 0x000fc8000f8e003f */
[----:B------:R-:W-:-:S04]  /*15e0*/  @UP0 USHF.R.U32.HI UR4, URZ, UR9, UR7 ;  /* 0x000000093f040299 */ /* 0x000fc80008011607 */
[----:B------:R-:W-:Y:S01]  /*15f0*/  ULOP3.LUT UR4, URZ, UR4, URZ, 0x33, !UPT ;  /* 0x000000043f047292 */ /* 0x000fe2000f8e333f */
[----:B------:R-:W-:Y:S11]  /*1600*/  BRA `(.L_x_2503) ;  /* 0x0000000000107947 */ /* 0x000ff60003800000 */
.L_x_2502:
[----:B------:R-:W-:-:S11]  /*1610*/  UISETP.NE.AND UP0, UPT, UR13, 0x1, UPT ;  /* 0x000000010d00788c */ /* 0x000fd6000bf05270 */
[----:B------:R-:W-:Y:S02]  /*1620*/  @UP0 ULDC.64 UR8, c[0x0][0x9e8] ;  /* 0x00027a0000080ab9 */ /* 0x000fe40000000a00 */
[----:B------:R-:W-:-:S04]  /*1630*/  UIMAD.WIDE.U32 UR6, UR4, UR8, URZ ;  /* 0x00000008040672a5 */ /* 0x000fc8000f8e003f */
[----:B------:R-:W-:-:S12]  /*1640*/  @UP0 USHF.R.U32.HI UR4, URZ, UR9, UR7 ;  /* 0x000000093f040299 */ /* 0x000fd80008011607 */
.L_x_2503:
[----:B------:R-:W-:-:S06]  /*1650*/  UIMAD UR4, UR4, UR13, UR13 ;  /* 0x0000000d040472a4 */ /* 0x000fcc000f8e020d */
[----:B------:R-:W-:-:S07]  /*1660*/  VIMNMX R0, R0, UR4, PT ;  /* 0x0000000400007c48 */ /* 0x000fce000bfe0100 */
.L_x_2501:
[----:B------:R-:W0:Y:S01]  /*1670*/  @P1 LDC R4, c[0x0][0x44c] ;  /* 0x00011300ff041b82 */ /* 0x000e220000000800 */
[----:B------:R-:W-:Y:S01]  /*1680*/  UISETP.GE.AND UP0, UPT, UR13, 0x1, UPT ;  /* 0x000000010d00788c */ /* 0x000fe2000bf06270 */
[----:B------:R-:W-:Y:S01]  /*1690*/  IMAD.U32 R3, RZ, RZ, UR42 ;  /* 0x0000002aff037e24 */ /* 0x000fe2000f8e00ff */
[----:B------:R-:W-:Y:S01]  /*16a0*/  ULDC UR4, c[0x0][0x9dc] ;  /* 0x0002770000047ab9 */ /* 0x000fe20000000800 */
[----:B------:R-:W-:Y:S02]  /*16b0*/  VIADD R2, R0, 0x5f ;  /* 0x0000005f00027836 */ /* 0x000fe40000000000 */
[----:B------:R-:W-:Y:S01]  /*16c0*/  VIADD R0, R19, 0x5f ;  /* 0x0000005f13007836 */ /* 0x000fe20000000000 */
[----:B------:R-:W-:Y:S01]  /*16d0*/  PLOP3.LUT P0, PT, PT, PT, UP0, 0x40, 0x0 ;  /* 0x000000000000781c */ /* 0x000fe20003f0e808 */
[----:B------:R-:W1:Y:S01]  /*16e0*/  @P1 LDC R5, c[0x0][0x450] ;  /* 0x00011400ff051b82 */ /* 0x000e620000000800 */
[----:B------:R-:W-:-:S04]  /*16f0*/  IMAD.HI R2, R2, 0x2aaaaaab, RZ ;  /* 0x2aaaaaab02027827 */ /* 0x000fc800078e02ff */
[----:B------:R-:W-:-:S04]  /*1700*/  IMAD.HI R0, R0, 0x2aaaaaab, RZ ;  /* 0x2aaaaaab00007827 */ /* 0x000fc800078e02ff */
[----:B0-----:R-:W-:-:S05]  /*1710*/  @P1 IMAD.HI.U32 R4, R4, UR42, RZ ;  /* 0x0000002a04041c27 */ /* 0x001fca000f8e00ff */
[----:B-1----:R-:W-:Y:S02]  /*1720*/  @P1 SHF.R.U32.HI R3, RZ, R5, R4 ;  /* 0x00000005ff031219 */ /* 0x002fe40000011604 */
[----:B------:R-:W-:Y:S02]  /*1730*/  SHF.R.U32.HI R5, RZ, 0x1f, R2 ;  /* 0x0000001fff057819 */ /* 0x000fe40000011602 */
[----:B------:R-:W-:Y:S02]  /*1740*/  IADD3 R4, R3, R19, -R18 ;  /* 0x0000001303047210 */ /* 0x000fe40007ffe812 */
[----:B------:R-:W-:Y:S02]  /*1750*/  SHF.R.U32.HI R3, RZ, 0x1f, R0 ;  /* 0x0000001fff037819 */ /* 0x000fe40000011600 */
[----:B------:R-:W-:Y:S01]  /*1760*/  LEA.HI.SX32 R2, R2, R5, 0x1c ;  /* 0x0000000502027211 */ /* 0x000fe200078fe2ff */
[----:B------:R-:W-:Y:S01]  /*1770*/  VIADD R6, R4, -UR4 ;  /* 0x8000000404067c36 */ /* 0x000fe20008000000 */
[----:B------:R-:W-:-:S04]  /*1780*/  LEA.HI.SX32 R3, R0, R3, 0x1c ;  /* 0x0000000300037211 */ /* 0x000fc800078fe2ff */
[----:B------:R-:W-:Y:S02]  /*1790*/  R2UR UR8, R6 ;  /* 0x00000000060872ca */ /* 0x000fe400000e0000 */
[----:B------:R-:W-:Y:S01]  /*17a0*/  VIMNMX R152, R3, R2, PT ;  /* 0x0000000203987248 */ /* 0x000fe20003fe0100 */
[----:B------:R-:W-:-:S12]  /*17b0*/  @P0 BRA `(.L_x_2504) ;  /* 0x0000000000480947 */ /* 0x000fd80003800000 */
[----:B------:R-:W-:-:S13]  /*17c0*/  R2UR UR4, R4 ;  /* 0x00000000040472ca */ /* 0x000fda00000e0000 */
        /* <DEDUP_REMOVED lines=10> */
.L_x_2505:
[----:B------:R-:W-:-:S11]  /*1870*/  UISETP.NE.AND UP0, UPT, UR13, 0x1, UPT ;  /* 0x000000010d00788c */ /* 0x000fd6000bf05270 */
[----:B------:R-:W-:Y:S02]  /*1880*/  @UP0 ULDC.64 UR10, c[0x0][0x9e8] ;  /* 0x00027a00000a0ab9 */ /* 0x000fe40000000a00 */
[----:B------:R-:W-:-:S04]  /*1890*/  UIMAD.WIDE.U32 UR6, UR4, UR10, URZ ;  /* 0x0000000a040672a5 */ /* 0x000fc8000f8e003f */
[----:B------:R-:W-:-:S12]  /*18a0*/  @UP0 USHF.R.U32.HI UR4, URZ, UR11, UR7 ;  /* 0x0000000b3f040299 */ /* 0x000fd80008011607 */
.L_x_2506:
[----:B------:R-:W-:-:S04]  /*18b0*/  UIMAD UR4, UR4, UR13, URZ ;  /* 0x0000000d040472a4 */ /* 0x000fc8000f8e023f */
[----:B------:R-:W-:-:S04]  /*18c0*/  UISETP.LT.AND UP0, UPT, UR8, UR4, UPT ;  /* 0x000000040800728c */ /* 0x000fc8000bf01270 */
[----:B------:R-:W-:-:S12]  /*18d0*/  USEL UR8, UR8, UR4, !UP0 ;  /* 0x0000000408087287 */ /* 0x000fd8000c000000 */
.L_x_2504:
[----:B------:R-:W-:-:S04]  /*18e0*/  UIMAD.WIDE UR6, UR8, 0x2aaaaaab, URZ ;  /* 0x2aaaaaab080678a5 */ /* 0x000fc8000f8e023f */
[----:B------:R-:W-:-:S04]  /*18f0*/  USHF.R.U32.HI UR4, URZ, 0x1f, UR7 ;  /* 0x0000001f3f047899 */ /* 0x000fc80008011607 */
[----:B------:R-:W-:Y:S02]  /*1900*/  ULEA.HI.SX32 UR7, UR7, UR4, 0x1c ;  /* 0x0000000407077291 */ /* 0x000fe4000f8fe23f */
[----:B------:R-:W-:Y:S02]  /*1910*/  ULOP3.LUT UR4, UR5, 0xff000000, URZ, 0xc0, !UPT ;  /* 0xff00000005047892 */ /* 0x000fe4000f8ec03f */
[----:B------:R-:W-:Y:S02]  /*1920*/  UISETP.LT.AND UP0, UPT, URZ, UR7, UPT ;  /* 0x000000073f00728c */ /* 0x000fe4000bf01270 */
[----:B------:R-:W-:Y:S02]  /*1930*/  ULOP3.LUT UR5, UR5, 0xff0000, URZ, 0xc0, !UPT ;  /* 0x00ff000005057892 */ /* 0x000fe4000f8ec03f */
[----:B------:R-:W-:Y:S02]  /*1940*/  USEL UR45, URZ, UR7, !UP0 ;  /* 0x000000073f2d7287 */ /* 0x000fe4000c000000 */
[----:B------:R-:W-:-:S04]  /*1950*/  USHF.R.U32.HI UR4, URZ, 0x8, UR4 ;  /* 0x000000083f047899 */ /* 0x000fc80008011604 */
[----:B------:R-:W-:Y:S01]  /*1960*/  ISETP.GT.AND P0, PT, R152, UR45, PT ;  /* 0x0000002d98007c0c */ /* 0x000fe2000bf04270 */
[----:B------:R-:W-:-:S03]  /*1970*/  ULEA.HI UR5, UR5, UR4, URZ, 0x10 ;  /* 0x0000000405057291 */ /* 0x000fc6000f8f803f */
[----:B------:R-:W-:Y:S01]  /*1980*/  UMOV UR4, URZ ;  /* 0x0000003f00047c82 */ /* 0x000fe20008000000 */
[----:B------:R-:W-:Y:S02]  /*1990*/  ULOP3.LUT UR43, UR5, 0xff, URZ, 0xc0, !UPT ;  /* 0x000000ff052b7892 */ /* 0x000fe4000f8ec03f */
[----:B------:R-:W-:-:S06]  /*19a0*/  USHF.R.U32.HI UR44, URZ, 0x10, UR5 ;  /* 0x000000103f2c7899 */ /* 0x000fcc0008011605 */
[----:B------:R-:W-:Y:S06]  /*19b0*/  @!P0 BRA `(.L_x_2507) ;  /* 0x0000000000988947 */ /* 0x000fec0003800000 */
[----:B------:R-:W-:Y:S01]  /*19c0*/  UISETP.NE.AND UP0, UPT, UR44, URZ, UPT ;  /* 0x0000003f2c00728c */ /* 0x000fe2000bf05270 */
[----:B------:R-:W-:-:S03]  /*19d0*/  ULDC UR4, c[0x0][0x9f0] ;  /* 0x00027c0000047ab9 */ /* 0x000fc60000000800 */
[----:B------:R-:W-:-:S03]  /*19e0*/  USEL UR9, UR44, UR4, UP0 ;  /* 0x000000042c097287 */ /* 0x000fc60008000000 */
[----:B------:R-:W-:-:S03]  /*19f0*/  UMOV UR4, URZ ;  /* 0x0000003f00047c82 */ /* 0x000fc60008000000 */
[----:B------:R-:W-:-:S05]  /*1a00*/  IMAD.U32 R5, RZ, RZ, UR9 ;  /* 0x00000009ff057e24 */ /* 0x000fca000f8e00ff */
        /* <DEDUP_REMOVED lines=33> */
.L_x_2507:
        /* <DEDUP_REMOVED lines=107> */
.L_x_2509:
        /* <DEDUP_REMOVED lines=13> */
.L_x_2704:
[----:B------:R-:W-:Y:S01]  /*23a0*/  IMAD.U32 R0, RZ, RZ, UR46 ;  /* 0x0000002eff007e24 */ /* 0x000fe2000f8e00ff */
[----:B------:R-:W-:Y:S05]  /*23b0*/  WARPSYNC.ALL ;  /* 0x0000000000007948 */ /* 0x000fea0003800000 */
[----:B------:R1:W-:Y:S01]  /*23c0*/  BAR.SYNC.DEFER_BLOCKING R7, 0x100 ;  /* 0x000400070000751d */ /* 0x0003e20000010000 */
[----:B------:R-:W-:-:S13]  /*23d0*/  ISETP.NE.AND P0, PT, R0, 0x3, PT ;  /* 0x000000030000780c */ /* 0x000fda0003f05270 */
[----:B-1----:R-:W-:Y:S05]  /*23e0*/  @!P0 BRA `(.L_x_2511) ;  /* 0x0000000000048947 */ /* 0x002fea0003800000 */
[----:B------:R-:W-:Y:S01]  /*23f0*/  BPT.TRAP 0x1 ;  /* 0x000000040000795c */ /* 0x000fe20000300000 */
.L_x_2511:
[----:B------:R-:W-:Y:S01]  /*2400*/  R2UR UR22, R8 ;  /* 0x00000000081672ca */ /* 0x000fe200000e0000 */
[----:B------:R-:W-:-:S05]  /*2410*/  IMAD.U32 R6, RZ, RZ, UR37 ;  /* 0x00000025ff067e24 */ /* 0x000fca000f8e00ff */
[----:B------:R-:W-:-:S07]  /*2420*/  SHF.L.U32 R6, R6, 0x1f, RZ ;  /* 0x0000001f06067819 */ /* 0x000fce00000006ff */
[----:B------:R-:W-:-:S09]  /*2430*/  ULEA UR22, UR38, UR22, 0x3 ;  /* 0x0000001626167291 */ /* 0x000fd2000f8e183f */
[----:B------:R1:W2:Y:S01]  /*2440*/  SYNCS.PHASECHK.TRANS64.TRYWAIT P1, [UR22+0x22830], R6 ;  /* 0x02283006ff0075a7 */ /* 0x0002a20008020156 */
[----:B------:R-:W-:Y:S05]  /*2450*/  @!P0 BRA `(.L_x_2512) ;  /* 0x0000000000048947 */ /* 0x000fea0003800000 */
[----:B------:R-:W-:Y:S01]  /*2460*/  BPT.TRAP 0x1 ;  /* 0x000000040000795c */ /* 0x000fe20000300000 */
.L_x_2512:
[----:B--2---:R-:W-:Y:S05]  /*2470*/  @P1 BRA `(.L_x_2513) ;  /* 0x0000000000081947 */ /* 0x004fea0003800000 */
[----:B------:R-:W2:Y:S02]  /*2480*/  SYNCS.PHASECHK.TRANS64.TRYWAIT P1, [UR22+0x22830], R6 ;  /* 0x02283006ff0075a7 */ /* 0x000ea40008020156 */
[----:B--2---:R-:W-:Y:S05]  /*2490*/  @!P1 BRA `(.L_x_2514) ;  /* 0x0000017800409947 */ /* 0x004fea0003800000 */
.L_x_2513:
        /* <DEDUP_REMOVED lines=8> */
[----:B------:R-:W2:Y:S01]  /*2520*/  S2R R0, SR_TID.X ;  /* 0x0000000000007919 */ /* 0x000ea20000002100 */
        /* <DEDUP_REMOVED lines=15> */
[----:B--2---:R-:W-:-:S04]  /*2620*/  SHF.R.U32.HI R0, RZ, 0x7, R0 ;  /* 0x00000007ff007819 */ /* 0x004fc80000011600 */
[----:B0-----:R-:W-:Y:S01]  /*2630*/  IADD3 R3, -R0, 0xb, RZ ;  /* 0x0000000b00037810 */ /* 0x001fe20007ffe1ff */
        /* <DEDUP_REMOVED lines=13> */
.L_x_2515:
[----:B------:R-:W2:Y:S01]  /*2710*/  LDC R12, c[0x0][0x448] ;  /* 0x00011200ff0c7b82 */ /* 0x000ea20000000800 */
[----:B------:R-:W-:Y:S01]  /*2720*/  ULDC UR10, c[0x0][0x9d8] ;  /* 0x00027600000a7ab9 */ /* 0x000fe20000000800 */
[----:B------:R-:W-:Y:S02]  /*2730*/  VIADD R13, R22, UR42 ;  /* 0x0000002a160d7c36 */ /* 0x000fe40008000000 */
[----:B------:R-:W-:Y:S01]  /*2740*/  FMUL.FTZ R48, R48, UR10 ;  /* 0x0000000a30307c20 */ /* 0x000fe20008410000 */
[----:B------:R-:W-:Y:S01]  /*2750*/  FMUL.FTZ R33, R33, UR10 ;  /* 0x0000000a21217c20 */ /* 0x000fe20008410000 */
[----:B------:R-:W-:Y:S01]  /*2760*/  FMUL.FTZ R0, R26, UR10 ;  /* 0x0000000a1a007c20 */ /* 0x000fe20008410000 */
[----:B------:R-:W-:Y:S01]  /*2770*/  FMUL.FTZ R11, R37, UR10 ;  /* 0x0000000a250b7c20 */ /* 0x000fe20008410000 */
[----:B------:R-:W3:Y:S01]  /*2780*/  MUFU.TANH R75, R48 ;  /* 0x00000030004b7308 */ /* 0x000ee20000002400 */
[----:B------:R-:W4:Y:S01]  /*2790*/  S2UR UR7, SR_CgaCtaId ;  /* 0x00000000000779c3 */ /* 0x000f220000008800 */
[----:B------:R-:W-:Y:S01]  /*27a0*/  FMUL.FTZ R37, R39, UR10 ;  /* 0x0000000a27257c20 */ /* 0x000fe20008410000 */
[----:B------:R-:W-:Y:S01]  /*27b0*/  FMUL.FTZ R39, R43, UR10 ;  /* 0x0000000a2b277c20 */ /* 0x000fe20008410000 */
[----:B------:R-:W-:Y:S01]  /*27c0*/  FMUL.FTZ R43, R51, UR10 ;  /* 0x0000000a332b7c20 */ /* 0x000fe20008410000 */
[----:B------:R-:W-:Y:S01]  /*27d0*/  FMUL.FTZ R40, R40, UR10 ;  /* 0x0000000a28287c20 */ /* 0x000fe20008410000 */
[----:B------:R-:W-:Y:S01]  /*27e0*/  FMUL.FTZ R41, R41, UR10 ;  /* 0x0000000a29297c20 */ /* 0x000fe20008410000 */
[----:B------:R-:W-:Y:S01]  /*27f0*/  UIADD3 UR6, UR22, 0x22840, URZ ;  /* 0x0002284016067890 */ /* 0x000fe2000fffe03f */
[----:B------:R5:W0:Y:S01]  /*2800*/  MUFU.TANH R26, R33 ;  /* 0x00000021001a7308 */ /* 0x000a220000002400 */
[----:B------:R-:W-:Y:S01]  /*2810*/  FMUL.FTZ R10, R36, UR10 ;  /* 0x0000000a240a7c20 */ /* 0x000fe20008410000 */
[----:B------:R-:W-:Y:S01]  /*2820*/  FMUL.FTZ R44, R44, UR10 ;  /* 0x0000000a2c2c7c20 */ /* 0x000fe20008410000 */
[----:B------:R-:W-:Y:S01]  /*2830*/  FMUL.FTZ R45, R45, UR10 ;  /* 0x0000000a2d2d7c20 */ /* 0x000fe20008410000 */
[----:B------:R-:W-:Y:S01]  /*2840*/  FMUL.FTZ R49, R49, UR10 ;  /* 0x0000000a31317c20 */ /* 0x000fe20008410000 */
[----:B------:R-:W-:Y:S01]  /*2850*/  UISETP.NE.AND UP0, UPT, UR47, URZ, UPT ;  /* 0x0000003f2f00728c */ /* 0x000fe2000bf05270 */
[----:B------:R-:W-:Y:S01]  /*2860*/  FMUL.FTZ R4, R24, UR10 ;  /* 0x0000000a18047c20 */ /* 0x000fe20008410000 */
[----:B------:R-:W-:Y:S01]  /*2870*/  FMUL.FTZ R9, R30, UR10 ;  /* 0x0000000a1e097c20 */ /* 0x000fe20008410000 */
[----:B------:R-:W-:Y:S01]  /*2880*/  FMUL.FTZ R72, R31, UR10 ;  /* 0x0000000a1f487c20 */ /* 0x000fe20008410000 */
[----:B--2---:R-:W-:Y:S01]  /*2890*/  ISETP.NE.AND P1, PT, R12, 0x1, PT ;  /* 0x000000010c00780c */ /* 0x004fe20003f25270 */
[----:B-----5:R-:W-:-:S02]  /*28a0*/  IMAD.MOV.U32 R33, RZ, RZ, R13 ;  /* 0x000000ffff217224 */ /* 0x020fc400078e000d */
[----:B------:R-:W-:Y:S01]  /*28b0*/  FMUL.FTZ R14, R28, UR10 ;  /* 0x0000000a1c0e7c20 */ /* 0x000fe20008410000 */
[----:B------:R-:W-:Y:S01]  /*28c0*/  FMUL.FTZ R24, R29, UR10 ;  /* 0x0000000a1d187c20 */ /* 0x000fe20008410000 */
[----:B------:R-:W-:Y:S01]  /*28d0*/  FMUL.FTZ R36, R38, UR10 ;  /* 0x0000000a26247c20 */ /* 0x000fe20008410000 */
[----:B------:R2:W0:Y:S01]  /*28e0*/  MUFU.TANH R30, R40 ;  /* 0x00000028001e7308 */ /* 0x0004220000002400 */
[----:B------:R-:W-:Y:S01]  /*28f0*/  FMUL.FTZ R38, R42, UR10 ;  /* 0x0000000a2a267c20 */ /* 0x000fe20008410000 */
[----:B------:R-:W-:Y:S01]  /*2900*/  FMUL.FTZ R5, R25, UR10 ;  /* 0x0000000a19057c20 */ /* 0x000fe20008410000 */
[----:B----4-:R-:W-:Y:S01]  /*2910*/  UPRMT UR6, UR7, 0x654, UR6 ;  /* 0x0000065407067896 */ /* 0x010fe20008000006 */
[----:B------:R-:W-:Y:S01]  /*2920*/  FMUL.FTZ R2, R27, UR10 ;  /* 0x0000000a1b027c20 */ /* 0x000fe20008410000 */
[----:B------:R-:W-:Y:S01]  /*2930*/  FMUL.FTZ R32, R32, UR10 ;  /* 0x0000000a20207c20 */ /* 0x000fe20008410000 */
[----:B------:R-:W-:Y:S01]  /*2940*/  FMUL.FTZ R34, R34, UR10 ;  /* 0x0000000a22227c20 */ /* 0x000fe20008410000 */
[----:B------:R-:W-:Y:S01]  /*2950*/  FMUL.FTZ R35, R35, UR10 ;  /* 0x0000000a23237c20 */ /* 0x000fe20008410000 */
[----:B------:R-:W4:Y:S01]  /*2960*/  @P1 LDC R20, c[0x0][0x44c] ;  /* 0x00011300ff141b82 */ /* 0x000f220000000800 */
[----:B------:R5:W0:Y:S01]  /*2970*/  MUFU.TANH R31, R41 ;  /* 0x00000029001f7308 */ /* 0x000a220000002400 */
[----:B--2---:R-:W-:Y:S01]  /*2980*/  FMUL.FTZ R40, R46, UR10 ;  /* 0x0000000a2e287c20 */ /* 0x004fe20008410000 */
[----:B------:R-:W-:Y:S01]  /*2990*/  FMUL.FTZ R42, R50, UR10 ;  /* 0x0000000a322a7c20 */ /* 0x000fe20008410000 */
[----:B------:R-:W-:Y:S01]  /*29a0*/  FMUL.FTZ R46, R58, UR10 ;  /* 0x0000000a3a2e7c20 */ /* 0x000fe20008410000 */
[----:B------:R-:W-:Y:S01]  /*29b0*/  FMUL.FTZ R64, R64, UR10 ;  /* 0x0000000a40407c20 */ /* 0x000fe20008410000 */
[----:B------:R-:W-:Y:S01]  /*29c0*/  FMUL.FTZ R65, R65, UR10 ;  /* 0x0000000a41417c20 */ /* 0x000fe20008410000 */
[----:B------:R-:W-:Y:S01]  /*29d0*/  FMUL.FTZ R12, R66, UR10 ;  /* 0x0000000a420c7c20 */ /* 0x000fe20008410000 */
[----:B------:R-:W2:Y:S01]  /*29e0*/  @P1 LDC R48, c[0x0][0x450] ;  /* 0x00011400ff301b82 */ /* 0x000ea20000000800 */
[----:B------:R1:W0:Y:S01]  /*29f0*/  MUFU.TANH R28, R10 ;  /* 0x0000000a001c7308 */ /* 0x0002220000002400 */
[----:B-----5:R-:W-:Y:S01]  /*2a00*/  FMUL.FTZ R41, R47, UR10 ;  /* 0x0000000a2f297c20 */ /* 0x020fe20008410000 */
[----:B------:R-:W-:Y:S01]  /*2a10*/  FMUL.FTZ R47, R59, UR10 ;  /* 0x0000000a3b2f7c20 */ /* 0x000fe20008410000 */
[----:B------:R-:W-:Y:S01]  /*2a20*/  FMUL.FTZ R68, R68, UR10 ;  /* 0x0000000a44447c20 */ /* 0x000fe20008410000 */
[----:B------:R-:W-:Y:S01]  /*2a30*/  FMUL.FTZ R69, R69, UR10 ;  /* 0x0000000a45457c20 */ /* 0x000fe20008410000 */
[----:B------:R-:W-:Y:S01]  /*2a40*/  FMUL.FTZ R52, R52, UR10 ;  /* 0x0000000a34347c20 */ /* 0x000fe20008410000 */
[----:B------:R-:W-:Y:S01]  /*2a50*/  FMUL.FTZ R53, R53, UR10 ;  /* 0x0000000a35357c20 */ /* 0x000fe20008410000 */
[----:B------:R-:W-:Y:S01]  /*2a60*/  FMUL.FTZ R56, R56, UR10 ;  /* 0x0000000a38387c20 */ /* 0x000fe20008410000 */
[----:B------:R5:W0:Y:S01]  /*2a70*/  MUFU.TANH R29, R11 ;  /* 0x0000000b001d7308 */ /* 0x000a220000002400 */
[----:B-1----:R-:W-:Y:S01]  /*2a80*/  FMUL.FTZ R10, R63, UR10 ;  /* 0x0000000a3f0a7c20 */ /* 0x002fe20008410000 */
[----:B------:R-:W-:Y:S01]  /*2a90*/  FMUL.FTZ R60, R60, UR10 ;  /* 0x0000000a3c3c7c20 */ /* 0x000fe20008410000 */
[----:B------:R-:W-:Y:S01]  /*2aa0*/  FMUL.FTZ R61, R61, UR10 ;  /* 0x0000000a3d3d7c20 */ /* 0x000fe20008410000 */
[----:B------:R-:W-:Y:S01]  /*2ab0*/  ULDC UR24, c[0x0][0x9dc] ;  /* 0x0002770000187ab9 */ /* 0x000fe20000000800 */
[----:B------:R-:W-:Y:S01]  /*2ac0*/  SYNCS.ARRIVE.TRANS64.RED.A1T0 RZ, [UR6], RZ ;  /* 0x000000ffffff79a7 */ /* 0x000fe20008100406 */
[----:B------:R-:W-:Y:S01]  /*2ad0*/  ULOP3.LUT UR6, URZ, UR24, URZ, 0x33, !UPT ;  /* 0x000000183f067292 */ /* 0x000fe2000f8e333f */
[----:B----4-:R-:W-:Y:S01]  /*2ae0*/  @P1 IMAD.HI.U32 R15, R13, R20, RZ ;  /* 0x000000140d0f1227 */ /* 0x010fe200078e00ff */
[----:B------:R1:W4:Y:S03]  /*2af0*/  MUFU.TANH R73, R44 ;  /* 0x0000002c00497308 */ /* 0x0003260000002400 */
[----:B-----5:R-:W-:Y:S01]  /*2b00*/  FMUL.FTZ R11, R67, UR10 ;  /* 0x0000000a430b7c20 */ /* 0x020fe20008410000 */
[----:B------:R-:W-:Y:S01]  /*2b10*/  FMUL.FTZ R13, R71, UR10 ;  /* 0x0000000a470d7c20 */ /* 0x000fe20008410000 */
[----:B------:R-:W-:Y:S01]  /*2b20*/  IMAD R20, R152, -0x60, R19 ;  /* 0xffffffa098147824 */ /* 0x000fe200078e0213 */
[----:B------:R-:W-:Y:S01]  /*2b30*/  ULDC UR14, c[0x0][0x9e0] ;  /* 0x00027800000e7ab9 */ /* 0x000fe20000000800 */
[----:B------:R-:W-:-:S02]  /*2b40*/  IMAD.MOV.U32 R25, RZ, RZ, -0x60 ;  /* 0xffffffa0ff197424 */ /* 0x000fc400078e00ff */
[----:B------:R-:W-:Y:S01]  /*2b50*/  FMUL.FTZ R57, R57, UR10 ;  /* 0x0000000a39397c20 */ /* 0x000fe20008410000 */
[----:B--2---:R-:W-:Y:S01]  /*2b60*/  @P1 SHF.R.U32.HI R33, RZ, R48, R15 ;  /* 0x00000030ff211219 */ /* 0x004fe2000001160f */
[----:B------:R2:W0:Y:S01]  /*2b70*/  MUFU.TANH R74, R45 ;  /* 0x0000002d004a7308 */ /* 0x0004220000002400 */
[----:B-1----:R-:W-:Y:S01]  /*2b80*/  FMUL.FTZ R44, R54, UR10 ;  /* 0x0000000a362c7c20 */ /* 0x002fe20008410000 */
[----:B------:R-:W-:Y:S01]  /*2b90*/  FMUL.FTZ R15, R70, UR10 ;  /* 0x0000000a460f7c20 */ /* 0x000fe20008410000 */
[----:B------:R-:W-:Y:S01]  /*2ba0*/  PLOP3.LUT P1, PT, PT, PT, UP0, 0x40, 0x0 ;  /* 0x000000000000781c */ /* 0x000fe20003f2e808 */
[----:B------:R-:W1:Y:S01]  /*2bb0*/  SHFL.IDX PT, R51, R33, RZ, 0x1c1f ;  /* 0x001c1fff21337589 */ /* 0x000e6200000e0000 */
[----:B------:R-:W-:Y:S01]  /*2bc0*/  IADD3 R21, -R17, 0x61, R20 ;  /* 0x0000006111157810 */ /* 0x000fe20007ffe114 */
[----:B------:R-:W-:Y:S02]  /*2bd0*/  IMAD R70, R152, R25, 0x60 ;  /* 0x0000006098467424 */ /* 0x000fe400078e0219 */
[----:B------:R5:W0:Y:S01]  /*2be0*/  MUFU.TANH R76, R49 ;  /* 0x00000031004c7308 */ /* 0x000a220000002400 */
[----:B--2---:R-:W-:Y:S01]  /*2bf0*/  FMUL.FTZ R45, R55, UR10 ;  /* 0x0000000a372d7c20 */ /* 0x004fe20008410000 */
[----:B------:R-:W-:-:S02]  /*2c00*/  IMAD.IADD R21, R21, 0x1, -R18 ;  /* 0x0000000115157824 */ /* 0x000fc400078e0a12 */
[----:B------:R-:W-:Y:S02]  /*2c10*/  IMAD.IADD R82, R70, 0x1, -R17 ;  /* 0x0000000146527824 */ /* 0x000fe400078e0a11 */
[----:B------:R-:W-:Y:S02]  /*2c20*/  VIADD R63, R21, UR14 ;  /* 0x0000000e153f7c36 */ /* 0x000fe40008000000 */
[----:B------:R-:W2:Y:S01]  /*2c30*/  MUFU.TANH R4, R4 ;  /* 0x0000000400047308 */ /* 0x000ea20000002400 */
[----:B-----5:R-:W-:Y:S01]  /*2c40*/  FMUL.FTZ R49, R62, UR10 ;  /* 0x0000000a3e317c20 */ /* 0x020fe20008410000 */
[----:B------:R-:W-:Y:S01]  /*2c50*/  IADD3 R62, -R17, 0x60, R20 ;  /* 0x00000060113e7810 */ /* 0x000fe20007ffe114 */
[----:B------:R-:W-:-:S05]  /*2c60*/  VIADD R66, R21, UR6 ;  /* 0x0000000615427c36 */ /* 0x000fca0008000000 */
[----:B------:R-:W0:Y:S01]  /*2c70*/  MUFU.TANH R5, R5 ;  /* 0x0000000500057308 */ /* 0x000e220000002400 */
[----:B-1----:R-:W-:-:S07]  /*2c80*/  VIADDMNMX R27, R51, R63, R62, PT ;  /* 0x0000003f331b7246 */ /* 0x002fce000380013e */
        /* <DEDUP_REMOVED lines=37> */
[----:B-----5:R-:W-:Y:S01]  /*2ee0*/  IMAD.IADD R57, R66, 0x1, R51 ;  /* 0x0000000142397824 */ /* 0x020fe200078e0233 */
[----:B-1234-:R-:W-:Y:S06]  /*2ef0*/  @P1 BRA `(.L_x_2516) ;  /* 0x00000000005c1947 */ /* 0x01efec0003800000 */
[----:B------:R-:W-:Y:S01]  /*2f00*/  IADD3 R25, -R18, R19, R51 ;  /* 0x0000001312197210 */ /* 0x000fe20007ffe133 */
        /* <DEDUP_REMOVED lines=12> */
.L_x_2518:
[----:B------:R-:W-:Y:S02]  /*2fd0*/  ULDC UR6, c[0x0][0x9e4] ;  /* 0x0002790000067ab9 */ /* 0x000fe40000000800 */
[----:B------:R-:W-:-:S05]  /*2fe0*/  IMAD.U32 R48, RZ, RZ, UR6 ;  /* 0x00000006ff307e24 */ /* 0x000fca000f8e00ff */
[----:B------:R-:W-:-:S13]  /*2ff0*/  ISETP.NE.AND P1, PT, R48, 0x1, PT ;  /* 0x000000013000780c */ /* 0x000fda0003f25270 */
[----:B------:R-:W1:Y:S02]  /*3000*/  @P1 LDC.64 R20, c[0x0][0x9e8] ;  /* 0x00027a00ff141b82 */ /* 0x000e640000000a00 */
[----:B-1----:R-:W-:-:S05]  /*3010*/  @P1 IMAD.HI.U32 R20, R25, R20, RZ ;  /* 0x0000001419141227 */ /* 0x002fca00078e00ff */
[----:B------:R-:W-:-:S07]  /*3020*/  @P1 SHF.R.U32.HI R25, RZ, R21, R20 ;  /* 0x00000015ff191219 */ /* 0x000fce0000011614 */
.L_x_2519:
[----:B------:R-:W-:Y:S05]  /*3030*/  BSYNC B0 ;  /* 0x0000000000007941 */ /* 0x000fea0003800000 */
.L_x_2517:
[----:B------:R-:W-:-:S05]  /*3040*/  IMAD R20, R25, R48, R82 ;  /* 0x0000003019147224 */ /* 0x000fca00078e0252 */
[----:B------:R-:W-:Y:S02]  /*3050*/  VIADDMNMX R27, R20, R48, R27, PT ;  /* 0x00000030141b7246 */ /* 0x000fe4000380011b */
[----:B------:R-:W-:-:S07]  /*3060*/  VIMNMX R57, R57, R20, !PT ;  /* 0x0000001439397248 */ /* 0x000fce0007fe0100 */
.L_x_2516:
[C---:B------:R-:W-:Y:S01]  /*3070*/  ISETP.GE.AND P1, PT, R70.reuse, 0x2, PT ;  /* 0x000000024600780c */ /* 0x040fe20003f26270 */
[----:B------:R-:W1:Y:S01]  /*3080*/  SHFL.IDX PT, R33, R33, 0x1, 0x1c1f ;  /* 0x003c1f0021217f89 */ /* 0x000e6200000e0000 */
[C---:B------:R-:W-:Y:S01]  /*3090*/  ISETP.GE.AND P5, PT, R70.reuse, 0xa, PT ;  /* 0x0000000a4600780c */ /* 0x040fe20003fa6270 */
[----:B------:R-:W-:Y:S01]  /*30a0*/  UISETP.NE.AND UP0, UPT, UR47, URZ, UPT ;  /* 0x0000003f2f00728c */ /* 0x000fe2000bf05270 */
[----:B------:R-:W-:Y:S02]  /*30b0*/  ISETP.GT.AND P3, PT, R57, 0x1, !P1 ;  /* 0x000000013900780c */ /* 0x000fe40004f64270 */
[----:B------:R-:W-:Y:S02]  /*30c0*/  ISETP.GE.AND P2, PT, R70, 0x9, PT ;  /* 0x000000094600780c */ /* 0x000fe40003f46270 */
[----:B------:R-:W-:Y:S02]  /*30d0*/  ISETP.LT.OR P3, PT, R27, 0x2, P3 ;  /* 0x000000021b00780c */ /* 0x000fe40001f61670 */
[----:B------:R-:W-:-:S02]  /*30e0*/  P2R R67, PR, RZ, 0x20 ;  /* 0x00000020ff437803 */ /* 0x000fc40000000000 */
[----:B0-----:R-:W-:Y:S02]  /*30f0*/  FSEL R61, R5, -INF , !P3 ;  /* 0xff800000053d7808 */ /* 0x001fe40005800000 */
[C---:B------:R-:W-:Y:S02]  /*3100*/  ISETP.GT.AND P3, PT, R57.reuse, 0x9, !P5 ;  /* 0x000000093900780c */ /* 0x040fe40006f64270 */
[----:B------:R-:W-:Y:S02]  /*3110*/  ISETP.GT.AND P4, PT, R57, 0x8, !P2 ;  /* 0x000000083900780c */ /* 0x000fe40005784270 */
[----:B------:R-:W-:Y:S02]  /*3120*/  ISETP.LT.OR P3, PT, R27, 0xa, P3 ;  /* 0x0000000a1b00780c */ /* 0x000fe40001f61670 */
[----:B------:R-:W-:Y:S02]  /*3130*/  ISETP.GE.AND P5, PT, R70, 0x11, PT ;  /* 0x000000114600780c */ /* 0x000fe40003fa6270 */
[----:B------:R-:W-:-:S02]  /*3140*/  FSEL R51, R24, -INF , !P3 ;  /* 0xff80000018337808 */ /* 0x000fc40005800000 */
[----:B------:R-:W-:Y:S02]  /*3150*/  ISETP.LT.OR P4, PT, R27, 0x9, P4 ;  /* 0x000000091b00780c */ /* 0x000fe40002781670 */
[----:B------:R-:W-:Y:S02]  /*3160*/  ISETP.GT.AND P3, PT, R57, 0x10, !P5 ;  /* 0x000000103900780c */ /* 0x000fe40006f64270 */
[----:B------:R-:W-:Y:S02]  /*3170*/  FSEL R60, R14, -INF , !P4 ;  /* 0xff8000000e3c7808 */ /* 0x000fe40006000000 */
        /* <DEDUP_REMOVED lines=51> */
[C---:B------:R-:W-:Y:S02]  /*34b0*/  ISETP.GE.AND P4, PT, R70.reuse, 0x3a, PT ;  /* 0x0000003a4600780c */ /* 0x040fe40003f86270 */
        /* <DEDUP_REMOVED lines=29> */
[----:B------:R-:W-:Y:S02]  /*3690*/  P2R R71, PR, RZ, 0x20 ;  /* 0x00000020ff477803 */ /* 0x000fe40000000000 */
[----:B------:R-:W-:Y:S02]  /*36a0*/  FSEL R20, R64, -INF , !P3 ;  /* 0xff80000040147808 */ /* 0x000fe40005800000 */
[C---:B------:R-:W-:Y:S02]  /*36b0*/  ISETP.GE.AND P3, PT, R70.reuse, 0x52, PT ;  /* 0x000000524600780c */ /* 0x040fe40003f66270 */
[----:B------:R-:W-:Y:S02]  /*36c0*/  ISETP.GE.AND P6, PT, R70, 0x1, PT ;  /* 0x000000014600780c */ /* 0x000fe40003fc6270 */
[----:B------:R-:W-:Y:S02]  /*36d0*/  ISETP.GT.AND P4, PT, R57, 0x51, !P3 ;  /* 0x000000513900780c */ /* 0x000fe40005f84270 */
[----:B-1----:R-:W-:Y:S01]  /*36e0*/  VIADDMNMX R59, R33, R63, R62, PT ;  /* 0x0000003f213b7246 */ /* 0x002fe2000380013e */
[----:B------:R-:W-:Y:S01]  /*36f0*/  IMAD.IADD R62, R66, 0x1, R33 ;  /* 0x00000001423e7824 */ /* 0x000fe200078e0221 */
[----:B------:R-:W-:-:S04]  /*3700*/  ISETP.LT.OR P4, PT, R27, 0x52, P4 ;  /* 0x000000521b00780c */ /* 0x000fc80002781670 */
[----:B------:R-:W-:Y:S02]  /*3710*/  FSEL R24, R65, -INF , !P4 ;  /* 0xff80000041187808 */ /* 0x000fe40006000000 */
[----:B------:R-:W-:Y:S02]  /*3720*/  ISETP.GE.AND P4, PT, R70, 0x59, PT ;  /* 0x000000594600780c */ /* 0x000fe40003f86270 */
[----:B------:R-:W-:Y:S02]  /*3730*/  P2R R65, PR, RZ, 0x40 ;  /* 0x00000040ff417803 */ /* 0x000fe40000000000 */
[----:B------:R-:W-:-:S04]  /*3740*/  ISETP.GT.AND P5, PT, R57, 0x58, !P4 ;  /* 0x000000583900780c */ /* 0x000fc800067a4270 */
[----:B------:R-:W-:-:S04]  /*3750*/  ISETP.LT.OR P5, PT, R27, 0x59, P5 ;  /* 0x000000591b00780c */ /* 0x000fc80002fa1670 */
[----:B------:R-:W-:Y:S02]  /*3760*/  FSEL R14, R68, -INF , !P5 ;  /* 0xff800000440e7808 */ /* 0x000fe40006800000 */
[----:B------:R-:W-:-:S04]  /*3770*/  ISETP.GT.AND P5, PT, R57, RZ, !P6 ;  /* 0x000000ff3900720c */ /* 0x000fc800077a4270 */
[----:B------:R-:W-:-:S04]  /*3780*/  ISETP.LT.OR P5, PT, R27, 0x1, P5 ;  /* 0x000000011b00780c */ /* 0x000fc80002fa1670 */
[----:B------:R-:W-:Y:S02]  /*3790*/  FSEL R156, R4, -INF , !P5 ;  /* 0xff800000049c7808 */ /* 0x000fe40006800000 */
[----:B------:R-:W-:-:S04]  /*37a0*/  ISETP.GE.AND P5, PT, R70, 0x5a, PT ;  /* 0x0000005a4600780c */ /* 0x000fc80003fa6270 */
[----:B------:R-:W-:-:S04]  /*37b0*/  ISETP.GT.AND P6, PT, R57, 0x59, !P5 ;  /* 0x000000593900780c */ /* 0x000fc80006fc4270 */
[----:B------:R-:W-:-:S04]  /*37c0*/  ISETP.LT.OR P6, PT, R27, 0x5a, P6 ;  /* 0x0000005a1b00780c */ /* 0x000fc800037c1670 */
[----:B------:R-:W-:Y:S02]  /*37d0*/  FSEL R27, R69, -INF , !P6 ;  /* 0xff800000451b7808 */ /* 0x000fe40007000000 */
[----:B------:R-:W-:-:S13]  /*37e0*/  PLOP3.LUT P6, PT, PT, PT, UP0, 0x40, 0x0 ;  /* 0x000000000000781c */ /* 0x000fda0003fce808 */
[----:B------:R-:W-:Y:S05]  /*37f0*/  @P6 BRA `(.L_x_2520) ;  /* 0x00000000005c6947 */ /* 0x000fea0003800000 */
        /* <DEDUP_REMOVED lines=13> */
.L_x_2522:
[----:B------:R-:W-:Y:S02]  /*38d0*/  ULDC UR6, c[0x0][0x9e4] ;  /* 0x0002790000067ab9 */ /* 0x000fe40000000800 */
[----:B------:R-:W-:-:S05]  /*38e0*/  IMAD.U32 R64, RZ, RZ, UR6 ;  /* 0x00000006ff407e24 */ /* 0x000fca000f8e00ff */
[----:B------:R-:W-:-:S13]  /*38f0*/  ISETP.NE.AND P6, PT, R64, 0x1, PT ;  /* 0x000000014000780c */ /* 0x000fda0003fc5270 */
[----:B------:R-:W0:Y:S02]  /*3900*/  @P6 LDC.64 R4, c[0x0][0x9e8] ;  /* 0x00027a00ff046b82 */ /* 0x000e240000000a00 */
[----:B0-----:R-:W-:-:S05]  /*3910*/  @P6 IMAD.HI.U32 R4, R33, R4, RZ ;  /* 0x0000000421046227 */ /* 0x001fca00078e00ff */
[----:B------:R-:W-:-:S07]  /*3920*/  @P6 SHF.R.U32.HI R33, RZ, R5, R4 ;  /* 0x00000005ff216219 */ /* 0x000fce0000011604 */
.L_x_2523:
[----:B------:R-:W-:Y:S05]  /*3930*/  BSYNC B0 ;  /* 0x0000000000007941 */ /* 0x000fea0003800000 */
.L_x_2521:
[----:B------:R-:W-:-:S05]  /*3940*/  IMAD R33, R33, R64, R82 ;  /* 0x0000004021217224 */ /* 0x000fca00078e0252 */
[----:B------:R-:W-:Y:S02]  /*3950*/  VIADDMNMX R59, R33, R64, R59, PT ;  /* 0x00000040213b7246 */ /* 0x000fe4000380013b */
[----:B------:R-:W-:-:S07]  /*3960*/  VIMNMX R62, R62, R33, !PT ;  /* 0x000000213e3e7248 */ /* 0x000fce0007fe0100 */
.L_x_2520:
[C---:B------:R-:W-:Y:S01]  /*3970*/  ISETP.GT.AND P1, PT, R62.reuse, 0x1, !P1 ;  /* 0x000000013e00780c */ /* 0x040fe20004f24270 */
[----:B------:R-:W-:Y:S01]  /*3980*/  ULDC UR10, c[0x0][0x988] ;  /* 0x00026200000a7ab9 */ /* 0x000fe20000000800 */
        /* <DEDUP_REMOVED lines=11> */
[----:B------:R-:W-:Y:S02]  /*3a40*/  ISETP.NE.AND P1, PT, R71, RZ, PT ;  /* 0x000000ff4700720c */ /* 0x000fe40003f25270 */
[----:B------:R-:W-:Y:S02]  /*3a50*/  FMNMX.FTZ R5, R156, R61, !PT ;  /* 0x0000003d9c057209 */ /* 0x000fe40007810000 */
[C---:B------:R-:W-:Y:S02]  /*3a60*/  ISETP.GT.AND P1, PT, R62.reuse, 0x10, !P1 ;  /* 0x000000103e00780c */ /* 0x040fe40004f24270 */
[C---:B------:R-:W-:Y:S02]  /*3a70*/  ISETP.GT.AND P3, PT, R62.reuse, 0x51, !P3 ;  /* 0x000000513e00780c */ /* 0x040fe40005f64270 */
[----:B------:R-:W-:Y:S02]  /*3a80*/  ISETP.LT.OR P1, PT, R59, 0x11, P1 ;  /* 0x000000113b00780c */ /* 0x000fe40000f21670 */
[----:B------:R-:W-:-:S02]  /*3a90*/  ISETP.GT.AND P4, PT, R62, 0x58, !P4 ;  /* 0x000000583e00780c */ /* 0x000fc40006784270 */
[----:B------:R-:W-:Y:S02]  /*3aa0*/  FSEL R34, R34, -INF , !P1 ;  /* 0xff80000022227808 */ /* 0x000fe40004800000 */
[----:B------:R-:W-:Y:S02]  /*3ab0*/  ISETP.NE.AND P1, PT, R83, RZ, PT ;  /* 0x000000ff5300720c */ /* 0x000fe40003f25270 */
[C---:B------:R-:W-:Y:S02]  /*3ac0*/  ISETP.LT.OR P3, PT, R59.reuse, 0x52, P3 ;  /* 0x000000523b00780c */ /* 0x040fe40001f61670 */
[C---:B------:R-:W-:Y:S02]  /*3ad0*/  ISETP.GT.AND P1, PT, R62.reuse, 0x11, !P1 ;  /* 0x000000113e00780c */ /* 0x040fe40004f24270 */
[----:B------:R-:W-:Y:S02]  /*3ae0*/  ISETP.GT.AND P5, PT, R62, 0x59, !P5 ;  /* 0x000000593e00780c */ /* 0x000fe40006fa4270 */
[----:B------:R-:W-:-:S02]  /*3af0*/  ISETP.LT.OR P1, PT, R59, 0x12, P1 ;  /* 0x000000123b00780c */ /* 0x000fc40000f21670 */
[----:B------:R-:W-:Y:S02]  /*3b00*/  ISETP.LT.OR P4, PT, R59, 0x59, P4 ;  /* 0x000000593b00780c */ /* 0x000fe40002781670 */
[----:B------:R-:W-:Y:S02]  /*3b10*/  FSEL R35, R35, -INF , !P1 ;  /* 0xff80000023237808 */ /* 0x000fe40004800000 */
[----:B------:R-:W-:Y:S02]  /*3b20*/  ISETP.GT.AND P1, PT, R62, 0x18, !P2 ;  /* 0x000000183e00780c */ /* 0x000fe40005724270 */
[----:B------:R-:W-:Y:S02]  /*3b30*/  ISETP.NE.AND P2, PT, R79, RZ, PT ;  /* 0x000000ff4f00720c */ /* 0x000fe40003f45270 */
[C---:B------:R-:W-:Y:S02]  /*3b40*/  ISETP.LT.OR P1, PT, R59.reuse, 0x19, P1 ;  /* 0x000000193b00780c */ /* 0x040fe40000f21670 */
[----:B------:R-:W-:-:S02]  /*3b50*/  ISETP.LT.OR P5, PT, R59, 0x5a, P5 ;  /* 0x0000005a3b00780c */ /* 0x000fc40002fa1670 */
        /* <DEDUP_REMOVED lines=46> */
[----:B------:R-:W-:Y:S02]  /*3e40*/  ISETP.NE.AND P6, PT, R80, RZ, PT ;  /* 0x000000ff5000720c */ /* 0x000fe40003fc5270 */
[----:B------:R-:W-:-:S04]  /*3e50*/  ISETP.LT.OR P1, PT, R59, 0x1, P1 ;  /* 0x000000013b00780c */ /* 0x000fc80000f21670 */
[----:B------:R-:W-:Y:S02]  /*3e60*/  FSEL R57, R0, -INF , !P1 ;  /* 0xff80000000397808 */ /* 0x000fe40004800000 */
[----:B------:R-:W-:Y:S02]  /*3e70*/  FMNMX.FTZ R0, R60, R5, !PT ;  /* 0x000000053c007209 */ /* 0x000fe40007810000 */
[----:B------:R-:W-:Y:S02]  /*3e80*/  FMNMX.FTZ R64, R57, R2, !PT ;  /* 0x0000000239407209 */ /* 0x000fe40007810000 */
[----:B------:R-:W-:Y:S02]  /*3e90*/  FMNMX.FTZ R5, R51, R0, !PT ;  /* 0x0000000033057209 */ /* 0x000fe40007810000 */
[----:B------:R-:W-:Y:S02]  /*3ea0*/  FMNMX.FTZ R64, R9, R64, !PT ;  /* 0x0000004009407209 */ /* 0x000fe40007810000 */
[----:B------:R-:W-:-:S04]  /*3eb0*/  FMNMX.FTZ R0, R58, R5, !PT ;  /* 0x000000053a007209 */ /* 0x000fc80007810000 */
        /* <DEDUP_REMOVED lines=18> */
[----:B------:R-:W-:-:S05]  /*3fe0*/  FMNMX.FTZ R5, R27, R0, !PT ;  /* 0x000000001b057209 */ /* 0x000fca0007810000 */
[----:B------:R-:W0:Y:S02]  /*3ff0*/  SHFL.BFLY PT, R0, R5, 0x2, 0x1f ;  /* 0x0c401f0005007f89 */ /* 0x000e2400000e0000 */
[----:B0-----:R-:W-:Y:S02]  /*4000*/  FMNMX.FTZ R63, R5, R0, !PT ;  /* 0x00000000053f7209 */ /* 0x001fe40007810000 */
[----:B------:R-:W-:-:S03]  /*4010*/  FMNMX.FTZ R5, R33, R64, !PT ;  /* 0x0000004021057209 */ /* 0x000fc60007810000 */
[----:B------:R-:W0:Y:S01]  /*4020*/  SHFL.BFLY PT, R4, R63, 0x1, 0x1f ;  /* 0x0c201f003f047f89 */ /* 0x000e2200000e0000 */
[----:B------:R-:W-:-:S04]  /*4030*/  FMNMX.FTZ R64, R34, R5, !PT ;  /* 0x0000000522407209 */ /* 0x000fc80007810000 */
[----:B------:R-:W-:Y:S02]  /*4040*/  FMNMX.FTZ R5, R35, R64, !PT ;  /* 0x0000004023057209 */ /* 0x000fe40007810000 */
[----:B0-----:R-:W-:-:S04]  /*4050*/  FMNMX.FTZ R4, R63, R4, !PT ;  /* 0x000000043f047209 */ /* 0x001fc80007810000 */
[C---:B------:R-:W-:Y:S01]  /*4060*/  FSETP.NEU.FTZ.AND P1, PT, R4.reuse, -INF , PT ;  /* 0xff8000000400780b */ /* 0x040fe20003f3d000 */
[----:B------:R-:W-:-:S05]  /*4070*/  FMUL.FTZ R0, R4, UR10 ;  /* 0x0000000a04007c20 */ /* 0x000fca0008410000 */
[----:B------:R-:W-:Y:S02]  /*4080*/  FSEL R65, R0, RZ, P1 ;  /* 0x000000ff00417208 */ /* 0x000fe40000800000 */
[----:B------:R-:W-:Y:S02]  /*4090*/  ISETP.GT.AND P1, PT, R62, 0x48, !P6 ;  /* 0x000000483e00780c */ /* 0x000fe40007724270 */
[----:B------:R-:W-:Y:S01]  /*40a0*/  ISETP.NE.AND P6, PT, R81, RZ, PT ;  /* 0x000000ff5100720c */ /* 0x000fe20003fc5270 */
[--C-:B------:R-:W-:Y:S01]  /*40b0*/  FFMA.FTZ R158, R60, UR10, -R65.reuse ;  /* 0x0000000a3c9e7c23 */ /* 0x100fe20008010841 */
[----:B------:R-:W-:Y:S01]  /*40c0*/  FMNMX.FTZ R60, R36, R5, !PT ;  /* 0x00000005243c7209 */ /* 0x000fe20007810000 */
[--C-:B------:R-:W-:Y:S01]  /*40d0*/  FFMA.FTZ R160, R58, UR10, -R65.reuse ;  /* 0x0000000a3aa07c23 */ /* 0x100fe20008010841 */
[--C-:B------:R-:W-:Y:S01]  /*40e0*/  FFMA.FTZ R162, R56, UR10, -R65.reuse ;  /* 0x0000000a38a27c23 */ /* 0x100fe20008010841 */
        /* <DEDUP_REMOVED lines=8> */
[C---:B------:R-:W-:Y:S01]  /*4170*/  ISETP.GT.AND P1, PT, R62.reuse, 0x49, !P2 ;  /* 0x000000493e00780c */ /* 0x040fe20005724270 */
[--C-:B------:R-:W-:Y:S01]  /*4180*/  FFMA.FTZ R25, R25, UR10, -R65.reuse ;  /* 0x0000000a19197c23 */ /* 0x100fe20008010841 */
[----:B------:R-:W-:Y:S01]  /*4190*/  FMNMX.FTZ R5, R39, R60, !PT ;  /* 0x0000003c27057209 */ /* 0x000fe20007810000 */
[----:B------:R-:W-:Y:S01]  /*41a0*/  MUFU.EX2 R156, R156 ;  /* 0x0000009c009c7308 */ /* 0x000fe20000000800 */
[----:B------:R-:W-:Y:S01]  /*41b0*/  ISETP.GT.AND P2, PT, R62, 0x50, !P6 ;  /* 0x000000503e00780c */ /* 0x000fe20007744270 */
[--C-:B------:R-:W-:Y:S01]  /*41c0*/  FFMA.FTZ R51, R51, UR10, -R65.reuse ;  /* 0x0000000a33337c23 */ /* 0x100fe20008010841 */
[----:B------:R-:W-:Y:S01]  /*41d0*/  FMNMX.FTZ R58, R40, R5, !PT ;  /* 0x00000005283a7209 */ /* 0x000fe20007810000 */
[--C-:B------:R-:W-:Y:S01]  /*41e0*/  FFMA.FTZ R24, R24, UR10, -R65.reuse ;  /* 0x0000000a18187c23 */ /* 0x100fe20008010841 */
[----:B------:R-:W-:Y:S01]  /*41f0*/  ISETP.LT.OR P1, PT, R59, 0x4a, P1 ;  /* 0x0000004a3b00780c */ /* 0x000fe20000f21670 */
[--C-:B------:R-:W-:Y:S01]  /*4200*/  FFMA.FTZ R53, R53, UR10, -R65.reuse ;  /* 0x0000000a35357c23 */ /* 0x100fe20008010841 */
[----:B------:R-:W-:Y:S01]  /*4210*/  FMNMX.FTZ R5, R41, R58, !PT ;  /* 0x0000003a29057209 */ /* 0x000fe20007810000 */
[----:B------:R-:W0:Y:S01]  /*4220*/  MUFU.EX2 R49, R49 ;  /* 0x0000003100317308 */ /* 0x000e220000000800 */
[----:B------:R-:W-:Y:S01]  /*4230*/  ISETP.LT.OR P2, PT, R59, 0x51, P2 ;  /* 0x000000513b00780c */ /* 0x000fe20001741670 */
[--C-:B------:R-:W-:Y:S01]  /*4240*/  FFMA.FTZ R55, R55, UR10, -R65.reuse ;  /* 0x0000000a37377c23 */ /* 0x100fe20008010841 */
[----:B------:R-:W-:Y:S01]  /*4250*/  FMNMX.FTZ R58, R42, R5, !PT ;  /* 0x000000052a3a7209 */ /* 0x000fe20007810000 */
[--C-:B------:R-:W-:Y:S01]  /*4260*/  FFMA.FTZ R172, R28, UR10, -R65.reuse ;  /* 0x0000000a1cac7c23 */ /* 0x100fe20008010841 */
[----:B------:R-:W-:Y:S01]  /*4270*/  FSEL R10, R10, -INF , !P1 ;  /* 0xff8000000a0a7808 */ /* 0x000fe20004800000 */
[--C-:B------:R-:W-:Y:S01]  /*4280*/  FFMA.FTZ R166, R50, UR10, -R65.reuse ;  /* 0x0000000a32a67c23 */ /* 0x100fe20008010841 */
[----:B------:R-:W-:Y:S01]  /*4290*/  FMNMX.FTZ R5, R43, R58, !PT ;  /* 0x0000003a2b057209 */ /* 0x000fe20007810000 */
[----:B------:R-:W-:Y:S01]  /*42a0*/  MUFU.EX2 R174, R25 ;  /* 0x0000001900ae7308 */ /* 0x000fe20000000800 */
[----:B------:R-:W-:Y:S01]  /*42b0*/  FSEL R12, R12, -INF , !P2 ;  /* 0xff8000000c0c7808 */ /* 0x000fe20005000000 */
        /* <DEDUP_REMOVED lines=11> */
[--C-:B------:R-:W-:Y:S01]  /*4370*/  FFMA.FTZ R21, R21, UR10, -R65.reuse ;  /* 0x0000000a15157c23 */ /* 0x100fe20008010841 */
[--C-:B------:R-:W-:Y:S01]  /*4380*/  FFMA.FTZ R20, R20, UR10, -R65.reuse ;  /* 0x0000000a14147c23 */ /* 0x100fe20008010841 */
[----:B------:R-:W-:Y:S01]  /*4390*/  FMNMX.FTZ R5, R47, R56, !PT ;  /* 0x000000382f057209 */ /* 0x000fe20007810000 */
[----:B------:R1:W-:Y:S01]  /*43a0*/  MUFU.EX2 R31, R26 ;  /* 0x0000001a001f7308 */ /* 0x0003e20000000800 */
[----:B------:R-:W-:Y:S01]  /*43b0*/  FSEL R56, R13, -INF , !P5 ;  /* 0xff8000000d387808 */ /* 0x000fe20006800000 */
[--C-:B------:R-:W-:Y:S01]  /*43c0*/  FFMA.FTZ R13, R48, UR10, -R65.reuse ;  /* 0x0000000a300d7c23 */ /* 0x100fe20008010841 */
[----:B------:R-:W-:Y:S01]  /*43d0*/  FMNMX.FTZ R5, R0, R5, !PT ;  /* 0x0000000500057209 */ /* 0x000fe20007810000 */
[--C-:B------:R-:W-:Y:S01]  /*43e0*/  FFMA.FTZ R14, R14, UR10, -R65.reuse ;  /* 0x0000000a0e0e7c23 */ /* 0x100fe20008010841 */
[----:B------:R-:W-:-:S02]  /*43f0*/  FFMA.FTZ R27, R27, UR10, -R65 ;  /* 0x0000000a1b1b7c23 */ /* 0x000fc40008010841 */
[----:B------:R-:W-:Y:S01]  /*4400*/  FMNMX.FTZ R5, R10, R5, !PT ;  /* 0x000000050a057209 */ /* 0x000fe20007810000 */
[----:B------:R-:W-:Y:S03]  /*4410*/  MUFU.EX2 R51, R51 ;  /* 0x0000003300337308 */ /* 0x000fe60000000800 */
[----:B------:R-:W-:-:S04]  /*4420*/  FMNMX.FTZ R5, R12, R5, !PT ;  /* 0x000000050c057209 */ /* 0x000fc80007810000 */
[----:B------:R-:W-:Y:S01]  /*4430*/  FMNMX.FTZ R5, R54, R5, !PT ;  /* 0x0000000536057209 */ /* 0x000fe20007810000 */
[----:B------:R-:W-:Y:S03]  /*4440*/  MUFU.EX2 R160, R160 ;  /* 0x000000a000a07308 */ /* 0x000fe60000000800 */
[----:B------:R-:W-:-:S04]  /*4450*/  FMNMX.FTZ R5, R52, R5, !PT ;  /* 0x0000000534057209 */ /* 0x000fc80007810000 */
[----:B------:R-:W-:Y:S01]  /*4460*/  FMNMX.FTZ R5, R56, R5, !PT ;  /* 0x0000000538057209 */ /* 0x000fe20007810000 */
[----:B------:R-:W-:Y:S04]  /*4470*/  MUFU.EX2 R59, R24 ;  /* 0x00000018003b7308 */ /* 0x000fe80000000800 */
[----:B------:R-:W2:Y:S04]  /*4480*/  SHFL.BFLY PT, R48, R5, 0x2, 0x1f ;  /* 0x0c401f0005307f89 */ /* 0x000ea800000e0000 */
[----:B------:R-:W-:Y:S08]  /*4490*/  MUFU.EX2 R53, R53 ;  /* 0x0000003500357308 */ /* 0x000ff00000000800 */
[----:B------:R-:W-:Y:S08]  /*44a0*/  MUFU.EX2 R162, R162 ;  /* 0x000000a200a27308 */ /* 0x000ff00000000800 */
[----:B------:R-:W-:Y:S01]  /*44b0*/  MUFU.EX2 R55, R55 ;  /* 0x0000003700377308 */ /* 0x000fe20000000800 */
[----:B--2---:R-:W-:-:S07]  /*44c0*/  FMNMX.FTZ R48, R5, R48, !PT ;  /* 0x0000003005307209 */ /* 0x004fce0007810000 */
[----:B------:R-:W-:Y:S01]  /*44d0*/  MUFU.EX2 R164, R164 ;  /* 0x000000a400a47308 */ /* 0x000fe20000000800 */
[----:B------:R-:W2:Y:S07]  /*44e0*/  SHFL.BFLY PT, R5, R48, 0x1, 0x1f ;  /* 0x0c201f0030057f89 */ /* 0x000eae00000e0000 */
[----:B------:R-:W-:Y:S08]  /*44f0*/  MUFU.EX2 R11, R11 ;  /* 0x0000000b000b7308 */ /* 0x000ff00000000800 */
[----:B------:R-:W-:Y:S08]  /*4500*/  MUFU.EX2 R166, R166 ;  /* 0x000000a600a67308 */ /* 0x000ff00000000800 */
[----:B------:R-:W-:Y:S01]  /*4510*/  MUFU.EX2 R13, R13 ;  /* 0x0000000d000d7308 */ /* 0x000fe20000000800 */
[----:B--2---:R-:W-:-:S04]  /*4520*/  FMNMX.FTZ R5, R48, R5, !PT ;  /* 0x0000000530057209 */ /* 0x004fc80007810000 */
[C---:B------:R-:W-:Y:S01]  /*4530*/  FSETP.NEU.FTZ.AND P1, PT, R5.reuse, -INF , PT ;  /* 0xff8000000500780b */ /* 0x040fe20003f3d000 */
[----:B-1----:R-:W-:Y:S02]  /*4540*/  FMUL.FTZ R26, R5, UR10 ;  /* 0x0000000a051a7c20 */ /* 0x002fe40008410000 */
[----:B------:R-:W-:Y:S03]  /*4550*/  MUFU.EX2 R168, R168 ;  /* 0x000000a800a87308 */ /* 0x000fe60000000800 */
[----:B------:R-:W-:-:S05]  /*4560*/  FSEL R25, R26, RZ, P1 ;  /* 0x000000ff1a197208 */ /* 0x000fca0000800000 */
        /* <DEDUP_REMOVED lines=26> */
[----:B------:R-:W-:-:S03]  /*4710*/  FFMA.FTZ R25, R56, UR10, -R25 ;  /* 0x0000000a38197c23 */ /* 0x000fc60008010819 */
[----:B------:R-:W2:Y:S01]  /*4720*/  MUFU.EX2 R9, R9 ;  /* 0x0000000900097308 */ /* 0x000ea20000000800 */
[----:B0-----:R-:W-:Y:S01]  /*4730*/  FADD.FTZ R33, R156, R49 ;  /* 0x000000319c217221 */ /* 0x001fe20000010000 */
[----:B------:R-:W-:Y:S02]  /*4740*/  F2FP.F16.F32.PACK_AB R156, R49, R156 ;  /* 0x0000009c319c723e */ /* 0x000fe400000000ff */
[----:B-1----:R-:W-:Y:S01]  /*4750*/  F2FP.F16.F32.PACK_AB R157, R24, R57 ;  /* 0x00000039189d723e */ /* 0x002fe200000000ff */
[----:B------:R-:W-:Y:S01]  /*4760*/  FADD.FTZ R2, R158, R33 ;  /* 0x000000219e027221 */ /* 0x000fe20000010000 */
[C---:B------:R-:W-:Y:S02]  /*4770*/  F2FP.F16.F32.PACK_AB R158, R51.reuse, R158 ;  /* 0x0000009e339e723e */ /* 0x040fe400000000ff */
[----:B------:R-:W0:Y:S01]  /*4780*/  MUFU.EX2 R34, R34 ;  /* 0x0000002200227308 */ /* 0x000e220000000800 */
[----:B------:R-:W-:Y:S01]  /*4790*/  FADD.FTZ R33, R51, R2 ;  /* 0x0000000233217221 */ /* 0x000fe20000010000 */
[----:B------:R-:W-:-:S03]  /*47a0*/  FADD.FTZ R2, R57, R24 ;  /* 0x0000001839027221 */ /* 0x000fc60000010000 */
[----:B------:R-:W-:Y:S01]  /*47b0*/  FADD.FTZ R28, R160, R33 ;  /* 0x00000021a01c7221 */ /* 0x000fe20000010000 */
[C---:B------:R-:W-:Y:S02]  /*47c0*/  F2FP.F16.F32.PACK_AB R160, R53.reuse, R160 ;  /* 0x000000a035a0723e */ /* 0x040fe400000000ff */
[----:B------:R-:W1:Y:S01]  /*47d0*/  MUFU.EX2 R35, R35 ;  /* 0x0000002300237308 */ /* 0x000e620000000800 */
[----:B------:R-:W-:Y:S01]  /*47e0*/  FADD.FTZ R61, R53, R28 ;  /* 0x0000001c353d7221 */ /* 0x000fe20000010000 */
[----:B--2---:R-:W-:Y:S01]  /*47f0*/  FADD.FTZ R33, R9, R2 ;  /* 0x0000000209217221 */ /* 0x004fe20000010000 */
[----:B------:R-:W-:Y:S02]  /*4800*/  F2FP.F16.F32.PACK_AB R159, R26, R9 ;  /* 0x000000091a9f723e */ /* 0x000fe400000000ff */
[----:B------:R-:W-:Y:S01]  /*4810*/  FADD.FTZ R2, R162, R61 ;  /* 0x0000003da2027221 */ /* 0x000fe20000010000 */
[----:B------:R-:W-:Y:S01]  /*4820*/  FADD.FTZ R33, R26, R33 ;  /* 0x000000211a217221 */ /* 0x000fe20000010000 */
[C---:B------:R-:W-:Y:S01]  /*4830*/  F2FP.F16.F32.PACK_AB R162, R55.reuse, R162 ;  /* 0x000000a237a2723e */ /* 0x040fe200000000ff */
[----:B------:R-:W2:Y:S01]  /*4840*/  MUFU.EX2 R36, R36 ;  /* 0x0000002400247308 */ /* 0x000ea20000000800 */
[----:B------:R-:W-:Y:S01]  /*4850*/  FADD.FTZ R61, R55, R2 ;  /* 0x00000002373d7221 */ /* 0x000fe20000010000 */
[----:B0-----:R-:W-:-:S03]  /*4860*/  FADD.FTZ R2, R34, R33 ;  /* 0x0000002122027221 */ /* 0x001fc60000010000 */
[----:B------:R-:W-:Y:S01]  /*4870*/  FADD.FTZ R28, R164, R61 ;  /* 0x0000003da41c7221 */ /* 0x000fe20000010000 */
[----:B------:R-:W-:Y:S02]  /*4880*/  F2FP.F16.F32.PACK_AB R164, R11, R164 ;  /* 0x000000a40ba4723e */ /* 0x000fe400000000ff */
[----:B------:R-:W0:Y:S01]  /*4890*/  MUFU.EX2 R37, R37 ;  /* 0x0000002500257308 */ /* 0x000e220000000800 */
[----:B-1----:R-:W-:Y:S01]  /*48a0*/  FADD.FTZ R33, R35, R2 ;  /* 0x0000000223217221 */ /* 0x002fe20000010000 */
[----:B------:R-:W-:Y:S01]  /*48b0*/  FADD.FTZ R61, R11, R28 ;  /* 0x0000001c0b3d7221 */ /* 0x000fe20000010000 */
[----:B------:R-:W-:-:S03]  /*48c0*/  F2FP.F16.F32.PACK_AB R161, R35, R34 ;  /* 0x0000002223a1723e */ /* 0x000fc600000000ff */
[----:B------:R-:W-:Y:S01]  /*48d0*/  FADD.FTZ R28, R166, R61 ;  /* 0x0000003da61c7221 */ /* 0x000fe20000010000 */
[C---:B------:R-:W-:Y:S01]  /*48e0*/  F2FP.F16.F32.PACK_AB R166, R13.reuse, R166 ;  /* 0x000000a60da6723e */ /* 0x040fe200000000ff */
[----:B------:R-:W1:Y:S01]  /*48f0*/  MUFU.EX2 R38, R38 ;  /* 0x0000002600267308 */ /* 0x000e620000000800 */
[----:B--2---:R-:W-:Y:S01]  /*4900*/  FADD.FTZ R2, R36, R33 ;  /* 0x0000002124027221 */ /* 0x004fe20000010000 */
[----:B------:R-:W-:-:S04]  /*4910*/  FADD.FTZ R61, R13, R28 ;  /* 0x0000001c0d3d7221 */ /* 0x000fc80000010000 */
[----:B------:R-:W-:Y:S02]  /*4920*/  FADD.FTZ R28, R168, R61 ;  /* 0x0000003da81c7221 */ /* 0x000fe40000010000 */
        /* <DEDUP_REMOVED lines=25> */
[----:B------:R-:W-:-:S03]  /*4ac0*/  F2FP.F16.F32.PACK_AB R172, R31, R172 ;  /* 0x000000ac1fac723e */ /* 0x000fc600000000ff */
[----:B------:R-:W-:-:S03]  /*4ad0*/  FADD.FTZ R28, R31, R28 ;  /* 0x0000001c1f1c7221 */ /* 0x000fc60000010000 */
[----:B------:R-:W0:Y:S01]  /*4ae0*/  MUFU.EX2 R21, R21 ;  /* 0x0000001500157308 */ /* 0x000e220000000800 */
[C---:B-1----:R-:W-:Y:S01]  /*4af0*/  FADD.FTZ R33, R43.reuse, R2 ;  /* 0x000000022b217221 */ /* 0x042fe20000010000 */
[----:B------:R-:W-:-:S06]  /*4b00*/  F2FP.F16.F32.PACK_AB R169, R43, R42 ;  /* 0x0000002a2ba9723e */ /* 0x000fcc00000000ff */
[----:B------:R-:W1:Y:S01]  /*4b10*/  MUFU.EX2 R45, R45 ;  /* 0x0000002d002d7308 */ /* 0x000e620000000800 */
[----:B--2---:R-:W-:-:S07]  /*4b20*/  FADD.FTZ R2, R44, R33 ;  /* 0x000000212c027221 */ /* 0x004fce0000010000 */
        /* <DEDUP_REMOVED lines=8> */
[----:B--2---:R-:W-:-:S07]  /*4bb0*/  FADD.FTZ R2, R46, R11 ;  /* 0x0000000b2e027221 */ /* 0x004fce0000010000 */
[----:B------:R-:W2:Y:S01]  /*4bc0*/  MUFU.EX2 R0, R0 ;  /* 0x0000000000007308 */ /* 0x000ea20000000800 */
[----:B0-----:R-:W-:-:S07]  /*4bd0*/  F2FP.F16.F32.PACK_AB R176, R59, R20 ;  /* 0x000000143bb0723e */ /* 0x001fce00000000ff */
[----:B------:R-:W0:Y:S01]  /*4be0*/  MUFU.EX2 R14, R14 ;  /* 0x0000000e000e7308 */ /* 0x000e220000000800 */
[C---:B-1----:R-:W-:Y:S01]  /*4bf0*/  FADD.FTZ R11, R47.reuse, R2 ;  /* 0x000000022f0b7221 */ /* 0x042fe20000010000 */
[----:B------:R-:W-:-:S06]  /*4c00*/  F2FP.F16.F32.PACK_AB R173, R47, R46 ;  /* 0x0000002e2fad723e */ /* 0x000fcc00000000ff */
[----:B------:R1:W3:Y:S01]  /*4c10*/  MUFU.EX2 R175, R10 ;  /* 0x0000000a00af7308 */ /* 0x0002e20000000800 */
[----:B--2---:R-:W-:-:S07]  /*4c20*/  FADD.FTZ R2, R0, R11 ;  /* 0x0000000b00027221 */ /* 0x004fce0000010000 */
[----:B------:R-:W2:Y:S01]  /*4c30*/  MUFU.EX2 R27, R27 ;  /* 0x0000001b001b7308 */ /* 0x000ea20000000800 */
[----:B-1----:R-:W-:-:S04]  /*4c40*/  FADD.FTZ R10, R20, R33 ;  /* 0x00000021140a7221 */ /* 0x002fc80000010000 */
[----:B------:R-:W-:-:S03]  /*4c50*/  FADD.FTZ R13, R59, R10 ;  /* 0x0000000a3b0d7221 */ /* 0x000fc60000010000 */
[----:B------:R-:W1:Y:S01]  /*4c60*/  MUFU.EX2 R12, R12 ;  /* 0x0000000c000c7308 */ /* 0x000e620000000800 */
[----:B0-----:R-:W-:Y:S01]  /*4c70*/  FADD.FTZ R10, R14, R13 ;  /* 0x0000000d0e0a7221 */ /* 0x001fe20000010000 */
[C---:B---3--:R-:W-:Y:S01]  /*4c80*/  FADD.FTZ R11, R175.reuse, R2 ;  /* 0x00000002af0b7221 */ /* 0x048fe20000010000 */
[----:B------:R-:W-:-:S05]  /*4c90*/  F2FP.F16.F32.PACK_AB R175, R175, R0 ;  /* 0x00000000afaf723e */ /* 0x000fca00000000ff */
[----:B------:R-:W0:Y:S01]  /*4ca0*/  MUFU.EX2 R177, R54 ;  /* 0x0000003600b17308 */ /* 0x000e220000000800 */
[C---:B--2---:R-:W-:Y:S01]  /*4cb0*/  FADD.FTZ R2, R27.reuse, R10 ;  /* 0x0000000a1b027221 */ /* 0x044fe20000010000 */
[----:B------:R-:W-:-:S06]  /*4cc0*/  F2FP.F16.F32.PACK_AB R178, R27, R14 ;  /* 0x0000000e1bb2723e */ /* 0x000fcc00000000ff */
[----:B------:R-:W2:Y:S01]  /*4cd0*/  MUFU.EX2 R52, R52 ;  /* 0x0000003400347308 */ /* 0x000ea20000000800 */
[----:B-1----:R-:W-:-:S07]  /*4ce0*/  FADD.FTZ R10, R12, R11 ;  /* 0x0000000b0c0a7221 */ /* 0x002fce0000010000 */
[----:B------:R-:W1:Y:S01]  /*4cf0*/  MUFU.EX2 R25, R25 ;  /* 0x0000001900197308 */ /* 0x000e620000000800 */
[C---:B0-----:R-:W-:Y:S01]  /*4d00*/  FADD.FTZ R9, R177.reuse, R10 ;  /* 0x0000000ab1097221 */ /* 0x041fe20000010000 */
[----:B------:R-:W-:-:S03]  /*4d10*/  F2FP.F16.F32.PACK_AB R177, R177, R12 ;  /* 0x0000000cb1b1723e */ /* 0x000fc600000000ff */
[----:B--2---:R-:W-:-:S04]  /*4d20*/  FADD.FTZ R10, R52, R9 ;  /* 0x00000009340a7221 */ /* 0x004fc80000010000 */
[C---:B-1----:R-:W-:Y:S01]  /*4d30*/  FADD.FTZ R0, R25.reuse, R10 ;  /* 0x0000000a19007221 */ /* 0x042fe20000010000 */
[----:B------:R-:W-:Y:S01]  /*4d40*/  F2FP.F16.F32.PACK_AB R179, R25, R52 ;  /* 0x0000003419b3723e */ /* 0x000fe200000000ff */
[----:B------:R-:W-:Y:S06]  /*4d50*/  @!P0 BRA `(.L_x_2524) ;  /* 0x0000000000048947 */ /* 0x000fec0003800000 */
[----:B------:R-:W-:Y:S01]  /*4d60*/  BPT.TRAP 0x1 ;  /* 0x000000040000795c */ /* 0x000fe20000300000 */
.L_x_2524:
[----:B------:R0:W1:Y:S01]  /*4d70*/  SYNCS.PHASECHK.TRANS64.TRYWAIT P1, [UR22+0x22850], R6 ;  /* 0x02285006ff0075a7 */ /* 0x0000620008020156 */
[----:B------:R-:W-:Y:S05]  /*4d80*/  @!P0 BRA `(.L_x_2525) ;  /* 0x0000000000048947 */ /* 0x000fea0003800000 */
[----:B------:R-:W-:Y:S01]  /*4d90*/  BPT.TRAP 0x1 ;  /* 0x000000040000795c */ /* 0x000fe20000300000 */
.L_x_2525:
[----:B-1----:R-:W-:Y:S05]  /*4da0*/  @P1 BRA `(.L_x_2526) ;  /* 0x0000000000081947 */ /* 0x002fea0003800000 */
[----:B------:R-:W1:Y:S02]  /*4db0*/  SYNCS.PHASECHK.TRANS64.TRYWAIT P1, [UR22+0x22850], R6 ;  /* 0x02285006ff0075a7 */ /* 0x000e640008020156 */
[----:B-1----:R-:W-:Y:S05]  /*4dc0*/  @!P1 BRA `(.L_x_2527) ;  /* 0x00000150000c9947 */ /* 0x002fea0003800000 */
.L_x_2526:
        /* <DEDUP_REMOVED lines=42> */
[----:B--2---:R-:W-:Y:S05]  /*5070*/  @!P0 BRA `(.L_x_2528) ;  /* 0x0000000000048947 */ /* 0x004fea0003800000 */
[----:B------:R-:W-:Y:S01]  /*5080*/  BPT.TRAP 0x1 ;  /* 0x000000040000795c */ /* 0x000fe20000300000 */
.L_x_2528:
[----:B01----:R-:W0:Y:S01]  /*5090*/  LDC R6, c[0x0][0x448] ;  /* 0x00011200ff067b82 */ /* 0x003e220000000800 */
[----:B------:R-:W-:Y:S02]  /*50a0*/  UISETP.NE.AND UP0, UPT, UR47, URZ, UPT ;  /* 0x0000003f2f00728c */ /* 0x000fe4000bf05270 */
[----:B------:R-:W-:-:S05]  /*50b0*/  UIADD3 UR22, UR22, 0x22860, URZ ;  /* 0x0002286016167890 */ /* 0x000fca000fffe03f */
[----:B------:R-:W1:Y:S01]  /*50c0*/  S2UR UR6, SR_CgaCtaId ;  /* 0x00000000000679c3 */ /* 0x000e620000008800 */
[----:B0-----:R-:W-:Y:S01]  /*50d0*/  ISETP.NE.AND P1, PT, R6, 0x1, PT ;  /* 0x000000010600780c */ /* 0x001fe20003f25270 */
[----:B-1----:R-:W-:-:S12]  /*50e0*/  UPRMT UR22, UR6, 0x654, UR22 ;  /* 0x0000065406167896 */ /* 0x002fd80008000016 */
[----:B------:R-:W0:Y:S08]  /*50f0*/  @P1 LDC R6, c[0x0][0x44c] ;  /* 0x00011300ff061b82 */ /* 0x000e300000000800 */
[----:B------:R-:W1:Y:S01]  /*5100*/  @P1 LDC R8, c[0x0][0x450] ;  /* 0x00011400ff081b82 */ /* 0x000e620000000800 */
[----:B------:R-:W-:Y:S01]  /*5110*/  SYNCS.ARRIVE.TRANS64.RED.A1T0 RZ, [UR22], RZ ;  /* 0x000000ffffff79a7 */ /* 0x000fe20008100416 */
[----:B0-----:R-:W-:-:S04]  /*5120*/  @P1 IMAD.HI.U32 R7, R6, UR42, RZ ;  /* 0x0000002a06071c27 */ /* 0x001fc8000f8e00ff */
[----:B------:R-:W-:Y:S01]  /*5130*/  IMAD.U32 R6, RZ, RZ, UR42 ;  /* 0x0000002aff067e24 */ /* 0x000fe2000f8e00ff */
[----:B-1----:R-:W-:Y:S02]  /*5140*/  @P1 SHF.R.U32.HI R6, RZ, R8, R7 ;  /* 0x00000008ff061219 */ /* 0x002fe40000011607 */
[----:B------:R-:W-:Y:S02]  /*5150*/  PLOP3.LUT P1, PT, PT, PT, UP0, 0x40, 0x0 ;  /* 0x000000000000781c */ /* 0x000fe40003f2e808 */
[----:B------:R-:W-:-:S05]  /*5160*/  IADD3 R6, R6, R19, -R18 ;  /* 0x0000001306067210 */ /* 0x000fca0007ffe812 */
[----:B------:R-:W-:-:S05]  /*5170*/  VIADD R7, R6, UR14 ;  /* 0x0000000e06077c36 */ /* 0x000fca0008000000 */
[----:B------:R-:W-:Y:S01]  /*5180*/  R2UR UR11, R7 ;  /* 0x00000000070b72ca */ /* 0x000fe200000e0000 */
[----:B------:R-:W-:Y:S01]  /*5190*/  VIADD R7, R152, 0xfffffffe ;  /* 0xfffffffe98077836 */ /* 0x000fe20000000000 */
[----:B------:R-:W-:-:S13]  /*51a0*/  @P1 BRA `(.L_x_2529) ;  /* 0x0000000000541947 */ /* 0x000fda0003800000 */
[C---:B------:R-:W-:Y:S01]  /*51b0*/  ISETP.GT.AND P1, PT, R6.reuse, RZ, PT ;  /* 0x000000ff0600720c */ /* 0x040fe20003f24270 */
[----:B------:R-:W-:-:S05]  /*51c0*/  VIADD R8, R6, 0xffffffff ;  /* 0xffffffff06087836 */ /* 0x000fca0000000000 */
[----:B------:R-:W-:-:S07]  /*51d0*/  R2UR UR14, R8 ;  /* 0x00000000080e72ca */ /* 0x000fce00000e0000 */
[----:B------:R-:W-:Y:S08]  /*51e0*/  @P1 BRA `(.L_x_2530) ;  /* 0x0000000000241947 */ /* 0x000ff00003800000 */
[----:B------:R-:W-:Y:S01]  /*51f0*/  R2UR UR14, R6 ;  /* 0x00000000060e72ca */ /* 0x000fe200000e0000 */
[----:B------:R-:W-:Y:S02]  /*5200*/  ULDC UR15, c[0x0][0x9e4] ;  /* 0x00027900000f7ab9 */ /* 0x000fe40000000800 */
[----:B------:R-:W-:-:S10]  /*5210*/  UISETP.NE.AND UP0, UPT, UR15, 0x1, UPT ;  /* 0x000000010f00788c */ /* 0x000fd4000bf05270 */
[----:B------:R-:W-:Y:S01]  /*5220*/  UIADD3 UR14, -UR14, URZ, URZ ;  /* 0x0000003f0e0e7290 */ /* 0x000fe2000fffe13f */
[----:B------:R-:W-:-:S03]  /*5230*/  @UP0 ULDC.64 UR18, c[0x0][0x9e8] ;  /* 0x00027a0000120ab9 */ /* 0x000fc60000000a00 */
[----:B------:R-:W-:-:S04]  /*5240*/  UIMAD.WIDE.U32 UR6, UR14, UR18, URZ ;  /* 0x000000120e0672a5 */ /* 0x000fc8000f8e003f */
[----:B------:R-:W-:-:S04]  /*5250*/  @UP0 USHF.R.U32.HI UR14, URZ, UR19, UR7 ;  /* 0x000000133f0e0299 */ /* 0x000fc80008011607 */
[----:B------:R-:W-:Y:S01]  /*5260*/  ULOP3.LUT UR14, URZ, UR14, URZ, 0x33, !UPT ;  /* 0x0000000e3f0e7292 */ /* 0x000fe2000f8e333f */
[----:B------:R-:W-:Y:S11]  /*5270*/  BRA `(.L_x_2531) ;  /* 0x0000000000147947 */ /* 0x000ff60003800000 */
.L_x_2530:
[----:B------:R-:W-:Y:S02]  /*5280*/  ULDC UR15, c[0x0][0x9e4] ;  /* 0x00027900000f7ab9 */ /* 0x000fe40000000800 */
[----:B------:R-:W-:-:S11]  /*5290*/  UISETP.NE.AND UP0, UPT, UR15, 0x1, UPT ;  /* 0x000000010f00788c */ /* 0x000fd6000bf05270 */
[----:B------:R-:W-:Y:S02]  /*52a0*/  @UP0 ULDC.64 UR18, c[0x0][0x9e8] ;  /* 0x00027a0000120ab9 */ /* 0x000fe40000000a00 */
[----:B------:R-:W-:-:S04]  /*52b0*/  UIMAD.WIDE.U32 UR6, UR14, UR18, URZ ;  /* 0x000000120e0672a5 */ /* 0x000fc8000f8e003f */
[----:B------:R-:W-:-:S12]  /*52c0*/  @UP0 USHF.R.U32.HI UR14, URZ, UR19, UR7 ;  /* 0x000000133f0e0299 */ /* 0x000fd80008011607 */
.L_x_2531:
[----:B------:R-:W-:-:S04]  /*52d0*/  UIMAD UR14, UR14, UR15, UR15 ;  /* 0x0000000f0e0e72a4 */ /* 0x000fc8000f8e020f */
[----:B------:R-:W-:-:S04]  /*52e0*/  UISETP.LT.AND UP0, UPT, UR11, UR14, UPT ;  /* 0x0000000e0b00728c */ /* 0x000fc8000bf01270 */
[----:B------:R-:W-:-:S12]  /*52f0*/  USEL UR11, UR11, UR14, UP0 ;  /* 0x0000000e0b0b7287 */ /* 0x000fd80008000000 */
.L_x_2529:
        /* <DEDUP_REMOVED lines=10> */
[----:B------:R-:W-:Y:S01]  /*53a0*/  ULDC UR24, c[0x0][0x9dc] ;  /* 0x0002770000187ab9 */ /* 0x000fe20000000800 */
[----:B------:R-:W-:Y:S01]  /*53b0*/  IMAD.MOV.U32 R6, RZ, RZ, R7 ;  /* 0x000000ffff067224 */ /* 0x000fe200078e0007 */
[----:B------:R-:W-:Y:S01]  /*53c0*/  ULDC UR23, c[0x0][0x9d8] ;  /* 0x0002760000177ab9 */ /* 0x000fe20000000800 */
[----:B------:R-:W-:Y:S01]  /*53d0*/  ULDC UR29, c[0x0][0x988] ;  /* 0x00026200001d7ab9 */ /* 0x000fe20000000800 */
[----:B------:R-:W-:-:S05]  /*53e0*/  ULDC UR22, c[0x0][0x9e0] ;  /* 0x0002780000167ab9 */ /* 0x000fca0000000800 */
.L_x_2551:
[----:B------:R-:W-:-:S04]  /*53f0*/  UIADD3 UR38, UR38, 0x1, URZ ;  /* 0x0000000126267890 */ /* 0x000fc8000fffe03f */
[----:B------:R-:W-:-:S04]  /*5400*/  UISETP.NE.AND UP0, UPT, UR38, 0x2, UPT ;  /* 0x000000022600788c */ /* 0x000fc8000bf05270 */
[----:B------:R-:W-:Y:S02]  /*5410*/  USEL UR6, URZ, 0x1, UP0 ;  /* 0x000000013f067887 */ /* 0x000fe40008000000 */
[----:B------:R-:W-:Y:S02]  /*5420*/  USEL UR38, UR38, URZ, UP0 ;  /* 0x0000003f26267287 */ /* 0x000fe40008000000 */
[----:B------:R-:W-:Y:S01]  /*5430*/  ULOP3.LUT UR37, UR37, UR6, URZ, 0x3c, !UPT ;  /* 0x0000000625257292 */ /* 0x000fe2000f8e3c3f */
[----:B--2---:R-:W-:Y:S11]  /*5440*/  @!P0 BRA `(.L_x_2533) ;  /* 0x0000000000048947 */ /* 0x004ff60003800000 */
[----:B------:R-:W-:Y:S01]  /*5450*/  BPT.TRAP 0x1 ;  /* 0x000000040000795c */ /* 0x000fe20000300000 */
.L_x_2533:
[----:B------:R-:W0:Y:S01]  /*5460*/  S2UR UR27, SR_CgaCtaId ;  /* 0x00000000001b79c3 */ /* 0x000e220000008800 */
[----:B------:R-:W-:Y:S01]  /*5470*/  UMOV UR6, 0x400 ;  /* 0x0000040000067882 */ /* 0x000fe20000000000 */
[----:B------:R-:W-:-:S05]  /*5480*/  IMAD.U32 R7, RZ, RZ, UR37 ;  /* 0x00000025ff077e24 */ /* 0x000fca000f8e00ff */
[----:B------:R-:W-:Y:S01]  /*5490*/  SHF.L.U32 R7, R7, 0x1f, RZ ;  /* 0x0000001f07077819 */ /* 0x000fe200000006ff */
[----:B0-----:R-:W-:-:S04]  /*54a0*/  ULEA UR6, UR27, UR6, 0x18 ;  /* 0x000000061b067291 */ /* 0x001fc8000f8ec03f */
[----:B------:R-:W-:-:S09]  /*54b0*/  ULEA UR26, UR38, UR6, 0x3 ;  /* 0x00000006261a7291 */ /* 0x000fd2000f8e183f */
[----:B------:R0:W1:Y:S01]  /*54c0*/  SYNCS.PHASECHK.TRANS64.TRYWAIT P1, [UR26+0x22830], R7 ;  /* 0x02283007ff0075a7 */ /* 0x000062000802015a */
[----:B------:R-:W-:Y:S05]  /*54d0*/  @!P0 BRA `(.L_x_2534) ;  /* 0x0000000000048947 */ /* 0x000fea0003800000 */
[----:B------:R-:W-:Y:S01]  /*54e0*/  BPT.TRAP 0x1 ;  /* 0x000000040000795c */ /* 0x000fe20000300000 */
.L_x_2534:
[----:B-1----:R-:W-:Y:S05]  /*54f0*/  @P1 BRA `(.L_x_2535) ;  /* 0x0000000000081947 */ /* 0x002fea0003800000 */
[----:B------:R-:W1:Y:S02]  /*5500*/  SYNCS.PHASECHK.TRANS64.TRYWAIT P1, [UR26+0x22830], R7 ;  /* 0x02283007ff0075a7 */ /* 0x000e64000802015a */
[----:B-1----:R-:W-:Y:S05]  /*5510*/  @!P1 BRA `(.L_x_2536) ;  /* 0x0000014800509947 */ /* 0x002fea0003800000 */
.L_x_2535:
[----:B------:R-:W-:Y:S01]  /*5520*/  UIMAD UR18, UR38, 0x300, UR20 ;  /* 0x00000300261278a4 */ /* 0x000fe2000f8e0214 */
[----:B------:R-:W-:Y:S01]  /*5530*/  WARPGROUP.ARRIVE ;  /* 0x00000000000079c5 */ /* 0x000fe20000000000 */
[----:B------:R-:W-:Y:S01]  /*5540*/  UMOV UR19, 0x40000040 ;  /* 0x4000004000137882 */ /* 0x000fe20000000000 */
[----:B------:R-:W-:Y:S01]  /*5550*/  UMOV UR7, 0x40000040 ;  /* 0x4000004000077882 */ /* 0x000fe20000000000 */
[----:B------:R-:W-:-:S03]  /*5560*/  UIADD3 UR6, UR18, 0x2, URZ ;  /* 0x0000000212067890 */ /* 0x000fc6000fffe03f */
[----:B------:R-:W2:Y:S01]  /*5570*/  S2R R3, SR_TID.X ;  /* 0x0000000000037919 */ /* 0x000ea20000002100 */
[----:B------:R-:W-:Y:S01]  /*5580*/  UIADD3 UR10, UR18, 0x4, URZ ;  /* 0x00000004120a7890 */ /* 0x000fe2000fffe03f */
[----:B------:R-:W-:Y:S01]  /*5590*/  UMOV UR11, 0x40000040 ;  /* 0x40000040000b7882 */ /* 0x000fe20000000000 */
[----:B------:R-:W-:Y:S01]  /*55a0*/  HGMMA.64x96x16.F32 R152, gdesc[UR16], RZ, !UPT, gsb0 ;  /* 0x01600000109879f0 */ /* 0x000fe2000c0008ff */
[----:B------:R-:W-:Y:S01]  /*55b0*/  UIADD3 UR14, UR18, 0x6, URZ ;  /* 0x00000006120e7890 */ /* 0x000fe2000fffe03f */
[----:B------:R-:W-:Y:S01]  /*55c0*/  UMOV UR15, 0x40000040 ;  /* 0x40000040000f7882 */ /* 0x000fe20000000000 */
        /* <DEDUP_REMOVED lines=15> */
.L_x_2537:
[----:B-1----:R-:W1:Y:S01]  /*56c0*/  LDC R4, c[0x0][0x448] ;  /* 0x00011200ff047b82 */ /* 0x002e620000000800 */
        /* <DEDUP_REMOVED lines=22> */
[----:B------:R-:W-:Y:S01]  /*5830*/  UISETP.NE.AND UP0, UPT, UR47, URZ, UPT ;  /* 0x0000003f2f00728c */ /* 0x000fe2000bf05270 */
[----:B-1----:R-:W-:Y:S01]  /*5840*/  ISETP.NE.AND P1, PT, R4, 0x1, PT ;  /* 0x000000010400780c */ /* 0x002fe20003f25270 */
[----:B------:R-:W-:-:S02]  /*5850*/  VIADD R4, R22, UR42 ;  /* 0x0000002a16047c36 */ /* 0x000fc40008000000 */
        /* <DEDUP_REMOVED lines=10> */
[----:B------:R-:W-:Y:S01]  /*5900*/  UPRMT UR6, UR27, 0x654, UR6 ;  /* 0x000006541b067896 */ /* 0x000fe20008000006 */
[----:B------:R-:W1:Y:S01]  /*5910*/  @P1 LDC R10, c[0x0][0x44c] ;  /* 0x00011300ff0a1b82 */ /* 0x000e620000000800 */
[----:B------:R-:W-:Y:S01]  /*5920*/  FMUL.FTZ R174, R183, UR23 ;  /* 0x00000017b7ae7c20 */ /* 0x000fe20008410000 */
[----:B------:R-:W-:Y:S01]  /*5930*/  FMUL.FTZ R186, R189, UR23 ;  /* 0x00000017bdba7c20 */ /* 0x000fe20008410000 */
[----:B------:R-:W-:Y:S01]  /*5940*/  FMUL.FTZ R188, R192, UR23 ;  /* 0x00000017c0bc7c20 */ /* 0x000fe20008410000 */
[----:B------:R-:W-:Y:S01]  /*5950*/  FMUL.FTZ R190, R193, UR23 ;  /* 0x00000017c1be7c20 */ /* 0x000fe20008410000 */
[----:B------:R-:W-:-:S02]  /*5960*/  IMAD R191, R6, -0x60, RZ ;  /* 0xffffffa006bf7824 */ /* 0x000fc400078e02ff */
[----:B------:R-:W-:Y:S01]  /*5970*/  FMUL.FTZ R12, R155, UR23 ;  /* 0x000000179b0c7c20 */ /* 0x000fe20008410000 */
[----:B------:R-:W-:Y:S01]  /*5980*/  FMUL.FTZ R183, R194, UR23 ;  /* 0x00000017c2b77c20 */ /* 0x000fe20008410000 */
[----:B------:R-:W3:Y:S01]  /*5990*/  @P1 LDC R5, c[0x0][0x450] ;  /* 0x00011400ff051b82 */ /* 0x000ee20000000800 */
[----:B------:R-:W-:Y:S01]  /*59a0*/  FMUL.FTZ R192, R196, UR23 ;  /* 0x00000017c4c07c20 */ /* 0x000fe20008410000 */
[----:B------:R-:W-:Y:S01]  /*59b0*/  FMUL.FTZ R193, R197, UR23 ;  /* 0x00000017c5c17c20 */ /* 0x000fe20008410000 */
[----:B------:R-:W-:Y:S01]  /*59c0*/  FMUL.FTZ R189, R199, UR23 ;  /* 0x00000017c7bd7c20 */ /* 0x000fe20008410000 */
[----:B------:R-:W-:Y:S01]  /*59d0*/  IADD3 R196, -R17, 0x1, R191 ;  /* 0x0000000111c47810 */ /* 0x000fe20007ffe1bf */
[----:B------:R-:W4:Y:S01]  /*59e0*/  MUFU.TANH R11, R11 ;  /* 0x0000000b000b7308 */ /* 0x000f220000002400 */
[----:B------:R-:W-:Y:S01]  /*59f0*/  SYNCS.ARRIVE.TRANS64.RED.A1T0 RZ, [UR6], RZ ;  /* 0x000000ffffff79a7 */ /* 0x000fe20008100406 */
[----:B------:R-:W-:Y:S01]  /*5a00*/  ULOP3.LUT UR6, URZ, UR24, URZ, 0x33, !UPT ;  /* 0x000000183f067292 */ /* 0x000fe2000f8e333f */
[----:B------:R-:W-:-:S05]  /*5a10*/  IADD3 R196, -R18, R196, R19 ;  /* 0x000000c412c47210 */ /* 0x000fca0007ffe113 */
[----:B------:R-:W0:Y:S01]  /*5a20*/  MUFU.TANH R12, R12 ;  /* 0x0000000c000c7308 */ /* 0x000e220000002400 */
[----:B------:R-:W-:Y:S02]  /*5a30*/  VIADD R197, R196, UR22 ;  /* 0x00000016c4c57c36 */ /* 0x000fe40008000000 */
[----:B-1----:R-:W-:-:S05]  /*5a40*/  @P1 IMAD.HI.U32 R10, R4, R10, RZ ;  /* 0x0000000a040a1227 */ /* 0x002fca00078e00ff */
[----:B------:R-:W1:Y:S01]  /*5a50*/  MUFU.TANH R13, R13 ;  /* 0x0000000d000d7308 */ /* 0x000e620000002400 */
[----:B------:R-:W-:Y:S01]  /*5a60*/  VIADD R196, R196, UR6 ;  /* 0x00000006c4c47c36 */ /* 0x000fe20008000000 */
[----:B---3--:R-:W-:Y:S01]  /*5a70*/  @P1 SHF.R.U32.HI R4, RZ, R5, R10 ;  /* 0x00000005ff041219 */ /* 0x008fe2000001160a */
[----:B------:R-:W-:Y:S01]  /*5a80*/  FMUL.FTZ R5, R152, UR23 ;  /* 0x0000001798057c20 */ /* 0x000fe20008410000 */
[----:B------:R-:W-:Y:S01]  /*5a90*/  FMUL.FTZ R152, R161, UR23 ;  /* 0x00000017a1987c20 */ /* 0x000fe20008410000 */
[----:B------:R-:W-:Y:S01]  /*5aa0*/  FMUL.FTZ R161, R168, UR23 ;  /* 0x00000017a8a17c20 */ /* 0x000fe20008410000 */
[----:B------:R-:W-:Y:S01]  /*5ab0*/  FMUL.FTZ R168, R173, UR23 ;  /* 0x00000017ada87c20 */ /* 0x000fe20008410000 */
[----:B------:R-:W3:Y:S01]  /*5ac0*/  SHFL.IDX PT, R198, R4, RZ, 0x1c1f ;  /* 0x001c1fff04c67589 */ /* 0x000ee200000e0000 */
[----:B------:R-:W-:Y:S01]  /*5ad0*/  FMUL.FTZ R173, R182, UR23 ;  /* 0x00000017b6ad7c20 */ /* 0x000fe20008410000 */
[----:B------:R-:W-:Y:S01]  /*5ae0*/  FMUL.FTZ R182, R185, UR23 ;  /* 0x00000017b9b67c20 */ /* 0x000fe20008410000 */
[----:B------:R-:W-:Y:S01]  /*5af0*/  FMUL.FTZ R10, R154, UR23 ;  /* 0x000000179a0a7c20 */ /* 0x000fe20008410000 */
[----:B------:R-:W-:Y:S01]  /*5b00*/  FMUL.FTZ R185, R195, UR23 ;  /* 0x00000017c3b97c20 */ /* 0x000fe20008410000 */
[----:B------:R-:W-:Y:S01]  /*5b10*/  PLOP3.LUT P1, PT, PT, PT, UP0, 0x40, 0x0 ;  /* 0x000000000000781c */ /* 0x000fe20003f2e808 */
[----:B------:R-:W0:Y:S08]  /*5b20*/  MUFU.TANH R5, R5 ;  /* 0x0000000500057308 */ /* 0x000e300000002400 */
[----:B------:R-:W0:Y:S08]  /*5b30*/  MUFU.TANH R10, R10 ;  /* 0x0000000a000a7308 */ /* 0x000e300000002400 */
[----:B------:R-:W0:Y:S01]  /*5b40*/  MUFU.TANH R14, R14 ;  /* 0x0000000e000e7308 */ /* 0x000e220000002400 */
[----:B---3--:R-:W-:-:S02]  /*5b50*/  IMAD.IADD R195, R197, 0x1, R198 ;  /* 0x00000001c5c37824 */ /* 0x008fc400078e02c6 */
[----:B------:R-:W-:-:S05]  /*5b60*/  IMAD.IADD R194, R198, 0x1, R196 ;  /* 0x00000001c6c27824 */ /* 0x000fca00078e02c4 */
        /* <DEDUP_REMOVED lines=43> */
[----:B------:R-:W-:Y:S01]  /*5e20*/  IADD3 R198, -R18, R19, R198 ;  /* 0x0000001312c67210 */ /* 0x000fe20007ffe1c6 */
[----:B------:R-:W-:Y:S03]  /*5e30*/  BSSY B0, `(.L_x_2539) ;  /* 0x0000010000007945 */ /* 0x000fe60003800000 */
        /* <DEDUP_REMOVED lines=10> */
.L_x_2540:
[----:B------:R-:W-:-:S05]  /*5ee0*/  IMAD.U32 R199, RZ, RZ, UR25 ;  /* 0x00000019ffc77e24 */ /* 0x000fca000f8e00ff */
[----:B------:R-:W-:-:S13]  /*5ef0*/  ISETP.NE.AND P1, PT, R199, 0x1, PT ;  /* 0x00000001c700780c */ /* 0x000fda0003f25270 */
[----:B------:R-:W1:Y:S02]  /*5f00*/  @P1 LDC.64 R154, c[0x0][0x9e8] ;  /* 0x00027a00ff9a1b82 */ /* 0x000e640000000a00 */
[----:B-1----:R-:W-:-:S05]  /*5f10*/  @P1 IMAD.HI.U32 R154, R198, R154, RZ ;  /* 0x0000009ac69a1227 */ /* 0x002fca00078e00ff */
[----:B------:R-:W-:-:S07]  /*5f20*/  @P1 SHF.R.U32.HI R198, RZ, R155, R154 ;  /* 0x0000009bffc61219 */ /* 0x000fce000001169a */
.L_x_2541:
[----:B------:R-:W-:Y:S05]  /*5f30*/  BSYNC B0 ;  /* 0x0000000000007941 */ /* 0x000fea0003800000 */
.L_x_2539:
[----:B------:R-:W-:-:S04]  /*5f40*/  IMAD.IADD R154, R191, 0x1, -R17 ;  /* 0x00000001bf9a7824 */ /* 0x000fc800078e0a11 */
[----:B------:R-:W-:-:S05]  /*5f50*/  IMAD R154, R198, R199, R154 ;  /* 0x000000c7c69a7224 */ /* 0x000fca00078e029a */
[----:B------:R-:W-:Y:S02]  /*5f60*/  VIMNMX R194, R194, R154, !PT ;  /* 0x0000009ac2c27248 */ /* 0x000fe40007fe0100 */
[----:B------:R-:W-:-:S07]  /*5f70*/  VIADDMNMX R195, R154, R199, R195, PT ;  /* 0x000000c79ac37246 */ /* 0x000fce00038001c3 */
.L_x_2538:
[C---:B------:R-:W-:Y:S01]  /*5f80*/  ISETP.GE.AND P1, PT, R191.reuse, 0x1, PT ;  /* 0x00000001bf00780c */ /* 0x040fe20003f26270 */
[----:B------:R-:W1:Y:S01]  /*5f90*/  SHFL.IDX PT, R4, R4, 0x1, 0x1c1f ;  /* 0x003c1f0004047f89 */ /* 0x000e6200000e0000 */
[----:B------:R-:W-:Y:S01]  /*5fa0*/  ISETP.GE.AND P4, PT, R191, 0x9, PT ;  /* 0x00000009bf00780c */ /* 0x000fe20003f86270 */
[----:B------:R-:W-:Y:S01]  /*5fb0*/  UISETP.NE.AND UP0, UPT, UR47, URZ, UPT ;  /* 0x0000003f2f00728c */ /* 0x000fe2000bf05270 */
[----:B------:R-:W-:Y:S02]  /*5fc0*/  LOP3.LUT R16, R16, 0xfffbffff, RZ, 0xc0, !PT ;  /* 0xfffbffff10107812 */ /* 0x000fe400078ec0ff */
[----:B------:R-:W-:-:S04]  /*5fd0*/  ISETP.GT.AND P2, PT, R194, RZ, !P1 ;  /* 0x000000ffc200720c */ /* 0x000fc80004f44270 */
[----:B------:R-:W-:-:S03]  /*5fe0*/  ISETP.LT.OR P2, PT, R195, 0x1, P2 ;  /* 0x00000001c300780c */ /* 0x000fc60001741670 */
[----:B------:R-:W-:Y:S02]  /*5ff0*/  @P1 LOP3.LUT R16, R16, 0x40000, RZ, 0xfc, !PT ;  /* 0x0004000010101812 */ /* 0x000fe400078efcff */
[----:B------:R-:W-:Y:S02]  /*6000*/  ISETP.GE.AND P1, PT, R191, 0x2, PT ;  /* 0x00000002bf00780c */ /* 0x000fe40003f26270 */
[----:B------:R-:W-:Y:S02]  /*6010*/  LOP3.LUT R16, R16, 0xfffffffd, RZ, 0xc0, !PT ;  /* 0xfffffffd10107812 */ /* 0x000fe400078ec0ff */
[----:B0-----:R-:W-:Y:S02]  /*6020*/  FSEL R154, R5, -INF , !P2 ;  /* 0xff800000059a7808 */ /* 0x001fe40005000000 */
[----:B------:R-:W-:Y:S02]  /*6030*/  ISETP.GT.AND P3, PT, R194, 0x1, !P1 ;  /* 0x00000001c200780c */ /* 0x000fe40004f64270 */
[----:B------:R-:W-:-:S02]  /*6040*/  @P4 LOP3.LUT R16, R16, 0x2, RZ, 0xfc, !PT ;  /* 0x0000000210104812 */ /* 0x000fc400078efcff */
[----:B------:R-:W-:Y:S01]  /*6050*/  ISETP.GT.AND P2, PT, R194, 0x8, !P4 ;  /* 0x00000008c200780c */ /* 0x000fe20006744270 */
[--C-:B-1----:R-:W-:Y:S01]  /*6060*/  IMAD.IADD R197, R197, 0x1, R4.reuse ;  /* 0x00000001c5c57824 */ /* 0x102fe200078e0204 */
[----:B------:R-:W-:Y:S01]  /*6070*/  ISETP.GE.AND P4, PT, R191, 0xa, PT ;  /* 0x0000000abf00780c */ /* 0x000fe20003f86270 */
[----:B------:R-:W-:Y:S01]  /*6080*/  IMAD.IADD R196, R196, 0x1, R4 ;  /* 0x00000001c4c47824 */ /* 0x000fe200078e0204 */
[C---:B------:R-:W-:Y:S02]  /*6090*/  ISETP.LT.OR P3, PT, R195.reuse, 0x2, P3 ;  /* 0x00000002c300780c */ /* 0x040fe40001f61670 */
[----:B------:R-:W-:Y:S02]  /*60a0*/  ISETP.LT.OR P2, PT, R195, 0x9, P2 ;  /* 0x00000009c300780c */ /* 0x000fe40001741670 */
[----:B------:R-:W-:Y:S02]  /*60b0*/  FSEL R11, R11, -INF , !P3 ;  /* 0xff8000000b0b7808 */ /* 0x000fe40005800000 */
[----:B------:R-:W-:-:S02]  /*60c0*/  ISETP.GE.AND P3, PT, R191, 0x11, PT ;  /* 0x00000011bf00780c */ /* 0x000fc40003f66270 */
[----:B------:R-:W-:Y:S02]  /*60d0*/  LOP3.LUT R16, R16, 0xfffffffb, RZ, 0xc0, !PT ;  /* 0xfffffffb10107812 */ /* 0x000fe400078ec0ff */
[----:B------:R-:W-:Y:S02]  /*60e0*/  FSEL R13, R13, -INF , !P2 ;  /* 0xff8000000d0d7808 */ /* 0x000fe40005000000 */
[----:B------:R-:W-:Y:S02]  /*60f0*/  ISETP.GT.AND P2, PT, R194, 0x9, !P4 ;  /* 0x00000009c200780c */ /* 0x000fe40006744270 */
[----:B------:R-:W-:Y:S02]  /*6100*/  @P4 LOP3.LUT R16, R16, 0x4, RZ, 0xfc, !PT ;  /* 0x0000000410104812 */ /* 0x000fe400078efcff */
[----:B------:R-:W-:Y:S02]  /*6110*/  ISETP.LT.OR P2, PT, R195, 0xa, P2 ;  /* 0x0000000ac300780c */ /* 0x000fe40001741670 */
[----:B------:R-:W-:-:S02]  /*6120*/  LOP3.LUT R16, R16, 0xfffffff7, RZ, 0xc0, !PT ;  /* 0xfffffff710107812 */ /* 0x000fc400078ec0ff */
[----:B------:R-:W-:Y:S02]  /*6130*/  FSEL R14, R14, -INF , !P2 ;  /* 0xff8000000e0e7808 */ /* 0x000fe40005000000 */
[----:B------:R-:W-:Y:S02]  /*6140*/  @P3 LOP3.LUT R16, R16, 0x8, RZ, 0xfc, !PT ;  /* 0x0000000810103812 */ /* 0x000fe400078efcff */
[----:B------:R-:W-:Y:S02]  /*6150*/  ISETP.GT.AND P2, PT, R194, 0x10, !P3 ;  /* 0x00000010c200780c */ /* 0x000fe40005f44270 */
[----:B------:R-:W-:Y:S02]  /*6160*/  ISETP.GE.AND P3, PT, R191, 0x12, PT ;  /* 0x00000012bf00780c */ /* 0x000fe40003f66270 */
[----:B------:R-:W-:Y:S02]  /*6170*/  ISETP.LT.OR P2, PT, R195, 0x11, P2 ;  /* 0x00000011c300780c */ /* 0x000fe40001741670 */
[----:B------:R-:W-:-:S02]  /*6180*/  LOP3.LUT R16, R16, 0xffffffef, RZ, 0xc0, !PT ;  /* 0xffffffef10107812 */ /* 0x000fc400078ec0ff */
[----:B------:R-:W-:Y:S02]  /*6190*/  FSEL R21, R21, -INF , !P2 ;  /* 0xff80000015157808 */ /* 0x000fe40005000000 */
        /* <DEDUP_REMOVED lines=118> */
.L_x_2544:
[----:B------:R-:W-:-:S05]  /*6900*/  IMAD.U32 R194, RZ, RZ, UR25 ;  /* 0x00000019ffc27e24 */ /* 0x000fca000f8e00ff */
[----:B------:R-:W-:-:S13]  /*6910*/  ISETP.NE.AND P6, PT, R194, 0x1, PT ;  /* 0x00000001c200780c */ /* 0x000fda0003fc5270 */
[----:B------:R-:W0:Y:S02]  /*6920*/  @P6 LDC.64 R4, c[0x0][0x9e8] ;  /* 0x00027a00ff046b82 */ /* 0x000e240000000a00 */
[----:B0-----:R-:W-:-:S05]  /*6930*/  @P6 IMAD.HI.U32 R4, R155, R4, RZ ;  /* 0x000000049b046227 */ /* 0x001fca00078e00ff */
[----:B------:R-:W-:-:S07]  /*6940*/  @P6 SHF.R.U32.HI R155, RZ, R5, R4 ;  /* 0x00000005ff9b6219 */ /* 0x000fce0000011604 */
.L_x_2545:
[----:B------:R-:W-:Y:S05]  /*6950*/  BSYNC B0 ;  /* 0x0000000000007941 */ /* 0x000fea0003800000 */
.L_x_2543:
[----:B------:R-:W-:-:S04]  /*6960*/  IMAD.IADD R191, R191, 0x1, -R17 ;  /* 0x00000001bfbf7824 */ /* 0x000fc800078e0a11 */
[----:B------:R-:W-:-:S05]  /*6970*/  IMAD R191, R155, R194, R191 ;  /* 0x000000c29bbf7224 */ /* 0x000fca00078e02bf */
[----:B------:R-:W-:Y:S02]  /*6980*/  VIMNMX R196, R196, R191, !PT ;  /* 0x000000bfc4c47248 */ /* 0x000fe40007fe0100 */
[----:B------:R-:W-:-:S07]  /*6990*/  VIADDMNMX R197, R191, R194, R197, PT ;  /* 0x000000c2bfc57246 */ /* 0x000fce00038001c5 */
.L_x_2542:
[----:B------:R-:W-:Y:S01]  /*69a0*/  ISETP.GT.AND P1, PT, R196, 0x1, !P1 ;  /* 0x00000001c400780c */ /* 0x000fe20004f24270 */
[----:B------:R-:W-:Y:S01]  /*69b0*/  UMOV UR10, UR29 ;  /* 0x0000001d000a7c82 */ /* 0x000fe20008000000 */
[----:B------:R-:W-:Y:S02]  /*69c0*/  FMNMX.FTZ R4, R154, R9, !PT ;  /* 0x000000099a047209 */ /* 0x000fe40007810000 */
[----:B------:R-:W-:Y:S02]  /*69d0*/  ISETP.LT.OR P1, PT, R197, 0x2, P1 ;  /* 0x00000002c500780c */ /* 0x000fe40000f21670 */
[----:B------:R-:W-:Y:S02]  /*69e0*/  LOP3.LUT P6, RZ, R16, 0x10000, RZ, 0xc0, !PT ;  /* 0x0001000010ff7812 */ /* 0x000fe400078cc0ff */
        /* <DEDUP_REMOVED lines=72> */
[----:B------:R-:W-:Y:S02]  /*6e70*/  ISETP.GT.AND P1, PT, R196, 0x30, !P1 ;  /* 0x00000030c400780c */ /* 0x000fe40004f24270 */
[----:B------:R-:W-:Y:S01]  /*6e80*/  FSEL R180, R180, -INF , !P2 ;  /* 0xff800000b4b47808 */ /* 0x000fe20005000000 */
[----:B------:R-:W0:Y:S01]  /*6e90*/  SHFL.BFLY PT, R5, R4, 0x1, 0x1f ;  /* 0x0c201f0004057f89 */ /* 0x000e2200000e0000 */
[----:B------:R-:W-:Y:S02]  /*6ea0*/  ISETP.LT.OR P1, PT, R197, 0x31, P1 ;  /* 0x00000031c500780c */ /* 0x000fe40000f21670 */
[----:B------:R-:W-:-:S02]  /*6eb0*/  ISETP.GT.AND P5, PT, R196, 0x58, !P5 ;  /* 0x00000058c400780c */ /* 0x000fc40006fa4270 */
[----:B------:R-:W-:Y:S02]  /*6ec0*/  FSEL R169, R169, -INF , !P1 ;  /* 0xff800000a9a97808 */ /* 0x000fe40004800000 */
[----:B------:R-:W-:Y:S02]  /*6ed0*/  LOP3.LUT P1, RZ, R16, 0x200, RZ, 0xc0, !PT ;  /* 0x0000020010ff7812 */ /* 0x000fe4000782c0ff */
[----:B------:R-:W-:Y:S02]  /*6ee0*/  ISETP.LT.OR P4, PT, R197, 0x52, P4 ;  /* 0x00000052c500780c */ /* 0x000fe40002781670 */
[----:B------:R-:W-:Y:S02]  /*6ef0*/  ISETP.GT.AND P1, PT, R196, 0x31, !P1 ;  /* 0x00000031c400780c */ /* 0x000fe40004f24270 */
[----:B------:R-:W-:Y:S02]  /*6f00*/  FSEL R183, R183, -INF , !P3 ;  /* 0xff800000b7b77808 */ /* 0x000fe40005800000 */
[----:B------:R-:W-:-:S02]  /*6f10*/  ISETP.LT.OR P1, PT, R197, 0x32, P1 ;  /* 0x00000032c500780c */ /* 0x000fc40000f21670 */
[----:B------:R-:W-:Y:S02]  /*6f20*/  ISETP.LT.OR P5, PT, R197, 0x59, P5 ;  /* 0x00000059c500780c */ /* 0x000fe40002fa1670 */
[----:B------:R-:W-:Y:S02]  /*6f30*/  FSEL R170, R170, -INF , !P1 ;  /* 0xff800000aaaa7808 */ /* 0x000fe40004800000 */
[----:B------:R-:W-:Y:S02]  /*6f40*/  LOP3.LUT P1, RZ, R16, 0x100, RZ, 0xc0, !PT ;  /* 0x0000010010ff7812 */ /* 0x000fe4000782c0ff */
[----:B------:R-:W-:Y:S02]  /*6f50*/  FSEL R185, R185, -INF , !P4 ;  /* 0xff800000b9b97808 */ /* 0x000fe40006000000 */
[----:B------:R-:W-:Y:S02]  /*6f60*/  ISETP.GT.AND P1, PT, R196, 0x38, !P1 ;  /* 0x00000038c400780c */ /* 0x000fe40004f24270 */
[----:B0-----:R-:W-:-:S02]  /*6f70*/  FMNMX.FTZ R4, R4, R5, !PT ;  /* 0x0000000504047209 */ /* 0x001fc40007810000 */
[----:B------:R-:W-:Y:S02]  /*6f80*/  ISETP.LT.OR P1, PT, R197, 0x39, P1 ;  /* 0x00000039c500780c */ /* 0x000fe40000f21670 */
[----:B------:R-:W-:Y:S02]  /*6f90*/  FSEL R187, R187, -INF , !P5 ;  /* 0xff800000bbbb7808 */ /* 0x000fe40006800000 */
[----:B------:R-:W-:Y:S02]  /*6fa0*/  FSEL R173, R173, -INF , !P1 ;  /* 0xff800000adad7808 */ /* 0x000fe40004800000 */
[----:B------:R-:W-:-:S04]  /*6fb0*/  LOP3.LUT P1, RZ, R16, 0x80, RZ, 0xc0, !PT ;  /* 0x0000008010ff7812 */ /* 0x000fc8000782c0ff */
[----:B------:R-:W-:-:S04]  /*6fc0*/  ISETP.GT.AND P1, PT, R196, 0x39, !P1 ;  /* 0x00000039c400780c */ /* 0x000fc80004f24270 */
[----:B------:R-:W-:-:S04]  /*6fd0*/  ISETP.LT.OR P1, PT, R197, 0x3a, P1 ;  /* 0x0000003ac500780c */ /* 0x000fc80000f21670 */
[----:B------:R-:W-:Y:S02]  /*6fe0*/  FSEL R174, R174, -INF , !P1 ;  /* 0xff800000aeae7808 */ /* 0x000fe40004800000 */
[----:B------:R-:W-:-:S04]  /*6ff0*/  LOP3.LUT P1, RZ, R16, 0x40, RZ, 0xc0, !PT ;  /* 0x0000004010ff7812 */ /* 0x000fc8000782c0ff */
[----:B------:R-:W-:-:S04]  /*7000*/  ISETP.GT.AND P1, PT, R196, 0x40, !P1 ;  /* 0x00000040c400780c */ /* 0x000fc80004f24270 */
[----:B------:R-:W-:-:S04]  /*7010*/  ISETP.LT.OR P1, PT, R197, 0x41, P1 ;  /* 0x00000041c500780c */ /* 0x000fc80000f21670 */
[----:B------:R-:W-:Y:S02]  /*7020*/  FSEL R177, R177, -INF , !P1 ;  /* 0xff800000b1b17808 */ /* 0x000fe40004800000 */
[----:B------:R-:W-:Y:S02]  /*7030*/  ISETP.GT.AND P1, PT, R196, 0x41, !P6 ;  /* 0x00000041c400780c */ /* 0x000fe40007724270 */
[----:B------:R-:W-:Y:S02]  /*7040*/  LOP3.LUT P6, RZ, R16, 0x20000, RZ, 0xc0, !PT ;  /* 0x0002000010ff7812 */ /* 0x000fe400078cc0ff */
[----:B------:R-:W-:-:S04]  /*7050*/  ISETP.LT.OR P1, PT, R197, 0x42, P1 ;  /* 0x00000042c500780c */ /* 0x000fc80000f21670 */
[----:B------:R-:W-:Y:S02]  /*7060*/  FSEL R178, R178, -INF , !P1 ;  /* 0xff800000b2b27808 */ /* 0x000fe40004800000 */
[----:B------:R-:W-:-:S04]  /*7070*/  FSETP.NEU.FTZ.AND P1, PT, R4, -INF , PT ;  /* 0xff8000000400780b */ /* 0x000fc80003f3d000 */
[----:B------:R-:W-:-:S05]  /*7080*/  FSEL R5, R4, RZ, P1 ;  /* 0x000000ff04057208 */ /* 0x000fca0000800000 */
[----:B------:R-:W-:Y:S01]  /*7090*/  FADD.FTZ R9, -R5, R9 ;  /* 0x0000000905097221 */ /* 0x000fe20000010100 */
[----:B------:R-:W-:-:S03]  /*70a0*/  FMUL.FTZ R5, R4, UR10 ;  /* 0x0000000a04057c20 */ /* 0x000fc60008410000 */
[----:B------:R-:W-:Y:S02]  /*70b0*/  FMUL.FTZ R9, R9, UR10 ;  /* 0x0000000a09097c20 */ /* 0x000fe40008410000 */
[----:B------:R-:W-:Y:S02]  /*70c0*/  FSEL R5, R5, RZ, P1 ;  /* 0x000000ff05057208 */ /* 0x000fe40000800000 */
[----:B------:R-:W-:Y:S02]  /*70d0*/  ISETP.GT.AND P1, PT, R196, 0x48, !P6 ;  /* 0x00000048c400780c */ /* 0x000fe40007724270 */
[----:B------:R-:W0:Y:S01]  /*70e0*/  MUFU.EX2 R9, R9 ;  /* 0x0000000900097308 */ /* 0x000e220000000800 */
[--C-:B------:R-:W-:Y:S01]  /*70f0*/  FFMA.FTZ R154, R154, UR10, -R5.reuse ;  /* 0x0000000a9a9a7c23 */ /* 0x100fe20008010805 */
[----:B------:R-:W-:Y:S01]  /*7100*/  ISETP.LT.OR P1, PT, R197, 0x49, P1 ;  /* 0x00000049c500780c */ /* 0x000fe20000f21670 */
[--C-:B------:R-:W-:Y:S01]  /*7110*/  FFMA.FTZ R11, R11, UR10, -R5.reuse ;  /* 0x0000000a0b0b7c23 */ /* 0x100fe20008010805 */
[--C-:B------:R-:W-:Y:S01]  /*7120*/  FFMA.FTZ R13, R13, UR10, -R5.reuse ;  /* 0x0000000a0d0d7c23 */ /* 0x100fe20008010805 */
[--C-:B------:R-:W-:Y:S01]  /*7130*/  FFMA.FTZ R14, R14, UR10, -R5.reuse ;  /* 0x0000000a0e0e7c23 */ /* 0x100fe20008010805 */
[----:B------:R-:W-:Y:S01]  /*7140*/  FSEL R181, R181, -INF , !P1 ;  /* 0xff800000b5b57808 */ /* 0x000fe20004800000 */
[--C-:B------:R-:W-:Y:S01]  /*7150*/  FFMA.FTZ R21, R21, UR10, -R5.reuse ;  /* 0x0000000a15157c23 */ /* 0x100fe20008010805 */
[----:B------:R-:W-:Y:S01]  /*7160*/  LOP3.LUT P1, RZ, R16, 0x40000, RZ, 0xc0, !PT ;  /* 0x0004000010ff7812 */ /* 0x000fe2000782c0ff */
[--C-:B------:R-:W-:Y:S01]  /*7170*/  FFMA.FTZ R155, R152, UR10, -R5.reuse ;  /* 0x0000000a989b7c23 */ /* 0x100fe20008010805 */
[--C-:B------:R-:W-:Y:S01]  /*7180*/  FFMA.FTZ R157, R157, UR10, -R5.reuse ;  /* 0x0000000a9d9d7c23 */ /* 0x100fe20008010805 */
[--C-:B------:R-:W-:Y:S01]  /*7190*/  FFMA.FTZ R158, R158, UR10, -R5.reuse ;  /* 0x0000000a9e9e7c23 */ /* 0x100fe20008010805 */
[----:B------:R-:W-:Y:S01]  /*71a0*/  ISETP.GT.AND P1, PT, R196, RZ, !P1 ;  /* 0x000000ffc400720c */ /* 0x000fe20004f24270 */
[--C-:B------:R-:W-:Y:S01]  /*71b0*/  FFMA.FTZ R161, R161, UR10, -R5.reuse ;  /* 0x0000000aa1a17c23 */ /* 0x100fe20008010805 */
[--C-:B------:R-:W-:Y:S01]  /*71c0*/  FFMA.FTZ R162, R162, UR10, -R5.reuse ;  /* 0x0000000aa2a27c23 */ /* 0x100fe20008010805 */
[--C-:B------:R-:W-:Y:S01]  /*71d0*/  FFMA.FTZ R167, R167, UR10, -R5.reuse ;  /* 0x0000000aa7a77c23 */ /* 0x100fe20008010805 */
[----:B------:R-:W-:Y:S01]  /*71e0*/  ISETP.LT.OR P1, PT, R197, 0x1, P1 ;  /* 0x00000001c500780c */ /* 0x000fe20000f21670 */
[--C-:B------:R-:W-:Y:S01]  /*71f0*/  FFMA.FTZ R168, R168, UR10, -R5.reuse ;  /* 0x0000000aa8a87c23 */ /* 0x100fe20008010805 */
[--C-:B------:R-:W-:Y:S01]  /*7200*/  FFMA.FTZ R171, R171, UR10, -R5.reuse ;  /* 0x0000000aabab7c23 */ /* 0x100fe20008010805 */
[--C-:B------:R-:W-:Y:S01]  /*7210*/  FFMA.FTZ R172, R172, UR10, -R5.reuse ;  /* 0x0000000aacac7c23 */ /* 0x100fe20008010805 */
[----:B------:R-:W-:Y:S01]  /*7220*/  FSEL R10, R10, -INF , !P1 ;  /* 0xff8000000a0a7808 */ /* 0x000fe20004800000 */
        /* <DEDUP_REMOVED lines=10> */
[----:B------:R-:W-:Y:S01]  /*72d0*/  FMNMX.FTZ R5, R10, R8, !PT ;  /* 0x000000080a057209 */ /* 0x000fe20007810000 */
[----:B------:R-:W1:Y:S01]  /*72e0*/  MUFU.EX2 R152, R154 ;  /* 0x0000009a00987308 */ /* 0x000e620000000800 */
[----:B------:R-:W-:Y:S01]  /*72f0*/  LOP3.LUT P6, RZ, R16, 0x1, RZ, 0xc0, !PT ;  /* 0x0000000110ff7812 */ /* 0x000fe200078cc0ff */
[----:B0-----:R-:W-:Y:S01]  /*7300*/  FMUL.FTZ R24, R24, R9 ;  /* 0x0000000918187220 */ /* 0x001fe20000410000 */
[----:B------:R-:W-:Y:S01]  /*7310*/  FMNMX.FTZ R5, R12, R5, !PT ;  /* 0x000000050c057209 */ /* 0x000fe20007810000 */
[-C--:B------:R-:W-:Y:S01]  /*7320*/  FMUL.FTZ R25, R25, R9.reuse ;  /* 0x0000000919197220 */ /* 0x080fe20000410000 */
[----:B------:R-:W-:Y:S01]  /*7330*/  ISETP.GT.AND P1, PT, R196, 0x59, !P6 ;  /* 0x00000059c400780c */ /* 0x000fe20007724270 */
[----:B------:R-:W-:Y:S01]  /*7340*/  FMUL.FTZ R28, R28, R9 ;  /* 0x000000091c1c7220 */ /* 0x000fe20000410000 */
[----:B------:R-:W-:Y:S01]  /*7350*/  FMNMX.FTZ R5, R15, R5, !PT ;  /* 0x000000050f057209 */ /* 0x000fe20007810000 */
[----:B------:R-:W0:Y:S01]  /*7360*/  MUFU.EX2 R11, R11 ;  /* 0x0000000b000b7308 */ /* 0x000e220000000800 */
[----:B------:R-:W-:Y:S01]  /*7370*/  ISETP.LT.OR P1, PT, R197, 0x5a, P1 ;  /* 0x0000005ac500780c */ /* 0x000fe20000f21670 */
[----:B------:R-:W-:Y:S01]  /*7380*/  FMUL.FTZ R29, R29, R9 ;  /* 0x000000091d1d7220 */ /* 0x000fe20000410000 */
[----:B------:R-:W-:Y:S01]  /*7390*/  FMNMX.FTZ R5, R20, R5, !PT ;  /* 0x0000000514057209 */ /* 0x000fe20007810000 */
[-C--:B------:R-:W-:Y:S01]  /*73a0*/  FMUL.FTZ R32, R32, R9.reuse ;  /* 0x0000000920207220 */ /* 0x080fe20000410000 */
[----:B------:R-:W-:Y:S01]  /*73b0*/  FSEL R189, R189, -INF , !P1 ;  /* 0xff800000bdbd7808 */ /* 0x000fe20004800000 */
[----:B------:R-:W-:Y:S01]  /*73c0*/  FMUL.FTZ R33, R33, R9 ;  /* 0x0000000921217220 */ /* 0x000fe20000410000 */
[----:B------:R-:W-:Y:S01]  /*73d0*/  FMNMX.FTZ R5, R153, R5, !PT ;  /* 0x0000000599057209 */ /* 0x000fe20007810000 */
[----:B------:R-:W3:Y:S01]  /*73e0*/  MUFU.EX2 R13, R13 ;  /* 0x0000000d000d7308 */ /* 0x000ee20000000800 */
[----:B-1----:R-:W-:Y:S01]  /*73f0*/  FFMA.FTZ R2, R9, R2, R152 ;  /* 0x0000000209027223 */ /* 0x002fe20000010098 */
[----:B------:R-:W-:Y:S01]  /*7400*/  FMUL.FTZ R36, R36, R9 ;  /* 0x0000000924247220 */ /* 0x000fe20000410000 */
[----:B------:R-:W-:Y:S01]  /*7410*/  FMNMX.FTZ R5, R156, R5, !PT ;  /* 0x000000059c057209 */ /* 0x000fe20007810000 */
[-C--:B------:R-:W-:Y:S01]  /*7420*/  FMUL.FTZ R37, R37, R9.reuse ;  /* 0x0000000925257220 */ /* 0x080fe20000410000 */
[-C--:B------:R-:W-:Y:S01]  /*7430*/  FMUL.FTZ R40, R40, R9.reuse ;  /* 0x0000000928287220 */ /* 0x080fe20000410000 */
[----:B------:R-:W-:Y:S01]  /*7440*/  FMUL.FTZ R41, R41, R9 ;  /* 0x0000000929297220 */ /* 0x000fe20000410000 */
[----:B------:R-:W-:Y:S01]  /*7450*/  FMNMX.FTZ R5, R159, R5, !PT ;  /* 0x000000059f057209 */ /* 0x000fe20007810000 */
[----:B------:R-:W1:Y:S01]  /*7460*/  MUFU.EX2 R14, R14 ;  /* 0x0000000e000e7308 */ /* 0x000e620000000800 */
[C---:B0-----:R-:W-:Y:S01]  /*7470*/  FADD.FTZ R2, R11.reuse, R2 ;  /* 0x000000020b027221 */ /* 0x041fe20000010000 */
[----:B------:R-:W-:Y:S01]  /*7480*/  F2FP.F16.F32.PACK_AB R152, R11, R152 ;  /* 0x000000980b98723e */ /* 0x000fe200000000ff */
[----:B------:R-:W-:Y:S01]  /*7490*/  FMUL.FTZ R44, R44, R9 ;  /* 0x000000092c2c7220 */ /* 0x000fe20000410000 */
[----:B------:R-:W-:Y:S01]  /*74a0*/  FMNMX.FTZ R5, R160, R5, !PT ;  /* 0x00000005a0057209 */ /* 0x000fe20007810000 */
[-C--:B------:R-:W-:Y:S01]  /*74b0*/  FMUL.FTZ R45, R45, R9.reuse ;  /* 0x000000092d2d7220 */ /* 0x080fe20000410000 */
[-C--:B------:R-:W-:Y:S01]  /*74c0*/  FMUL.FTZ R48, R48, R9.reuse ;  /* 0x0000000930307220 */ /* 0x080fe20000410000 */
[----:B------:R-:W-:Y:S01]  /*74d0*/  FMUL.FTZ R49, R49, R9 ;  /* 0x0000000931317220 */ /* 0x000fe20000410000 */
[----:B------:R-:W-:Y:S01]  /*74e0*/  FMNMX.FTZ R5, R163, R5, !PT ;  /* 0x00000005a3057209 */ /* 0x000fe20007810000 */
[----:B---3--:R-:W-:Y:S01]  /*74f0*/  FADD.FTZ R2, R13, R2 ;  /* 0x000000020d027221 */ /* 0x008fe20000010000 */
[----:B------:R-:W0:Y:S01]  /*7500*/  MUFU.EX2 R21, R21 ;  /* 0x0000001500157308 */ /* 0x000e220000000800 */
[----:B------:R-:W-:Y:S01]  /*7510*/  FMUL.FTZ R52, R52, R9 ;  /* 0x0000000934347220 */ /* 0x000fe20000410000 */
[----:B------:R-:W-:Y:S01]  /*7520*/  FMNMX.FTZ R5, R164, R5, !PT ;  /* 0x00000005a4057209 */ /* 0x000fe20007810000 */
[-C--:B------:R-:W-:Y:S01]  /*7530*/  FMUL.FTZ R53, R53, R9.reuse ;  /* 0x0000000935357220 */ /* 0x080fe20000410000 */
[-C--:B------:R-:W-:Y:S01]  /*7540*/  FMUL.FTZ R56, R56, R9.reuse ;  /* 0x0000000938387220 */ /* 0x080fe20000410000 */
[----:B------:R-:W-:Y:S01]  /*7550*/  FMUL.FTZ R57, R57, R9 ;  /* 0x0000000939397220 */ /* 0x000fe20000410000 */
[----:B------:R-:W-:Y:S01]  /*7560*/  FMNMX.FTZ R5, R165, R5, !PT ;  /* 0x00000005a5057209 */ /* 0x000fe20007810000 */
[C---:B-1----:R-:W-:Y:S01]  /*7570*/  FADD.FTZ R2, R14.reuse, R2 ;  /* 0x000000020e027221 */ /* 0x042fe20000010000 */
[----:B------:R-:W-:Y:S01]  /*7580*/  F2FP.F16.F32.PACK_AB R154, R14, R13 ;  /* 0x0000000d0e9a723e */ /* 0x000fe200000000ff */
[----:B------:R-:W1:Y:S01]  /*7590*/  MUFU.EX2 R155, R155 ;  /* 0x0000009b009b7308 */ /* 0x000e620000000800 */
[----:B------:R-:W-:Y:S01]  /*75a0*/  FMNMX.FTZ R5, R166, R5, !PT ;  /* 0x00000005a6057209 */ /* 0x000fe20007810000 */
[-C--:B------:R-:W-:Y:S01]  /*75b0*/  FMUL.FTZ R60, R60, R9.reuse ;  /* 0x000000093c3c7220 */ /* 0x080fe20000410000 */
[-C--:B------:R-:W-:Y:S01]  /*75c0*/  FMUL.FTZ R61, R61, R9.reuse ;  /* 0x000000093d3d7220 */ /* 0x080fe20000410000 */
[----:B------:R-:W-:Y:S01]  /*75d0*/  FMUL.FTZ R64, R64, R9 ;  /* 0x0000000940407220 */ /* 0x000fe20000410000 */
[----:B------:R-:W-:Y:S01]  /*75e0*/  FMNMX.FTZ R5, R169, R5, !PT ;  /* 0x00000005a9057209 */ /* 0x000fe20007810000 */
[-C--:B------:R-:W-:Y:S01]  /*75f0*/  FMUL.FTZ R65, R65, R9.reuse ;  /* 0x0000000941417220 */ /* 0x080fe20000410000 */
[----:B------:R-:W-:Y:S01]  /*7600*/  FMUL.FTZ R68, R68, R9 ;  /* 0x0000000944447220 */ /* 0x000fe20000410000 */
[----:B------:R-:W3:Y:S01]  /*7610*/  MUFU.EX2 R157, R157 ;  /* 0x0000009d009d7308 */ /* 0x000ee20000000800 */
[----:B------:R-:W-:Y:S01]  /*7620*/  FMNMX.FTZ R5, R170, R5, !PT ;  /* 0x00000005aa057209 */ /* 0x000fe20007810000 */
[----:B0-----:R-:W-:Y:S01]  /*7630*/  FADD.FTZ R2, R21, R2 ;  /* 0x0000000215027221 */ /* 0x001fe20000010000 */
[-C--:B------:R-:W-:Y:S01]  /*7640*/  FMUL.FTZ R69, R69, R9.reuse ;  /* 0x0000000945457220 */ /* 0x080fe20000410000 */
[----:B------:R-:W-:Y:S01]  /*7650*/  FMUL.FTZ R72, R72, R9 ;  /* 0x0000000948487220 */ /* 0x000fe20000410000 */
[----:B------:R-:W-:Y:S01]  /*7660*/  FMNMX.FTZ R5, R173, R5, !PT ;  /* 0x00000005ad057209 */ /* 0x000fe20007810000 */
[-C--:B------:R-:W-:Y:S01]  /*7670*/  FMUL.FTZ R73, R73, R9.reuse ;  /* 0x0000000949497220 */ /* 0x080fe20000410000 */
[----:B------:R-:W-:Y:S01]  /*7680*/  FMUL.FTZ R76, R76, R9 ;  /* 0x000000094c4c7220 */ /* 0x000fe20000410000 */
[----:B------:R-:W0:Y:S01]  /*7690*/  MUFU.EX2 R158, R158 ;  /* 0x0000009e009e7308 */ /* 0x000e220000000800 */
[----:B------:R-:W-:Y:S01]  /*76a0*/  FMNMX.FTZ R5, R174, R5, !PT ;  /* 0x00000005ae057209 */ /* 0x000fe20007810000 */
[----:B-1----:R-:W-:Y:S01]  /*76b0*/  FADD.FTZ R2, R155, R2 ;  /* 0x000000029b027221 */ /* 0x002fe20000010000 */
[-C--:B------:R-:W-:Y:S01]  /*76c0*/  FMUL.FTZ R77, R77, R9.reuse ;  /* 0x000000094d4d7220 */ /* 0x080fe20000410000 */
[----:B------:R-:W-:Y:S01]  /*76d0*/  FMUL.FTZ R80, R80, R9 ;  /* 0x0000000950507220 */ /* 0x000fe20000410000 */
[----:B------:R-:W-:Y:S01]  /*76e0*/  FMNMX.FTZ R5, R177, R5, !PT ;  /* 0x00000005b1057209 */ /* 0x000fe20007810000 */
[-C--:B------:R-:W-:Y:S01]  /*76f0*/  FMUL.FTZ R81, R81, R9.reuse ;  /* 0x0000000951517220 */ /* 0x080fe20000410000 */
[----:B------:R-:W-:Y:S01]  /*7700*/  FMUL.FTZ R84, R84, R9 ;  /* 0x0000000954547220 */ /* 0x000fe20000410000 */
[----:B------:R-:W1:Y:S01]  /*7710*/  MUFU.EX2 R161, R161 ;  /* 0x000000a100a17308 */ /* 0x000e620000000800 */
[----:B------:R-:W-:Y:S01]  /*7720*/  FMNMX.FTZ R5, R178, R5, !PT ;  /* 0x00000005b2057209 */ /* 0x000fe20007810000 */
[----:B---3--:R-:W-:Y:S01]  /*7730*/  FADD.FTZ R2, R157, R2 ;  /* 0x000000029d027221 */ /* 0x008fe20000010000 */
[-C--:B------:R-:W-:Y:S01]  /*7740*/  FMUL.FTZ R85, R85, R9.reuse ;  /* 0x0000000955557220 */ /* 0x080fe20000410000 */
[----:B------:R-:W-:Y:S01]  /*7750*/  FMUL.FTZ R88, R88, R9 ;  /* 0x0000000958587220 */ /* 0x000fe20000410000 */
[----:B------:R-:W-:Y:S01]  /*7760*/  FMNMX.FTZ R5, R181, R5, !PT ;  /* 0x00000005b5057209 */ /* 0x000fe20007810000 */
[-C--:B------:R-:W-:Y:S01]  /*7770*/  FMUL.FTZ R89, R89, R9.reuse ;  /* 0x0000000959597220 */ /* 0x080fe20000410000 */
[----:B------:R-:W-:Y:S01]  /*7780*/  FMUL.FTZ R92, R92, R9 ;  /* 0x000000095c5c7220 */ /* 0x000fe20000410000 */
[----:B------:R-:W3:Y:S01]  /*7790*/  MUFU.EX2 R162, R162 ;  /* 0x000000a200a27308 */ /* 0x000ee20000000800 */
[----:B------:R-:W-:Y:S01]  /*77a0*/  FMNMX.FTZ R5, R180, R5, !PT ;  /* 0x00000005b4057209 */ /* 0x000fe20007810000 */
[C---:B0-----:R-:W-:Y:S01]  /*77b0*/  FADD.FTZ R2, R158.reuse, R2 ;  /* 0x000000029e027221 */ /* 0x041fe20000010000 */
[----:B------:R-:W-:Y:S01]  /*77c0*/  F2FP.F16.F32.PACK_AB R158, R158, R157 ;  /* 0x0000009d9e9e723e */ /* 0x000fe200000000ff */
        /* <DEDUP_REMOVED lines=16> */
[-C--:B------:R-:W-:Y:S01]  /*78d0*/  FMUL.FTZ R109, R109, R9.reuse ;  /* 0x000000096d6d7220 */ /* 0x080fe20000410000 */
[-C--:B------:R-:W-:Y:S01]  /*78e0*/  FMUL.FTZ R112, R112, R9.reuse ;  /* 0x0000000970707220 */ /* 0x080fe20000410000 */
[----:B------:R-:W3:Y:S01]  /*78f0*/  SHFL.BFLY PT, R11, R5, 0x2, 0x1f ;  /* 0x0c401f00050b7f89 */ /* 0x000ee200000e0000 */
[-C--:B------:R-:W-:Y:S01]  /*7900*/  FMUL.FTZ R113, R113, R9.reuse ;  /* 0x0000000971717220 */ /* 0x080fe20000410000 */
[----:B------:R-:W4:Y:S01]  /*7910*/  MUFU.EX2 R171, R171 ;  /* 0x000000ab00ab7308 */ /* 0x000f220000000800 */
        /* <DEDUP_REMOVED lines=16> */
[----:B----4-:R-:W-:Y:S01]  /*7a20*/  FADD.FTZ R2, R171, R2 ;  /* 0x00000002ab027221 */ /* 0x010fe20000010000 */
[-C--:B------:R-:W-:Y:S01]  /*7a30*/  FMUL.FTZ R140, R140, R9.reuse ;  /* 0x000000098c8c7220 */ /* 0x080fe20000410000 */
[-C--:B------:R-:W-:Y:S01]  /*7a40*/  FMUL.FTZ R141, R141, R9.reuse ;  /* 0x000000098d8d7220 */ /* 0x080fe20000410000 */
[-C--:B------:R-:W-:Y:S01]  /*7a50*/  FMUL.FTZ R144, R144, R9.reuse ;  /* 0x0000000990907220 */ /* 0x080fe20000410000 */
[----:B------:R-:W-:Y:S01]  /*7a60*/  FMUL.FTZ R145, R145, R9 ;  /* 0x0000000991917220 */ /* 0x000fe20000410000 */
[----:B---3--:R-:W-:Y:S01]  /*7a70*/  FMNMX.FTZ R5, R5, R11, !PT ;  /* 0x0000000b05057209 */ /* 0x008fe20007810000 */
[-C--:B------:R-:W-:Y:S01]  /*7a80*/  FMUL.FTZ R148, R148, R9.reuse ;  /* 0x0000000994947220 */ /* 0x080fe20000410000 */
[----:B------:R-:W3:Y:S01]  /*7a90*/  MUFU.EX2 R176, R176 ;  /* 0x000000b000b07308 */ /* 0x000ee20000000800 */
[----:B0-----:R-:W-:Y:S01]  /*7aa0*/  FADD.FTZ R2, R172, R2 ;  /* 0x00000002ac027221 */ /* 0x001fe20000010000 */
[----:B------:R-:W-:Y:S01]  /*7ab0*/  FMUL.FTZ R149, R149, R9 ;  /* 0x0000000995957220 */ /* 0x000fe20000410000 */
[----:B------:R-:W0:Y:S05]  /*7ac0*/  SHFL.BFLY PT, R11, R5, 0x1, 0x1f ;  /* 0x0c201f00050b7f89 */ /* 0x000e2a00000e0000 */
[----:B------:R-:W4:Y:S01]  /*7ad0*/  MUFU.EX2 R179, R179 ;  /* 0x000000b300b37308 */ /* 0x000f220000000800 */
[----:B-1----:R-:W-:-:S07]  /*7ae0*/  FADD.FTZ R2, R175, R2 ;  /* 0x00000002af027221 */ /* 0x002fce0000010000 */
[----:B------:R-:W1:Y:S01]  /*7af0*/  MUFU.EX2 R182, R182 ;  /* 0x000000b600b67308 */ /* 0x000e620000000800 */
[----:B---3--:R-:W-:-:S07]  /*7b00*/  FADD.FTZ R2, R176, R2 ;  /* 0x00000002b0027221 */ /* 0x008fce0000010000 */
[----:B------:R-:W-:Y:S01]  /*7b10*/  MUFU.EX2 R184, R184 ;  /* 0x000000b800b87308 */ /* 0x000fe20000000800 */
[----:B----4-:R-:W-:Y:S01]  /*7b20*/  FADD.FTZ R2, R179, R2 ;  /* 0x00000002b3027221 */ /* 0x010fe20000010000 */
[----:B0-----:R-:W-:-:S04]  /*7b30*/  FMNMX.FTZ R5, R5, R11, !PT ;  /* 0x0000000b05057209 */ /* 0x001fc80007810000 */
[C---:B------:R-:W-:Y:S01]  /*7b40*/  FSETP.NEU.FTZ.AND P1, PT, R5.reuse, -INF , PT ;  /* 0xff8000000500780b */ /* 0x040fe20003f3d000 */
[C---:B------:R-:W-:Y:S01]  /*7b50*/  FMUL.FTZ R11, R5.reuse, UR10 ;  /* 0x0000000a050b7c20 */ /* 0x040fe20008410000 */
[----:B------:R-:W-:Y:S01]  /*7b60*/  MUFU.EX2 R186, R186 ;  /* 0x000000ba00ba7308 */ /* 0x000fe20000000800 */
[----:B-1----:R-:W-:Y:S01]  /*7b70*/  FADD.FTZ R2, R182, R2 ;  /* 0x00000002b6027221 */ /* 0x002fe20000010000 */
[----:B------:R-:W-:Y:S02]  /*7b80*/  FSEL R14, R5, RZ, P1 ;  /* 0x000000ff050e7208 */ /* 0x000fe40000800000 */
[----:B------:R-:W-:-:S03]  /*7b90*/  FSEL R11, R11, RZ, P1 ;  /* 0x000000ff0b0b7208 */ /* 0x000fc60000800000 */
[----:B------:R-:W-:Y:S01]  /*7ba0*/  FADD.FTZ R14, -R14, R8 ;  /* 0x000000080e0e7221 */ /* 0x000fe20000010100 */
[----:B------:R-:W-:Y:S01]  /*7bb0*/  MUFU.EX2 R188, R188 ;  /* 0x000000bc00bc7308 */ /* 0x000fe20000000800 */
[--C-:B------:R-:W-:Y:S01]  /*7bc0*/  FFMA.FTZ R196, R10, UR10, -R11.reuse ;  /* 0x0000000a0ac47c23 */ /* 0x100fe2000801080b */
[--C-:B------:R-:W-:Y:S01]  /*7bd0*/  FFMA.FTZ R12, R12, UR10, -R11.reuse ;  /* 0x0000000a0c0c7c23 */ /* 0x100fe2000801080b */
[----:B------:R-:W-:Y:S01]  /*7be0*/  FMUL.FTZ R8, R14, UR10 ;  /* 0x0000000a0e087c20 */ /* 0x000fe20008410000 */
[--C-:B------:R-:W-:Y:S01]  /*7bf0*/  FFMA.FTZ R195, R15, UR10, -R11.reuse ;  /* 0x0000000a0fc37c23 */ /* 0x100fe2000801080b */
[--C-:B------:R-:W-:Y:S01]  /*7c00*/  FFMA.FTZ R20, R20, UR10, -R11.reuse ;  /* 0x0000000a14147c23 */ /* 0x100fe2000801080b */
[--C-:B------:R-:W-:Y:S01]  /*7c10*/  FFMA.FTZ R15, R156, UR10, -R11.reuse ;  /* 0x0000000a9c0f7c23 */ /* 0x100fe2000801080b */
[----:B------:R-:W-:Y:S01]  /*7c20*/  F2FP.F16.F32.PACK_AB R156, R155, R21 ;  /* 0x000000159b9c723e */ /* 0x000fe200000000ff */
[----:B------:R-:W-:Y:S01]  /*7c30*/  MUFU.EX2 R196, R196 ;  /* 0x000000c400c47308 */ /* 0x000fe20000000800 */
[--C-:B------:R-:W-:Y:S01]  /*7c40*/  FFMA.FTZ R194, R153, UR10, -R11.reuse ;  /* 0x0000000a99c27c23 */ /* 0x100fe2000801080b */
[--C-:B------:R-:W-:Y:S01]  /*7c50*/  FFMA.FTZ R191, R159, UR10, -R11.reuse ;  /* 0x0000000a9fbf7c23 */ /* 0x100fe2000801080b */
[--C-:B------:R-:W-:Y:S01]  /*7c60*/  FFMA.FTZ R159, R160, UR10, -R11.reuse ;  /* 0x0000000aa09f7c23 */ /* 0x100fe2000801080b */
[--C-:B------:R-:W-:Y:S01]  /*7c70*/  FFMA.FTZ R163, R163, UR10, -R11.reuse ;  /* 0x0000000aa3a37c23 */ /* 0x100fe2000801080b */
[----:B------:R-:W-:Y:S01]  /*7c80*/  F2FP.F16.F32.PACK_AB R160, R162, R161 ;  /* 0x000000a1a2a0723e */ /* 0x000fe200000000ff */
        /* <DEDUP_REMOVED lines=8> */
[----:B------:R-:W-:Y:S01]  /*7d10*/  F2FP.F16.F32.PACK_AB R162, R168, R167 ;  /* 0x000000a7a8a2723e */ /* 0x000fe200000000ff */
[--C-:B------:R-:W-:Y:S01]  /*7d20*/  FFMA.FTZ R177, R177, UR10, -R11.reuse ;  /* 0x0000000ab1b17c23 */ /* 0x100fe2000801080b */
[----:B------:R-:W1:Y:S01]  /*7d30*/  MUFU.EX2 R12, R12 ;  /* 0x0000000c000c7308 */ /* 0x000e620000000800 */
[--C-:B------:R-:W-:Y:S01]  /*7d40*/  FFMA.FTZ R178, R178, UR10, -R11.reuse ;  /* 0x0000000ab2b27c23 */ /* 0x100fe2000801080b */
[--C-:B------:R-:W-:Y:S01]  /*7d50*/  FFMA.FTZ R181, R181, UR10, -R11.reuse ;  /* 0x0000000ab5b57c23 */ /* 0x100fe2000801080b */
[--C-:B------:R-:W-:Y:S01]  /*7d60*/  FFMA.FTZ R180, R180, UR10, -R11.reuse ;  /* 0x0000000ab4b47c23 */ /* 0x100fe2000801080b */
[----:B------:R-:W-:Y:S01]  /*7d70*/  F2FP.F16.F32.PACK_AB R164, R172, R171 ;  /* 0x000000abaca4723e */ /* 0x000fe200000000ff */
[--C-:B------:R-:W-:Y:S01]  /*7d80*/  FFMA.FTZ R183, R183, UR10, -R11.reuse ;  /* 0x0000000ab7b77c23 */ /* 0x100fe2000801080b */
[--C-:B------:R-:W-:Y:S01]  /*7d90*/  FFMA.FTZ R185, R185, UR10, -R11.reuse ;  /* 0x0000000ab9b97c23 */ /* 0x100fe2000801080b */
[--C-:B------:R-:W-:Y:S01]  /*7da0*/  FFMA.FTZ R187, R187, UR10, -R11.reuse ;  /* 0x0000000abbbb7c23 */ /* 0x100fe2000801080b */
[----:B------:R-:W3:Y:S01]  /*7db0*/  MUFU.EX2 R155, R195 ;  /* 0x000000c3009b7308 */ /* 0x000ee20000000800 */
[----:B0-----:R-:W-:Y:S01]  /*7dc0*/  FFMA.FTZ R0, R8, R0, R196 ;  /* 0x0000000008007223 */ /* 0x001fe200000100c4 */
[----:B------:R-:W-:Y:S01]  /*7dd0*/  FFMA.FTZ R11, R189, UR10, -R11 ;  /* 0x0000000abd0b7c23 */ /* 0x000fe2000801080b */
[----:B------:R-:W-:Y:S01]  /*7de0*/  F2FP.F16.F32.PACK_AB R166, R176, R175 ;  /* 0x000000afb0a6723e */ /* 0x000fe200000000ff */
[----:B------:R-:W-:Y:S01]  /*7df0*/  FADD.FTZ R2, R184, R2 ;  /* 0x00000002b8027221 */ /* 0x000fe20000010000 */
[----:B------:R-:W-:Y:S01]  /*7e00*/  F2FP.F16.F32.PACK_AB R168, R182, R179 ;  /* 0x000000b3b6a8723e */ /* 0x000fe200000000ff */
[----:B------:R-:W-:Y:S01]  /*7e10*/  FMUL.FTZ R26, R26, R8 ;  /* 0x000000081a1a7220 */ /* 0x000fe20000410000 */
[----:B------:R-:W-:Y:S01]  /*7e20*/  F2FP.F16.F32.PACK_AB R170, R186, R184 ;  /* 0x000000b8baaa723e */ /* 0x000fe200000000ff */
        /* <DEDUP_REMOVED lines=9> */
[----:B---3--:R-:W-:Y:S01]  /*7ec0*/  FADD.FTZ R0, R155, R0 ;  /* 0x000000009b007221 */ /* 0x008fe20000010000 */
[-C--:B------:R-:W-:Y:S01]  /*7ed0*/  FMUL.FTZ R35, R35, R8.reuse ;  /* 0x0000000823237220 */ /* 0x080fe20000410000 */
[-C--:B------:R-:W-:Y:S01]  /*7ee0*/  FMUL.FTZ R38, R38, R8.reuse ;  /* 0x0000000826267220 */ /* 0x080fe20000410000 */
[-C--:B------:R-:W-:Y:S01]  /*7ef0*/  FMUL.FTZ R39, R39, R8.reuse ;  /* 0x0000000827277220 */ /* 0x080fe20000410000 */
[-C--:B------:R-:W-:Y:S01]  /*7f00*/  FMUL.FTZ R42, R42, R8.reuse ;  /* 0x000000082a2a7220 */ /* 0x080fe20000410000 */
[-C--:B------:R-:W-:Y:S01]  /*7f10*/  FMUL.FTZ R43, R43, R8.reuse ;  /* 0x000000082b2b7220 */ /* 0x080fe20000410000 */
[-C--:B------:R-:W-:Y:S01]  /*7f20*/  FMUL.FTZ R46, R46, R8.reuse ;  /* 0x000000082e2e7220 */ /* 0x080fe20000410000 */
[----:B------:R-:W3:Y:S01]  /*7f30*/  MUFU.EX2 R15, R15 ;  /* 0x0000000f000f7308 */ /* 0x000ee20000000800 */
        /* <DEDUP_REMOVED lines=16> */
[C---:B---3--:R-:W-:Y:S01]  /*8040*/  FADD.FTZ R0, R15.reuse, R0 ;  /* 0x000000000f007221 */ /* 0x048fe20000010000 */
[----:B------:R-:W-:Y:S01]  /*8050*/  F2FP.F16.F32.PACK_AB R157, R15, R157 ;  /* 0x0000009d0f9d723e */ /* 0x000fe200000000ff */
[-C--:B------:R-:W-:Y:S01]  /*8060*/  FMUL.FTZ R70, R70, R8.reuse ;  /* 0x0000000846467220 */ /* 0x080fe20000410000 */
[-C--:B------:R-:W-:Y:S01]  /*8070*/  FMUL.FTZ R71, R71, R8.reuse ;  /* 0x0000000847477220 */ /* 0x080fe20000410000 */
[-C--:B------:R-:W-:Y:S01]  /*8080*/  FMUL.FTZ R74, R74, R8.reuse ;  /* 0x000000084a4a7220 */ /* 0x080fe20000410000 */
[-C--:B------:R-:W-:Y:S01]  /*8090*/  FMUL.FTZ R75, R75, R8.reuse ;  /* 0x000000084b4b7220 */ /* 0x080fe20000410000 */
[-C--:B------:R-:W-:Y:S01]  /*80a0*/  FMUL.FTZ R78, R78, R8.reuse ;  /* 0x000000084e4e7220 */ /* 0x080fe20000410000 */
[----:B------:R-:W3:Y:S01]  /*80b0*/  MUFU.EX2 R161, R163 ;  /* 0x000000a300a17308 */ /* 0x000ee20000000800 */
[----:B0-----:R-:W-:Y:S01]  /*80c0*/  FADD.FTZ R0, R191, R0 ;  /* 0x00000000bf007221 */ /* 0x001fe20000010000 */
[-C--:B------:R-:W-:Y:S01]  /*80d0*/  FMUL.FTZ R79, R79, R8.reuse ;  /* 0x000000084f4f7220 */ /* 0x080fe20000410000 */
[-C--:B------:R-:W-:Y:S01]  /*80e0*/  FMUL.FTZ R82, R82, R8.reuse ;  /* 0x0000000852527220 */ /* 0x080fe20000410000 */
[-C--:B------:R-:W-:Y:S01]  /*80f0*/  FMUL.FTZ R83, R83, R8.reuse ;  /* 0x0000000853537220 */ /* 0x080fe20000410000 */
[-C--:B------:R-:W-:Y:S01]  /*8100*/  FMUL.FTZ R86, R86, R8.reuse ;  /* 0x0000000856567220 */ /* 0x080fe20000410000 */
[-C--:B------:R-:W-:Y:S01]  /*8110*/  FMUL.FTZ R87, R87, R8.reuse ;  /* 0x0000000857577220 */ /* 0x080fe20000410000 */
[-C--:B------:R-:W-:Y:S01]  /*8120*/  FMUL.FTZ R90, R90, R8.reuse ;  /* 0x000000085a5a7220 */ /* 0x080fe20000410000 */
[----:B------:R0:W4:Y:S01]  /*8130*/  MUFU.EX2 R13, R153 ;  /* 0x00000099000d7308 */ /* 0x0001220000000800 */
[C---:B-1----:R-:W-:Y:S01]  /*8140*/  FADD.FTZ R0, R159.reuse, R0 ;  /* 0x000000009f007221 */ /* 0x042fe20000010000 */
[----:B------:R-:W-:Y:S01]  /*8150*/  F2FP.F16.F32.PACK_AB R159, R159, R191 ;  /* 0x000000bf9f9f723e */ /* 0x000fe200000000ff */
[-C--:B------:R-:W-:Y:S01]  /*8160*/  FMUL.FTZ R91, R91, R8.reuse ;  /* 0x000000085b5b7220 */ /* 0x080fe20000410000 */
[-C--:B------:R-:W-:Y:S01]  /*8170*/  FMUL.FTZ R94, R94, R8.reuse ;  /* 0x000000085e5e7220 */ /* 0x080fe20000410000 */
[-C--:B------:R-:W-:Y:S01]  /*8180*/  FMUL.FTZ R95, R95, R8.reuse ;  /* 0x000000085f5f7220 */ /* 0x080fe20000410000 */
[-C--:B------:R-:W-:Y:S01]  /*8190*/  FMUL.FTZ R98, R98, R8.reuse ;  /* 0x0000000862627220 */ /* 0x080fe20000410000 */
[----:B------:R-:W-:Y:S01]  /*81a0*/  FMUL.FTZ R99, R99, R8 ;  /* 0x0000000863637220 */ /* 0x000fe20000410000 */
[----:B------:R-:W1:Y:S01]  /*81b0*/  MUFU.EX2 R163, R165 ;  /* 0x000000a500a37308 */ /* 0x000e620000000800 */
[----:B---3--:R-:W-:Y:S01]  /*81c0*/  FADD.FTZ R0, R161, R0 ;  /* 0x00000000a1007221 */ /* 0x008fe20000010000 */
[----:B0-----:R-:W-:Y:S01]  /*81d0*/  F2FP.F16.F32.PACK_AB R153, R12, R196 ;  /* 0x000000c40c99723e */ /* 0x001fe200000000ff */
[-C--:B------:R-:W-:Y:S01]  /*81e0*/  FMUL.FTZ R102, R102, R8.reuse ;  /* 0x0000000866667220 */ /* 0x080fe20000410000 */
[-C--:B------:R-:W-:Y:S01]  /*81f0*/  FMUL.FTZ R103, R103, R8.reuse ;  /* 0x0000000867677220 */ /* 0x080fe20000410000 */
[-C--:B------:R-:W-:Y:S01]  /*8200*/  FMUL.FTZ R106, R106, R8.reuse ;  /* 0x000000086a6a7220 */ /* 0x080fe20000410000 */
[-C--:B------:R-:W-:Y:S01]  /*8210*/  FMUL.FTZ R107, R107, R8.reuse ;  /* 0x000000086b6b7220 */ /* 0x080fe20000410000 */
[-C--:B------:R-:W-:Y:S01]  /*8220*/  FMUL.FTZ R110, R110, R8.reuse ;  /* 0x000000086e6e7220 */ /* 0x080fe20000410000 */
[----:B------:R-:W0:Y:S01]  /*8230*/  MUFU.EX2 R10, R10 ;  /* 0x0000000a000a7308 */ /* 0x000e220000000800 */
[C---:B----4-:R-:W-:Y:S01]  /*8240*/  FADD.FTZ R0, R13.reuse, R0 ;  /* 0x000000000d007221 */ /* 0x050fe20000010000 */
[----:B------:R-:W-:Y:S01]  /*8250*/  F2FP.F16.F32.PACK_AB R161, R13, R161 ;  /* 0x000000a10da1723e */ /* 0x000fe200000000ff */
[-C--:B------:R-:W-:Y:S01]  /*8260*/  FMUL.FTZ R111, R111, R8.reuse ;  /* 0x000000086f6f7220 */ /* 0x080fe20000410000 */
[-C--:B------:R-:W-:Y:S01]  /*8270*/  FMUL.FTZ R114, R114, R8.reuse ;  /* 0x0000000872727220 */ /* 0x080fe20000410000 */
[-C--:B------:R-:W-:Y:S01]  /*8280*/  FMUL.FTZ R115, R115, R8.reuse ;  /* 0x0000000873737220 */ /* 0x080fe20000410000 */
[-C--:B------:R-:W-:Y:S01]  /*8290*/  FMUL.FTZ R118, R118, R8.reuse ;  /* 0x0000000876767220 */ /* 0x080fe20000410000 */
[-C--:B------:R-:W-:Y:S01]  /*82a0*/  FMUL.FTZ R119, R119, R8.reuse ;  /* 0x0000000877777220 */ /* 0x080fe20000410000 */
[----:B------:R-:W3:Y:S01]  /*82b0*/  MUFU.EX2 R165, R169 ;  /* 0x000000a900a57308 */ /* 0x000ee20000000800 */
        /* <DEDUP_REMOVED lines=21> */
[----:B------:R-:W-:-:S02]  /*8410*/  FMUL.FTZ R151, R151, R8 ;  /* 0x0000000897977220 */ /* 0x000fc40000410000 */
[----:B------:R-:W3:Y:S01]  /*8420*/  MUFU.EX2 R198, R198 ;  /* 0x000000c600c67308 */ /* 0x000ee20000000800 */
[C---:B-1----:R-:W-:Y:S01]  /*8430*/  FADD.FTZ R0, R197.reuse, R0 ;  /* 0x00000000c5007221 */ /* 0x042fe20000010000 */
[----:B------:R-:W-:-:S06]  /*8440*/  F2FP.F16.F32.PACK_AB R165, R197, R165 ;  /* 0x000000a5c5a5723e */ /* 0x000fcc00000000ff */
[----:B------:R-:W1:Y:S01]  /*8450*/  MUFU.EX2 R169, R177 ;  /* 0x000000b100a97308 */ /* 0x000e620000000800 */
[----:B0-----:R-:W-:-:S07]  /*8460*/  FADD.FTZ R0, R167, R0 ;  /* 0x00000000a7007221 */ /* 0x001fce0000010000 */
[----:B------:R-:W0:Y:S01]  /*8470*/  MUFU.EX2 R178, R178 ;  /* 0x000000b200b27308 */ /* 0x000e220000000800 */
[C---:B---3--:R-:W-:Y:S01]  /*8480*/  FADD.FTZ R0, R198.reuse, R0 ;  /* 0x00000000c6007221 */ /* 0x048fe20000010000 */
[----:B------:R-:W-:-:S06]  /*8490*/  F2FP.F16.F32.PACK_AB R167, R198, R167 ;  /* 0x000000a7c6a7723e */ /* 0x000fcc00000000ff */
[----:B------:R-:W3:Y:S01]  /*84a0*/  MUFU.EX2 R171, R181 ;  /* 0x000000b500ab7308 */ /* 0x000ee20000000800 */
[----:B-1----:R-:W-:-:S07]  /*84b0*/  FADD.FTZ R0, R169, R0 ;  /* 0x00000000a9007221 */ /* 0x002fce0000010000 */
[----:B------:R-:W1:Y:S01]  /*84c0*/  MUFU.EX2 R180, R180 ;  /* 0x000000b400b47308 */ /* 0x000e620000000800 */
[C---:B0-----:R-:W-:Y:S01]  /*84d0*/  FADD.FTZ R0, R178.reuse, R0 ;  /* 0x00000000b2007221 */ /* 0x041fe20000010000 */
[----:B------:R-:W-:-:S06]  /*84e0*/  F2FP.F16.F32.PACK_AB R169, R178, R169 ;  /* 0x000000a9b2a9723e */ /* 0x000fcc00000000ff */
[----:B------:R-:W0:Y:S01]  /*84f0*/  MUFU.EX2 R173, R183 ;  /* 0x000000b700ad7308 */ /* 0x000e220000000800 */
[----:B---3--:R-:W-:-:S07]  /*8500*/  FADD.FTZ R0, R171, R0 ;  /* 0x00000000ab007221 */ /* 0x008fce0000010000 */
        /* <DEDUP_REMOVED lines=9> */
[C---:B-1----:R-:W-:Y:S01]  /*85a0*/  FADD.FTZ R0, R185.reuse, R0 ;  /* 0x00000000b9007221 */ /* 0x042fe20000010000 */
[----:B------:R-:W-:-:S06]  /*85b0*/  F2FP.F16.F32.PACK_AB R173, R185, R173 ;  /* 0x000000adb9ad723e */ /* 0x000fcc00000000ff */
[----:B------:R-:W1:Y:S01]  /*85c0*/  MUFU.EX2 R174, R193 ;  /* 0x000000c100ae7308 */ /* 0x000e620000000800 */
[----:B0-----:R-:W-:-:S07]  /*85d0*/  FADD.FTZ R2, R192, R2 ;  /* 0x00000002c0027221 */ /* 0x001fce0000010000 */
[----:B------:R-:W0:Y:S01]  /*85e0*/  MUFU.EX2 R11, R11 ;  /* 0x0000000b000b7308 */ /* 0x000e220000000800 */
[----:B---3--:R-:W-:Y:S01]  /*85f0*/  FADD.FTZ R0, R175, R0 ;  /* 0x00000000af007221 */ /* 0x008fe20000010000 */
[C---:B-1----:R-:W-:Y:S01]  /*8600*/  FADD.FTZ R2, R174.reuse, R2 ;  /* 0x00000002ae027221 */ /* 0x042fe20000010000 */
[----:B------:R-:W-:Y:S02]  /*8610*/  F2FP.F16.F32.PACK_AB R174, R174, R192 ;  /* 0x000000c0aeae723e */ /* 0x000fe400000000ff */
[C---:B0-----:R-:W-:Y:S01]  /*8620*/  FADD.FTZ R0, R11.reuse, R0 ;  /* 0x000000000b007221 */ /* 0x041fe20000010000 */
[----:B------:R-:W-:Y:S01]  /*8630*/  F2FP.F16.F32.PACK_AB R175, R11, R175 ;  /* 0x000000af0baf723e */ /* 0x000fe200000000ff */
[----:B------:R-:W-:Y:S06]  /*8640*/  @!P0 BRA `(.L_x_2546) ;  /* 0x0000000000048947 */ /* 0x000fec0003800000 */
[----:B------:R-:W-:Y:S01]  /*8650*/  BPT.TRAP 0x1 ;  /* 0x000000040000795c */ /* 0x000fe20000300000 */
.L_x_2546:
[----:B------:R0:W1:Y:S01]  /*8660*/  SYNCS.PHASECHK.TRANS64.TRYWAIT P1, [UR26+0x22850], R7 ;  /* 0x02285007ff0075a7 */ /* 0x000062000802015a */
[----:B------:R-:W-:Y:S05]  /*8670*/  @!P0 BRA `(.L_x_2547) ;  /* 0x0000000000048947 */ /* 0x000fea0003800000 */
[----:B------:R-:W-:Y:S01]  /*8680*/  BPT.TRAP 0x1 ;  /* 0x000000040000795c */ /* 0x000fe20000300000 */
.L_x_2547:
[----:B-1----:R-:W-:Y:S05]  /*8690*/  @P1 BRA `(.L_x_2548) ;  /* 0x0000000000081947 */ /* 0x002fea0003800000 */
[----:B------:R-:W1:Y:S02]  /*86a0*/  SYNCS.PHASECHK.TRANS64.TRYWAIT P1, [UR26+0x22850], R7 ;  /* 0x02285007ff0075a7 */ /* 0x000e64000802015a */
[----:B-1----:R-:W-:Y:S05]  /*86b0*/  @!P1 BRA `(.L_x_2549) ;  /* 0x0000011800009947 */ /* 0x002fea0003800000 */
.L_x_2548:
        /* <DEDUP_REMOVED lines=42> */
.L_x_2550:
[----:B------:R-:W-:Y:S01]  /*8960*/  UIADD3 UR26, UR26, 0x22860, URZ ;  /* 0x000228601a1a7890 */ /* 0x000fe2000fffe03f */
[C---:B------:R-:W-:Y:S01]  /*8970*/  ISETP.GT.AND P1, PT, R6.reuse, UR28, PT ;  /* 0x0000001c06007c0c */ /* 0x040fe2000bf24270 */
[----:B------:R-:W-:Y:S02]  /*8980*/  VIADD R6, R6, 0xffffffff ;  /* 0xffffffff06067836 */ /* 0x000fe40000000000 */
[----:B------:R-:W-:Y:S01]  /*8990*/  UPRMT UR26, UR27, 0x654, UR26 ;  /* 0x000006541b1a7896 */ /* 0x000fe2000800001a */
[----:B------:R-:W-:Y:S02]  /*89a0*/  IMAD.MOV.U32 R8, RZ, RZ, R5 ;  /* 0x000000ffff087224 */ /* 0x000fe400078e0005 */
[----:B------:R-:W-:-:S06]  /*89b0*/  IMAD.MOV.U32 R9, RZ, RZ, R4 ;  /* 0x000000ffff097224 */ /* 0x000fcc00078e0004 */
[----:B------:R-:W-:Y:S01]  /*89c0*/  SYNCS.ARRIVE.TRANS64.RED.A1T0 RZ, [UR26], RZ ;  /* 0x000000ffffff79a7 */ /* 0x000fe2000810041a */
[----:B------:R-:W-:Y:S05]  /*89d0*/  @P1 BRA `(.L_x_2551) ;  /* 0xffffffc800841947 */ /* 0x000fea000383ffff */
[----:B------:R-:W-:-:S07]  /*89e0*/  IMAD.MOV.U32 R7, RZ, RZ, R6 ;  /* 0x000000ffff077224 */ /* 0x000fce00078e0006 */
.L_x_2532:
[----:B------:R-:W0:Y:S01]  /*89f0*/  LDC R6, c[0x0][0x448] ;  /* 0x00011200ff067b82 */ /* 0x000e220000000800 */
[----:B------:R-:W-:Y:S01]  /*8a00*/  UIADD3 UR6, UR42, 0x7f, URZ ;  /* 0x0000007f2a067890 */ /* 0x000fe2000fffe03f */
[----:B------:R-:W-:Y:S01]  /*8a10*/  IADD3 R11, R19, 0x1, -R18 ;  /* 0x00000001130b7810 */ /* 0x000fe20007ffe812 */
[----:B------:R-:W-:Y:S01]  /*8a20*/  UISETP.NE.AND UP0, UPT, UR47, URZ, UPT ;  /* 0x0000003f2f00728c */ /* 0x000fe2000bf05270 */
[----:B0-----:R-:W-:-:S13]  /*8a30*/  ISETP.NE.AND P1, PT, R6, 0x1, PT ;  /* 0x000000010600780c */ /* 0x001fda0003f25270 */
[----:B------:R-:W0:Y:S08]  /*8a40*/  @P1 LDC R6, c[0x0][0x44c] ;  /* 0x00011300ff061b82 */ /* 0x000e300000000800 */
[----:B------:R-:W1:Y:S01]  /*8a50*/  @P1 LDC R9, c[0x0][0x450] ;  /* 0x00011400ff091b82 */ /* 0x000e620000000800 */
[----:B0-----:R-:W-:-:S04]  /*8a60*/  @P1 IMAD.HI.U32 R8, R6, UR6, RZ ;  /* 0x0000000606081c27 */ /* 0x001fc8000f8e00ff */
[----:B------:R-:W-:Y:S01]  /*8a70*/  IMAD.U32 R6, RZ, RZ, UR6 ;  /* 0x00000006ff067e24 */ /* 0x000fe2000f8e00ff */
[----:B-1----:R-:W-:Y:S02]  /*8a80*/  @P1 SHF.R.U32.HI R6, RZ, R9, R8 ;  /* 0x00000009ff061219 */ /* 0x002fe40000011608 */
[----:B------:R-:W-:-:S03]  /*8a90*/  PLOP3.LUT P1, PT, PT, PT, UP0, 0x40, 0x0 ;  /* 0x000000000000781c */ /* 0x000fc60003f2e808 */
[----:B------:R-:W-:-:S04]  /*8aa0*/  IMAD.IADD R6, R11, 0x1, R6 ;  /* 0x000000010b067824 */ /* 0x000fc800078e0206 */
[----:B------:R-:W-:-:S05]  /*8ab0*/  VIADD R8, R6, -UR24 ;  /* 0x8000001806087c36 */ /* 0x000fca0008000000 */
[----:B------:R-:W-:Y:S01]  /*8ac0*/  R2UR UR14, R8 ;  /* 0x00000000080e72ca */ /* 0x000fe200000e0000 */
[----:B------:R-:W-:-:S14]  /*8ad0*/  @P1 BRA `(.L_x_2552) ;  /* 0x0000000000501947 */ /* 0x000fdc0003800000 */
[----:B------:R-:W-:-:S13]  /*8ae0*/  R2UR UR11, R6 ;  /* 0x00000000060b72ca */ /* 0x000fda00000e0000 */
        /* <DEDUP_REMOVED lines=11> */
.L_x_2553:
[----:B------:R-:W-:Y:S02]  /*8ba0*/  ULDC UR15, c[0x0][0x9e4] ;  /* 0x00027900000f7ab9 */ /* 0x000fe40000000800 */
[----:B------:R-:W-:-:S11]  /*8bb0*/  UISETP.NE.AND UP0, UPT, UR15, 0x1, UPT ;  /* 0x000000010f00788c */ /* 0x000fd6000bf05270 */
[----:B------:R-:W-:Y:S02]  /*8bc0*/  @UP0 ULDC.64 UR18, c[0x0][0x9e8] ;  /* 0x00027a0000120ab9 */ /* 0x000fe40000000a00 */
[----:B------:R-:W-:-:S04]  /*8bd0*/  UIMAD.WIDE.U32 UR6, UR11, UR18, URZ ;  /* 0x000000120b0672a5 */ /* 0x000fc8000f8e003f */
[----:B------:R-:W-:-:S12]  /*8be0*/  @UP0 USHF.R.U32.HI UR11, URZ, UR19, UR7 ;  /* 0x000000133f0b0299 */ /* 0x000fd80008011607 */
.L_x_2554:
[----:B------:R-:W-:-:S04]  /*8bf0*/  UIMAD UR11, UR11, UR15, URZ ;  /* 0x0000000f0b0b72a4 */ /* 0x000fc8000f8e023f */
[----:B------:R-:W-:-:S04]  /*8c00*/  UISETP.LT.AND UP0, UPT, UR14, UR11, UPT ;  /* 0x0000000b0e00728c */ /* 0x000fc8000bf01270 */
[----:B------:R-:W-:-:S12]  /*8c10*/  USEL UR14, UR14, UR11, !UP0 ;  /* 0x0000000b0e0e7287 */ /* 0x000fd8000c000000 */
.L_x_2552:
        /* <DEDUP_REMOVED lines=12> */
.L_x_2566:
[----:B------:R-:W-:Y:S01]  /*8ce0*/  UIADD3 UR38, UR38, 0x1, URZ ;  /* 0x0000000126267890 */ /* 0x000fe2000fffe03f */
[C---:B------:R-:W-:Y:S01]  /*8cf0*/  ISETP.GT.AND P1, PT, R7.reuse, UR22, PT ;  /* 0x0000001607007c0c */ /* 0x040fe2000bf24270 */
[----:B------:R-:W-:Y:S02]  /*8d00*/  VIADD R7, R7, 0xffffffff ;  /* 0xffffffff07077836 */ /* 0x000fe40000000000 */
[----:B------:R-:W-:-:S04]  /*8d10*/  UISETP.NE.AND UP0, UPT, UR38, 0x2, UPT ;  /* 0x000000022600788c */ /* 0x000fc8000bf05270 */
[----:B------:R-:W-:Y:S02]  /*8d20*/  USEL UR6, URZ, 0x1, UP0 ;  /* 0x000000013f067887 */ /* 0x000fe40008000000 */
[----:B------:R-:W-:Y:S02]  /*8d30*/  USEL UR38, UR38, URZ, UP0 ;  /* 0x0000003f26267287 */ /* 0x000fe40008000000 */
[----:B------:R-:W-:Y:S01]  /*8d40*/  ULOP3.LUT UR37, UR37, UR6, URZ, 0x3c, !UPT ;  /* 0x0000000625257292 */ /* 0x000fe2000f8e3c3f */
[----:B------:R-:W-:Y:S11]  /*8d50*/  @!P0 BRA `(.L_x_2556) ;  /* 0x0000000000048947 */ /* 0x000ff60003800000 */
[----:B------:R-:W-:Y:S01]  /*8d60*/  BPT.TRAP 0x1 ;  /* 0x000000040000795c */ /* 0x000fe20000300000 */
.L_x_2556:
        /* <DEDUP_REMOVED lines=9> */
.L_x_2557:
[----:B-1----:R-:W-:Y:S05]  /*8e00*/  @P2 BRA `(.L_x_2558) ;  /* 0x0000000000082947 */ /* 0x002fea0003800000 */
[----:B------:R-:W1:Y:S02]  /*8e10*/  SYNCS.PHASECHK.TRANS64.TRYWAIT P2, [UR24+0x22830], R6 ;  /* 0x02283006ff0075a7 */ /* 0x000e640008040158 */
[----:B-1----:R-:W-:Y:S05]  /*8e20*/  @!P2 BRA `(.L_x_2559) ;  /* 0x00000110003ca947 */ /* 0x002fea0003800000 */
.L_x_2558:
[----:B------:R-:W-:Y:S01]  /*8e30*/  UIMAD UR18, UR38, 0x300, UR20 ;  /* 0x00000300261278a4 */ /* 0x000fe2000f8e0214 */
[----:B------:R-:W-:Y:S01]  /*8e40*/  WARPGROUP.ARRIVE ;  /* 0x00000000000079c5 */ /* 0x000fe20000000000 */
[----:B------:R-:W-:Y:S01]  /*8e50*/  UMOV UR19, 0x40000040 ;  /* 0x4000004000137882 */ /* 0x000fe20000000000 */
[----:B------:R-:W-:Y:S01]  /*8e60*/  UMOV UR7, 0x40000040 ;  /* 0x4000004000077882 */ /* 0x000fe20000000000 */
[----:B------:R-:W-:-:S03]  /*8e70*/  UIADD3 UR6, UR18, 0x2, URZ ;  /* 0x0000000212067890 */ /* 0x000fc6000fffe03f */
[----:B-12---:R-:W1:Y:S01]  /*8e80*/  S2R R3, SR_TID.X ;  /* 0x0000000000037919 */ /* 0x006e620000002100 */
        /* <DEDUP_REMOVED lines=20> */
.L_x_2560:
        /* <DEDUP_REMOVED lines=163> */
[----:B------:R-:W-:Y:S01]  /*9a00*/  FMUL.FTZ R49, R49, R9 ;  /* 0x0000000931317220 */ /* 0x000fe20000410000 */
[----:B------:R-:W4:Y:S01]  /*9a10*/  MUFU.TANH R2, R2 ;  /* 0x0000000200027308 */ /* 0x000f220000002400 */
[----:B--2---:R-:W-:Y:S01]  /*9a20*/  FADD.FTZ R11, R5, R154 ;  /* 0x0000009a050b7221 */ /* 0x004fe20000010000 */
[C---:B------:R-:W-:Y:S01]  /*9a30*/  F2FP.F16.F32.PACK_AB R154, R185.reuse, R5 ;  /* 0x00000005b99a723e */ /* 0x040fe200000000ff */
[-C--:B------:R-:W-:Y:S01]  /*9a40*/  FMUL.FTZ R52, R52, R9.reuse ;  /* 0x0000000934347220 */ /* 0x080fe20000410000 */
[----:B------:R-:W-:Y:S01]  /*9a50*/  FMNMX.FTZ R5, R176, R8, !PT ;  /* 0x00000008b0057209 */ /* 0x000fe20007810000 */
[----:B------:R-:W-:Y:S01]  /*9a60*/  FADD.FTZ R11, R185, R11 ;  /* 0x0000000bb90b7221 */ /* 0x000fe20000010000 */
[----:B------:R-:W-:Y:S01]  /*9a70*/  FMUL.FTZ R185, R191, UR26 ;  /* 0x0000001abfb97c20 */ /* 0x000fe20008410000 */
[----:B------:R-:W-:Y:S01]  /*9a80*/  FMUL.FTZ R53, R53, R9 ;  /* 0x0000000935357220 */ /* 0x000fe20000410000 */
[----:B------:R-:W-:Y:S01]  /*9a90*/  FMNMX.FTZ R5, R155, R5, !PT ;  /* 0x000000059b057209 */ /* 0x000fe20007810000 */
[----:B------:R-:W2:Y:S01]  /*9aa0*/  MUFU.TANH R12, R12 ;  /* 0x0000000c000c7308 */ /* 0x000ea20000002400 */
[-C--:B------:R-:W-:Y:S01]  /*9ab0*/  FMUL.FTZ R56, R56, R9.reuse ;  /* 0x0000000938387220 */ /* 0x080fe20000410000 */
[----:B------:R-:W-:Y:S01]  /*9ac0*/  FMUL.FTZ R57, R57, R9 ;  /* 0x0000000939397220 */ /* 0x000fe20000410000 */
[----:B------:R-:W-:Y:S01]  /*9ad0*/  FMNMX.FTZ R5, R158, R5, !PT ;  /* 0x000000059e057209 */ /* 0x000fe20007810000 */
[-C--:B------:R-:W-:Y:S01]  /*9ae0*/  FMUL.FTZ R60, R60, R9.reuse ;  /* 0x000000093c3c7220 */ /* 0x080fe20000410000 */
[-C--:B------:R-:W-:Y:S01]  /*9af0*/  FMUL.FTZ R61, R61, R9.reuse ;  /* 0x000000093d3d7220 */ /* 0x080fe20000410000 */
[----:B------:R-:W-:Y:S01]  /*9b00*/  FMUL.FTZ R64, R64, R9 ;  /* 0x0000000940407220 */ /* 0x000fe20000410000 */
[----:B------:R-:W-:Y:S01]  /*9b10*/  FMNMX.FTZ R5, R159, R5, !PT ;  /* 0x000000059f057209 */ /* 0x000fe20007810000 */
[----:B------:R-:W5:Y:S01]  /*9b20*/  MUFU.TANH R174, R174 ;  /* 0x000000ae00ae7308 */ /* 0x000f620000002400 */
[-C--:B------:R-:W-:Y:S01]  /*9b30*/  FMUL.FTZ R65, R65, R9.reuse ;  /* 0x0000000941417220 */ /* 0x080fe20000410000 */
[----:B------:R-:W-:Y:S01]  /*9b40*/  FMUL.FTZ R68, R68, R9 ;  /* 0x0000000944447220 */ /* 0x000fe20000410000 */
[----:B------:R-:W-:Y:S01]  /*9b50*/  FMNMX.FTZ R5, R162, R5, !PT ;  /* 0x00000005a2057209 */ /* 0x000fe20007810000 */
[-C--:B------:R-:W-:Y:S01]  /*9b60*/  FMUL.FTZ R69, R69, R9.reuse ;  /* 0x0000000945457220 */ /* 0x080fe20000410000 */
[-C--:B------:R-:W-:Y:S01]  /*9b70*/  FMUL.FTZ R72, R72, R9.reuse ;  /* 0x0000000948487220 */ /* 0x080fe20000410000 */
[----:B------:R-:W-:Y:S01]  /*9b80*/  FMUL.FTZ R73, R73, R9 ;  /* 0x0000000949497220 */ /* 0x000fe20000410000 */
[----:B------:R-:W-:Y:S01]  /*9b90*/  FMNMX.FTZ R5, R163, R5, !PT ;  /* 0x00000005a3057209 */ /* 0x000fe20007810000 */
[----:B------:R-:W0:Y:S01]  /*9ba0*/  MUFU.TANH R175, R175 ;  /* 0x000000af00af7308 */ /* 0x000e220000002400 */
[-C--:B------:R-:W-:Y:S01]  /*9bb0*/  FMUL.FTZ R76, R76, R9.reuse ;  /* 0x000000094c4c7220 */ /* 0x080fe20000410000 */
[----:B------:R-:W-:Y:S01]  /*9bc0*/  FMUL.FTZ R77, R77, R9 ;  /* 0x000000094d4d7220 */ /* 0x000fe20000410000 */
[----:B------:R-:W-:Y:S01]  /*9bd0*/  FMNMX.FTZ R5, R166, R5, !PT ;  /* 0x00000005a6057209 */ /* 0x000fe20007810000 */
[-C--:B------:R-:W-:Y:S01]  /*9be0*/  FMUL.FTZ R80, R80, R9.reuse ;  /* 0x0000000950507220 */ /* 0x080fe20000410000 */
[-C--:B------:R-:W-:Y:S01]  /*9bf0*/  FMUL.FTZ R81, R81, R9.reuse ;  /* 0x0000000951517220 */ /* 0x080fe20000410000 */
[----:B------:R-:W-:Y:S01]  /*9c00*/  FMUL.FTZ R84, R84, R9 ;  /* 0x0000000954547220 */ /* 0x000fe20000410000 */
[----:B------:R-:W-:Y:S01]  /*9c10*/  FMNMX.FTZ R5, R167, R5, !PT ;  /* 0x00000005a7057209 */ /* 0x000fe20007810000 */
[----:B------:R-:W1:Y:S01]  /*9c20*/  MUFU.TANH R178, R178 ;  /* 0x000000b200b27308 */ /* 0x000e620000002400 */
        /* <DEDUP_REMOVED lines=10> */
[----:B---3--:R-:W-:Y:S01]  /*9cd0*/  FMNMX.FTZ R5, R171, R5, !PT ;  /* 0x00000005ab057209 */ /* 0x008fe20007810000 */
[-C--:B------:R-:W-:Y:S01]  /*9ce0*/  FMUL.FTZ R100, R100, R9.reuse ;  /* 0x0000000964647220 */ /* 0x080fe20000410000 */
[-C--:B------:R-:W-:Y:S01]  /*9cf0*/  FMUL.FTZ R101, R101, R9.reuse ;  /* 0x0000000965657220 */ /* 0x080fe20000410000 */
[----:B------:R-:W-:Y:S01]  /*9d00*/  FMUL.FTZ R104, R104, R9 ;  /* 0x0000000968687220 */ /* 0x000fe20000410000 */
[----:B----4-:R-:W-:Y:S01]  /*9d10*/  FMNMX.FTZ R5, R2, R5, !PT ;  /* 0x0000000502057209 */ /* 0x010fe20007810000 */
[----:B------:R-:W3:Y:S01]  /*9d20*/  MUFU.TANH R182, R182 ;  /* 0x000000b600b67308 */ /* 0x000ee20000002400 */
[-C--:B------:R-:W-:Y:S01]  /*9d30*/  FMUL.FTZ R105, R105, R9.reuse ;  /* 0x0000000969697220 */ /* 0x080fe20000410000 */
[----:B------:R-:W-:Y:S01]  /*9d40*/  FMUL.FTZ R108, R108, R9 ;  /* 0x000000096c6c7220 */ /* 0x000fe20000410000 */
[----:B--2---:R-:W-:Y:S01]  /*9d50*/  FMNMX.FTZ R5, R12, R5, !PT ;  /* 0x000000050c057209 */ /* 0x004fe20007810000 */
[-C--:B------:R-:W-:Y:S01]  /*9d60*/  FMUL.FTZ R109, R109, R9.reuse ;  /* 0x000000096d6d7220 */ /* 0x080fe20000410000 */
[-C--:B------:R-:W-:Y:S01]  /*9d70*/  FMUL.FTZ R112, R112, R9.reuse ;  /* 0x0000000970707220 */ /* 0x080fe20000410000 */
[----:B------:R-:W-:Y:S01]  /*9d80*/  FMUL.FTZ R113, R113, R9 ;  /* 0x0000000971717220 */ /* 0x000fe20000410000 */
[----:B-----5:R-:W-:Y:S01]  /*9d90*/  FMNMX.FTZ R5, R174, R5, !PT ;  /* 0x00000005ae057209 */ /* 0x020fe20007810000 */
[----:B------:R-:W2:Y:S01]  /*9da0*/  MUFU.TANH R183, R183 ;  /* 0x000000b700b77308 */ /* 0x000ea20000002400 */
[-C--:B------:R-:W-:Y:S01]  /*9db0*/  FMUL.FTZ R116, R116, R9.reuse ;  /* 0x0000000974747220 */ /* 0x080fe20000410000 */
[----:B------:R-:W-:Y:S01]  /*9dc0*/  FMUL.FTZ R117, R117, R9 ;  /* 0x0000000975757220 */ /* 0x000fe20000410000 */
[----:B0-----:R-:W-:Y:S01]  /*9dd0*/  FMNMX.FTZ R5, R175, R5, !PT ;  /* 0x00000005af057209 */ /* 0x001fe20007810000 */
[-C--:B------:R-:W-:Y:S01]  /*9de0*/  FMUL.FTZ R120, R120, R9.reuse ;  /* 0x0000000978787220 */ /* 0x080fe20000410000 */
[-C--:B------:R-:W-:Y:S01]  /*9df0*/  FMUL.FTZ R121, R121, R9.reuse ;  /* 0x0000000979797220 */ /* 0x080fe20000410000 */
[----:B------:R-:W-:Y:S01]  /*9e00*/  FMUL.FTZ R124, R124, R9 ;  /* 0x000000097c7c7220 */ /* 0x000fe20000410000 */
[----:B-1----:R-:W-:Y:S01]  /*9e10*/  FMNMX.FTZ R5, R178, R5, !PT ;  /* 0x00000005b2057209 */ /* 0x002fe20007810000 */
[----:B------:R-:W0:Y:S01]  /*9e20*/  MUFU.TANH R185, R185 ;  /* 0x000000b900b97308 */ /* 0x000e220000002400 */
[-C--:B------:R-:W-:Y:S01]  /*9e30*/  FMUL.FTZ R125, R125, R9.reuse ;  /* 0x000000097d7d7220 */ /* 0x080fe20000410000 */
[----:B------:R-:W-:Y:S01]  /*9e40*/  FMUL.FTZ R128, R128, R9 ;  /* 0x0000000980807220 */ /* 0x000fe20000410000 */
[----:B------:R-:W-:Y:S01]  /*9e50*/  FMNMX.FTZ R5, R179, R5, !PT ;  /* 0x00000005b3057209 */ /* 0x000fe20007810000 */
[-C--:B------:R-:W-:Y:S01]  /*9e60*/  FMUL.FTZ R129, R129, R9.reuse ;  /* 0x0000000981817220 */ /* 0x080fe20000410000 */
[-C--:B------:R-:W-:Y:S01]  /*9e70*/  FMUL.FTZ R132, R132, R9.reuse ;  /* 0x0000000984847220 */ /* 0x080fe20000410000 */
[----:B------:R-:W-:Y:S01]  /*9e80*/  FMUL.FTZ R133, R133, R9 ;  /* 0x0000000985857220 */ /* 0x000fe20000410000 */
[----:B---3--:R-:W-:Y:S01]  /*9e90*/  FMNMX.FTZ R5, R182, R5, !PT ;  /* 0x00000005b6057209 */ /* 0x008fe20007810000 */
[----:B------:R-:W1:Y:S01]  /*9ea0*/  MUFU.TANH R186, R186 ;  /* 0x000000ba00ba7308 */ /* 0x000e620000002400 */
[-C--:B------:R-:W-:Y:S01]  /*9eb0*/  FMUL.FTZ R136, R136, R9.reuse ;  /* 0x0000000988887220 */ /* 0x080fe20000410000 */
[----:B------:R-:W-:Y:S01]  /*9ec0*/  FMUL.FTZ R137, R137, R9 ;  /* 0x0000000989897220 */ /* 0x000fe20000410000 */
[----:B--2---:R-:W-:Y:S01]  /*9ed0*/  FMNMX.FTZ R5, R183, R5, !PT ;  /* 0x00000005b7057209 */ /* 0x004fe20007810000 */
[-C--:B------:R-:W-:Y:S01]  /*9ee0*/  FMUL.FTZ R140, R140, R9.reuse ;  /* 0x000000098c8c7220 */ /* 0x080fe20000410000 */
[-C--:B------:R-:W-:Y:S01]  /*9ef0*/  FMUL.FTZ R141, R141, R9.reuse ;  /* 0x000000098d8d7220 */ /* 0x080fe20000410000 */
[-C--:B------:R-:W-:Y:S01]  /*9f00*/  FMUL.FTZ R144, R144, R9.reuse ;  /* 0x0000000990907220 */ /* 0x080fe20000410000 */
[----:B------:R-:W-:Y:S01]  /*9f10*/  FMUL.FTZ R145, R145, R9 ;  /* 0x0000000991917220 */ /* 0x000fe20000410000 */
        /* <DEDUP_REMOVED lines=35> */
[--C-:B---3--:R-:W-:Y:S01]  /*a150*/  FFMA.FTZ R160, R10, UR10, -R153.reuse ;  /* 0x0000000a0aa07c23 */ /* 0x108fe20008010899 */
[--C-:B------:R-:W-:Y:S01]  /*a160*/  FFMA.FTZ R171, R171, UR10, -R153.reuse ;  /* 0x0000000aabab7c23 */ /* 0x100fe20008010899 */
[--C-:B------:R-:W-:Y:S01]  /*a170*/  FFMA.FTZ R2, R2, UR10, -R153.reuse ;  /* 0x0000000a02027c23 */ /* 0x100fe20008010899 */
[--C-:B------:R-:W-:Y:S01]  /*a180*/  FFMA.FTZ R12, R12, UR10, -R153.reuse ;  /* 0x0000000a0c0c7c23 */ /* 0x100fe20008010899 */
[--C-:B----4-:R-:W-:Y:S01]  /*a190*/  FFMA.FTZ R161, R174, UR10, -R153.reuse ;  /* 0x0000000aaea17c23 */ /* 0x110fe20008010899 */
[--C-:B0-----:R-:W-:Y:S01]  /*a1a0*/  FFMA.FTZ R164, R175, UR10, -R153.reuse ;  /* 0x0000000aafa47c23 */ /* 0x101fe20008010899 */
        /* <DEDUP_REMOVED lines=92> */
[C---:B--2---:R-:W-:Y:S01]  /*a770*/  FADD.FTZ R11, R166.reuse, R11 ;  /* 0x0000000ba60b7221 */ /* 0x044fe20000010000 */
[----:B------:R-:W-:Y:S01]  /*a780*/  F2FP.F16.F32.PACK_AB R159, R166, R159 ;  /* 0x0000009fa69f723e */ /* 0x000fe200000000ff */
[-C--:B------:R-:W-:Y:S01]  /*a790*/  FMUL.FTZ R138, R138, R10.reuse ;  /* 0x0000000a8a8a7220 */ /* 0x080fe20000410000 */
[----:B------:R-:W-:Y:S01]  /*a7a0*/  F2FP.F16.F32.PACK_AB R166, R191, R13 ;  /* 0x0000000dbfa6723e */ /* 0x000fe200000000ff */
[-C--:B------:R-:W-:Y:S01]  /*a7b0*/  FMUL.FTZ R139, R139, R10.reuse ;  /* 0x0000000a8b8b7220 */ /* 0x080fe20000410000 */
[-C--:B------:R-:W-:Y:S01]  /*a7c0*/  FMUL.FTZ R142, R142, R10.reuse ;  /* 0x0000000a8e8e7220 */ /* 0x080fe20000410000 */
[----:B------:R-:W-:Y:S01]  /*a7d0*/  FMUL.FTZ R143, R143, R10 ;  /* 0x0000000a8f8f7220 */ /* 0x000fe20000410000 */
[----:B------:R-:W-:Y:S01]  /*a7e0*/  MUFU.EX2 R170, R169 ;  /* 0x000000a900aa7308 */ /* 0x000fe20000000800 */
[----:B0-----:R-:W-:Y:S01]  /*a7f0*/  FADD.FTZ R0, R21, R0 ;  /* 0x0000000015007221 */ /* 0x001fe20000010000 */
[----:B-1----:R-:W-:Y:S01]  /*a800*/  F2FP.F16.F32.PACK_AB R157, R165, R158 ;  /* 0x0000009ea59d723e */ /* 0x002fe200000000ff */
        /* <DEDUP_REMOVED lines=8> */
[----:B------:R-:W-:-:S03]  /*a890*/  FMUL.FTZ R151, R151, R10 ;  /* 0x0000000a97977220 */ /* 0x000fc60000410000 */
[----:B------:R-:W-:Y:S02]  /*a8a0*/  FADD.FTZ R0, R184, R0 ;  /* 0x00000000b8007221 */ /* 0x000fe40000010000 */
[----:B------:R-:W2:Y:S01]  /*a8b0*/  MUFU.EX2 R163, R171 ;  /* 0x000000ab00a37308 */ /* 0x000ea20000000800 */
[----:B0-----:R-:W-:Y:S01]  /*a8c0*/  F2FP.F16.F32.PACK_AB R160, R193, R21 ;  /* 0x00000015c1a0723e */ /* 0x001fe200000000ff */
[----:B------:R-:W-:-:S04]  /*a8d0*/  FADD.FTZ R0, R14, R0 ;  /* 0x000000000e007221 */ /* 0x000fc80000010000 */
[----:B------:R-:W-:Y:S02]  /*a8e0*/  FADD.FTZ R0, R192, R0 ;  /* 0x00000000c0007221 */ /* 0x000fe40000010000 */
[----:B------:R-:W0:Y:S01]  /*a8f0*/  MUFU.EX2 R2, R2 ;  /* 0x0000000200027308 */ /* 0x000e220000000800 */
[----:B-1----:R-:W-:Y:S01]  /*a900*/  FADD.FTZ R11, R169, R11 ;  /* 0x0000000ba90b7221 */ /* 0x002fe20000010000 */
[----:B------:R-:W-:-:S04]  /*a910*/  FADD.FTZ R0, R13, R0 ;  /* 0x000000000d007221 */ /* 0x000fc80000010000 */
[----:B------:R-:W-:Y:S02]  /*a920*/  FADD.FTZ R0, R191, R0 ;  /* 0x00000000bf007221 */ /* 0x000fe40000010000 */
[----:B------:R-:W1:Y:S01]  /*a930*/  MUFU.EX2 R12, R12 ;  /* 0x0000000c000c7308 */ /* 0x000e620000000800 */
[----:B--2---:R-:W-:Y:S01]  /*a940*/  FADD.FTZ R11, R163, R11 ;  /* 0x0000000ba30b7221 */ /* 0x004fe20000010000 */
[----:B------:R-:W-:-:S06]  /*a950*/  FADD.FTZ R0, R8, R0 ;  /* 0x0000000008007221 */ /* 0x000fcc0000010000 */
[----:B------:R2:W3:Y:S01]  /*a960*/  MUFU.EX2 R171, R161 ;  /* 0x000000a100ab7308 */ /* 0x0004e20000000800 */
[C---:B0-----:R-:W-:Y:S01]  /*a970*/  FADD.FTZ R11, R2.reuse, R11 ;  /* 0x0000000b020b7221 */ /* 0x041fe20000010000 */
[----:B------:R-:W-:-:S06]  /*a980*/  F2FP.F16.F32.PACK_AB R163, R2, R163 ;  /* 0x000000a302a3723e */ /* 0x000fcc00000000ff */
[----:B------:R0:W4:Y:S01]  /*a990*/  MUFU.EX2 R167, R164 ;  /* 0x000000a400a77308 */ /* 0x0001220000000800 */
[----:B-1----:R-:W-:Y:S01]  /*a9a0*/  FADD.FTZ R11, R12, R11 ;  /* 0x0000000b0c0b7221 */ /* 0x002fe20000010000 */
[----:B--2---:R-:W-:Y:S02]  /*a9b0*/  F2FP.F16.F32.PACK_AB R161, R169, R162 ;  /* 0x000000a2a9a1723e */ /* 0x004fe400000000ff */
[----:B------:R-:W-:-:S04]  /*a9c0*/  F2FP.F16.F32.PACK_AB R162, R184, R15 ;  /* 0x0000000fb8a2723e */ /* 0x000fc800000000ff */
[----:B------:R-:W1:Y:S01]  /*a9d0*/  MUFU.EX2 R178, R178 ;  /* 0x000000b200b27308 */ /* 0x000e620000000800 */
[C---:B---3--:R-:W-:Y:S01]  /*a9e0*/  FADD.FTZ R11, R171.reuse, R11 ;  /* 0x0000000bab0b7221 */ /* 0x048fe20000010000 */
[----:B------:R-:W-:Y:S02]  /*a9f0*/  F2FP.F16.F32.PACK_AB R165, R171, R12 ;  /* 0x0000000caba5723e */ /* 0x000fe400000000ff */
        /* <DEDUP_REMOVED lines=43> */
.L_x_2561:
[----:B------:R0:W1:Y:S01]  /*acb0*/  SYNCS.PHASECHK.TRANS64.TRYWAIT P2, [UR24+0x22850], R6 ;  /* 0x02285006ff0075a7 */ /* 0x0000620008040158 */
[----:B------:R-:W-:Y:S05]  /*acc0*/  @!P0 BRA `(.L_x_2562) ;  /* 0x0000000000048947 */ /* 0x000fea0003800000 */
[----:B------:R-:W-:Y:S01]  /*acd0*/  BPT.TRAP 0x1 ;  /* 0x000000040000795c */ /* 0x000fe20000300000 */
.L_x_2562:
[----:B-1----:R-:W-:Y:S05]  /*ace0*/  @P2 BRA `(.L_x_2563) ;  /* 0x0000000000082947 */ /* 0x002fea0003800000 */
[----:B------:R-:W1:Y:S02]  /*acf0*/  SYNCS.PHASECHK.TRANS64.TRYWAIT P2, [UR24+0x22850], R6 ;  /* 0x02285006ff0075a7 */ /* 0x000e640008040158 */
[----:B-1----:R-:W-:Y:S05]  /*ad00*/  @!P2 BRA `(.L_x_2564) ;  /* 0x000000f0009ca947 */ /* 0x002fea0003800000 */
.L_x_2563:
[----:B------:R-:W2:Y:S01]  /*ad10*/  S2R R8, SR_TID.X ;  /* 0x0000000000087919 */ /* 0x000ea20000002100 */
[----:B------:R-:W-:Y:S01]  /*ad20*/  UIMAD UR11, UR38, 0xc00, UR21 ;  /* 0x00000c00260b78a4 */ /* 0x000fe2000f8e0215 */
[----:B------:R-:W-:-:S06]  /*ad30*/  UMOV UR7, 0x40000040 ;  /* 0x4000004000077882 */ /* 0x000fcc0000000000 */
[----:B------:R-:W-:Y:S01]  /*ad40*/  UMOV UR6, UR11 ;  /* 0x0000000b00067c82 */ /* 0x000fe20008000000 */
[----:B--2---:R-:W-:-:S05]  /*ad50*/  SHF.R.U32.HI R8, RZ, 0x7, R8 ;  /* 0x00000007ff087819 */ /* 0x004fca0000011608 */
[----:B01----:R-:W-:-:S05]  /*ad60*/  VIADD R6, R8, 0x8 ;  /* 0x0000000808067836 */ /* 0x003fca0000000000 */
        /* <DEDUP_REMOVED lines=36> */
.L_x_2565:
[----:B------:R-:W-:Y:S01]  /*afb0*/  UIADD3 UR24, UR24, 0x22860, URZ ;  /* 0x0002286018187890 */ /* 0x000fe2000fffe03f */
[----:B------:R-:W-:Y:S02]  /*afc0*/  IMAD.MOV.U32 R8, RZ, RZ, R5 ;  /* 0x000000ffff087224 */ /* 0x000fe400078e0005 */
[----:B------:R-:W-:Y:S01]  /*afd0*/  IMAD.MOV.U32 R9, RZ, RZ, R4 ;  /* 0x000000ffff097224 */ /* 0x000fe200078e0004 */
[----:B------:R-:W-:-:S09]  /*afe0*/  UPRMT UR24, UR23, 0x654, UR24 ;  /* 0x0000065417187896 */ /* 0x000fd20008000018 */
[----:B------:R-:W-:Y:S01]  /*aff0*/  SYNCS.ARRIVE.TRANS64.RED.A1T0 RZ, [UR24], RZ ;  /* 0x000000ffffff79a7 */ /* 0x000fe20008100418 */
[----:B------:R-:W-:Y:S05]  /*b000*/  @P1 BRA `(.L_x_2566) ;  /* 0xffffffdc00341947 */ /* 0x000fea000383ffff */
.L_x_2555:
        /* <DEDUP_REMOVED lines=8> */
[----:B------:R-:W-:-:S05]  /*b090*/  ULDC UR22, c[0x0][0x9e0] ;  /* 0x0002780000167ab9 */ /* 0x000fca0000000800 */
.L_x_2586:
[----:B------:R-:W-:-:S04]  /*b0a0*/  UIADD3 UR38, UR38, 0x1, URZ ;  /* 0x0000000126267890 */ /* 0x000fc8000fffe03f */
[----:B------:R-:W-:-:S04]  /*b0b0*/  UISETP.NE.AND UP0, UPT, UR38, 0x2, UPT ;  /* 0x000000022600788c */ /* 0x000fc8000bf05270 */
[----:B------:R-:W-:Y:S02]  /*b0c0*/  USEL UR6, URZ, 0x1, UP0 ;  /* 0x000000013f067887 */ /* 0x000fe40008000000 */
[----:B------:R-:W-:Y:S02]  /*b0d0*/  USEL UR38, UR38, URZ, UP0 ;  /* 0x0000003f26267287 */ /* 0x000fe40008000000 */
[----:B------:R-:W-:Y:S01]  /*b0e0*/  ULOP3.LUT UR37, UR37, UR6, URZ, 0x3c, !UPT ;  /* 0x0000000625257292 */ /* 0x000fe2000f8e3c3f */
[----:B-1----:R-:W-:Y:S11]  /*b0f0*/  @!P0 BRA `(.L_x_2568) ;  /* 0x0000000000048947 */ /* 0x002ff60003800000 */
[----:B------:R-:W-:Y:S01]  /*b100*/  BPT.TRAP 0x1 ;  /* 0x000000040000795c */ /* 0x000fe20000300000 */
.L_x_2568:
        /* <DEDUP_REMOVED lines=9> */
.L_x_2569:
[----:B-1----:R-:W-:Y:S05]  /*b1a0*/  @P1 BRA `(.L_x_2570) ;  /* 0x0000000000081947 */ /* 0x002fea0003800000 */
[----:B------:R-:W1:Y:S02]  /*b1b0*/  SYNCS.PHASECHK.TRANS64.TRYWAIT P1, [UR26+0x22830], R6 ;  /* 0x02283006ff0075a7 */ /* 0x000e64000802015a */
[----:B-1----:R-:W-:Y:S05]  /*b1c0*/  @!P1 BRA `(.L_x_2571) ;  /* 0x000000ec00849947 */ /* 0x002fea0003800000 */
.L_x_2570:
        /* <DEDUP_REMOVED lines=26> */
.L_x_2572:
[----:B------:R-:W2:Y:S01]  /*b370*/  LDC R4, c[0x0][0x448] ;  /* 0x00011200ff047b82 */ /* 0x000ea20000000800 */
        /* <DEDUP_REMOVED lines=23> */
[----:B--2---:R-:W-:Y:S01]  /*b4f0*/  ISETP.NE.AND P1, PT, R4, 0x1, PT ;  /* 0x000000010400780c */ /* 0x004fe20003f25270 */
        /* <DEDUP_REMOVED lines=12> */
[----:B------:R-:W2:Y:S01]  /*b5c0*/  @P1 LDC R10, c[0x0][0x44c] ;  /* 0x00011300ff0a1b82 */ /* 0x000ea20000000800 */
        /* <DEDUP_REMOVED lines=18> */
[----:B--2---:R-:W-:-:S05]  /*b6f0*/  @P1 IMAD.HI.U32 R10, R4, R10, RZ ;  /* 0x0000000a040a1227 */ /* 0x004fca00078e00ff */
[----:B------:R-:W2:Y:S01]  /*b700*/  MUFU.TANH R13, R13 ;  /* 0x0000000d000d7308 */ /* 0x000ea20000002400 */
        /* <DEDUP_REMOVED lines=59> */
[----:B--234-:R-:W-:Y:S05]  /*bac0*/  @P1 BRA `(.L_x_2573) ;  /* 0x0000000000581947 */ /* 0x01cfea0003800000 */
[----:B------:R-:W-:Y:S01]  /*bad0*/  IADD3 R198, -R18, R19, R198 ;  /* 0x0000001312c67210 */ /* 0x000fe20007ffe1c6 */
[----:B------:R-:W-:Y:S03]  /*bae0*/  BSSY B0, `(.L_x_2574) ;  /* 0x0000010000007945 */ /* 0x000fe60003800000 */
[----:B------:R-:W-:-:S13]  /*baf0*/  ISETP.GT.AND P1, PT, R198, -0x1, PT ;  /* 0xffffffffc600780c */ /* 0x000fda0003f24270 */
[----:B------:R-:W-:Y:S05]  /*bb00*/  @P1 BRA `(.L_x_2575) ;  /* 0x0000000000201947 */ /* 0x000fea0003800000 */
[----:B------:R-:W-:Y:S01]  /*bb10*/  IMAD.U32 R199, RZ, RZ, UR25 ;  /* 0x00000019ffc77e24 */ /* 0x000fe2000f8e00ff */
[----:B------:R-:W-:-:S04]  /*bb20*/  LOP3.LUT R198, RZ, R198, RZ, 0x33, !PT ;  /* 0x000000c6ffc67212 */ /* 0x000fc800078e33ff */
[----:B------:R-:W-:-:S13]  /*bb30*/  ISETP.NE.AND P1, PT, R199, 0x1, PT ;  /* 0x00000001c700780c */ /* 0x000fda0003f25270 */
[----:B------:R-:W2:Y:S02]  /*bb40*/  @P1 LDC.64 R154, c[0x0][0x9e8] ;  /* 0x00027a00ff9a1b82 */ /* 0x000ea40000000a00 */
[----:B--2---:R-:W-:-:S05]  /*bb50*/  @P1 IMAD.HI.U32 R154, R198, R154, RZ ;  /* 0x0000009ac69a1227 */ /* 0x004fca00078e00ff */
[----:B------:R-:W-:-:S04]  /*bb60*/  @P1 SHF.R.U32.HI R198, RZ, R155, R154 ;  /* 0x0000009bffc61219 */ /* 0x000fc8000001169a */
[----:B------:R-:W-:Y:S01]  /*bb70*/  LOP3.LUT R198, RZ, R198, RZ, 0x33, !PT ;  /* 0x000000c6ffc67212 */ /* 0x000fe200078e33ff */
[----:B------:R-:W-:Y:S06]  /*bb80*/  BRA `(.L_x_2576) ;  /* 0x0000000000147947 */ /* 0x000fec0003800000 */
.L_x_2575:
[----:B------:R-:W-:-:S05]  /*bb90*/  IMAD.U32 R199, RZ, RZ, UR25 ;  /* 0x00000019ffc77e24 */ /* 0x000fca000f8e00ff */
[----:B------:R-:W-:-:S13]  /*bba0*/  ISETP.NE.AND P1, PT, R199, 0x1, PT ;  /* 0x00000001c700780c */ /* 0x000fda0003f25270 */
[----:B------:R-:W2:Y:S02]  /*bbb0*/  @P1 LDC.64 R154, c[0x0][0x9e8] ;  /* 0x00027a00ff9a1b82 */ /* 0x000ea40000000a00 */
[----:B--2---:R-:W-:-:S05]  /*bbc0*/  @P1 IMAD.HI.U32 R154, R198, R154, RZ ;  /* 0x0000009ac69a1227 */ /* 0x004fca00078e00ff */
[----:B------:R-:W-:-:S07]  /*bbd0*/  @P1 SHF.R.U32.HI R198, RZ, R155, R154 ;  /* 0x0000009bffc61219 */ /* 0x000fce000001169a */
.L_x_2576:
[----:B------:R-:W-:Y:S05]  /*bbe0*/  BSYNC B0 ;  /* 0x0000000000007941 */ /* 0x000fea0003800000 */
.L_x_2574:
[----:B------:R-:W-:-:S04]  /*bbf0*/  IMAD.IADD R154, R191, 0x1, -R17 ;  /* 0x00000001bf9a7824 */ /* 0x000fc800078e0a11 */
[----:B------:R-:W-:-:S05]  /*bc00*/  IMAD R154, R198, R199, R154 ;  /* 0x000000c7c69a7224 */ /* 0x000fca00078e029a */
[----:B------:R-:W-:Y:S02]  /*bc10*/  VIMNMX R194, R194, R154, !PT ;  /* 0x0000009ac2c27248 */ /* 0x000fe40007fe0100 */
[----:B------:R-:W-:-:S07]  /*bc20*/  VIADDMNMX R195, R154, R199, R195, PT ;  /* 0x000000c79ac37246 */ /* 0x000fce00038001c3 */
.L_x_2573:
[C---:B------:R-:W-:Y:S01]  /*bc30*/  ISETP.GE.AND P1, PT, R191.reuse, 0x1, PT ;  /* 0x00000001bf00780c */ /* 0x040fe20003f26270 */
[----:B------:R-:W2:Y:S01]  /*bc40*/  SHFL.IDX PT, R4, R4, 0x1, 0x1c1f ;  /* 0x003c1f0004047f89 */ /* 0x000ea200000e0000 */
        /* <DEDUP_REMOVED lines=12> */
[--C-:B--2---:R-:W-:Y:S01]  /*bd10*/  IMAD.IADD R197, R197, 0x1, R4.reuse ;  /* 0x00000001c5c57824 */ /* 0x104fe200078e0204 */
        /* <DEDUP_REMOVED lines=137> */
.L_x_2579:
[----:B------:R-:W-:-:S05]  /*c5b0*/  IMAD.U32 R194, RZ, RZ, UR25 ;  /* 0x00000019ffc27e24 */ /* 0x000fca000f8e00ff */
[----:B------:R-:W-:-:S13]  /*c5c0*/  ISETP.NE.AND P6, PT, R194, 0x1, PT ;  /* 0x00000001c200780c */ /* 0x000fda0003fc5270 */
[----:B------:R-:W0:Y:S02]  /*c5d0*/  @P6 LDC.64 R4, c[0x0][0x9e8] ;  /* 0x00027a00ff046b82 */ /* 0x000e240000000a00 */
[----:B0-----:R-:W-:-:S05]  /*c5e0*/  @P6 IMAD.HI.U32 R4, R155, R4, RZ ;  /* 0x000000049b046227 */ /* 0x001fca00078e00ff */
[----:B------:R-:W-:-:S07]  /*c5f0*/  @P6 SHF.R.U32.HI R155, RZ, R5, R4 ;  /* 0x00000005ff9b6219 */ /* 0x000fce0000011604 */
.L_x_2580:
[----:B------:R-:W-:Y:S05]  /*c600*/  BSYNC B0 ;  /* 0x0000000000007941 */ /* 0x000fea0003800000 */
.L_x_2578:
[----:B------:R-:W-:-:S04]  /*c610*/  IMAD.IADD R191, R191, 0x1, -R17 ;  /* 0x00000001bfbf7824 */ /* 0x000fc800078e0a11 */
[----:B------:R-:W-:-:S05]  /*c620*/  IMAD R191, R155, R194, R191 ;  /* 0x000000c29bbf7224 */ /* 0x000fca00078e02bf */
[----:B------:R-:W-:Y:S02]  /*c630*/  VIMNMX R196, R196, R191, !PT ;  /* 0x000000bfc4c47248 */ /* 0x000fe40007fe0100 */
[----:B------:R-:W-:-:S07]  /*c640*/  VIADDMNMX R197, R191, R194, R197, PT ;  /* 0x000000c2bfc57246 */ /* 0x000fce00038001c5 */
.L_x_2577:
        /* <DEDUP_REMOVED lines=148> */
[----:B------:R-:W2:Y:S01]  /*cf90*/  MUFU.EX2 R154, R154 ;  /* 0x0000009a009a7308 */ /* 0x000ea20000000800 */
        /* <DEDUP_REMOVED lines=16> */
[----:B--2---:R-:W-:Y:S01]  /*d0a0*/  FFMA.FTZ R2, R9, R2, R154 ;  /* 0x0000000209027223 */ /* 0x004fe2000001009a */
[----:B------:R-:W-:Y:S01]  /*d0b0*/  FMUL.FTZ R36, R36, R9 ;  /* 0x0000000924247220 */ /* 0x000fe20000410000 */
[----:B------:R-:W-:Y:S01]  /*d0c0*/  FMNMX.FTZ R5, R155, R5, !PT ;  /* 0x000000059b057209 */ /* 0x000fe20007810000 */
[-C--:B------:R-:W-:Y:S01]  /*d0d0*/  FMUL.FTZ R37, R37, R9.reuse ;  /* 0x0000000925257220 */ /* 0x080fe20000410000 */
[-C--:B------:R-:W-:Y:S01]  /*d0e0*/  FMUL.FTZ R40, R40, R9.reuse ;  /* 0x0000000928287220 */ /* 0x080fe20000410000 */
[----:B------:R-:W-:Y:S01]  /*d0f0*/  FMUL.FTZ R41, R41, R9 ;  /* 0x0000000929297220 */ /* 0x000fe20000410000 */
[----:B------:R-:W-:Y:S01]  /*d100*/  FMNMX.FTZ R5, R159, R5, !PT ;  /* 0x000000059f057209 */ /* 0x000fe20007810000 */
[----:B------:R-:W2:Y:S01]  /*d110*/  MUFU.EX2 R14, R14 ;  /* 0x0000000e000e7308 */ /* 0x000ea20000000800 */
        /* <DEDUP_REMOVED lines=8> */
[----:B------:R-:W0:Y:S01]  /*d1a0*/  MUFU.EX2 R21, R21 ;  /* 0x0000001500157308 */ /* 0x000e220000000800 */
[----:B---3--:R-:W-:Y:S01]  /*d1b0*/  FADD.FTZ R2, R13, R2 ;  /* 0x000000020d027221 */ /* 0x008fe20000010000 */
[----:B------:R-:W-:Y:S01]  /*d1c0*/  FMUL.FTZ R52, R52, R9 ;  /* 0x0000000934347220 */ /* 0x000fe20000410000 */
[----:B------:R-:W-:Y:S01]  /*d1d0*/  FMNMX.FTZ R5, R164, R5, !PT ;  /* 0x00000005a4057209 */ /* 0x000fe20007810000 */
[-C--:B------:R-:W-:Y:S01]  /*d1e0*/  FMUL.FTZ R53, R53, R9.reuse ;  /* 0x0000000935357220 */ /* 0x080fe20000410000 */
[-C--:B------:R-:W-:Y:S01]  /*d1f0*/  FMUL.FTZ R56, R56, R9.reuse ;  /* 0x0000000938387220 */ /* 0x080fe20000410000 */
[----:B------:R-:W-:Y:S01]  /*d200*/  FMUL.FTZ R57, R57, R9 ;  /* 0x0000000939397220 */ /* 0x000fe20000410000 */
[----:B------:R-:W-:Y:S01]  /*d210*/  FMNMX.FTZ R5, R165, R5, !PT ;  /* 0x00000005a5057209 */ /* 0x000fe20007810000 */
[----:B------:R-:W3:Y:S01]  /*d220*/  MUFU.EX2 R152, R152 ;  /* 0x0000009800987308 */ /* 0x000ee20000000800 */
[----:B--2---:R-:W-:Y:S01]  /*d230*/  FADD.FTZ R2, R14, R2 ;  /* 0x000000020e027221 */ /* 0x004fe20000010000 */
[----:B------:R-:W-:Y:S01]  /*d240*/  FMUL.FTZ R60, R60, R9 ;  /* 0x000000093c3c7220 */ /* 0x000fe20000410000 */
[----:B------:R-:W-:Y:S01]  /*d250*/  FMNMX.FTZ R5, R166, R5, !PT ;  /* 0x00000005a6057209 */ /* 0x000fe20007810000 */
[-C--:B------:R-:W-:Y:S01]  /*d260*/  FMUL.FTZ R61, R61, R9.reuse ;  /* 0x000000093d3d7220 */ /* 0x080fe20000410000 */
[-C--:B------:R-:W-:Y:S01]  /*d270*/  FMUL.FTZ R64, R64, R9.reuse ;  /* 0x0000000940407220 */ /* 0x080fe20000410000 */
[----:B------:R-:W-:Y:S01]  /*d280*/  FMUL.FTZ R65, R65, R9 ;  /* 0x0000000941417220 */ /* 0x000fe20000410000 */
[----:B------:R-:W-:Y:S01]  /*d290*/  FMNMX.FTZ R5, R169, R5, !PT ;  /* 0x00000005a9057209 */ /* 0x000fe20007810000 */
[----:B------:R-:W2:Y:S01]  /*d2a0*/  MUFU.EX2 R157, R157 ;  /* 0x0000009d009d7308 */ /* 0x000ea20000000800 */
[----:B0-----:R-:W-:Y:S01]  /*d2b0*/  FADD.FTZ R2, R21, R2 ;  /* 0x0000000215027221 */ /* 0x001fe20000010000 */
[----:B------:R-:W-:Y:S01]  /*d2c0*/  FMUL.FTZ R68, R68, R9 ;  /* 0x0000000944447220 */ /* 0x000fe20000410000 */
[----:B------:R-:W-:Y:S01]  /*d2d0*/  FMNMX.FTZ R5, R170, R5, !PT ;  /* 0x00000005aa057209 */ /* 0x000fe20007810000 */
[-C--:B------:R-:W-:Y:S01]  /*d2e0*/  FMUL.FTZ R69, R69, R9.reuse ;  /* 0x0000000945457220 */ /* 0x080fe20000410000 */
[-C--:B------:R-:W-:Y:S01]  /*d2f0*/  FMUL.FTZ R72, R72, R9.reuse ;  /* 0x0000000948487220 */ /* 0x080fe20000410000 */
[----:B------:R-:W-:Y:S01]  /*d300*/  FMUL.FTZ R73, R73, R9 ;  /* 0x0000000949497220 */ /* 0x000fe20000410000 */
[----:B------:R-:W-:Y:S01]  /*d310*/  FMNMX.FTZ R5, R173, R5, !PT ;  /* 0x00000005ad057209 */ /* 0x000fe20007810000 */
[----:B------:R-:W-:Y:S01]  /*d320*/  MUFU.EX2 R154, R162 ;  /* 0x000000a2009a7308 */ /* 0x000fe20000000800 */
[----:B---3--:R-:W-:Y:S01]  /*d330*/  FADD.FTZ R2, R152, R2 ;  /* 0x0000000298027221 */ /* 0x008fe20000010000 */
[----:B------:R-:W-:Y:S01]  /*d340*/  FMUL.FTZ R76, R76, R9 ;  /* 0x000000094c4c7220 */ /* 0x000fe20000410000 */
[----:B------:R-:W-:Y:S01]  /*d350*/  FMNMX.FTZ R5, R174, R5, !PT ;  /* 0x00000005ae057209 */ /* 0x000fe20007810000 */
[-C--:B------:R-:W-:Y:S01]  /*d360*/  FMUL.FTZ R77, R77, R9.reuse ;  /* 0x000000094d4d7220 */ /* 0x080fe20000410000 */
[-C--:B------:R-:W-:Y:S01]  /*d370*/  FMUL.FTZ R80, R80, R9.reuse ;  /* 0x0000000950507220 */ /* 0x080fe20000410000 */
[----:B------:R-:W-:Y:S01]  /*d380*/  FMUL.FTZ R81, R81, R9 ;  /* 0x0000000951517220 */ /* 0x000fe20000410000 */
[----:B------:R-:W-:Y:S01]  /*d390*/  FMNMX.FTZ R5, R177, R5, !PT ;  /* 0x00000005b1057209 */ /* 0x000fe20007810000 */
[----:B------:R-:W-:Y:S01]  /*d3a0*/  MUFU.EX2 R161, R161 ;  /* 0x000000a100a17308 */ /* 0x000fe20000000800 */
[----:B--2---:R-:W-:Y:S01]  /*d3b0*/  FADD.FTZ R2, R157, R2 ;  /* 0x000000029d027221 */ /* 0x004fe20000010000 */
[----:B------:R-:W-:Y:S01]  /*d3c0*/  FMUL.FTZ R84, R84, R9 ;  /* 0x0000000954547220 */ /* 0x000fe20000410000 */
[----:B------:R-:W-:Y:S01]  /*d3d0*/  FMNMX.FTZ R5, R178, R5, !PT ;  /* 0x00000005b2057209 */ /* 0x000fe20007810000 */
[-C--:B------:R-:W-:Y:S01]  /*d3e0*/  FMUL.FTZ R85, R85, R9.reuse ;  /* 0x0000000955557220 */ /* 0x080fe20000410000 */
[-C--:B------:R-:W-:Y:S01]  /*d3f0*/  FMUL.FTZ R88, R88, R9.reuse ;  /* 0x0000000958587220 */ /* 0x080fe20000410000 */
[----:B------:R-:W-:Y:S01]  /*d400*/  FMUL.FTZ R89, R89, R9 ;  /* 0x0000000959597220 */ /* 0x000fe20000410000 */
[----:B------:R-:W-:Y:S01]  /*d410*/  FMNMX.FTZ R5, R181, R5, !PT ;  /* 0x00000005b5057209 */ /* 0x000fe20007810000 */
[----:B------:R-:W-:Y:S01]  /*d420*/  MUFU.EX2 R167, R167 ;  /* 0x000000a700a77308 */ /* 0x000fe20000000800 */
[-C--:B------:R-:W-:Y:S01]  /*d430*/  FMUL.FTZ R92, R92, R9.reuse ;  /* 0x000000095c5c7220 */ /* 0x080fe20000410000 */
        /* <DEDUP_REMOVED lines=20> */
[-C--:B------:R-:W-:Y:S01]  /*d580*/  FMUL.FTZ R120, R120, R9.reuse ;  /* 0x0000000978787220 */ /* 0x080fe20000410000 */
[-C--:B------:R-:W-:Y:S01]  /*d590*/  FMUL.FTZ R121, R121, R9.reuse ;  /* 0x0000000979797220 */ /* 0x080fe20000410000 */
[----:B------:R-:W0:Y:S01]  /*d5a0*/  SHFL.BFLY PT, R11, R5, 0x2, 0x1f ;  /* 0x0c401f00050b7f89 */ /* 0x000e2200000e0000 */
        /* <DEDUP_REMOVED lines=15> */
[----:B------:R-:W-:Y:S01]  /*d6a0*/  FMUL.FTZ R149, R149, R9 ;  /* 0x0000000995957220 */ /* 0x000fe20000410000 */
[----:B------:R-:W-:Y:S01]  /*d6b0*/  MUFU.EX2 R176, R176 ;  /* 0x000000b000b07308 */ /* 0x000fe20000000800 */
[----:B0-----:R-:W-:-:S07]  /*d6c0*/  FMNMX.FTZ R5, R5, R11, !PT ;  /* 0x0000000b05057209 */ /* 0x001fce0007810000 */
[----:B------:R-:W-:Y:S01]  /*d6d0*/  MUFU.EX2 R179, R179 ;  /* 0x000000b300b37308 */ /* 0x000fe20000000800 */
[----:B------:R-:W0:Y:S07]  /*d6e0*/  SHFL.BFLY PT, R191, R5, 0x1, 0x1f ;  /* 0x0c201f0005bf7f89 */ /* 0x000e2e00000e0000 */
[----:B------:R-:W2:Y:S08]  /*d6f0*/  MUFU.EX2 R11, R158 ;  /* 0x0000009e000b7308 */ /* 0x000eb00000000800 */
[----:B------:R-:W-:Y:S08]  /*d700*/  MUFU.EX2 R182, R182 ;  /* 0x000000b600b67308 */ /* 0x000ff00000000800 */
[----:B------:R-:W-:Y:S01]  /*d710*/  MUFU.EX2 R184, R184 ;  /* 0x000000b800b87308 */ /* 0x000fe20000000800 */
[----:B--2---:R-:W-:Y:S01]  /*d720*/  FADD.FTZ R2, R11, R2 ;  /* 0x000000020b027221 */ /* 0x004fe20000010000 */
[----:B0-----:R-:W-:-:S03]  /*d730*/  FMNMX.FTZ R5, R5, R191, !PT ;  /* 0x000000bf05057209 */ /* 0x001fc60007810000 */
[----:B------:R-:W-:Y:S01]  /*d740*/  FADD.FTZ R2, R161, R2 ;  /* 0x00000002a1027221 */ /* 0x000fe20000010000 */
[C---:B------:R-:W-:Y:S01]  /*d750*/  FSETP.NEU.FTZ.AND P1, PT, R5.reuse, -INF , PT ;  /* 0xff8000000500780b */ /* 0x040fe20003f3d000 */
[----:B------:R-:W-:Y:S02]  /*d760*/  FMUL.FTZ R158, R5, UR10 ;  /* 0x0000000a059e7c20 */ /* 0x000fe40008410000 */
[----:B------:R-:W-:Y:S01]  /*d770*/  FADD.FTZ R2, R154, R2 ;  /* 0x000000029a027221 */ /* 0x000fe20000010000 */
[----:B------:R-:W0:Y:S02]  /*d780*/  MUFU.EX2 R186, R186 ;  /* 0x000000ba00ba7308 */ /* 0x000e240000000800 */
[----:B------:R-:W-:Y:S01]  /*d790*/  FSEL R158, R158, RZ, P1 ;  /* 0x000000ff9e9e7208 */ /* 0x000fe20000800000 */
[----:B------:R-:W-:-:S04]  /*d7a0*/  FADD.FTZ R2, R167, R2 ;  /* 0x00000002a7027221 */ /* 0x000fc80000010000 */
[--C-:B------:R-:W-:Y:S01]  /*d7b0*/  FFMA.FTZ R194, R15, UR10, -R158.reuse ;  /* 0x0000000a0fc27c23 */ /* 0x100fe2000801089e */
[--C-:B------:R-:W-:Y:S01]  /*d7c0*/  FFMA.FTZ R15, R160, UR10, -R158.reuse ;  /* 0x0000000aa00f7c23 */ /* 0x100fe2000801089e */
[----:B------:R-:W-:Y:S01]  /*d7d0*/  F2FP.F16.F32.PACK_AB R160, R152, R21 ;  /* 0x0000001598a0723e */ /* 0x000fe200000000ff */
[--C-:B------:R-:W-:Y:S01]  /*d7e0*/  FFMA.FTZ R162, R10, UR10, -R158.reuse ;  /* 0x0000000a0aa27c23 */ /* 0x100fe2000801089e */
[----:B------:R-:W-:Y:S01]  /*d7f0*/  FSEL R21, R5, RZ, P1 ;  /* 0x000000ff05157208 */ /* 0x000fe20000800000 */
[--C-:B------:R-:W-:Y:S01]  /*d800*/  FFMA.FTZ R191, R153, UR10, -R158.reuse ;  /* 0x0000000a99bf7c23 */ /* 0x100fe2000801089e */
[--C-:B------:R-:W-:Y:S01]  /*d810*/  FFMA.FTZ R12, R12, UR10, -R158.reuse ;  /* 0x0000000a0c0c7c23 */ /* 0x100fe2000801089e */
[--C-:B------:R-:W-:Y:S01]  /*d820*/  FFMA.FTZ R20, R20, UR10, -R158.reuse ;  /* 0x0000000a14147c23 */ /* 0x100fe2000801089e */
[----:B------:R-:W-:Y:S01]  /*d830*/  FFMA.FTZ R155, R155, UR10, -R158 ;  /* 0x0000000a9b9b7c23 */ /* 0x000fe2000801089e */
[----:B------:R-:W-:Y:S01]  /*d840*/  FADD.FTZ R21, -R21, R8 ;  /* 0x0000000815157221 */ /* 0x000fe20000010100 */
[--C-:B------:R-:W-:Y:S01]  /*d850*/  FFMA.FTZ R159, R159, UR10, -R158.reuse ;  /* 0x0000000a9f9f7c23 */ /* 0x100fe2000801089e */
[--C-:B------:R-:W-:Y:S01]  /*d860*/  FFMA.FTZ R163, R163, UR10, -R158.reuse ;  /* 0x0000000aa3a37c23 */ /* 0x100fe2000801089e */
[--C-:B------:R-:W-:Y:S01]  /*d870*/  FFMA.FTZ R10, R164, UR10, -R158.reuse ;  /* 0x0000000aa40a7c23 */ /* 0x100fe2000801089e */
        /* <DEDUP_REMOVED lines=15> */
[----:B------:R-:W-:Y:S01]  /*d970*/  F2FP.F16.F32.PACK_AB R158, R14, R13 ;  /* 0x0000000d0e9e723e */ /* 0x000fe200000000ff */
[----:B------:R-:W2:Y:S01]  /*d980*/  MUFU.EX2 R8, R8 ;  /* 0x0000000800087308 */ /* 0x000ea20000000800 */
[----:B------:R-:W-:Y:S01]  /*d990*/  F2FP.F16.F32.PACK_AB R164, R154, R161 ;  /* 0x000000a19aa4723e */ /* 0x000fe200000000ff */
[C---:B------:R-:W-:Y:S01]  /*d9a0*/  FADD.FTZ R2, R168.reuse, R2 ;  /* 0x00000002a8027221 */ /* 0x040fe20000010000 */
[----:B------:R-:W-:-:S02]  /*d9b0*/  F2FP.F16.F32.PACK_AB R166, R168, R167 ;  /* 0x000000a7a8a6723e */ /* 0x000fc400000000ff */
[----:B------:R-:W-:Y:S01]  /*d9c0*/  F2FP.F16.F32.PACK_AB R168, R172, R171 ;  /* 0x000000abaca8723e */ /* 0x000fe200000000ff */
[----:B------:R-:W-:Y:S01]  /*d9d0*/  FADD.FTZ R2, R171, R2 ;  /* 0x00000002ab027221 */ /* 0x000fe20000010000 */
[----:B------:R-:W-:Y:S01]  /*d9e0*/  F2FP.F16.F32.PACK_AB R170, R176, R175 ;  /* 0x000000afb0aa723e */ /* 0x000fe200000000ff */
[----:B------:R3:W4:Y:S01]  /*d9f0*/  MUFU.EX2 R13, R162 ;  /* 0x000000a2000d7308 */ /* 0x0007220000000800 */
[----:B0-----:R-:W-:Y:S01]  /*da00*/  F2FP.F16.F32.PACK_AB R174, R186, R184 ;  /* 0x000000b8baae723e */ /* 0x001fe200000000ff */
[----:B------:R-:W-:Y:S01]  /*da10*/  FADD.FTZ R2, R172, R2 ;  /* 0x00000002ac027221 */ /* 0x000fe20000010000 */
[----:B------:R-:W-:-:S03]  /*da20*/  F2FP.F16.F32.PACK_AB R172, R182, R179 ;  /* 0x000000b3b6ac723e */ /* 0x000fc600000000ff */
[----:B------:R-:W-:Y:S02]  /*da30*/  FADD.FTZ R2, R175, R2 ;  /* 0x00000002af027221 */ /* 0x000fe40000010000 */
[----:B------:R-:W0:Y:S01]  /*da40*/  MUFU.EX2 R12, R12 ;  /* 0x0000000c000c7308 */ /* 0x000e220000000800 */
[----:B---3--:R-:W-:Y:S01]  /*da50*/  F2FP.F16.F32.PACK_AB R162, R11, R157 ;  /* 0x0000009d0ba2723e */ /* 0x008fe200000000ff */
[----:B------:R-:W-:Y:S01]  /*da60*/  FADD.FTZ R2, R176, R2 ;  /* 0x00000002b0027221 */ /* 0x000fe20000010000 */
[-C--:B--2---:R-:W-:Y:S01]  /*da70*/  FMUL.FTZ R26, R26, R8.reuse ;  /* 0x000000081a1a7220 */ /* 0x084fe20000410000 */
[-C--:B------:R-:W-:Y:S01]  /*da80*/  FMUL.FTZ R27, R27, R8.reuse ;  /* 0x000000081b1b7220 */ /* 0x080fe20000410000 */
[-C--:B------:R-:W-:Y:S01]  /*da90*/  FMUL.FTZ R30, R30, R8.reuse ;  /* 0x000000081e1e7220 */ /* 0x080fe20000410000 */
[----:B------:R-:W-:Y:S01]  /*daa0*/  FADD.FTZ R2, R179, R2 ;  /* 0x00000002b3027221 */ /* 0x000fe20000010000 */
[----:B------:R-:W-:Y:S01]  /*dab0*/  FMUL.FTZ R31, R31, R8 ;  /* 0x000000081f1f7220 */ /* 0x000fe20000410000 */
[----:B------:R-:W2:Y:S01]  /*dac0*/  MUFU.EX2 R194, R194 ;  /* 0x000000c200c27308 */ /* 0x000ea20000000800 */
[----:B----4-:R-:W-:Y:S01]  /*dad0*/  FFMA.FTZ R0, R8, R0, R13 ;  /* 0x0000000008007223 */ /* 0x010fe2000001000d */
[----:B------:R-:W-:Y:S01]  /*dae0*/  FADD.FTZ R2, R182, R2 ;  /* 0x00000002b6027221 */ /* 0x000fe20000010000 */
[-C--:B------:R-:W-:Y:S01]  /*daf0*/  FMUL.FTZ R34, R34, R8.reuse ;  /* 0x0000000822227220 */ /* 0x080fe20000410000 */
[-C--:B------:R-:W-:Y:S01]  /*db00*/  FMUL.FTZ R35, R35, R8.reuse ;  /* 0x0000000823237220 */ /* 0x080fe20000410000 */
[-C--:B------:R-:W-:Y:S01]  /*db10*/  FMUL.FTZ R38, R38, R8.reuse ;  /* 0x0000000826267220 */ /* 0x080fe20000410000 */
[----:B------:R-:W-:Y:S01]  /*db20*/  FADD.FTZ R2, R184, R2 ;  /* 0x00000002b8027221 */ /* 0x000fe20000010000 */
[-C--:B------:R-:W-:Y:S01]  /*db30*/  FMUL.FTZ R39, R39, R8.reuse ;  /* 0x0000000827277220 */ /* 0x080fe20000410000 */
[----:B------:R-:W3:Y:S01]  /*db40*/  MUFU.EX2 R20, R20 ;  /* 0x0000001400147308 */ /* 0x000ee20000000800 */
[----:B0-----:R-:W-:Y:S01]  /*db50*/  FADD.FTZ R0, R12, R0 ;  /* 0x000000000c007221 */ /* 0x001fe20000010000 */
[----:B------:R-:W-:Y:S01]  /*db60*/  FADD.FTZ R2, R186, R2 ;  /* 0x00000002ba027221 */ /* 0x000fe20000010000 */
[----:B------:R-:W-:Y:S01]  /*db70*/  F2FP.F16.F32.PACK_AB R157, R12, R13 ;  /* 0x0000000d0c9d723e */ /* 0x000fe200000000ff */
        /* <DEDUP_REMOVED lines=13> */
[----:B---3--:R-:W-:Y:S01]  /*dc50*/  FADD.FTZ R0, R20, R0 ;  /* 0x0000000014007221 */ /* 0x008fe20000010000 */
[-C--:B------:R-:W-:Y:S01]  /*dc60*/  FMUL.FTZ R62, R62, R8.reuse ;  /* 0x000000083e3e7220 */ /* 0x080fe20000410000 */
[-C--:B------:R-:W-:Y:S01]  /*dc70*/  FMUL.FTZ R63, R63, R8.reuse ;  /* 0x000000083f3f7220 */ /* 0x080fe20000410000 */
[-C--:B------:R-:W-:Y:S01]  /*dc80*/  FMUL.FTZ R66, R66, R8.reuse ;  /* 0x0000000842427220 */ /* 0x080fe20000410000 */
[-C--:B------:R-:W-:Y:S01]  /*dc90*/  FMUL.FTZ R67, R67, R8.reuse ;  /* 0x0000000843437220 */ /* 0x080fe20000410000 */
[-C--:B------:R-:W-:Y:S01]  /*dca0*/  FMUL.FTZ R70, R70, R8.reuse ;  /* 0x0000000846467220 */ /* 0x080fe20000410000 */
[-C--:B------:R-:W-:Y:S01]  /*dcb0*/  FMUL.FTZ R71, R71, R8.reuse ;  /* 0x0000000847477220 */ /* 0x080fe20000410000 */
[----:B------:R3:W4:Y:S01]  /*dcc0*/  MUFU.EX2 R11, R159 ;  /* 0x0000009f000b7308 */ /* 0x0007220000000800 */
        /* <DEDUP_REMOVED lines=9> */
[----:B---3--:R-:W-:Y:S01]  /*dd60*/  F2FP.F16.F32.PACK_AB R159, R20, R194 ;  /* 0x000000c2149f723e */ /* 0x008fe200000000ff */
[-C--:B------:R-:W-:Y:S01]  /*dd70*/  FMUL.FTZ R86, R86, R8.reuse ;  /* 0x0000000856567220 */ /* 0x080fe20000410000 */
[----:B------:R-:W-:Y:S01]  /*dd80*/  F2FP.F16.F32.PACK_AB R161, R155, R161 ;  /* 0x000000a19ba1723e */ /* 0x000fe200000000ff */
[-C--:B------:R-:W-:Y:S01]  /*dd90*/  FMUL.FTZ R87, R87, R8.reuse ;  /* 0x0000000857577220 */ /* 0x080fe20000410000 */
[-C--:B------:R-:W-:Y:S01]  /*dda0*/  FMUL.FTZ R90, R90, R8.reuse ;  /* 0x000000085a5a7220 */ /* 0x080fe20000410000 */
[-C--:B------:R-:W-:Y:S01]  /*ddb0*/  FMUL.FTZ R91, R91, R8.reuse ;  /* 0x000000085b5b7220 */ /* 0x080fe20000410000 */
[----:B------:R2:W3:Y:S01]  /*ddc0*/  MUFU.EX2 R14, R163 ;  /* 0x000000a3000e7308 */ /* 0x0004e20000000800 */
[----:B----4-:R-:W-:Y:S01]  /*ddd0*/  FADD.FTZ R0, R11, R0 ;  /* 0x000000000b007221 */ /* 0x010fe20000010000 */
[-C--:B------:R-:W-:Y:S01]  /*dde0*/  FMUL.FTZ R94, R94, R8.reuse ;  /* 0x000000085e5e7220 */ /* 0x080fe20000410000 */
[-C--:B------:R-:W-:Y:S01]  /*ddf0*/  FMUL.FTZ R95, R95, R8.reuse ;  /* 0x000000085f5f7220 */ /* 0x080fe20000410000 */
[-C--:B------:R-:W-:Y:S01]  /*de00*/  FMUL.FTZ R98, R98, R8.reuse ;  /* 0x0000000862627220 */ /* 0x080fe20000410000 */
[-C--:B------:R-:W-:Y:S01]  /*de10*/  FMUL.FTZ R99, R99, R8.reuse ;  /* 0x0000000863637220 */ /* 0x080fe20000410000 */
[-C--:B------:R-:W-:Y:S01]  /*de20*/  FMUL.FTZ R102, R102, R8.reuse ;  /* 0x0000000866667220 */ /* 0x080fe20000410000 */
[-C--:B------:R-:W-:Y:S01]  /*de30*/  FMUL.FTZ R103, R103, R8.reuse ;  /* 0x0000000867677220 */ /* 0x080fe20000410000 */
[----:B------:R-:W4:Y:S01]  /*de40*/  MUFU.EX2 R10, R10 ;  /* 0x0000000a000a7308 */ /* 0x000f220000000800 */
[C---:B0-----:R-:W-:Y:S01]  /*de50*/  FADD.FTZ R0, R15.reuse, R0 ;  /* 0x000000000f007221 */ /* 0x041fe20000010000 */
[----:B--2---:R-:W-:Y:S01]  /*de60*/  F2FP.F16.F32.PACK_AB R163, R15, R11 ;  /* 0x0000000b0fa3723e */ /* 0x004fe200000000ff */
[-C--:B------:R-:W-:Y:S01]  /*de70*/  FMUL.FTZ R106, R106, R8.reuse ;  /* 0x000000086a6a7220 */ /* 0x080fe20000410000 */
[-C--:B------:R-:W-:Y:S01]  /*de80*/  FMUL.FTZ R107, R107, R8.reuse ;  /* 0x000000086b6b7220 */ /* 0x080fe20000410000 */
[-C--:B------:R-:W-:Y:S01]  /*de90*/  FMUL.FTZ R110, R110, R8.reuse ;  /* 0x000000086e6e7220 */ /* 0x080fe20000410000 */
[-C--:B------:R-:W-:Y:S01]  /*dea0*/  FMUL.FTZ R111, R111, R8.reuse ;  /* 0x000000086f6f7220 */ /* 0x080fe20000410000 */
[-C--:B------:R-:W-:Y:S01]  /*deb0*/  FMUL.FTZ R114, R114, R8.reuse ;  /* 0x0000000872727220 */ /* 0x080fe20000410000 */
[----:B------:R0:W2:Y:S01]  /*dec0*/  MUFU.EX2 R167, R165 ;  /* 0x000000a500a77308 */ /* 0x0000a20000000800 */
[----:B---3--:R-:W-:Y:S01]  /*ded0*/  FADD.FTZ R0, R14, R0 ;  /* 0x000000000e007221 */ /* 0x008fe20000010000 */
[-C--:B------:R-:W-:Y:S01]  /*dee0*/  FMUL.FTZ R115, R115, R8.reuse ;  /* 0x0000000873737220 */ /* 0x080fe20000410000 */
[-C--:B------:R-:W-:Y:S01]  /*def0*/  FMUL.FTZ R118, R118, R8.reuse ;  /* 0x0000000876767220 */ /* 0x080fe20000410000 */
[-C--:B------:R-:W-:Y:S01]  /*df00*/  FMUL.FTZ R119, R119, R8.reuse ;  /* 0x0000000877777220 */ /* 0x080fe20000410000 */
[-C--:B------:R-:W-:Y:S01]  /*df10*/  FMUL.FTZ R122, R122, R8.reuse ;  /* 0x000000087a7a7220 */ /* 0x080fe20000410000 */
[-C--:B------:R-:W-:Y:S01]  /*df20*/  FMUL.FTZ R123, R123, R8.reuse ;  /* 0x000000087b7b7220 */ /* 0x080fe20000410000 */
[----:B------:R-:W-:Y:S01]  /*df30*/  FMUL.FTZ R126, R126, R8 ;  /* 0x000000087e7e7220 */ /* 0x000fe20000410000 */
[----:B------:R-:W3:Y:S01]  /*df40*/  MUFU.EX2 R153, R153 ;  /* 0x0000009900997308 */ /* 0x000ee20000000800 */
[C---:B----4-:R-:W-:Y:S01]  /*df50*/  FADD.FTZ R0, R10.reuse, R0 ;  /* 0x000000000a007221 */ /* 0x050fe20000010000 */
[----:B0-----:R-:W-:Y:S01]  /*df60*/  F2FP.F16.F32.PACK_AB R165, R10, R14 ;  /* 0x0000000e0aa5723e */ /* 0x001fe200000000ff */
        /* <DEDUP_REMOVED lines=14> */
[C---:B---3--:R-:W-:Y:S01]  /*e050*/  FADD.FTZ R0, R153.reuse, R0 ;  /* 0x0000000099007221 */ /* 0x048fe20000010000 */
[----:B------:R-:W-:Y:S01]  /*e060*/  F2FP.F16.F32.PACK_AB R167, R153, R167 ;  /* 0x000000a799a7723e */ /* 0x000fe200000000ff */
[-C--:B------:R-:W-:Y:S01]  /*e070*/  FMUL.FTZ R150, R150, R8.reuse ;  /* 0x0000000896967220 */ /* 0x080fe20000410000 */
[----:B------:R-:W-:-:S04]  /*e080*/  FMUL.FTZ R151, R151, R8 ;  /* 0x0000000897977220 */ /* 0x000fc80000410000 */
[----:B------:R-:W3:Y:S01]  /*e090*/  MUFU.EX2 R171, R173 ;  /* 0x000000ad00ab7308 */ /* 0x000ee20000000800 */
[----:B0-----:R-:W-:-:S07]  /*e0a0*/  FADD.FTZ R0, R169, R0 ;  /* 0x00000000a9007221 */ /* 0x001fce0000010000 */
[----:B------:R-:W0:Y:S01]  /*e0b0*/  MUFU.EX2 R196, R196 ;  /* 0x000000c400c47308 */ /* 0x000e220000000800 */
[C---:B--2---:R-:W-:Y:S01]  /*e0c0*/  FADD.FTZ R0, R195.reuse, R0 ;  /* 0x00000000c3007221 */ /* 0x044fe20000010000 */
[----:B------:R-:W-:-:S06]  /*e0d0*/  F2FP.F16.F32.PACK_AB R169, R195, R169 ;  /* 0x000000a9c3a9723e */ /* 0x000fcc00000000ff */
[----:B------:R-:W2:Y:S01]  /*e0e0*/  MUFU.EX2 R173, R177 ;  /* 0x000000b100ad7308 */ /* 0x000ea20000000800 */
[----:B---3--:R-:W-:-:S07]  /*e0f0*/  FADD.FTZ R0, R171, R0 ;  /* 0x00000000ab007221 */ /* 0x008fce0000010000 */
[----:B------:R-:W3:Y:S01]  /*e100*/  MUFU.EX2 R197, R197 ;  /* 0x000000c500c57308 */ /* 0x000ee20000000800 */
[C---:B0-----:R-:W-:Y:S01]  /*e110*/  FADD.FTZ R0, R196.reuse, R0 ;  /* 0x00000000c4007221 */ /* 0x041fe20000010000 */
[----:B------:R-:W-:-:S06]  /*e120*/  F2FP.F16.F32.PACK_AB R171, R196, R171 ;  /* 0x000000abc4ab723e */ /* 0x000fcc00000000ff */
[----:B------:R-:W0:Y:S01]  /*e130*/  MUFU.EX2 R175, R181 ;  /* 0x000000b500af7308 */ /* 0x000e220000000800 */
[----:B--2---:R-:W-:-:S07]  /*e140*/  FADD.FTZ R0, R173, R0 ;  /* 0x00000000ad007221 */ /* 0x004fce0000010000 */
[----:B------:R-:W2:Y:S01]  /*e150*/  MUFU.EX2 R180, R180 ;  /* 0x000000b400b47308 */ /* 0x000ea20000000800 */
[C---:B---3--:R-:W-:Y:S01]  /*e160*/  FADD.FTZ R0, R197.reuse, R0 ;  /* 0x00000000c5007221 */ /* 0x048fe20000010000 */
[----:B------:R-:W-:-:S06]  /*e170*/  F2FP.F16.F32.PACK_AB R173, R197, R173 ;  /* 0x000000adc5ad723e */ /* 0x000fcc00000000ff */
        /* <DEDUP_REMOVED lines=8> */
[----:B0-----:R-:W-:-:S07]  /*e200*/  FADD.FTZ R0, R177, R0 ;  /* 0x00000000b1007221 */ /* 0x001fce0000010000 */
[----:B------:R-:W0:Y:S01]  /*e210*/  MUFU.EX2 R192, R192 ;  /* 0x000000c000c07308 */ /* 0x000e220000000800 */
[C---:B--2---:R-:W-:Y:S01]  /*e220*/  FADD.FTZ R2, R190.reuse, R2 ;  /* 0x00000002be027221 */ /* 0x044fe20000010000 */
[----:B------:R-:W-:-:S06]  /*e230*/  F2FP.F16.F32.PACK_AB R176, R190, R188 ;  /* 0x000000bcbeb0723e */ /* 0x000fcc00000000ff */
[----:B------:R-:W2:Y:S01]  /*e240*/  MUFU.EX2 R179, R187 ;  /* 0x000000bb00b37308 */ /* 0x000ea20000000800 */
[C---:B---3--:R-:W-:Y:S01]  /*e250*/  FADD.FTZ R0, R185.reuse, R0 ;  /* 0x00000000b9007221 */ /* 0x048fe20000010000 */
[----:B------:R-:W-:-:S06]  /*e260*/  F2FP.F16.F32.PACK_AB R177, R185, R177 ;  /* 0x000000b1b9b1723e */ /* 0x000fcc00000000ff */
[----:B------:R-:W3:Y:S01]  /*e270*/  MUFU.EX2 R178, R193 ;  /* 0x000000c100b27308 */ /* 0x000ee20000000800 */
[----:B0-----:R-:W-:-:S07]  /*e280*/  FADD.FTZ R2, R192, R2 ;  /* 0x00000002c0027221 */ /* 0x001fce0000010000 */
[----:B------:R-:W0:Y:S01]  /*e290*/  MUFU.EX2 R189, R189 ;  /* 0x000000bd00bd7308 */ /* 0x000e220000000800 */
[----:B--2---:R-:W-:Y:S01]  /*e2a0*/  FADD.FTZ R0, R179, R0 ;  /* 0x00000000b3007221 */ /* 0x004fe20000010000 */
[C---:B---3--:R-:W-:Y:S01]  /*e2b0*/  FADD.FTZ R2, R178.reuse, R2 ;  /* 0x00000002b2027221 */ /* 0x048fe20000010000 */
[----:B------:R-:W-:Y:S02]  /*e2c0*/  F2FP.F16.F32.PACK_AB R178, R178, R192 ;  /* 0x000000c0b2b2723e */ /* 0x000fe400000000ff */
[C---:B0-----:R-:W-:Y:S01]  /*e2d0*/  FADD.FTZ R0, R189.reuse, R0 ;  /* 0x00000000bd007221 */ /* 0x041fe20000010000 */
[----:B------:R-:W-:Y:S01]  /*e2e0*/  F2FP.F16.F32.PACK_AB R179, R189, R179 ;  /* 0x000000b3bdb3723e */ /* 0x000fe200000000ff */
[----:B------:R-:W-:Y:S06]  /*e2f0*/  @!P0 BRA `(.L_x_2581) ;  /* 0x0000000000048947 */ /* 0x000fec0003800000 */
[----:B------:R-:W-:Y:S01]  /*e300*/  BPT.TRAP 0x1 ;  /* 0x000000040000795c */ /* 0x000fe20000300000 */
.L_x_2581:
[----:B------:R0:W2:Y:S01]  /*e310*/  SYNCS.PHASECHK.TRANS64.TRYWAIT P1, [UR26+0x22850], R6 ;  /* 0x02285006ff0075a7 */ /* 0x0000a2000802015a */
[----:B------:R-:W-:Y:S05]  /*e320*/  @!P0 BRA `(.L_x_2582) ;  /* 0x0000000000048947 */ /* 0x000fea0003800000 */
[----:B------:R-:W-:Y:S01]  /*e330*/  BPT.TRAP 0x1 ;  /* 0x000000040000795c */ /* 0x000fe20000300000 */
.L_x_2582:
[----:B--2---:R-:W-:Y:S05]  /*e340*/  @P1 BRA `(.L_x_2583) ;  /* 0x0000000000081947 */ /* 0x004fea0003800000 */
[----:B------:R-:W2:Y:S02]  /*e350*/  SYNCS.PHASECHK.TRANS64.TRYWAIT P1, [UR26+0x22850], R6 ;  /* 0x02285006ff0075a7 */ /* 0x000ea4000802015a */
[----:B--2---:R-:W-:Y:S05]  /*e360*/  @!P1 BRA `(.L_x_2584) ;  /* 0x000000bc00349947 */ /* 0x004fea0003800000 */
.L_x_2583:
[----:B------:R-:W3:Y:S01]  /*e370*/  S2R R8, SR_TID.X ;  /* 0x0000000000087919 */ /* 0x000ee20000002100 */
[----:B------:R-:W-:Y:S01]  /*e380*/  UIMAD UR11, UR38, 0xc00, UR21 ;  /* 0x00000c00260b78a4 */ /* 0x000fe2000f8e0215 */
[----:B------:R-:W-:-:S06]  /*e390*/  UMOV UR7, 0x40000040 ;  /* 0x4000004000077882 */ /* 0x000fcc0000000000 */
[----:B------:R-:W-:Y:S01]  /*e3a0*/  UMOV UR6, UR11 ;  /* 0x0000000b00067c82 */ /* 0x000fe20008000000 */
[----:B---3--:R-:W-:-:S05]  /*e3b0*/  SHF.R.U32.HI R8, RZ, 0x7, R8 ;  /* 0x00000007ff087819 */ /* 0x008fca0000011608 */
[----:B0-2---:R-:W-:-:S05]  /*e3c0*/  VIADD R6, R8, 0x8 ;  /* 0x0000000808067836 */ /* 0x005fca0000000000 */
        /* <DEDUP_REMOVED lines=36> */
.L_x_2585:
        /* <DEDUP_REMOVED lines=8> */
.L_x_2567:
[----:B------:R-:W0:Y:S01]  /*e690*/  SHFL.BFLY PT, R7, R2, 0x2, 0x1f ;  /* 0x0c401f0002077f89 */ /* 0x000e2200000e0000 */
[----:B------:R-:W-:Y:S01]  /*e6a0*/  UIADD3 UR38, UR38, 0x1, URZ ;  /* 0x0000000126267890 */ /* 0x000fe2000fffe03f */
[----:B------:R1:W-:Y:S06]  /*e6b0*/  BAR.ARV R3, 0x100 ;  /* 0x000400030000751d */ /* 0x0003ec0000002000 */
[----:B------:R-:W-:Y:S02]  /*e6c0*/  UISETP.NE.AND UP0, UPT, UR38, 0x2, UPT ;  /* 0x000000022600788c */ /* 0x000fe4000bf05270 */
[----:B------:R-:W-:Y:S06]  /*e6d0*/  BAR.ARV 0x8, 0x180 ;  /* 0x0206000000007b1d */ /* 0x000fec0000002000 */
[----:B-12---:R-:W-:Y:S01]  /*e6e0*/  IMAD.MOV.U32 R3, RZ, RZ, -0x800000 ;  /* 0xff800000ff037424 */ /* 0x006fe200078e00ff */
[----:B------:R-:W-:Y:S01]  /*e6f0*/  USEL UR4, URZ, 0x1, UP0 ;  /* 0x000000013f047887 */ /* 0x000fe20008000000 */
[----:B------:R-:W1:Y:S01]  /*e700*/  SHFL.BFLY PT, R9, R0, 0x2, 0x1f ;  /* 0x0c401f0000097f89 */ /* 0x000e6200000e0000 */
[----:B------:R-:W-:Y:S01]  /*e710*/  PLOP3.LUT P0, PT, PT, PT, PT, 0x8, 0x0 ;  /* 0x000000000000781c */ /* 0x000fe20003f0e170 */
[----:B------:R-:W-:Y:S01]  /*e720*/  UIADD3 UR36, UR36, 0x1, URZ ;  /* 0x0000000124247890 */ /* 0x000fe2000fffe03f */
[----:B0-----:R-:W-:Y:S01]  /*e730*/  FADD.FTZ R8, R7, R2 ;  /* 0x0000000207087221 */ /* 0x001fe20000010000 */
[----:B------:R-:W-:-:S02]  /*e740*/  USEL UR38, UR38, URZ, UP0 ;  /* 0x0000003f26267287 */ /* 0x000fc40008000000 */
[----:B------:R-:W-:Y:S02]  /*e750*/  ULOP3.LUT UR37, UR37, UR4, URZ, 0x3c, !UPT ;  /* 0x0000000425257292 */ /* 0x000fe4000f8e3c3f */
[----:B------:R-:W0:Y:S01]  /*e760*/  SHFL.BFLY PT, R7, R8, 0x1, 0x1f ;  /* 0x0c201f0008077f89 */ /* 0x000e2200000e0000 */
[----:B-1----:R-:W-:Y:S01]  /*e770*/  FADD.FTZ R9, R9, R0 ;  /* 0x0000000009097221 */ /* 0x002fe20000010000 */
[----:B------:R-:W-:-:S04]  /*e780*/  IMAD.MOV.U32 R0, RZ, RZ, RZ ;  /* 0x000000ffff007224 */ /* 0x000fc800078e00ff */
        /* <DEDUP_REMOVED lines=147> */
.L_x_2508:
        /* <DEDUP_REMOVED lines=16> */
[----:B------:R-:W-:Y:S02]  /*f1c0*/  F2FP.F16.F32.PACK_AB R7, R31, R30 ;  /* 0x0000001e1f07723e */ /* 0x000fe400000000ff */
[----:B------:R-:W-:Y:S02]  /*f1d0*/  F2FP.F16.F32.PACK_AB R10, R37, R36 ;  /* 0x00000024250a723e */ /* 0x000fe400000000ff */
[----:B------:R-:W-:Y:S01]  /*f1e0*/  BAR.SYNC.DEFER_BLOCKING 0x1, 0x100 ;  /* 0x0044000000007b1d */ /* 0x000fe20000010000 */
[----:B------:R-:W-:-:S05]  /*f1f0*/  UISETP.NE.AND UP0, UPT, UR44, URZ, UPT ;  /* 0x0000003f2c00728c */ /* 0x000fca000bf05270 */
[----:B------:R-:W-:Y:S01]  /*f200*/  ULDC UR20, c[0x0][0xbe8] ;  /* 0x0002fa0000147ab9 */ /* 0x000fe20000000800 */
[----:B------:R-:W-:Y:S01]  /*f210*/  UMOV UR10, UR8 ;  /* 0x00000008000a7c82 */ /* 0x000fe20008000000 */
[----:B0-----:R-:W-:Y:S01]  /*f220*/  UMOV UR11, UR4 ;  /* 0x00000004000b7c82 */ /* 0x001fe20008000000 */
[----:B------:R-:W-:Y:S01]  /*f230*/  ULDC UR4, c[0x0][0xad4] ;  /* 0x0002b50000047ab9 */ /* 0x000fe20000000800 */
[----:B--2---:R-:W-:-:S03]  /*f240*/  IMAD.WIDE R18, R0, R18, UR10 ;  /* 0x0000000a00127e25 */ /* 0x004fc6000f8e0212 */
[C---:B------:R-:W-:Y:S02]  /*f250*/  IADD3 R9, P1, R18.reuse, 0x20, RZ ;  /* 0x0000002012097810 */ /* 0x040fe40007f3e0ff */
[----:B------:R-:W-:Y:S02]  /*f260*/  LOP3.LUT R5, R18, 0x380, RZ, 0xc0, !PT ;  /* 0x0000038012057812 */ /* 0x000fe400078ec0ff */
[----:B------:R-:W-:Y:S02]  /*f270*/  LOP3.LUT R8, R9, 0x380, RZ, 0xc0, !PT ;  /* 0x0000038009087812 */ /* 0x000fe400078ec0ff */
[----:B------:R-:W-:Y:S02]  /*f280*/  SHF.R.U64 R5, R5, 0x3, RZ ;  /* 0x0000000305057819 */ /* 0x000fe400000012ff */
[----:B------:R-:W-:Y:S02]  /*f290*/  SHF.R.U64 R8, R8, 0x3, RZ ;  /* 0x0000000308087819 */ /* 0x000fe400000012ff */
[----:B------:R-:W-:-:S02]  /*f2a0*/  IADD3 R157, P0, R18, 0x40, RZ ;  /* 0x00000040129d7810 */ /* 0x000fc40007f1e0ff */
[----:B------:R-:W-:Y:S01]  /*f2b0*/  LOP3.LUT R8, R8, R9, RZ, 0x3c, !PT ;  /* 0x0000000908087212 */ /* 0x000fe200078e3cff */
[--C-:B------:R-:W-:Y:S01]  /*f2c0*/  IMAD.X R9, RZ, RZ, R19.reuse, P1 ;  /* 0x000000ffff097224 */ /* 0x100fe200008e0613 */
[C---:B------:R-:W-:Y:S02]  /*f2d0*/  IADD3 R163, P3, R18.reuse, 0x4000, RZ ;  /* 0x0000400012a37810 */ /* 0x040fe40007f7e0ff */
[C---:B------:R-:W-:Y:S02]  /*f2e0*/  IADD3 R165, P6, R18.reuse, 0x4020, RZ ;  /* 0x0000402012a57810 */ /* 0x040fe40007fde0ff */
[----:B------:R-:W-:Y:S02]  /*f2f0*/  IADD3 R169, P1, R18, 0x8000, RZ ;  /* 0x0000800012a97810 */ /* 0x000fe40007f3e0ff */
[----:B------:R-:W-:Y:S01]  /*f300*/  LOP3.LUT R4, R5, R18, RZ, 0x3c, !PT ;  /* 0x0000001205047212 */ /* 0x000fe200078e3cff */
[----:B------:R-:W-:Y:S01]  /*f310*/  IMAD.MOV.U32 R5, RZ, RZ, R19 ;  /* 0x000000ffff057224 */ /* 0x000fe200078e0013 */
[----:B------:R-:W-:-:S02]  /*f320*/  LOP3.LUT R156, R157, 0x380, RZ, 0xc0, !PT ;  /* 0x000003809d9c7812 */ /* 0x000fc400078ec0ff */
[C---:B------:R-:W-:Y:S02]  /*f330*/  IADD3 R159, P4, R18.reuse, 0x60, RZ ;  /* 0x00000060129f7810 */ /* 0x040fe40007f9e0ff */
[----:B------:R-:W-:Y:S02]  /*f340*/  IADD3 R167, P5, R18, 0x4040, RZ ;  /* 0x0000404012a77810 */ /* 0x000fe40007fbe0ff */
[----:B------:R-:W-:Y:S02]  /*f350*/  LOP3.LUT R162, R163, 0x380, RZ, 0xc0, !PT ;  /* 0x00000380a3a27812 */ /* 0x000fe400078ec0ff */
[----:B------:R-:W-:Y:S02]  /*f360*/  LOP3.LUT R164, R165, 0x380, RZ, 0xc0, !PT ;  /* 0x00000380a5a47812 */ /* 0x000fe400078ec0ff */
[----:B------:R-:W-:Y:S02]  /*f370*/  LOP3.LUT R168, R169, 0x380, RZ, 0xc0, !PT ;  /* 0x00000380a9a87812 */ /* 0x000fe400078ec0ff */
[----:B------:R-:W-:-:S02]  /*f380*/  SHF.R.U64 R156, R156, 0x3, RZ ;  /* 0x000000039c9c7819 */ /* 0x000fc400000012ff */
[----:B------:R-:W-:Y:S02]  /*f390*/  LOP3.LUT R158, R159, 0x380, RZ, 0xc0, !PT ;  /* 0x000003809f9e7812 */ /* 0x000fe400078ec0ff */
[----:B------:R-:W-:Y:S02]  /*f3a0*/  MOV R13, R4 ;  /* 0x00000004000d7202 */ /* 0x000fe40000000f00 */
[----:B------:R-:W-:Y:S02]  /*f3b0*/  LOP3.LUT R166, R167, 0x380, RZ, 0xc0, !PT ;  /* 0x00000380a7a67812 */ /* 0x000fe400078ec0ff */
[----:B------:R-:W-:Y:S02]  /*f3c0*/  SHF.R.U64 R162, R162, 0x3, RZ ;  /* 0x00000003a2a27819 */ /* 0x000fe400000012ff */
[----:B------:R-:W-:Y:S02]  /*f3d0*/  SHF.R.U64 R164, R164, 0x3, RZ ;  /* 0x00000003a4a47819 */ /* 0x000fe400000012ff */
[----:B------:R-:W-:-:S02]  /*f3e0*/  F2FP.F16.F32.PACK_AB R4, R25, R24 ;  /* 0x000000181904723e */ /* 0x000fc400000000ff */
[----:B------:R-:W-:Y:S02]  /*f3f0*/  F2FP.F16.F32.PACK_AB R5, R27, R26 ;  /* 0x0000001a1b05723e */ /* 0x000fe400000000ff */
[----:B------:R-:W-:Y:S02]  /*f400*/  SHF.R.U64 R168, R168, 0x3, RZ ;  /* 0x00000003a8a87819 */ /* 0x000fe400000012ff */
[----:B------:R-:W-:Y:S01]  /*f410*/  IADD3 R11, P2, R18, 0x4060, RZ ;  /* 0x00004060120b7810 */ /* 0x000fe20007f5e0ff */
[----:B------:R0:W-:Y:S01]  /*f420*/  STSM.16.M88.4 [R13], R4 ;  /* 0x000000040d007844 */ /* 0x0001e20000000200 */
[----:B------:R-:W-:Y:S01]  /*f430*/  LOP3.LUT R156, R156, R157, RZ, 0x3c, !PT ;  /* 0x0000009d9c9c7212 */ /* 0x000fe200078e3cff */
[----:B------:R-:W-:Y:S01]  /*f440*/  IMAD.X R157, RZ, RZ, R19, P0 ;  /* 0x000000ffff9d7224 */ /* 0x000fe200000e0613 */
        /* <DEDUP_REMOVED lines=8> */
[----:B------:R-:W-:Y:S02]  /*f4d0*/  LOP3.LUT R12, R11, 0x380, RZ, 0xc0, !PT ;  /* 0x000003800b0c7812 */ /* 0x000fe400078ec0ff */
[C---:B------:R-:W-:Y:S01]  /*f4e0*/  IADD3 R15, P0, R18.reuse, 0x8020, RZ ;  /* 0x00008020120f7810 */ /* 0x040fe20007f1e0ff */
[----:B0-----:R-:W-:Y:S01]  /*f4f0*/  IMAD.X R13, RZ, RZ, R19, P2 ;  /* 0x000000ffff0d7224 */ /* 0x001fe200010e0613 */
[----:B------:R-:W-:-:S02]  /*f500*/  IADD3 R153, P3, R18, 0x8060, RZ ;  /* 0x0000806012997810 */ /* 0x000fc40007f7e0ff */
[C---:B------:R-:W-:Y:S02]  /*f510*/  IADD3 R155, P6, R18.reuse, 0xc000, RZ ;  /* 0x0000c000129b7810 */ /* 0x040fe40007fde0ff */
[----:B------:R-:W-:Y:S02]  /*f520*/  IADD3 R5, P1, R18, 0xc060, RZ ;  /* 0x0000c06012057810 */ /* 0x000fe40007f3e0ff */
[----:B------:R-:W-:Y:S01]  /*f530*/  LOP3.LUT R158, R158, R159, RZ, 0x3c, !PT ;  /* 0x0000009f9e9e7212 */ /* 0x000fe200078e3cff */
[--C-:B------:R-:W-:Y:S01]  /*f540*/  IMAD.X R159, RZ, RZ, R19.reuse, P4 ;  /* 0x000000ffff9f7224 */ /* 0x100fe200020e0613 */
[----:B------:R-:W-:Y:S01]  /*f550*/  LOP3.LUT R166, R166, R167, RZ, 0x3c, !PT ;  /* 0x000000a7a6a67212 */ /* 0x000fe200078e3cff */
[----:B------:R-:W-:Y:S01]  /*f560*/  IMAD.X R167, RZ, RZ, R19, P5 ;  /* 0x000000ffffa77224 */ /* 0x000fe200028e0613 */
[----:B------:R-:W-:Y:S02]  /*f570*/  SHF.R.U64 R12, R12, 0x3, RZ ;  /* 0x000000030c0c7819 */ /* 0x000fe400000012ff */
[----:B------:R-:W-:-:S02]  /*f580*/  LOP3.LUT R14, R15, 0x380, RZ, 0xc0, !PT ;  /* 0x000003800f0e7812 */ /* 0x000fc400078ec0ff */
[C---:B------:R-:W-:Y:S02]  /*f590*/  IADD3 R171, P4, R18.reuse, 0x8040, RZ ;  /* 0x0000804012ab7810 */ /* 0x040fe40007f9e0ff */
[C---:B------:R-:W-:Y:S02]  /*f5a0*/  IADD3 R161, P5, R18.reuse, 0xc020, RZ ;  /* 0x0000c02012a17810 */ /* 0x040fe40007fbe0ff */
[----:B------:R-:W-:Y:S02]  /*f5b0*/  IADD3 R21, P2, R18, 0xc040, RZ ;  /* 0x0000c04012157810 */ /* 0x000fe40007f5e0ff */
[----:B------:R-:W-:Y:S02]  /*f5c0*/  LOP3.LUT R152, R153, 0x380, RZ, 0xc0, !PT ;  /* 0x0000038099987812 */ /* 0x000fe400078ec0ff */
[----:B------:R-:W-:Y:S02]  /*f5d0*/  LOP3.LUT R154, R155, 0x380, RZ, 0xc0, !PT ;  /* 0x000003809b9a7812 */ /* 0x000fe400078ec0ff */
[----:B------:R-:W-:-:S02]  /*f5e0*/  LOP3.LUT R18, R5, 0x380, RZ, 0xc0, !PT ;  /* 0x0000038005127812 */ /* 0x000fc400078ec0ff */
[----:B------:R-:W-:Y:S02]  /*f5f0*/  LOP3.LUT R12, R12, R11, RZ, 0x3c, !PT ;  /* 0x0000000b0c0c7212 */ /* 0x000fe400078e3cff */
[----:B------:R-:W-:Y:S02]  /*f600*/  MOV R0, R8 ;  /* 0x0000000800007202 */ /* 0x000fe40000000f00 */
[----:B------:R-:W-:Y:S02]  /*f610*/  SHF.R.U64 R14, R14, 0x3, RZ ;  /* 0x000000030e0e7819 */ /* 0x000fe400000012ff */
[----:B------:R-:W-:Y:S02]  /*f620*/  F2FP.F16.F32.PACK_AB R8, R33, R32 ;  /* 0x000000202108723e */ /* 0x000fe400000000ff */
[----:B------:R-:W-:Y:S02]  /*f630*/  F2FP.F16.F32.PACK_AB R9, R35, R34 ;  /* 0x000000222309723e */ /* 0x000fe400000000ff */
[----:B------:R-:W-:-:S02]  /*f640*/  F2FP.F16.F32.PACK_AB R11, R39, R38 ;  /* 0x00000026270b723e */ /* 0x000fc400000000ff */
[----:B------:R-:W-:Y:S02]  /*f650*/  SHF.R.U64 R152, R152, 0x3, RZ ;  /* 0x0000000398987819 */ /* 0x000fe400000012ff */
[----:B------:R-:W-:Y:S01]  /*f660*/  SHF.R.U64 R154, R154, 0x3, RZ ;  /* 0x000000039a9a7819 */ /* 0x000fe200000012ff */
[----:B------:R0:W-:Y:S01]  /*f670*/  STSM.16.M88.4 [R0], R8 ;  /* 0x0000000800007844 */ /* 0x0001e20000000200 */
[----:B------:R-:W-:Y:S02]  /*f680*/  LOP3.LUT R20, R21, 0x380, RZ, 0xc0, !PT ;  /* 0x0000038015147812 */ /* 0x000fe400078ec0ff */
[----:B------:R-:W-:Y:S02]  /*f690*/  SHF.R.U64 R18, R18, 0x3, RZ ;  /* 0x0000000312127819 */ /* 0x000fe400000012ff */
[----:B------:R-:W-:Y:S01]  /*f6a0*/  LOP3.LUT R14, R14, R15, RZ, 0x3c, !PT ;  /* 0x0000000f0e0e7212 */ /* 0x000fe200078e3cff */
[----:B------:R-:W-:Y:S01]  /*f6b0*/  IMAD.X R15, RZ, RZ, R19, P0 ;  /* 0x000000ffff0f7224 */ /* 0x000fe200000e0613 */
[----:B------:R-:W-:-:S02]  /*f6c0*/  LOP3.LUT R170, R171, 0x380, RZ, 0xc0, !PT ;  /* 0x00000380abaa7812 */ /* 0x000fc400078ec0ff */
[----:B------:R-:W-:Y:S01]  /*f6d0*/  LOP3.LUT R152, R152, R153, RZ, 0x3c, !PT ;  /* 0x0000009998987212 */ /* 0x000fe200078e3cff */
[--C-:B------:R-:W-:Y:S01]  /*f6e0*/  IMAD.X R153, RZ, RZ, R19.reuse, P3 ;  /* 0x000000ffff997224 */ /* 0x100fe200018e0613 */
[----:B------:R-:W-:Y:S01]  /*f6f0*/  LOP3.LUT R154, R154, R155, RZ, 0x3c, !PT ;  /* 0x0000009b9a9a7212 */ /* 0x000fe200078e3cff */
[----:B------:R-:W-:Y:S01]  /*f700*/  IMAD.X R155, RZ, RZ, R19, P6 ;  /* 0x000000ffff9b7224 */ /* 0x000fe200030e0613 */
[----:B------:R-:W-:Y:S02]  /*f710*/  SHF.R.U64 R20, R20, 0x3, RZ ;  /* 0x0000000314147819 */ /* 0x000fe400000012ff */
[----:B------:R-:W-:Y:S02]  /*f720*/  LOP3.LUT R18, R18, R5, RZ, 0x3c, !PT ;  /* 0x0000000512127212 */ /* 0x000fe400078e3cff */
[----:B------:R-:W-:Y:S02]  /*f730*/  MOV R156, R156 ;  /* 0x0000009c009c7202 */ /* 0x000fe40000000f00 */
[----:B------:R-:W-:-:S02]  /*f740*/  F2FP.F16.F32.PACK_AB R4, R41, R40 ;  /* 0x000000282904723e */ /* 0x000fc400000000ff */
[----:B------:R-:W-:Y:S02]  /*f750*/  F2FP.F16.F32.PACK_AB R5, R43, R42 ;  /* 0x0000002a2b05723e */ /* 0x000fe400000000ff */
[----:B------:R-:W-:Y:S02]  /*f760*/  F2FP.F16.F32.PACK_AB R6, R45, R44 ;  /* 0x0000002c2d06723e */ /* 0x000fe400000000ff */
[----:B------:R-:W-:Y:S02]  /*f770*/  F2FP.F16.F32.PACK_AB R7, R47, R46 ;  /* 0x0000002e2f07723e */ /* 0x000fe400000000ff */
[----:B------:R-:W-:Y:S02]  /*f780*/  MOV R158, R158 ;  /* 0x0000009e009e7202 */ /* 0x000fe40000000f00 */
[----:B0-----:R-:W-:Y:S01]  /*f790*/  F2FP.F16.F32.PACK_AB R8, R49, R48 ;  /* 0x000000303108723e */ /* 0x001fe200000000ff */
[----:B------:R0:W-:Y:S01]  /*f7a0*/  STSM.16.M88.4 [R156], R4 ;  /* 0x000000049c007844 */ /* 0x0001e20000000200 */
[----:B------:R-:W-:-:S02]  /*f7b0*/  F2FP.F16.F32.PACK_AB R9, R51, R50 ;  /* 0x000000323309723e */ /* 0x000fc400000000ff */
[----:B------:R-:W-:Y:S02]  /*f7c0*/  F2FP.F16.F32.PACK_AB R10, R53, R52 ;  /* 0x00000034350a723e */ /* 0x000fe400000000ff */
[----:B------:R-:W-:Y:S02]  /*f7d0*/  F2FP.F16.F32.PACK_AB R11, R55, R54 ;  /* 0x00000036370b723e */ /* 0x000fe400000000ff */
[----:B------:R-:W-:Y:S02]  /*f7e0*/  SHF.R.U64 R170, R170, 0x3, RZ ;  /* 0x00000003aaaa7819 */ /* 0x000fe400000012ff */
[----:B------:R-:W-:Y:S01]  /*f7f0*/  LOP3.LUT R160, R161, 0x380, RZ, 0xc0, !PT ;  /* 0x00000380a1a07812 */ /* 0x000fe200078ec0ff */
[----:B------:R-:W-:Y:S01]  /*f800*/  STSM.16.M88.4 [R158], R8 ;  /* 0x000000089e007844 */ /* 0x000fe20000000200 */
[----:B------:R-:W-:Y:S02]  /*f810*/  LOP3.LUT R20, R20, R21, RZ, 0x3c, !PT ;  /* 0x0000001514147212 */ /* 0x000fe400078e3cff */
[----:B------:R-:W-:-:S02]  /*f820*/  MOV R165, R164 ;  /* 0x000000a400a57202 */ /* 0x000fc40000000f00 */
[----:B------:R-:W-:Y:S02]  /*f830*/  MOV R21, R162 ;  /* 0x000000a200157202 */ /* 0x000fe40000000f00 */
[----:B------:R-:W-:Y:S02]  /*f840*/  MOV R0, R12 ;  /* 0x0000000c00007202 */ /* 0x000fe40000000f00 */
[----:B------:R-:W-:Y:S02]  /*f850*/  MOV R164, R14 ;  /* 0x0000000e00a47202 */ /* 0x000fe40000000f00 */
[----:B------:R-:W-:Y:S02]  /*f860*/  F2FP.F16.F32.PACK_AB R12, R57, R56 ;  /* 0x00000038390c723e */ /* 0x000fe400000000ff */
[----:B------:R-:W-:Y:S02]  /*f870*/  F2FP.F16.F32.PACK_AB R13, R59, R58 ;  /* 0x0000003a3b0d723e */ /* 0x000fe400000000ff */
[----:B------:R-:W-:-:S02]  /*f880*/  F2FP.F16.F32.PACK_AB R14, R61, R60 ;  /* 0x0000003c3d0e723e */ /* 0x000fc400000000ff */
[----:B------:R-:W-:Y:S02]  /*f890*/  F2FP.F16.F32.PACK_AB R15, R63, R62 ;  /* 0x0000003e3f0f723e */ /* 0x000fe400000000ff */
[----:B------:R-:W-:Y:S02]  /*f8a0*/  MOV R162, R152 ;  /* 0x0000009800a27202 */ /* 0x000fe40000000f00 */
[----:B------:R-:W-:Y:S01]  /*f8b0*/  MOV R163, R154 ;  /* 0x0000009a00a37202 */ /* 0x000fe20000000f00 */
[----:B------:R1:W-:Y:S01]  /*f8c0*/  STSM.16.M88.4 [R21], R12 ;  /* 0x0000000c15007844 */ /* 0x0003e20000000200 */
[----:B------:R-:W-:Y:S01]  /*f8d0*/  LOP3.LUT R170, R170, R171, RZ, 0x3c, !PT ;  /* 0x000000abaaaa7212 */ /* 0x000fe200078e3cff */
[----:B------:R-:W-:Y:S01]  /*f8e0*/  IMAD.X R171, RZ, RZ, R19, P4 ;  /* 0x000000ffffab7224 */ /* 0x000fe200020e0613 */
[----:B------:R-:W-:Y:S02]  /*f8f0*/  F2FP.F16.F32.PACK_AB R152, R65, R64 ;  /* 0x000000404198723e */ /* 0x000fe400000000ff */
[----:B------:R-:W-:-:S02]  /*f900*/  F2FP.F16.F32.PACK_AB R153, R67, R66 ;  /* 0x000000424399723e */ /* 0x000fc400000000ff */
[----:B------:R-:W-:Y:S02]  /*f910*/  F2FP.F16.F32.PACK_AB R154, R69, R68 ;  /* 0x00000044459a723e */ /* 0x000fe400000000ff */
[----:B------:R-:W-:Y:S02]  /*f920*/  F2FP.F16.F32.PACK_AB R155, R71, R70 ;  /* 0x00000046479b723e */ /* 0x000fe400000000ff */
[----:B------:R-:W-:Y:S02]  /*f930*/  SHF.R.U64 R160, R160, 0x3, RZ ;  /* 0x00000003a0a07819 */ /* 0x000fe400000012ff */
[----:B------:R-:W-:Y:S01]  /*f940*/  MOV R166, R166 ;  /* 0x000000a600a67202 */ /* 0x000fe20000000f00 */
[----:B------:R2:W-:Y:S01]  /*f950*/  STSM.16.M88.4 [R165], R152 ;  /* 0x00000098a5007844 */ /* 0x0005e20000000200 */
[----:B0-----:R-:W-:Y:S01]  /*f960*/  F2FP.F16.F32.PACK_AB R156, R73, R72 ;  /* 0x00000048499c723e */ /* 0x001fe200000000ff */
[----:B-1----:R-:W-:Y:S01]  /*f970*/  IMAD.X R21, RZ, RZ, R19, P2 ;  /* 0x000000ffff157224 */ /* 0x002fe200010e0613 */
[----:B------:R-:W-:-:S02]  /*f980*/  F2FP.F16.F32.PACK_AB R157, R75, R74 ;  /* 0x0000004a4b9d723e */ /* 0x000fc400000000ff */
[----:B------:R-:W-:Y:S02]  /*f990*/  F2FP.F16.F32.PACK_AB R158, R77, R76 ;  /* 0x0000004c4d9e723e */ /* 0x000fe400000000ff */
[----:B------:R-:W-:Y:S02]  /*f9a0*/  F2FP.F16.F32.PACK_AB R159, R79, R78 ;  /* 0x0000004e4f9f723e */ /* 0x000fe400000000ff */
[----:B------:R-:W-:Y:S02]  /*f9b0*/  F2FP.F16.F32.PACK_AB R4, R81, R80 ;  /* 0x000000505104723e */ /* 0x000fe400000000ff */
[----:B------:R-:W-:Y:S01]  /*f9c0*/  F2FP.F16.F32.PACK_AB R5, R83, R82 ;  /* 0x000000525305723e */ /* 0x000fe200000000ff */
[----:B------:R0:W-:Y:S01]  /*f9d0*/  STSM.16.M88.4 [R166], R156 ;  /* 0x0000009ca6007844 */ /* 0x0001e20000000200 */
[----:B------:R-:W-:Y:S02]  /*f9e0*/  F2FP.F16.F32.PACK_AB R6, R85, R84 ;  /* 0x000000545506723e */ /* 0x000fe400000000ff */
[----:B------:R-:W-:-:S02]  /*f9f0*/  F2FP.F16.F32.PACK_AB R7, R87, R86 ;  /* 0x000000565707723e */ /* 0x000fc400000000ff */
[----:B------:R-:W-:Y:S02]  /*fa00*/  MOV R168, R168 ;  /* 0x000000a800a87202 */ /* 0x000fe40000000f00 */
[----:B------:R-:W-:Y:S01]  /*fa10*/  F2FP.F16.F32.PACK_AB R8, R89, R88 ;  /* 0x000000585908723e */ /* 0x000fe200000000ff */
[----:B------:R1:W-:Y:S01]  /*fa20*/  STSM.16.M88.4 [R0], R4 ;  /* 0x0000000400007844 */ /* 0x0003e20000000200 */
[----:B------:R-:W-:Y:S02]  /*fa30*/  F2FP.F16.F32.PACK_AB R9, R91, R90 ;  /* 0x0000005a5b09723e */ /* 0x000fe400000000ff */
[----:B------:R-:W-:Y:S02]  /*fa40*/  F2FP.F16.F32.PACK_AB R10, R93, R92 ;  /* 0x0000005c5d0a723e */ /* 0x000fe400000000ff */
[----:B------:R-:W-:Y:S02]  /*fa50*/  F2FP.F16.F32.PACK_AB R11, R95, R94 ;  /* 0x0000005e5f0b723e */ /* 0x000fe400000000ff */
[----:B------:R-:W-:Y:S01]  /*fa60*/  LOP3.LUT R160, R160, R161, RZ, 0x3c, !PT ;  /* 0x000000a1a0a07212 */ /* 0x000fe200078e3cff */
[--C-:B------:R-:W-:Y:S01]  /*fa70*/  IMAD.X R161, RZ, RZ, R19.reuse, P5 ;  /* 0x000000ffffa17224 */ /* 0x100fe200028e0613 */
[----:B------:R-:W-:Y:S01]  /*fa80*/  F2FP.F16.F32.PACK_AB R12, R97, R96 ;  /* 0x00000060610c723e */ /* 0x000fe200000000ff */
[----:B------:R-:W-:Y:S01]  /*fa90*/  STSM.16.M88.4 [R168], R8 ;  /* 0x00000008a8007844 */ /* 0x000fe20000000200 */
[----:B------:R-:W-:Y:S01]  /*faa0*/  F2FP.F16.F32.PACK_AB R13, R99, R98 ;  /* 0x00000062630d723e */ /* 0x000fe200000000ff */
[----:B------:R-:W-:Y:S01]  /*fab0*/  IMAD.X R19, RZ, RZ, R19, P1 ;  /* 0x000000ffff137224 */ /* 0x000fe200008e0613 */
[----:B------:R-:W-:-:S02]  /*fac0*/  F2FP.F16.F32.PACK_AB R14, R101, R100 ;  /* 0x00000064650e723e */ /* 0x000fc400000000ff */
[----:B------:R-:W-:Y:S02]  /*fad0*/  F2FP.F16.F32.PACK_AB R15, R103, R102 ;  /* 0x00000066670f723e */ /* 0x000fe400000000ff */
[----:B------:R-:W-:Y:S02]  /*fae0*/  MOV R170, R170 ;  /* 0x000000aa00aa7202 */ /* 0x000fe40000000f00 */
[----:B--2---:R-:W-:Y:S01]  /*faf0*/  F2FP.F16.F32.PACK_AB R152, R105, R104 ;  /* 0x000000686998723e */ /* 0x004fe200000000ff */
[----:B------:R2:W-:Y:S01]  /*fb00*/  STSM.16.M88.4 [R164], R12 ;  /* 0x0000000ca4007844 */ /* 0x0005e20000000200 */
[----:B------:R-:W-:Y:S02]  /*fb10*/  F2FP.F16.F32.PACK_AB R153, R107, R106 ;  /* 0x0000006a6b99723e */ /* 0x000fe400000000ff */
[----:B------:R-:W-:Y:S02]  /*fb20*/  F2FP.F16.F32.PACK_AB R154, R109, R108 ;  /* 0x0000006c6d9a723e */ /* 0x000fe400000000ff */
[----:B------:R-:W-:-:S02]  /*fb30*/  F2FP.F16.F32.PACK_AB R155, R111, R110 ;  /* 0x0000006e6f9b723e */ /* 0x000fc400000000ff */
[----:B0-----:R-:W-:Y:S02]  /*fb40*/  F2FP.F16.F32.PACK_AB R156, R113, R112 ;  /* 0x00000070719c723e */ /* 0x001fe400000000ff */
[----:B------:R-:W-:Y:S01]  /*fb50*/  F2FP.F16.F32.PACK_AB R157, R115, R114 ;  /* 0x00000072739d723e */ /* 0x000fe200000000ff */
[----:B------:R-:W-:Y:S01]  /*fb60*/  STSM.16.M88.4 [R170], R152 ;  /* 0x00000098aa007844 */ /* 0x000fe20000000200 */
[----:B------:R-:W-:Y:S02]  /*fb70*/  F2FP.F16.F32.PACK_AB R158, R117, R116 ;  /* 0x00000074759e723e */ /* 0x000fe400000000ff */
[----:B------:R-:W-:Y:S02]  /*fb80*/  F2FP.F16.F32.PACK_AB R159, R119, R118 ;  /* 0x00000076779f723e */ /* 0x000fe400000000ff */
[----:B-1----:R-:W-:Y:S01]  /*fb90*/  F2FP.F16.F32.PACK_AB R4, R121, R120 ;  /* 0x000000787904723e */ /* 0x002fe200000000ff */
[----:B--2---:R-:W0:Y:S01]  /*fba0*/  LDC.64 R164, c[0x0][0xc00] ;  /* 0x00030000ffa47b82 */ /* 0x004e220000000a00 */
[----:B------:R-:W-:Y:S01]  /*fbb0*/  F2FP.F16.F32.PACK_AB R5, R123, R122 ;  /* 0x0000007a7b05723e */ /* 0x000fe200000000ff */
[----:B------:R-:W-:Y:S01]  /*fbc0*/  STSM.16.M88.4 [R162], R156 ;  /* 0x0000009ca2007844 */ /* 0x000fe20000000200 */
[----:B------:R-:W-:-:S02]  /*fbd0*/  F2FP.F16.F32.PACK_AB R6, R125, R124 ;  /* 0x0000007c7d06723e */ /* 0x000fc400000000ff */
[----:B------:R-:W-:Y:S02]  /*fbe0*/  F2FP.F16.F32.PACK_AB R7, R127, R126 ;  /* 0x0000007e7f07723e */ /* 0x000fe400000000ff */
[----:B------:R-:W-:Y:S02]  /*fbf0*/  MOV R160, R160 ;  /* 0x000000a000a07202 */ /* 0x000fe40000000f00 */
[----:B------:R-:W-:Y:S01]  /*fc00*/  MOV R161, R20 ;  /* 0x0000001400a17202 */ /* 0x000fe20000000f00 */
[----:B------:R1:W-:Y:S01]  /*fc10*/  STSM.16.M88.4 [R163], R4 ;  /* 0x00000004a3007844 */ /* 0x0003e20000000200 */
[----:B------:R-:W2:Y:S01]  /*fc20*/  LDC.64 R20, c[0x0][0xc08] ;  /* 0x00030200ff147b82 */ /* 0x000ea20000000a00 */
[----:B------:R-:W-:Y:S02]  /*fc30*/  F2FP.F16.F32.PACK_AB R8, R129, R128 ;  /* 0x000000808108723e */ /* 0x000fe400000000ff */
[----:B------:R-:W-:Y:S02]  /*fc40*/  F2FP.F16.F32.PACK_AB R9, R131, R130 ;  /* 0x000000828309723e */ /* 0x000fe400000000ff */
[----:B------:R-:W-:-:S02]  /*fc50*/  F2FP.F16.F32.PACK_AB R10, R133, R132 ;  /* 0x00000084850a723e */ /* 0x000fc400000000ff */
[----:B------:R-:W-:Y:S02]  /*fc60*/  F2FP.F16.F32.PACK_AB R11, R135, R134 ;  /* 0x00000086870b723e */ /* 0x000fe400000000ff */
[----:B------:R-:W-:Y:S01]  /*fc70*/  MOV R18, R18 ;  /* 0x0000001200127202 */ /* 0x000fe20000000f00 */
[----:B------:R-:W-:Y:S01]  /*fc80*/  IMAD.U32 R19, RZ, RZ, UR41 ;  /* 0x00000029ff137e24 */ /* 0x000fe2000f8e00ff */
[----:B------:R-:W-:Y:S01]  /*fc90*/  F2FP.F16.F32.PACK_AB R12, R145, R144 ;  /* 0x00000090910c723e */ /* 0x000fe200000000ff */
[----:B------:R0:W-:Y:S01]  /*fca0*/  STSM.16.M88.4 [R160], R8 ;  /* 0x00000008a0007844 */ /* 0x0001e20000000200 */
[----:B------:R-:W-:Y:S02]  /*fcb0*/  F2FP.F16.F32.PACK_AB R13, R147, R146 ;  /* 0x00000092930d723e */ /* 0x000fe400000000ff */
[----:B-1----:R-:W-:Y:S02]  /*fcc0*/  F2FP.F16.F32.PACK_AB R4, R137, R136 ;  /* 0x000000888904723e */ /* 0x002fe400000000ff */
[----:B------:R-:W-:-:S02]  /*fcd0*/  F2FP.F16.F32.PACK_AB R5, R139, R138 ;  /* 0x0000008a8b05723e */ /* 0x000fc400000000ff */
[----:B------:R-:W-:Y:S02]  /*fce0*/  F2FP.F16.F32.PACK_AB R6, R141, R140 ;  /* 0x0000008c8d06723e */ /* 0x000fe400000000ff */
[----:B------:R-:W-:Y:S02]  /*fcf0*/  F2FP.F16.F32.PACK_AB R7, R143, R142 ;  /* 0x0000008e8f07723e */ /* 0x000fe400000000ff */
[----:B------:R-:W-:Y:S02]  /*fd00*/  F2FP.F16.F32.PACK_AB R14, R149, R148 ;  /* 0x00000094950e723e */ /* 0x000fe400000000ff */
[----:B------:R-:W-:Y:S01]  /*fd10*/  F2FP.F16.F32.PACK_AB R15, R151, R150 ;  /* 0x00000096970f723e */ /* 0x000fe200000000ff */
[----:B------:R1:W-:Y:S01]  /*fd20*/  STSM.16.M88.4 [R161], R4 ;  /* 0x00000004a1007844 */ /* 0x0003e20000000200 */
[----:B------:R-:W-:Y:S01]  /*fd30*/  ISETP.NE.U32.AND P1, PT, RZ, UR12, PT ;  /* 0x0000000cff007c0c */ /* 0x000fe2000bf25070 */
[----:B0-----:R-:W-:Y:S01]  /*fd40*/  IMAD.WIDE R8, R19, 0x4, R164 ;  /* 0x0000000413087825 */ /* 0x001fe200078e02a4 */
[----:B--2---:R-:W-:Y:S01]  /*fd50*/  ISETP.NE.U32.AND P0, PT, R20, RZ, PT ;  /* 0x000000ff1400720c */ /* 0x004fe20003f05070 */
[----:B------:R0:W-:Y:S01]  /*fd60*/  STSM.16.M88.4 [R18], R12 ;  /* 0x0000000c12007844 */ /* 0x0001e20000000200 */
[----:B------:R-:W-:Y:S01]  /*fd70*/  BAR.SYNC.DEFER_BLOCKING 0x1, 0x100 ;  /* 0x0044000000007b1d */ /* 0x000fe20000010000 */
[----:B------:R-:W-:-:S02]  /*fd80*/  ISETP.NE.AND.EX P1, PT, RZ, UR13, PT, P1 ;  /* 0x0000000dff007c0c */ /* 0x000fc4000bf25310 */
[----:B------:R-:W-:-:S13]  /*fd90*/  ISETP.NE.AND.EX P0, PT, R21, RZ, PT, P0 ;  /* 0x000000ff1500720c */ /* 0x000fda0003f05300 */
[----:B-1----:R-:W1:Y:S01]  /*fda0*/  @P0 LDC.64 R4, c[0x0][0xc08] ;  /* 0x00030200ff040b82 */ /* 0x002e620000000a00 */
[----:B------:R-:W2:Y:S01]  /*fdb0*/  @P1 LDG.E R0, desc[UR48][R8.64] ;  /* 0x0000003008001981 */ /* 0x000ea2000c1e1900 */
[----:B-1----:R-:W-:-:S05]  /*fdc0*/  @P0 IMAD.WIDE R4, R19, 0x4, R4 ;  /* 0x0000000413040825 */ /* 0x002fca00078e0204 */
[----:B------:R1:W3:Y:S01]  /*fdd0*/  @P0 LDG.E R10, desc[UR48][R4.64] ;  /* 0x00000030040a0981 */ /* 0x0002e2000c1e1900 */
[----:B------:R-:W-:Y:S01]  /*fde0*/  USEL UR4, UR44, UR4, UP0 ;  /* 0x000000042c047287 */ /* 0x000fe20008000000 */
[----:B0-----:R-:W-:Y:S01]  /*fdf0*/  VIADD R14, R22, UR42 ;  /* 0x0000002a160e7c36 */ /* 0x001fe20008000000 */
[----:B------:R-:W-:Y:S02]  /*fe00*/  UISETP.NE.AND UP1, UPT, UR20, 0x1, UPT ;  /* 0x000000011400788c */ /* 0x000fe4000bf25270 */
[----:B------:R-:W-:Y:S01]  /*fe10*/  UISETP.GT.AND UP2, UPT, UR4, 0x1, UPT ;  /* 0x000000010400788c */ /* 0x000fe2000bf44270 */
[----:B------:R-:W-:Y:S01]  /*fe20*/  UMOV UR23, 0x9b8 ;  /* 0x000009b800177882 */ /* 0x000fe20000000000 */
[----:B------:R-:W-:Y:S02]  /*fe30*/  UISETP.NE.U32.AND UP0, UPT, UR12, URZ, UPT ;  /* 0x0000003f0c00728c */ /* 0x000fe4000bf05070 */
[----:B------:R-:W-:Y:S01]  /*fe40*/  PLOP3.LUT P2, PT, PT, PT, UP1, 0x80, 0x0 ;  /* 0x000000000000781c */ /* 0x000fe20003f4f018 */
[----:B------:R-:W-:-:S02]  /*fe50*/  USEL UR23, UR23, 0x978, UP2 ;  /* 0x0000097817177887 */ /* 0x000fc40009000000 */
[----:B------:R-:W-:Y:S01]  /*fe60*/  UISETP.NE.AND.EX UP0, UPT, UR13, URZ, UPT, UP0 ;  /* 0x0000003f0d00728c */ /* 0x000fe2000bf05300 */
[----:B------:R-:W-:Y:S01]  /*fe70*/  UMOV UR4, URZ ;  /* 0x0000003f00047c82 */ /* 0x000fe20008000000 */
[----:B------:R-:W-:Y:S02]  /*fe80*/  USHF.R.S32.HI UR12, URZ, 0x1f, UR41 ;  /* 0x0000001f3f0c7899 */ /* 0x000fe40008011429 */
[----:B------:R-:W-:Y:S01]  /*fe90*/  USEL UR9, UR41, URZ, !UP0 ;  /* 0x0000003f29097287 */ /* 0x000fe2000c000000 */
[----:B------:R-:W-:Y:S01]  /*fea0*/  @UP1 ULDC UR25, c[0x0][0xbec] ;  /* 0x0002fb0000191ab9 */ /* 0x000fe20000000800 */
[----:B------:R-:W-:-:S04]  /*feb0*/  USEL UR21, UR43, URZ, UP2 ;  /* 0x0000003f2b157287 */ /* 0x000fc80009000000 */
[----:B------:R-:W-:Y:S01]  /*fec0*/  ULDC.64 UR16, c[0x0][UR23+0x220] ;  /* 0x0000880017107abb */ /* 0x000fe20008000a00 */
[----:B-1----:R-:W-:Y:S01]  /*fed0*/  @P2 IMAD.HI.U32 R4, R14, UR25, RZ ;  /* 0x000000190e042c27 */ /* 0x002fe2000f8e00ff */
[----:B------:R-:W-:Y:S01]  /*fee0*/  USEL UR22, UR12, URZ, !UP0 ;  /* 0x0000003f0c167287 */ /* 0x000fe2000c000000 */
[----:B------:R-:W-:Y:S01]  /*fef0*/  ULDC.64 UR14, c[0x0][UR23+0x218] ;  /* 0x00008600170e7abb */ /* 0x000fe20008000a00 */
[----:B------:R-:W-:Y:S01]  /*ff00*/  ULDC.64 UR18, c[0x0][UR23+0x228] ;  /* 0x00008a0017127abb */ /* 0x000fe20008000a00 */
[----:B------:R-:W-:Y:S01]  /*ff10*/  UIMAD UR17, UR17, UR9, URZ ;  /* 0x00000009111172a4 */ /* 0x000fe2000f8e023f */
[----:B------:R-:W-:Y:S01]  /*ff20*/  @UP1 ULDC UR28, c[0x0][0xbf0] ;  /* 0x0002fc00001c1ab9 */ /* 0x000fe20000000800 */
[----:B------:R-:W-:Y:S02]  /*ff30*/  UIMAD.WIDE.U32 UR12, UR14, UR40, URZ ;  /* 0x000000280e0c72a5 */ /* 0x000fe4000f8e003f */
[----:B------:R-:W-:Y:S02]  /*ff40*/  UIMAD UR24, UR15, UR40, URZ ;  /* 0x000000280f1872a4 */ /* 0x000fe4000f8e023f */
[----:B------:R-:W-:-:S02]  /*ff50*/  UIMAD.WIDE.U32 UR26, UR18, UR21, URZ ;  /* 0x00000015121a72a5 */ /* 0x000fc4000f8e003f */
[----:B------:R-:W-:Y:S02]  /*ff60*/  UIMAD.WIDE.U32 UR14, UR16, UR9, URZ ;  /* 0x00000009100e72a5 */ /* 0x000fe4000f8e003f */
[----:B------:R-:W-:Y:S02]  /*ff70*/  UIMAD UR18, UR19, UR21, URZ ;  /* 0x00000015131272a4 */ /* 0x000fe4000f8e023f */
[----:B------:R-:W-:Y:S01]  /*ff80*/  UIMAD UR17, UR16, UR22, UR17 ;  /* 0x00000016101172a4 */ /* 0x000fe2000f8e0211 */
[----:B------:R-:W-:Y:S01]  /*ff90*/  IMAD.U32 R5, RZ, RZ, UR26 ;  /* 0x0000001aff057e24 */ /* 0x000fe2000f8e00ff */
[----:B------:R-:W-:Y:S02]  /*ffa0*/  UIADD3 UR18, UR27, UR18, URZ ;  /* 0x000000121b127290 */ /* 0x000fe4000fffe03f */
[----:B------:R-:W-:Y:S02]  /*ffb0*/  UIADD3 UR24, UR13, UR24, URZ ;  /* 0x000000180d187290 */ /* 0x000fe4000fffe03f */
[----:B------:R-:W-:-:S02]  /*ffc0*/  UIADD3 UR17, UR15, UR17, URZ ;  /* 0x000000110f117290 */ /* 0x000fc4000fffe03f */
[----:B------:R-:W-:Y:S01]  /*ffd0*/  IMAD.U32 R6, RZ, RZ, UR18 ;  /* 0x00000012ff067e24 */ /* 0x000fe2000f8e00ff */
[----:B--2---:R-:W-:Y:S01]  /*ffe0*/  @P1 R2UR UR4, R0 ;  /* 0x00000000000412ca */ /* 0x004fe200000e0000 */
[----:B------:R-:W-:Y:S01]  /*fff0*/  IMAD.MOV.U32 R0, RZ, RZ, R14 ;  /* 0x000000ffff007224 */ /* 0x000fe200078e000e */
[----:B------:R-:W-:-:S05]  /*10000*/  @P2 SHF.R.U32.HI R0, RZ, UR28, R4 ;  /* 0x0000001cff002c19 */ /* 0x000fca0008011604 */
[----:B------:R-:W-:-:S04]  /*10010*/  IMAD.MOV R7, RZ, RZ, -R0 ;  /* 0x000000ffff077224 */ /* 0x000fc800078e0a00 */
[----:B------:R-:W-:Y:S02]  /*10020*/  IMAD R7, R7, UR20, R14 ;  /* 0x0000001407077c24 */ /* 0x000fe4000f8e020e */
[----:B------:R-:W-:Y:S02]  /*10030*/  UIADD3 UR12, UP0, UP3, UR14, UR12, UR4 ;  /* 0x0000000c0e0c7290 */ /* 0x000fe4000fb1e004 */
[----:B------:R-:W-:-:S04]  /*10040*/  USHF.R.S32.HI UR16, URZ, 0x1f, UR4 ;  /* 0x0000001f3f107899 */ /* 0x000fc80008011404 */
[----:B------:R-:W-:Y:S01]  /*10050*/  UIADD3.X UR14, UR17, UR24, UR16, UP0, UP3 ;  /* 0x00000018110e7290 */ /* 0x000fe200087e6410 */
[----:B------:R-:W-:Y:S01]  /*10060*/  IADD3 R4, P3, P4, R0, UR12, R5 ;  /* 0x0000000c00047c10 */ /* 0x000fe2000fc7e005 */
[----:B------:R-:W-:Y:S01]  /*10070*/  ULDC.64 UR12, c[0x0][UR23+0x210] ;  /* 0x00008400170c7abb */ /* 0x000fe20008000a00 */
[----:B------:R-:W-:Y:S01]  /*10080*/  SHF.R.S32.HI R5, RZ, 0x1f, R0 ;  /* 0x0000001fff057819 */ /* 0x000fe20000011400 */
[----:B------:R-:W-:Y:S01]  /*10090*/  IMAD R11, R7, UR13, RZ ;  /* 0x0000000d070b7c24 */ /* 0x000fe2000f8e02ff */
[----:B------:R-:W-:Y:S02]  /*100a0*/  SHF.R.S32.HI R0, RZ, 0x1f, R7 ;  /* 0x0000001fff007819 */ /* 0x000fe40000011407 */
[----:B------:R-:W-:Y:S01]  /*100b0*/  IADD3.X R5, R5, UR14, R6, P3, P4 ;  /* 0x0000000e05057c10 */ /* 0x000fe20009fe8406 */
[----:B------:R-:W-:Y:S01]  /*100c0*/  ULDC.64 UR14, c[0x0][0xba8] ;  /* 0x0002ea00000e7ab9 */ /* 0x000fe20000000a00 */
[----:B------:R-:W-:Y:S01]  /*100d0*/  @!UP2 ULDC UR14, c[0x0][0xb50] ;  /* 0x0002d400000eaab9 */ /* 0x000fe20000000800 */
[----:B------:R-:W-:Y:S01]  /*100e0*/  IMAD R11, R0, UR12, R11 ;  /* 0x0000000c000b7c24 */ /* 0x000fe2000f8e020b */
[----:B------:R-:W-:Y:S01]  /*100f0*/  @!UP2 ULDC UR15, c[0x0][0xb54] ;  /* 0x0002d500000faab9 */ /* 0x000fe20000000800 */
[----:B------:R-:W-:Y:S01]  /*10100*/  IMAD.WIDE.U32 R4, R7, UR12, R4 ;  /* 0x0000000c07047c25 */ /* 0x000fe2000f8e0004 */
[----:B------:R-:W-:Y:S01]  /*10110*/  ULDC UR12, c[0x0][0xa88] ;  /* 0x0002a200000c7ab9 */ /* 0x000fe20000000800 */
[----:B---3--:R-:W-:-:S02]  /*10120*/  @P0 R2UR UR12, R10 ;  /* 0x000000000a0c02ca */ /* 0x008fc400000e0000 */
[----:B------:R-:W-:Y:S01]  /*10130*/  IMAD.IADD R5, R5, 0x1, R11 ;  /* 0x0000000105057824 */ /* 0x000fe200078e020b */
[----:B------:R-:W-:-:S04]  /*10140*/  LEA R11, P3, R4, UR14, 0x2 ;  /* 0x0000000e040b7c11 */ /* 0x000fc8000f8610ff */
[----:B------:R-:W-:Y:S01]  /*10150*/  LEA.HI.X R12, R4, UR15, R5, 0x2, P3 ;  /* 0x0000000f040c7c11 */ /* 0x000fe200098f1405 */
[----:B------:R-:W-:Y:S08]  /*10160*/  @P0 BRA `(.L_x_2589) ;  /* 0x0000000000180947 */ /* 0x000ff00003800000 */
[----:B------:R-:W-:Y:S05]  /*10170*/  @!P1 BRA `(.L_x_2589) ;  /* 0x0000000000149947 */ /* 0x000fea0003800000 */
[----:B------:R-:W2:Y:S04]  /*10180*/  LDG.E R4, desc[UR48][R8.64] ;  /* 0x0000003008047981 */ /* 0x000ea8000c1e1900 */
[----:B------:R-:W3:Y:S01]  /*10190*/  LDG.E R0, desc[UR48][R8.64+0x4] ;  /* 0x0000043008007981 */ /* 0x000ee2000c1e1900 */
[----:B--2---:R-:W-:Y:S02]  /*101a0*/  R2UR UR13, R4 ;  /* 0x00000000040d72ca */ /* 0x004fe400000e0000 */
[----:B---3--:R-:W-:-:S13]  /*101b0*/  R2UR UR12, R0 ;  /* 0x00000000000c72ca */ /* 0x008fda00000e0000 */
[----:B------:R-:W-:-:S12]  /*101c0*/  UIADD3 UR12, -UR13, UR12, URZ ;  /* 0x0000000c0d0c7290 */ /* 0x000fd8000fffe13f */
.L_x_2589:
[----:B------:R-:W2:Y:S01]  /*101d0*/  LDL R0, [R1+0x14] ;  /* 0x0000140001007983 */ /* 0x000ea20000100800 */
[----:B------:R-:W-:Y:S01]  /*101e0*/  UIMAD UR17, UR12, UR20, URZ ;  /* 0x000000140c1172a4 */ /* 0x000fe2000f8e023f */
[----:B------:R-:W-:Y:S02]  /*101f0*/  LOP3.LUT P0, RZ, R226, 0x3, RZ, 0xc0, !PT ;  /* 0x00000003e2ff7812 */ /* 0x000fe4000780c0ff */
[----:B------:R-:W-:Y:S04]  /*10200*/  SHFL.IDX PT, R4, R11, RZ, 0x1c1f ;  /* 0x001c1fff0b047589 */ /* 0x000fe800000e0000 */
[----:B------:R-:W0:Y:S04]  /*10210*/  SHFL.IDX PT, R5, R12, RZ, 0x1c1f ;  /* 0x001c1fff0c057589 */ /* 0x000e2800000e0000 */
[----:B------:R-:W-:Y:S04]  /*10220*/  SHFL.IDX PT, R6, R11, 0x1, 0x1c1f ;  /* 0x003c1f000b067f89 */ /* 0x000fe800000e0000 */
[----:B------:R-:W1:Y:S01]  /*10230*/  SHFL.IDX PT, R7, R12, 0x1, 0x1c1f ;  /* 0x003c1f000c077f89 */ /* 0x000e6200000e0000 */
[----:B--2---:R-:W-:-:S04]  /*10240*/  VIADD R8, R0, UR42 ;  /* 0x0000002a00087c36 */ /* 0x004fc80008000000 */
[C---:B------:R-:W-:Y:S01]  /*10250*/  VIADD R0, R8.reuse, 0x8 ;  /* 0x0000000808007836 */ /* 0x040fe20000000000 */
[C---:B------:R-:W-:Y:S02]  /*10260*/  ISETP.GE.OR P1, PT, R8.reuse, UR17, P0 ;  /* 0x0000001108007c0c */ /* 0x040fe40008726670 */
[----:B------:R-:W-:Y:S02]  /*10270*/  ISETP.GE.AND P3, PT, R8, UR17, PT ;  /* 0x0000001108007c0c */ /* 0x000fe4000bf66270 */
[----:B------:R-:W-:-:S09]  /*10280*/  ISETP.GE.OR P0, PT, R0, UR17, P0 ;  /* 0x0000001100007c0c */ /* 0x000fd20008706670 */
[----:B0-----:R0:W-:Y:S01]  /*10290*/  @!P1 ST.E desc[UR48][R4.64], R3 ;  /* 0x0000000304009985 */ /* 0x0011e2000c101930 */
[----:B------:R-:W-:-:S03]  /*102a0*/  PLOP3.LUT P1, PT, PT, PT, UP2, 0x80, 0x0 ;  /* 0x000000000000781c */ /* 0x000fc60003f2f028 */
[----:B-1----:R0:W-:Y:S01]  /*102b0*/  @!P0 ST.E desc[UR48][R6.64], R2 ;  /* 0x0000000206008985 */ /* 0x0021e2000c101930 */
[----:B------:R-:W-:-:S09]  /*102c0*/  ISETP.GE.AND P0, PT, R0, UR17, PT ;  /* 0x0000001100007c0c */ /* 0x000fd2000bf06270 */
[----:B------:R-:W-:Y:S05]  /*102d0*/  @P1 BRA `(.L_x_2590) ;  /* 0x0000001000081947 */ /* 0x000fea0003800000 */
[----:B------:R-:W1:Y:S01]  /*102e0*/  S2R R0, SR_TID.X ;  /* 0x0000000000007919 */ /* 0x000e620000002100 */
[----:B------:R-:W-:Y:S01]  /*102f0*/  ULDC.64 UR14, c[0x0][0xaa0] ;  /* 0x0002a800000e7ab9 */ /* 0x000fe20000000a00 */
[----:B-1----:R-:W-:-:S05]  /*10300*/  VIADD R0, R0, 0xffffff80 ;  /* 0xffffff8000007836 */ /* 0x002fca0000000000 */
[----:B0-----:R-:W-:-:S04]  /*10310*/  SHF.R.S32.HI R3, RZ, 0x1f, R0 ;  /* 0x0000001fff037819 */ /* 0x001fc80000011400 */
[----:B------:R-:W-:-:S04]  /*10320*/  LEA.HI R3, R3, R0, RZ, 0x3 ;  /* 0x0000000003037211 */ /* 0x000fc800078f18ff */
[----:B------:R-:W-:Y:S02]  /*10330*/  LOP3.LUT R5, R3, 0xfffffff8, RZ, 0xc0, !PT ;  /* 0xfffffff803057812 */ /* 0x000fe400078ec0ff */
[----:B------:R-:W-:Y:S01]  /*10340*/  SHF.R.S32.HI R77, RZ, 0x3, R3 ;  /* 0x00000003ff4d7819 */ /* 0x000fe20000011403 */
[----:B------:R-:W-:Y:S02]  /*10350*/  IMAD.MOV.U32 R3, RZ, RZ, 0x2 ;  /* 0x00000002ff037424 */ /* 0x000fe400078e00ff */
[----:B------:R-:W-:-:S04]  /*10360*/  IMAD.IADD R18, R0, 0x1, -R5 ;  /* 0x0000000100127824 */ /* 0x000fc800078e0a05 */
[----:B------:R-:W-:-:S04]  /*10370*/  IMAD.SHL.U32 R0, R18, 0x8, RZ ;  /* 0x0000000812007824 */ /* 0x000fc800078e00ff */
[----:B------:R-:W-:-:S04]  /*10380*/  IMAD R2, R77, 0x40, R0 ;  /* 0x000000404d027824 */ /* 0x000fc800078e0200 */
[----:B------:R-:W-:-:S03]  /*10390*/  IMAD.WIDE R2, R2, R3, UR10 ;  /* 0x0000000a02027e25 */ /* 0x000fc6000f8e0203 */
[C---:B------:R-:W-:Y:S02]  /*103a0*/  IADD3 R25, P1, R2.reuse, 0x3000, RZ ;  /* 0x0000300002197810 */ /* 0x040fe40007f3e0ff */
[C---:B------:R-:W-:Y:S02]  /*103b0*/  IADD3 R9, P4, R2.reuse, 0x1000, RZ ;  /* 0x0000100002097810 */ /* 0x040fe40007f9e0ff */
[----:B------:R-:W-:Y:S02]  /*103c0*/  LOP3.LUT R24, R25, 0x380, RZ, 0xc0, !PT ;  /* 0x0000038019187812 */ /* 0x000fe400078ec0ff */
[----:B------:R-:W-:Y:S02]  /*103d0*/  IADD3 R13, P3, R2, 0x2000, RZ ;  /* 0x00002000020d7810 */ /* 0x000fe40007f7e0ff */
[----:B------:R-:W-:Y:S02]  /*103e0*/  SHF.R.U64 R24, R24, 0x3, RZ ;  /* 0x0000000318187819 */ /* 0x000fe400000012ff */
[----:B------:R-:W-:-:S02]  /*103f0*/  LOP3.LUT R8, R9, 0x380, RZ, 0xc0, !PT ;  /* 0x0000038009087812 */ /* 0x000fc400078ec0ff */
[----:B------:R-:W-:Y:S02]  /*10400*/  LOP3.LUT R12, R13, 0x380, RZ, 0xc0, !PT ;  /* 0x000003800d0c7812 */ /* 0x000fe400078ec0ff */
[----:B------:R-:W-:Y:S01]  /*10410*/  LOP3.LUT R24, R24, R25, RZ, 0x3c, !PT ;  /* 0x0000001918187212 */ /* 0x000fe200078e3cff */
[--C-:B------:R-:W-:Y:S01]  /*10420*/  IMAD.X R25, RZ, RZ, R3.reuse, P1 ;  /* 0x000000ffff197224 */ /* 0x100fe200008e0603 */
[----:B------:R-:W-:Y:S02]  /*10430*/  IADD3 R49, P1, R2, 0x9000, RZ ;  /* 0x0000900002317810 */ /* 0x000fe40007f3e0ff */
[----:B------:R-:W-:Y:S02]  /*10440*/  SHF.R.U64 R8, R8, 0x3, RZ ;  /* 0x0000000308087819 */ /* 0x000fe400000012ff */
[----:B------:R-:W-:Y:S01]  /*10450*/  SHF.R.U64 R12, R12, 0x3, RZ ;  /* 0x000000030c0c7819 */ /* 0x000fe200000012ff */
[----:B------:R-:W-:Y:S01]  /*10460*/  UIMAD UR12, UR16, UR14, URZ ;  /* 0x0000000e100c72a4 */ /* 0x000fe2000f8e023f */
[----:B------:R-:W-:Y:S01]  /*10470*/  LOP3.LUT R48, R49, 0x380, RZ, 0xc0, !PT ;  /* 0x0000038031307812 */ /* 0x000fe200078ec0ff */
[----:B------:R-:W-:Y:S01]  /*10480*/  UIMAD.WIDE.U32 UR10, UR4, UR14, URZ ;  /* 0x0000000e040a72a5 */ /* 0x000fe2000f8e003f */
[----:B------:R-:W-:Y:S01]  /*10490*/  LOP3.LUT R8, R8, R9, RZ, 0x3c, !PT ;  /* 0x0000000908087212 */ /* 0x000fe200078e3cff */
[--C-:B------:R-:W-:Y:S01]  /*104a0*/  IMAD.X R9, RZ, RZ, R3.reuse, P4 ;  /* 0x000000ffff097224 */ /* 0x100fe200020e0603 */
[----:B------:R-:W-:Y:S01]  /*104b0*/  LOP3.LUT R12, R12, R13, RZ, 0x3c, !PT ;  /* 0x0000000d0c0c7212 */ /* 0x000fe200078e3cff */
[----:B------:R-:W-:Y:S01]  /*104c0*/  IMAD.X R13, RZ, RZ, R3, P3 ;  /* 0x000000ffff0d7224 */ /* 0x000fe200018e0603 */
[----:B------:R-:W-:-:S02]  /*104d0*/  IADD3 R29, P0, R2, 0x4000, RZ ;  /* 0x00004000021d7810 */ /* 0x000fc40007f1e0ff */
[C---:B------:R-:W-:Y:S02]  /*104e0*/  IADD3 R33, P6, R2.reuse, 0x5000, RZ ;  /* 0x0000500002217810 */ /* 0x040fe40007fde0ff */
[C---:B------:R-:W-:Y:S02]  /*104f0*/  IADD3 R37, P5, R2.reuse, 0x6000, RZ ;  /* 0x0000600002257810 */ /* 0x040fe40007fbe0ff */
[C---:B------:R-:W-:Y:S01]  /*10500*/  LOP3.LUT R7, R2.reuse, 0x380, RZ, 0xc0, !PT ;  /* 0x0000038002077812 */ /* 0x040fe200078ec0ff */
[----:B------:R-:W-:Y:S01]  /*10510*/  UIMAD UR12, UR4, UR15, UR12 ;  /* 0x0000000f040c72a4 */ /* 0x000fe2000f8e020c */
[C---:B------:R-:W-:Y:S01]  /*10520*/  IADD3 R41, P4, R2.reuse, 0x7000, RZ ;  /* 0x0000700002297810 */ /* 0x040fe20007f9e0ff */
[----:B------:R-:W-:Y:S01]  /*10530*/  @UP1 ULDC UR14, c[0x0][0xbec] ;  /* 0x0002fb00000e1ab9 */ /* 0x000fe20000000800 */
[----:B------:R-:W-:Y:S01]  /*10540*/  IADD3 R45, P3, R2, 0x8000, RZ ;  /* 0x00008000022d7810 */ /* 0x000fe20007f7e0ff */
[----:B------:R-:W5:Y:S01]  /*10550*/  LD.E.128 R8, desc[UR48][R8.64] ;  /* 0x0000003008087980 */ /* 0x000f62000c101d00 */
[----:B------:R-:W-:-:S02]  /*10560*/  SHF.R.U64 R48, R48, 0x3, RZ ;  /* 0x0000000330307819 */ /* 0x000fc400000012ff */
[----:B------:R-:W-:Y:S01]  /*10570*/  LOP3.LUT R28, R29, 0x380, RZ, 0xc0, !PT ;  /* 0x000003801d1c7812 */ /* 0x000fe200078ec0ff */
[----:B------:R-:W5:Y:S01]  /*10580*/  LD.E.128 R12, desc[UR48][R12.64] ;  /* 0x000000300c0c7980 */ /* 0x000f62000c101d00 */
[----:B------:R-:W-:Y:S02]  /*10590*/  LOP3.LUT R32, R33, 0x380, RZ, 0xc0, !PT ;  /* 0x0000038021207812 */ /* 0x000fe400078ec0ff */
[----:B------:R-:W-:Y:S01]  /*105a0*/  LOP3.LUT R36, R37, 0x380, RZ, 0xc0, !PT ;  /* 0x0000038025247812 */ /* 0x000fe200078ec0ff */
[----:B------:R-:W5:Y:S01]  /*105b0*/  LD.E.128 R24, desc[UR48][R24.64] ;  /* 0x0000003018187980 */ /* 0x000f62000c101d00 */
[----:B------:R-:W-:Y:S02]  /*105c0*/  LOP3.LUT R40, R41, 0x380, RZ, 0xc0, !PT ;  /* 0x0000038029287812 */ /* 0x000fe400078ec0ff */
[----:B------:R-:W-:Y:S02]  /*105d0*/  LOP3.LUT R44, R45, 0x380, RZ, 0xc0, !PT ;  /* 0x000003802d2c7812 */ /* 0x000fe400078ec0ff */
[----:B------:R-:W-:Y:S01]  /*105e0*/  LOP3.LUT R48, R48, R49, RZ, 0x3c, !PT ;  /* 0x0000003130307212 */ /* 0x000fe200078e3cff */
[----:B------:R-:W-:Y:S01]  /*105f0*/  IMAD.X R49, RZ, RZ, R3, P1 ;  /* 0x000000ffff317224 */ /* 0x000fe200008e0603 */
[----:B------:R-:W-:-:S02]  /*10600*/  IADD3 R5, P1, R2, 0xf000, RZ ;  /* 0x0000f00002057810 */ /* 0x000fc40007f3e0ff */
[----:B------:R-:W-:Y:S02]  /*10610*/  SHF.R.U64 R28, R28, 0x3, RZ ;  /* 0x000000031c1c7819 */ /* 0x000fe400000012ff */
[----:B------:R-:W-:Y:S02]  /*10620*/  SHF.R.U64 R32, R32, 0x3, RZ ;  /* 0x0000000320207819 */ /* 0x000fe400000012ff */
[----:B------:R-:W-:Y:S01]  /*10630*/  SHF.R.U64 R7, R7, 0x3, RZ ;  /* 0x0000000307077819 */ /* 0x000fe200000012ff */
[----:B------:R-:W-:Y:S01]  /*10640*/  UIADD3 UR11, UR11, UR12, URZ ;  /* 0x0000000c0b0b7290 */ /* 0x000fe2000fffe03f */
[----:B------:R-:W-:Y:S01]  /*10650*/  SHF.R.U64 R36, R36, 0x3, RZ ;  /* 0x0000000324247819 */ /* 0x000fe200000012ff */
[----:B------:R-:W-:Y:S01]  /*10660*/  USHF.R.S32.HI UR4, URZ, 0x1f, UR9 ;  /* 0x0000001f3f047899 */ /* 0x000fe20008011409 */
[----:B------:R-:W-:Y:S01]  /*10670*/  SHF.R.U64 R40, R40, 0x3, RZ ;  /* 0x0000000328287819 */ /* 0x000fe200000012ff */
[----:B------:R-:W-:Y:S01]  /*10680*/  ULDC.64 UR12, c[0x0][0xae8] ;  /* 0x0002ba00000c7ab9 */ /* 0x000fe20000000a00 */
[----:B------:R-:W-:Y:S01]  /*10690*/  SHF.R.U64 R44, R44, 0x3, RZ ;  /* 0x000000032c2c7819 */ /* 0x000fe200000012ff */
[--C-:B------:R-:W-:Y:S01]  /*106a0*/  IMAD.X R73, RZ, RZ, R3.reuse, P1 ;  /* 0x000000ffff497224 */ /* 0x100fe200008e0603 */
[----:B------:R-:W-:Y:S01]  /*106b0*/  LOP3.LUT R4, R5, 0x380, RZ, 0xc0, !PT ;  /* 0x0000038005047812 */ /* 0x000fe200078ec0ff */
[----:B------:R-:W5:Y:S01]  /*106c0*/  LD.E.128 R48, desc[UR48][R48.64] ;  /* 0x0000003030307980 */ /* 0x000f62000c101d00 */
        /* <DEDUP_REMOVED lines=11> */
[----:B------:R-:W-:Y:S01]  /*10780*/  UIMAD.WIDE.U32 UR10, UR40, UR12, UR10 ;  /* 0x0000000c280a72a5 */ /* 0x000fe2000f8e000a */
        /* <DEDUP_REMOVED lines=8> */
[----:B------:R-:W-:Y:S02]  /*10810*/  LOP3.LUT R2, R7, R2, RZ, 0x3c, !PT ;  /* 0x0000000207027212 */ /* 0x000fe400078e3cff */
[----:B------:R-:W-:Y:S01]  /*10820*/  LOP3.LUT R72, R4, R5, RZ, 0x3c, !PT ;  /* 0x0000000504487212 */ /* 0x000fe200078e3cff */
[----:B------:R-:W-:Y:S01]  /*10830*/  UIMAD UR11, UR40, UR13, UR11 ;  /* 0x0000000d280b72a4 */ /* 0x000fe2000f8e020b */
[----:B------:R-:W-:Y:S01]  /*10840*/  LOP3.LUT R52, R53, 0x380, RZ, 0xc0, !PT ;  /* 0x0000038035347812 */ /* 0x000fe200078ec0ff */
[----:B------:R0:W5:Y:S01]  /*10850*/  LD.E.128 R4, desc[UR48][R2.64] ;  /* 0x0000003002047980 */ /* 0x000162000c101d00 */
[----:B------:R-:W-:Y:S01]  /*10860*/  ULDC.64 UR12, c[0x0][0xaf0] ;  /* 0x0002bc00000c7ab9 */ /* 0x000fe20000000a00 */
[----:B------:R-:W-:Y:S01]  /*10870*/  LOP3.LUT R56, R57, 0x380, RZ, 0xc0, !PT ;  /* 0x0000038039387812 */ /* 0x000fe200078ec0ff */
[----:B------:R-:W-:Y:S01]  /*10880*/  UIMAD UR4, UR4, UR12, URZ ;  /* 0x0000000c040472a4 */ /* 0x000fe2000f8e023f */
[----:B------:R-:W-:Y:S01]  /*10890*/  LOP3.LUT R60, R61, 0x380, RZ, 0xc0, !PT ;  /* 0x000003803d3c7812 */ /* 0x000fe200078ec0ff */
[----:B------:R-:W5:Y:S01]  /*108a0*/  LD.E.128 R40, desc[UR48][R40.64] ;  /* 0x0000003028287980 */ /* 0x000f62000c101d00 */
[----:B------:R-:W-:-:S02]  /*108b0*/  LOP3.LUT R64, R65, 0x380, RZ, 0xc0, !PT ;  /* 0x0000038041407812 */ /* 0x000fc400078ec0ff */
[----:B------:R-:W-:Y:S01]  /*108c0*/  LOP3.LUT R68, R69, 0x380, RZ, 0xc0, !PT ;  /* 0x0000038045447812 */ /* 0x000fe200078ec0ff */
[----:B------:R-:W5:Y:S01]  /*108d0*/  LD.E.128 R44, desc[UR48][R44.64] ;  /* 0x000000302c2c7980 */ /* 0x000f62000c101d00 */
[----:B0-----:R-:W-:Y:S01]  /*108e0*/  IMAD R2, R18, 0x20, R77 ;  /* 0x0000002012027824 */ /* 0x001fe200078e024d */
[----:B------:R-:W-:Y:S01]  /*108f0*/  UIMAD UR4, UR9, UR13, UR4 ;  /* 0x0000000d090472a4 */ /* 0x000fe2000f8e0204 */
[----:B------:R-:W-:Y:S01]  /*10900*/  SHF.R.U64 R52, R52, 0x3, RZ ;  /* 0x0000000334347819 */ /* 0x000fe200000012ff */
[----:B------:R-:W5:Y:S01]  /*10910*/  LD.E.128 R72, desc[UR48][R72.64] ;  /* 0x0000003048487980 */ /* 0x000f62000c101d00 */
[----:B------:R-:W-:Y:S01]  /*10920*/  VIADD R20, R2, UR42 ;  /* 0x0000002a02147c36 */ /* 0x000fe20008000000 */
[----:B------:R-:W-:Y:S01]  /*10930*/  UIMAD.WIDE.U32 UR10, UR9, UR12, UR10 ;  /* 0x0000000c090a72a5 */ /* 0x000fe2000f8e000a */
[----:B------:R-:W-:Y:S02]  /*10940*/  SHF.R.U64 R56, R56, 0x3, RZ ;  /* 0x0000000338387819 */ /* 0x000fe400000012ff */
[----:B------:R-:W-:Y:S01]  /*10950*/  @P2 IMAD.HI.U32 R2, R20, UR14, RZ ;  /* 0x0000000e14022c27 */ /* 0x000fe2000f8e00ff */
[----:B------:R-:W-:Y:S01]  /*10960*/  @UP1 ULDC UR9, c[0x0][0xbf0] ;  /* 0x0002fc0000091ab9 */ /* 0x000fe20000000800 */
[----:B------:R-:W-:-:S02]  /*10970*/  SHF.R.U64 R60, R60, 0x3, RZ ;  /* 0x000000033c3c7819 */ /* 0x000fc400000012ff */
[----:B------:R-:W-:Y:S01]  /*10980*/  IMAD.MOV.U32 R19, RZ, RZ, R20 ;  /* 0x000000ffff137224 */ /* 0x000fe200078e0014 */
[----:B------:R-:W-:Y:S02]  /*10990*/  SHF.R.U64 R64, R64, 0x3, RZ ;  /* 0x0000000340407819 */ /* 0x000fe400000012ff */
[----:B------:R-:W-:Y:S02]  /*109a0*/  SHF.R.U64 R68, R68, 0x3, RZ ;  /* 0x0000000344447819 */ /* 0x000fe400000012ff */
[----:B------:R-:W-:Y:S01]  /*109b0*/  @P2 SHF.R.U32.HI R19, RZ, UR9, R2 ;  /* 0x00000009ff132c19 */ /* 0x000fe20008011602 */
[----:B------:R-:W-:Y:S01]  /*109c0*/  UIADD3 UR4, UR11, UR4, URZ ;  /* 0x000000040b047290 */ /* 0x000fe2000fffe03f */
        /* <DEDUP_REMOVED lines=10> */
[--C-:B------:R-:W-:Y:S01]  /*10a70*/  SHF.R.S32.HI R18, RZ, 0x1f, R19.reuse ;  /* 0x0000001fff127819 */ /* 0x100fe20000011413 */
[----:B------:R-:W-:Y:S01]  /*10a80*/  IMAD.MOV R21, RZ, RZ, -R19 ;  /* 0x000000ffff157224 */ /* 0x000fe200078e0a13 */
[----:B------:R-:W5:Y:S01]  /*10a90*/  LD.E.128 R52, desc[UR48][R52.64] ;  /* 0x0000003034347980 */ /* 0x000f62000c101d00 */
[----:B------:R-:W-:-:S02]  /*10aa0*/  IMAD.U32 R2, RZ, RZ, UR10 ;  /* 0x0000000aff027e24 */ /* 0x000fc4000f8e00ff */
[----:B------:R-:W-:Y:S01]  /*10ab0*/  IMAD.U32 R3, RZ, RZ, UR11 ;  /* 0x0000000bff037e24 */ /* 0x000fe2000f8e00ff */
[----:B------:R-:W-:Y:S01]  /*10ac0*/  ULDC.64 UR10, c[0x0][0xae0] ;  /* 0x0002b800000a7ab9 */ /* 0x000fe20000000a00 */
[----:B------:R-:W-:Y:S01]  /*10ad0*/  IMAD.U32 R3, RZ, RZ, UR4 ;  /* 0x00000004ff037e24 */ /* 0x000fe2000f8e00ff */
[----:B------:R-:W5:Y:S01]  /*10ae0*/  LD.E.128 R56, desc[UR48][R56.64] ;  /* 0x0000003038387980 */ /* 0x000f62000c101d00 */
[----:B------:R-:W-:Y:S02]  /*10af0*/  IMAD R18, R18, UR10, RZ ;  /* 0x0000000a12127c24 */ /* 0x000fe4000f8e02ff */
[----:B------:R-:W-:Y:S01]  /*10b00*/  IMAD R21, R21, UR20, R20 ;  /* 0x0000001415157c24 */ /* 0x000fe2000f8e0214 */
[----:B------:R-:W5:Y:S01]  /*10b10*/  LD.E.128 R60, desc[UR48][R60.64] ;  /* 0x000000303c3c7980 */ /* 0x000f62000c101d00 */
[----:B------:R-:W-:-:S03]  /*10b20*/  IMAD.WIDE.U32 R2, R19, UR10, R2 ;  /* 0x0000000a13027c25 */ /* 0x000fc6000f8e0002 */
[----:B------:R-:W5:Y:S01]  /*10b30*/  LD.E.128 R64, desc[UR48][R64.64] ;  /* 0x0000003040407980 */ /* 0x000f62000c101d00 */
[----:B------:R-:W-:Y:S01]  /*10b40*/  IMAD R19, R19, UR11, R18 ;  /* 0x0000000b13137c24 */ /* 0x000fe2000f8e0212 */
[----:B------:R-:W-:Y:S01]  /*10b50*/  SHF.R.S32.HI R18, RZ, 0x1f, R21 ;  /* 0x0000001fff127819 */ /* 0x000fe20000011415 */
[----:B------:R-:W-:Y:S01]  /*10b60*/  ULDC.64 UR10, c[0x0][0xad8] ;  /* 0x0002b600000a7ab9 */ /* 0x000fe20000000a00 */
[----:B------:R-:W5:Y:S01]  /*10b70*/  LD.E.128 R68, desc[UR48][R68.64] ;  /* 0x0000003044447980 */ /* 0x000f62000c101d00 */
[----:B------:R-:W-:Y:S02]  /*10b80*/  IMAD.IADD R3, R3, 0x1, R19 ;  /* 0x0000000103037824 */ /* 0x000fe400078e0213 */
[----:B------:R-:W-:Y:S01]  /*10b90*/  IMAD R18, R18, UR10, RZ ;  /* 0x0000000a12127c24 */ /* 0x000fe2000f8e02ff */
[----:B------:R-:W-:Y:S01]  /*10ba0*/  @!PT LDS RZ, [RZ] ;  /* 0x00000000fffff984 */ /* 0x000fe20000000800 */
[----:B------:R-:W-:Y:S01]  /*10bb0*/  @!PT LDS RZ, [RZ] ;  /* 0x00000000fffff984 */ /* 0x000fe20000000800 */
[----:B------:R-:W-:Y:S01]  /*10bc0*/  @!PT LDS RZ, [RZ] ;  /* 0x00000000fffff984 */ /* 0x000fe20000000800 */
[----:B------:R-:W-:Y:S01]  /*10bd0*/  @!PT LDS RZ, [RZ] ;  /* 0x00000000fffff984 */ /* 0x000fe20000000800 */
[----:B------:R0:W-:Y:S06]  /*10be0*/  MEMBAR.ALL.CTA ;  /* 0x0000000000007992 */ /* 0x0001ec0000008000 */
[----:B0-----:R-:W0:Y:S01]  /*10bf0*/  FENCE.VIEW.ASYNC.S ;  /* 0x00000000000073c6 */ /* 0x001e220000000000 */
[----:B------:R-:W-:-:S04]  /*10c00*/  IMAD.WIDE.U32 R2, R21, UR10, R2 ;  /* 0x0000000a15027c25 */ /* 0x000fc8000f8e0002 */
[----:B------:R-:W-:Y:S01]  /*10c10*/  IMAD R19, R21, UR11, R18 ;  /* 0x0000000b15137c24 */ /* 0x000fe2000f8e0212 */
[----:B------:R-:W-:Y:S01]  /*10c20*/  ULDC.64 UR10, c[0x0][0xa80] ;  /* 0x0002a000000a7ab9 */ /* 0x000fe20000000a00 */
[----:B------:R-:W-:Y:S01]  /*10c30*/  VIADD R80, R77, UR42 ;  /* 0x0000002a4d507c36 */ /* 0x000fe20008000000 */
[----:B------:R-:W-:Y:S01]  /*10c40*/  LEA R78, P2, R2, UR10, 0x1 ;  /* 0x0000000a024e7c11 */ /* 0x000fe2000f8408ff */
[----:B------:R-:W-:Y:S01]  /*10c50*/  IMAD.IADD R3, R3, 0x1, R19 ;  /* 0x0000000103037824 */ /* 0x000fe200078e0213 */
[----:B------:R-:W-:-:S04]  /*10c60*/  UIADD3 UR8, UR8, 0x22820, URZ ;  /* 0x0002282008087890 */ /* 0x000fc8000fffe03f */
[----:B------:R-:W-:Y:S02]  /*10c70*/  LEA.HI.X R79, R2, UR11, R3, 0x1, P2 ;  /* 0x0000000b024f7c11 */ /* 0x000fe400090f0c03 */
[C---:B------:R-:W-:Y:S01]  /*10c80*/  ISETP.GE.AND P2, PT, R80.reuse, UR17, PT ;  /* 0x0000001150007c0c */ /* 0x040fe2000bf46270 */
[----:B------:R-:W-:Y:S01]  /*10c90*/  UPRMT UR8, URZ, 0x654, UR8 ;  /* 0x000006543f087896 */ /* 0x000fe20008000008 */
[C---:B------:R-:W-:Y:S02]  /*10ca0*/  VIADD R18, R80.reuse, 0x20 ;  /* 0x0000002050127836 */ /* 0x040fe40000000000 */
[----:B------:R-:W-:Y:S02]  /*10cb0*/  VIADD R20, R80, 0x40 ;  /* 0x0000004050147836 */ /* 0x000fe40000000000 */
[C---:B------:R-:W-:Y:S02]  /*10cc0*/  VIADD R84, R0.reuse, 0x80 ;  /* 0x0000008000547836 */ /* 0x040fe40000000000 */
[----:B------:R-:W-:-:S02]  /*10cd0*/  VIADD R86, R0, 0xc0 ;  /* 0x000000c000567836 */ /* 0x000fc40000000000 */
[----:B------:R-:W-:Y:S01]  /*10ce0*/  VIADD R82, R0, 0x40 ;  /* 0x0000004000527836 */ /* 0x000fe20000000000 */
[----:B0-----:R-:W-:Y:S01]  /*10cf0*/  SYNCS.ARRIVE.TRANS64.RED.A1T0 RZ, [UR8], RZ ;  /* 0x000000ffffff79a7 */ /* 0x001fe20008100408 */
[----:B------:R0:W1:Y:S01]  /*10d00*/  SHFL.IDX PT, R81, R78, RZ, 0x181f ;  /* 0x00181fff4e517589 */ /* 0x00006200000e0000 */
[----:B------:R-:W-:Y:S03]  /*10d10*/  BSSY B1, `(.L_x_2591) ;  /* 0x000001a000017945 */ /* 0x000fe60003800000 */
[----:B------:R0:W2:Y:S01]  /*10d20*/  SHFL.IDX PT, R77, R79, RZ, 0x181f ;  /* 0x00181fff4f4d7589 */ /* 0x0000a200000e0000 */
[----:B------:R-:W-:Y:S02]  /*10d30*/  ISETP.GE.AND P1, PT, R18, UR17, PT ;  /* 0x0000001112007c0c */ /* 0x000fe4000bf26270 */
[----:B------:R-:W-:Y:S02]  /*10d40*/  ISETP.GE.AND P0, PT, R20, UR17, PT ;  /* 0x0000001114007c0c */ /* 0x000fe4000bf06270 */
        /* <DEDUP_REMOVED lines=22> */
.L_x_2592:
[----:B------:R-:W-:Y:S05]  /*10eb0*/  BSYNC B1 ;  /* 0x0000000000017941 */ /* 0x000fea0003800000 */
.L_x_2591:
[----:B0-----:R0:W3:Y:S01]  /*10ec0*/  SHFL.IDX PT, R19, R79, 0x1, 0x181f ;  /* 0x00381f004f137f89 */ /* 0x0010e200000e0000 */
[----:B------:R-:W-:Y:S03]  /*10ed0*/  BSSY B1, `(.L_x_2593) ;  /* 0x0000014000017945 */ /* 0x000fe60003800000 */
[----:B-----5:R0:W4:Y:S01]  /*10ee0*/  SHFL.IDX PT, R7, R78, 0x1, 0x181f ;  /* 0x00381f004e077f89 */ /* 0x02012200000e0000 */
        /* <DEDUP_REMOVED lines=18> */
.L_x_2594:
[----:B------:R-:W-:Y:S05]  /*11010*/  BSYNC B1 ;  /* 0x0000000000017941 */ /* 0x000fea0003800000 */
.L_x_2593:
        /* <DEDUP_REMOVED lines=21> */
.L_x_2596:
[----:B------:R-:W-:Y:S05]  /*11170*/  BSYNC B1 ;  /* 0x0000000000017941 */ /* 0x000fea0003800000 */
.L_x_2595:
[----:B0-----:R-:W-:Y:S01]  /*11180*/  VIADD R2, R80, 0x60 ;  /* 0x0000006050027836 */ /* 0x001fe20000000000 */
[----:B---3--:R-:W0:Y:S04]  /*11190*/  SHFL.IDX PT, R79, R79, 0x3, 0x181f ;  /* 0x00781f004f4f7f89 */ /* 0x008e2800000e0000 */
[----:B------:R-:W-:Y:S01]  /*111a0*/  ISETP.GE.AND P0, PT, R2, UR17, PT ;  /* 0x0000001102007c0c */ /* 0x000fe2000bf06270 */
        /* <DEDUP_REMOVED lines=21> */
.L_x_2590:
[----:B------:R-:W-:Y:S01]  /*11300*/  ULDC.64 UR14, c[0x0][0xb08] ;  /* 0x0002c200000e7ab9 */ /* 0x000fe20000000a00 */
[----:B0-----:R-:W-:Y:S01]  /*11310*/  IMAD.MOV.U32 R5, RZ, RZ, R14 ;  /* 0x000000ffff057224 */ /* 0x001fe200078e000e */
        /* <DEDUP_REMOVED lines=20> */
[----:B------:R-:W-:Y:S01]  /*11460*/  UIADD3 UR8, UR8, 0x22820, URZ ;  /* 0x0002282008087890 */ /* 0x000fe2000fffe03f */
[----:B------:R-:W-:Y:S01]  /*11470*/  SHF.R.S32.HI R158, RZ, 0x1f, R211 ;  /* 0x0000001fff9e7819 */ /* 0x000fe200000114d3 */
[----:B------:R-:W-:Y:S01]  /*11480*/  UIMAD.WIDE.U32 UR10, UR9, UR14, UR10 ;  /* 0x0000000e090a72a5 */ /* 0x000fe2000f8e000a */
[----:B------:R-:W-:Y:S01]  /*11490*/  SHF.R.S32.HI R159, RZ, 0x1f, R212 ;  /* 0x0000001fff9f7819 */ /* 0x000fe200000114d4 */
[----:B------:R-:W-:Y:S01]  /*114a0*/  ULDC.64 UR12, c[0x0][0xb48] ;  /* 0x0002d200000c7ab9 */ /* 0x000fe20000000a00 */
[----:B------:R-:W-:Y:S01]  /*114b0*/  @UP1 ULDC UR9, c[0x0][0xbec] ;  /* 0x0002fb0000091ab9 */ /* 0x000fe20000000800 */
[----:B------:R-:W-:Y:S01]  /*114c0*/  UIADD3 UR11, UR11, UR4, URZ ;  /* 0x000000040b0b7290 */ /* 0x000fe2000fffe03f */
[----:B------:R-:W-:Y:S01]  /*114d0*/  @P2 IMAD.HI.U32 R0, R14, UR9, RZ ;  /* 0x000000090e002c27 */ /* 0x000fe2000f8e00ff */
[----:B------:R-:W-:Y:S01]  /*114e0*/  UPRMT UR8, URZ, 0x654, UR8 ;  /* 0x000006543f087896 */ /* 0x000fe20008000008 */
[----:B------:R-:W-:Y:S01]  /*114f0*/  SHF.R.S32.HI R160, RZ, 0x1f, R213 ;  /* 0x0000001fffa07819 */ /* 0x000fe200000114d5 */
[----:B------:R-:W-:Y:S01]  /*11500*/  @UP1 ULDC UR4, c[0x0][0xbf0] ;  /* 0x0002fc0000041ab9 */ /* 0x000fe20000000800 */
[----:B------:R-:W-:Y:S01]  /*11510*/  UIMAD.WIDE.U32 UR10, UR43, UR12, UR10 ;  /* 0x0000000c2b0a72a5 */ /* 0x000fe2000f8e000a */
[----:B------:R-:W-:-:S02]  /*11520*/  @P2 SHF.R.U32.HI R5, RZ, UR4, R0 ;  /* 0x00000004ff052c19 */ /* 0x000fc40008011600 */
[----:B------:R-:W-:Y:S01]  /*11530*/  SHF.R.S32.HI R161, RZ, 0x1f, R214 ;  /* 0x0000001fffa17819 */ /* 0x000fe200000114d6 */
[----:B------:R-:W-:Y:S01]  /*11540*/  UIMAD UR43, UR43, UR13, UR11 ;  /* 0x0000000d2b2b72a4 */ /* 0x000fe2000f8e020b */
[--C-:B------:R-:W-:Y:S01]  /*11550*/  SHF.R.S32.HI R0, RZ, 0x1f, R5.reuse ;  /* 0x0000001fff007819 */ /* 0x100fe20000011405 */
[----:B------:R-:W-:Y:S01]  /*11560*/  IMAD.MOV R7, RZ, RZ, -R5 ;  /* 0x000000ffff077224 */ /* 0x000fe200078e0a05 */
[----:B------:R-:W-:Y:S01]  /*11570*/  ULDC.64 UR12, c[0x0][0xb30] ;  /* 0x0002cc00000c7ab9 */ /* 0x000fe20000000a00 */
[----:B------:R-:W-:Y:S01]  /*11580*/  IMAD.U32 R3, RZ, RZ, UR11 ;  /* 0x0000000bff037e24 */ /* 0x000fe2000f8e00ff */
[----:B------:R-:W-:Y:S01]  /*11590*/  SYNCS.ARRIVE.TRANS64.RED.A1T0 RZ, [UR8], RZ ;  /* 0x000000ffffff79a7 */ /* 0x000fe20008100408 */
        /* <DEDUP_REMOVED lines=23> */
[----:B------:R-:W-:-:S02]  /*11710*/  LEA R0, P1, R2, UR10, 0x2 ;  /* 0x0000000a02007c11 */ /* 0x000fc4000f8210ff */
[----:B------:R-:W-:Y:S02]  /*11720*/  SHF.R.S32.HI R171, RZ, 0x1f, R224 ;  /* 0x0000001fffab7819 */ /* 0x000fe400000114e0 */
[----:B------:R-:W-:Y:S02]  /*11730*/  LEA.HI.X R14, R2, UR11, R3, 0x2, P1 ;  /* 0x0000000b020e7c11 */ /* 0x000fe400088f1403 */
[----:B------:R0:W1:Y:S01]  /*11740*/  SHFL.IDX PT, R2, R0, RZ, 0x1c1f ;  /* 0x001c1fff00027589 */ /* 0x00006200000e0000 */
[----:B------:R-:W-:-:S03]  /*11750*/  SHF.R.S32.HI R172, RZ, 0x1f, R225 ;  /* 0x0000001fffac7819 */ /* 0x000fc600000114e1 */
[----:B------:R0:W2:Y:S01]  /*11760*/  SHFL.IDX PT, R3, R14, RZ, 0x1c1f ;  /* 0x001c1fff0e037589 */ /* 0x0000a200000e0000 */
[----:B------:R-:W-:Y:S05]  /*11770*/  @P3 BRA `(.L_x_2599) ;  /* 0x0000000800243947 */ /* 0x000fea0003800000 */
[----:B------:R-:W-:Y:S01]  /*11780*/  ULDC UR4, c[0x0][0xac8] ;  /* 0x0002b20000047ab9 */ /* 0x000fe20000000800 */
[----:B------:R-:W-:Y:S01]  /*11790*/  VIADD R15, R17, 0xe0 ;  /* 0x000000e0110f7836 */ /* 0x000fe20000000000 */
[----:B------:R-:W-:Y:S01]  /*117a0*/  ISETP.GE.AND P2, PT, R225, UR4, PT ;  /* 0x00000004e1007c0c */ /* 0x000fe2000bf46270 */
[C---:B------:R-:W-:Y:S01]  /*117b0*/  VIADD R19, R17.reuse, 0xf0 ;  /* 0x000000f011137836 */ /* 0x040fe20000000000 */
[C---:B------:R-:W-:Y:S01]  /*117c0*/  ISETP.GE.AND P3, PT, R17.reuse, UR4, PT ;  /* 0x0000000411007c0c */ /* 0x040fe2000bf66270 */
[----:B------:R-:W-:Y:S01]  /*117d0*/  VIADD R21, R17, 0xf8 ;  /* 0x000000f811157836 */ /* 0x000fe20000000000 */
        /* <DEDUP_REMOVED lines=51> */
[-C--:B------:R-:W-:Y:S02]  /*11b10*/  @!P3 LEA.HI.X R5, R214, R3.reuse, R161, 0x2, P6 ;  /* 0x00000003d605b211 */ /* 0x080fe400030f14a1 */
[CC--:B--2---:R-:W-:Y:S02]  /*11b20*/  @!P2 LEA R6, P5, R213.reuse, R2.reuse, 0x2 ;  /* 0x00000002d506a211 */ /* 0x0c4fe400078a10ff */
[----:B------:R-:W-:Y:S01]  /*11b30*/  @!P1 LEA R8, P6, R212, R2, 0x2 ;  /* 0x00000002d4089211 */ /* 0x000fe200078c10ff */
[----:B------:R1:W-:Y:S01]  /*11b40*/  @!P3 ST.E.64 desc[UR48][R4.64], R72 ;  /* 0x000000480400b985 */ /* 0x0003e2000c101b30 */
[-C--:B------:R-:W-:Y:S02]  /*11b50*/  @!P2 LEA.HI.X R7, R213, R3.reuse, R160, 0x2, P5 ;  /* 0x00000003d507a211 */ /* 0x080fe400028f14a0 */
[----:B------:R-:W-:Y:S02]  /*11b60*/  ISETP.GE.AND P3, PT, R210, UR4, PT ;  /* 0x00000004d2007c0c */ /* 0x000fe4000bf66270 */
[----:B------:R-:W-:Y:S01]  /*11b70*/  @!P1 LEA.HI.X R9, R212, R3, R159, 0x2, P6 ;  /* 0x00000003d4099211 */ /* 0x000fe200030f149f */
[----:B------:R2:W-:Y:S01]  /*11b80*/  @!P2 ST.E.64 desc[UR48][R6.64], R76 ;  /* 0x0000004c0600a985 */ /* 0x0005e2000c101b30 */
[----:B------:R-:W-:-:S02]  /*11b90*/  ISETP.GE.AND P2, PT, R209, UR4, PT ;  /* 0x00000004d1007c0c */ /* 0x000fc4000bf46270 */
[C---:B------:R-:W-:Y:S01]  /*11ba0*/  @!P4 LEA R10, P5, R211.reuse, R2, 0x2 ;  /* 0x00000002d30ac211 */ /* 0x040fe200078a10ff */
[----:B------:R3:W-:Y:S01]  /*11bb0*/  @!P1 ST.E.64 desc[UR48][R8.64], R80 ;  /* 0x0000005008009985 */ /* 0x0007e2000c101b30 */
[----:B------:R-:W-:Y:S02]  /*11bc0*/  ISETP.GE.AND P1, PT, R208, UR4, PT ;  /* 0x00000004d0007c0c */ /* 0x000fe4000bf26270 */
[----:B------:R-:W-:-:S03]  /*11bd0*/  @!P4 LEA.HI.X R11, R211, R3, R158, 0x2, P5 ;  /* 0x00000003d30bc211 */ /* 0x000fc600028f149e */
[CC--:B------:R-:W-:Y:S02]  /*11be0*/  @!P3 LEA R12, P6, R210.reuse, R2.reuse, 0x2 ;  /* 0x00000002d20cb211 */ /* 0x0c0fe400078c10ff */
        /* <DEDUP_REMOVED lines=40> */
[----:B------:R2:W-:Y:S01]  /*11e70*/  @!P2 ST.E.64 desc[UR48][R10.64], R124 ;  /* 0x0000007c0a00a985 */ /* 0x0005e2000c101b30 */
        /* <DEDUP_REMOVED lines=13> */
[CC--:B------:R-:W-:Y:S01]  /*11f50*/  @!P2 LEA R8, P6, R25.reuse, R2.reuse, 0x2 ;  /* 0x000000021908a211 */ /* 0x0c0fe200078c10ff */
[----:B------:R4:W-:Y:S01]  /*11f60*/  @!P3 ST.E.64 desc[UR48][R6.64], R136 ;  /* 0x000000880600b985 */ /* 0x0009e2000c101b30 */
[----:B--2---:R-:W-:Y:S02]  /*11f70*/  SHF.R.S32.HI R11, RZ, 0x1f, R19 ;  /* 0x0000001fff0b7819 */ /* 0x004fe40000011413 */
[-C--:B------:R-:W-:Y:S02]  /*11f80*/  @!P2 LEA.HI.X R9, R25, R3.reuse, R9, 0x2, P6 ;  /* 0x000000031909a211 */ /* 0x080fe400030f1409 */
[C---:B------:R-:W-:Y:S02]  /*11f90*/  @!P1 LEA R10, P6, R19.reuse, R2, 0x2 ;  /* 0x00000002130a9211 */ /* 0x040fe400078c10ff */
[----:B---3--:R-:W-:Y:S01]  /*11fa0*/  SHF.R.S32.HI R12, RZ, 0x1f, R21 ;  /* 0x0000001fff0c7819 */ /* 0x008fe20000011415 */
[----:B------:R4:W-:Y:S01]  /*11fb0*/  @!P2 ST.E.64 desc[UR48][R8.64], R140 ;  /* 0x0000008c0800a985 */ /* 0x0009e2000c101b30 */
[----:B------:R-:W-:-:S02]  /*11fc0*/  @!P1 LEA.HI.X R11, R19, R3, R11, 0x2, P6 ;  /* 0x00000003130b9211 */ /* 0x000fc400030f140b */
[----:B------:R-:W-:-:S03]  /*11fd0*/  @!P5 LEA R2, P6, R21, R2, 0x2 ;  /* 0x000000021502d211 */ /* 0x000fc600078c10ff */
[----:B------:R4:W-:Y:S01]  /*11fe0*/  @!P1 ST.E.64 desc[UR48][R10.64], R144 ;  /* 0x000000900a009985 */ /* 0x0009e2000c101b30 */
[----:B------:R-:W-:-:S05]  /*11ff0*/  @!P5 LEA.HI.X R3, R21, R3, R12, 0x2, P6 ;  /* 0x000000031503d211 */ /* 0x000fca00030f140c */
[----:B------:R4:W-:Y:S04]  /*12000*/  @!P5 ST.E.64 desc[UR48][R2.64], R148 ;  /* 0x000000940200d985 */ /* 0x0009e8000c101b30 */
.L_x_2599:
[----:B------:R-:W-:Y:S05]  /*12010*/  BSYNC B1 ;  /* 0x0000000000017941 */ /* 0x000fea0003800000 */
.L_x_2598:
[----:B--2-4-:R2:W3:Y:S04]  /*12020*/  SHFL.IDX PT, R3, R14, 0x1, 0x1c1f ;  /* 0x003c1f000e037f89 */ /* 0x0144e800000e0000 */
[----:B-1----:R2:W1:Y:S01]  /*12030*/  SHFL.IDX PT, R2, R0, 0x1, 0x1c1f ;  /* 0x003c1f0000027f89 */ /* 0x00246200000e0000 */
[----:B------:R-:W-:Y:S05]  /*12040*/  @P0 BRA `(.L_x_2597) ;  /* 0x0000001800200947 */ /* 0x000fea0003800000 */
[----:B------:R-:W-:Y:S01]  /*12050*/  ULDC UR4, c[0x0][0xac8] ;  /* 0x0002b20000047ab9 */ /* 0x000fe20000000800 */
[----:B------:R-:W-:Y:S01]  /*12060*/  VIADD R21, R17, 0xe0 ;  /* 0x000000e011157836 */ /* 0x000fe20000000000 */
[----:B------:R-:W-:Y:S01]  /*12070*/  ISETP.GE.AND P5, PT, R225, UR4, PT ;  /* 0x00000004e1007c0c */ /* 0x000fe2000bfa6270 */
[C---:B------:R-:W-:Y:S01]  /*12080*/  VIADD R19, R17.reuse, 0xe8 ;  /* 0x000000e811137836 */ /* 0x040fe20000000000 */
[----:B------:R-:W-:Y:S02]  /*12090*/  ISETP.GE.AND P4, PT, R17, UR4, PT ;  /* 0x0000000411007c0c */ /* 0x000fe4000bf86270 */
[----:B------:R-:W-:Y:S02]  /*120a0*/  ISETP.GE.AND P2, PT, R224, UR4, PT ;  /* 0x00000004e0007c0c */ /* 0x000fe4000bf46270 */
[----:B------:R-:W-:Y:S02]  /*120b0*/  ISETP.GE.AND P1, PT, R223, UR4, PT ;  /* 0x00000004df007c0c */ /* 0x000fe4000bf26270 */
[----:B------:R-:W-:-:S02]  /*120c0*/  ISETP.GE.AND P0, PT, R222, UR4, PT ;  /* 0x00000004de007c0c */ /* 0x000fc4000bf06270 */
[----:B0-2---:R-:W-:-:S03]  /*120d0*/  SHF.R.S32.HI R0, RZ, 0x1f, R23 ;  /* 0x0000001fff007819 */ /* 0x005fc60000011417 */
        /* <DEDUP_REMOVED lines=130> */
.L_x_2588:
[----:B------:R-:W0:Y:S01]  /*12900*/  LDC.64 R2, c[0x0][0xc00] ;  /* 0x00030000ff027b82 */ /* 0x000e220000000a00 */
[----:B------:R-:W-:Y:S01]  /*12910*/  ULDC.64 UR8, c[0x0][0xc00] ;  /* 0x0003000000087ab9 */ /* 0x000fe20000000a00 */
[----:B------:R-:W-:Y:S01]  /*12920*/  IMAD.MOV.U32 R7, RZ, RZ, RZ ;  /* 0x000000ffff077224 */ /* 0x000fe200078e00ff */
[----:B------:R-:W-:-:S05]  /*12930*/  UIMAD.WIDE UR8, UR41, 0x4, UR8 ;  /* 0x00000004290878a5 */ /* 0x000fca000f8e0208 */
[----:B------:R-:W1:Y:S01]  /*12940*/  LDC.64 R4, c[0x0][0xc08] ;  /* 0x00030200ff047b82 */ /* 0x000e620000000a00 */
[----:B0-----:R-:W-:Y:S01]  /*12950*/  ISETP.NE.U32.AND P0, PT, R2, RZ, PT ;  /* 0x000000ff0200720c */ /* 0x001fe20003f05070 */
[----:B------:R-:W-:Y:S01]  /*12960*/  IMAD.U32 R2, RZ, RZ, UR8 ;  /* 0x00000008ff027e24 */ /* 0x000fe2000f8e00ff */
[----:B------:R-:W-:Y:S01]  /*12970*/  R2UR UR4, R3 ;  /* 0x00000000030472ca */ /* 0x000fe200000e0000 */
[----:B------:R-:W-:Y:S01]  /*12980*/  IMAD.U32 R3, RZ, RZ, UR9 ;  /* 0x00000009ff037e24 */ /* 0x000fe2000f8e00ff */
[----:B-1----:R-:W-:-:S09]  /*12990*/  ISETP.NE.U32.AND P1, PT, R4, RZ, PT ;  /* 0x000000ff0400720c */ /* 0x002fd20003f25070 */
[----:B------:R-:W-:Y:S02]  /*129a0*/  VOTEU.ANY UP0, P0 ;  /* 0x00000000003f7886 */ /* 0x000fe40000000100 */
[----:B------:R-:W-:Y:S01]  /*129b0*/  UISETP.NE.AND.EX UP0, UPT, UR4, URZ, UPT, UP0 ;  /* 0x0000003f0400728c */ /* 0x000fe2000bf05300 */
[----:B------:R-:W-:Y:S01]  /*129c0*/  R2UR UR4, R5 ;  /* 0x00000000050472ca */ /* 0x000fe200000e0000 */
[----:B------:R-:W-:-:S04]  /*129d0*/  VOTEU.ANY UP1, P1 ;  /* 0x00000000003f7886 */ /* 0x000fc80000820100 */
[----:B------:R-:W-:-:S08]  /*129e0*/  PLOP3.LUT P0, PT, PT, PT, UP0, 0x80, 0x0 ;  /* 0x000000000000781c */ /* 0x000fd00003f0f008 */
[----:B------:R-:W-:-:S06]  /*129f0*/  UISETP.NE.AND.EX UP1, UPT, UR4, URZ, UPT, UP1 ;  /* 0x0000003f0400728c */ /* 0x000fcc000bf25310 */
[----:B------:R-:W-:Y:S01]  /*12a00*/  PLOP3.LUT P1, PT, PT, PT, UP1, 0x80, 0x0 ;  /* 0x000000000000781c */ /* 0x000fe20003f2f018 */
[----:B------:R0:W5:Y:S01]  /*12a10*/  @P0 LDG.E R7, desc[UR48][R2.64] ;  /* 0x0000003002070981 */ /* 0x000162000c1e1900 */
[----:B------:R-:W-:Y:S02]  /*12a20*/  ULDC UR4, c[0x0][0xa88] ;  /* 0x0002a20000047ab9 */ /* 0x000fe40000000800 */
[----:B------:R-:W-:Y:S01]  /*12a30*/  IMAD.U32 R0, RZ, RZ, UR4 ;  /* 0x00000004ff007e24 */ /* 0x000fe2000f8e00ff */
[----:B------:R-:W-:Y:S02]  /*12a40*/  @UP1 ULDC.64 UR8, c[0x0][0xc08] ;  /* 0x0003020000081ab9 */ /* 0x000fe40000000a00 */
[----:B------:R-:W-:-:S06]  /*12a50*/  @UP1 UIMAD.WIDE UR8, UR41, 0x4, UR8 ;  /* 0x00000004290818a5 */ /* 0x000fcc000f8e0208 */
[----:B------:R-:W-:Y:S02]  /*12a60*/  IMAD.U32 R4, RZ, RZ, UR8 ;  /* 0x00000008ff047e24 */ /* 0x000fe4000f8e00ff */
[----:B------:R-:W-:-:S05]  /*12a70*/  IMAD.U32 R5, RZ, RZ, UR9 ;  /* 0x00000009ff057e24 */ /* 0x000fca000f8e00ff */
[----:B------:R0:W5:Y:S01]  /*12a80*/  @P1 LDG.E R0, desc[UR48][R4.64] ;  /* 0x0000003004001981 */ /* 0x000162000c1e1900 */
[----:B------:R-:W-:Y:S01]  /*12a90*/  UISETP.NE.AND UP1, UPT, UR44, URZ, UPT ;  /* 0x0000003f2c00728c */ /* 0x000fe2000bf25270 */
[----:B------:R-:W1:Y:S10]  /*12aa0*/  S2R R6, SR_TID.X ;  /* 0x0000000000067919 */ /* 0x000e740000002100 */
[----:B------:R-:W-:Y:S01]  /*12ab0*/  @!UP1 ULDC UR44, c[0x0][0xad4] ;  /* 0x0002b500002c9ab9 */ /* 0x000fe20000000800 */
[----:B0-----:R-:W-:Y:S05]  /*12ac0*/  @P1 BRA `(.L_x_2600) ;  /* 0x0000000000101947 */ /* 0x001fea0003800000 */
[----:B------:R-:W-:Y:S05]  /*12ad0*/  @!P0 BRA `(.L_x_2600) ;  /* 0x00000000000c8947 */ /* 0x000fea0003800000 */
[----:B------:R-:W2:Y:S04]  /*12ae0*/  LDG.E R5, desc[UR48][R2.64] ;  /* 0x0000003002057981 */ /* 0x000ea8000c1e1900 */
[----:B-----5:R-:W2:Y:S02]  /*12af0*/  LDG.E R0, desc[UR48][R2.64+0x4] ;  /* 0x0000043002007981 */ /* 0x020ea4000c1e1900 */
[----:B--2---:R-:W-:-:S07]  /*12b00*/  IMAD.IADD R0, R0, 0x1, -R5 ;  /* 0x0000000100007824 */ /* 0x004fce00078e0a05 */
.L_x_2600:
[----:B-1----:R-:W-:Y:S01]  /*12b10*/  VIADD R10, R6, 0xffffff80 ;  /* 0xffffff80060a7836 */ /* 0x002fe20000000000 */
[----:B-----5:R-:W-:Y:S01]  /*12b20*/  R2UR UR20, R7 ;  /* 0x00000000071472ca */ /* 0x020fe200000e0000 */
[----:B------:R-:W-:Y:S01]  /*12b30*/  USHF.R.S32.HI UR8, URZ, 0x1f, UR41 ;  /* 0x0000001f3f087899 */ /* 0x000fe20008011429 */
[----:B------:R-:W-:Y:S01]  /*12b40*/  BSSY B1, `(.L_x_2601) ;  /* 0x000003c000017945 */ /* 0x000fe20003800000 */
[----:B------:R-:W-:Y:S01]  /*12b50*/  USEL UR4, UR41, URZ, !UP0 ;  /* 0x0000003f29047287 */ /* 0x000fe2000c000000 */
[----:B------:R-:W-:Y:S01]  /*12b60*/  ISETP.GT.AND P0, PT, R10, 0x7f, PT ;  /* 0x0000007f0a00780c */ /* 0x000fe20003f04270 */
[----:B------:R-:W-:-:S08]  /*12b70*/  USEL UR8, UR8, URZ, !UP0 ;  /* 0x0000003f08087287 */ /* 0x000fd0000c000000 */
[----:B------:R-:W-:-:S04]  /*12b80*/  USHF.R.S32.HI UR20, URZ, 0x1f, UR20 ;  /* 0x0000001f3f147899 */ /* 0x000fc80008011414 */
[----:B------:R-:W-:Y:S08]  /*12b90*/  @P0 BRA `(.L_x_2602) ;  /* 0x0000000000d80947 */ /* 0x000ff00003800000 */
[----:B------:R-:W0:Y:S01]  /*12ba0*/  S2R R6, SR_TID.X ;  /* 0x0000000000067919 */ /* 0x000e220000002100 */
[----:B------:R-:W1:Y:S01]  /*12bb0*/  LDC R9, c[0x0][0xbe8] ;  /* 0x0002fa00ff097b82 */ /* 0x000e620000000800 */
[----:B------:R-:W-:Y:S02]  /*12bc0*/  IMAD.U32 R3, RZ, RZ, UR42 ;  /* 0x0000002aff037e24 */ /* 0x000fe4000f8e00ff */
[----:B-1----:R-:W-:-:S03]  /*12bd0*/  IMAD R2, R0, R9, RZ ;  /* 0x0000000900027224 */ /* 0x002fc600078e02ff */
[----:B0-----:R-:W-:-:S04]  /*12be0*/  IADD3 R6, R3, -0x80, R6 ;  /* 0xffffff8003067810 */ /* 0x001fc80007ffe006 */
[----:B------:R-:W-:-:S13]  /*12bf0*/  ISETP.GE.AND P0, PT, R6, R2, PT ;  /* 0x000000020600720c */ /* 0x000fda0003f06270 */
[----:B------:R-:W-:Y:S05]  /*12c00*/  @P0 BRA `(.L_x_2602) ;  /* 0x0000000000bc0947 */ /* 0x000fea0003800000 */
[----:B------:R-:W-:Y:S01]  /*12c10*/  ISETP.NE.AND P0, PT, R9, 0x1, PT ;  /* 0x000000010900780c */ /* 0x000fe20003f05270 */
[----:B------:R-:W-:Y:S01]  /*12c20*/  UISETP.GT.AND UP0, UPT, UR44, 0x1, UPT ;  /* 0x000000012c00788c */ /* 0x000fe2000bf04270 */
[----:B------:R-:W-:Y:S01]  /*12c30*/  IMAD.MOV.U32 R4, RZ, RZ, R6 ;  /* 0x000000ffff047224 */ /* 0x000fe200078e0006 */
[----:B------:R-:W-:Y:S02]  /*12c40*/  UMOV UR18, 0x9b8 ;  /* 0x000009b800127882 */ /* 0x000fe40000000000 */
[----:B------:R-:W-:Y:S02]  /*12c50*/  USEL UR18, UR18, 0x978, UP0 ;  /* 0x0000097812127887 */ /* 0x000fe40008000000 */
[----:B------:R-:W-:-:S06]  /*12c60*/  USEL UR9, UR43, URZ, UP0 ;  /* 0x0000003f2b097287 */ /* 0x000fcc0008000000 */
[----:B------:R-:W0:Y:S04]  /*12c70*/  @P0 LDC R5, c[0x0][0xbec] ;  /* 0x0002fb00ff050b82 */ /* 0x000e280000000800 */
[----:B------:R-:W-:Y:S01]  /*12c80*/  ULDC.64 UR10, c[0x0][UR18+0x218] ;  /* 0x00008600120a7abb */ /* 0x000fe20008000a00 */
[----:B------:R-:W-:Y:S01]  /*12c90*/  ULDC.64 UR12, c[0x0][UR18+0x220] ;  /* 0x00008800120c7abb */ /* 0x000fe20008000a00 */
[----:B------:R-:W-:Y:S02]  /*12ca0*/  UIMAD.WIDE.U32 UR16, UR10, UR40, URZ ;  /* 0x000000280a1072a5 */ /* 0x000fe4000f8e003f */
[----:B------:R-:W1:Y:S01]  /*12cb0*/  @P0 LDC R8, c[0x0][0xbf0] ;  /* 0x0002fc00ff080b82 */ /* 0x000e620000000800 */
[----:B------:R-:W-:Y:S02]  /*12cc0*/  UIMAD UR19, UR11, UR40, URZ ;  /* 0x000000280b1372a4 */ /* 0x000fe4000f8e023f */
[----:B------:R-:W-:Y:S01]  /*12cd0*/  UIMAD UR13, UR13, UR4, URZ ;  /* 0x000000040d0d72a4 */ /* 0x000fe2000f8e023f */
[----:B------:R-:W-:Y:S01]  /*12ce0*/  IMAD.U32 R2, RZ, RZ, UR16 ;  /* 0x00000010ff027e24 */ /* 0x000fe2000f8e00ff */
[----:B------:R-:W-:Y:S01]  /*12cf0*/  UIMAD.WIDE.U32 UR10, UR12, UR4, URZ ;  /* 0x000000040c0a72a5 */ /* 0x000fe2000f8e003f */
[----:B------:R-:W-:Y:S01]  /*12d00*/  IMAD.U32 R3, RZ, RZ, UR17 ;  /* 0x00000011ff037e24 */ /* 0x000fe2000f8e00ff */
[----:B------:R-:W-:-:S02]  /*12d10*/  UIADD3 UR19, UR17, UR19, URZ ;  /* 0x0000001311137290 */ /* 0x000fc4000fffe03f */
[----:B------:R-:W-:Y:S01]  /*12d20*/  UIMAD UR13, UR12, UR8, UR13 ;  /* 0x000000080c0d72a4 */ /* 0x000fe2000f8e020d */
[----:B------:R-:W-:-:S03]  /*12d30*/  ULDC.64 UR14, c[0x0][UR18+0x228] ;  /* 0x00008a00120e7abb */ /* 0x000fc60008000a00 */
[----:B------:R-:W-:Y:S01]  /*12d40*/  UIADD3 UR13, UR11, UR13, URZ ;  /* 0x0000000d0b0d7290 */ /* 0x000fe2000fffe03f */
[----:B------:R-:W-:Y:S01]  /*12d50*/  IMAD.U32 R11, RZ, RZ, UR19 ;  /* 0x00000013ff0b7e24 */ /* 0x000fe2000f8e00ff */
[----:B------:R-:W-:Y:S01]  /*12d60*/  UIMAD.WIDE.U32 UR16, UR14, UR9, URZ ;  /* 0x000000090e1072a5 */ /* 0x000fe2000f8e003f */
[----:B0-----:R-:W-:Y:S01]  /*12d70*/  @P0 IMAD.HI.U32 R5, R6, R5, RZ ;  /* 0x0000000506050227 */ /* 0x001fe200078e00ff */
[----:B------:R-:W-:-:S04]  /*12d80*/  UIMAD UR9, UR15, UR9, URZ ;  /* 0x000000090f0972a4 */ /* 0x000fc8000f8e023f */
[----:B------:R-:W-:Y:S01]  /*12d90*/  UIADD3 UR9, UR17, UR9, URZ ;  /* 0x0000000911097290 */ /* 0x000fe2000fffe03f */
[----:B-1----:R-:W-:Y:S02]  /*12da0*/  @P0 SHF.R.U32.HI R4, RZ, R8, R5 ;  /* 0x00000008ff040219 */ /* 0x002fe40000011605 */
[----:B------:R-:W-:Y:S01]  /*12db0*/  IADD3 R3, P0, P1, R2, UR10, R7 ;  /* 0x0000000a02037c10 */ /* 0x000fe2000f91e007 */
[----:B------:R-:W-:Y:S01]  /*12dc0*/  IMAD.U32 R2, RZ, RZ, UR20 ;  /* 0x00000014ff027e24 */ /* 0x000fe2000f8e00ff */
[----:B------:R-:W-:Y:S01]  /*12dd0*/  ULDC.64 UR10, c[0x0][UR18+0x210] ;  /* 0x00008400120a7abb */ /* 0x000fe20008000a00 */
[----:B------:R-:W-:-:S04]  /*12de0*/  IMAD.MOV R5, RZ, RZ, -R4 ;  /* 0x000000ffff057224 */ /* 0x000fc800078e0a04 */
[----:B------:R-:W-:Y:S01]  /*12df0*/  IMAD R5, R9, R5, R6 ;  /* 0x0000000509057224 */ /* 0x000fe200078e0206 */
[----:B------:R-:W-:Y:S01]  /*12e00*/  IADD3.X R6, R11, UR13, R2, P0, P1 ;  /* 0x0000000d0b067c10 */ /* 0x000fe200087e2402 */
[----:B------:R-:W-:Y:S01]  /*12e10*/  ULDC.64 UR12, c[0x0][0xba8] ;  /* 0x0002ea00000c7ab9 */ /* 0x000fe20000000a00 */
[----:B------:R-:W-:Y:S01]  /*12e20*/  IADD3 R2, P0, P1, R4, UR16, R3 ;  /* 0x0000001004027c10 */ /* 0x000fe2000f91e003 */
[----:B------:R-:W-:Y:S01]  /*12e30*/  IMAD R9, R5, UR11, RZ ;  /* 0x0000000b05097c24 */ /* 0x000fe2000f8e02ff */
[----:B------:R-:W-:Y:S01]  /*12e40*/  SHF.R.S32.HI R3, RZ, 0x1f, R4 ;  /* 0x0000001fff037819 */ /* 0x000fe20000011404 */
[----:B------:R-:W-:Y:S01]  /*12e50*/  @!UP0 ULDC UR12, c[0x0][0xb50] ;  /* 0x0002d400000c8ab9 */ /* 0x000fe20000000800 */
[----:B------:R-:W-:Y:S01]  /*12e60*/  SHF.R.S32.HI R4, RZ, 0x1f, R5 ;  /* 0x0000001fff047819 */ /* 0x000fe20000011405 */
[----:B------:R-:W-:Y:S01]  /*12e70*/  @!UP0 ULDC UR13, c[0x0][0xb54] ;  /* 0x0002d500000d8ab9 */ /* 0x000fe20000000800 */
[----:B------:R-:W-:-:S03]  /*12e80*/  IADD3.X R3, R3, UR9, R6, P0, P1 ;  /* 0x0000000903037c10 */ /* 0x000fc600087e2406 */
[----:B------:R-:W-:Y:S02]  /*12e90*/  IMAD R9, R4, UR10, R9 ;  /* 0x0000000a04097c24 */ /* 0x000fe4000f8e0209 */
[----:B------:R-:W-:-:S04]  /*12ea0*/  IMAD.WIDE.U32 R2, R5, UR10, R2 ;  /* 0x0000000a05027c25 */ /* 0x000fc8000f8e0002 */
[----:B------:R-:W-:Y:S01]  /*12eb0*/  IMAD.IADD R3, R3, 0x1, R9 ;  /* 0x0000000103037824 */ /* 0x000fe200078e0209 */
[----:B------:R-:W-:-:S04]  /*12ec0*/  LEA R4, P0, R2, UR12, 0x2 ;  /* 0x0000000c02047c11 */ /* 0x000fc8000f8010ff */
[----:B------:R-:W-:Y:S01]  /*12ed0*/  LEA.HI.X R5, R2, UR13, R3, 0x2, P0 ;  /* 0x0000000d02057c11 */ /* 0x000fe200080f1403 */
[----:B------:R-:W-:-:S05]  /*12ee0*/  IMAD.MOV.U32 R3, RZ, RZ, -0x800000 ;  /* 0xff800000ff037424 */ /* 0x000fca00078e00ff */
[----:B------:R0:W-:Y:S03]  /*12ef0*/  STG.E desc[UR48][R4.64], R3 ;  /* 0x0000000304007986 */ /* 0x0001e6000c101930 */
.L_x_2602:
[----:B------:R-:W-:Y:S05]  /*12f00*/  BSYNC B1 ;  /* 0x0000000000017941 */ /* 0x000fea0003800000 */
.L_x_2601:
[----:B------:R-:W-:-:S06]  /*12f10*/  UISETP.GT.AND UP0, UPT, UR44, 0x1, UPT ;  /* 0x000000012c00788c */ /* 0x000fcc000bf04270 */
[----:B------:R-:W-:-:S13]  /*12f20*/  PLOP3.LUT P0, PT, PT, PT, UP0, 0x80, 0x0 ;  /* 0x000000000000781c */ /* 0x000fda0003f0f008 */
[----:B------:R-:W-:Y:S05]  /*12f30*/  @P0 BRA `(.L_x_2597) ;  /* 0x0000000800640947 */ /* 0x000fea0003800000 */
[----:B------:R-:W1:Y:S01]  /*12f40*/  LDC R11, c[0x0][0xbe8] ;  /* 0x0002fa00ff0b7b82 */ /* 0x000e620000000800 */
[C---:B------:R-:W-:Y:S01]  /*12f50*/  R2UR UR10, R7.reuse ;  /* 0x00000000070a72ca */ /* 0x040fe200000e0000 */
[----:B------:R-:W-:Y:S01]  /*12f60*/  ULDC.64 UR12, c[0x0][0xaa0] ;  /* 0x0002a800000c7ab9 */ /* 0x000fe20000000a00 */
[----:B------:R-:W-:Y:S01]  /*12f70*/  R2UR UR14, R7 ;  /* 0x00000000070e72ca */ /* 0x000fe200000e0000 */
[----:B------:R-:W-:Y:S01]  /*12f80*/  UIMAD UR9, UR20, UR12, URZ ;  /* 0x0000000c140972a4 */ /* 0x000fe2000f8e023f */
[----:B0-----:R-:W-:Y:S01]  /*12f90*/  SHF.R.S32.HI R3, RZ, 0x1f, R10 ;  /* 0x0000001fff037819 */ /* 0x001fe2000001140a */
[----:B------:R-:W-:Y:S03]  /*12fa0*/  BSSY B1, `(.L_x_2603) ;  /* 0x0000050000017945 */ /* 0x000fe60003800000 */
[----:B------:R-:W-:-:S04]  /*12fb0*/  LEA.HI R2, R3, R10, RZ, 0x3 ;  /* 0x0000000a03027211 */ /* 0x000fc800078f18ff */
[----:B------:R-:W-:Y:S01]  /*12fc0*/  LOP3.LUT R5, R2, 0xfffffff8, RZ, 0xc0, !PT ;  /* 0xfffffff802057812 */ /* 0x000fe200078ec0ff */
[----:B------:R-:W-:Y:S01]  /*12fd0*/  UIMAD.WIDE.U32 UR10, UR10, UR12, URZ ;  /* 0x0000000c0a0a72a5 */ /* 0x000fe2000f8e003f */
[----:B------:R-:W-:Y:S01]  /*12fe0*/  SHF.R.S32.HI R13, RZ, 0x3, R2 ;  /* 0x00000003ff0d7819 */ /* 0x000fe20000011402 */
[----:B------:R-:W-:Y:S02]  /*12ff0*/  UIMAD UR9, UR14, UR13, UR9 ;  /* 0x0000000d0e0972a4 */ /* 0x000fe4000f8e0209 */
[----:B------:R-:W-:Y:S01]  /*13000*/  IMAD.IADD R10, R10, 0x1, -R5 ;  /* 0x000000010a0a7824 */ /* 0x000fe200078e0a05 */
[----:B------:R-:W-:Y:S01]  /*13010*/  ULDC.64 UR12, c[0x0][0xae8] ;  /* 0x0002ba00000c7ab9 */ /* 0x000fe20000000a00 */
[----:B------:R-:W-:Y:S02]  /*13020*/  UIADD3 UR11, UR11, UR9, URZ ;  /* 0x000000090b0b7290 */ /* 0x000fe4000fffe03f */
[----:B------:R-:W-:Y:S01]  /*13030*/  IMAD R2, R10, 0x20, R13 ;  /* 0x000000200a027824 */ /* 0x000fe200078e020d */
[----:B-1----:R-:W-:Y:S01]  /*13040*/  ISETP.NE.AND P0, PT, R11, 0x1, PT ;  /* 0x000000010b00780c */ /* 0x002fe20003f05270 */
[----:B------:R-:W-:-:S02]  /*13050*/  UIMAD.WIDE.U32 UR10, UR40, UR12, UR10 ;  /* 0x0000000c280a72a5 */ /* 0x000fc4000f8e000a */
[----:B------:R-:W-:Y:S02]  /*13060*/  VIADD R6, R2, UR42 ;  /* 0x0000002a02067c36 */ /* 0x000fe40008000000 */
[----:B------:R-:W-:Y:S02]  /*13070*/  UIMAD UR9, UR40, UR13, UR11 ;  /* 0x0000000d280972a4 */ /* 0x000fe4000f8e020b */
[----:B------:R-:W-:Y:S01]  /*13080*/  IMAD.MOV.U32 R5, RZ, RZ, R6 ;  /* 0x000000ffff057224 */ /* 0x000fe200078e0006 */
[----:B------:R-:W-:Y:S02]  /*13090*/  ULDC.64 UR12, c[0x0][0xaf0] ;  /* 0x0002bc00000c7ab9 */ /* 0x000fe40000000a00 */
[----:B------:R-:W-:-:S03]  /*130a0*/  UIMAD UR8, UR8, UR12, URZ ;  /* 0x0000000c080872a4 */ /* 0x000fc6000f8e023f */
[----:B------:R-:W0:Y:S01]  /*130b0*/  @P0 LDC R3, c[0x0][0xbec] ;  /* 0x0002fb00ff030b82 */ /* 0x000e220000000800 */
[----:B------:R-:W-:-:S03]  /*130c0*/  UIMAD UR11, UR4, UR13, UR8 ;  /* 0x0000000d040b72a4 */ /* 0x000fc6000f8e0208 */
[----:B------:R-:W-:Y:S02]  /*130d0*/  UMOV UR8, UR10 ;  /* 0x0000000a00087c82 */ /* 0x000fe40008000000 */
[----:B------:R-:W-:Y:S02]  /*130e0*/  UIMAD.WIDE.U32 UR8, UR4, UR12, UR8 ;  /* 0x0000000c040872a5 */ /* 0x000fe4000f8e0008 */
[----:B------:R-:W1:Y:S02]  /*130f0*/  @P0 LDC R7, c[0x0][0xbf0] ;  /* 0x0002fc00ff070b82 */ /* 0x000e640000000800 */
[----:B------:R-:W-:-:S03]  /*13100*/  UIADD3 UR4, UR9, UR11, URZ ;  /* 0x0000000b09047290 */ /* 0x000fc6000fffe03f */
[----:B------:R-:W-:Y:S01]  /*13110*/  ULDC.64 UR10, c[0x0][0xae0] ;  /* 0x0002b800000a7ab9 */ /* 0x000fe20000000a00 */
        /* <DEDUP_REMOVED lines=11> */
[----:B------:R-:W-:Y:S02]  /*131d0*/  VIADD R6, R13, UR42 ;  /* 0x0000002a0d067c36 */ /* 0x000fe40008000000 */
[----:B------:R-:W-:Y:S01]  /*131e0*/  IMAD R9, R5, UR11, R4 ;  /* 0x0000000b05097c24 */ /* 0x000fe2000f8e0204 */
[----:B------:R-:W-:Y:S01]  /*131f0*/  SHF.R.S32.HI R4, RZ, 0x1f, R7 ;  /* 0x0000001fff047819 */ /* 0x000fe20000011407 */
[----:B------:R-:W-:Y:S02]  /*13200*/  IMAD R11, R0, R11, RZ ;  /* 0x0000000b000b7224 */ /* 0x000fe400078e02ff */
[----:B------:R-:W-:-:S02]  /*13210*/  IMAD.IADD R3, R3, 0x1, R9 ;  /* 0x0000000103037824 */ /* 0x000fc400078e0209 */
[----:B------:R-:W-:Y:S02]  /*13220*/  IMAD R4, R4, UR8, RZ ;  /* 0x0000000804047c24 */ /* 0x000fe4000f8e02ff */
[----:B------:R-:W-:-:S04]  /*13230*/  IMAD.WIDE.U32 R2, R7, UR8, R2 ;  /* 0x0000000807027c25 */ /* 0x000fc8000f8e0002 */
[----:B------:R-:W-:Y:S01]  /*13240*/  IMAD R5, R7, UR9, R4 ;  /* 0x0000000907057c24 */ /* 0x000fe2000f8e0204 */
[----:B------:R-:W-:Y:S01]  /*13250*/  ULDC.64 UR8, c[0x0][0xa80] ;  /* 0x0002a00000087ab9 */ /* 0x000fe20000000a00 */
        /* <DEDUP_REMOVED lines=36> */
.L_x_2604:
[----:B------:R-:W-:Y:S05]  /*134a0*/  BSYNC B1 ;  /* 0x0000000000017941 */ /* 0x000fea0003800000 */
.L_x_2603:
        /* <DEDUP_REMOVED lines=21> */
.L_x_2606:
[----:B------:R-:W-:Y:S05]  /*13600*/  BSYNC B1 ;  /* 0x0000000000017941 */ /* 0x000fea0003800000 */
.L_x_2605:
        /* <DEDUP_REMOVED lines=21> */
.L_x_2608:
[----:B------:R-:W-:Y:S05]  /*13760*/  BSYNC B1 ;  /* 0x0000000000017941 */ /* 0x000fea0003800000 */
.L_x_2607:
        /* <DEDUP_REMOVED lines=22> */
.L_x_2597:
[----:B------:R-:W-:Y:S05]  /*138d0*/  BSYNC B0 ;  /* 0x0000000000007941 */ /* 0x000fea0003800000 */
.L_x_2587:
[----:B------:R-:W-:Y:S02]  /*138e0*/  ULDC UR4, c[0x0][0xc3c] ;  /* 0x00030f0000047ab9 */ /* 0x000fe40000000800 */
[----:B------:R-:W-:-:S06]  /*138f0*/  UISETP.GE.AND UP0, UPT, UR7, UR4, UPT ;  /* 0x000000040700728c */ /* 0x000fcc000bf06270 */
[----:B------:R-:W-:-:S13]  /*13900*/  PLOP3.LUT P0, PT, PT, PT, UP0, 0x80, 0x0 ;  /* 0x000000000000781c */ /* 0x000fda0003f0f008 */
[----:B------:R-:W-:Y:S05]  /*13910*/  @!P0 BRA `(.L_x_2609) ;  /* 0xfffffed400c48947 */ /* 0x000fea000383ffff */
[----:B------:R-:W-:Y:S05]  /*13920*/  EXIT ;  /* 0x000000000000794d */ /* 0x000fea0003800000 */
.L_x_2496:
        /* <DEDUP_REMOVED lines=16> */
.L_x_2610:
        /* <DEDUP_REMOVED lines=43> */
.L_x_2614:
        /* <DEDUP_REMOVED lines=35> */
.L_x_2612:
        /* <DEDUP_REMOVED lines=9> */
[----:B0-----:R-:W-:-:S07]  /*13fa0*/  ISETP.NE.AND P1, PT, R9, 0x1, PT ;  /* 0x000000010900780c */ /* 0x001fce0003f25270 */
[----:B-1----:R-:W-:Y:S06]  /*13fb0*/  @!P0 BRA `(.L_x_2615) ;  /* 0x0000000000088947 */ /* 0x002fec0003800000 */
[----:B------:R-:W-:-:S06]  /*13fc0*/  VIADD R24, R27, 0xffffffff ;  /* 0xffffffff1b187836 */ /* 0x000fcc0000000000 */
[----:B------:R0:W1:Y:S02]  /*13fd0*/  SHFL.IDX PT, R24, R5, R24, 0x1f ;  /* 0x00001f1805187589 */ /* 0x00006400000e0000 */
.L_x_2615:
[----:B-1----:R-:W-:Y:S02]  /*13fe0*/  IMAD R24, R24, UR5, R3 ;  /* 0x0000000518187c24 */ /* 0x002fe4000f8e0203 */
[----:B------:R-:W-:-:S03]  /*13ff0*/  VIADD R27, R27, UR4 ;  /* 0x000000041b1b7c36 */ /* 0x000fc60008000000 */
[----:B0-----:R-:W-:Y:S01]  /*14000*/  IADD3 R5, -R24, UR6, RZ ;  /* 0x0000000618057c10 */ /* 0x001fe2000fffe1ff */
[----:B------:R-:W-:Y:S06]  /*14010*/  @!P1 BRA `(.L_x_2616) ;  /* 0x0000000000e89947 */ /* 0x000fec0003800000 */
[-C--:B--2---:R-:W-:Y:S02]  /*14020*/  IABS R12, R6.reuse ;  /* 0x00000006000c7213 */ /* 0x084fe40000000000 */
[----:B------:R-:W-:Y:S02]  /*14030*/  IABS R4, R9 ;  /* 0x0000000900047213 */ /* 0x000fe40000000000 */
[----:B------:R-:W0:Y:S01]  /*14040*/  I2F.RP R8, R12 ;  /* 0x0000000c00087306 */ /* 0x000e220000209400 */
[----:B------:R-:W-:-:S07]  /*14050*/  IABS R13, R6 ;  /* 0x00000006000d7213 */ /* 0x000fce0000000000 */
[----:B------:R-:W1:Y:S08]  /*14060*/  I2F.RP R10, R4 ;  /* 0x00000004000a7306 */ /* 0x000e700000209400 */
[----:B0-----:R-:W0:Y:S08]  /*14070*/  MUFU.RCP R8, R8 ;  /* 0x0000000800087308 */ /* 0x001e300000001000 */
[----:B-1----:R-:W-:Y:S01]  /*14080*/  MUFU.RCP R10, R10 ;  /* 0x0000000a000a7308 */ /* 0x002fe20000001000 */
[----:B0-----:R-:W-:Y:S01]  /*14090*/  VIADD R2, R8, 0xffffffe ;  /* 0x0ffffffe08027836 */ /* 0x001fe20000000000 */
[----:B------:R-:W-:-:S06]  /*140a0*/  IABS R8, R5 ;  /* 0x0000000500087213 */ /* 0x000fcc0000000000 */
[----:B------:R0:W1:Y:S02]  /*140b0*/  F2I.FTZ.U32.TRUNC.NTZ R3, R2 ;  /* 0x0000000200037305 */ /* 0x000064000021f000 */
[----:B0-----:R-:W-:Y:S02]  /*140c0*/  IMAD.MOV.U32 R2, RZ, RZ, RZ ;  /* 0x000000ffff027224 */ /* 0x001fe400078e00ff */
[----:B-1----:R-:W-:-:S04]  /*140d0*/  IMAD.MOV R11, RZ, RZ, -R3 ;  /* 0x000000ffff0b7224 */ /* 0x002fc800078e0a03 */
[----:B------:R-:W-:-:S04]  /*140e0*/  IMAD R11, R11, R12, RZ ;  /* 0x0000000c0b0b7224 */ /* 0x000fc800078e02ff */
[----:B------:R-:W-:-:S04]  /*140f0*/  IMAD.HI.U32 R3, R3, R11, R2 ;  /* 0x0000000b03037227 */ /* 0x000fc800078e0002 */
[----:B------:R-:W-:Y:S02]  /*14100*/  IMAD.MOV R11, RZ, RZ, -R13 ;  /* 0x000000ffff0b7224 */ /* 0x000fe400078e0a0d */
[----:B------:R-:W-:-:S04]  /*14110*/  IMAD.HI.U32 R2, R3, R8, RZ ;  /* 0x0000000803027227 */ /* 0x000fc800078e00ff */
[----:B------:R-:W-:Y:S01]  /*14120*/  IMAD R3, R2, R11, R8 ;  /* 0x0000000b02037224 */ /* 0x000fe200078e0208 */
[----:B------:R-:W-:Y:S01]  /*14130*/  LOP3.LUT R8, R5, R6, RZ, 0x3c, !PT ;  /* 0x0000000605087212 */ /* 0x000fe200078e3cff */
[----:B------:R-:W-:-:S03]  /*14140*/  VIADD R11, R10, 0xffffffe ;  /* 0x0ffffffe0a0b7836 */ /* 0x000fc60000000000 */
[----:B------:R-:W-:Y:S02]  /*14150*/  ISETP.GT.U32.AND P1, PT, R12, R3, PT ;  /* 0x000000030c00720c */ /* 0x000fe40003f24070 */
[----:B------:R-:W-:-:S11]  /*14160*/  ISETP.GE.AND P2, PT, R8, RZ, PT ;  /* 0x000000ff0800720c */ /* 0x000fd60003f46270 */
[----:B------:R-:W-:Y:S02]  /*14170*/  @!P1 IMAD.IADD R3, R3, 0x1, -R12 ;  /* 0x0000000103039824 */ /* 0x000fe400078e0a0c */
[----:B------:R-:W-:Y:S01]  /*14180*/  @!P1 VIADD R2, R2, 0x1 ;  /* 0x0000000102029836 */ /* 0x000fe20000000000 */
[----:B------:R-:W-:Y:S02]  /*14190*/  ISETP.NE.AND P1, PT, R6, RZ, PT ;  /* 0x000000ff0600720c */ /* 0x000fe40003f25270 */
[----:B------:R-:W-:Y:S02]  /*141a0*/  ISETP.GE.U32.AND P0, PT, R3, R12, PT ;  /* 0x0000000c0300720c */ /* 0x000fe40003f06070 */
[----:B------:R-:W0:Y:S11]  /*141b0*/  F2I.FTZ.U32.TRUNC.NTZ R3, R11 ;  /* 0x0000000b00037305 */ /* 0x000e36000021f000 */
        /* <DEDUP_REMOVED lines=9> */
[----:B------:R-:W-:-:S04]  /*14250*/  IMAD.MOV.U32 R2, RZ, RZ, RZ ;  /* 0x000000ffff027224 */ /* 0x000fc800078e00ff */
[----:B------:R-:W-:-:S04]  /*14260*/  IMAD.HI.U32 R2, R3, R11, R2 ;  /* 0x0000000b03027227 */ /* 0x000fc800078e0002 */
[----:B------:R-:W-:Y:S02]  /*14270*/  IMAD.MOV.U32 R3, RZ, RZ, R8 ;  /* 0x000000ffff037224 */ /* 0x000fe400078e0008 */
[----:B------:R-:W-:Y:S02]  /*14280*/  IMAD.MOV.U32 R8, RZ, RZ, R12 ;  /* 0x000000ffff087224 */ /* 0x000fe400078e000c */
[----:B------:R-:W-:-:S04]  /*14290*/  IMAD.HI.U32 R2, R2, R3, RZ ;  /* 0x0000000302027227 */ /* 0x000fc800078e00ff */
[----:B------:R-:W-:-:S05]  /*142a0*/  IMAD R3, R2, R8, R3 ;  /* 0x0000000802037224 */ /* 0x000fca00078e0203 */
[----:B------:R-:W-:-:S13]  /*142b0*/  ISETP.GT.U32.AND P1, PT, R4, R3, PT ;  /* 0x000000030400720c */ /* 0x000fda0003f24070 */
[----:B------:R-:W-:Y:S02]  /*142c0*/  @!P1 IMAD.IADD R3, R3, 0x1, -R4 ;  /* 0x0000000103039824 */ /* 0x000fe400078e0a04 */
[----:B------:R-:W-:Y:S01]  /*142d0*/  @!P1 VIADD R2, R2, 0x1 ;  /* 0x0000000102029836 */ /* 0x000fe20000000000 */
[----:B------:R-:W-:Y:S02]  /*142e0*/  ISETP.NE.AND P1, PT, R9, RZ, PT ;  /* 0x000000ff0900720c */ /* 0x000fe40003f25270 */
[----:B------:R-:W-:Y:S02]  /*142f0*/  ISETP.GE.U32.AND P0, PT, R3, R4, PT ;  /* 0x000000040300720c */ /* 0x000fe40003f06070 */
[----:B------:R-:W-:-:S04]  /*14300*/  LOP3.LUT R3, R10, R9, RZ, 0x3c, !PT ;  /* 0x000000090a037212 */ /* 0x000fc800078e3cff */
[----:B------:R-:W-:Y:S01]  /*14310*/  ISETP.GE.AND P2, PT, R3, RZ, PT ;  /* 0x000000ff0300720c */ /* 0x000fe20003f46270 */
[----:B------:R-:W-:-:S06]  /*14320*/  IMAD.MOV R3, RZ, RZ, -R10 ;  /* 0x000000ffff037224 */ /* 0x000fcc00078e0a0a */
[----:B------:R-:W-:-:S06]  /*14330*/  @P0 VIADD R2, R2, 0x1 ;  /* 0x0000000102020836 */ /* 0x000fcc0000000000 */
[----:B------:R-:W-:Y:S01]  /*14340*/  @!P2 IMAD.MOV R2, RZ, RZ, -R2 ;  /* 0x000000ffff02a224 */ /* 0x000fe200078e0a02 */
[----:B------:R-:W-:-:S05]  /*14350*/  @!P1 LOP3.LUT R2, RZ, R9, RZ, 0x33, !PT ;  /* 0x00000009ff029212 */ /* 0x000fca00078e33ff */
[----:B------:R-:W-:-:S04]  /*14360*/  IMAD.MOV R26, RZ, RZ, -R2 ;  /* 0x000000ffff1a7224 */ /* 0x000fc800078e0a02 */
[C---:B------:R-:W-:Y:S02]  /*14370*/  IMAD R26, R9.reuse, R26, R10 ;  /* 0x0000001a091a7224 */ /* 0x040fe400078e020a */
[----:B------:R-:W-:Y:S02]  /*14380*/  IMAD R9, R9, 0x1000000, R2 ;  /* 0x0100000009097824 */ /* 0x000fe400078e0202 */
[----:B------:R-:W-:Y:S02]  /*14390*/  IMAD R2, R6, R3, R5 ;  /* 0x0000000306027224 */ /* 0x000fe400078e0205 */
[----:B------:R-:W-:Y:S01]  /*143a0*/  IMAD R26, R26, 0x10000, R9 ;  /* 0x000100001a1a7824 */ /* 0x000fe200078e0209 */
[----:B------:R-:W-:Y:S06]  /*143b0*/  BRA `(.L_x_2617) ;  /* 0x0000000000f47947 */ /* 0x000fec0003800000 */
.L_x_2616:
[----:B------:R-:W0:Y:S02]  /*143c0*/  LDC.64 R2, c[0x0][0xc90] ;  /* 0x00032400ff027b82 */ /* 0x000e240000000a00 */
[----:B0-----:R-:W-:-:S05]  /*143d0*/  IMAD.WIDE R2, R27, 0x4, R2 ;  /* 0x000000041b027825 */ /* 0x001fca00078e0202 */
[----:B------:R0:W2:Y:S01]  /*143e0*/  LDG.E R13, desc[UR48][R2.64] ;  /* 0x00000030020d7981 */ /* 0x0000a2000c1e1900 */
[----:B------:R-:W-:Y:S01]  /*143f0*/  IABS R15, R5 ;  /* 0x00000005000f7213 */ /* 0x000fe20000000000 */
[----:B0-----:R-:W-:Y:S02]  /*14400*/  IMAD.MOV.U32 R2, RZ, RZ, RZ ;  /* 0x000000ffff027224 */ /* 0x001fe400078e00ff */
[----:B--2---:R-:W-:-:S05]  /*14410*/  IMAD R4, R6, R13, RZ ;  /* 0x0000000d06047224 */ /* 0x004fca00078e02ff */
[-C--:B------:R-:W-:Y:S02]  /*14420*/  IABS R10, R4.reuse ;  /* 0x00000004000a7213 */ /* 0x080fe40000000000 */
[----:B------:R-:W-:Y:S02]  /*14430*/  IABS R12, R4 ;  /* 0x00000004000c7213 */ /* 0x000fe40000000000 */
[----:B------:R-:W0:Y:S08]  /*14440*/  I2F.RP R8, R10 ;  /* 0x0000000a00087306 */ /* 0x000e300000209400 */
[----:B0-----:R-:W0:Y:S02]  /*14450*/  MUFU.RCP R8, R8 ;  /* 0x0000000800087308 */ /* 0x001e240000001000 */
[----:B0-----:R-:W-:-:S06]  /*14460*/  VIADD R9, R8, 0xffffffe ;  /* 0x0ffffffe08097836 */ /* 0x001fcc0000000000 */
[----:B------:R-:W0:Y:S02]  /*14470*/  F2I.FTZ.U32.TRUNC.NTZ R3, R9 ;  /* 0x0000000900037305 */ /* 0x000e24000021f000 */
[----:B0-----:R-:W-:-:S04]  /*14480*/  IMAD.MOV R11, RZ, RZ, -R3 ;  /* 0x000000ffff0b7224 */ /* 0x001fc800078e0a03 */
[----:B------:R-:W-:-:S04]  /*14490*/  IMAD R11, R11, R10, RZ ;  /* 0x0000000a0b0b7224 */ /* 0x000fc800078e02ff */
[----:B------:R-:W-:-:S04]  /*144a0*/  IMAD.HI.U32 R2, R3, R11, R2 ;  /* 0x0000000b03027227 */ /* 0x000fc800078e0002 */
[----:B------:R-:W-:Y:S02]  /*144b0*/  IMAD.MOV R3, RZ, RZ, -R12 ;  /* 0x000000ffff037224 */ /* 0x000fe400078e0a0c */
        /* <DEDUP_REMOVED lines=12> */
[----:B------:R-:W-:Y:S02]  /*14580*/  IMAD R11, R13, R2, RZ ;  /* 0x000000020d0b7224 */ /* 0x000fe400078e02ff */
[----:B------:R-:W-:Y:S02]  /*14590*/  IMAD.MOV R2, RZ, RZ, -R2 ;  /* 0x000000ffff027224 */ /* 0x000fe400078e0a02 */
[----:B------:R-:W-:Y:S02]  /*145a0*/  IMAD.MOV R3, RZ, RZ, -R11 ;  /* 0x000000ffff037224 */ /* 0x000fe400078e0a0b */
[----:B------:R-:W-:Y:S02]  /*145b0*/  IMAD R4, R4, R2, R5 ;  /* 0x0000000204047224 */ /* 0x000fe400078e0205 */
[----:B------:R-:W-:Y:S01]  /*145c0*/  IMAD.MOV.U32 R2, RZ, RZ, RZ ;  /* 0x000000ffff027224 */ /* 0x000fe200078e00ff */
[----:B------:R-:W-:-:S04]  /*145d0*/  VIADDMNMX R13, R3, UR5, R13, PT ;  /* 0x00000005030d7c46 */ /* 0x000fc8000b80010d */
[-C--:B------:R-:W-:Y:S01]  /*145e0*/  IABS R10, R13.reuse ;  /* 0x0000000d000a7213 */ /* 0x080fe20000000000 */
[----:B------:R-:W-:Y:S01]  /*145f0*/  IMAD.MOV R26, RZ, RZ, -R13 ;  /* 0x000000ffff1a7224 */ /* 0x000fe200078e0a0d */
[----:B------:R-:W-:Y:S02]  /*14600*/  IABS R12, R13 ;  /* 0x0000000d000c7213 */ /* 0x000fe40000000000 */
[----:B------:R-:W0:Y:S08]  /*14610*/  I2F.RP R8, R10 ;  /* 0x0000000a00087306 */ /* 0x000e300000209400 */
[----:B0-----:R-:W0:Y:S02]  /*14620*/  MUFU.RCP R8, R8 ;  /* 0x0000000800087308 */ /* 0x001e240000001000 */
[----:B0-----:R-:W-:-:S06]  /*14630*/  VIADD R3, R8, 0xffffffe ;  /* 0x0ffffffe08037836 */ /* 0x001fcc0000000000 */
[----:B------:R-:W0:Y:S02]  /*14640*/  F2I.FTZ.U32.TRUNC.NTZ R3, R3 ;  /* 0x0000000300037305 */ /* 0x000e24000021f000 */
[----:B0-----:R-:W-:-:S04]  /*14650*/  IMAD.MOV R9, RZ, RZ, -R3 ;  /* 0x000000ffff097224 */ /* 0x001fc800078e0a03 */
[----:B------:R-:W-:Y:S01]  /*14660*/  IMAD.MOV.U32 R5, RZ, RZ, R9 ;  /* 0x000000ffff057224 */ /* 0x000fe200078e0009 */
[----:B------:R-:W-:-:S03]  /*14670*/  IABS R9, R4 ;  /* 0x0000000400097213 */ /* 0x000fc60000000000 */
        /* <DEDUP_REMOVED lines=11> */
[----:B------:R-:W-:Y:S02]  /*14730*/  ISETP.GE.AND P2, PT, R3, RZ, PT ;  /* 0x000000ff0300720c */ /* 0x000fe40003f46270 */
[----:B------:R-:W-:-:S05]  /*14740*/  IADD3 R3, R11, 0x1000000, R4 ;  /* 0x010000000b037810 */ /* 0x000fca0007ffe004 */
[----:B------:R-:W-:-:S06]  /*14750*/  @P0 VIADD R2, R2, 0x1 ;  /* 0x0000000102020836 */ /* 0x000fcc0000000000 */
[----:B------:R-:W-:Y:S01]  /*14760*/  @!P2 IMAD.MOV R2, RZ, RZ, -R2 ;  /* 0x000000ffff02a224 */ /* 0x000fe200078e0a02 */
[----:B------:R-:W-:-:S05]  /*14770*/  @!P1 LOP3.LUT R2, RZ, R13, RZ, 0x33, !PT ;  /* 0x0000000dff029212 */ /* 0x000fca00078e33ff */
[----:B------:R-:W-:-:S07]  /*14780*/  IMAD R26, R2, R26, R3 ;  /* 0x0000001a021a7224 */ /* 0x000fce00078e0203 */
.L_x_2617:
[----:B------:R-:W-:-:S05]  /*14790*/  LOP3.LUT R25, RZ, R2, RZ, 0x33, !PT ;  /* 0x00000002ff197212 */ /* 0x000fca00078e33ff */
[----:B------:R-:W-:Y:S01]  /*147a0*/  IMAD.IADD R25, R6, 0x1, R25 ;  /* 0x0000000106197824 */ /* 0x000fe200078e0219 */
[----:B------:R-:W-:Y:S06]  /*147b0*/  BRA `(.L_x_2618) ;  /* 0x0000000000147947 */ /* 0x000fec0003800000 */
.L_x_2613:
[----:B------:R-:W-:Y:S01]  /*147c0*/  ULDC UR4, c[0x0][0xc3c] ;  /* 0x00030f0000047ab9 */ /* 0x000fe20000000800 */
[----:B------:R-:W-:Y:S02]  /*147d0*/  IMAD.MOV.U32 R25, RZ, RZ, RZ ;  /* 0x000000ffff197224 */ /* 0x000fe400078e00ff */
[----:B------:R-:W-:Y:S02]  /*147e0*/  IMAD.U32 R24, RZ, RZ, UR6 ;  /* 0x00000006ff187e24 */ /* 0x000fe4000f8e00ff */
[----:B------:R-:W-:Y:S02]  /*147f0*/  IMAD.MOV.U32 R26, RZ, RZ, RZ ;  /* 0x000000ffff1a7224 */ /* 0x000fe400078e00ff */
[----:B------:R-:W-:-:S07]  /*14800*/  IMAD.U32 R27, RZ, RZ, UR4 ;  /* 0x00000004ff1b7e24 */ /* 0x000fce000f8e00ff */
.L_x_2618:
[----:B------:R-:W-:-:S13]  /*14810*/  ISETP.NE.AND P0, PT, R7, RZ, PT ;  /* 0x000000ff0700720c */ /* 0x000fda0003f05270 */
[----:B------:R-:W0:Y:S01]  /*14820*/  @!P0 S2R R3, SR_CgaCtaId ;  /* 0x0000000000038919 */ /* 0x000e220000008800 */
[----:B------:R-:W-:-:S04]  /*14830*/  @!P0 MOV R2, 0x400 ;  /* 0x0000040000028802 */ /* 0x000fc80000000f00 */
[----:B0-----:R-:W-:-:S05]  /*14840*/  @!P0 LEA R2, R3, R2, 0x18 ;  /* 0x0000000203028211 */ /* 0x001fca00078ec0ff */
[----:B------:R1:W-:Y:S01]  /*14850*/  @!P0 STS.128 [R2+0x228d0], R24 ;  /* 0x0228d01802008388 */ /* 0x0003e20000000c00 */
[----:B------:R-:W-:Y:S06]  /*14860*/  BAR.ARV 0x5, 0x180 ;  /* 0x0146000000007b1d */ /* 0x000fec0000002000 */
.L_x_2611:
        /* <DEDUP_REMOVED lines=29> */
.L_x_2690:
[----:B------:R-:W-:Y:S05]  /*14a40*/  YIELD ;  /* 0x0000000000007946 */ /* 0x000fea0003800000 */
[----:B------:R-:W-:Y:S01]  /*14a50*/  ULDC.64 UR4, c[0x0][0xa28] ;  /* 0x00028a0000047ab9 */ /* 0x000fe20000000a00 */
[----:B------:R-:W-:Y:S01]  /*14a60*/  IMAD.MOV.U32 R30, RZ, RZ, RZ ;  /* 0x000000ffff1e7224 */ /* 0x000fe200078e00ff */
[----:B------:R-:W-:-:S04]  /*14a70*/  ISETP.NE.U32.AND P0, PT, RZ, UR4, PT ;  /* 0x00000004ff007c0c */ /* 0x000fc8000bf05070 */
[----:B------:R-:W-:Y:S01]  /*14a80*/  ISETP.NE.AND.EX P0, PT, RZ, UR5, PT, P0 ;  /* 0x00000005ff007c0c */ /* 0x000fe2000bf05300 */
[----:B------:R-:W-:-:S12]  /*14a90*/  ULDC.64 UR4, c[0x0][0xa18] ;  /* 0x0002860000047ab9 */ /* 0x000fd80000000a00 */
[----:B0-----:R-:W0:Y:S02]  /*14aa0*/  @P0 LDC.64 R2, c[0x0][0xa28] ;  /* 0x00028a00ff020b82 */ /* 0x001e240000000a00 */
[----:B0-----:R-:W-:-:S05]  /*14ab0*/  @P0 IMAD.WIDE R2, R27, 0x4, R2 ;  /* 0x000000041b020825 */ /* 0x001fca00078e0202 */
[----:B------:R0:W5:Y:S01]  /*14ac0*/  @P0 LDG.E R30, desc[UR48][R2.64] ;  /* 0x00000030021e0981 */ /* 0x000162000c1e1900 */
[----:B------:R-:W-:Y:S01]  /*14ad0*/  ISETP.NE.U32.AND P0, PT, RZ, UR4, PT ;  /* 0x00000004ff007c0c */ /* 0x000fe2000bf05070 */
[----:B------:R-:W-:Y:S01]  /*14ae0*/  IMAD.MOV.U32 R37, RZ, RZ, RZ ;  /* 0x000000ffff257224 */ /* 0x000fe200078e00ff */
[----:B------:R-:W-:Y:S02]  /*14af0*/  LOP3.LUT R16, R16, 0xfffffdff, RZ, 0xc0, !PT ;  /* 0xfffffdff10107812 */ /* 0x000fe400078ec0ff */
[----:B------:R-:W-:Y:S01]  /*14b00*/  ISETP.NE.AND.EX P1, PT, RZ, UR5, PT, P0 ;  /* 0x00000005ff007c0c */ /* 0x000fe2000bf25300 */
[----:B------:R-:W-:Y:S02]  /*14b10*/  ULDC.64 UR4, c[0x0][0xa00] ;  /* 0x0002800000047ab9 */ /* 0x000fe40000000a00 */
[----:B------:R-:W-:Y:S01]  /*14b20*/  ISETP.NE.U32.AND P0, PT, RZ, UR4, PT ;  /* 0x00000004ff007c0c */ /* 0x000fe2000bf05070 */
[----:B0-----:R-:W0:Y:S03]  /*14b30*/  LDC.64 R2, c[0x0][0xa00] ;  /* 0x00028000ff027b82 */ /* 0x001e260000000a00 */
[----:B------:R-:W-:Y:S01]  /*14b40*/  ISETP.NE.AND.EX P2, PT, RZ, UR5, PT, P0 ;  /* 0x00000005ff007c0c */ /* 0x000fe2000bf45300 */
[----:B------:R-:W-:-:S05]  /*14b50*/  ULDC.64 UR4, c[0x0][0x418] ;  /* 0x0001060000047ab9 */ /* 0x000fca0000000a00 */
[----:B-1----:R-:W1:Y:S07]  /*14b60*/  @P1 LDC.64 R4, c[0x0][0xa18] ;  /* 0x00028600ff041b82 */ /* 0x002e6e0000000a00 */
[----:B------:R-:W-:Y:S01]  /*14b70*/  @P2 LOP3.LUT R16, R16, 0x200, RZ, 0xfc, !PT ;  /* 0x0000020010102812 */ /* 0x000fe200078efcff */
[----:B0-----:R-:W-:-:S05]  /*14b80*/  IMAD.WIDE R2, R27, 0x4, R2 ;  /* 0x000000041b027825 */ /* 0x001fca00078e0202 */
[----:B------:R0:W5:Y:S01]  /*14b90*/  @P2 LDG.E R37, desc[UR48][R2.64] ;  /* 0x0000003002252981 */ /* 0x000162000c1e1900 */
[----:B-1----:R-:W-:-:S05]  /*14ba0*/  @P1 IMAD.WIDE R4, R27, 0x4, R4 ;  /* 0x000000041b041825 */ /* 0x002fca00078e0204 */
[----:B------:R0:W5:Y:S01]  /*14bb0*/  @P1 LDG.E R35, desc[UR48][R4.64] ;  /* 0x0000003004231981 */ /* 0x000162000c1e1900 */
[----:B------:R-:W-:-:S03]  /*14bc0*/  UISETP.NE.U32.AND UP0, UPT, UR4, URZ, UPT ;  /* 0x0000003f0400728c */ /* 0x000fc6000bf05070 */
[----:B------:R-:W-:Y:S01]  /*14bd0*/  ULDC UR4, c[0x0][0x424] ;  /* 0x0001090000047ab9 */ /* 0x000fe20000000800 */
[----:B------:R-:W-:-:S03]  /*14be0*/  UISETP.NE.AND.EX UP0, UPT, UR5, URZ, UPT, UP0 ;  /* 0x0000003f0500728c */ /* 0x000fc6000bf05300 */
[----:B------:R-:W-:Y:S01]  /*14bf0*/  ULDC UR5, c[0x0][0x2f0] ;  /* 0x0000bc0000057ab9 */ /* 0x000fe20000000800 */
[----:B------:R-:W-:-:S04]  /*14c00*/  USEL UR4, UR4, 0x1, UP0 ;  /* 0x0000000104047887 */ /* 0x000fc80008000000 */
[----:B------:R-:W-:-:S06]  /*14c10*/  UIMAD UR4, UR4, UR5, URZ ;  /* 0x00000005040472a4 */ /* 0x000fcc000f8e023f */
[----:B------:R-:W-:Y:S01]  /*14c20*/  IMAD.U32 R19, RZ, RZ, UR4 ;  /* 0x00000004ff137e24 */ /* 0x000fe2000f8e00ff */
[----:B0-2-4-:R-:W-:Y:S06]  /*14c30*/  @P1 BRA `(.L_x_2620) ;  /* 0x0000000000181947 */ /* 0x015fec0003800000 */
[----:B------:R-:W-:Y:S02]  /*14c40*/  ULDC UR4, c[0x0][0x288] ;  /* 0x0000a20000047ab9 */ /* 0x000fe40000000800 */
[----:B-----5:R-:W-:Y:S01]  /*14c50*/  IMAD.U32 R35, RZ, RZ, UR4 ;  /* 0x00000004ff237e24 */ /* 0x020fe2000f8e00ff */
[----:B------:R-:W-:Y:S06]  /*14c60*/  @!P2 BRA `(.L_x_2620) ;  /* 0x00000000000ca947 */ /* 0x000fec0003800000 */
[----:B------:R-:W2:Y:S04]  /*14c70*/  LDG.E R0, desc[UR48][R2.64] ;  /* 0x0000003002007981 */ /* 0x000ea8000c1e1900 */
[----:B------:R-:W2:Y:S02]  /*14c80*/  LDG.E R35, desc[UR48][R2.64+0x4] ;  /* 0x0000043002237981 */ /* 0x000ea4000c1e1900 */
[----:B--2---:R-:W-:-:S07]  /*14c90*/  IMAD.IADD R35, R35, 0x1, -R0 ;  /* 0x0000000123237824 */ /* 0x004fce00078e0a00 */
.L_x_2620:
[----:B------:R-:W-:Y:S02]  /*14ca0*/  ULDC.64 UR4, c[0x0][0xa20] ;  /* 0x0002880000047ab9 */ /* 0x000fe40000000a00 */
[----:B------:R-:W-:-:S04]  /*14cb0*/  ISETP.NE.U32.AND P0, PT, RZ, UR4, PT ;  /* 0x00000004ff007c0c */ /* 0x000fc8000bf05070 */
[----:B------:R-:W-:-:S13]  /*14cc0*/  ISETP.NE.AND.EX P0, PT, RZ, UR5, PT, P0 ;  /* 0x00000005ff007c0c */ /* 0x000fda000bf05300 */
[----:B------:R-:W-:Y:S05]  /*14cd0*/  @!P0 BRA `(.L_x_2621) ;  /* 0x0000000000108947 */ /* 0x000fea0003800000 */
[----:B------:R-:W0:Y:S02]  /*14ce0*/  LDC.64 R2, c[0x0][0xa20] ;  /* 0x00028800ff027b82 */ /* 0x000e240000000a00 */
[----:B0-----:R-:W-:-:S05]  /*14cf0*/  IMAD.WIDE R2, R27, 0x4, R2 ;  /* 0x000000041b027825 */ /* 0x001fca00078e0202 */
[----:B------:R0:W5:Y:S01]  /*14d00*/  LDG.E R19, desc[UR48][R2.64] ;  /* 0x0000003002137981 */ /* 0x000162000c1e1900 */
[----:B------:R-:W-:Y:S05]  /*14d10*/  BRA `(.L_x_2622) ;  /* 0x0000000000247947 */ /* 0x000fea0003800000 */
.L_x_2621:
        /* <DEDUP_REMOVED lines=9> */
.L_x_2622:
[----:B------:R-:W1:Y:S01]  /*14db0*/  LDC R0, c[0x0][0x448] ;  /* 0x00011200ff007b82 */ /* 0x000e620000000800 */
[----:B------:R-:W-:Y:S01]  /*14dc0*/  IMAD.SHL.U32 R33, R25, 0x80, RZ ;  /* 0x0000008019217824 */ /* 0x000fe200078e00ff */
[----:B------:R-:W-:Y:S01]  /*14dd0*/  LOP3.LUT R16, R16, 0xfffffeff, RZ, 0xc0, !PT ;  /* 0xfffffeff10107812 */ /* 0x000fe200078ec0ff */
[----:B-----5:R-:W-:-:S05]  /*14de0*/  IMAD.IADD R19, R19, 0x1, -R30 ;  /* 0x0000000113137824 */ /* 0x020fca00078e0a1e */
[----:B0-----:R-:W0:Y:S01]  /*14df0*/  LDC.64 R2, c[0x0][0x9e0] ;  /* 0x00027800ff027b82 */ /* 0x001e220000000a00 */
[----:B-1----:R-:W-:Y:S01]  /*14e00*/  ISETP.NE.AND P2, PT, R0, 0x1, PT ;  /* 0x000000010000780c */ /* 0x002fe20003f45270 */
[----:B------:R-:W-:Y:S01]  /*14e10*/  VIADD R0, R33, 0x7f ;  /* 0x0000007f21007836 */ /* 0x000fe20000000000 */
[----:B0-----:R-:W-:-:S11]  /*14e20*/  ISETP.GE.AND P1, PT, R3, 0x1, PT ;  /* 0x000000010300780c */ /* 0x001fd60003f26270 */
[----:B------:R-:W0:Y:S01]  /*14e30*/  @P2 LDC R5, c[0x0][0x44c] ;  /* 0x00011300ff052b82 */ /* 0x000e220000000800 */
[----:B------:R-:W-:-:S07]  /*14e40*/  @P2 LOP3.LUT R16, R16, 0x100, RZ, 0xfc, !PT ;  /* 0x0000010010102812 */ /* 0x000fce00078efcff */
[----:B------:R-:W1:Y:S01]  /*14e50*/  @P2 LDC R7, c[0x0][0x450] ;  /* 0x00011400ff072b82 */ /* 0x000e620000000800 */
[----:B0-----:R-:W-:Y:S01]  /*14e60*/  @P2 IMAD.HI.U32 R4, R0, R5, RZ ;  /* 0x0000000500042227 */ /* 0x001fe200078e00ff */
[----:B------:R-:W-:-:S04]  /*14e70*/  IADD3 R5, R19, 0x1, -R35 ;  /* 0x0000000113057810 */ /* 0x000fc80007ffe823 */
[----:B-1----:R-:W-:-:S05]  /*14e80*/  @P2 SHF.R.U32.HI R0, RZ, R7, R4 ;  /* 0x00000007ff002219 */ /* 0x002fca0000011604 */
[----:B------:R-:W-:-:S04]  /*14e90*/  IMAD.IADD R7, R5, 0x1, R0 ;  /* 0x0000000105077824 */ /* 0x000fc800078e0200 */
[----:B------:R-:W-:Y:S01]  /*14ea0*/  IMAD.IADD R2, R7, 0x1, R2 ;  /* 0x0000000107027824 */ /* 0x000fe200078e0202 */
[----:B------:R-:W-:Y:S06]  /*14eb0*/  @!P1 BRA `(.L_x_2623) ;  /* 0x0000000000489947 */ /* 0x000fec0003800000 */
[C---:B------:R-:W-:Y:S01]  /*14ec0*/  ISETP.GT.AND P0, PT, R7.reuse, RZ, PT ;  /* 0x000000ff0700720c */ /* 0x040fe20003f04270 */
[----:B------:R-:W-:Y:S01]  /*14ed0*/  BSSY B0, `(.L_x_2624) ;  /* 0x000000e000007945 */ /* 0x000fe20003800000 */
[----:B------:R-:W-:-:S11]  /*14ee0*/  VIADD R0, R7, 0xffffffff ;  /* 0xffffffff07007836 */ /* 0x000fd60000000000 */
[----:B------:R-:W-:Y:S05]  /*14ef0*/  @P0 BRA `(.L_x_2625) ;  /* 0x00000000001c0947 */ /* 0x000fea0003800000 */
[----:B------:R-:W-:Y:S01]  /*14f00*/  ISETP.NE.AND P0, PT, R3, 0x1, PT ;  /* 0x000000010300780c */ /* 0x000fe20003f05270 */
[----:B------:R-:W-:-:S12]  /*14f10*/  IMAD.MOV R7, RZ, RZ, -R7 ;  /* 0x000000ffff077224 */ /* 0x000fd800078e0a07 */
[----:B------:R-:W0:Y:S02]  /*14f20*/  @P0 LDC.64 R4, c[0x0][0x9e8] ;  /* 0x00027a00ff040b82 */ /* 0x000e240000000a00 */
[----:B0-----:R-:W-:-:S05]  /*14f30*/  @P0 IMAD.HI.U32 R4, R7, R4, RZ ;  /* 0x0000000407040227 */ /* 0x001fca00078e00ff */
[----:B------:R-:W-:-:S04]  /*14f40*/  @P0 SHF.R.U32.HI R7, RZ, R5, R4 ;  /* 0x00000005ff070219 */ /* 0x000fc80000011604 */
[----:B------:R-:W-:Y:S01]  /*14f50*/  LOP3.LUT R0, RZ, R7, RZ, 0x33, !PT ;  /* 0x00000007ff007212 */ /* 0x000fe200078e33ff */
[----:B------:R-:W-:Y:S06]  /*14f60*/  BRA `(.L_x_2626) ;  /* 0x0000000000107947 */ /* 0x000fec0003800000 */
.L_x_2625:
[----:B------:R-:W-:-:S13]  /*14f70*/  ISETP.NE.AND P0, PT, R3, 0x1, PT ;  /* 0x000000010300780c */ /* 0x000fda0003f05270 */
[----:B------:R-:W0:Y:S02]  /*14f80*/  @P0 LDC.64 R4, c[0x0][0x9e8] ;  /* 0x00027a00ff040b82 */ /* 0x000e240000000a00 */
[----:B0-----:R-:W-:-:S05]  /*14f90*/  @P0 IMAD.HI.U32 R4, R0, R4, RZ ;  /* 0x0000000400040227 */ /* 0x001fca00078e00ff */
[----:B------:R-:W-:-:S07]  /*14fa0*/  @P0 SHF.R.U32.HI R0, RZ, R5, R4 ;  /* 0x00000005ff000219 */ /* 0x000fce0000011604 */
.L_x_2626:
[----:B------:R-:W-:Y:S05]  /*14fb0*/  BSYNC B0 ;  /* 0x0000000000007941 */ /* 0x000fea0003800000 */
.L_x_2624:
[----:B------:R-:W-:-:S05]  /*14fc0*/  IMAD R5, R0, R3, R3 ;  /* 0x0000000300057224 */ /* 0x000fca00078e0203 */
[----:B------:R-:W-:-:S07]  /*14fd0*/  VIMNMX R2, R2, R5, PT ;  /* 0x0000000502027248 */ /* 0x000fce0003fe0100 */
.L_x_2623:
[----:B------:R-:W0:Y:S01]  /*14fe0*/  @P2 LDC R0, c[0x0][0x44c] ;  /* 0x00011300ff002b82 */ /* 0x000e220000000800 */
[----:B------:R-:W-:Y:S01]  /*14ff0*/  VIADD R2, R2, 0x5f ;  /* 0x0000005f02027836 */ /* 0x000fe20000000000 */
[----:B------:R-:W-:Y:S01]  /*15000*/  ULDC UR4, c[0x0][0x9dc] ;  /* 0x0002770000047ab9 */ /* 0x000fe20000000800 */
[----:B------:R-:W-:Y:S02]  /*15010*/  IMAD.MOV.U32 R4, RZ, RZ, R33 ;  /* 0x000000ffff047224 */ /* 0x000fe400078e0021 */
[----:B------:R-:W-:-:S03]  /*15020*/  IMAD.HI R2, R2, 0x2aaaaaab, RZ ;  /* 0x2aaaaaab02027827 */ /* 0x000fc600078e02ff */
[----:B------:R-:W1:Y:S01]  /*15030*/  @P2 LDC R5, c[0x0][0x450] ;  /* 0x00011400ff052b82 */ /* 0x000e620000000800 */
[----:B0-----:R-:W-:-:S05]  /*15040*/  @P2 IMAD.HI.U32 R0, R33, R0, RZ ;  /* 0x0000000021002227 */ /* 0x001fca00078e00ff */
[----:B-1----:R-:W-:Y:S01]  /*15050*/  @P2 SHF.R.U32.HI R4, RZ, R5, R0 ;  /* 0x00000005ff042219 */ /* 0x002fe20000011600 */
[----:B------:R-:W-:Y:S01]  /*15060*/  VIADD R0, R19, 0x5f ;  /* 0x0000005f13007836 */ /* 0x000fe20000000000 */
[----:B------:R-:W-:Y:S02]  /*15070*/  SHF.R.U32.HI R5, RZ, 0x1f, R2 ;  /* 0x0000001fff057819 */ /* 0x000fe40000011602 */
[----:B------:R-:W-:Y:S01]  /*15080*/  IADD3 R4, R4, R19, -R35 ;  /* 0x0000001304047210 */ /* 0x000fe20007ffe823 */
[----:B------:R-:W-:Y:S01]  /*15090*/  IMAD.HI R0, R0, 0x2aaaaaab, RZ ;  /* 0x2aaaaaab00007827 */ /* 0x000fe200078e02ff */
[----:B------:R-:W-:-:S03]  /*150a0*/  LEA.HI.SX32 R7, R2, R5, 0x1c ;  /* 0x0000000502077211 */ /* 0x000fc600078fe2ff */
[----:B------:R-:W-:Y:S01]  /*150b0*/  VIADD R2, R4, -UR4 ;  /* 0x8000000404027c36 */ /* 0x000fe20008000000 */
[----:B------:R-:W-:-:S04]  /*150c0*/  SHF.R.U32.HI R5, RZ, 0x1f, R0 ;  /* 0x0000001fff057819 */ /* 0x000fc80000011600 */
[----:B------:R-:W-:-:S04]  /*150d0*/  LEA.HI.SX32 R0, R0, R5, 0x1c ;  /* 0x0000000500007211 */ /* 0x000fc800078fe2ff */
[----:B------:R-:W-:Y:S01]  /*150e0*/  VIMNMX R0, R0, R7, PT ;  /* 0x0000000700007248 */ /* 0x000fe20003fe0100 */
[----:B------:R-:W-:Y:S06]  /*150f0*/  @!P1 BRA `(.L_x_2627) ;  /* 0x0000000000489947 */ /* 0x000fec0003800000 */
[----:B------:R-:W-:Y:S01]  /*15100*/  IMAD.MOV.U32 R6, RZ, RZ, R4 ;  /* 0x000000ffff067224 */ /* 0x000fe200078e0004 */
[----:B------:R-:W-:Y:S04]  /*15110*/  BSSY B0, `(.L_x_2628) ;  /* 0x000000e000007945 */ /* 0x000fe80003800000 */
[----:B------:R-:W-:-:S13]  /*15120*/  ISETP.GT.AND P0, PT, R6, -0x1, PT ;  /* 0xffffffff0600780c */ /* 0x000fda0003f04270 */
[----:B------:R-:W-:Y:S05]  /*15130*/  @P0 BRA `(.L_x_2629) ;  /* 0x00000000001c0947 */ /* 0x000fea0003800000 */
[----:B------:R-:W-:Y:S02]  /*15140*/  ISETP.NE.AND P0, PT, R3, 0x1, PT ;  /* 0x000000010300780c */ /* 0x000fe40003f05270 */
[----:B------:R-:W-:-:S11]  /*15150*/  LOP3.LUT R7, RZ, R6, RZ, 0x33, !PT ;  /* 0x00000006ff077212 */ /* 0x000fd600078e33ff */
[----:B------:R-:W0:Y:S02]  /*15160*/  @P0 LDC.64 R4, c[0x0][0x9e8] ;  /* 0x00027a00ff040b82 */ /* 0x000e240000000a00 */
[----:B0-----:R-:W-:-:S05]  /*15170*/  @P0 IMAD.HI.U32 R4, R7, R4, RZ ;  /* 0x0000000407040227 */ /* 0x001fca00078e00ff */
[----:B------:R-:W-:-:S04]  /*15180*/  @P0 SHF.R.U32.HI R7, RZ, R5, R4 ;  /* 0x00000005ff070219 */ /* 0x000fc80000011604 */
[----:B------:R-:W-:Y:S01]  /*15190*/  LOP3.LUT R6, RZ, R7, RZ, 0x33, !PT ;  /* 0x00000007ff067212 */ /* 0x000fe200078e33ff */
[----:B------:R-:W-:Y:S06]  /*151a0*/  BRA `(.L_x_2630) ;  /* 0x0000000000107947 */ /* 0x000fec0003800000 */
.L_x_2629:
[----:B------:R-:W-:-:S13]  /*151b0*/  ISETP.NE.AND P0, PT, R3, 0x1, PT ;  /* 0x000000010300780c */ /* 0x000fda0003f05270 */
[----:B------:R-:W0:Y:S02]  /*151c0*/  @P0 LDC.64 R4, c[0x0][0x9e8] ;  /* 0x00027a00ff040b82 */ /* 0x000e240000000a00 */
[----:B0-----:R-:W-:-:S05]  /*151d0*/  @P0 IMAD.HI.U32 R4, R6, R4, RZ ;  /* 0x0000000406040227 */ /* 0x001fca00078e00ff */
[----:B------:R-:W-:-:S07]  /*151e0*/  @P0 SHF.R.U32.HI R6, RZ, R5, R4 ;  /* 0x00000005ff060219 */ /* 0x000fce0000011604 */
.L_x_2630:
[----:B------:R-:W-:Y:S05]  /*151f0*/  BSYNC B0 ;  /* 0x0000000000007941 */ /* 0x000fea0003800000 */
.L_x_2628:
[----:B------:R-:W-:-:S05]  /*15200*/  IMAD R3, R6, R3, RZ ;  /* 0x0000000306037224 */ /* 0x000fca00078e02ff */
[----:B------:R-:W-:-:S07]  /*15210*/  VIMNMX R2, R2, R3, !PT ;  /* 0x0000000302027248 */ /* 0x000fce0007fe0100 */
.L_x_2627:
[----:B------:R-:W-:Y:S01]  /*15220*/  IMAD.HI R2, R2, 0x2aaaaaab, RZ ;  /* 0x2aaaaaab02027827 */ /* 0x000fe200078e02ff */
[----:B------:R-:W-:Y:S04]  /*15230*/  BSSY B0, `(.L_x_2631) ;  /* 0x0000029000007945 */ /* 0x000fe80003800000 */
[----:B------:R-:W-:-:S04]  /*15240*/  SHF.R.U32.HI R3, RZ, 0x1f, R2 ;  /* 0x0000001fff037819 */ /* 0x000fc80000011602 */
[----:B------:R-:W-:Y:S02]  /*15250*/  LEA.HI.SX32 R3, R2, R3, 0x1c ;  /* 0x0000000302037211 */ /* 0x000fe400078fe2ff */
[----:B------:R-:W-:Y:S02]  /*15260*/  LOP3.LUT R2, R26, 0xff000000, RZ, 0xc0, !PT ;  /* 0xff0000001a027812 */ /* 0x000fe400078ec0ff */
[----:B------:R-:W-:Y:S02]  /*15270*/  VIMNMX R29, RZ, R3, !PT ;  /* 0x00000003ff1d7248 */ /* 0x000fe40007fe0100 */
[----:B------:R-:W-:Y:S02]  /*15280*/  SHF.R.U32.HI R3, RZ, 0x8, R2 ;  /* 0x00000008ff037819 */ /* 0x000fe40000011602 */
[----:B------:R-:W-:Y:S02]  /*15290*/  ISETP.GT.AND P0, PT, R0, R29, PT ;  /* 0x0000001d0000720c */ /* 0x000fe40003f04270 */
[----:B------:R-:W-:-:S04]  /*152a0*/  LOP3.LUT R2, R26, 0xff0000, RZ, 0xc0, !PT ;  /* 0x00ff00001a027812 */ /* 0x000fc800078ec0ff */
[----:B------:R-:W-:Y:S01]  /*152b0*/  LEA.HI R3, R2, R3, RZ, 0x10 ;  /* 0x0000000302037211 */ /* 0x000fe200078f80ff */
[----:B------:R-:W-:-:S03]  /*152c0*/  IMAD.MOV.U32 R2, RZ, RZ, RZ ;  /* 0x000000ffff027224 */ /* 0x000fc600078e00ff */
[----:B------:R-:W-:-:S03]  /*152d0*/  LOP3.LUT R4, R3, 0xff, RZ, 0xc0, !PT ;  /* 0x000000ff03047812 */ /* 0x000fc600078ec0ff */
[----:B------:R-:W-:Y:S05]  /*152e0*/  @!P0 BRA `(.L_x_2632) ;  /* 0x0000000000748947 */ /* 0x000fea0003800000 */
[----:B------:R-:W-:Y:S01]  /*152f0*/  SHF.R.U32.HI R5, RZ, 0x10, R3 ;  /* 0x00000010ff057819 */ /* 0x000fe20000011603 */
[----:B------:R-:W-:-:S03]  /*15300*/  IMAD.MOV.U32 R2, RZ, RZ, RZ ;  /* 0x000000ffff027224 */ /* 0x000fc600078e00ff */
[----:B------:R-:W-:-:S13]  /*15310*/  ISETP.NE.AND P0, PT, R5, RZ, PT ;  /* 0x000000ff0500720c */ /* 0x000fda0003f05270 */
[----:B------:R-:W0:Y:S02]  /*15320*/  @!P0 LDC R5, c[0x0][0x9f0] ;  /* 0x00027c00ff058b82 */ /* 0x000e240000000800 */
[----:B0-----:R-:W-:Y:S02]  /*15330*/  IABS R6, R5 ;  /* 0x0000000500067213 */ /* 0x001fe40000000000 */
[----:B------:R-:W-:Y:S02]  /*15340*/  IADD3 R8, R5, -0x1, R0 ;  /* 0xffffffff05087810 */ /* 0x000fe40007ffe000 */
[----:B------:R-:W0:Y:S03]  /*15350*/  I2F.RP R7, R6 ;  /* 0x0000000600077306 */ /* 0x000e260000209400 */
[----:B------:R-:W-:-:S05]  /*15360*/  IMAD.IADD R8, R8, 0x1, -R29 ;  /* 0x0000000108087824 */ /* 0x000fca00078e0a1d */
[----:B0-----:R-:W0:Y:S02]  /*15370*/  MUFU.RCP R7, R7 ;  /* 0x0000000700077308 */ /* 0x001e240000001000 */
[----:B0-----:R-:W-:Y:S01]  /*15380*/  VIADD R3, R7, 0xffffffe ;  /* 0x0ffffffe07037836 */ /* 0x001fe20000000000 */
[----:B------:R-:W-:-:S05]  /*15390*/  IABS R7, R5 ;  /* 0x0000000500077213 */ /* 0x000fca0000000000 */
[----:B------:R-:W0:Y:S01]  /*153a0*/  F2I.FTZ.U32.TRUNC.NTZ R3, R3 ;  /* 0x0000000300037305 */ /* 0x000e22000021f000 */
[----:B------:R-:W-:Y:S02]  /*153b0*/  IMAD.MOV R7, RZ, RZ, -R7 ;  /* 0x000000ffff077224 */ /* 0x000fe400078e0a07 */
[----:B0-----:R-:W-:-:S04]  /*153c0*/  IMAD.MOV R9, RZ, RZ, -R3 ;  /* 0x000000ffff097224 */ /* 0x001fc800078e0a03 */
[----:B------:R-:W-:-:S04]  /*153d0*/  IMAD R9, R9, R6, RZ ;  /* 0x0000000609097224 */ /* 0x000fc800078e02ff */
[----:B------:R-:W-:Y:S01]  /*153e0*/  IMAD.HI.U32 R2, R3, R9, R2 ;  /* 0x0000000903027227 */ /* 0x000fe200078e0002 */
        /* <DEDUP_REMOVED lines=13> */
.L_x_2632:
[----:B------:R-:W-:Y:S05]  /*154c0*/  BSYNC B0 ;  /* 0x0000000000007941 */ /* 0x000fea0003800000 */
.L_x_2631:
[-C--:B------:R-:W-:Y:S01]  /*154d0*/  IMAD R29, R4, R2.reuse, R29 ;  /* 0x00000002041d7224 */ /* 0x080fe200078e021d */
[----:B------:R-:W-:Y:S04]  /*154e0*/  BSSY B7, `(.L_x_2633) ;  /* 0x0000348000077945 */ /* 0x000fe80003800000 */
[----:B------:R-:W-:-:S04]  /*154f0*/  VIADDMNMX R31, R29, R2, R0, PT ;  /* 0x000000021d1f7246 */ /* 0x000fc80003800100 */
[----:B------:R-:W-:Y:S01]  /*15500*/  ISETP.GT.AND P0, PT, R31, R29, PT ;  /* 0x0000001d1f00720c */ /* 0x000fe20003f04270 */
[----:B------:R0:W-:-:S12]  /*15510*/  STL [R1], R31 ;  /* 0x0000001f01007387 */ /* 0x0001d80000100800 */
        /* <DEDUP_REMOVED lines=18> */
.L_x_2634:
        /* <DEDUP_REMOVED lines=20> */
.L_x_2637:
[----:B------:R-:W-:Y:S05]  /*15780*/  BSYNC B6 ;  /* 0x0000000000067941 */ /* 0x000fea0003800000 */
.L_x_2636:
        /* <DEDUP_REMOVED lines=20> */
.L_x_2640:
        /* <DEDUP_REMOVED lines=15> */
.L_x_2639:
[----:B------:R-:W-:Y:S05]  /*159c0*/  BSYNC B6 ;  /* 0x0000000000067941 */ /* 0x000fea0003800000 */
.L_x_2638:
[----:B------:R-:W-:Y:S01]  /*159d0*/  ULDC.64 UR4, c[0x0][0x9f8] ;  /* 0x00027e0000047ab9 */ /* 0x000fe20000000a00 */
[----:B------:R-:W0:Y:S01]  /*159e0*/  S2R R20, SR_TID.X ;  /* 0x0000000000147919 */ /* 0x000e220000002100 */
[----:B------:R-:W-:Y:S01]  /*159f0*/  ISETP.NE.U32.AND P0, PT, RZ, UR4, PT ;  /* 0x00000004ff007c0c */ /* 0x000fe2000bf05070 */
[----:B------:R-:W-:Y:S01]  /*15a00*/  IMAD.MOV.U32 R25, RZ, RZ, R27 ;  /* 0x000000ffff197224 */ /* 0x000fe200078e001b */
[----:B------:R-:W-:Y:S01]  /*15a10*/  ULDC UR4, c[0x0][0x320] ;  /* 0x0000c80000047ab9 */ /* 0x000fe20000000800 */
[----:B------:R-:W1:Y:S01]  /*15a20*/  S2R R21, SR_TID.X ;  /* 0x0000000000157919 */ /* 0x000e620000002100 */
[----:B------:R-:W-:Y:S01]  /*15a30*/  ISETP.NE.AND.EX P0, PT, RZ, UR5, PT, P0 ;  /* 0x00000005ff007c0c */ /* 0x000fe2000bf05300 */
[----:B------:R-:W2:-:S12]  /*15a40*/  LDC R8, c[0x0][0x430] ;  /* 0x00010c00ff087b82 */ /* 0x000e980000000800 */
[----:B------:R-:W3:Y:S01]  /*15a50*/  @P0 LDC.64 R2, c[0x0][0x9f8] ;  /* 0x00027e00ff020b82 */ /* 0x000ee20000000a00 */
[----:B0-----:R-:W-:-:S05]  /*15a60*/  IMAD.SHL.U32 R20, R20, 0x8, RZ ;  /* 0x0000000814147824 */ /* 0x001fca00078e00ff */
[----:B------:R-:W-:-:S04]  /*15a70*/  LOP3.LUT R20, R20, 0x38, RZ, 0xc0, !PT ;  /* 0x0000003814147812 */ /* 0x000fc800078ec0ff */
[C---:B------:R-:W-:Y:S01]  /*15a80*/  LOP3.LUT R22, R20.reuse, 0x40, RZ, 0xfc, !PT ;  /* 0x0000004014167812 */ /* 0x040fe200078efcff */
[----:B---3--:R-:W-:Y:S01]  /*15a90*/  @P0 IMAD.WIDE R2, R27, 0x4, R2 ;  /* 0x000000041b020825 */ /* 0x008fe200078e0202 */
[----:B------:R-:W-:-:S04]  /*15aa0*/  LOP3.LUT R20, R20, 0x80, RZ, 0xfc, !PT ;  /* 0x0000008014147812 */ /* 0x000fc800078efcff */
[----:B------:R0:W5:Y:S01]  /*15ab0*/  @P0 LDG.E R25, desc[UR48][R2.64] ;  /* 0x0000003002190981 */ /* 0x000162000c1e1900 */
[----:B------:R-:W-:Y:S01]  /*15ac0*/  ISETP.GE.AND P0, PT, R20, UR4, PT ;  /* 0x0000000414007c0c */ /* 0x000fe2000bf06270 */
[----:B-1----:R-:W-:Y:S01]  /*15ad0*/  IMAD.SHL.U32 R21, R21, 0x8, RZ ;  /* 0x0000000815157824 */ /* 0x002fe200078e00ff */
[----:B------:R-:W-:Y:S01]  /*15ae0*/  ISETP.GE.AND P1, PT, R22, UR4, PT ;  /* 0x0000000416007c0c */ /* 0x000fe2000bf26270 */
[----:B------:R-:W1:Y:S01]  /*15af0*/  S2R R20, SR_TID.X ;  /* 0x0000000000147919 */ /* 0x000e620000002100 */
[----:B------:R-:W-:Y:S01]  /*15b00*/  LOP3.LUT R16, R16, 0xfffffffe, RZ, 0xc0, !PT ;  /* 0xfffffffe10107812 */ /* 0x000fe200078ec0ff */
[----:B------:R-:W-:Y:S01]  /*15b10*/  UMOV UR5, 0xffffffff ;  /* 0xffffffff00057882 */ /* 0x000fe20000000000 */
[----:B------:R-:W-:Y:S01]  /*15b20*/  LOP3.LUT R21, R21, 0x38, RZ, 0xc0, !PT ;  /* 0x0000003815157812 */ /* 0x000fe200078ec0ff */
[----:B------:R-:W-:Y:S01]  /*15b30*/  VIADD R0, R31, 0xffffffff ;  /* 0xffffffff1f007836 */ /* 0x000fe20000000000 */
[----:B------:R-:W-:Y:S02]  /*15b40*/  LOP3.LUT R16, R16, 0xffffffef, RZ, 0xc0, !PT ;  /* 0xffffffef10107812 */ /* 0x000fe400078ec0ff */
[----:B------:R-:W-:-:S02]  /*15b50*/  ISETP.GE.AND P2, PT, R21, UR4, PT ;  /* 0x0000000415007c0c */ /* 0x000fc4000bf46270 */
[----:B------:R-:W-:-:S03]  /*15b60*/  LOP3.LUT R21, R21, 0xc0, RZ, 0xfc, !PT ;  /* 0x000000c015157812 */ /* 0x000fc600078efcff */
[----:B------:R-:W-:-:S08]  /*15b70*/  @P1 LOP3.LUT R16, R16, 0x10, RZ, 0xfc, !PT ;  /* 0x0000001010101812 */ /* 0x000fd000078efcff */
[----:B------:R-:W-:-:S04]  /*15b80*/  @P2 LOP3.LUT R16, R16, 0x1, RZ, 0xfc, !PT ;  /* 0x0000000110102812 */ /* 0x000fc800078efcff */
[----:B------:R-:W-:-:S04]  /*15b90*/  LOP3.LUT R16, R16, 0xfffffff7, RZ, 0xc0, !PT ;  /* 0xfffffff710107812 */ /* 0x000fc800078ec0ff */
[----:B------:R-:W-:Y:S02]  /*15ba0*/  @P0 LOP3.LUT R16, R16, 0x8, RZ, 0xfc, !PT ;  /* 0x0000000810100812 */ /* 0x000fe400078efcff */
[----:B------:R-:W-:Y:S02]  /*15bb0*/  ISETP.GE.AND P0, PT, R21, UR4, PT ;  /* 0x0000000415007c0c */ /* 0x000fe4000bf06270 */
[----:B-1----:R-:W-:Y:S02]  /*15bc0*/  LOP3.LUT R20, R20, 0x7f, RZ, 0xc0, !PT ;  /* 0x0000007f14147812 */ /* 0x002fe400078ec0ff */
[----:B------:R-:W-:Y:S02]  /*15bd0*/  LOP3.LUT R16, R16, 0xfffffffb, RZ, 0xc0, !PT ;  /* 0xfffffffb10107812 */ /* 0x000fe400078ec0ff */
[----:B------:R-:W-:Y:S02]  /*15be0*/  SHF.R.U32.HI R22, RZ, 0x3, R20 ;  /* 0x00000003ff167819 */ /* 0x000fe40000011614 */
[----:B------:R-:W1:Y:S05]  /*15bf0*/  S2R R20, SR_TID.X ;  /* 0x0000000000147919 */ /* 0x000e6a0000002100 */
[----:B------:R-:W-:Y:S01]  /*15c00*/  @P0 LOP3.LUT R16, R16, 0x4, RZ, 0xfc, !PT ;  /* 0x0000000410100812 */ /* 0x000fe200078efcff */
[----:B-1----:R-:W-:-:S05]  /*15c10*/  IMAD.SHL.U32 R20, R20, 0x10, RZ ;  /* 0x0000001014147824 */ /* 0x002fca00078e00ff */
[----:B------:R-:W-:-:S05]  /*15c20*/  LOP3.LUT R20, R22, 0x70, R20, 0xf8, !PT ;  /* 0x0000007016147812 */ /* 0x000fca00078ef814 */
[----:B------:R-:W-:Y:S01]  /*15c30*/  IMAD R34, R0, 0x60, R20 ;  /* 0x0000006000227824 */ /* 0x000fe200078e0214 */
[----:B0-2---:R-:W-:Y:S06]  /*15c40*/  BRA.DIV UR5, `(.L_x_2641) ;  /* 0x0000004605147947 */ /* 0x005fec000b800000 */
.L_x_2707:
[----:B------:R-:W-:Y:S01]  /*15c50*/  ISETP.NE.AND P1, PT, R8, 0x1, PT ;  /* 0x000000010800780c */ /* 0x000fe20003f25270 */
[----:B------:R-:W-:Y:S01]  /*15c60*/  IMAD.MOV.U32 R32, RZ, RZ, RZ ;  /* 0x000000ffff207224 */ /* 0x000fe200078e00ff */
[C---:B------:R-:W-:Y:S01]  /*15c70*/  ISETP.GE.AND P0, PT, R34.reuse, R19, PT ;  /* 0x000000132200720c */ /* 0x040fe20003f06270 */
[----:B------:R-:W-:Y:S01]  /*15c80*/  IMAD.IADD R34, R34, 0x1, R30 ;  /* 0x0000000122227824 */ /* 0x000fe200078e021e */
[----:B-----5:R-:W-:Y:S02]  /*15c90*/  SHF.R.S32.HI R31, RZ, 0x1f, R25 ;  /* 0x0000001fff1f7819 */ /* 0x020fe40000011419 */
[----:B------:R-:W-:Y:S01]  /*15ca0*/  ISETP.GT.U32.OR P0, PT, R20, 0x5f, P0 ;  /* 0x0000005f1400780c */ /* 0x000fe20000704470 */
[----:B------:R-:W-:Y:S01]  /*15cb0*/  IMAD.MOV.U32 R6, RZ, RZ, R34 ;  /* 0x000000ffff067224 */ /* 0x000fe200078e0022 */
[----:B------:R-:W-:-:S05]  /*15cc0*/  LOP3.LUT R16, R16, 0xffffff7f, RZ, 0xc0, !PT ;  /* 0xffffff7f10107812 */ /* 0x000fca00078ec0ff */
[----:B------:R-:W0:Y:S01]  /*15cd0*/  @P1 LDC R3, c[0x0][0x434] ;  /* 0x00010d00ff031b82 */ /* 0x000e220000000800 */
[----:B------:R-:W-:-:S07]  /*15ce0*/  @P1 LOP3.LUT R16, R16, 0x80, RZ, 0xfc, !PT ;  /* 0x0000008010101812 */ /* 0x000fce00078efcff */
[----:B------:R-:W1:Y:S08]  /*15cf0*/  @P1 LDC R2, c[0x0][0x438] ;  /* 0x00010e00ff021b82 */ /* 0x000e700000000800 */
[----:B------:R-:W2:Y:S01]  /*15d00*/  @!P0 LDC.64 R4, c[0x0][0x428] ;  /* 0x00010a00ff048b82 */ /* 0x000ea20000000a00 */
[----:B0-----:R-:W-:-:S05]  /*15d10*/  @P1 IMAD.HI.U32 R3, R34, R3, RZ ;  /* 0x0000000322031227 */ /* 0x001fca00078e00ff */
[----:B-1----:R-:W-:-:S04]  /*15d20*/  @P1 SHF.R.U32.HI R6, RZ, R2, R3 ;  /* 0x00000002ff061219 */ /* 0x002fc80000011603 */
[--C-:B------:R-:W-:Y:S01]  /*15d30*/  @!P0 SHF.R.S32.HI R3, RZ, 0x1f, R6.reuse ;  /* 0x0000001fff038819 */ /* 0x100fe20000011406 */
[----:B------:R-:W-:Y:S02]  /*15d40*/  @!P0 IMAD.MOV.U32 R2, RZ, RZ, R6 ;  /* 0x000000ffff028224 */ /* 0x000fe400078e0006 */
[-C--:B--2---:R-:W-:Y:S02]  /*15d50*/  @!P0 IMAD R7, R31, R4.reuse, RZ ;  /* 0x000000041f078224 */ /* 0x084fe400078e02ff */
[----:B------:R-:W-:-:S04]  /*15d60*/  @!P0 IMAD.WIDE.U32 R2, R25, R4, R2 ;  /* 0x0000000419028225 */ /* 0x000fc800078e0002 */
[----:B------:R-:W-:Y:S02]  /*15d70*/  @!P0 IMAD R7, R25, R5, R7 ;  /* 0x0000000519078224 */ /* 0x000fe400078e0207 */
[----:B------:R-:W0:Y:S02]  /*15d80*/  @!P0 LDC.64 R4, c[0x0][0x418] ;  /* 0x00010600ff048b82 */ /* 0x000e240000000a00 */
[----:B------:R-:W-:Y:S02]  /*15d90*/  @!P0 IMAD.IADD R7, R3, 0x1, R7 ;  /* 0x0000000103078824 */ /* 0x000fe400078e0207 */
[----:B------:R-:W-:-:S04]  /*15da0*/  IMAD.MOV R3, RZ, RZ, -R6 ;  /* 0x000000ffff037224 */ /* 0x000fc800078e0a06 */
[----:B------:R-:W-:Y:S01]  /*15db0*/  IMAD R34, R8, R3, R34 ;  /* 0x0000000308227224 */ /* 0x000fe200078e0222 */
[----:B------:R-:W-:Y:S02]  /*15dc0*/  SEL R3, RZ, 0x1, P2 ;  /* 0x00000001ff037807 */ /* 0x000fe40001000000 */
[----:B0-----:R-:W-:-:S04]  /*15dd0*/  @!P0 LEA R4, P1, R2, R4, 0x2 ;  /* 0x0000000402048211 */ /* 0x001fc800078210ff */
[----:B------:R-:W-:Y:S01]  /*15de0*/  @!P0 LEA.HI.X R5, R2, R5, R7, 0x2, P1 ;  /* 0x0000000502058211 */ /* 0x000fe200008f1407 */
[----:B------:R-:W-:Y:S01]  /*15df0*/  IMAD.U32 R2, RZ, RZ, UR36 ;  /* 0x00000024ff027e24 */ /* 0x000fe2000f8e00ff */
[----:B------:R0:W-:Y:S04]  /*15e00*/  STL [R1+0x10], R3 ;  /* 0x0000100301007387 */ /* 0x0001e80000100800 */
[----:B------:R0:W5:Y:S01]  /*15e10*/  @!P0 LDG.E R32, desc[UR48][R4.64] ;  /* 0x0000003004208981 */ /* 0x000162000c1e1900 */
[----:B------:R-:W-:Y:S02]  /*15e20*/  ISETP.NE.AND P0, PT, R2, 0x3, PT ;  /* 0x000000030200780c */ /* 0x000fe40003f05270 */
[----:B------:R-:W-:Y:S02]  /*15e30*/  ISETP.GT.U32.AND P1, PT, R20, 0x5f, PT ;  /* 0x0000005f1400780c */ /* 0x000fe40003f24070 */
[----:B------:R-:W-:-:S02]  /*15e40*/  LOP3.LUT R16, R16, 0xffffffbf, RZ, 0xc0, !PT ;  /* 0xffffffbf10107812 */ /* 0x000fc400078ec0ff */
[----:B------:R-:W-:-:S07]  /*15e50*/  LOP3.LUT R26, R26, 0xffff, RZ, 0xc0, !PT ;  /* 0x0000ffff1a1a7812 */ /* 0x000fce00078ec0ff */
[----:B------:R-:W-:-:S04]  /*15e60*/  @P0 LOP3.LUT R16, R16, 0x40, RZ, 0xfc, !PT ;  /* 0x0000004010100812 */ /* 0x000fc800078efcff */
[----:B------:R-:W-:-:S04]  /*15e70*/  LOP3.LUT R16, R16, 0xffffffdf, RZ, 0xc0, !PT ;  /* 0xffffffdf10107812 */ /* 0x000fc800078ec0ff */
[----:B------:R-:W-:Y:S01]  /*15e80*/  @P1 LOP3.LUT R16, R16, 0x20, RZ, 0xfc, !PT ;  /* 0x0000002010101812 */ /* 0x000fe200078efcff */
[----:B0-----:R-:W-:Y:S06]  /*15e90*/  @!P0 BRA `(.L_x_2642) ;  /* 0x0000000000048947 */ /* 0x001fec0003800000 */
[----:B------:R-:W-:Y:S01]  /*15ea0*/  BPT.TRAP 0x1 ;  /* 0x000000040000795c */ /* 0x000fe20000300000 */
.L_x_2642:
[----:B------:R-:W-:Y:S01]  /*15eb0*/  IMAD R22, R0, -0x60, R19 ;  /* 0xffffffa000167824 */ /* 0x000fe200078e0213 */
[----:B------:R-:W-:Y:S01]  /*15ec0*/  SHF.L.U32 R0, R23, 0x1f, RZ ;  /* 0x0000001f17007819 */ /* 0x000fe200000006ff */
[----:B------:R-:W-:Y:S01]  /*15ed0*/  IMAD R19, R18, 0x8, R17 ;  /* 0x0000000812137824 */ /* 0x000fe200078e0211 */
[----:B------:R-:W-:Y:S03]  /*15ee0*/  BSSY B0, `(.L_x_2643) ;  /* 0x0000003000007945 */ /* 0x000fe60003800000 */
[----:B------:R-:W0:Y:S02]  /*15ef0*/  SYNCS.PHASECHK.TRANS64.TRYWAIT P0, [R19+URZ+0x22840], R0 ;  /* 0x02284000130075a7 */ /* 0x000e24000800017f */
[----:B0-----:R-:W-:Y:S05]  /*15f00*/  @!P0 BRA `(.L_x_2644) ;  /* 0x0000004000988947 */ /* 0x001fea0003800000 */
.L_x_2708:
[----:B------:R-:W-:Y:S05]  /*15f10*/  BSYNC B0 ;  /* 0x0000000000007941 */ /* 0x000fea0003800000 */
.L_x_2643:
[----:B0-----:R-:W-:Y:S01]  /*15f20*/  SHF.R.S32.HI R0, RZ, 0x1f, R34 ;  /* 0x0000001fff007819 */ /* 0x001fe20000011422 */
[----:B------:R-:W-:Y:S01]  /*15f30*/  ULDC.64 UR4, c[0x0][0x300] ;  /* 0x0000c00000047ab9 */ /* 0x000fe20000000a00 */
[----:B------:R-:W0:Y:S01]  /*15f40*/  S2R R7, SR_TID.X ;  /* 0x0000000000077919 */ /* 0x000e220000002100 */
[----:B-----5:R-:W-:Y:S01]  /*15f50*/  SHF.R.S32.HI R4, RZ, 0x1f, R32 ;  /* 0x0000001fff047819 */ /* 0x020fe20000011420 */
[----:B------:R-:W-:Y:S01]  /*15f60*/  ULDC.64 UR6, c[0x0][0x2e8] ;  /* 0x0000ba0000067ab9 */ /* 0x000fe20000000a00 */
[----:B------:R-:W-:Y:S01]  /*15f70*/  IMAD R3, R0, UR4, RZ ;  /* 0x0000000400037c24 */ /* 0x000fe2000f8e02ff */
[----:B------:R1:W-:Y:S01]  /*15f80*/  STL [R1+0x4], R0 ;  /* 0x0000040001007387 */ /* 0x0003e20000100800 */
[----:B------:R-:W-:-:S03]  /*15f90*/  LOP3.LUT R16, R16, 0xfffffffd, RZ, 0xc0, !PT ;  /* 0xfffffffd10107812 */ /* 0x000fc600078ec0ff */
[----:B------:R2:W-:Y:S01]  /*15fa0*/  STL [R1+0x8], R4 ;  /* 0x0000080401007387 */ /* 0x0005e20000100800 */
[C---:B-1----:R-:W-:Y:S02]  /*15fb0*/  IMAD R0, R34.reuse, UR5, R3 ;  /* 0x0000000522007c24 */ /* 0x042fe4000f8e0203 */
[----:B------:R-:W-:Y:S01]  /*15fc0*/  IMAD.WIDE.U32 R2, R34, UR4, RZ ;  /* 0x0000000422027c25 */ /* 0x000fe2000f8e00ff */
        /* <DEDUP_REMOVED lines=76> */
.L_x_2722:
        /* <DEDUP_REMOVED lines=10> */
.L_x_2646:
        /* <DEDUP_REMOVED lines=11> */
.L_x_2647:
[----:B------:R-:W-:Y:S01]  /*165e0*/  VIADD R0, R17, 0x18400 ;  /* 0x0001840011007836 */ /* 0x000fe20000000000 */
[----:B------:R1:W-:Y:S06]  /*165f0*/  SYNCS.ARRIVE.TRANS64.A1T0 RZ, [R19+URZ+0x22830], RZ ;  /* 0x022830ff13ff79a7 */ /* 0x0003ec000810003f */
[----:B------:R-:W-:Y:S05]  /*16600*/  WARPSYNC.ALL ;  /* 0x0000000000007948 */ /* 0x000fea0003800000 */
[----:B------:R-:W-:Y:S01]  /*16610*/  BAR.SYNC.DEFER_BLOCKING 0x8, 0x180 ;  /* 0x0206000000007b1d */ /* 0x000fe20000010000 */
[----:B------:R-:W-:-:S05]  /*16620*/  LOP3.LUT P0, RZ, R0, 0x3ff, RZ, 0xc0, !PT ;  /* 0x000003ff00ff7812 */ /* 0x000fca000780c0ff */
[----:B------:R-:W-:Y:S08]  /*16630*/  BSSY B6, `(.L_x_2648) ;  /* 0x0000012000067945 */ /* 0x000ff00003800000 */
        /* <DEDUP_REMOVED lines=17> */
.L_x_2649:
[----:B------:R-:W-:Y:S05]  /*16750*/  BSYNC B6 ;  /* 0x0000000000067941 */ /* 0x000fea0003800000 */
.L_x_2648:
[----:B------:R-:W2:Y:S01]  /*16760*/  S2R R20, SR_TID.X ;  /* 0x0000000000147919 */ /* 0x000ea20000002100 */
[----:B------:R-:W3:Y:S01]  /*16770*/  LDC R21, c[0x0][0x448] ;  /* 0x00011200ff157b82 */ /* 0x000ee20000000800 */
[----:B------:R-:W-:Y:S01]  /*16780*/  SHF.R.S32.HI R0, RZ, 0x1f, R37 ;  /* 0x0000001fff007819 */ /* 0x000fe20000011425 */
[----:B------:R-:W-:Y:S01]  /*16790*/  ULDC.64 UR4, c[0x0][0x298] ;  /* 0x0000a60000047ab9 */ /* 0x000fe20000000a00 */
[----:B------:R-:W-:Y:S01]  /*167a0*/  LOP3.LUT P6, RZ, R16, 0x200, RZ, 0xc0, !PT ;  /* 0x0000020010ff7812 */ /* 0x000fe200078cc0ff */
[----:B0-----:R-:W-:Y:S01]  /*167b0*/  IMAD.WIDE.U32 R2, R37, UR4, RZ ;  /* 0x0000000425027c25 */ /* 0x001fe2000f8e00ff */
[----:B------:R-:W-:Y:S01]  /*167c0*/  SHF.R.S32.HI R4, RZ, 0x1f, R27 ;  /* 0x0000001fff047819 */ /* 0x000fe2000001141b */
[----:B------:R-:W0:Y:S02]  /*167d0*/  S2R R7, SR_TID.X ;  /* 0x0000000000077919 */ /* 0x000e240000002100 */
[----:B------:R-:W-:Y:S01]  /*167e0*/  IMAD R0, R0, UR4, RZ ;  /* 0x0000000400007c24 */ /* 0x000fe2000f8e02ff */
[----:B------:R-:W-:-:S03]  /*167f0*/  SEL R4, R4, RZ, !P6 ;  /* 0x000000ff04047207 */ /* 0x000fc60007000000 */
[----:B------:R-:W-:Y:S01]  /*16800*/  IMAD R0, R37, UR5, R0 ;  /* 0x0000000525007c24 */ /* 0x000fe2000f8e0200 */
[----:B------:R-:W-:-:S03]  /*16810*/  ULDC.64 UR4, c[0x0][0x2d8] ;  /* 0x0000b60000047ab9 */ /* 0x000fc60000000a00 */
[----:B------:R-:W-:Y:S01]  /*16820*/  IMAD.IADD R3, R3, 0x1, R0 ;  /* 0x0000000103037824 */ /* 0x000fe200078e0200 */
[----:B------:R-:W-:Y:S01]  /*16830*/  SEL R0, R27, RZ, !P6 ;  /* 0x000000ff1b007207 */ /* 0x000fe20007000000 */
[----:B------:R-:W-:Y:S01]  /*16840*/  IMAD.WIDE.U32 R2, R26, UR4, R2 ;  /* 0x000000041a027c25 */ /* 0x000fe2000f8e0002 */
[----:B---3--:R-:W-:-:S03]  /*16850*/  ISETP.NE.AND P6, PT, R21, 0x1, PT ;  /* 0x000000011500780c */ /* 0x008fc60003fc5270 */
[----:B------:R-:W-:Y:S01]  /*16860*/  IMAD R3, R26, UR5, R3 ;  /* 0x000000051a037c24 */ /* 0x000fe2000f8e0203 */
[----:B------:R-:W-:Y:S02]  /*16870*/  ULDC.64 UR4, c[0x0][0x2e0] ;  /* 0x0000b80000047ab9 */ /* 0x000fe40000000a00 */
[----:B------:R-:W-:Y:S02]  /*16880*/  IMAD R4, R4, UR4, RZ ;  /* 0x0000000404047c24 */ /* 0x000fe4000f8e02ff */
[----:B------:R-:W-:Y:S01]  /*16890*/  IMAD.WIDE.U32 R2, R0, UR4, R2 ;  /* 0x0000000400027c25 */ /* 0x000fe2000f8e0002 */
[----:B--2---:R-:W-:-:S03]  /*168a0*/  LOP3.LUT R20, R20, 0x7f, RZ, 0xc0, !PT ;  /* 0x0000007f14147812 */ /* 0x004fc600078ec0ff */
[----:B------:R-:W-:Y:S01]  /*168b0*/  IMAD R4, R0, UR5, R4 ;  /* 0x0000000500047c24 */ /* 0x000fe2000f8e0204 */
[----:B------:R-:W-:Y:S01]  /*168c0*/  SHF.R.U32.HI R21, RZ, 0x3, R20 ;  /* 0x00000003ff157819 */ /* 0x000fe20000011614 */
[----:B------:R-:W-:Y:S01]  /*168d0*/  ULDC.64 UR4, c[0x0][0x2d0] ;  /* 0x0000b40000047ab9 */ /* 0x000fe20000000a00 */
[----:B------:R-:W2:Y:S01]  /*168e0*/  S2R R20, SR_TID.X ;  /* 0x0000000000147919 */ /* 0x000ea20000002100 */
[----:B------:R-:W3:Y:S01]  /*168f0*/  @P6 LDC R6, c[0x0][0x44c] ;  /* 0x00011300ff066b82 */ /* 0x000ee20000000800 */
[----:B------:R-:W-:Y:S02]  /*16900*/  IMAD.IADD R3, R3, 0x1, R4 ;  /* 0x0000000103037824 */ /* 0x000fe400078e0204 */
[----:B0-----:R-:W-:-:S05]  /*16910*/  IMAD.SHL.U32 R7, R7, 0x8, RZ ;  /* 0x0000000807077824 */ /* 0x001fca00078e00ff */
[----:B------:R-:W0:Y:S01]  /*16920*/  @P6 LDC R5, c[0x0][0x450] ;  /* 0x00011400ff056b82 */ /* 0x000e220000000800 */
[----:B------:R-:W-:Y:S01]  /*16930*/  LOP3.LUT R7, R7, 0x38, RZ, 0xc0, !PT ;  /* 0x0000003807077812 */ /* 0x000fe200078ec0ff */
[----:B--2---:R-:W-:-:S05]  /*16940*/  IMAD.SHL.U32 R20, R20, 0x10, RZ ;  /* 0x0000001014147824 */ /* 0x004fca00078e00ff */
[----:B------:R-:W-:-:S05]  /*16950*/  LOP3.LUT R20, R21, 0x70, R20, 0xf8, !PT ;  /* 0x0000007015147812 */ /* 0x000fca00078ef814 */
[----:B------:R-:W-:Y:S02]  /*16960*/  IMAD.IADD R0, R20, 0x1, R33 ;  /* 0x0000000114007824 */ /* 0x000fe400078e0221 */
[----:B------:R-:W2:Y:S02]  /*16970*/  S2R R20, SR_TID.X ;  /* 0x0000000000147919 */ /* 0x000ea40000002100 */
[----:B---3--:R-:W-:-:S04]  /*16980*/  @P6 IMAD.HI.U32 R6, R0, R6, RZ ;  /* 0x0000000600066227 */ /* 0x008fc800078e00ff */
[----:B------:R-:W-:Y:S01]  /*16990*/  IMAD.MOV.U32 R4, RZ, RZ, R0 ;  /* 0x000000ffff047224 */ /* 0x000fe200078e0000 */
[----:B0-----:R-:W-:Y:S02]  /*169a0*/  @P6 SHF.R.U32.HI R4, RZ, R5, R6 ;  /* 0x00000005ff046219 */ /* 0x001fe40000011606 */
[----:B------:R-:W0:Y:S03]  /*169b0*/  LDC R6, c[0x0][0x448] ;  /* 0x00011200ff067b82 */ /* 0x000e260000000800 */
[----:B------:R-:W-:Y:S02]  /*169c0*/  IMAD.MOV R5, RZ, RZ, -R4 ;  /* 0x000000ffff057224 */ /* 0x000fe400078e0a04 */
[----:B------:R-:W-:Y:S01]  /*169d0*/  IMAD.WIDE.U32 R2, R4, UR4, R2 ;  /* 0x0000000404027c25 */ /* 0x000fe2000f8e0002 */
[----:B--2---:R-:W-:-:S03]  /*169e0*/  LOP3.LUT R20, R20, 0x7f, RZ, 0xc0, !PT ;  /* 0x0000007f14147812 */ /* 0x004fc600078ec0ff */
[----:B0-----:R-:W-:Y:S01]  /*169f0*/  IMAD R0, R6, R5, R0 ;  /* 0x0000000506007224 */ /* 0x001fe200078e0200 */
[----:B------:R-:W-:Y:S02]  /*16a00*/  SHF.R.S32.HI R5, RZ, 0x1f, R4 ;  /* 0x0000001fff057819 */ /* 0x000fe40000011404 */
[----:B------:R-:W-:-:S03]  /*16a10*/  SHF.R.U32.HI R8, RZ, 0x3, R20 ;  /* 0x00000003ff087819 */ /* 0x000fc60000011614 */
        /* <DEDUP_REMOVED lines=14> */
[----:B------:R-:W-:-:S03]  /*16b00*/  UMOV UR5, 0xffffffff ;  /* 0xffffffff00057882 */ /* 0x000fc60000000000 */
[----:B------:R-:W-:Y:S07]  /*16b10*/  BRA.DIV UR5, `(.L_x_2650) ;  /* 0x0000003e05a87947 */ /* 0x000fee000b800000 */
[----:B------:R-:W0:Y:S01]  /*16b20*/  SHFL.IDX PT, R3, R0, RZ, 0x181f ;  /* 0x00181fff00037589 */ /* 0x000e2200000e0000 */
[----:B------:R-:W-:Y:S02]  /*16b30*/  IMAD R35, R35, R6, RZ ;  /* 0x0000000623237224 */ /* 0x000fe400078e02ff */
[----:B------:R-:W-:Y:S01]  /*16b40*/  IMAD.IADD R33, R8, 0x1, R33 ;  /* 0x0000000108217824 */ /* 0x000fe200078e0221 */
[----:B------:R-:W2:Y:S03]  /*16b50*/  SHFL.IDX PT, R2, R4, RZ, 0x181f ;  /* 0x00181fff04027589 */ /* 0x000ea600000e0000 */
[C---:B------:R-:W-:Y:S01]  /*16b60*/  VIADD R5, R33.reuse, 0x10 ;  /* 0x0000001021057836 */ /* 0x040fe20000000000 */
[----:B------:R-:W-:Y:S01]  /*16b70*/  ISETP.GE.AND P0, PT, R33, R35, PT ;  /* 0x000000232100720c */ /* 0x000fe20003f06270 */
[----:B------:R-:W-:-:S12]  /*16b80*/  SHFL.IDX PT, R14, R0, 0x7, 0x181f ;  /* 0x00f81f00000e7f89 */ /* 0x000fd800000e0000 */
[----:B0-----:R-:W-:-:S05]  /*16b90*/  @!P0 LEA R3, P2, R7, R3, 0x1 ;  /* 0x0000000307038211 */ /* 0x001fca00078408ff */
[----:B--2---:R-:W-:-:S05]  /*16ba0*/  @!P0 IMAD.X R2, RZ, RZ, R2, P2 ;  /* 0x000000ffff028224 */ /* 0x004fca00010e0602 */
[----:B------:R-:W-:-:S04]  /*16bb0*/  @!P0 LOP3.LUT R3, R3, R2, RZ, 0x3c, !PT ;  /* 0x0000000203038212 */ /* 0x000fc800078e3cff */
[----:B------:R-:W-:-:S04]  /*16bc0*/  @!P0 LOP3.LUT R2, R3, R2, RZ, 0x3c, !PT ;  /* 0x0000000203028212 */ /* 0x000fc800078e3cff */
[----:B------:R-:W-:-:S05]  /*16bd0*/  @!P0 LOP3.LUT R3, R3, R2, RZ, 0x3c, !PT ;  /* 0x0000000203038212 */ /* 0x000fca00078e3cff */
[----:B------:R0:W-:Y:S01]  /*16be0*/  @!P0 LDGSTS.E.BYPASS.LTC128B.128 [R36+0x18400], desc[UR48][R2.64], !P1 ;  /* 0x1840000002248fae */ /* 0x0001e2000c901d70 */
[----:B------:R-:W-:Y:S01]  /*16bf0*/  ISETP.GE.AND P0, PT, R5, R35, PT ;  /* 0x000000230500720c */ /* 0x000fe20003f06270 */
[----:B------:R-:W-:Y:S02]  /*16c00*/  VIADD R5, R33, 0x20 ;  /* 0x0000002021057836 */ /* 0x000fe40000000000 */
[----:B0-----:R-:W0:Y:S04]  /*16c10*/  SHFL.IDX PT, R3, R0, 0x1, 0x181f ;  /* 0x00381f0000037f89 */ /* 0x001e2800000e0000 */
[----:B------:R-:W2:Y:S06]  /*16c20*/  SHFL.IDX PT, R2, R4, 0x1, 0x181f ;  /* 0x00381f0004027f89 */ /* 0x000eac00000e0000 */
        /* <DEDUP_REMOVED lines=46> */
[----:B------:R-:W-:-:S03]  /*16f10*/  ISETP.GE.AND P0, PT, R5, R35, PT ;  /* 0x000000230500720c */ /* 0x000fc60003f06270 */
[----:B0-----:R-:W0:Y:S04]  /*16f20*/  SHFL.IDX PT, R3, R0, 0x6, 0x181f ;  /* 0x00d81f0000037f89 */ /* 0x001e2800000e0000 */
[----:B------:R-:W2:Y:S04]  /*16f30*/  SHFL.IDX PT, R2, R4, 0x6, 0x181f ;  /* 0x00d81f0004027f89 */ /* 0x000ea800000e0000 */
[----:B------:R-:W3:Y:S02]  /*16f40*/  SHFL.IDX PT, R4, R4, 0x7, 0x181f ;  /* 0x00f81f0004047f89 */ /* 0x000ee400000e0000 */
[----:B0-----:R-:W-:-:S05]  /*16f50*/  @!P0 LEA R3, P2, R7, R3, 0x1 ;  /* 0x0000000307038211 */ /* 0x001fca00078408ff */
[----:B--2---:R-:W-:-:S05]  /*16f60*/  @!P0 IMAD.X R2, RZ, RZ, R2, P2 ;  /* 0x000000ffff028224 */ /* 0x004fca00010e0602 */
[----:B------:R-:W-:-:S04]  /*16f70*/  @!P0 LOP3.LUT R3, R3, R2, RZ, 0x3c, !PT ;  /* 0x0000000203038212 */ /* 0x000fc800078e3cff */
[----:B------:R-:W-:-:S04]  /*16f80*/  @!P0 LOP3.LUT R2, R3, R2, RZ, 0x3c, !PT ;  /* 0x0000000203028212 */ /* 0x000fc800078e3cff */
[----:B------:R-:W-:-:S05]  /*16f90*/  @!P0 LOP3.LUT R3, R3, R2, RZ, 0x3c, !PT ;  /* 0x0000000203038212 */ /* 0x000fca00078e3cff */
[----:B---3--:R0:W-:Y:S02]  /*16fa0*/  @!P0 LDGSTS.E.BYPASS.LTC128B.128 [R36+0x1b400], desc[UR48][R2.64], !P1 ;  /* 0x1b40000002248fae */ /* 0x0081e4000c901d70 */
.L_x_2739:
        /* <DEDUP_REMOVED lines=10> */
.L_x_2651:
        /* <DEDUP_REMOVED lines=16> */
[----:B------:R-:W2:Y:S03]  /*17150*/  SYNCS.PHASECHK.TRANS64.TRYWAIT P0, [R17+URZ+0x22820], R0 ;  /* 0x02282000110075a7 */ /* 0x000ea6000800017f */
[----:B0-2---:R-:W-:Y:S05]  /*17160*/  @!P0 BRA `(.L_x_2653) ;  /* 0x0000004000b48947 */ /* 0x005fea0003800000 */
.L_x_2740:
[----:B------:R-:W-:Y:S05]  /*17170*/  BSYNC B0 ;  /* 0x0000000000007941 */ /* 0x000fea0003800000 */
.L_x_2652:
[----:B------:R-:W-:-:S05]  /*17180*/  IMAD.U32 R2, RZ, RZ, UR36 ;  /* 0x00000024ff027e24 */ /* 0x000fca000f8e00ff */
[----:B------:R-:W-:-:S13]  /*17190*/  ISETP.NE.AND P0, PT, R2, 0x3, PT ;  /* 0x000000030200780c */ /* 0x000fda0003f05270 */
[----:B------:R-:W-:Y:S05]  /*171a0*/  @!P0 BRA `(.L_x_2654) ;  /* 0x0000000000048947 */ /* 0x000fea0003800000 */
[----:B------:R-:W-:Y:S01]  /*171b0*/  BPT.TRAP 0x1 ;  /* 0x000000040000795c */ /* 0x000fe20000300000 */
.L_x_2654:
[----:B0-----:R-:W-:Y:S01]  /*171c0*/  SHF.L.U32 R0, R23, 0x1f, RZ ;  /* 0x0000001f17007819 */ /* 0x001fe200000006ff */
[----:B------:R-:W-:Y:S03]  /*171d0*/  BSSY B0, `(.L_x_2655) ;  /* 0x0000003000007945 */ /* 0x000fe60003800000 */
[----:B------:R-:W0:Y:S02]  /*171e0*/  SYNCS.PHASECHK.TRANS64.TRYWAIT P0, [R19+URZ+0x22860], R0 ;  /* 0x02286000130075a7 */ /* 0x000e24000800017f */
[----:B0-----:R-:W-:Y:S05]  /*171f0*/  @!P0 BRA `(.L_x_2656) ;  /* 0x0000004000a48947 */ /* 0x001fea0003800000 */
.L_x_2741:
[----:B------:R-:W-:Y:S05]  /*17200*/  BSYNC B0 ;  /* 0x0000000000007941 */ /* 0x000fea0003800000 */
.L_x_2655:
[----:B------:R-:W2:Y:S01]  /*17210*/  LDL.LU R2, [R1+0x4] ;  /* 0x0000040001027983 */ /* 0x000ea20000300800 */
[----:B------:R-:W-:Y:S01]  /*17220*/  ULDC.64 UR4, c[0x0][0x328] ;  /* 0x0000ca0000047ab9 */ /* 0x000fe20000000a00 */
[----:B------:R-:W-:Y:S02]  /*17230*/  ULDC.64 UR6, c[0x0][0x318] ;  /* 0x0000c60000067ab9 */ /* 0x000fe40000000a00 */
[----:B------:R-:W3:Y:S04]  /*17240*/  LDL.LU R6, [R1+0x8] ;  /* 0x0000080001067983 */ /* 0x000ee80000300800 */
[----:B------:R-:W4:Y:S01]  /*17250*/  LDL.LU R4, [R1+0x10] ;  /* 0x0000100001047983 */ /* 0x000f220000300800 */
[C---:B------:R-:W-:Y:S02]  /*17260*/  LOP3.LUT P3, RZ, R16.reuse, 0x10, RZ, 0xc0, !PT ;  /* 0x0000001010ff7812 */ /* 0x040fe4000786c0ff */
[----:B------:R-:W-:-:S02]  /*17270*/  LOP3.LUT P2, RZ, R16, 0x8, RZ, 0xc0, !PT ;  /* 0x0000000810ff7812 */ /* 0x000fc4000784c0ff */
[C---:B------:R-:W-:Y:S02]  /*17280*/  LOP3.LUT P1, RZ, R16.reuse, 0x4, RZ, 0xc0, !PT ;  /* 0x0000000410ff7812 */ /* 0x040fe4000782c0ff */
[----:B0-----:R-:W-:Y:S02]  /*17290*/  SEL R0, RZ, 0x2, P3 ;  /* 0x00000002ff007807 */ /* 0x001fe40001800000 */
[----:B------:R-:W-:Y:S02]  /*172a0*/  SEL R7, RZ, 0x8, P1 ;  /* 0x00000008ff077807 */ /* 0x000fe40000800000 */
[----:B------:R-:W-:Y:S01]  /*172b0*/  LOP3.LUT P4, RZ, R16, 0x1, RZ, 0xc0, !PT ;  /* 0x0000000110ff7812 */ /* 0x000fe2000788c0ff */
[----:B--2---:R-:W-:-:S04]  /*172c0*/  IMAD R3, R2, UR4, RZ ;  /* 0x0000000402037c24 */ /* 0x004fc8000f8e02ff */
[C---:B------:R-:W-:Y:S02]  /*172d0*/  IMAD R5, R34.reuse, UR5, R3 ;  /* 0x0000000522057c24 */ /* 0x040fe4000f8e0203 */
[----:B------:R-:W-:Y:S01]  /*172e0*/  IMAD.WIDE.U32 R2, R34, UR4, RZ ;  /* 0x0000000422027c25 */ /* 0x000fe2000f8e00ff */
[----:B------:R-:W-:-:S03]  /*172f0*/  ULDC.64 UR4, c[0x0][0x338] ;  /* 0x0000ce0000047ab9 */ /* 0x000fc60000000a00 */
[----:B------:R-:W-:Y:S02]  /*17300*/  IMAD.IADD R3, R3, 0x1, R5 ;  /* 0x0000000103037824 */ /* 0x000fe400078e0205 */
[----:B---3--:R-:W-:Y:S02]  /*17310*/  IMAD R5, R6, UR4, RZ ;  /* 0x0000000406057c24 */ /* 0x008fe4000f8e02ff */
        /* <DEDUP_REMOVED lines=10> */
[----:B----4-:R-:W-:Y:S01]  /*173c0*/  IADD3 R0, R3, R0, R4 ;  /* 0x0000000003007210 */ /* 0x010fe20007ffe004 */
[----:B------:R-:W-:-:S04]  /*173d0*/  IMAD R4, R18, 0x6000, R28 ;  /* 0x0000600012047824 */ /* 0x000fc800078e021c */
[----:B------:R-:W-:Y:S01]  /*173e0*/  IMAD.IADD R7, R0, 0x1, R7 ;  /* 0x0000000100077824 */ /* 0x000fe200078e0207 */
[----:B------:R-:W-:Y:S06]  /*173f0*/  BRA.DIV UR4, `(.L_x_2657) ;  /* 0x0000004204387947 */ /* 0x000fec000b800000 */
[----:B------:R-:W0:Y:S01]  /*17400*/  S2R R2, SR_TID.X ;  /* 0x0000000000027919 */ /* 0x000e220000002100 */
[----:B------:R-:W-:Y:S01]  /*17410*/  IMAD R4, R4, 0x2, R17 ;  /* 0x0000000204047824 */ /* 0x000fe200078e0211 */
[C---:B------:R-:W-:Y:S01]  /*17420*/  LOP3.LUT P2, RZ, R7.reuse, 0x2, RZ, 0xc0, !PT ;  /* 0x0000000207ff7812 */ /* 0x040fe2000784c0ff */
[----:B------:R-:W2:Y:S01]  /*17430*/  SHFL.IDX PT, R14, R5, RZ, 0x181f ;  /* 0x00181fff050e7589 */ /* 0x000ea200000e0000 */
[----:B------:R-:W-:-:S03]  /*17440*/  LOP3.LUT P1, RZ, R7, 0x4, RZ, 0xc0, !PT ;  /* 0x0000000407ff7812 */ /* 0x000fc6000782c0ff */
[----:B------:R-:W3:Y:S01]  /*17450*/  SHFL.IDX PT, R3, R6, RZ, 0x181f ;  /* 0x00181fff06037589 */ /* 0x000ee200000e0000 */
[----:B0-----:R-:W-:-:S05]  /*17460*/  IMAD.SHL.U32 R2, R2, 0x8, RZ ;  /* 0x0000000802027824 */ /* 0x001fca00078e00ff */
[----:B------:R-:W-:-:S05]  /*17470*/  LOP3.LUT R2, R2, 0x38, RZ, 0xc0, !PT ;  /* 0x0000003802027812 */ /* 0x000fca00078ec0ff */
[----:B------:R-:W-:-:S05]  /*17480*/  IMAD.SHL.U32 R0, R2, 0x2, RZ ;  /* 0x0000000202007824 */ /* 0x000fca00078e00ff */
[----:B--2---:R-:W-:Y:S02]  /*17490*/  IADD3 R2, P0, R14, R0, RZ ;  /* 0x000000000e027210 */ /* 0x004fe40007f1e0ff */
[----:B------:R-:W0:Y:S03]  /*174a0*/  SHFL.IDX PT, R14, R5, 0x1, 0x181f ;  /* 0x00381f00050e7f89 */ /* 0x000e2600000e0000 */
[----:B---3--:R-:W-:Y:S01]  /*174b0*/  IMAD.X R3, RZ, RZ, R3, P0 ;  /* 0x000000ffff037224 */ /* 0x008fe200000e0603 */
        /* <DEDUP_REMOVED lines=9> */
[----:B--2---:R-:W2:Y:S01]  /*17550*/  SHFL.IDX PT, R3, R6, 0x1, 0x181f ;  /* 0x00381f0006037f89 */ /* 0x004ea200000e0000 */
[----:B0-----:R-:W-:-:S03]  /*17560*/  IADD3 R2, P3, R14, R0, RZ ;  /* 0x000000000e027210 */ /* 0x001fc60007f7e0ff */
[----:B------:R-:W0:Y:S02]  /*17570*/  SHFL.IDX PT, R14, R5, 0x2, 0x181f ;  /* 0x00581f00050e7f89 */ /* 0x000e2400000e0000 */
[----:B--2---:R-:W-:Y:S01]  /*17580*/  IMAD.X R3, RZ, RZ, R3, P3 ;  /* 0x000000ffff037224 */ /* 0x004fe200018e0603 */
        /* <DEDUP_REMOVED lines=10> */
[----:B--2---:R-:W0:Y:S02]  /*17630*/  SHFL.IDX PT, R3, R6, 0x2, 0x181f ;  /* 0x00581f0006037f89 */ /* 0x004e2400000e0000 */
        /* <DEDUP_REMOVED lines=11> */
[----:B------:R-:W2:Y:S02]  /*176f0*/  SHFL.IDX PT, R14, R5, 0x4, 0x181f ;  /* 0x00981f00050e7f89 */ /* 0x000ea400000e0000 */
        /* <DEDUP_REMOVED lines=10> */
[----:B--2---:R-:W-:-:S03]  /*177a0*/  IADD3 R2, P3, R14, R0, RZ ;  /* 0x000000000e027210 */ /* 0x004fc60007f7e0ff */
[----:B------:R-:W2:Y:S04]  /*177b0*/  SHFL.IDX PT, R6, R6, 0x5, 0x181f ;  /* 0x00b81f0006067f89 */ /* 0x000ea800000e0000 */
[----:B------:R3:W4:Y:S01]  /*177c0*/  SHFL.IDX PT, R14, R5, 0x5, 0x181f ;  /* 0x00b81f00050e7f89 */ /* 0x00072200000e0000 */
        /* <DEDUP_REMOVED lines=9> */
.L_x_2755:
[----:B0--3--:R-:W-:Y:S02]  /*17860*/  IADD3 R2, P3, R14, R0, RZ ;  /* 0x000000000e027210 */ /* 0x009fe40007f7e0ff */
        /* <DEDUP_REMOVED lines=14> */
.L_x_2658:
        /* <DEDUP_REMOVED lines=11> */
.L_x_2659:
[----:B------:R-:W2:Y:S01]  /*17a00*/  LDL.LU R2, [R1] ;  /* 0x0000000001027983 */ /* 0x000ea20000300800 */
[----:B------:R0:W-:Y:S01]  /*17a10*/  SYNCS.ARRIVE.TRANS64.A1T0 RZ, [R19+URZ+0x22850], RZ ;  /* 0x022850ff13ff79a7 */ /* 0x0001e2000810003f */
[----:B------:R-:W-:Y:S01]  /*17a20*/  BSSY B0, `(.L_x_2660) ;  /* 0x00000dc000007945 */ /* 0x000fe20003800000 */
[----:B--2---:R-:W-:-:S05]  /*17a30*/  VIADD R21, R2, 0xfffffffe ;  /* 0xfffffffe02157836 */ /* 0x004fca0000000000 */
[----:B------:R-:W-:-:S13]  /*17a40*/  ISETP.GE.AND P0, PT, R21, R29, PT ;  /* 0x0000001d1500720c */ /* 0x000fda0003f06270 */
[----:B0-----:R-:W-:Y:S05]  /*17a50*/  @!P0 BRA `(.L_x_2661) ;  /* 0x0000000c00608947 */ /* 0x001fea0003800000 */
.L_x_2674:
[----:B0-----:R-:W0:Y:S01]  /*17a60*/  S2R R2, SR_TID.X ;  /* 0x0000000000027919 */ /* 0x001e220000002100 */
[----:B------:R-:W2:Y:S01]  /*17a70*/  LDC R3, c[0x0][0x430] ;  /* 0x00010c00ff037b82 */ /* 0x000ea20000000800 */
[----:B------:R-:W-:Y:S02]  /*17a80*/  IMAD R8, R21, 0x60, R30 ;  /* 0x0000006015087824 */ /* 0x000fe400078e021e */
[----:B------:R-:W-:Y:S01]  /*17a90*/  VIADD R18, R18, 0x1 ;  /* 0x0000000112127836 */ /* 0x000fe20000000000 */
[----:B--2---:R-:W-:Y:S02]  /*17aa0*/  ISETP.NE.AND P0, PT, R3, 0x1, PT ;  /* 0x000000010300780c */ /* 0x004fe40003f05270 */
[----:B0-----:R-:W-:-:S04]  /*17ab0*/  LOP3.LUT R2, R2, 0x7f, RZ, 0xc0, !PT ;  /* 0x0000007f02027812 */ /* 0x001fc800078ec0ff */
[----:B------:R-:W-:Y:S02]  /*17ac0*/  SHF.R.U32.HI R4, RZ, 0x3, R2 ;  /* 0x00000003ff047819 */ /* 0x000fe40000011602 */
[----:B------:R-:W0:Y:S05]  /*17ad0*/  S2R R2, SR_TID.X ;  /* 0x0000000000027919 */ /* 0x000e2a0000002100 */
[----:B------:R-:W2:Y:S08]  /*17ae0*/  @P0 LDC R3, c[0x0][0x434] ;  /* 0x00010d00ff030b82 */ /* 0x000eb00000000800 */
[----:B------:R-:W3:Y:S01]  /*17af0*/  @P0 LDC R7, c[0x0][0x438] ;  /* 0x00010e00ff070b82 */ /* 0x000ee20000000800 */
[----:B0-----:R-:W-:-:S05]  /*17b00*/  IMAD.SHL.U32 R2, R2, 0x10, RZ ;  /* 0x0000001002027824 */ /* 0x001fca00078e00ff */
[----:B------:R-:W-:-:S04]  /*17b10*/  LOP3.LUT R2, R4, 0x70, R2, 0xf8, !PT ;  /* 0x0000007004027812 */ /* 0x000fc800078ef802 */
[C---:B------:R-:W-:Y:S01]  /*17b20*/  ISETP.GT.U32.AND P1, PT, R2.reuse, 0x5f, PT ;  /* 0x0000005f0200780c */ /* 0x040fe20003f24070 */
[----:B------:R-:W-:-:S04]  /*17b30*/  IMAD.IADD R8, R2, 0x1, R8 ;  /* 0x0000000102087824 */ /* 0x000fc800078e0208 */
[----:B--2---:R-:W-:-:S04]  /*17b40*/  @P0 IMAD.HI.U32 R2, R8, R3, RZ ;  /* 0x0000000308020227 */ /* 0x004fc800078e00ff */
[----:B------:R-:W-:Y:S01]  /*17b50*/  IMAD.MOV.U32 R9, RZ, RZ, R8 ;  /* 0x000000ffff097224 */ /* 0x000fe200078e0008 */
[----:B---3--:R-:W-:-:S03]  /*17b60*/  @P0 SHF.R.U32.HI R9, RZ, R7, R2 ;  /* 0x00000007ff090219 */ /* 0x008fc60000011602 */
[----:B------:R-:W0:Y:S01]  /*17b70*/  @!P1 LDC.64 R4, c[0x0][0x428] ;  /* 0x00010a00ff049b82 */ /* 0x000e220000000a00 */
[----:B------:R-:W-:-:S07]  /*17b80*/  @!P1 SHF.R.S32.HI R3, RZ, 0x1f, R9 ;  /* 0x0000001fff039819 */ /* 0x000fce0000011409 */
[----:B------:R-:W2:Y:S01]  /*17b90*/  @!P1 LDC.64 R6, c[0x0][0x418] ;  /* 0x00010600ff069b82 */ /* 0x000ea20000000a00 */
[----:B0-----:R-:W-:-:S04]  /*17ba0*/  @!P1 IMAD R2, R31, R4, RZ ;  /* 0x000000041f029224 */ /* 0x001fc800078e02ff */
[----:B------:R-:W-:Y:S02]  /*17bb0*/  @!P1 IMAD R5, R25, R5, R2 ;  /* 0x0000000519059224 */ /* 0x000fe400078e0202 */
[----:B------:R-:W-:-:S04]  /*17bc0*/  @!P1 IMAD.MOV.U32 R2, RZ, RZ, R9 ;  /* 0x000000ffff029224 */ /* 0x000fc800078e0009 */
[----:B------:R-:W-:-:S04]  /*17bd0*/  @!P1 IMAD.WIDE.U32 R2, R25, R4, R2 ;  /* 0x0000000419029225 */ /* 0x000fc800078e0002 */
[----:B------:R-:W-:Y:S01]  /*17be0*/  @!P1 IMAD.IADD R3, R5, 0x1, R3 ;  /* 0x0000000105039824 */ /* 0x000fe200078e0203 */
[C---:B--2---:R-:W-:Y:S01]  /*17bf0*/  @!P1 LEA R6, P0, R2.reuse, R6, 0x2 ;  /* 0x0000000602069211 */ /* 0x044fe200078010ff */
[----:B------:R-:W-:Y:S02]  /*17c00*/  IMAD.MOV.U32 R4, RZ, RZ, RZ ;  /* 0x000000ffff047224 */ /* 0x000fe400078e00ff */
[----:B-1----:R-:W-:Y:S01]  /*17c10*/  IMAD.U32 R10, RZ, RZ, UR36 ;  /* 0x00000024ff0a7e24 */ /* 0x002fe2000f8e00ff */
[----:B------:R-:W-:Y:S02]  /*17c20*/  @!P1 LEA.HI.X R7, R2, R7, R3, 0x2, P0 ;  /* 0x0000000702079211 */ /* 0x000fe400000f1403 */
[----:B------:R-:W-:-:S03]  /*17c30*/  ISETP.NE.AND P0, PT, R18, 0x2, PT ;  /* 0x000000021200780c */ /* 0x000fc60003f05270 */
[----:B------:R0:W5:Y:S01]  /*17c40*/  @!P1 LDG.E R4, desc[UR48][R6.64] ;  /* 0x0000003006049981 */ /* 0x000162000c1e1900 */
[----:B------:R-:W-:Y:S02]  /*17c50*/  ISETP.NE.AND P1, PT, R10, 0x3, PT ;  /* 0x000000030a00780c */ /* 0x000fe40003f25270 */
[----:B------:R-:W-:Y:S01]  /*17c60*/  SEL R2, RZ, 0x1, P0 ;  /* 0x00000001ff027807 */ /* 0x000fe20000000000 */
[----:B------:R-:W-:Y:S01]  /*17c70*/  IMAD.MOV R5, RZ, RZ, -R9 ;  /* 0x000000ffff057224 */ /* 0x000fe200078e0a09 */
[----:B------:R-:W-:Y:S05]  /*17c80*/  YIELD ;  /* 0x0000000000007946 */ /* 0x000fea0003800000 */
[----:B------:R-:W-:Y:S01]  /*17c90*/  LOP3.LUT R23, R23, R2, RZ, 0x3c, !PT ;  /* 0x0000000217177212 */ /* 0x000fe200078e3cff */
[----:B------:R-:W-:Y:S01]  /*17ca0*/  ULDC UR4, c[0x0][0x430] ;  /* 0x00010c0000047ab9 */ /* 0x000fe20000000800 */
[----:B------:R-:W-:Y:S01]  /*17cb0*/  IMAD.MOV.U32 R2, RZ, RZ, R21 ;  /* 0x000000ffff027224 */ /* 0x000fe200078e0015 */
[----:B------:R-:W-:Y:S01]  /*17cc0*/  SEL R18, R18, RZ, P0 ;  /* 0x000000ff12127207 */ /* 0x000fe20000000000 */
[----:B------:R-:W-:-:S02]  /*17cd0*/  IMAD R5, R5, UR4, R8 ;  /* 0x0000000405057c24 */ /* 0x000fc4000f8e0208 */
[----:B------:R-:W-:Y:S01]  /*17ce0*/  VIADD R21, R21, 0xffffffff ;  /* 0xffffffff15157836 */ /* 0x000fe20000000000 */
[----:B------:R-:W-:Y:S01]  /*17cf0*/  ISETP.GT.AND P2, PT, R2, R29, PT ;  /* 0x0000001d0200720c */ /* 0x000fe20003f44270 */
[----:B0-----:R-:W-:-:S12]  /*17d00*/  @!P1 BRA `(.L_x_2662) ;  /* 0x0000000000049947 */ /* 0x001fd80003800000 */
[----:B------:R-:W-:Y:S01]  /*17d10*/  BPT.TRAP 0x1 ;  /* 0x000000040000795c */ /* 0x000fe20000300000 */
.L_x_2662:
[----:B------:R-:W-:Y:S01]  /*17d20*/  IMAD R10, R18, 0x8, R17 ;  /* 0x00000008120a7824 */ /* 0x000fe200078e0211 */
[----:B------:R-:W-:Y:S01]  /*17d30*/  SHF.L.U32 R20, R23, 0x1f, RZ ;  /* 0x0000001f17147819 */ /* 0x000fe200000006ff */
[----:B------:R-:W-:Y:S01]  /*17d40*/  BSSY B1, `(.L_x_2663) ;  /* 0x0000004000017945 */ /* 0x000fe20003800000 */
[----:B------:R-:W-:Y:S02]  /*17d50*/  SHF.R.S32.HI R9, RZ, 0x1f, R5 ;  /* 0x0000001fff097819 */ /* 0x000fe40000011405 */
[----:B------:R-:W0:Y:S02]  /*17d60*/  SYNCS.PHASECHK.TRANS64.TRYWAIT P0, [R10+URZ+0x22840], R20 ;  /* 0x022840140a0075a7 */ /* 0x000e24000800017f */
[----:B0-----:R-:W-:Y:S05]  /*17d70*/  @!P0 BRA `(.L_x_2664) ;  /* 0x0000004000188947 */ /* 0x001fea0003800000 */
.L_x_2756:
[----:B------:R-:W-:Y:S05]  /*17d80*/  BSYNC B1 ;  /* 0x0000000000017941 */ /* 0x000fea0003800000 */
.L_x_2663:
[----:B------:R-:W-:Y:S01]  /*17d90*/  ULDC.64 UR4, c[0x0][0x300] ;  /* 0x0000c00000047ab9 */ /* 0x000fe20000000a00 */
[----:B-1---5:R-:W-:Y:S01]  /*17da0*/  SHF.R.S32.HI R19, RZ, 0x1f, R4 ;  /* 0x0000001fff137819 */ /* 0x022fe20000011404 */
        /* <DEDUP_REMOVED lines=47> */
.L_x_2770:
        /* <DEDUP_REMOVED lines=8> */
.L_x_2666:
        /* <DEDUP_REMOVED lines=11> */
.L_x_2667:
[----:B------:R1:W-:Y:S01]  /*181d0*/  SYNCS.ARRIVE.TRANS64.A1T0 RZ, [R10+URZ+0x22830], RZ ;  /* 0x022830ff0aff79a7 */ /* 0x0003e2000810003f */
[----:B------:R-:W-:Y:S05]  /*181e0*/  @!P3 BRA `(.L_x_2668) ;  /* 0x000000000004b947 */ /* 0x000fea0003800000 */
[----:B------:R-:W-:Y:S01]  /*181f0*/  BPT.TRAP 0x1 ;  /* 0x000000040000795c */ /* 0x000fe20000300000 */
.L_x_2668:
[----:B------:R-:W2:Y:S01]  /*18200*/  SYNCS.PHASECHK.TRANS64.TRYWAIT P0, [R10+URZ+0x22860], R20 ;  /* 0x022860140a0075a7 */ /* 0x000ea2000800017f */
[----:B------:R-:W-:Y:S04]  /*18210*/  BSSY B1, `(.L_x_2669) ;  /* 0x0000002000017945 */ /* 0x000fe80003800000 */
[----:B--2---:R-:W-:Y:S05]  /*18220*/  @!P0 BRA `(.L_x_2670) ;  /* 0x0000004000a08947 */ /* 0x004fea0003800000 */
.L_x_2771:
[----:B------:R-:W-:Y:S05]  /*18230*/  BSYNC B1 ;  /* 0x0000000000017941 */ /* 0x000fea0003800000 */
.L_x_2669:
[----:B------:R-:W-:Y:S01]  /*18240*/  ULDC.64 UR4, c[0x0][0x328] ;  /* 0x0000ca0000047ab9 */ /* 0x000fe20000000a00 */
[----:B------:R-:W-:Y:S01]  /*18250*/  ULDC.64 UR6, c[0x0][0x318] ;  /* 0x0000c60000067ab9 */ /* 0x000fe20000000a00 */
[----:B------:R-:W-:Y:S01]  /*18260*/  IMAD R2, R9, UR4, RZ ;  /* 0x0000000409027c24 */ /* 0x000fe2000f8e02ff */
[----:B------:R-:W-:Y:S01]  /*18270*/  LOP3.LUT P5, RZ, R16, 0x1, RZ, 0xc0, !PT ;  /* 0x0000000110ff7812 */ /* 0x000fe200078ac0ff */
[----:B0-2---:R-:W-:Y:S01]  /*18280*/  IMAD R20, R18, 0x6000, R28 ;  /* 0x0000600012147824 */ /* 0x005fe200078e021c */
[C---:B------:R-:W-:Y:S01]  /*18290*/  LOP3.LUT P4, RZ, R16.reuse, 0x10, RZ, 0xc0, !PT ;  /* 0x0000001010ff7812 */ /* 0x040fe2000788c0ff */
[C---:B------:R-:W-:Y:S01]  /*182a0*/  IMAD R7, R5.reuse, UR5, R2 ;  /* 0x0000000505077c24 */ /* 0x040fe2000f8e0202 */
[C---:B------:R-:W-:Y:S01]  /*182b0*/  LOP3.LUT P3, RZ, R16.reuse, 0x8, RZ, 0xc0, !PT ;  /* 0x0000000810ff7812 */ /* 0x040fe2000786c0ff */
        /* <DEDUP_REMOVED lines=58> */
.L_x_2785:
        /* <DEDUP_REMOVED lines=11> */
.L_x_2672:
        /* <DEDUP_REMOVED lines=11> */
.L_x_2673:
[----:B------:R0:W-:Y:S01]  /*187c0*/  SYNCS.ARRIVE.TRANS64.A1T0 RZ, [R10+URZ+0x22850], RZ ;  /* 0x022850ff0aff79a7 */ /* 0x0001e2000810003f */
[----:B------:R-:W-:Y:S05]  /*187d0*/  @P2 BRA `(.L_x_2674) ;  /* 0xfffffff000a02947 */ /* 0x000fea000383ffff */
.L_x_2661:
[----:B------:R-:W-:Y:S05]  /*187e0*/  BSYNC B0 ;  /* 0x0000000000007941 */ /* 0x000fea0003800000 */
.L_x_2660:
        /* <DEDUP_REMOVED lines=20> */
.L_x_2676:
[----:B------:R-:W-:Y:S05]  /*18930*/  BSYNC B0 ;  /* 0x0000000000007941 */ /* 0x000fea0003800000 */
.L_x_2675:
[----:B------:R-:W-:Y:S02]  /*18940*/  SEL R18, R18, RZ, P0 ;  /* 0x000000ff12127207 */ /* 0x000fe40000000000 */
[----:B------:R-:W-:-:S07]  /*18950*/  LOP3.LUT R23, R23, R0, RZ, 0x3c, !PT ;  /* 0x0000000017177212 */ /* 0x000fce00078e3cff */
.L_x_2635:
[----:B------:R-:W-:Y:S05]  /*18960*/  BSYNC B7 ;  /* 0x0000000000077941 */ /* 0x000fea0003800000 */
.L_x_2633:
        /* <DEDUP_REMOVED lines=8> */
[----:B------:R2:W3:Y:S01]  /*189f0*/  LDS.128 R24, [R17+0x228d0] ;  /* 0x0228d00011187984 */ /* 0x0004e20000000c00 */
[----:B------:R-:W-:Y:S06]  /*18a00*/  BAR.ARV 0x4, 0x180 ;  /* 0x0106000000007b1d */ /* 0x000fec0000002000 */
[----:B------:R-:W-:Y:S05]  /*18a10*/  BRA `(.L_x_2678) ;  /* 0x0000000c00d47947 */ /* 0x000fea0003800000 */
.L_x_2677:
        /* <DEDUP_REMOVED lines=43> */
.L_x_2795:
[----:B------:R-:W-:Y:S02]  /*18cd0*/  ULDC UR4, c[0x0][0xc38] ;  /* 0x00030e0000047ab9 */ /* 0x000fe40000000800 */
[----:B------:R-:W-:-:S04]  /*18ce0*/  IMAD.U32 R5, RZ, RZ, UR4 ;  /* 0x00000004ff057e24 */ /* 0x000fc8000f8e00ff */
[----:B---3--:R-:W-:-:S04]  /*18cf0*/  IMAD R14, R14, R5, RZ ;  /* 0x000000050e0e7224 */ /* 0x008fc800078e02ff */
[----:B------:R-:W-:-:S05]  /*18d00*/  IMAD.IADD R7, R7, 0x1, R14 ;  /* 0x0000000107077824 */ /* 0x000fca00078e020e */
[----:B------:R-:W-:-:S13]  /*18d10*/  ISETP.GT.AND P6, PT, R7, R0, PT ;  /* 0x000000000700720c */ /* 0x000fda0003fc4270 */
[----:B------:R-:W-:Y:S05]  /*18d20*/  @P6 BRA `(.L_x_2680) ;  /* 0x0000000000a46947 */ /* 0x000fea0003800000 */
.L_x_2683:
        /* <DEDUP_REMOVED lines=35> */
.L_x_2803:
[----:B------:R-:W-:Y:S02]  /*18f60*/  ULDC UR4, c[0x0][0xc38] ;  /* 0x00030e0000047ab9 */ /* 0x000fe40000000800 */
[----:B------:R-:W-:-:S04]  /*18f70*/  IMAD.U32 R5, RZ, RZ, UR4 ;  /* 0x00000004ff057e24 */ /* 0x000fc8000f8e00ff */
[----:B---3--:R-:W-:-:S04]  /*18f80*/  IMAD R14, R14, R5, RZ ;  /* 0x000000050e0e7224 */ /* 0x008fc800078e02ff */
[----:B------:R-:W-:-:S05]  /*18f90*/  IMAD.IADD R7, R14, 0x1, R7 ;  /* 0x000000010e077824 */ /* 0x000fca00078e0207 */
[----:B------:R-:W-:-:S13]  /*18fa0*/  ISETP.GT.AND P6, PT, R7, R0, PT ;  /* 0x000000000700720c */ /* 0x000fda0003fc4270 */
[----:B------:R-:W-:Y:S05]  /*18fb0*/  @!P6 BRA `(.L_x_2683) ;  /* 0xfffffffc005ce947 */ /* 0x000fea000383ffff */
.L_x_2680:
[----:B------:R-:W-:Y:S01]  /*18fc0*/  IMAD.IADD R7, R7, 0x1, -R14 ;  /* 0x0000000107077824 */ /* 0x000fe200078e0a0e */
[----:B------:R-:W-:-:S03]  /*18fd0*/  UMOV UR4, 0xffffffff ;  /* 0xffffffff00047882 */ /* 0x000fc60000000000 */
[----:B------:R-:W-:-:S05]  /*18fe0*/  IMAD R3, R2, R5, R7 ;  /* 0x0000000502037224 */ /* 0x000fca00078e0207 */
[----:B------:R-:W-:Y:S01]  /*18ff0*/  ISETP.GT.AND P6, PT, R3, R0, PT ;  /* 0x000000000300720c */ /* 0x000fe20003fc4270 */
[----:B------:R-:W-:-:S12]  /*19000*/  BRA.DIV UR4, `(.L_x_2684) ;  /* 0x0000004204fc7947 */ /* 0x000fd8000b800000 */
[----:B------:R-:W-:-:S04]  /*19010*/  VOTE.ANY R3, PT, !P6 ;  /* 0x0000000000037806 */ /* 0x000fc800070e0100 */
[----:B------:R-:W3:Y:S02]  /*19020*/  POPC R12, R3 ;  /* 0x00000003000c7309 */ /* 0x000ee40000000000 */
[----:B---3--:R3:W4:Y:S01]  /*19030*/  SHFL.IDX PT, R25, R25, R12, 0x1f ;  /* 0x00001f0c19197589 */ /* 0x00872200000e0000 */
[----:B------:R-:W-:-:S03]  /*19040*/  IMAD.IADD R27, R12, 0x1, R27 ;  /* 0x000000010c1b7824 */ /* 0x000fc600078e021b */
[----:B------:R3:W0:Y:S04]  /*19050*/  SHFL.IDX PT, R4, R4, R12, 0x1f ;  /* 0x00001f0c04047589 */ /* 0x00062800000e0000 */
.L_x_2808:
[----:B------:R-:W-:-:S13]  /*19060*/  ISETP.NE.AND P0, PT, R3, RZ, PT ;  /* 0x000000ff0300720c */ /* 0x000fda0003f05270 */
[----:B------:R-:W-:Y:S05]  /*19070*/  @!P0 BRA `(.L_x_2685) ;  /* 0x0000000000108947 */ /* 0x000fea0003800000 */
[----:B------:R-:W-:Y:S01]  /*19080*/  UMOV UR4, 0xffffffff ;  /* 0xffffffff00047882 */ /* 0x000fe20000000000 */
[----:B---3--:R-:W-:Y:S02]  /*19090*/  VIADD R12, R12, 0xffffffff ;  /* 0xffffffff0c0c7836 */ /* 0x008fe40000000000 */
[----:B------:R-:W-:Y:S05]  /*190a0*/  BRA.DIV UR4, `(.L_x_2686) ;  /* 0x0000004604307947 */ /* 0x000fea000b800000 */
[----:B------:R3:W0:Y:S02]  /*190b0*/  SHFL.IDX PT, R6, R2, R12, 0x1f ;  /* 0x00001f0c02067589 */ /* 0x00062400000e0000 */
.L_x_2685:
[----:B0-----:R-:W-:Y:S01]  /*190c0*/  ISETP.NE.AND P0, PT, R4, 0x1, PT ;  /* 0x000000010400780c */ /* 0x001fe20003f05270 */
[----:B------:R-:W-:-:S04]  /*190d0*/  IMAD R24, R6, R5, R7 ;  /* 0x0000000506187224 */ /* 0x000fc800078e0207 */
[----:B------:R-:W-:-:S08]  /*190e0*/  IMAD.IADD R0, R0, 0x1, -R24 ;  /* 0x0000000100007824 */ /* 0x000fd000078e0a18 */
[----:B------:R-:W-:Y:S05]  /*190f0*/  @!P0 BRA `(.L_x_2687) ;  /* 0x0000000000dc8947 */ /* 0x000fea0003800000 */
[-C--:B----4-:R-:W-:Y:S02]  /*19100*/  IABS R6, R25.reuse ;  /* 0x0000001900067213 */ /* 0x090fe40000000000 */
[----:B------:R-:W-:Y:S02]  /*19110*/  IABS R5, R4 ;  /* 0x0000000400057213 */ /* 0x000fe40000000000 */
[----:B------:R-:W0:Y:S08]  /*19120*/  I2F.RP R7, R6 ;  /* 0x0000000600077306 */ /* 0x000e300000209400 */
[----:B------:R-:W4:Y:S08]  /*19130*/  I2F.RP R8, R5 ;  /* 0x0000000500087306 */ /* 0x000f300000209400 */
[----:B0-----:R-:W2:Y:S08]  /*19140*/  MUFU.RCP R7, R7 ;  /* 0x0000000700077308 */ /* 0x001eb00000001000 */
[----:B----4-:R-:W-:Y:S01]  /*19150*/  MUFU.RCP R8, R8 ;  /* 0x0000000800087308 */ /* 0x010fe20000001000 */
[----:B--23--:R-:W-:Y:S01]  /*19160*/  VIADD R2, R7, 0xffffffe ;  /* 0x0ffffffe07027836 */ /* 0x00cfe20000000000 */
[----:B------:R-:W-:-:S06]  /*19170*/  IABS R7, R25 ;  /* 0x0000001900077213 */ /* 0x000fcc0000000000 */
[----:B------:R0:W2:Y:S02]  /*19180*/  F2I.FTZ.U32.TRUNC.NTZ R3, R2 ;  /* 0x0000000200037305 */ /* 0x0000a4000021f000 */
[----:B0-----:R-:W-:Y:S02]  /*19190*/  IMAD.MOV.U32 R2, RZ, RZ, RZ ;  /* 0x000000ffff027224 */ /* 0x001fe400078e00ff */
[----:B--2---:R-:W-:-:S04]  /*191a0*/  IMAD.MOV R9, RZ, RZ, -R3 ;  /* 0x000000ffff097224 */ /* 0x004fc800078e0a03 */
[----:B------:R-:W-:-:S04]  /*191b0*/  IMAD R9, R9, R6, RZ ;  /* 0x0000000609097224 */ /* 0x000fc800078e02ff */
[----:B------:R-:W-:Y:S01]  /*191c0*/  IMAD.HI.U32 R3, R3, R9, R2 ;  /* 0x0000000903037227 */ /* 0x000fe200078e0002 */
        /* <DEDUP_REMOVED lines=22> */
[----:B------:R-:W-:-:S05]  /*19330*/  IABS R3, R7 ;  /* 0x0000000700037213 */ /* 0x000fca0000000000 */
        /* <DEDUP_REMOVED lines=9> */
[----:B------:R-:W-:-:S04]  /*193d0*/  IMAD.MOV R2, RZ, RZ, -R7 ;  /* 0x000000ffff027224 */ /* 0x000fc800078e0a07 */
[----:B------:R-:W-:Y:S02]  /*193e0*/  IMAD R2, R25, R2, R0 ;  /* 0x0000000219027224 */ /* 0x000fe400078e0200 */
        /* <DEDUP_REMOVED lines=8> */
.L_x_2687:
[----:B--23--:R-:W0:Y:S02]  /*19470*/  LDC.64 R2, c[0x0][0xc90] ;  /* 0x00032400ff027b82 */ /* 0x00ce240000000a00 */
[----:B0-----:R-:W-:-:S05]  /*19480*/  IMAD.WIDE R2, R27, 0x4, R2 ;  /* 0x000000041b027825 */ /* 0x001fca00078e0202 */
[----:B------:R0:W4:Y:S02]  /*19490*/  LDG.E R6, desc[UR48][R2.64] ;  /* 0x0000003002067981 */ /* 0x000124000c1e1900 */
[----:B0-----:R-:W-:Y:S02]  /*194a0*/  IMAD.MOV.U32 R2, RZ, RZ, RZ ;  /* 0x000000ffff027224 */ /* 0x001fe400078e00ff */
[----:B----4-:R-:W-:-:S05]  /*194b0*/  IMAD R7, R25, R6, RZ ;  /* 0x0000000619077224 */ /* 0x010fca00078e02ff */
[----:B------:R-:W-:-:S04]  /*194c0*/  IABS R4, R7 ;  /* 0x0000000700047213 */ /* 0x000fc80000000000 */
[----:B------:R-:W0:Y:S08]  /*194d0*/  I2F.RP R8, R4 ;  /* 0x0000000400087306 */ /* 0x000e300000209400 */
        /* <DEDUP_REMOVED lines=26> */
[----:B------:R-:W-:-:S04]  /*19680*/  VIADDMNMX R5, R3, R5, R6, PT ;  /* 0x0000000503057246 */ /* 0x000fc80003800106 */
[----:B------:R-:W-:-:S04]  /*19690*/  IABS R6, R5 ;  /* 0x0000000500067213 */ /* 0x000fc80000000000 */
[----:B------:R-:W0:Y:S08]  /*196a0*/  I2F.RP R8, R6 ;  /* 0x0000000600087306 */ /* 0x000e300000209400 */
[----:B0-----:R-:W0:Y:S02]  /*196b0*/  MUFU.RCP R8, R8 ;  /* 0x0000000800087308 */ /* 0x001e240000001000 */
[----:B0-----:R-:W-:Y:S01]  /*196c0*/  VIADD R3, R8, 0xffffffe ;  /* 0x0ffffffe08037836 */ /* 0x001fe20000000000 */
[----:B------:R-:W-:-:S05]  /*196d0*/  IABS R8, R5 ;  /* 0x0000000500087213 */ /* 0x000fca0000000000 */
[----:B------:R-:W0:Y:S02]  /*196e0*/  F2I.FTZ.U32.TRUNC.NTZ R3, R3 ;  /* 0x0000000300037305 */ /* 0x000e24000021f000 */
[----:B0-----:R-:W-:-:S04]  /*196f0*/  IMAD.MOV R7, RZ, RZ, -R3 ;  /* 0x000000ffff077224 */ /* 0x001fc800078e0a03 */
[----:B------:R-:W-:-:S04]  /*19700*/  IMAD R7, R7, R6, RZ ;  /* 0x0000000607077224 */ /* 0x000fc800078e02ff */
[----:B------:R-:W-:Y:S01]  /*19710*/  IMAD.HI.U32 R2, R3, R7, R2 ;  /* 0x0000000703027227 */ /* 0x000fe200078e0002 */
[----:B------:R-:W-:-:S03]  /*19720*/  IABS R7, R0 ;  /* 0x0000000000077213 */ /* 0x000fc60000000000 */
        /* <DEDUP_REMOVED lines=13> */
[----:B------:R-:W-:Y:S01]  /*19800*/  @!P1 LOP3.LUT R2, RZ, R5, RZ, 0x33, !PT ;  /* 0x00000005ff029212 */ /* 0x000fe200078e33ff */
[----:B------:R-:W-:-:S04]  /*19810*/  IMAD.MOV R5, RZ, RZ, -R5 ;  /* 0x000000ffff057224 */ /* 0x000fc800078e0a05 */
[----:B------:R-:W-:-:S07]  /*19820*/  IMAD R26, R2, R5, R3 ;  /* 0x00000005021a7224 */ /* 0x000fce00078e0203 */
.L_x_2688:
[----:B------:R-:W-:-:S05]  /*19830*/  LOP3.LUT R2, RZ, R2, RZ, 0x33, !PT ;  /* 0x00000002ff027212 */ /* 0x000fca00078e33ff */
[----:B------:R-:W-:Y:S01]  /*19840*/  IMAD.IADD R25, R25, 0x1, R2 ;  /* 0x0000000119197824 */ /* 0x000fe200078e0202 */
[----:B------:R-:W-:Y:S06]  /*19850*/  BRA `(.L_x_2689) ;  /* 0x00000000001c7947 */ /* 0x000fec0003800000 */
.L_x_2681:
[----:B------:R-:W-:Y:S01]  /*19860*/  UMOV UR4, URZ ;  /* 0x0000003f00047c82 */ /* 0x000fe20008000000 */
[----:B------:R-:W-:Y:S01]  /*19870*/  UMOV UR5, URZ ;  /* 0x0000003f00057c82 */ /* 0x000fe20008000000 */
[----:B------:R-:W-:Y:S01]  /*19880*/  ULDC UR6, c[0x0][0xc3c] ;  /* 0x00030f0000067ab9 */ /* 0x000fe20000000800 */
[----:B------:R-:W-:Y:S02]  /*19890*/  IMAD.MOV.U32 R24, RZ, RZ, R0 ;  /* 0x000000ffff187224 */ /* 0x000fe400078e0000 */
[----:B------:R-:W-:Y:S02]  /*198a0*/  IMAD.U32 R25, RZ, RZ, UR4 ;  /* 0x00000004ff197e24 */ /* 0x000fe4000f8e00ff */
[----:B------:R-:W-:Y:S02]  /*198b0*/  IMAD.U32 R26, RZ, RZ, UR5 ;  /* 0x00000005ff1a7e24 */ /* 0x000fe4000f8e00ff */
[----:B------:R-:W-:-:S07]  /*198c0*/  IMAD.U32 R27, RZ, RZ, UR6 ;  /* 0x00000006ff1b7e24 */ /* 0x000fce000f8e00ff */
.L_x_2689:
        /* <DEDUP_REMOVED lines=10> */
.L_x_2678:
[----:B------:R-:W-:Y:S02]  /*19970*/  ULDC UR4, c[0x0][0xc3c] ;  /* 0x00030f0000047ab9 */ /* 0x000fe40000000800 */
[----:B---3--:R-:W-:-:S13]  /*19980*/  ISETP.GE.AND P0, PT, R27, UR4, PT ;  /* 0x000000041b007c0c */ /* 0x008fda000bf06270 */
[----:B------:R-:W-:Y:S05]  /*19990*/  @!P0 BRA `(.L_x_2690) ;  /* 0xffffffb000288947 */ /* 0x000fea000383ffff */
[----:B------:R-:W-:Y:S05]  /*199a0*/  BSYNC B8 ;  /* 0x0000000000087941 */ /* 0x000fea0003800000 */
.L_x_2619:
        /* <DEDUP_REMOVED lines=12> */
.L_x_2811:
[----:B------:R-:W-:Y:S05]  /*19a70*/  BSYNC B0 ;  /* 0x0000000000007941 */ /* 0x000fea0003800000 */
.L_x_2691:
[----:B------:R-:W-:-:S03]  /*19a80*/  UMOV UR4, 0xffffffff ;  /* 0xffffffff00047882 */ /* 0x000fc60000000000 */
[----:B------:R-:W-:Y:S05]  /*19a90*/  BRA.DIV UR4, `(.L_x_2693) ;  /* 0x0000003a04f07947 */ /* 0x000fea000b800000 */
[----:B-1----:R-:W1:Y:S02]  /*19aa0*/  S2R R0, SR_TID.X ;  /* 0x0000000000007919 */ /* 0x002e640000002100 */
[----:B-1----:R-:W-:-:S04]  /*19ab0*/  SHF.R.U32.HI R0, RZ, 0x5, R0 ;  /* 0x00000005ff007819 */ /* 0x002fc80000011600 */
[----:B------:R-:W-:-:S05]  /*19ac0*/  LOP3.LUT R0, R0, 0x3, RZ, 0xc0, !PT ;  /* 0x0000000300007812 */ /* 0x000fca00078ec0ff */
[----:B------:R1:W3:Y:S02]  /*19ad0*/  SHFL.IDX PT, R14, R0, RZ, 0x1f ;  /* 0x00001fff000e7589 */ /* 0x0002e400000e0000 */
.L_x_2814:
[----:B---3--:R-:W-:Y:S01]  /*19ae0*/  ISETP.NE.AND P0, PT, R14, RZ, PT ;  /* 0x000000ff0e00720c */ /* 0x008fe20003f05270 */
[----:B------:R-:W-:-:S12]  /*19af0*/  BSSY B0, `(.L_x_2694) ;  /* 0x0000024000007945 */ /* 0x000fd80003800000 */
[----:B------:R-:W-:Y:S05]  /*19b00*/  @P0 BRA `(.L_x_2695) ;  /* 0x0000000000880947 */ /* 0x000fea0003800000 */
[----:B------:R-:W-:-:S03]  /*19b10*/  UMOV UR4, 0xffffffff ;  /* 0xffffffff00047882 */ /* 0x000fc60000000000 */
[----:B------:R-:W-:Y:S05]  /*19b20*/  BRA.DIV UR4, `(.L_x_2696) ;  /* 0x0000003e04007947 */ /* 0x000fea000b800000 */
[----:B------:R-:W-:-:S13]  /*19b30*/  ELECT P6, URZ, PT ;  /* 0x00000000003f782f */ /* 0x000fda00038c0000 */
.L_x_2817:
[----:B------:R-:W-:Y:S05]  /*19b40*/  @!P6 BRA `(.L_x_2695) ;  /* 0x000000000078e947 */ /* 0x000fea0003800000 */
[----:B------:R-:W-:-:S06]  /*19b50*/  ULOP3.LUT UR4, UR39, 0x2, URZ, 0xfc, !UPT ;  /* 0x0000000227047892 */ /* 0x000fcc000f8efc3f */
[----:B-1----:R-:W-:-:S05]  /*19b60*/  IMAD.U32 R0, RZ, RZ, UR4 ;  /* 0x00000004ff007e24 */ /* 0x002fca000f8e00ff */
[----:B------:R-:W-:-:S13]  /*19b70*/  ISETP.NE.AND P0, PT, R0, 0x3, PT ;  /* 0x000000030000780c */ /* 0x000fda0003f05270 */
[----:B------:R-:W-:Y:S05]  /*19b80*/  @!P0 BRA `(.L_x_2697) ;  /* 0x0000000000048947 */ /* 0x000fea0003800000 */
[----:B------:R-:W-:Y:S01]  /*19b90*/  BPT.TRAP 0x1 ;  /* 0x000000040000795c */ /* 0x000fe20000300000 */
.L_x_2697:
[C---:B------:R-:W-:Y:S01]  /*19ba0*/  IMAD R3, R18.reuse, 0x8, R5 ;  /* 0x0000000812037824 */ /* 0x040fe200078e0205 */
[----:B------:R-:W-:Y:S01]  /*19bb0*/  SHF.L.U32 R2, R23, 0x1f, RZ ;  /* 0x0000001f17027819 */ /* 0x000fe200000006ff */
[----:B------:R-:W-:-:S03]  /*19bc0*/  VIADD R18, R18, 0x1 ;  /* 0x0000000112127836 */ /* 0x000fc60000000000 */
[----:B------:R-:W1:Y:S02]  /*19bd0*/  SYNCS.PHASECHK.TRANS64.TRYWAIT P1, [R3+URZ+0x22840], R2 ;  /* 0x02284002030075a7 */ /* 0x000e64000802017f */
[----:B------:R-:W-:-:S04]  /*19be0*/  ISETP.NE.AND P2, PT, R18, 0x2, PT ;  /* 0x000000021200780c */ /* 0x000fc80003f45270 */
[----:B------:R-:W-:Y:S01]  /*19bf0*/  SEL R0, RZ, 0x1, P2 ;  /* 0x00000001ff007807 */ /* 0x000fe20001000000 */
[----:B-1----:R-:W-:Y:S08]  /*19c00*/  @!P1 BRA `(.L_x_2698) ;  /* 0x0000003800e89947 */ /* 0x002ff00003800000 */
.L_x_2818:
[----:B------:R-:W-:Y:S02]  /*19c10*/  SEL R18, R18, RZ, P2 ;  /* 0x000000ff12127207 */ /* 0x000fe40001000000 */
[----:B------:R-:W-:Y:S01]  /*19c20*/  LOP3.LUT R0, R23, R0, RZ, 0x3c, !PT ;  /* 0x0000000017007212 */ /* 0x000fe200078e3cff */
[----:B------:R-:W-:Y:S06]  /*19c30*/  @!P0 BRA `(.L_x_2699) ;  /* 0x0000000000048947 */ /* 0x000fec0003800000 */
[----:B------:R-:W-:Y:S01]  /*19c40*/  BPT.TRAP 0x1 ;  /* 0x000000040000795c */ /* 0x000fe20000300000 */
.L_x_2699:
[----:B------:R-:W-:Y:S01]  /*19c50*/  IMAD R5, R18, 0x8, R5 ;  /* 0x0000000812057824 */ /* 0x000fe200078e0205 */
[----:B------:R-:W-:-:S04]  /*19c60*/  SHF.L.U32 R0, R0, 0x1f, RZ ;  /* 0x0000001f00007819 */ /* 0x000fc800000006ff */
[----:B------:R-:W3:Y:S02]  /*19c70*/  SYNCS.PHASECHK.TRANS64.TRYWAIT P1, [R5+URZ+0x22840], R0 ;  /* 0x02284000050075a7 */ /* 0x000ee4000802017f */
[----:B---3--:R-:W-:Y:S05]  /*19c80*/  @!P1 BRA `(.L_x_2700) ;  /* 0x0000003800dc9947 */ /* 0x008fea0003800000 */
.L_x_2819:
[----:B------:R-:W-:Y:S05]  /*19c90*/  @!P0 BRA `(.L_x_2701) ;  /* 0x0000000000048947 */ /* 0x000fea0003800000 */
[----:B------:R-:W-:Y:S01]  /*19ca0*/  BPT.TRAP 0x1 ;  /* 0x000000040000795c */ /* 0x000fe20000300000 */
.L_x_2701:
[----:B------:R-:W5:Y:S02]  /*19cb0*/  SYNCS.PHASECHK.TRANS64.TRYWAIT P1, [R3+URZ+0x22860], R2 ;  /* 0x02286002030075a7 */ /* 0x000f64000802017f */
[----:B-----5:R-:W-:Y:S05]  /*19cc0*/  @!P1 BRA `(.L_x_2702) ;  /* 0x0000003800e09947 */ /* 0x020fea0003800000 */
.L_x_2820:
[----:B------:R-:W-:Y:S05]  /*19cd0*/  @!P0 BRA `(.L_x_2703) ;  /* 0x0000000000048947 */ /* 0x000fea0003800000 */
[----:B------:R-:W-:Y:S01]  /*19ce0*/  BPT.TRAP 0x1 ;  /* 0x000000040000795c */ /* 0x000fe20000300000 */
.L_x_2703:
[----:B------:R0:W0:Y:S02]  /*19cf0*/  SYNCS.PHASECHK.TRANS64.TRYWAIT P0, [R5+URZ+0x22860], R0 ;  /* 0x02286000050075a7 */ /* 0x000024000800017f */
[----:B0-----:R-:W-:Y:S05]  /*19d00*/  @!P0 NANOSLEEP.SYNCS 0x989680 ;  /* 0x009896800000895d */ /* 0x001fea0003900000 */
[----:B------:R-:W0:Y:S02]  /*19d10*/  @!P0 SYNCS.PHASECHK.TRANS64 P0, [R5+URZ+0x22860], R0 ;  /* 0x02286000050085a7 */ /* 0x000e24000800007f */
[----:B0-----:R-:W-:Y:S05]  /*19d20*/  @!P0 BRA `(.L_x_2703) ;  /* 0xfffffffc00f08947 */ /* 0x001fea000383ffff */
.L_x_2695:
[----:B------:R-:W-:Y:S05]  /*19d30*/  BSYNC B0 ;  /* 0x0000000000007941 */ /* 0x000fea0003800000 */
.L_x_2694:
[----:B------:R-:W-:Y:S05]  /*19d40*/  EXIT ;  /* 0x000000000000794d */ /* 0x000fea0003800000 */
.L_x_2510:
[----:B0-----:R0:W1:Y:S02]  /*19d50*/  SYNCS.PHASECHK.TRANS64.TRYWAIT P0, [R8+URZ+0x22800], R3 ;  /* 0x02280003080075a7 */ /* 0x001064000800017f */
[----:B-1----:R-:W-:Y:S05]  /*19d60*/  @!P0 NANOSLEEP.SYNCS 0x989680 ;  /* 0x009896800000895d */ /* 0x002fea0003900000 */
[----:B------:R-:W1:Y:S02]  /*19d70*/  @!P0 SYNCS.PHASECHK.TRANS64 P0, [R8+URZ+0x22800], R3 ;  /* 0x02280003080085a7 */ /* 0x000e64000800007f */
[----:B-1----:R-:W-:Y:S05]  /*19d80*/  @!P0 BRA `(.L_x_2510) ;  /* 0xfffffffc00f08947 */ /* 0x002fea000383ffff */
[----:B------:R-:W-:Y:S05]  /*19d90*/  BRA `(.L_x_2704) ;  /* 0xfffffe8400807947 */ /* 0x000fea000383ffff */
.L_x_2514:
[----:B0-----:R-:W-:-:S04]  /*19da0*/  IMAD.U32 R3, RZ, RZ, UR22 ;  /* 0x00000016ff037e24 */ /* 0x001fc8000f8e00ff */
[----:B------:R0:W2:Y:S03]  /*19db0*/  SYNCS.PHASECHK.TRANS64.TRYWAIT P1, [R3+URZ+0x22830], R6 ;  /* 0x02283006030075a7 */ /* 0x0000a6000802017f */
[----:B--2---:R-:W-:Y:S05]  /*19dc0*/  @!P1 NANOSLEEP.SYNCS 0x989680 ;  /* 0x009896800000995d */ /* 0x004fea0003900000 */
[----:B------:R-:W2:Y:S02]  /*19dd0*/  @!P1 SYNCS.PHASECHK.TRANS64 P1, [R3+URZ+0x22830], R6 ;  /* 0x02283006030095a7 */ /* 0x000ea4000802007f */
[----:B--2---:R-:W-:Y:S05]  /*19de0*/  @!P1 BRA `(.L_x_2514) ;  /* 0xfffffffc00ec9947 */ /* 0x004fea000383ffff */
[----:B------:R-:W-:Y:S05]  /*19df0*/  BRA `(.L_x_2513) ;  /* 0xfffffe8400a87947 */ /* 0x000fea000383ffff */
.L_x_2527:
[----:B-1----:R-:W-:-:S04]  /*19e00*/  IMAD.U32 R9, RZ, RZ, UR22 ;  /* 0x00000016ff097e24 */ /* 0x002fc8000f8e00ff */
[----:B------:R1:W2:Y:S03]  /*19e10*/  SYNCS.PHASECHK.TRANS64.TRYWAIT P1, [R9+URZ+0x22850], R6 ;  /* 0x02285006090075a7 */ /* 0x0002a6000802017f */
[----:B--2---:R-:W-:Y:S05]  /*19e20*/  @!P1 NANOSLEEP.SYNCS 0x989680 ;  /* 0x009896800000995d */ /* 0x004fea0003900000 */
[----:B------:R-:W2:Y:S02]  /*19e30*/  @!P1 SYNCS.PHASECHK.TRANS64 P1, [R9+URZ+0x22850], R6 ;  /* 0x02285006090095a7 */ /* 0x000ea4000802007f */
[----:B--2---:R-:W-:Y:S05]  /*19e40*/  @!P1 BRA `(.L_x_2527) ;  /* 0xfffffffc00ec9947 */ /* 0x004fea000383ffff */
[----:B------:R-:W-:Y:S05]  /*19e50*/  BRA `(.L_x_2526) ;  /* 0xfffffeac00dc7947 */ /* 0x000fea000383ffff */
.L_x_2536:
[----:B-1----:R-:W-:-:S04]  /*19e60*/  IMAD.U32 R4, RZ, RZ, UR26 ;  /* 0x0000001aff047e24 */ /* 0x002fc8000f8e00ff */
[----:B------:R1:W2:Y:S03]  /*19e70*/  SYNCS.PHASECHK.TRANS64.TRYWAIT P1, [R4+URZ+0x22830], R7 ;  /* 0x02283007040075a7 */ /* 0x0002a6000802017f */
[----:B--2---:R-:W-:Y:S05]  /*19e80*/  @!P1 NANOSLEEP.SYNCS 0x989680 ;  /* 0x009896800000995d */ /* 0x004fea0003900000 */
[----:B------:R-:W2:Y:S02]  /*19e90*/  @!P1 SYNCS.PHASECHK.TRANS64 P1, [R4+URZ+0x22830], R7 ;  /* 0x02283007040095a7 */ /* 0x000ea4000802007f */
[----:B--2---:R-:W-:Y:S05]  /*19ea0*/  @!P1 BRA `(.L_x_2536) ;  /* 0xfffffffc00ec9947 */ /* 0x004fea000383ffff */
[----:B------:R-:W-:Y:S05]  /*19eb0*/  BRA `(.L_x_2535) ;  /* 0xfffffeb400987947 */ /* 0x000fea000383ffff */
.L_x_2549:
[----:B-1----:R-:W-:-:S04]  /*19ec0*/  IMAD.U32 R8, RZ, RZ, UR26 ;  /* 0x0000001aff087e24 */ /* 0x002fc8000f8e00ff */
[----:B------:R1:W3:Y:S03]  /*19ed0*/  SYNCS.PHASECHK.TRANS64.TRYWAIT P1, [R8+URZ+0x22850], R7 ;  /* 0x02285007080075a7 */ /* 0x0002e6000802017f */
[----:B---3--:R-:W-:Y:S05]  /*19ee0*/  @!P1 NANOSLEEP.SYNCS 0x989680 ;  /* 0x009896800000995d */ /* 0x008fea0003900000 */
[----:B------:R-:W3:Y:S02]  /*19ef0*/  @!P1 SYNCS.PHASECHK.TRANS64 P1, [R8+URZ+0x22850], R7 ;  /* 0x02285007080095a7 */ /* 0x000ee4000802007f */
[----:B---3--:R-:W-:Y:S05]  /*19f00*/  @!P1 BRA `(.L_x_2549) ;  /* 0xfffffffc00ec9947 */ /* 0x008fea000383ffff */
[----:B------:R-:W-:Y:S05]  /*19f10*/  BRA `(.L_x_2548) ;  /* 0xfffffee400e87947 */ /* 0x000fea000383ffff */
.L_x_2559:
[----:B-12---:R-:W-:-:S04]  /*19f20*/  IMAD.U32 R3, RZ, RZ, UR24 ;  /* 0x00000018ff037e24 */ /* 0x006fc8000f8e00ff */
[----:B------:R1:W2:Y:S03]  /*19f30*/  SYNCS.PHASECHK.TRANS64.TRYWAIT P2, [R3+URZ+0x22830], R6 ;  /* 0x02283006030075a7 */ /* 0x0002a6000804017f */
[----:B--2---:R-:W-:Y:S05]  /*19f40*/  @!P2 NANOSLEEP.SYNCS 0x989680 ;  /* 0x009896800000a95d */ /* 0x004fea0003900000 */
[----:B------:R-:W2:Y:S02]  /*19f50*/  @!P2 SYNCS.PHASECHK.TRANS64 P2, [R3+URZ+0x22830], R6 ;  /* 0x022830060300a5a7 */ /* 0x000ea4000804007f */
[----:B--2---:R-:W-:Y:S05]  /*19f60*/  @!P2 BRA `(.L_x_2559) ;  /* 0xfffffffc00eca947 */ /* 0x004fea000383ffff */
[----:B------:R-:W-:Y:S05]  /*19f70*/  BRA `(.L_x_2558) ;  /* 0xfffffeec00ac7947 */ /* 0x000fea000383ffff */
.L_x_2564:
[----:B-1----:R-:W-:-:S04]  /*19f80*/  IMAD.U32 R9, RZ, RZ, UR24 ;  /* 0x00000018ff097e24 */ /* 0x002fc8000f8e00ff */
[----:B------:R1:W2:Y:S03]  /*19f90*/  SYNCS.PHASECHK.TRANS64.TRYWAIT P2, [R9+URZ+0x22850], R6 ;  /* 0x02285006090075a7 */ /* 0x0002a6000804017f */
[----:B--2---:R-:W-:Y:S05]  /*19fa0*/  @!P2 NANOSLEEP.SYNCS 0x989680 ;  /* 0x009896800000a95d */ /* 0x004fea0003900000 */
[----:B------:R-:W2:Y:S02]  /*19fb0*/  @!P2 SYNCS.PHASECHK.TRANS64 P2, [R9+URZ+0x22850], R6 ;  /* 0x022850060900a5a7 */ /* 0x000ea4000804007f */
[----:B--2---:R-:W-:Y:S05]  /*19fc0*/  @!P2 BRA `(.L_x_2564) ;  /* 0xfffffffc00eca947 */ /* 0x004fea000383ffff */
[----:B------:R-:W-:Y:S05]  /*19fd0*/  BRA `(.L_x_2563) ;  /* 0xffffff0c004c7947 */ /* 0x000fea000383ffff */
.L_x_2571:
[----:B-12---:R-:W-:-:S04]  /*19fe0*/  IMAD.U32 R3, RZ, RZ, UR26 ;  /* 0x0000001aff037e24 */ /* 0x006fc8000f8e00ff */
[----:B------:R1:W2:Y:S03]  /*19ff0*/  SYNCS.PHASECHK.TRANS64.TRYWAIT P1, [R3+URZ+0x22830], R6 ;  /* 0x02283006030075a7 */ /* 0x0002a6000802017f */
[----:B--2---:R-:W-:Y:S05]  /*1a000*/  @!P1 NANOSLEEP.SYNCS 0x989680 ;  /* 0x009896800000995d */ /* 0x004fea0003900000 */
[----:B------:R-:W2:Y:S02]  /*1a010*/  @!P1 SYNCS.PHASECHK.TRANS64 P1, [R3+URZ+0x22830], R6 ;  /* 0x02283006030095a7 */ /* 0x000ea4000802007f */
[----:B--2---:R-:W-:Y:S05]  /*1a020*/  @!P1 BRA `(.L_x_2571) ;  /* 0xfffffffc00ec9947 */ /* 0x004fea000383ffff */
[----:B------:R-:W-:Y:S05]  /*1a030*/  BRA `(.L_x_2570) ;  /* 0xffffff1000647947 */ /* 0x000fea000383ffff */
.L_x_2584:
[----:B--2---:R-:W-:-:S04]  /*1a040*/  IMAD.U32 R9, RZ, RZ, UR26 ;  /* 0x0000001aff097e24 */ /* 0x004fc8000f8e00ff */
[----:B------:R2:W3:Y:S03]  /*1a050*/  SYNCS.PHASECHK.TRANS64.TRYWAIT P1, [R9+URZ+0x22850], R6 ;  /* 0x02285006090075a7 */ /* 0x0004e6000802017f */
[----:B---3--:R-:W-:Y:S05]  /*1a060*/  @!P1 NANOSLEEP.SYNCS 0x989680 ;  /* 0x009896800000995d */ /* 0x008fea0003900000 */
[----:B------:R-:W3:Y:S02]  /*1a070*/  @!P1 SYNCS.PHASECHK.TRANS64 P1, [R9+URZ+0x22850], R6 ;  /* 0x02285006090095a7 */ /* 0x000ee4000802007f */
[----:B---3--:R-:W-:Y:S05]  /*1a080*/  @!P1 BRA `(.L_x_2584) ;  /* 0xfffffffc00ec9947 */ /* 0x008fea000383ffff */
[----:B------:R-:W-:Y:S05]  /*1a090*/  BRA `(.L_x_2583) ;  /* 0xffffff4000b47947 */ /* 0x000fea000383ffff */
.L_x_2641:
        /* <DEDUP_REMOVED lines=11> */
.L_x_2706:
[----:B------:R-:W-:Y:S05]  /*1a150*/  BSYNC B0 ;  /* 0x0000000000007941 */ /* 0x000fea0003800000 */
.L_x_2705:
[----:B------:R-:W-:Y:S05]  /*1a160*/  BRA `(.L_x_2707) ;  /* 0xffffffb800b87947 */ /* 0x000fea000383ffff */
.L_x_2644:
[----:B0-----:R0:W1:Y:S02]  /*1a170*/  SYNCS.PHASECHK.TRANS64.TRYWAIT P0, [R19+URZ+0x22840], R0 ;  /* 0x02284000130075a7 */ /* 0x001064000800017f */
[----:B-1----:R-:W-:Y:S05]  /*1a180*/  @!P0 NANOSLEEP.SYNCS 0x989680 ;  /* 0x009896800000895d */ /* 0x002fea0003900000 */
[----:B------:R-:W1:Y:S02]  /*1a190*/  @!P0 SYNCS.PHASECHK.TRANS64 P0, [R19+URZ+0x22840], R0 ;  /* 0x02284000130085a7 */ /* 0x000e64000800007f */
[----:B-1----:R-:W-:Y:S05]  /*1a1a0*/  @!P0 BRA `(.L_x_2644) ;  /* 0xfffffffc00f08947 */ /* 0x002fea000383ffff */
[----:B------:R-:W-:Y:S05]  /*1a1b0*/  BRA `(.L_x_2708) ;  /* 0xffffffbc00547947 */ /* 0x000fea000383ffff */
.L_x_2645:
        /* <DEDUP_REMOVED lines=8> */
.L_x_2710:
[----:B------:R-:W-:Y:S05]  /*1a240*/  BSYNC B0 ;  /* 0x0000000000007941 */ /* 0x000fea0003800000 */
.L_x_2709:
        /* <DEDUP_REMOVED lines=9> */
.L_x_2711:
[----:B------:R-:W-:Y:S02]  /*1a2e0*/  IMAD.MOV.U32 R13, RZ, RZ, R4 ;  /* 0x000000ffff0d7224 */ /* 0x000fe400078e0004 */
[----:B------:R-:W-:Y:S02]  /*1a2f0*/  IMAD.MOV.U32 R12, RZ, RZ, 0x1 ;  /* 0x00000001ff0c7424 */ /* 0x000fe400078e00ff */
[----:B------:R-:W-:-:S07]  /*1a300*/  IMAD.MOV.U32 R3, RZ, RZ, R14 ;  /* 0x000000ffff037224 */ /* 0x000fce00078e000e */
[----:B------:R-:W-:Y:S05]  /*1a310*/  WARPSYNC.COLLECTIVE R15, `(.L_x_2712) ;  /* 0x000000000f087348 */ /* 0x000fea0003c00000 */
[----:B------:R0:W1:Y:S02]  /*1a320*/  SHFL.IDX P6, R14, R13, R12, R11 ;  /* 0x0000000c0d0e7389 */ /* 0x00006400000c000b */
[----:B01----:R-:W-:Y:S01]  /*1a330*/  ENDCOLLECTIVE ;  /* 0x000000000000791b */ /* 0x003fe20003800000 */
.L_x_2712:
        /* <DEDUP_REMOVED lines=15> */
.L_x_2713:
[----:B------:R-:W-:Y:S02]  /*1a430*/  @P0 IMAD R6, R5, 0x2, R17 ;  /* 0x0000000205060824 */ /* 0x000fe400078e0211 */
[----:B------:R-:W-:Y:S02]  /*1a440*/  IMAD.MOV.U32 R13, RZ, RZ, R4 ;  /* 0x000000ffff0d7224 */ /* 0x000fe400078e0004 */
[----:B------:R-:W-:Y:S02]  /*1a450*/  IMAD.MOV.U32 R12, RZ, RZ, 0x2 ;  /* 0x00000002ff0c7424 */ /* 0x000fe400078e00ff */
[----:B------:R-:W-:-:S07]  /*1a460*/  IMAD.MOV.U32 R3, RZ, RZ, R14 ;  /* 0x000000ffff037224 */ /* 0x000fce00078e000e */
[----:B------:R-:W-:Y:S05]  /*1a470*/  WARPSYNC.COLLECTIVE R15, `(.L_x_2714) ;  /* 0x000000000f087348 */ /* 0x000fea0003c00000 */
[----:B------:R0:W1:Y:S02]  /*1a480*/  SHFL.IDX P6, R14, R13, R12, R11 ;  /* 0x0000000c0d0e7389 */ /* 0x00006400000c000b */
[----:B01----:R-:W-:Y:S01]  /*1a490*/  ENDCOLLECTIVE ;  /* 0x000000000000791b */ /* 0x003fe20003800000 */
.L_x_2714:
        /* <DEDUP_REMOVED lines=15> */
.L_x_2715:
[----:B------:R-:W-:Y:S02]  /*1a590*/  @P0 IMAD R6, R5, 0x2, R17 ;  /* 0x0000000205060824 */ /* 0x000fe400078e0211 */
[----:B------:R-:W-:Y:S02]  /*1a5a0*/  IMAD.MOV.U32 R13, RZ, RZ, R4 ;  /* 0x000000ffff0d7224 */ /* 0x000fe400078e0004 */
[----:B------:R-:W-:Y:S02]  /*1a5b0*/  IMAD.MOV.U32 R12, RZ, RZ, 0x3 ;  /* 0x00000003ff0c7424 */ /* 0x000fe400078e00ff */
[----:B------:R-:W-:-:S07]  /*1a5c0*/  IMAD.MOV.U32 R3, RZ, RZ, R14 ;  /* 0x000000ffff037224 */ /* 0x000fce00078e000e */
[----:B------:R-:W-:Y:S05]  /*1a5d0*/  WARPSYNC.COLLECTIVE R15, `(.L_x_2716) ;  /* 0x000000000f087348 */ /* 0x000fea0003c00000 */
[----:B------:R0:W1:Y:S02]  /*1a5e0*/  SHFL.IDX P6, R14, R13, R12, R11 ;  /* 0x0000000c0d0e7389 */ /* 0x00006400000c000b */
[----:B01----:R-:W-:Y:S01]  /*1a5f0*/  ENDCOLLECTIVE ;  /* 0x000000000000791b */ /* 0x003fe20003800000 */
.L_x_2716:
        /* <DEDUP_REMOVED lines=15> */
.L_x_2717:
[----:B------:R-:W-:Y:S02]  /*1a6f0*/  @P0 IMAD R6, R5, 0x2, R17 ;  /* 0x0000000205060824 */ /* 0x000fe400078e0211 */
[----:B------:R-:W-:Y:S02]  /*1a700*/  IMAD.MOV.U32 R13, RZ, RZ, R4 ;  /* 0x000000ffff0d7224 */ /* 0x000fe400078e0004 */
[----:B------:R-:W-:Y:S02]  /*1a710*/  IMAD.MOV.U32 R12, RZ, RZ, 0x4 ;  /* 0x00000004ff0c7424 */ /* 0x000fe400078e00ff */
[----:B------:R-:W-:-:S07]  /*1a720*/  IMAD.MOV.U32 R3, RZ, RZ, R14 ;  /* 0x000000ffff037224 */ /* 0x000fce00078e000e */
[----:B------:R-:W-:Y:S05]  /*1a730*/  WARPSYNC.COLLECTIVE R15, `(.L_x_2718) ;  /* 0x000000000f087348 */ /* 0x000fea0003c00000 */
[----:B------:R0:W1:Y:S02]  /*1a740*/  SHFL.IDX P6, R14, R13, R12, R11 ;  /* 0x0000000c0d0e7389 */ /* 0x00006400000c000b */
[----:B01----:R-:W-:Y:S01]  /*1a750*/  ENDCOLLECTIVE ;  /* 0x000000000000791b */ /* 0x003fe20003800000 */
.L_x_2718:
        /* <DEDUP_REMOVED lines=15> */
.L_x_2719:
[----:B------:R-:W-:Y:S02]  /*1a850*/  @P0 IMAD R6, R5, 0x2, R17 ;  /* 0x0000000205060824 */ /* 0x000fe400078e0211 */
[----:B------:R-:W-:Y:S02]  /*1a860*/  IMAD.MOV.U32 R13, RZ, RZ, R4 ;  /* 0x000000ffff0d7224 */ /* 0x000fe400078e0004 */
[----:B------:R-:W-:Y:S02]  /*1a870*/  IMAD.MOV.U32 R12, RZ, RZ, 0x5 ;  /* 0x00000005ff0c7424 */ /* 0x000fe400078e00ff */
[----:B------:R-:W-:-:S07]  /*1a880*/  IMAD.MOV.U32 R3, RZ, RZ, R14 ;  /* 0x000000ffff037224 */ /* 0x000fce00078e000e */
[----:B------:R-:W-:Y:S05]  /*1a890*/  WARPSYNC.COLLECTIVE R15, `(.L_x_2720) ;  /* 0x000000000f087348 */ /* 0x000fea0003c00000 */
[----:B------:R0:W1:Y:S02]  /*1a8a0*/  SHFL.IDX P6, R14, R13, R12, R11 ;  /* 0x0000000c0d0e7389 */ /* 0x00006400000c000b */
[----:B01----:R-:W-:Y:S01]  /*1a8b0*/  ENDCOLLECTIVE ;  /* 0x000000000000791b */ /* 0x003fe20003800000 */
.L_x_2720:
        /* <DEDUP_REMOVED lines=10> */
.L_x_2721:
[----:B------:R-:W-:Y:S01]  /*1a960*/  @!PT LDS RZ, [RZ] ;  /* 0x00000000fffff984 */ /* 0x000fe20000000800 */
[----:B------:R-:W-:Y:S01]  /*1a970*/  @!PT LDS RZ, [RZ] ;  /* 0x00000000fffff984 */ /* 0x000fe20000000800 */
[----:B------:R-:W-:Y:S01]  /*1a980*/  @!PT LDS RZ, [RZ] ;  /* 0x00000000fffff984 */ /* 0x000fe20000000800 */
[----:B------:R1:W-:Y:S01]  /*1a990*/  @P0 LDGSTS.E.BYPASS.LTC128B.128 [R6+0x1e400], desc[UR48][R2.64], !P2 ;  /* 0x1e40000002060fae */ /* 0x0003e2000d101d70 */
[----:B------:R-:W-:Y:S01]  /*1a9a0*/  IMAD.MOV.U32 R0, RZ, RZ, R14 ;  /* 0x000000ffff007224 */ /* 0x000fe200078e000e */
[----:B------:R-:W-:Y:S06]  /*1a9b0*/  BRA `(.L_x_2722) ;  /* 0xffffffb800b47947 */ /* 0x000fec000383ffff */
.L_x_2650:
[----:B------:R-:W-:Y:S02]  /*1a9c0*/  IMAD.MOV.U32 R13, RZ, RZ, R4 ;  /* 0x000000ffff0d7224 */ /* 0x000fe400078e0004 */
[----:B------:R-:W-:Y:S02]  /*1a9d0*/  IMAD.MOV.U32 R12, RZ, RZ, RZ ;  /* 0x000000ffff0c7224 */ /* 0x000fe400078e00ff */
[----:B------:R-:W-:Y:S02]  /*1a9e0*/  IMAD.MOV.U32 R11, RZ, RZ, 0x181f ;  /* 0x0000181fff0b7424 */ /* 0x000fe400078e00ff */
[----:B------:R-:W-:Y:S02]  /*1a9f0*/  IMAD.MOV.U32 R15, RZ, RZ, -0x1 ;  /* 0xffffffffff0f7424 */ /* 0x000fe400078e00ff */
[----:B------:R-:W-:Y:S02]  /*1aa00*/  IMAD R35, R35, R6, RZ ;  /* 0x0000000623237224 */ /* 0x000fe400078e02ff */
[----:B------:R-:W-:-:S07]  /*1aa10*/  IMAD.IADD R33, R8, 0x1, R33 ;  /* 0x0000000108217824 */ /* 0x000fce00078e0221 */
[----:B-1----:R-:W-:Y:S05]  /*1aa20*/  WARPSYNC.COLLECTIVE R15, `(.L_x_2723) ;  /* 0x000000000f087348 */ /* 0x002fea0003c00000 */
[----:B------:R0:W2:Y:S02]  /*1aa30*/  SHFL.IDX P6, R14, R13, R12, R11 ;  /* 0x0000000c0d0e7389 */ /* 0x0000a400000c000b */
[----:B012---:R-:W-:Y:S01]  /*1aa40*/  ENDCOLLECTIVE ;  /* 0x000000000000791b */ /* 0x007fe20003800000 */
.L_x_2723:
[C---:B------:R-:W-:Y:S01]  /*1aa50*/  VIADD R6, R33.reuse, 0x10 ;  /* 0x0000001021067836 */ /* 0x040fe20000000000 */
[----:B------:R-:W-:Y:S01]  /*1aa60*/  ISETP.GE.AND P0, PT, R33, R35, PT ;  /* 0x000000232100720c */ /* 0x000fe20003f06270 */
[----:B------:R-:W-:Y:S02]  /*1aa70*/  IMAD.MOV.U32 R13, RZ, RZ, R0 ;  /* 0x000000ffff0d7224 */ /* 0x000fe400078e0000 */
[----:B------:R-:W-:-:S10]  /*1aa80*/  IMAD.MOV.U32 R2, RZ, RZ, R14 ;  /* 0x000000ffff027224 */ /* 0x000fd400078e000e */
[----:B------:R-:W-:Y:S05]  /*1aa90*/  WARPSYNC.COLLECTIVE R15, `(.L_x_2724) ;  /* 0x000000000f087348 */ /* 0x000fea0003c00000 */
[----:B------:R0:W1:Y:S02]  /*1aaa0*/  SHFL.IDX P6, R14, R13, R12, R11 ;  /* 0x0000000c0d0e7389 */ /* 0x00006400000c000b */
[----:B01----:R-:W-:Y:S01]  /*1aab0*/  ENDCOLLECTIVE ;  /* 0x000000000000791b */ /* 0x003fe20003800000 */
.L_x_2724:
[----:B------:R-:W-:Y:S02]  /*1aac0*/  IMAD.MOV.U32 R13, RZ, RZ, R4 ;  /* 0x000000ffff0d7224 */ /* 0x000fe400078e0004 */
[----:B------:R-:W-:Y:S02]  /*1aad0*/  IMAD.MOV.U32 R12, RZ, RZ, 0x1 ;  /* 0x00000001ff0c7424 */ /* 0x000fe400078e00ff */
[----:B------:R-:W-:-:S07]  /*1aae0*/  IMAD.MOV.U32 R3, RZ, RZ, R14 ;  /* 0x000000ffff037224 */ /* 0x000fce00078e000e */
[----:B------:R-:W-:Y:S05]  /*1aaf0*/  WARPSYNC.COLLECTIVE R15, `(.L_x_2725) ;  /* 0x000000000f087348 */ /* 0x000fea0003c00000 */
[----:B------:R0:W1:Y:S02]  /*1ab00*/  SHFL.IDX P6, R14, R13, R12, R11 ;  /* 0x0000000c0d0e7389 */ /* 0x00006400000c000b */
[----:B01----:R-:W-:Y:S01]  /*1ab10*/  ENDCOLLECTIVE ;  /* 0x000000000000791b */ /* 0x003fe20003800000 */
.L_x_2725:
        /* <DEDUP_REMOVED lines=15> */
.L_x_2726:
[----:B------:R-:W-:Y:S02]  /*1ac10*/  IMAD.MOV.U32 R13, RZ, RZ, R4 ;  /* 0x000000ffff0d7224 */ /* 0x000fe400078e0004 */
[----:B------:R-:W-:Y:S02]  /*1ac20*/  IMAD.MOV.U32 R12, RZ, RZ, 0x2 ;  /* 0x00000002ff0c7424 */ /* 0x000fe400078e00ff */
[----:B------:R-:W-:-:S07]  /*1ac30*/  IMAD.MOV.U32 R3, RZ, RZ, R14 ;  /* 0x000000ffff037224 */ /* 0x000fce00078e000e */
[----:B------:R-:W-:Y:S05]  /*1ac40*/  WARPSYNC.COLLECTIVE R15, `(.L_x_2727) ;  /* 0x000000000f087348 */ /* 0x000fea0003c00000 */
[----:B------:R0:W1:Y:S02]  /*1ac50*/  SHFL.IDX P6, R14, R13, R12, R11 ;  /* 0x0000000c0d0e7389 */ /* 0x00006400000c000b */
[----:B01----:R-:W-:Y:S01]  /*1ac60*/  ENDCOLLECTIVE ;  /* 0x000000000000791b */ /* 0x003fe20003800000 */
.L_x_2727:
        /* <DEDUP_REMOVED lines=16> */
.L_x_2728:
[----:B------:R-:W-:Y:S02]  /*1ad70*/  IMAD.MOV.U32 R13, RZ, RZ, R4 ;  /* 0x000000ffff0d7224 */ /* 0x000fe400078e0004 */
[----:B------:R-:W-:Y:S02]  /*1ad80*/  IMAD.MOV.U32 R12, RZ, RZ, 0x3 ;  /* 0x00000003ff0c7424 */ /* 0x000fe400078e00ff */
[----:B------:R-:W-:-:S07]  /*1ad90*/  IMAD.MOV.U32 R3, RZ, RZ, R14 ;  /* 0x000000ffff037224 */ /* 0x000fce00078e000e */
[----:B------:R-:W-:Y:S05]  /*1ada0*/  WARPSYNC.COLLECTIVE R15, `(.L_x_2729) ;  /* 0x000000000f087348 */ /* 0x000fea0003c00000 */
[----:B------:R0:W1:Y:S02]  /*1adb0*/  SHFL.IDX P6, R14, R13, R12, R11 ;  /* 0x0000000c0d0e7389 */ /* 0x00006400000c000b */
[----:B01----:R-:W-:Y:S01]  /*1adc0*/  ENDCOLLECTIVE ;  /* 0x000000000000791b */ /* 0x003fe20003800000 */
.L_x_2729:
        /* <DEDUP_REMOVED lines=16> */
.L_x_2730:
[----:B------:R-:W-:Y:S02]  /*1aed0*/  IMAD.MOV.U32 R13, RZ, RZ, R4 ;  /* 0x000000ffff0d7224 */ /* 0x000fe400078e0004 */
[----:B------:R-:W-:Y:S02]  /*1aee0*/  IMAD.MOV.U32 R12, RZ, RZ, 0x4 ;  /* 0x00000004ff0c7424 */ /* 0x000fe400078e00ff */
[----:B------:R-:W-:-:S07]  /*1aef0*/  IMAD.MOV.U32 R3, RZ, RZ, R14 ;  /* 0x000000ffff037224 */ /* 0x000fce00078e000e */
[----:B------:R-:W-:Y:S05]  /*1af00*/  WARPSYNC.COLLECTIVE R15, `(.L_x_2731) ;  /* 0x000000000f087348 */ /* 0x000fea0003c00000 */
[----:B------:R0:W1:Y:S02]  /*1af10*/  SHFL.IDX P6, R14, R13, R12, R11 ;  /* 0x0000000c0d0e7389 */ /* 0x00006400000c000b */
[----:B01----:R-:W-:Y:S01]  /*1af20*/  ENDCOLLECTIVE ;  /* 0x000000000000791b */ /* 0x003fe20003800000 */
.L_x_2731:
        /* <DEDUP_REMOVED lines=16> */
.L_x_2732:
[----:B------:R-:W-:Y:S02]  /*1b030*/  IMAD.MOV.U32 R13, RZ, RZ, R4 ;  /* 0x000000ffff0d7224 */ /* 0x000fe400078e0004 */
[----:B------:R-:W-:Y:S02]  /*1b040*/  IMAD.MOV.U32 R12, RZ, RZ, 0x5 ;  /* 0x00000005ff0c7424 */ /* 0x000fe400078e00ff */
[----:B------:R-:W-:-:S07]  /*1b050*/  IMAD.MOV.U32 R3, RZ, RZ, R14 ;  /* 0x000000ffff037224 */ /* 0x000fce00078e000e */
[----:B------:R-:W-:Y:S05]  /*1b060*/  WARPSYNC.COLLECTIVE R15, `(.L_x_2733) ;  /* 0x000000000f087348 */ /* 0x000fea0003c00000 */
[----:B------:R0:W1:Y:S02]  /*1b070*/  SHFL.IDX P6, R14, R13, R12, R11 ;  /* 0x0000000c0d0e7389 */ /* 0x00006400000c000b */
[----:B01----:R-:W-:Y:S01]  /*1b080*/  ENDCOLLECTIVE ;  /* 0x000000000000791b */ /* 0x003fe20003800000 */
.L_x_2733:
        /* <DEDUP_REMOVED lines=16> */
.L_x_2734:
[----:B------:R-:W-:Y:S02]  /*1b190*/  IMAD.MOV.U32 R13, RZ, RZ, R4 ;  /* 0x000000ffff0d7224 */ /* 0x000fe400078e0004 */
[----:B------:R-:W-:Y:S02]  /*1b1a0*/  IMAD.MOV.U32 R12, RZ, RZ, 0x6 ;  /* 0x00000006ff0c7424 */ /* 0x000fe400078e00ff */
[----:B------:R-:W-:-:S07]  /*1b1b0*/  IMAD.MOV.U32 R3, RZ, RZ, R14 ;  /* 0x000000ffff037224 */ /* 0x000fce00078e000e */
[----:B------:R-:W-:Y:S05]  /*1b1c0*/  WARPSYNC.COLLECTIVE R15, `(.L_x_2735) ;  /* 0x000000000f087348 */ /* 0x000fea0003c00000 */
[----:B------:R0:W1:Y:S02]  /*1b1d0*/  SHFL.IDX P6, R14, R13, R12, R11 ;  /* 0x0000000c0d0e7389 */ /* 0x00006400000c000b */
[----:B01----:R-:W-:Y:S01]  /*1b1e0*/  ENDCOLLECTIVE ;  /* 0x000000000000791b */ /* 0x003fe20003800000 */
.L_x_2735:
        /* <DEDUP_REMOVED lines=16> */
.L_x_2736:
[----:B------:R-:W-:Y:S02]  /*1b2f0*/  IMAD.MOV.U32 R13, RZ, RZ, R4 ;  /* 0x000000ffff0d7224 */ /* 0x000fe400078e0004 */
[----:B------:R-:W-:Y:S02]  /*1b300*/  IMAD.MOV.U32 R12, RZ, RZ, 0x7 ;  /* 0x00000007ff0c7424 */ /* 0x000fe400078e00ff */
[----:B------:R-:W-:-:S07]  /*1b310*/  IMAD.MOV.U32 R3, RZ, RZ, R14 ;  /* 0x000000ffff037224 */ /* 0x000fce00078e000e */
[----:B------:R-:W-:Y:S05]  /*1b320*/  WARPSYNC.COLLECTIVE R15, `(.L_x_2737) ;  /* 0x000000000f087348 */ /* 0x000fea0003c00000 */
[----:B------:R0:W1:Y:S02]  /*1b330*/  SHFL.IDX P6, R14, R13, R12, R11 ;  /* 0x0000000c0d0e7389 */ /* 0x00006400000c000b */
[----:B01----:R-:W-:Y:S01]  /*1b340*/  ENDCOLLECTIVE ;  /* 0x000000000000791b */ /* 0x003fe20003800000 */
.L_x_2737:
        /* <DEDUP_REMOVED lines=14> */
.L_x_2738:
[----:B------:R-:W-:Y:S05]  /*1b430*/  BRA `(.L_x_2739) ;  /* 0xffffffb800dc7947 */ /* 0x000fea000383ffff */
.L_x_2653:
[----:B0-----:R0:W2:Y:S02]  /*1b440*/  SYNCS.PHASECHK.TRANS64.TRYWAIT P0, [R17+URZ+0x22820], R0 ;  /* 0x02282000110075a7 */ /* 0x0010a4000800017f */
[----:B--2---:R-:W-:Y:S05]  /*1b450*/  @!P0 NANOSLEEP.SYNCS 0x989680 ;  /* 0x009896800000895d */ /* 0x004fea0003900000 */
[----:B------:R-:W2:Y:S02]  /*1b460*/  @!P0 SYNCS.PHASECHK.TRANS64 P0, [R17+URZ+0x22820], R0 ;  /* 0x02282000110085a7 */ /* 0x000ea4000800007f */
[----:B--2---:R-:W-:Y:S05]  /*1b470*/  @!P0 BRA `(.L_x_2653) ;  /* 0xfffffffc00f08947 */ /* 0x004fea000383ffff */
[----:B------:R-:W-:Y:S05]  /*1b480*/  BRA `(.L_x_2740) ;  /* 0xffffffbc00387947 */ /* 0x000fea000383ffff */
.L_x_2656:
[----:B0-----:R0:W2:Y:S02]  /*1b490*/  SYNCS.PHASECHK.TRANS64.TRYWAIT P0, [R19+URZ+0x22860], R0 ;  /* 0x02286000130075a7 */ /* 0x0010a4000800017f */
[----:B--2---:R-:W-:Y:S05]  /*1b4a0*/  @!P0 NANOSLEEP.SYNCS 0x989680 ;  /* 0x009896800000895d */ /* 0x004fea0003900000 */
[----:B------:R-:W2:Y:S02]  /*1b4b0*/  @!P0 SYNCS.PHASECHK.TRANS64 P0, [R19+URZ+0x22860], R0 ;  /* 0x02286000130085a7 */ /* 0x000ea4000800007f */
[----:B--2---:R-:W-:Y:S05]  /*1b4c0*/  @!P0 BRA `(.L_x_2656) ;  /* 0xfffffffc00f08947 */ /* 0x004fea000383ffff */
[----:B------:R-:W-:Y:S05]  /*1b4d0*/  BRA `(.L_x_2741) ;  /* 0xffffffbc00487947 */ /* 0x000fea000383ffff */
.L_x_2657:
        /* <DEDUP_REMOVED lines=8> */
.L_x_2743:
[----:B------:R-:W-:Y:S05]  /*1b560*/  BSYNC B0 ;  /* 0x0000000000007941 */ /* 0x000fea0003800000 */
.L_x_2742:
        /* <DEDUP_REMOVED lines=13> */
.L_x_2744:
        /* <DEDUP_REMOVED lines=9> */
.L_x_2745:
        /* <DEDUP_REMOVED lines=17> */
.L_x_2746:
[----:B------:R-:W-:Y:S02]  /*1b7e0*/  IMAD.MOV.U32 R13, RZ, RZ, R6 ;  /* 0x000000ffff0d7224 */ /* 0x000fe400078e0006 */
[----:B------:R-:W-:Y:S01]  /*1b7f0*/  IMAD.MOV.U32 R12, RZ, RZ, 0x2 ;  /* 0x00000002ff0c7424 */ /* 0x000fe200078e00ff */
[----:B------:R-:W-:-:S13]  /*1b800*/  IADD3 R2, P3, R14, R0, RZ ;  /* 0x000000000e027210 */ /* 0x000fda0007f7e0ff */
[----:B------:R-:W-:Y:S05]  /*1b810*/  WARPSYNC.COLLECTIVE R15, `(.L_x_2747) ;  /* 0x000000000f087348 */ /* 0x000fea0003c00000 */
[----:B------:R0:W1:Y:S02]  /*1b820*/  SHFL.IDX P6, R14, R13, R12, R11 ;  /* 0x0000000c0d0e7389 */ /* 0x00006400000c000b */
[----:B01----:R-:W-:Y:S01]  /*1b830*/  ENDCOLLECTIVE ;  /* 0x000000000000791b */ /* 0x003fe20003800000 */
.L_x_2747:
        /* <DEDUP_REMOVED lines=17> */
.L_x_2748:
[----:B------:R-:W-:Y:S02]  /*1b950*/  IMAD.MOV.U32 R13, RZ, RZ, R6 ;  /* 0x000000ffff0d7224 */ /* 0x000fe400078e0006 */
[----:B------:R-:W-:Y:S01]  /*1b960*/  IMAD.MOV.U32 R12, RZ, RZ, 0x3 ;  /* 0x00000003ff0c7424 */ /* 0x000fe200078e00ff */
[----:B------:R-:W-:-:S13]  /*1b970*/  IADD3 R2, P3, R14, R0, RZ ;  /* 0x000000000e027210 */ /* 0x000fda0007f7e0ff */
[----:B------:R-:W-:Y:S05]  /*1b980*/  WARPSYNC.COLLECTIVE R15, `(.L_x_2749) ;  /* 0x000000000f087348 */ /* 0x000fea0003c00000 */
[----:B------:R0:W1:Y:S02]  /*1b990*/  SHFL.IDX P6, R14, R13, R12, R11 ;  /* 0x0000000c0d0e7389 */ /* 0x00006400000c000b */
[----:B01----:R-:W-:Y:S01]  /*1b9a0*/  ENDCOLLECTIVE ;  /* 0x000000000000791b */ /* 0x003fe20003800000 */
.L_x_2749:
        /* <DEDUP_REMOVED lines=17> */
.L_x_2750:
[----:B------:R-:W-:Y:S02]  /*1bac0*/  IMAD.MOV.U32 R13, RZ, RZ, R6 ;  /* 0x000000ffff0d7224 */ /* 0x000fe400078e0006 */
[----:B------:R-:W-:Y:S01]  /*1bad0*/  IMAD.MOV.U32 R12, RZ, RZ, 0x4 ;  /* 0x00000004ff0c7424 */ /* 0x000fe200078e00ff */
[----:B------:R-:W-:-:S13]  /*1bae0*/  IADD3 R2, P3, R14, R0, RZ ;  /* 0x000000000e027210 */ /* 0x000fda0007f7e0ff */
[----:B------:R-:W-:Y:S05]  /*1baf0*/  WARPSYNC.COLLECTIVE R15, `(.L_x_2751) ;  /* 0x000000000f087348 */ /* 0x000fea0003c00000 */
[----:B------:R0:W1:Y:S02]  /*1bb00*/  SHFL.IDX P6, R14, R13, R12, R11 ;  /* 0x0000000c0d0e7389 */ /* 0x00006400000c000b */
[----:B01----:R-:W-:Y:S01]  /*1bb10*/  ENDCOLLECTIVE ;  /* 0x000000000000791b */ /* 0x003fe20003800000 */
.L_x_2751:
        /* <DEDUP_REMOVED lines=17> */
.L_x_2752:
[----:B------:R-:W-:Y:S02]  /*1bc30*/  IMAD.MOV.U32 R13, RZ, RZ, R6 ;  /* 0x000000ffff0d7224 */ /* 0x000fe400078e0006 */
[----:B------:R-:W-:Y:S01]  /*1bc40*/  IMAD.MOV.U32 R12, RZ, RZ, 0x5 ;  /* 0x00000005ff0c7424 */ /* 0x000fe200078e00ff */
[----:B------:R-:W-:-:S13]  /*1bc50*/  IADD3 R2, P3, R14, R0, RZ ;  /* 0x000000000e027210 */ /* 0x000fda0007f7e0ff */
[----:B------:R-:W-:Y:S05]  /*1bc60*/  WARPSYNC.COLLECTIVE R15, `(.L_x_2753) ;  /* 0x000000000f087348 */ /* 0x000fea0003c00000 */
[----:B------:R0:W1:Y:S02]  /*1bc70*/  SHFL.IDX P6, R14, R13, R12, R11 ;  /* 0x0000000c0d0e7389 */ /* 0x00006400000c000b */
[----:B01----:R-:W-:Y:S01]  /*1bc80*/  ENDCOLLECTIVE ;  /* 0x000000000000791b */ /* 0x003fe20003800000 */
.L_x_2753:
        /* <DEDUP_REMOVED lines=12> */
.L_x_2754:
        /* <DEDUP_REMOVED lines=9> */
.L_x_2664:
[----:B0-----:R0:W2:Y:S02]  /*1bde0*/  SYNCS.PHASECHK.TRANS64.TRYWAIT P0, [R10+URZ+0x22840], R20 ;  /* 0x022840140a0075a7 */ /* 0x0010a4000800017f */
[----:B--2---:R-:W-:Y:S05]  /*1bdf0*/  @!P0 NANOSLEEP.SYNCS 0x989680 ;  /* 0x009896800000895d */ /* 0x004fea0003900000 */
[----:B------:R-:W2:Y:S02]  /*1be00*/  @!P0 SYNCS.PHASECHK.TRANS64 P0, [R10+URZ+0x22840], R20 ;  /* 0x022840140a0085a7 */ /* 0x000ea4000800007f */
[----:B--2---:R-:W-:Y:S05]  /*1be10*/  @!P0 BRA `(.L_x_2664) ;  /* 0xfffffffc00f08947 */ /* 0x004fea000383ffff */
[----:B------:R-:W-:Y:S05]  /*1be20*/  BRA `(.L_x_2756) ;  /* 0xffffffbc00d47947 */ /* 0x000fea000383ffff */
.L_x_2665:
        /* <DEDUP_REMOVED lines=8> */
.L_x_2758:
[----:B------:R-:W-:Y:S05]  /*1beb0*/  BSYNC B1 ;  /* 0x0000000000017941 */ /* 0x000fea0003800000 */
.L_x_2757:
        /* <DEDUP_REMOVED lines=9> */
.L_x_2759:
[----:B------:R-:W-:Y:S02]  /*1bf50*/  IMAD.MOV.U32 R13, RZ, RZ, R8 ;  /* 0x000000ffff0d7224 */ /* 0x000fe400078e0008 */
[----:B------:R-:W-:Y:S02]  /*1bf60*/  IMAD.MOV.U32 R12, RZ, RZ, 0x1 ;  /* 0x00000001ff0c7424 */ /* 0x000fe400078e00ff */
[----:B------:R-:W-:-:S07]  /*1bf70*/  IMAD.MOV.U32 R2, RZ, RZ, R14 ;  /* 0x000000ffff027224 */ /* 0x000fce00078e000e */
[----:B------:R-:W-:Y:S05]  /*1bf80*/  WARPSYNC.COLLECTIVE R15, `(.L_x_2760) ;  /* 0x000000000f087348 */ /* 0x000fea0003c00000 */
[----:B------:R0:W1:Y:S02]  /*1bf90*/  SHFL.IDX P6, R14, R13, R12, R11 ;  /* 0x0000000c0d0e7389 */ /* 0x00006400000c000b */
[----:B01----:R-:W-:Y:S01]  /*1bfa0*/  ENDCOLLECTIVE ;  /* 0x000000000000791b */ /* 0x003fe20003800000 */
.L_x_2760:
        /* <DEDUP_REMOVED lines=11> */
.L_x_2761:
[----:B------:R-:W-:Y:S02]  /*1c060*/  IMAD.MOV.U32 R13, RZ, RZ, R8 ;  /* 0x000000ffff0d7224 */ /* 0x000fe400078e0008 */
[----:B------:R-:W-:Y:S02]  /*1c070*/  IMAD.MOV.U32 R12, RZ, RZ, 0x2 ;  /* 0x00000002ff0c7424 */ /* 0x000fe400078e00ff */
[----:B------:R-:W-:-:S07]  /*1c080*/  IMAD.MOV.U32 R2, RZ, RZ, R14 ;  /* 0x000000ffff027224 */ /* 0x000fce00078e000e */
[----:B------:R-:W-:Y:S05]  /*1c090*/  WARPSYNC.COLLECTIVE R15, `(.L_x_2762) ;  /* 0x000000000f087348 */ /* 0x000fea0003c00000 */
[----:B------:R0:W1:Y:S02]  /*1c0a0*/  SHFL.IDX P6, R14, R13, R12, R11 ;  /* 0x0000000c0d0e7389 */ /* 0x00006400000c000b */
[----:B01----:R-:W-:Y:S01]  /*1c0b0*/  ENDCOLLECTIVE ;  /* 0x000000000000791b */ /* 0x003fe20003800000 */
.L_x_2762:
        /* <DEDUP_REMOVED lines=11> */
.L_x_2763:
[----:B------:R-:W-:Y:S02]  /*1c170*/  IMAD.MOV.U32 R13, RZ, RZ, R8 ;  /* 0x000000ffff0d7224 */ /* 0x000fe400078e0008 */
[----:B------:R-:W-:Y:S02]  /*1c180*/  IMAD.MOV.U32 R12, RZ, RZ, 0x3 ;  /* 0x00000003ff0c7424 */ /* 0x000fe400078e00ff */
[----:B------:R-:W-:-:S07]  /*1c190*/  IMAD.MOV.U32 R2, RZ, RZ, R14 ;  /* 0x000000ffff027224 */ /* 0x000fce00078e000e */
[----:B------:R-:W-:Y:S05]  /*1c1a0*/  WARPSYNC.COLLECTIVE R15, `(.L_x_2764) ;  /* 0x000000000f087348 */ /* 0x000fea0003c00000 */
[----:B------:R0:W1:Y:S02]  /*1c1b0*/  SHFL.IDX P6, R14, R13, R12, R11 ;  /* 0x0000000c0d0e7389 */ /* 0x00006400000c000b */
[----:B01----:R-:W-:Y:S01]  /*1c1c0*/  ENDCOLLECTIVE ;  /* 0x000000000000791b */ /* 0x003fe20003800000 */
.L_x_2764:
        /* <DEDUP_REMOVED lines=11> */
.L_x_2765:
[----:B------:R-:W-:Y:S02]  /*1c280*/  IMAD.MOV.U32 R13, RZ, RZ, R8 ;  /* 0x000000ffff0d7224 */ /* 0x000fe400078e0008 */
[----:B------:R-:W-:Y:S02]  /*1c290*/  IMAD.MOV.U32 R12, RZ, RZ, 0x4 ;  /* 0x00000004ff0c7424 */ /* 0x000fe400078e00ff */
[----:B------:R-:W-:-:S07]  /*1c2a0*/  IMAD.MOV.U32 R2, RZ, RZ, R14 ;  /* 0x000000ffff027224 */ /* 0x000fce00078e000e */
[----:B------:R-:W-:Y:S05]  /*1c2b0*/  WARPSYNC.COLLECTIVE R15, `(.L_x_2766) ;  /* 0x000000000f087348 */ /* 0x000fea0003c00000 */
[----:B------:R0:W1:Y:S02]  /*1c2c0*/  SHFL.IDX P6, R14, R13, R12, R11 ;  /* 0x0000000c0d0e7389 */ /* 0x00006400000c000b */
[----:B01----:R-:W-:Y:S01]  /*1c2d0*/  ENDCOLLECTIVE ;  /* 0x000000000000791b */ /* 0x003fe20003800000 */
.L_x_2766:
        /* <DEDUP_REMOVED lines=11> */
.L_x_2767:
[----:B------:R-:W-:Y:S02]  /*1c390*/  IMAD.MOV.U32 R13, RZ, RZ, R8 ;  /* 0x000000ffff0d7224 */ /* 0x000fe400078e0008 */
[----:B------:R-:W-:Y:S02]  /*1c3a0*/  IMAD.MOV.U32 R12, RZ, RZ, 0x5 ;  /* 0x00000005ff0c7424 */ /* 0x000fe400078e00ff */
[----:B------:R-:W-:-:S07]  /*1c3b0*/  IMAD.MOV.U32 R2, RZ, RZ, R14 ;  /* 0x000000ffff027224 */ /* 0x000fce00078e000e */
[----:B------:R-:W-:Y:S05]  /*1c3c0*/  WARPSYNC.COLLECTIVE R15, `(.L_x_2768) ;  /* 0x000000000f087348 */ /* 0x000fea0003c00000 */
[----:B------:R0:W1:Y:S02]  /*1c3d0*/  SHFL.IDX P6, R14, R13, R12, R11 ;  /* 0x0000000c0d0e7389 */ /* 0x00006400000c000b */
[----:B01----:R-:W-:Y:S01]  /*1c3e0*/  ENDCOLLECTIVE ;  /* 0x000000000000791b */ /* 0x003fe20003800000 */
.L_x_2768:
        /* <DEDUP_REMOVED lines=11> */
.L_x_2769:
[----:B------:R-:W-:Y:S05]  /*1c4a0*/  BRA `(.L_x_2770) ;  /* 0xffffffb800fc7947 */ /* 0x000fea000383ffff */
.L_x_2670:
[----:B--2---:R2:W3:Y:S02]  /*1c4b0*/  SYNCS.PHASECHK.TRANS64.TRYWAIT P0, [R10+URZ+0x22860], R20 ;  /* 0x022860140a0075a7 */ /* 0x0044e4000800017f */
[----:B---3--:R-:W-:Y:S05]  /*1c4c0*/  @!P0 NANOSLEEP.SYNCS 0x989680 ;  /* 0x009896800000895d */ /* 0x008fea0003900000 */
[----:B------:R-:W3:Y:S02]  /*1c4d0*/  @!P0 SYNCS.PHASECHK.TRANS64 P0, [R10+URZ+0x22860], R20 ;  /* 0x022860140a0085a7 */ /* 0x000ee4000800007f */
[----:B---3--:R-:W-:Y:S05]  /*1c4e0*/  @!P0 BRA `(.L_x_2670) ;  /* 0xfffffffc00f08947 */ /* 0x008fea000383ffff */
[----:B------:R-:W-:Y:S05]  /*1c4f0*/  BRA `(.L_x_2771) ;  /* 0xffffffbc004c7947 */ /* 0x000fea000383ffff */
.L_x_2671:
        /* <DEDUP_REMOVED lines=8> */
.L_x_2773:
[----:B------:R-:W-:Y:S05]  /*1c580*/  BSYNC B1 ;  /* 0x0000000000017941 */ /* 0x000fea0003800000 */
.L_x_2772:
        /* <DEDUP_REMOVED lines=9> */
.L_x_2774:
[----:B------:R-:W-:Y:S02]  /*1c620*/  IMAD.MOV.U32 R13, RZ, RZ, R22 ;  /* 0x000000ffff0d7224 */ /* 0x000fe400078e0016 */
[----:B------:R-:W-:Y:S01]  /*1c630*/  IMAD.MOV.U32 R12, RZ, RZ, 0x1 ;  /* 0x00000001ff0c7424 */ /* 0x000fe200078e00ff */
[----:B------:R-:W-:-:S13]  /*1c640*/  IADD3 R2, P0, R14, R0, RZ ;  /* 0x000000000e027210 */ /* 0x000fda0007f1e0ff */
[----:B------:R-:W-:Y:S05]  /*1c650*/  WARPSYNC.COLLECTIVE R15, `(.L_x_2775) ;  /* 0x000000000f087348 */ /* 0x000fea0003c00000 */
[----:B------:R0:W1:Y:S02]  /*1c660*/  SHFL.IDX P6, R14, R13, R12, R11 ;  /* 0x0000000c0d0e7389 */ /* 0x00006400000c000b */
[----:B01----:R-:W-:Y:S01]  /*1c670*/  ENDCOLLECTIVE ;  /* 0x000000000000791b */ /* 0x003fe20003800000 */
.L_x_2775:
        /* <DEDUP_REMOVED lines=13> */
.L_x_2776:
[----:B------:R-:W-:Y:S02]  /*1c750*/  IMAD.MOV.U32 R13, RZ, RZ, R22 ;  /* 0x000000ffff0d7224 */ /* 0x000fe400078e0016 */
[----:B------:R-:W-:Y:S01]  /*1c760*/  IMAD.MOV.U32 R12, RZ, RZ, 0x2 ;  /* 0x00000002ff0c7424 */ /* 0x000fe200078e00ff */
[----:B------:R-:W-:-:S13]  /*1c770*/  IADD3 R2, P0, R14, R0, RZ ;  /* 0x000000000e027210 */ /* 0x000fda0007f1e0ff */
[----:B------:R-:W-:Y:S05]  /*1c780*/  WARPSYNC.COLLECTIVE R15, `(.L_x_2777) ;  /* 0x000000000f087348 */ /* 0x000fea0003c00000 */
[----:B------:R0:W1:Y:S02]  /*1c790*/  SHFL.IDX P6, R14, R13, R12, R11 ;  /* 0x0000000c0d0e7389 */ /* 0x00006400000c000b */
[----:B01----:R-:W-:Y:S01]  /*1c7a0*/  ENDCOLLECTIVE ;  /* 0x000000000000791b */ /* 0x003fe20003800000 */
.L_x_2777:
        /* <DEDUP_REMOVED lines=13> */
.L_x_2778:
[----:B------:R-:W-:Y:S02]  /*1c880*/  IMAD.MOV.U32 R13, RZ, RZ, R22 ;  /* 0x000000ffff0d7224 */ /* 0x000fe400078e0016 */
[----:B------:R-:W-:Y:S02]  /*1c890*/  IMAD.MOV.U32 R12, RZ, RZ, 0x3 ;  /* 0x00000003ff0c7424 */ /* 0x000fe400078e00ff */
[----:B------:R-:W-:-:S07]  /*1c8a0*/  IMAD.MOV.U32 R8, RZ, RZ, R14 ;  /* 0x000000ffff087224 */ /* 0x000fce00078e000e */
[----:B------:R-:W-:Y:S05]  /*1c8b0*/  WARPSYNC.COLLECTIVE R15, `(.L_x_2779) ;  /* 0x000000000f087348 */ /* 0x000fea0003c00000 */
[----:B------:R0:W1:Y:S02]  /*1c8c0*/  SHFL.IDX P6, R14, R13, R12, R11 ;  /* 0x0000000c0d0e7389 */ /* 0x00006400000c000b */
[----:B01----:R-:W-:Y:S01]  /*1c8d0*/  ENDCOLLECTIVE ;  /* 0x000000000000791b */ /* 0x003fe20003800000 */
.L_x_2779:
        /* <DEDUP_REMOVED lines=14> */
.L_x_2780:
[----:B------:R-:W-:Y:S02]  /*1c9c0*/  IMAD.MOV.U32 R13, RZ, RZ, R22 ;  /* 0x000000ffff0d7224 */ /* 0x000fe400078e0016 */
[----:B------:R-:W-:Y:S01]  /*1c9d0*/  IMAD.MOV.U32 R12, RZ, RZ, 0x4 ;  /* 0x00000004ff0c7424 */ /* 0x000fe200078e00ff */
[----:B------:R-:W-:-:S13]  /*1c9e0*/  IADD3 R2, P0, R14, R0, RZ ;  /* 0x000000000e027210 */ /* 0x000fda0007f1e0ff */
[----:B------:R-:W-:Y:S05]  /*1c9f0*/  WARPSYNC.COLLECTIVE R15, `(.L_x_2781) ;  /* 0x000000000f087348 */ /* 0x000fea0003c00000 */
[----:B------:R0:W1:Y:S02]  /*1ca00*/  SHFL.IDX P6, R14, R13, R12, R11 ;  /* 0x0000000c0d0e7389 */ /* 0x00006400000c000b */
[----:B01----:R-:W-:Y:S01]  /*1ca10*/  ENDCOLLECTIVE ;  /* 0x000000000000791b */ /* 0x003fe20003800000 */
.L_x_2781:
        /* <DEDUP_REMOVED lines=13> */
.L_x_2782:
[----:B------:R-:W-:Y:S02]  /*1caf0*/  IMAD.MOV.U32 R13, RZ, RZ, R22 ;  /* 0x000000ffff0d7224 */ /* 0x000fe400078e0016 */
[----:B------:R-:W-:Y:S01]  /*1cb00*/  IMAD.MOV.U32 R12, RZ, RZ, 0x5 ;  /* 0x00000005ff0c7424 */ /* 0x000fe200078e00ff */
[----:B------:R-:W-:-:S13]  /*1cb10*/  IADD3 R2, P0, R14, R0, RZ ;  /* 0x000000000e027210 */ /* 0x000fda0007f1e0ff */
[----:B------:R-:W-:Y:S05]  /*1cb20*/  WARPSYNC.COLLECTIVE R15, `(.L_x_2783) ;  /* 0x000000000f087348 */ /* 0x000fea0003c00000 */
[----:B------:R0:W1:Y:S02]  /*1cb30*/  SHFL.IDX P6, R14, R13, R12, R11 ;  /* 0x0000000c0d0e7389 */ /* 0x00006400000c000b */
[----:B01----:R-:W-:Y:S01]  /*1cb40*/  ENDCOLLECTIVE ;  /* 0x000000000000791b */ /* 0x003fe20003800000 */
.L_x_2783:
        /* <DEDUP_REMOVED lines=13> */
.L_x_2784:
[----:B------:R-:W-:Y:S05]  /*1cc20*/  BRA `(.L_x_2785) ;  /* 0xffffffb8008c7947 */ /* 0x000fea000383ffff */
.L_x_2679:
        /* <DEDUP_REMOVED lines=8> */
.L_x_2787:
[----:B------:R-:W-:Y:S05]  /*1ccb0*/  BSYNC B0 ;  /* 0x0000000000007941 */ /* 0x000fea0003800000 */
.L_x_2786:
        /* <DEDUP_REMOVED lines=9> */
.L_x_2788:
[----:B------:R-:W-:Y:S02]  /*1cd50*/  ULDC UR4, c[0x0][0xc3c] ;  /* 0x00030f0000047ab9 */ /* 0x000fe40000000800 */
[----:B------:R-:W-:-:S13]  /*1cd60*/  ISETP.GE.OR P1, PT, R9, UR4, !P0 ;  /* 0x0000000409007c0c */ /* 0x000fda000c726670 */
[----:B------:R-:W0:Y:S08]  /*1cd70*/  @!P1 LDC.64 R2, c[0x0][0xc80] ;  /* 0x00032000ff029b82 */ /* 0x000e300000000a00 */
[----:B------:R-:W1:Y:S01]  /*1cd80*/  @!P1 LDC.64 R4, c[0x0][0xc78] ;  /* 0x00031e00ff049b82 */ /* 0x000e620000000a00 */
[----:B------:R-:W-:Y:S02]  /*1cd90*/  IMAD.MOV.U32 R25, RZ, RZ, RZ ;  /* 0x000000ffff197224 */ /* 0x000fe400078e00ff */
[----:B------:R-:W-:-:S02]  /*1cda0*/  IMAD.MOV.U32 R11, RZ, RZ, RZ ;  /* 0x000000ffff0b7224 */ /* 0x000fc400078e00ff */
[----:B------:R-:W-:Y:S02]  /*1cdb0*/  IMAD.MOV.U32 R7, RZ, RZ, R14 ;  /* 0x000000ffff077224 */ /* 0x000fe400078e000e */
[----:B0-----:R-:W-:-:S05]  /*1cdc0*/  @!P1 IMAD.WIDE R2, R9, 0x4, R2 ;  /* 0x0000000409029825 */ /* 0x001fca00078e0202 */
[----:B------:R1:W2:Y:S02]  /*1cdd0*/  @!P1 LDG.E R6, desc[UR48][R2.64] ;  /* 0x0000003002069981 */ /* 0x0002a4000c1e1900 */
[----:B-1----:R-:W-:-:S05]  /*1cde0*/  @!P1 IMAD.WIDE R2, R9, 0x4, R4 ;  /* 0x0000000409029825 */ /* 0x002fca00078e0204 */
[----:B------:R-:W3:Y:S01]  /*1cdf0*/  @!P1 LDG.E R5, desc[UR48][R2.64] ;  /* 0x0000003002059981 */ /* 0x000ee2000c1e1900 */
[----:B------:R-:W-:Y:S01]  /*1ce00*/  IMAD.MOV.U32 R4, RZ, RZ, RZ ;  /* 0x000000ffff047224 */ /* 0x000fe200078e00ff */
[C---:B------:R-:W-:Y:S02]  /*1ce10*/  ISETP.GE.U32.AND P2, PT, R8.reuse, 0x2, PT ;  /* 0x000000020800780c */ /* 0x040fe40003f46070 */
        /* <DEDUP_REMOVED lines=11> */
.L_x_2789:
[----:B------:R-:W-:Y:S01]  /*1ced0*/  IMAD.MOV.U32 R12, RZ, RZ, 0x2 ;  /* 0x00000002ff0c7424 */ /* 0x000fe200078e00ff */
[----:B------:R-:W-:-:S05]  /*1cee0*/  SEL R14, R14, RZ, P1 ;  /* 0x000000ff0e0e7207 */ /* 0x000fca0000800000 */
[----:B------:R-:W-:-:S04]  /*1cef0*/  IMAD.IADD R5, R13, 0x1, R14 ;  /* 0x000000010d057824 */ /* 0x000fc800078e020e */
[----:B------:R-:W-:-:S07]  /*1cf00*/  IMAD.MOV.U32 R13, RZ, RZ, R5 ;  /* 0x000000ffff0d7224 */ /* 0x000fce00078e0005 */
[----:B------:R-:W-:Y:S05]  /*1cf10*/  WARPSYNC.COLLECTIVE R15, `(.L_x_2790) ;  /* 0x000000000f087348 */ /* 0x000fea0003c00000 */
[----:B------:R0:W1:Y:S02]  /*1cf20*/  SHFL.UP P6, R14, R13, R12, R11 ;  /* 0x0400000c0d0e7389 */ /* 0x00006400000c000b */
[----:B01----:R-:W-:Y:S01]  /*1cf30*/  ENDCOLLECTIVE ;  /* 0x000000000000791b */ /* 0x003fe20003800000 */
.L_x_2790:
[----:B------:R-:W-:Y:S01]  /*1cf40*/  IMAD.MOV.U32 R12, RZ, RZ, 0x4 ;  /* 0x00000004ff0c7424 */ /* 0x000fe200078e00ff */
[----:B------:R-:W-:-:S05]  /*1cf50*/  SEL R2, R14, RZ, P2 ;  /* 0x000000ff0e027207 */ /* 0x000fca0001000000 */
[----:B------:R-:W-:-:S04]  /*1cf60*/  IMAD.IADD R2, R5, 0x1, R2 ;  /* 0x0000000105027824 */ /* 0x000fc800078e0202 */
[----:B------:R-:W-:-:S07]  /*1cf70*/  IMAD.MOV.U32 R13, RZ, RZ, R2 ;  /* 0x000000ffff0d7224 */ /* 0x000fce00078e0002 */
[----:B------:R-:W-:Y:S05]  /*1cf80*/  WARPSYNC.COLLECTIVE R15, `(.L_x_2791) ;  /* 0x000000000f087348 */ /* 0x000fea0003c00000 */
[----:B------:R0:W1:Y:S02]  /*1cf90*/  SHFL.UP P6, R14, R13, R12, R11 ;  /* 0x0400000c0d0e7389 */ /* 0x00006400000c000b */
[----:B01----:R-:W-:Y:S01]  /*1cfa0*/  ENDCOLLECTIVE ;  /* 0x000000000000791b */ /* 0x003fe20003800000 */
.L_x_2791:
[----:B------:R-:W-:Y:S01]  /*1cfb0*/  IMAD.MOV.U32 R12, RZ, RZ, 0x8 ;  /* 0x00000008ff0c7424 */ /* 0x000fe200078e00ff */
[----:B------:R-:W-:-:S05]  /*1cfc0*/  SEL R3, R14, RZ, P3 ;  /* 0x000000ff0e037207 */ /* 0x000fca0001800000 */
[----:B------:R-:W-:-:S04]  /*1cfd0*/  IMAD.IADD R3, R2, 0x1, R3 ;  /* 0x0000000102037824 */ /* 0x000fc800078e0203 */
[----:B------:R-:W-:-:S07]  /*1cfe0*/  IMAD.MOV.U32 R13, RZ, RZ, R3 ;  /* 0x000000ffff0d7224 */ /* 0x000fce00078e0003 */
[----:B------:R-:W-:Y:S05]  /*1cff0*/  WARPSYNC.COLLECTIVE R15, `(.L_x_2792) ;  /* 0x000000000f087348 */ /* 0x000fea0003c00000 */
[----:B------:R0:W1:Y:S02]  /*1d000*/  SHFL.UP P6, R14, R13, R12, R11 ;  /* 0x0400000c0d0e7389 */ /* 0x00006400000c000b */
[----:B01----:R-:W-:Y:S01]  /*1d010*/  ENDCOLLECTIVE ;  /* 0x000000000000791b */ /* 0x003fe20003800000 */
.L_x_2792:
[----:B------:R-:W-:Y:S01]  /*1d020*/  IMAD.MOV.U32 R12, RZ, RZ, 0x10 ;  /* 0x00000010ff0c7424 */ /* 0x000fe200078e00ff */
[----:B------:R-:W-:-:S05]  /*1d030*/  SEL R14, R14, RZ, P4 ;  /* 0x000000ff0e0e7207 */ /* 0x000fca0002000000 */
[----:B------:R-:W-:-:S04]  /*1d040*/  IMAD.IADD R5, R3, 0x1, R14 ;  /* 0x0000000103057824 */ /* 0x000fc800078e020e */
[----:B------:R-:W-:-:S07]  /*1d050*/  IMAD.MOV.U32 R13, RZ, RZ, R5 ;  /* 0x000000ffff0d7224 */ /* 0x000fce00078e0005 */
[----:B------:R-:W-:Y:S05]  /*1d060*/  WARPSYNC.COLLECTIVE R15, `(.L_x_2793) ;  /* 0x000000000f087348 */ /* 0x000fea0003c00000 */
[----:B------:R0:W1:Y:S02]  /*1d070*/  SHFL.UP P6, R14, R13, R12, R11 ;  /* 0x0400000c0d0e7389 */ /* 0x00006400000c000b */
[----:B01----:R-:W-:Y:S01]  /*1d080*/  ENDCOLLECTIVE ;  /* 0x000000000000791b */ /* 0x003fe20003800000 */
.L_x_2793:
        /* <DEDUP_REMOVED lines=8> */
.L_x_2794:
[----:B------:R-:W-:Y:S05]  /*1d110*/  BRA `(.L_x_2795) ;  /* 0xffffffb800ec7947 */ /* 0x000fea000383ffff */
.L_x_2682:
[----:B------:R-:W-:Y:S01]  /*1d120*/  BSSY B0, `(.L_x_2796) ;  /* 0x0000007000007945 */ /* 0x000fe20003800000 */
[----:B------:R-:W-:Y:S02]  /*1d130*/  IMAD.MOV.U32 R12, RZ, RZ, 0x1 ;  /* 0x00000001ff0c7424 */ /* 0x000fe400078e00ff */
[----:B------:R-:W-:Y:S02]  /*1d140*/  IMAD.MOV.U32 R11, RZ, RZ, RZ ;  /* 0x000000ffff0b7224 */ /* 0x000fe400078e00ff */
[----:B------:R-:W-:-:S07]  /*1d150*/  IMAD.MOV.U32 R15, RZ, RZ, -0x1 ;  /* 0xffffffffff0f7424 */ /* 0x000fce00078e00ff */
[----:B01----:R-:W-:Y:S05]  /*1d160*/  WARPSYNC.COLLECTIVE R15, `(.L_x_2797) ;  /* 0x000000000f087348 */ /* 0x003fea0003c00000 */
[----:B------:R2:W3:Y:S02]  /*1d170*/  SHFL.UP P6, R14, R13, R12, R11 ;  /* 0x0400000c0d0e7389 */ /* 0x0004e400000c000b */
[----:B0123--:R-:W-:Y:S01]  /*1d180*/  ENDCOLLECTIVE ;  /* 0x000000000000791b */ /* 0x00ffe20003800000 */
.L_x_2797:
[----:B------:R-:W-:Y:S05]  /*1d190*/  BSYNC B0 ;  /* 0x0000000000007941 */ /* 0x000fea0003800000 */
.L_x_2796:
        /* <DEDUP_REMOVED lines=8> */
.L_x_2798:
[----:B------:R-:W-:Y:S01]  /*1d220*/  IMAD.MOV.U32 R12, RZ, RZ, 0x4 ;  /* 0x00000004ff0c7424 */ /* 0x000fe200078e00ff */
[----:B------:R-:W-:-:S05]  /*1d230*/  SEL R2, R14, RZ, P2 ;  /* 0x000000ff0e027207 */ /* 0x000fca0001000000 */
[----:B------:R-:W-:-:S04]  /*1d240*/  IMAD.IADD R2, R13, 0x1, R2 ;  /* 0x000000010d027824 */ /* 0x000fc800078e0202 */
[----:B------:R-:W-:-:S07]  /*1d250*/  IMAD.MOV.U32 R13, RZ, RZ, R2 ;  /* 0x000000ffff0d7224 */ /* 0x000fce00078e0002 */
[----:B------:R-:W-:Y:S05]  /*1d260*/  WARPSYNC.COLLECTIVE R15, `(.L_x_2799) ;  /* 0x000000000f087348 */ /* 0x000fea0003c00000 */
[----:B------:R0:W1:Y:S02]  /*1d270*/  SHFL.UP P6, R14, R13, R12, R11 ;  /* 0x0400000c0d0e7389 */ /* 0x00006400000c000b */
[----:B01----:R-:W-:Y:S01]  /*1d280*/  ENDCOLLECTIVE ;  /* 0x000000000000791b */ /* 0x003fe20003800000 */
.L_x_2799:
[----:B------:R-:W-:Y:S01]  /*1d290*/  IMAD.MOV.U32 R12, RZ, RZ, 0x8 ;  /* 0x00000008ff0c7424 */ /* 0x000fe200078e00ff */
[----:B------:R-:W-:-:S05]  /*1d2a0*/  SEL R3, R14, RZ, P3 ;  /* 0x000000ff0e037207 */ /* 0x000fca0001800000 */
[----:B------:R-:W-:-:S04]  /*1d2b0*/  IMAD.IADD R3, R2, 0x1, R3 ;  /* 0x0000000102037824 */ /* 0x000fc800078e0203 */
[----:B------:R-:W-:-:S07]  /*1d2c0*/  IMAD.MOV.U32 R13, RZ, RZ, R3 ;  /* 0x000000ffff0d7224 */ /* 0x000fce00078e0003 */
[----:B------:R-:W-:Y:S05]  /*1d2d0*/  WARPSYNC.COLLECTIVE R15, `(.L_x_2800) ;  /* 0x000000000f087348 */ /* 0x000fea0003c00000 */
[----:B------:R0:W1:Y:S02]  /*1d2e0*/  SHFL.UP P6, R14, R13, R12, R11 ;  /* 0x0400000c0d0e7389 */ /* 0x00006400000c000b */
[----:B01----:R-:W-:Y:S01]  /*1d2f0*/  ENDCOLLECTIVE ;  /* 0x000000000000791b */ /* 0x003fe20003800000 */
.L_x_2800:
[----:B------:R-:W-:Y:S01]  /*1d300*/  IMAD.MOV.U32 R12, RZ, RZ, 0x10 ;  /* 0x00000010ff0c7424 */ /* 0x000fe200078e00ff */
[----:B------:R-:W-:-:S05]  /*1d310*/  SEL R14, R14, RZ, P4 ;  /* 0x000000ff0e0e7207 */ /* 0x000fca0002000000 */
[----:B------:R-:W-:-:S04]  /*1d320*/  IMAD.IADD R5, R3, 0x1, R14 ;  /* 0x0000000103057824 */ /* 0x000fc800078e020e */
[----:B------:R-:W-:-:S07]  /*1d330*/  IMAD.MOV.U32 R13, RZ, RZ, R5 ;  /* 0x000000ffff0d7224 */ /* 0x000fce00078e0005 */
[----:B------:R-:W-:Y:S05]  /*1d340*/  WARPSYNC.COLLECTIVE R15, `(.L_x_2801) ;  /* 0x000000000f087348 */ /* 0x000fea0003c00000 */
[----:B------:R0:W1:Y:S02]  /*1d350*/  SHFL.UP P6, R14, R13, R12, R11 ;  /* 0x0400000c0d0e7389 */ /* 0x00006400000c000b */
[----:B01----:R-:W-:Y:S01]  /*1d360*/  ENDCOLLECTIVE ;  /* 0x000000000000791b */ /* 0x003fe20003800000 */
.L_x_2801:
        /* <DEDUP_REMOVED lines=8> */
.L_x_2802:
[----:B------:R-:W-:Y:S05]  /*1d3f0*/  BRA `(.L_x_2803) ;  /* 0xffffffb800d87947 */ /* 0x000fea000383ffff */
.L_x_2684:
[----:B------:R-:W-:Y:S01]  /*1d400*/  BSSY B0, `(.L_x_2804) ;  /* 0x0000006000007945 */ /* 0x000fe20003800000 */
[----:B------:R-:W-:Y:S01]  /*1d410*/  PLOP3.LUT P6, PT, P6, PT, PT, 0x8, 0x0 ;  /* 0x000000000000781c */ /* 0x000fe200037ce170 */
[----:B------:R-:W-:-:S12]  /*1d420*/  IMAD.MOV.U32 R15, RZ, RZ, -0x1 ;  /* 0xffffffffff0f7424 */ /* 0x000fd800078e00ff */
[----:B012---:R-:W-:Y:S05]  /*1d430*/  WARPSYNC.COLLECTIVE R15, `(.L_x_2805) ;  /* 0x000000000f087348 */ /* 0x007fea0003c00000 */
[----:B------:R-:W-:Y:S01]  /*1d440*/  VOTE.ANY R14, PT, P6 ;  /* 0x00000000000e7806 */ /* 0x000fe200030e0100 */
[----:B012---:R-:W-:Y:S06]  /*1d450*/  ENDCOLLECTIVE ;  /* 0x000000000000791b */ /* 0x007fec0003800000 */
.L_x_2805:
[----:B------:R-:W-:Y:S05]  /*1d460*/  BSYNC B0 ;  /* 0x0000000000007941 */ /* 0x000fea0003800000 */
.L_x_2804:
[----:B------:R-:W-:Y:S02]  /*1d470*/  IMAD.MOV.U32 R3, RZ, RZ, R14 ;  /* 0x000000ffff037224 */ /* 0x000fe400078e000e */
[----:B------:R-:W-:Y:S02]  /*1d480*/  IMAD.MOV.U32 R13, RZ, RZ, R25 ;  /* 0x000000ffff0d7224 */ /* 0x000fe400078e0019 */
[----:B------:R0:W1:Y:S01]  /*1d490*/  POPC R12, R3 ;  /* 0x00000003000c7309 */ /* 0x0000620000000000 */
[----:B------:R-:W-:Y:S02]  /*1d4a0*/  IMAD.MOV.U32 R11, RZ, RZ, 0x1f ;  /* 0x0000001fff0b7424 */ /* 0x000fe400078e00ff */
[----:B------:R-:W-:-:S07]  /*1d4b0*/  IMAD.MOV.U32 R15, RZ, RZ, -0x1 ;  /* 0xffffffffff0f7424 */ /* 0x000fce00078e00ff */
[----:B01----:R-:W-:Y:S05]  /*1d4c0*/  WARPSYNC.COLLECTIVE R15, `(.L_x_2806) ;  /* 0x000000000f087348 */ /* 0x003fea0003c00000 */
[----:B-1----:R1:W2:Y:S02]  /*1d4d0*/  SHFL.IDX P6, R14, R13, R12, R11 ;  /* 0x0000000c0d0e7389 */ /* 0x0022a400000c000b */
[----:B012---:R-:W-:Y:S01]  /*1d4e0*/  ENDCOLLECTIVE ;  /* 0x000000000000791b */ /* 0x007fe20003800000 */
.L_x_2806:
[----:B------:R-:W-:Y:S02]  /*1d4f0*/  IMAD.IADD R27, R12, 0x1, R27 ;  /* 0x000000010c1b7824 */ /* 0x000fe400078e021b */
[----:B------:R-:W-:Y:S02]  /*1d500*/  IMAD.MOV.U32 R13, RZ, RZ, R4 ;  /* 0x000000ffff0d7224 */ /* 0x000fe400078e0004 */
[----:B------:R-:W-:-:S07]  /*1d510*/  IMAD.MOV.U32 R25, RZ, RZ, R14 ;  /* 0x000000ffff197224 */ /* 0x000fce00078e000e */
[----:B------:R-:W-:Y:S05]  /*1d520*/  WARPSYNC.COLLECTIVE R15, `(.L_x_2807) ;  /* 0x000000000f087348 */ /* 0x000fea0003c00000 */
[----:B------:R0:W1:Y:S02]  /*1d530*/  SHFL.IDX P6, R14, R13, R12, R11 ;  /* 0x0000000c0d0e7389 */ /* 0x00006400000c000b */
[----:B01----:R-:W-:Y:S01]  /*1d540*/  ENDCOLLECTIVE ;  /* 0x000000000000791b */ /* 0x003fe20003800000 */
.L_x_2807:
[----:B------:R-:W-:Y:S01]  /*1d550*/  IMAD.MOV.U32 R4, RZ, RZ, R14 ;  /* 0x000000ffff047224 */ /* 0x000fe200078e000e */
[----:B------:R-:W-:Y:S06]  /*1d560*/  BRA `(.L_x_2808) ;  /* 0xffffffb800bc7947 */ /* 0x000fec000383ffff */
.L_x_2686:
[----:B------:R-:W-:Y:S01]  /*1d570*/  BSSY B0, `(.L_x_2809) ;  /* 0x0000007000007945 */ /* 0x000fe20003800000 */
[----:B------:R-:W-:Y:S02]  /*1d580*/  IMAD.MOV.U32 R13, RZ, RZ, R2 ;  /* 0x000000ffff0d7224 */ /* 0x000fe400078e0002 */
[----:B------:R-:W-:Y:S02]  /*1d590*/  IMAD.MOV.U32 R11, RZ, RZ, 0x1f ;  /* 0x0000001fff0b7424 */ /* 0x000fe400078e00ff */
[----:B------:R-:W-:-:S07]  /*1d5a0*/  IMAD.MOV.U32 R15, RZ, RZ, -0x1 ;  /* 0xffffffffff0f7424 */ /* 0x000fce00078e00ff */
[----:B012-4-:R-:W-:Y:S05]  /*1d5b0*/  WARPSYNC.COLLECTIVE R15, `(.L_x_2810) ;  /* 0x000000000f087348 */ /* 0x017fea0003c00000 */
[----:B------:R3:W0:Y:S02]  /*1d5c0*/  SHFL.IDX P6, R14, R13, R12, R11 ;  /* 0x0000000c0d0e7389 */ /* 0x00062400000c000b */
[----:B01234-:R-:W-:Y:S01]  /*1d5d0*/  ENDCOLLECTIVE ;  /* 0x000000000000791b */ /* 0x01ffe20003800000 */
.L_x_2810:
[----:B------:R-:W-:Y:S05]  /*1d5e0*/  BSYNC B0 ;  /* 0x0000000000007941 */ /* 0x000fea0003800000 */
.L_x_2809:
[----:B------:R-:W-:Y:S01]  /*1d5f0*/  IMAD.MOV.U32 R6, RZ, RZ, R14 ;  /* 0x000000ffff067224 */ /* 0x000fe200078e000e */
[----:B------:R-:W-:Y:S06]  /*1d600*/  BRA `(.L_x_2685) ;  /* 0xffffffb800ac7947 */ /* 0x000fec000383ffff */
.L_x_2692:
[----:B-1----:R1:W3:Y:S02]  /*1d610*/  SYNCS.PHASECHK.TRANS64.TRYWAIT P0, [R5+URZ+0x22820], R0 ;  /* 0x02282000050075a7 */ /* 0x0022e4000800017f */
[----:B---3--:R-:W-:Y:S05]  /*1d620*/  @!P0 NANOSLEEP.SYNCS 0x989680 ;  /* 0x009896800000895d */ /* 0x008fea0003900000 */
[----:B------:R-:W3:Y:S02]  /*1d630*/  @!P0 SYNCS.PHASECHK.TRANS64 P0, [R5+URZ+0x22820], R0 ;  /* 0x02282000050085a7 */ /* 0x000ee4000800007f */
[----:B---3--:R-:W-:Y:S05]  /*1d640*/  @!P0 BRA `(.L_x_2692) ;  /* 0xfffffffc00f08947 */ /* 0x008fea000383ffff */
[----:B------:R-:W-:Y:S05]  /*1d650*/  BRA `(.L_x_2811) ;  /* 0xffffffc400047947 */ /* 0x000fea000383ffff */
.L_x_2693:
        /* <DEDUP_REMOVED lines=11> */
.L_x_2813:
[----:B------:R-:W-:Y:S05]  /*1d710*/  BSYNC B0 ;  /* 0x0000000000007941 */ /* 0x000fea0003800000 */
.L_x_2812:
[----:B------:R-:W-:Y:S05]  /*1d720*/  BRA `(.L_x_2814) ;  /* 0xffffffc000ec7947 */ /* 0x000fea000383ffff */
.L_x_2696:
[----:B------:R-:W-:Y:S01]  /*1d730*/  BSSY B1, `(.L_x_2815) ;  /* 0x0000006000017945 */ /* 0x000fe20003800000 */
[----:B------:R-:W-:-:S07]  /*1d740*/  IMAD.MOV.U32 R15, RZ, RZ, -0x1 ;  /* 0xffffffffff0f7424 */ /* 0x000fce00078e00ff */
[----:B012-4-:R-:W-:Y:S05]  /*1d750*/  WARPSYNC.COLLECTIVE R15, `(.L_x_2816) ;  /* 0x000000000f0c7348 */ /* 0x017fea0003c00000 */
[----:B------:R-:W-:Y:S02]  /*1d760*/  ELECT P6, UR62, PT ;  /* 0x00000000003e782f */ /* 0x000fe400038c0000 */
[----:B------:R-:W-:Y:S01]  /*1d770*/  MOV R14, UR62 ;  /* 0x0000003e000e7c02 */ /* 0x000fe20008000f00 */
[----:B012-4-:R-:W-:Y:S10]  /*1d780*/  ENDCOLLECTIVE ;  /* 0x000000000000791b */ /* 0x017ff40003800000 */
.L_x_2816:
[----:B------:R-:W-:Y:S05]  /*1d790*/  BSYNC B1 ;  /* 0x0000000000017941 */ /* 0x000fea0003800000 */
.L_x_2815:
[----:B------:R-:W-:Y:S05]  /*1d7a0*/  BRA `(.L_x_2817) ;  /* 0xffffffc000e47947 */ /* 0x000fea000383ffff */
.L_x_2698:
[----:B-1----:R1:W3:Y:S02]  /*1d7b0*/  SYNCS.PHASECHK.TRANS64.TRYWAIT P1, [R3+URZ+0x22840], R2 ;  /* 0x02284002030075a7 */ /* 0x0022e4000802017f */
[----:B---3--:R-:W-:Y:S05]  /*1d7c0*/  @!P1 NANOSLEEP.SYNCS 0x989680 ;  /* 0x009896800000995d */ /* 0x008fea0003900000 */
[----:B------:R-:W3:Y:S02]  /*1d7d0*/  @!P1 SYNCS.PHASECHK.TRANS64 P1, [R3+URZ+0x22840], R2 ;  /* 0x02284002030095a7 */ /* 0x000ee4000802007f */
[----:B---3--:R-:W-:Y:S05]  /*1d7e0*/  @!P1 BRA `(.L_x_2698) ;  /* 0xfffffffc00f09947 */ /* 0x008fea000383ffff */
[----:B------:R-:W-:Y:S05]  /*1d7f0*/  BRA `(.L_x_2818) ;  /* 0xffffffc400047947 */ /* 0x000fea000383ffff */
.L_x_2700:
[----:B---3--:R3:W0:Y:S02]  /*1d800*/  SYNCS.PHASECHK.TRANS64.TRYWAIT P1, [R5+URZ+0x22840], R0 ;  /* 0x02284000050075a7 */ /* 0x008624000802017f */
[----:B0-----:R-:W-:Y:S05]  /*1d810*/  @!P1 NANOSLEEP.SYNCS 0x989680 ;  /* 0x009896800000995d */ /* 0x001fea0003900000 */
[----:B------:R-:W0:Y:S02]  /*1d820*/  @!P1 SYNCS.PHASECHK.TRANS64 P1, [R5+URZ+0x22840], R0 ;  /* 0x02284000050095a7 */ /* 0x000e24000802007f */
[----:B0-----:R-:W-:Y:S05]  /*1d830*/  @!P1 BRA `(.L_x_2700) ;  /* 0xfffffffc00f09947 */ /* 0x001fea000383ffff */
[----:B------:R-:W-:Y:S05]  /*1d840*/  BRA `(.L_x_2819) ;  /* 0xffffffc400107947 */ /* 0x000fea000383ffff */
.L_x_2702:
[----:B------:R0:W0:Y:S02]  /*1d850*/  SYNCS.PHASECHK.TRANS64.TRYWAIT P1, [R3+URZ+0x22860], R2 ;  /* 0x02286002030075a7 */ /* 0x000024000802017f */
[----:B0-----:R-:W-:Y:S05]  /*1d860*/  @!P1 NANOSLEEP.SYNCS 0x989680 ;  /* 0x009896800000995d */ /* 0x001fea0003900000 */
[----:B------:R-:W0:Y:S02]  /*1d870*/  @!P1 SYNCS.PHASECHK.TRANS64 P1, [R3+URZ+0x22860], R2 ;  /* 0x02286002030095a7 */ /* 0x000e24000802007f */
[----:B0-----:R-:W-:Y:S05]  /*1d880*/  @!P1 BRA `(.L_x_2702) ;  /* 0xfffffffc00f09947 */ /* 0x001fea000383ffff */
[----:B------:R-:W-:Y:S05]  /*1d890*/  BRA `(.L_x_2820) ;  /* 0xffffffc4000c7947 */ /* 0x000fea000383ffff */
.L_x_2821:
        /* <DEDUP_REMOVED lines=14> */
.L_x_6565:


//--------------------- .text._ZN7cutlass13device_kernelIN5flash11enable_sm90INS1_16FlashAttnFwdSm90INS1_25CollectiveMainloopFwdSm90ILi2EN4cute5tupleIJNS5_1CILi1EEES8_S8_EEENS6_IJNS7_ILi128EEENS7_ILi96EEENS7_ILi64EEEEEELi256ENS_6half_tEfNS_4arch4Sm90ELb0ELb1ELb1ELb1ELb1ELb1ELb0ELb1ELb0ELb1ELb1ELb0EEENS1_21CollectiveEpilogueFwdINS6_IJSA_NS7_ILi256EEESB_EEES9_SE_SG_Li256ELb1ELb1ELb1ELb0EEENS1_36VarlenDynamicPersistentTileSchedulerILi128ELi96ELi256ELi128ELb1ELb1ELb1ELb1ELb0ELb1EEEEEEEEEvNT_6ParamsE --------------------------
	.section	.text._ZN7cutlass13device_kernelIN5flash11enable_sm90INS1_16FlashAttnFwdSm90INS1_25CollectiveMainloopFwdSm90ILi2EN4cute5tupleIJNS5_1CILi1EEES8_S8_EEENS6_IJNS7_ILi128EEENS7_ILi96EEENS7_ILi64EEEEEELi256ENS_6half_tEfNS_4arch4Sm90ELb0ELb1ELb1ELb1ELb1ELb1ELb0ELb1ELb0ELb1ELb1ELb0EEENS1_21CollectiveEpilogueFwdINS6_IJSA_NS7_ILi256EEESB_EEES9_SE_SG_Li256ELb1ELb1ELb1ELb0EEENS1_36VarlenDynamicPersistentTileSchedulerILi128ELi96ELi256ELi128ELb1ELb1ELb1ELb1ELb0ELb1EEEEEEEEEvNT_6ParamsE,"ax",@progbits
	.align	128
.text._ZN7cutlass13device_kernelIN5flash11enable_sm90INS1_16FlashAttnFwdSm90INS1_25CollectiveMainloopFwdSm90ILi2EN4cute5tupleIJNS5_1CILi1EEES8_S8_EEENS6_IJNS7_ILi128EEENS7_ILi96EEENS7_ILi64EEEEEELi256ENS_6half_tEfNS_4arch4Sm90ELb0ELb1ELb1ELb1ELb1ELb1ELb0ELb1ELb0ELb1ELb1ELb0EEENS1_21CollectiveEpilogueFwdINS6_IJSA_NS7_ILi256EEESB_EEES9_SE_SG_Li256ELb1ELb1ELb1ELb0EEENS1_36VarlenDynamicPersistentTileSchedulerILi128ELi96ELi256ELi128ELb1ELb1ELb1ELb1ELb0ELb1EEEEEEEEEvNT_6ParamsE:
        .type           _ZN7cutlass13device_kernelIN5flash11enable_sm90INS1_16FlashAttnFwdSm90INS1_25CollectiveMainloopFwdSm90ILi2EN4cute5tupleIJNS5_1CILi1EEES8_S8_EEENS6_IJNS7_ILi128EEENS7_ILi96EEENS7_ILi64EEEEEELi256ENS_6half_tEfNS_4arch4Sm90ELb0ELb1ELb1ELb1ELb1ELb1ELb0ELb1ELb0ELb1ELb1ELb0EEENS1_21CollectiveEpilogueFwdINS6_IJSA_NS7_ILi256EEESB_EEES9_SE_SG_Li256ELb1ELb1ELb1ELb0EEENS1_36VarlenDynamicPersistentTileSchedulerILi128ELi96ELi256ELi128ELb1ELb1ELb1ELb1ELb0ELb1EEEEEEEEEvNT_6ParamsE,@function
        .size           _ZN7cutlass13device_kernelIN5flash11enable_sm90INS1_16FlashAttnFwdSm90INS1_25CollectiveMainloopFwdSm90ILi2EN4cute5tupleIJNS5_1CILi1EEES8_S8_EEENS6_IJNS7_ILi128EEENS7_ILi96EEENS7_ILi64EEEEEELi256ENS_6half_tEfNS_4arch4Sm90ELb0ELb1ELb1ELb1ELb1ELb1ELb0ELb1ELb0ELb1ELb1ELb0EEENS1_21CollectiveEpilogueFwdINS6_IJSA_NS7_ILi256EEESB_EEES9_SE_SG_Li256ELb1ELb1ELb1ELb0EEENS1_36VarlenDynamicPersistentTileSchedulerILi128ELi96ELi256ELi128ELb1ELb1ELb1ELb1ELb0ELb1EEEEEEEEEvNT_6ParamsE,(.L_x_6566 - _ZN7cutlass13device_kernelIN5flash11enable_sm90INS1_16FlashAttnFwdSm90INS1_25CollectiveMainloopFwdSm90ILi2EN4cute5tupleIJNS5_1CILi1EEES8_S8_EEENS6_IJNS7_ILi128EEENS7_ILi96EEENS7_ILi64EEEEEELi256ENS_6half_tEfNS_4arch4Sm90ELb0ELb1ELb1ELb1ELb1ELb1ELb0ELb1ELb0ELb1ELb1ELb0EEENS1_21CollectiveEpilogueFwdINS6_IJSA_NS7_ILi256EEESB_EEES9_SE_SG_Li256ELb1ELb1ELb1ELb0EEENS1_36VarlenDynamicPersistentTileSchedulerILi128ELi96ELi256ELi128ELb1ELb1ELb1ELb1ELb0ELb1EEEEEEEEEvNT_6ParamsE)
        .other          _ZN7cutlass13device_kernelIN5flash11enable_sm90INS1_16FlashAttnFwdSm90INS1_25CollectiveMainloopFwdSm90ILi2EN4cute5tupleIJNS5_1CILi1EEES8_S8_EEENS6_IJNS7_ILi128EEENS7_ILi96EEENS7_ILi64EEEEEELi256ENS_6half_tEfNS_4arch4Sm90ELb0ELb1ELb1ELb1ELb1ELb1ELb0ELb1ELb0ELb1ELb1ELb0EEENS1_21CollectiveEpilogueFwdINS6_IJSA_NS7_ILi256EEESB_EEES9_SE_SG_Li256ELb1ELb1ELb1ELb0EEENS1_36VarlenDynamicPersistentTileSchedulerILi128ELi96ELi256ELi128ELb1ELb1ELb1ELb1ELb0ELb1EEEEEEEEEvNT_6ParamsE,@"STO_CUDA_ENTRY STV_DEFAULT"
_ZN7cutlass13device_kernelIN5flash11enable_sm90INS1_16FlashAttnFwdSm90INS1_25CollectiveMainloopFwdSm90ILi2EN4cute5tupleIJNS5_1CILi1EEES8_S8_EEENS6_IJNS7_ILi128EEENS7_ILi96EEENS7_ILi64EEEEEELi256ENS_6half_tEfNS_4arch4Sm90ELb0ELb1ELb1ELb1ELb1ELb1ELb0ELb1ELb0ELb1ELb1ELb0EEENS1_21CollectiveEpilogueFwdINS6_IJSA_NS7_ILi256EEESB_EEES9_SE_SG_Li256ELb1ELb1ELb1ELb0EEENS1_36VarlenDynamicPersistentTileSchedulerILi128ELi96ELi256ELi128ELb1ELb1ELb1ELb1ELb0ELb1EEEEEEEEEvNT_6ParamsE:
[----:B------:R-:W0:Y:S02]  /*0000*/  LDC R1, c[0x0][0x28] ;  /* 0x00000a00ff017b82 */ /* 0x000e240000000800 */
[----:B0-----:R-:W-:Y:S01]  /*0010*/  VIADD R1, R1, 0xffffffa8 ;  /* 0xffffffa801017836 */ /* 0x001fe20000000000 */
[----:B------:R-:W0:Y:S01]  /*0020*/  S2R R0, SR_TID.X ;  /* 0x0000000000007919 */ /* 0x000e220000002100 */
[----:B------:R-:W-:Y:S01]  /*0030*/  ELECT P0, URZ, PT ;  /* 0x00000000003f782f */ /* 0x000fe20003800000 */
[----:B------:R-:W-:Y:S01]  /*0040*/  BSSY B0, `(.L_x_2822) ;  /* 0x000000e000007945 */ /* 0x000fe20003800000 */
[--C-:B0-----:R-:W-:Y:S02]  /*0050*/  SHF.R.U32.HI R2, RZ, 0x5, R0.reuse ;  /* 0x00000005ff027819 */ /* 0x101fe40000011600 */
[----:B------:R-:W-:-:S03]  /*0060*/  SHF.R.U32.HI R4, RZ, 0x7, R0 ;  /* 0x00000007ff047819 */ /* 0x000fc60000011600 */
        /* <DEDUP_REMOVED lines=11> */
.L_x_2823:
[----:B------:R-:W-:Y:S05]  /*0120*/  BSYNC B0 ;  /* 0x0000000000007941 */ /* 0x000fea0003800000 */
.L_x_2822:
[----:B------:R-:W-:Y:S01]  /*0130*/  VOTEU.ANY UP0, P0 ;  /* 0x00000000003f7886 */ /* 0x000fe20000000100 */
[----:B------:R-:W0:Y:S01]  /*0140*/  SHFL.IDX PT, R4, R4, RZ, 0x1f ;  /* 0x00001fff04047589 */ /* 0x000e2200000e0000 */
[----:B------:R-:W-:Y:S01]  /*0150*/  UMOV UR4, 0x80 ;  /* 0x0000008000047882 */ /* 0x000fe20000000000 */
[----:B------:R-:W-:Y:S01]  /*0160*/  UMOV UR7, 0x100 ;  /* 0x0000010000077882 */ /* 0x000fe20000000000 */
[----:B------:R-:W-:Y:S01]  /*0170*/  VOTEU.ANY UP1, P0 ;  /* 0x00000000003f7886 */ /* 0x000fe20000020100 */
[----:B------:R-:W1:Y:S01]  /*0180*/  @UP0 S2UR UR8, SR_CgaCtaId ;  /* 0x00000000000809c3 */ /* 0x000e620000008800 */
[----:B------:R-:W2:Y:S01]  /*0190*/  SHFL.IDX PT, R3, R2, RZ, 0x1f ;  /* 0x00001fff02037589 */ /* 0x000ea200000e0000 */
[----:B------:R-:W-:Y:S01]  /*01a0*/  @UP0 UMOV UR6, 0x400 ;  /* 0x0000040000060882 */ /* 0x000fe20000000000 */
[----:B------:R-:W-:-:S04]  /*01b0*/  @UP0 UIADD3 UR4, -UR4, 0x100000, URZ ;  /* 0x0010000004040890 */ /* 0x000fc8000fffe13f */
[----:B------:R-:W-:Y:S02]  /*01c0*/  @UP0 USHF.L.U32 UR5, UR4, 0xb, URZ ;  /* 0x0000000b04050899 */ /* 0x000fe4000800063f */
[----:B------:R-:W-:Y:S01]  /*01d0*/  @UP0 USHF.L.U32 UR4, UR4, 0x1, URZ ;  /* 0x0000000104040899 */ /* 0x000fe2000800063f */
[----:B------:R-:W-:Y:S01]  /*01e0*/  VOTEU.ANY UP2, P0 ;  /* 0x00000000003f7886 */ /* 0x000fe20000040100 */
[----:B0-----:R-:W-:Y:S01]  /*01f0*/  R2UR UR9, R4 ;  /* 0x00000000040972ca */ /* 0x001fe200000e0000 */
[----:B-1----:R-:W-:Y:S01]  /*0200*/  @UP0 ULEA UR8, UR8, UR6, 0x18 ;  /* 0x0000000608080291 */ /* 0x002fe2000f8ec03f */
[----:B--2---:R-:W-:Y:S01]  /*0210*/  ISETP.NE.AND P1, PT, R3, RZ, PT ;  /* 0x000000ff0300720c */ /* 0x004fe20003f25270 */
[----:B------:R-:W-:-:S04]  /*0220*/  @UP0 UIADD3 UR6, -UR7, 0x100000, URZ ;  /* 0x0010000007060890 */ /* 0x000fc8000fffe13f */
[----:B------:R-:W-:Y:S02]  /*0230*/  @UP0 USHF.L.U32 UR7, UR6, 0xb, URZ ;  /* 0x0000000b06070899 */ /* 0x000fe4000800063f */
[----:B------:R-:W-:-:S04]  /*0240*/  @UP0 USHF.L.U32 UR6, UR6, 0x1, URZ ;  /* 0x0000000106060899 */ /* 0x000fc8000800063f */
[----:B------:R-:W-:Y:S01]  /*0250*/  UISETP.NE.AND UP0, UPT, UR9, URZ, UPT ;  /* 0x0000003f0900728c */ /* 0x000fe2000bf05270 */
[----:B------:R-:W0:Y:S02]  /*0260*/  FENCE.VIEW.ASYNC.S ;  /* 0x00000000000073c6 */ /* 0x000e240000000000 */
[----:B0-----:R0:W1:Y:S05]  /*0270*/  @UP1 SYNCS.EXCH.64 URZ, [UR8+0x22800], UR4 ;  /* 0x02280004083f15b2 */ /* 0x00106a0008000100 */
[----:B------:R0:W2:Y:S01]  /*0280*/  @UP2 SYNCS.EXCH.64 URZ, [UR8+0x22820], UR6 ;  /* 0x02282006083f25b2 */ /* 0x0000a20008000100 */
        /* <DEDUP_REMOVED lines=17> */
[----:B------:R3:W0:Y:S02]  /*03a0*/  SYNCS.EXCH.64 URZ, [UR8+0x22848], UR6 ;  /* 0x02284806083f75b2 */ /* 0x0006240008000100 */
[----:B---3--:R-:W-:Y:S01]  /*03b0*/  NOP ;  /* 0x0000000000007918 */ /* 0x008fe20000000000 */
.L_x_2824:
[----:B------:R-:W3:Y:S01]  /*03c0*/  SHFL.IDX PT, R3, R2, RZ, 0x1f ;  /* 0x00001fff02037589 */ /* 0x000ee200000e0000 */
[----:B------:R-:W-:Y:S01]  /*03d0*/  NOP ;  /* 0x0000000000007918 */ /* 0x000fe20000000000 */
[----:B---3--:R-:W-:-:S13]  /*03e0*/  ISETP.NE.AND P0, PT, R3, RZ, PT ;  /* 0x000000ff0300720c */ /* 0x008fda0003f05270 */
        /* <DEDUP_REMOVED lines=17> */
[----:B------:R3:W0:Y:S02]  /*0500*/  SYNCS.EXCH.64 URZ, [UR8+0x22868], UR6 ;  /* 0x02286806083f75b2 */ /* 0x0006240008000100 */
[----:B---3--:R-:W-:Y:S01]  /*0510*/  NOP ;  /* 0x0000000000007918 */ /* 0x008fe20000000000 */
.L_x_2825:
[----:B------:R-:W3:Y:S01]  /*0520*/  SHFL.IDX PT, R3, R2, RZ, 0x1f ;  /* 0x00001fff02037589 */ /* 0x000ee200000e0000 */
[----:B------:R-:W-:Y:S01]  /*0530*/  NOP ;  /* 0x0000000000007918 */ /* 0x000fe20000000000 */
[----:B---3--:R-:W-:-:S13]  /*0540*/  ISETP.NE.AND P0, PT, R3, RZ, PT ;  /* 0x000000ff0300720c */ /* 0x008fda0003f05270 */
        /* <DEDUP_REMOVED lines=13> */
[----:B------:R3:W0:Y:S02]  /*0620*/  SYNCS.EXCH.64 URZ, [UR6+0x22888], UR4 ;  /* 0x02288804063f75b2 */ /* 0x0006240008000100 */
[----:B---3--:R-:W-:Y:S01]  /*0630*/  NOP ;  /* 0x0000000000007918 */ /* 0x008fe20000000000 */
.L_x_2826:
        /* <DEDUP_REMOVED lines=22> */
.L_x_2827:
        /* <DEDUP_REMOVED lines=22> */
.L_x_2828:
[----:B------:R-:W-:Y:S01]  /*0900*/  PLOP3.LUT P0, PT, PT, PT, UP0, 0x80, 0x0 ;  /* 0x000000000000781c */ /* 0x000fe20003f0f008 */
[----:B------:R-:W-:Y:S01]  /*0910*/  UMOV UR36, 0x1 ;  /* 0x0000000100247882 */ /* 0x000fe20000000000 */
[----:B------:R-:W-:Y:S01]  /*0920*/  NOP ;  /* 0x0000000000007918 */ /* 0x000fe20000000000 */
[----:B------:R-:W-:Y:S01]  /*0930*/  USEL UR36, UR36, 0x2, !UP0 ;  /* 0x0000000224247887 */ /* 0x000fe2000c000000 */
[----:B------:R-:W-:Y:S01]  /*0940*/  BSSY B9, `(.L_x_2829) ;  /* 0x000244e000097945 */ /* 0x000fe20003800000 */
[----:B------:R-:W-:Y:S01]  /*0950*/  ULDC.64 UR54, c[0x0][0x208] ;  /* 0x0000820000367ab9 */ /* 0x000fe20000000a00 */
[----:B012-4-:R-:W-:Y:S07]  /*0960*/  BAR.SYNC.DEFER_BLOCKING 0x0 ;  /* 0x0000000000007b1d */ /* 0x017fee0000010000 */
[----:B------:R-:W-:Y:S05]  /*0970*/  @!P0 BRA `(.L_x_2830) ;  /* 0x000001c400648947 */ /* 0x000fea0003800000 */
.L_x_2831:
        /* <DEDUP_REMOVED lines=8> */
[----:B------:R-:W-:Y:S01]  /*0a00*/  UMOV UR4, 0x400 ;  /* 0x0000040000047882 */ /* 0x000fe20000000000 */
[----:B------:R-:W-:-:S11]  /*0a10*/  LOP3.LUT R16, R16, 0xffdfffff, RZ, 0xc0, !PT ;  /* 0xffdfffff10107812 */ /* 0x000fd600078ec0ff */
[----:B------:R-:W-:Y:S06]  /*0a20*/  @!P0 BAR.ARV 0x9, 0x100 ;  /* 0x0244000000008b1d */ /* 0x000fec0000002000 */
[----:B0-----:R-:W-:Y:S01]  /*0a30*/  ULEA UR4, UR47, UR4, 0x18 ;  /* 0x000000042f047291 */ /* 0x001fe2000f8ec03f */
[----:B------:R-:W-:Y:S01]  /*0a40*/  @P0 LOP3.LUT R16, R16, 0x200000, RZ, 0xfc, !PT ;  /* 0x0020000010100812 */ /* 0x000fe200078efcff */
[----:B------:R-:W-:Y:S04]  /*0a50*/  BAR.SYNC.DEFER_BLOCKING 0x5, 0x180 ;  /* 0x0146000000007b1d */ /* 0x000fe80000010000 */
[----:B------:R-:W-:-:S02]  /*0a60*/  IMAD.U32 R23, RZ, RZ, UR4 ;  /* 0x00000004ff177e24 */ /* 0x000fc4000f8e00ff */
[----:B------:R-:W-:-:S03]  /*0a70*/  ULDC UR4, c[0x0][0xc3c] ;  /* 0x00030f0000047ab9 */ /* 0x000fc60000000800 */
[----:B------:R-:W0:Y:S01]  /*0a80*/  LDS.128 R48, [R23+0x228d0] ;  /* 0x0228d00017307984 */ /* 0x000e220000000c00 */
[----:B------:R-:W-:Y:S06]  /*0a90*/  BAR.ARV 0x4, 0x180 ;  /* 0x0106000000007b1d */ /* 0x000fec0000002000 */
[----:B0-----:R-:W-:-:S13]  /*0aa0*/  ISETP.GE.AND P0, PT, R51, UR4, PT ;  /* 0x0000000433007c0c */ /* 0x001fda000bf06270 */
[----:B------:R-:W-:Y:S05]  /*0ab0*/  @P0 BRA `(.L_x_2832) ;  /* 0x0000024000d80947 */ /* 0x000fea0003800000 */
[----:B------:R-:W-:Y:S01]  /*0ac0*/  VIADD R0, R0, 0xffffff80 ;  /* 0xffffff8000007836 */ /* 0x000fe20000000000 */
[----:B------:R-:W-:Y:S01]  /*0ad0*/  MOV R202, RZ ;  /* 0x000000ff00ca7202 */ /* 0x000fe20000000f00 */
[----:B------:R-:W-:Y:S01]  /*0ae0*/  IMAD.MOV.U32 R22, RZ, RZ, RZ ;  /* 0x000000ffff167224 */ /* 0x000fe200078e00ff */
[----:B------:R-:W-:Y:S01]  /*0af0*/  ULOP3.LUT UR51, UR36, 0x1, URZ, 0xfc, !UPT ;  /* 0x0000000124337892 */ /* 0x000fe2000f8efc3f */
[----:B------:R-:W-:Y:S01]  /*0b00*/  IMAD.MOV.U32 R209, RZ, RZ, RZ ;  /* 0x000000ffffd17224 */ /* 0x000fe200078e00ff */
[----:B------:R-:W-:-:S04]  /*0b10*/  SHF.R.S32.HI R3, RZ, 0x1f, R0 ;  /* 0x0000001fff037819 */ /* 0x000fc80000011400 */
        /* <DEDUP_REMOVED lines=21> */
[----:B------:R-:W-:-:S02]  /*0c70*/  LEA.HI R2, R3, R0, RZ, 0x5 ;  /* 0x0000000003027211 */ /* 0x000fc400078f28ff */
[----:B------:R-:W-:Y:S01]  /*0c80*/  LEA.HI R3, R3, R0, RZ, 0x3 ;  /* 0x0000000003037211 */ /* 0x000fe200078f18ff */
[----:B------:R-:W-:Y:S01]  /*0c90*/  IMAD.IADD R12, R11, 0x1, -R12 ;  /* 0x000000010b0c7824 */ /* 0x000fe200078e0a0c */
[----:B------:R-:W-:Y:S02]  /*0ca0*/  SHF.R.S32.HI R9, RZ, 0x5, R9 ;  /* 0x00000005ff097819 */ /* 0x000fe40000011409 */
[----:B------:R-:W-:Y:S02]  /*0cb0*/  LOP3.LUT R7, R3, 0xfffffff8, RZ, 0xc0, !PT ;  /* 0xfffffff803077812 */ /* 0x000fe400078ec0ff */
[----:B------:R-:W-:Y:S01]  /*0cc0*/  LOP3.LUT R3, R204, 0xfffffffc, RZ, 0xc0, !PT ;  /* 0xfffffffccc037812 */ /* 0x000fe200078ec0ff */
[----:B------:R-:W-:Y:S01]  /*0cd0*/  IMAD R9, R9, 0x10, R12 ;  /* 0x0000001009097824 */ /* 0x000fe200078e020c */
[----:B------:R-:W-:Y:S01]  /*0ce0*/  LOP3.LUT R5, R4, 0x3fffff0, RZ, 0xc0, !PT ;  /* 0x03fffff004057812 */ /* 0x000fe200078ec0ff */
[C---:B------:R-:W-:Y:S01]  /*0cf0*/  IMAD.IADD R7, R0.reuse, 0x1, -R7 ;  /* 0x0000000100077824 */ /* 0x040fe200078e0a07 */
[----:B------:R-:W-:Y:S01]  /*0d00*/  SHF.R.S32.HI R204, RZ, 0x2, R204 ;  /* 0x00000002ffcc7819 */ /* 0x000fe200000114cc */
[C---:B------:R-:W-:Y:S01]  /*0d10*/  IMAD.IADD R3, R0.reuse, 0x1, -R3 ;  /* 0x0000000100037824 */ /* 0x040fe200078e0a03 */
[----:B------:R-:W-:Y:S01]  /*0d20*/  SHF.R.S32.HI R14, RZ, 0x5, R2 ;  /* 0x00000005ff0e7819 */ /* 0x000fe20000011402 */
[----:B------:R-:W-:Y:S01]  /*0d30*/  IMAD.IADD R5, R0, 0x1, -R5 ;  /* 0x0000000100057824 */ /* 0x000fe200078e0a05 */
[----:B------:R-:W-:Y:S01]  /*0d40*/  LOP3.LUT R10, R10, 0x7ffffffc, RZ, 0xc0, !PT ;  /* 0x7ffffffc0a0a7812 */ /* 0x000fe200078ec0ff */
[----:B------:R-:W-:Y:S01]  /*0d50*/  IMAD R8, R8, 0x40, R9 ;  /* 0x0000004008087824 */ /* 0x000fe200078e0209 */
[C---:B------:R-:W-:Y:S01]  /*0d60*/  LEA.HI R0, R3.reuse, R3, RZ, 0x1 ;  /* 0x0000000303007211 */ /* 0x040fe200078f08ff */
[----:B------:R-:W-:Y:S01]  /*0d70*/  VIADD R9, R204, 0x40 ;  /* 0x00000040cc097836 */ /* 0x000fe20000000000 */
[----:B------:R0:W-:Y:S01]  /*0d80*/  STL [R1+0x28], R14 ;  /* 0x0000280e01007387 */ /* 0x0001e20000100800 */
[----:B------:R-:W-:Y:S01]  /*0d90*/  IMAD.SHL.U32 R18, R3, 0x8, RZ ;  /* 0x0000000803127824 */ /* 0x000fe200078e00ff */
[----:B------:R-:W-:Y:S01]  /*0da0*/  LOP3.LUT R0, R0, 0x1ffffffe, RZ, 0xc0, !PT ;  /* 0x1ffffffe00007812 */ /* 0x000fe200078ec0ff */
[----:B------:R-:W-:Y:S01]  /*0db0*/  IMAD R5, R14, 0x10, R5 ;  /* 0x000000100e057824 */ /* 0x000fe200078e0205 */
[----:B------:R-:W-:Y:S01]  /*0dc0*/  STL [R1+0x4c], R8 ;  /* 0x00004c0801007387 */ /* 0x000fe20000100800 */
[----:B------:R-:W-:Y:S01]  /*0dd0*/  IMAD.SHL.U32 R4, R9, 0x40, RZ ;  /* 0x0000004009047824 */ /* 0x000fe200078e00ff */
[----:B------:R-:W-:Y:S01]  /*0de0*/  SHF.R.S32.HI R19, RZ, 0x1f, R18 ;  /* 0x0000001fff137819 */ /* 0x000fe20000011412 */
[----:B------:R-:W-:Y:S01]  /*0df0*/  IMAD.SHL.U32 R211, R7, 0x8, RZ ;  /* 0x0000000807d37824 */ /* 0x000fe200078e00ff */
[----:B------:R-:W-:Y:S01]  /*0e00*/  STL [R1+0x3c], RZ ;  /* 0x00003cff01007387 */ /* 0x000fe20000100800 */
[----:B------:R-:W-:-:S02]  /*0e10*/  VIADD R224, R18, 0x40 ;  /* 0x0000004012e07836 */ /* 0x000fc40000000000 */
[----:B------:R-:W-:Y:S01]  /*0e20*/  IMAD R6, R5, 0x8, R6 ;  /* 0x0000000805067824 */ /* 0x000fe200078e0206 */
[----:B------:R-:W-:Y:S01]  /*0e30*/  SHF.R.S32.HI R5, RZ, 0x1f, R9 ;  /* 0x0000001fff057819 */ /* 0x000fe20000011409 */
[----:B------:R-:W-:Y:S01]  /*0e40*/  IMAD.IADD R0, R3, 0x1, -R0 ;  /* 0x0000000103007824 */ /* 0x000fe200078e0a00 */
[----:B------:R-:W-:Y:S01]  /*0e50*/  IADD3 R11, R211, 0x80, RZ ;  /* 0x00000080d30b7810 */ /* 0x000fe20007ffe0ff */
[----:B------:R-:W-:Y:S01]  /*0e60*/  IMAD.SHL.U32 R200, R3, 0x4, RZ ;  /* 0x0000000403c87824 */ /* 0x000fe200078e00ff */
[----:B------:R-:W-:Y:S01]  /*0e70*/  LOP3.LUT R3, R4, 0x1c0, RZ, 0xc0, !PT ;  /* 0x000001c004037812 */ /* 0x000fe200078ec0ff */
[C---:B------:R-:W-:Y:S01]  /*0e80*/  VIADD R223, R18.reuse, 0x60 ;  /* 0x0000006012df7836 */ /* 0x040fe20000000000 */
[----:B------:R-:W-:Y:S01]  /*0e90*/  SHF.R.S32.HI R4, RZ, 0x1f, R211 ;  /* 0x0000001fff047819 */ /* 0x000fe200000114d3 */
[C---:B------:R-:W-:Y:S01]  /*0ea0*/  VIADD R222, R18.reuse, 0x80 ;  /* 0x0000008012de7836 */ /* 0x040fe20000000000 */
[----:B------:R-:W-:Y:S01]  /*0eb0*/  SHF.R.S32.HI R4, RZ, 0x1f, R224 ;  /* 0x0000001fff047819 */ /* 0x000fe200000114e0 */
[C---:B------:R-:W-:Y:S01]  /*0ec0*/  VIADD R212, R18.reuse, 0xa0 ;  /* 0x000000a012d47836 */ /* 0x040fe20000000000 */
[----:B------:R-:W-:Y:S01]  /*0ed0*/  LEA.HI R5, R5, R9, RZ, 0x3 ;  /* 0x0000000905057211 */ /* 0x000fe200078f18ff */
[C---:B------:R-:W-:Y:S01]  /*0ee0*/  VIADD R226, R18.reuse, 0xc0 ;  /* 0x000000c012e27836 */ /* 0x040fe20000000000 */
[----:B------:R-:W-:Y:S01]  /*0ef0*/  SHF.R.S32.HI R15, RZ, 0x1f, R223 ;  /* 0x0000001fff0f7819 */ /* 0x000fe200000114df */
[----:B------:R1:W-:Y:S01]  /*0f00*/  STL [R1+0x1c], R4 ;  /* 0x00001c0401007387 */ /* 0x0003e20000100800 */
[----:B0-----:R-:W-:Y:S01]  /*0f10*/  SHF.R.S32.HI R14, RZ, 0x1f, R222 ;  /* 0x0000001fff0e7819 */ /* 0x001fe200000114de */
[----:B------:R-:W-:Y:S01]  /*0f20*/  VIADD R225, R18, 0xe0 ;  /* 0x000000e012e17836 */ /* 0x000fe20000000000 */
[----:B------:R-:W-:Y:S01]  /*0f30*/  SHF.R.U32.HI R9, RZ, 0x3, R3 ;  /* 0x00000003ff097819 */ /* 0x000fe20000011603 */
[----:B------:R-:W-:Y:S01]  /*0f40*/  IMAD.SHL.U32 R5, R5, 0x40, RZ ;  /* 0x0000004005057824 */ /* 0x000fe200078e00ff */
[----:B------:R0:W-:Y:S01]  /*0f50*/  STL [R1+0x18], R15 ;  /* 0x0000180f01007387 */ /* 0x0001e20000100800 */
[----:B------:R-:W-:Y:S01]  /*0f60*/  LOP3.LUT R3, R3, 0x38, R18, 0xf8, !PT ;  /* 0x0000003803037812 */ /* 0x000fe200078ef812 */
[----:B------:R-:W-:-:S02]  /*0f70*/  IMAD R0, R0, 0x8, R8 ;  /* 0x0000000800007824 */ /* 0x000fc400078e0208 */
[----:B------:R2:W-:Y:S01]  /*0f80*/  STL [R1+0x14], R14 ;  /* 0x0000140e01007387 */ /* 0x0005e20000100800 */
[----:B-1----:R-:W-:Y:S01]  /*0f90*/  SHF.R.S32.HI R4, RZ, 0x1f, R212 ;  /* 0x0000001fff047819 */ /* 0x002fe200000114d4 */
[----:B------:R-:W-:Y:S02]  /*0fa0*/  IMAD.IADD R10, R13, 0x1, -R10 ;  /* 0x000000010d0a7824 */ /* 0x000fe400078e0a0a */
[C---:B------:R-:W-:Y:S01]  /*0fb0*/  VIADD R12, R211.reuse, 0x40 ;  /* 0x00000040d30c7836 */ /* 0x040fe20000000000 */
[----:B0-----:R-:W-:Y:S01]  /*0fc0*/  SHF.R.S32.HI R15, RZ, 0x1f, R226 ;  /* 0x0000001fff0f7819 */ /* 0x001fe200000114e2 */
[----:B------:R0:W-:Y:S01]  /*0fd0*/  STL [R1+0x10], R4 ;  /* 0x0000100401007387 */ /* 0x0001e20000100800 */
[----:B------:R-:W-:Y:S02]  /*0fe0*/  IMAD.SHL.U32 R207, R10, 0x2, RZ ;  /* 0x000000020acf7824 */ /* 0x000fe400078e00ff */
[----:B------:R-:W-:Y:S01]  /*0ff0*/  SHF.R.S32.HI R12, RZ, 0x1f, R12 ;  /* 0x0000001fff0c7819 */ /* 0x000fe2000001140c */
[----:B------:R-:W-:Y:S01]  /*1000*/  VIADD R7, R211, 0xc0 ;  /* 0x000000c0d3077836 */ /* 0x000fe20000000000 */
[----:B--2---:R-:W-:Y:S01]  /*1010*/  SHF.R.S32.HI R14, RZ, 0x1f, R225 ;  /* 0x0000001fff0e7819 */ /* 0x004fe200000114e1 */
[----:B------:R1:W-:Y:S01]  /*1020*/  STL [R1+0xc], R15 ;  /* 0x00000c0f01007387 */ /* 0x0003e20000100800 */
[C---:B------:R-:W-:Y:S01]  /*1030*/  VIADD R41, R207.reuse, 0x8 ;  /* 0x00000008cf297836 */ /* 0x040fe20000000000 */
[C---:B------:R-:W-:Y:S01]  /*1040*/  IADD3 R31, R207.reuse, 0x58, RZ ;  /* 0x00000058cf1f7810 */ /* 0x040fe20007ffe0ff */
[----:B------:R-:W-:Y:S01]  /*1050*/  VIADD R39, R207, 0x18 ;  /* 0x00000018cf277836 */ /* 0x000fe20000000000 */
[----:B------:R-:W-:Y:S01]  /*1060*/  STL [R1+0x8], R14 ;  /* 0x0000080e01007387 */ /* 0x000fe20000100800 */
[----:B0-----:R-:W-:Y:S01]  /*1070*/  LOP3.LUT R4, R5, 0xfffffe00, RZ, 0xc0, !PT ;  /* 0xfffffe0005047812 */ /* 0x001fe200078ec0ff */
[C---:B------:R-:W-:Y:S01]  /*1080*/  VIADD R36, R207.reuse, 0x30 ;  /* 0x00000030cf247836 */ /* 0x040fe20000000000 */
[----:B------:R-:W-:Y:S01]  /*1090*/  SHF.R.S32.HI R5, RZ, 0x1f, R11 ;  /* 0x0000001fff057819 */ /* 0x000fe2000001140b */
[----:B------:R-:W-:Y:S01]  /*10a0*/  IMAD.SHL.U32 R5, R6, 0x8, RZ ;  /* 0x0000000806057824 */ /* 0x000fe200078e00ff */
[----:B------:R-:W-:Y:S01]  /*10b0*/  SHF.R.S32.HI R7, RZ, 0x1f, R7 ;  /* 0x0000001fff077819 */ /* 0x000fe20000011407 */
[----:B------:R0:W-:Y:S01]  /*10c0*/  STL [R1+0x2c], R4 ;  /* 0x00002c0401007387 */ /* 0x0001e20000100800 */
[C---:B------:R-:W-:Y:S01]  /*10d0*/  VIADD R33, R207.reuse, 0x48 ;  /* 0x00000048cf217836 */ /* 0x040fe20000000000 */
[C---:B------:R-:W-:Y:S01]  /*10e0*/  IADD3 R7, R207.reuse, 0xe0, RZ ;  /* 0x000000e0cf077810 */ /* 0x040fe20007ffe0ff */
[C---:B------:R-:W-:Y:S01]  /*10f0*/  VIADD R30, R207.reuse, 0x60 ;  /* 0x00000060cf1e7836 */ /* 0x040fe20000000000 */
[----:B------:R2:W-:Y:S01]  /*1100*/  STL [R1+0x50], R5 ;  /* 0x0000500501007387 */ /* 0x0005e20000100800 */
[C---:B------:R-:W-:Y:S01]  /*1110*/  VIADD R27, R207.reuse, 0x78 ;  /* 0x00000078cf1b7836 */ /* 0x040fe20000000000 */
[----:B------:R-:W-:Y:S01]  /*1120*/  SHF.R.S32.HI R31, RZ, 0x1f, R31 ;  /* 0x0000001fff1f7819 */ /* 0x000fe2000001141f */
[C---:B------:R-:W-:Y:S01]  /*1130*/  VIADD R24, R207.reuse, 0x90 ;  /* 0x00000090cf187836 */ /* 0x040fe20000000000 */
[----:B------:R-:W-:Y:S01]  /*1140*/  SHF.R.S32.HI R7, RZ, 0x1f, R7 ;  /* 0x0000001fff077819 */ /* 0x000fe20000011407 */
[C---:B-1----:R-:W-:Y:S01]  /*1150*/  VIADD R15, R207.reuse, 0xa8 ;  /* 0x000000a8cf0f7836 */ /* 0x042fe20000000000 */
[----:B0-----:R-:W-:Y:S01]  /*1160*/  LOP3.LUT R4, R4, R3, R9, 0xf6, !PT ;  /* 0x0000000304047212 */ /* 0x001fe200078ef609 */
[----:B------:R-:W-:-:S02]  /*1170*/  VIADD R12, R207, 0xc0 ;  /* 0x000000c0cf0c7836 */ /* 0x000fc40000000000 */
[C---:B------:R-:W-:Y:S02]  /*1180*/  VIADD R9, R207.reuse, 0xd8 ;  /* 0x000000d8cf097836 */ /* 0x040fe40000000000 */
[----:B------:R-:W-:Y:S01]  /*1190*/  IMAD R3, R4, 0x2, R23 ;  /* 0x0000000204037824 */ /* 0x000fe200078e0217 */
[----:B------:R-:W-:Y:S01]  /*11a0*/  SHF.R.S32.HI R4, RZ, 0x1f, R41 ;  /* 0x0000001fff047819 */ /* 0x000fe20000011429 */
[----:B------:R-:W-:Y:S01]  /*11b0*/  VIADD R17, R18, 0x20 ;  /* 0x0000002012117836 */ /* 0x000fe20000000000 */
[----:B------:R-:W-:Y:S01]  /*11c0*/  SHF.R.S32.HI R4, RZ, 0x1f, R39 ;  /* 0x0000001fff047819 */ /* 0x000fe20000011427 */
[C---:B------:R-:W-:Y:S01]  /*11d0*/  VIADD R40, R207.reuse, 0x10 ;  /* 0x00000010cf287836 */ /* 0x040fe20000000000 */
[----:B------:R0:W-:Y:S01]  /*11e0*/  STL [R1+0x48], R3 ;  /* 0x0000480301007387 */ /* 0x0001e20000100800 */
[----:B------:R-:W-:Y:S01]  /*11f0*/  SHF.R.S32.HI R4, RZ, 0x1f, R36 ;  /* 0x0000001fff047819 */ /* 0x000fe20000011424 */
[C---:B------:R-:W-:Y:S01]  /*1200*/  VIADD R38, R207.reuse, 0x20 ;  /* 0x00000020cf267836 */ /* 0x040fe20000000000 */
[----:B------:R-:W-:Y:S01]  /*1210*/  SHF.R.S32.HI R4, RZ, 0x1f, R33 ;  /* 0x0000001fff047819 */ /* 0x000fe20000011421 */
[----:B------:R1:W-:Y:S01]  /*1220*/  STL [R1+0x4], R0 ;  /* 0x0000040001007387 */ /* 0x0003e20000100800 */
        /* <DEDUP_REMOVED lines=31> */
[C---:B--2---:R-:W-:Y:S01]  /*1420*/  VIADD R5, R207.reuse, 0xf0 ;  /* 0x000000f0cf057836 */ /* 0x044fe20000000000 */
[----:B------:R-:W-:Y:S01]  /*1430*/  SHF.R.S32.HI R25, RZ, 0x1f, R25 ;  /* 0x0000001fff197819 */ /* 0x000fe20000011419 */
[----:B0-----:R-:W-:Y:S01]  /*1440*/  VIADD R3, R207, 0xf8 ;  /* 0x000000f8cf037836 */ /* 0x001fe20000000000 */
[----:B------:R-:W-:Y:S01]  /*1450*/  SHF.R.S32.HI R21, RZ, 0x1f, R21 ;  /* 0x0000001fff157819 */ /* 0x000fe20000011415 */
[----:B------:R-:W-:Y:S01]  /*1460*/  IMAD.MOV.U32 R2, RZ, RZ, RZ ;  /* 0x000000ffff027224 */ /* 0x000fe200078e00ff */
[----:B------:R-:W-:Y:S01]  /*1470*/  SHF.R.S32.HI R20, RZ, 0x1f, R20 ;  /* 0x0000001fff147819 */ /* 0x000fe20000011414 */
[----:B------:R-:W-:Y:S01]  /*1480*/  VIADD R210, R200, 0x10 ;  /* 0x00000010c8d27836 */ /* 0x000fe20000000000 */
[----:B------:R-:W-:-:S02]  /*1490*/  SHF.R.S32.HI R14, RZ, 0x1f, R14 ;  /* 0x0000001fff0e7819 */ /* 0x000fc4000001140e */
[----:B------:R-:W-:Y:S02]  /*14a0*/  SHF.R.S32.HI R13, RZ, 0x1f, R13 ;  /* 0x0000001fff0d7819 */ /* 0x000fe4000001140d */
[----:B------:R-:W-:Y:S02]  /*14b0*/  SHF.R.S32.HI R11, RZ, 0x1f, R11 ;  /* 0x0000001fff0b7819 */ /* 0x000fe4000001140b */
[----:B------:R-:W-:Y:S02]  /*14c0*/  SHF.R.S32.HI R10, RZ, 0x1f, R10 ;  /* 0x0000001fff0a7819 */ /* 0x000fe4000001140a */
[----:B------:R-:W-:Y:S02]  /*14d0*/  SHF.R.S32.HI R6, RZ, 0x1f, R6 ;  /* 0x0000001fff067819 */ /* 0x000fe40000011406 */
[----:B------:R-:W-:Y:S02]  /*14e0*/  SHF.R.S32.HI R4, RZ, 0x1f, R5 ;  /* 0x0000001fff047819 */ /* 0x000fe40000011405 */
[----:B-1----:R-:W-:-:S07]  /*14f0*/  SHF.R.S32.HI R3, RZ, 0x1f, R3 ;  /* 0x0000001fff037819 */ /* 0x002fce0000011403 */
.L_x_3065:
[----:B------:R-:W-:Y:S05]  /*1500*/  YIELD ;  /* 0x0000000000007946 */ /* 0x000fea0003800000 */
[----:B------:R-:W-:Y:S01]  /*1510*/  ULDC.64 UR4, c[0x0][0xa28] ;  /* 0x00028a0000047ab9 */ /* 0x000fe20000000a00 */
[----:B01--45:R-:W0:Y:S01]  /*1520*/  LDC.64 R4, c[0x0][0xa08] ;  /* 0x00028200ff047b82 */ /* 0x033e220000000a00 */
[----:B------:R-:W-:Y:S01]  /*1530*/  ISETP.NE.U32.AND P1, PT, RZ, UR4, PT ;  /* 0x00000004ff007c0c */ /* 0x000fe2000bf25070 */
[----:B---3--:R-:W-:Y:S02]  /*1540*/  IMAD.MOV.U32 R10, RZ, RZ, RZ ;  /* 0x000000ffff0a7224 */ /* 0x008fe400078e00ff */
[----:B------:R-:W-:Y:S01]  /*1550*/  IMAD.MOV.U32 R32, RZ, RZ, RZ ;  /* 0x000000ffff207224 */ /* 0x000fe200078e00ff */
[----:B------:R-:W-:Y:S01]  /*1560*/  ISETP.NE.AND.EX P1, PT, RZ, UR5, PT, P1 ;  /* 0x00000005ff007c0c */ /* 0x000fe2000bf25310 */
[----:B------:R-:W-:-:S02]  /*1570*/  ULDC.64 UR4, c[0x0][0xa18] ;  /* 0x0002860000047ab9 */ /* 0x000fc40000000a00 */
[----:B------:R-:W-:-:S04]  /*1580*/  ISETP.NE.U32.AND P2, PT, RZ, UR4, PT ;  /* 0x00000004ff007c0c */ /* 0x000fc8000bf45070 */
[----:B------:R-:W-:Y:S01]  /*1590*/  ISETP.NE.AND.EX P2, PT, RZ, UR5, PT, P2 ;  /* 0x00000005ff007c0c */ /* 0x000fe2000bf45320 */
[----:B------:R-:W-:Y:S02]  /*15a0*/  ULDC.64 UR4, c[0x0][0xa08] ;  /* 0x0002820000047ab9 */ /* 0x000fe40000000a00 */
[----:B------:R-:W-:-:S03]  /*15b0*/  ISETP.NE.U32.AND P0, PT, RZ, UR4, PT ;  /* 0x00000004ff007c0c */ /* 0x000fc6000bf05070 */
[----:B------:R-:W1:Y:S01]  /*15c0*/  @P1 LDC.64 R8, c[0x0][0xa28] ;  /* 0x00028a00ff081b82 */ /* 0x000e620000000a00 */
[----:B------:R-:W-:Y:S01]  /*15d0*/  ISETP.NE.AND.EX P0, PT, RZ, UR5, PT, P0 ;  /* 0x00000005ff007c0c */ /* 0x000fe2000bf05300 */
[----:B0-----:R-:W-:-:S06]  /*15e0*/  IMAD.WIDE R4, R51, 0x4, R4 ;  /* 0x0000000433047825 */ /* 0x001fcc00078e0204 */
[----:B------:R-:W0:Y:S01]  /*15f0*/  @P2 LDC.64 R6, c[0x0][0xa18] ;  /* 0x00028600ff062b82 */ /* 0x000e220000000a00 */
[----:B------:R-:W-:Y:S02]  /*1600*/  ULDC UR4, c[0x0][0x288] ;  /* 0x0000a20000047ab9 */ /* 0x000fe40000000800 */
[----:B------:R-:W-:Y:S01]  /*1610*/  IMAD.U32 R203, RZ, RZ, UR4 ;  /* 0x00000004ffcb7e24 */ /* 0x000fe2000f8e00ff */
[----:B------:R-:W-:Y:S02]  /*1620*/  ULDC.64 UR4, c[0x0][0x418] ;  /* 0x0001060000047ab9 */ /* 0x000fe40000000a00 */
[----:B------:R2:W5:Y:S01]  /*1630*/  @P0 LDG.E R32, desc[UR54][R4.64] ;  /* 0x0000003604200981 */ /* 0x000562000c1e1900 */
[----:B-1----:R-:W-:-:S05]  /*1640*/  @P1 IMAD.WIDE R8, R51, 0x4, R8 ;  /* 0x0000000433081825 */ /* 0x002fca00078e0208 */
[----:B------:R2:W5:Y:S01]  /*1650*/  @P1 LDG.E R10, desc[UR54][R8.64] ;  /* 0x00000036080a1981 */ /* 0x000562000c1e1900 */
[----:B0-----:R-:W-:-:S05]  /*1660*/  @P2 IMAD.WIDE R6, R51, 0x4, R6 ;  /* 0x0000000433062825 */ /* 0x001fca00078e0206 */
[----:B------:R2:W5:Y:S01]  /*1670*/  @P2 LDG.E R203, desc[UR54][R6.64] ;  /* 0x0000003606cb2981 */ /* 0x000562000c1e1900 */
[----:B------:R-:W-:-:S03]  /*1680*/  UISETP.NE.U32.AND UP0, UPT, UR4, URZ, UPT ;  /* 0x0000003f0400728c */ /* 0x000fc6000bf05070 */
[----:B------:R-:W-:Y:S01]  /*1690*/  ULDC UR4, c[0x0][0x424] ;  /* 0x0001090000047ab9 */ /* 0x000fe20000000800 */
[----:B------:R-:W-:-:S03]  /*16a0*/  UISETP.NE.AND.EX UP0, UPT, UR5, URZ, UPT, UP0 ;  /* 0x0000003f0500728c */ /* 0x000fc6000bf05300 */
[----:B------:R-:W-:Y:S01]  /*16b0*/  ULDC UR5, c[0x0][0x2f0] ;  /* 0x0000bc0000057ab9 */ /* 0x000fe20000000800 */
[----:B------:R-:W-:-:S04]  /*16c0*/  USEL UR4, UR4, 0x1, UP0 ;  /* 0x0000000104047887 */ /* 0x000fc80008000000 */
[----:B------:R-:W-:-:S03]  /*16d0*/  UIMAD UR4, UR4, UR5, URZ ;  /* 0x00000005040472a4 */ /* 0x000fc6000f8e023f */
[----:B------:R-:W-:Y:S02]  /*16e0*/  ULDC UR5, c[0x0][0x348] ;  /* 0x0000d20000057ab9 */ /* 0x000fe40000000800 */
[----:B------:R-:W-:Y:S02]  /*16f0*/  IMAD.U32 R25, RZ, RZ, UR5 ;  /* 0x00000005ff197e24 */ /* 0x000fe4000f8e00ff */
[----:B------:R-:W-:Y:S01]  /*1700*/  IMAD.U32 R33, RZ, RZ, UR4 ;  /* 0x00000004ff217e24 */ /* 0x000fe2000f8e00ff */
[----:B--2---:R-:W-:Y:S06]  /*1710*/  @P2 BRA `(.L_x_2833) ;  /* 0x0000000000242947 */ /* 0x004fec0003800000 */
        /* <DEDUP_REMOVED lines=9> */
.L_x_2833:
        /* <DEDUP_REMOVED lines=10> */
[----:B------:R-:W0:Y:S02]  /*1850*/  LDC.64 R4, c[0x0][0xa20] ;  /* 0x00028800ff047b82 */ /* 0x000e240000000a00 */
[----:B0-----:R-:W-:-:S05]  /*1860*/  IMAD.WIDE R4, R51, 0x4, R4 ;  /* 0x0000000433047825 */ /* 0x001fca00078e0204 */
[----:B------:R0:W5:Y:S01]  /*1870*/  LDG.E R33, desc[UR54][R4.64] ;  /* 0x0000003604217981 */ /* 0x000162000c1e1900 */
[----:B------:R-:W-:Y:S05]  /*1880*/  BRA `(.L_x_2835) ;  /* 0x0000000000107947 */ /* 0x000fea0003800000 */
.L_x_2834:
[----:B------:R-:W-:Y:S05]  /*1890*/  @!P0 BRA `(.L_x_2835) ;  /* 0x00000000000c8947 */ /* 0x000fea0003800000 */
[----:B------:R-:W2:Y:S04]  /*18a0*/  LDG.E R0, desc[UR54][R4.64] ;  /* 0x0000003604007981 */ /* 0x000ea8000c1e1900 */
[----:B------:R-:W2:Y:S02]  /*18b0*/  LDG.E R33, desc[UR54][R4.64+0x4] ;  /* 0x0000043604217981 */ /* 0x000ea4000c1e1900 */
[----:B--2---:R-:W-:-:S07]  /*18c0*/  IMAD.IADD R33, R33, 0x1, -R0 ;  /* 0x0000000121217824 */ /* 0x004fce00078e0a00 */
.L_x_2835:
[----:B------:R-:W-:Y:S01]  /*18d0*/  ULDC.64 UR4, c[0x0][0xa10] ;  /* 0x0002840000047ab9 */ /* 0x000fe20000000a00 */
[----:B------:R-:W1:Y:S01]  /*18e0*/  LDC R6, c[0x0][0x448] ;  /* 0x00011200ff067b82 */ /* 0x000e620000000800 */
[----:B------:R-:W-:-:S04]  /*18f0*/  ISETP.NE.U32.AND P0, PT, RZ, UR4, PT ;  /* 0x00000004ff007c0c */ /* 0x000fc8000bf05070 */
[----:B------:R-:W-:Y:S01]  /*1900*/  ISETP.NE.AND.EX P0, PT, RZ, UR5, PT, P0 ;  /* 0x00000005ff007c0c */ /* 0x000fe2000bf05300 */
[----:B------:R-:W-:Y:S02]  /*1910*/  ULDC.64 UR4, c[0x0][0xa30] ;  /* 0x00028c0000047ab9 */ /* 0x000fe40000000a00 */
[----:B------:R-:W-:-:S04]  /*1920*/  ISETP.NE.U32.AND P1, PT, RZ, UR4, PT ;  /* 0x00000004ff007c0c */ /* 0x000fc8000bf25070 */
[----:B------:R-:W-:-:S06]  /*1930*/  ISETP.NE.AND.EX P1, PT, RZ, UR5, PT, P1 ;  /* 0x00000005ff007c0c */ /* 0x000fcc000bf25310 */
[----:B0-----:R-:W0:Y:S02]  /*1940*/  @P0 LDC.64 R4, c[0x0][0xa10] ;  /* 0x00028400ff040b82 */ /* 0x001e240000000a00 */
[----:B0-----:R-:W-:-:S05]  /*1950*/  @P0 IMAD.WIDE R4, R51, 0x4, R4 ;  /* 0x0000000433040825 */ /* 0x001fca00078e0204 */
[----:B------:R-:W2:Y:S04]  /*1960*/  @P0 LDG.E R0, desc[UR54][R4.64] ;  /* 0x0000003604000981 */ /* 0x000ea8000c1e1900 */
[----:B------:R0:W2:Y:S01]  /*1970*/  @P0 LDG.E R3, desc[UR54][R4.64+0x4] ;  /* 0x0000043604030981 */ /* 0x0000a2000c1e1900 */
[----:B-----5:R-:W-:Y:S01]  /*1980*/  IMAD.MOV.U32 R24, RZ, RZ, R33 ;  /* 0x000000ffff187224 */ /* 0x020fe200078e0021 */
[----:B0-----:R-:W0:Y:S02]  /*1990*/  @P1 LDC.64 R4, c[0x0][0xa30] ;  /* 0x00028c00ff041b82 */ /* 0x001e240000000a00 */
[----:B0-----:R-:W-:-:S05]  /*19a0*/  @P1 IMAD.WIDE R4, R51, 0x4, R4 ;  /* 0x0000000433041825 */ /* 0x001fca00078e0204 */
[----:B------:R0:W5:Y:S01]  /*19b0*/  @P1 LDG.E R24, desc[UR54][R4.64] ;  /* 0x0000003604181981 */ /* 0x000162000c1e1900 */
[----:B-1----:R-:W-:Y:S01]  /*19c0*/  ISETP.NE.AND P1, PT, R6, 0x1, PT ;  /* 0x000000010600780c */ /* 0x002fe20003f25270 */
[----:B------:R-:W-:Y:S02]  /*19d0*/  IMAD.SHL.U32 R228, R49, 0x80, RZ ;  /* 0x0000008031e47824 */ /* 0x000fe400078e00ff */
[----:B------:R-:W-:Y:S01]  /*19e0*/  IMAD.IADD R10, R33, 0x1, -R10 ;  /* 0x00000001210a7824 */ /* 0x000fe200078e0a0a */
[----:B0-----:R-:W0:Y:S09]  /*19f0*/  LDC.64 R4, c[0x0][0x9e0] ;  /* 0x00027800ff047b82 */ /* 0x001e320000000a00 */
[----:B------:R-:W1:Y:S08]  /*1a00*/  @P1 LDC R6, c[0x0][0x44c] ;  /* 0x00011300ff061b82 */ /* 0x000e700000000800 */
[----:B------:R-:W3:Y:S01]  /*1a10*/  @P1 LDC R7, c[0x0][0x450] ;  /* 0x00011400ff071b82 */ /* 0x000ee20000000800 */
[----:B0-----:R-:W-:Y:S01]  /*1a20*/  ISETP.GE.AND P2, PT, R5, 0x1, PT ;  /* 0x000000010500780c */ /* 0x001fe20003f46270 */
[----:B--2---:R-:W-:-:S02]  /*1a30*/  @P0 IMAD.IADD R25, R3, 0x1, -R0 ;  /* 0x0000000103190824 */ /* 0x004fc400078e0a00 */
[----:B------:R-:W-:-:S03]  /*1a40*/  VIADD R3, R228, 0x7f ;  /* 0x0000007fe4037836 */ /* 0x000fc60000000000 */
[----:B------:R-:W-:Y:S01]  /*1a50*/  IADD3 R206, R10, R25, RZ ;  /* 0x000000190ace7210 */ /* 0x000fe20007ffe0ff */
[----:B-1----:R-:W-:-:S04]  /*1a60*/  @P1 IMAD.HI.U32 R6, R3, R6, RZ ;  /* 0x0000000603061227 */ /* 0x002fc800078e00ff */
[C---:B------:R-:W-:Y:S01]  /*1a70*/  VIADD R0, R206.reuse, 0x5f ;  /* 0x0000005fce007836 */ /* 0x040fe20000000000 */
[----:B---3--:R-:W-:Y:S02]  /*1a80*/  @P1 SHF.R.U32.HI R3, RZ, R7, R6 ;  /* 0x00000007ff031219 */ /* 0x008fe40000011606 */
[----:B------:R-:W-:Y:S01]  /*1a90*/  IADD3 R6, R206, 0x1, -R203 ;  /* 0x00000001ce067810 */ /* 0x000fe20007ffe8cb */
[----:B------:R-:W-:-:S04]  /*1aa0*/  IMAD.HI R0, R0, 0x2aaaaaab, RZ ;  /* 0x2aaaaaab00007827 */ /* 0x000fc800078e02ff */
[----:B------:R-:W-:Y:S01]  /*1ab0*/  IMAD.IADD R3, R6, 0x1, R3 ;  /* 0x0000000106037824 */ /* 0x000fe200078e0203 */
[----:B------:R-:W-:-:S03]  /*1ac0*/  SHF.R.U32.HI R31, RZ, 0x1f, R0 ;  /* 0x0000001fff1f7819 */ /* 0x000fc60000011600 */
[----:B------:R-:W-:Y:S01]  /*1ad0*/  IMAD.IADD R4, R3, 0x1, R4 ;  /* 0x0000000103047824 */ /* 0x000fe200078e0204 */
[----:B------:R-:W-:Y:S01]  /*1ae0*/  LEA.HI.SX32 R31, R0, R31, 0x1c ;  /* 0x0000001f001f7211 */ /* 0x000fe200078fe2ff */
        /* <DEDUP_REMOVED lines=12> */
.L_x_2838:
[----:B------:R-:W-:-:S13]  /*1bb0*/  ISETP.NE.AND P0, PT, R5, 0x1, PT ;  /* 0x000000010500780c */ /* 0x000fda0003f05270 */
[----:B------:R-:W0:Y:S02]  /*1bc0*/  @P0 LDC.64 R6, c[0x0][0x9e8] ;  /* 0x00027a00ff060b82 */ /* 0x000e240000000a00 */
[----:B0-----:R-:W-:-:S05]  /*1bd0*/  @P0 IMAD.HI.U32 R6, R0, R6, RZ ;  /* 0x0000000600060227 */ /* 0x001fca00078e00ff */
[----:B------:R-:W-:-:S07]  /*1be0*/  @P0 SHF.R.U32.HI R0, RZ, R7, R6 ;  /* 0x00000007ff000219 */ /* 0x000fce0000011606 */
.L_x_2839:
[----:B------:R-:W-:Y:S05]  /*1bf0*/  BSYNC B0 ;  /* 0x0000000000007941 */ /* 0x000fea0003800000 */
.L_x_2837:
[----:B------:R-:W-:-:S05]  /*1c00*/  IMAD R3, R0, R5, R5 ;  /* 0x0000000500037224 */ /* 0x000fca00078e0205 */
[----:B------:R-:W-:-:S07]  /*1c10*/  VIMNMX R4, R4, R3, PT ;  /* 0x0000000304047248 */ /* 0x000fce0003fe0100 */
.L_x_2836:
[----:B------:R-:W0:Y:S01]  /*1c20*/  @P1 LDC R3, c[0x0][0x44c] ;  /* 0x00011300ff031b82 */ /* 0x000e220000000800 */
[----:B------:R-:W-:Y:S01]  /*1c30*/  VIADD R4, R4, 0x5f ;  /* 0x0000005f04047836 */ /* 0x000fe20000000000 */
[----:B------:R-:W-:Y:S01]  /*1c40*/  ULDC UR4, c[0x0][0x9dc] ;  /* 0x0002770000047ab9 */ /* 0x000fe20000000800 */
[----:B------:R-:W-:Y:S02]  /*1c50*/  IMAD.MOV.U32 R7, RZ, RZ, R228 ;  /* 0x000000ffff077224 */ /* 0x000fe400078e00e4 */
[----:B------:R-:W-:-:S03]  /*1c60*/  IMAD.HI R4, R4, 0x2aaaaaab, RZ ;  /* 0x2aaaaaab04047827 */ /* 0x000fc600078e02ff */
[----:B------:R-:W1:Y:S01]  /*1c70*/  @P1 LDC R9, c[0x0][0x450] ;  /* 0x00011400ff091b82 */ /* 0x000e620000000800 */
[----:B------:R-:W-:Y:S02]  /*1c80*/  IMAD.IADD R30, R206, 0x1, -R203 ;  /* 0x00000001ce1e7824 */ /* 0x000fe400078e0acb */
[----:B0-----:R-:W-:Y:S01]  /*1c90*/  @P1 IMAD.HI.U32 R0, R228, R3, RZ ;  /* 0x00000003e4001227 */ /* 0x001fe200078e00ff */
[----:B------:R-:W-:-:S04]  /*1ca0*/  SHF.R.U32.HI R3, RZ, 0x1f, R4 ;  /* 0x0000001fff037819 */ /* 0x000fc80000011604 */
[----:B------:R-:W-:Y:S02]  /*1cb0*/  LEA.HI.SX32 R4, R4, R3, 0x1c ;  /* 0x0000000304047211 */ /* 0x000fe400078fe2ff */
[----:B-1----:R-:W-:Y:S02]  /*1cc0*/  @P1 SHF.R.U32.HI R7, RZ, R9, R0 ;  /* 0x00000009ff071219 */ /* 0x002fe40000011600 */
[----:B------:R-:W-:-:S03]  /*1cd0*/  VIMNMX R11, R31, R4, PT ;  /* 0x000000041f0b7248 */ /* 0x000fc60003fe0100 */
[----:B------:R-:W-:-:S04]  /*1ce0*/  IMAD.IADD R0, R30, 0x1, R7 ;  /* 0x000000011e007824 */ /* 0x000fc800078e0207 */
[----:B------:R-:W-:Y:S01]  /*1cf0*/  VIADD R3, R0, -UR4 ;  /* 0x8000000400037c36 */ /* 0x000fe20008000000 */
[----:B------:R-:W-:Y:S06]  /*1d00*/  @!P2 BRA `(.L_x_2840) ;  /* 0x000000000044a947 */ /* 0x000fec0003800000 */
[----:B------:R-:W-:Y:S01]  /*1d10*/  ISETP.GT.AND P0, PT, R0, -0x1, PT ;  /* 0xffffffff0000780c */ /* 0x000fe20003f04270 */
[----:B------:R-:W-:-:S12]  /*1d20*/  BSSY B0, `(.L_x_2841) ;  /* 0x000000d000007945 */ /* 0x000fd80003800000 */
        /* <DEDUP_REMOVED lines=8> */
.L_x_2842:
[----:B------:R-:W-:-:S13]  /*1db0*/  ISETP.NE.AND P0, PT, R5, 0x1, PT ;  /* 0x000000010500780c */ /* 0x000fda0003f05270 */
[----:B------:R-:W0:Y:S02]  /*1dc0*/  @P0 LDC.64 R6, c[0x0][0x9e8] ;  /* 0x00027a00ff060b82 */ /* 0x000e240000000a00 */
[----:B0-----:R-:W-:-:S05]  /*1dd0*/  @P0 IMAD.HI.U32 R6, R0, R6, RZ ;  /* 0x0000000600060227 */ /* 0x001fca00078e00ff */
[----:B------:R-:W-:-:S07]  /*1de0*/  @P0 SHF.R.U32.HI R0, RZ, R7, R6 ;  /* 0x00000007ff000219 */ /* 0x000fce0000011606 */
.L_x_2843:
[----:B------:R-:W-:Y:S05]  /*1df0*/  BSYNC B0 ;  /* 0x0000000000007941 */ /* 0x000fea0003800000 */
.L_x_2841:
[----:B------:R-:W-:-:S05]  /*1e00*/  IMAD R0, R0, R5, RZ ;  /* 0x0000000500007224 */ /* 0x000fca00078e02ff */
[----:B------:R-:W-:-:S07]  /*1e10*/  VIMNMX R3, R3, R0, !PT ;  /* 0x0000000003037248 */ /* 0x000fce0007fe0100 */
.L_x_2840:
[----:B------:R-:W-:Y:S01]  /*1e20*/  IMAD.HI R3, R3, 0x2aaaaaab, RZ ;  /* 0x2aaaaaab03037827 */ /* 0x000fe200078e02ff */
[----:B------:R-:W-:Y:S01]  /*1e30*/  LOP3.LUT R14, R8, 0xff, RZ, 0xc0, !PT ;  /* 0x000000ff080e7812 */ /* 0x000fe200078ec0ff */
[----:B------:R-:W-:Y:S01]  /*1e40*/  BSSY B0, `(.L_x_2844) ;  /* 0x0000029000007945 */ /* 0x000fe20003800000 */
[----:B------:R-:W-:Y:S02]  /*1e50*/  SHF.R.U32.HI R4, RZ, 0x10, R8 ;  /* 0x00000010ff047819 */ /* 0x000fe40000011608 */
[----:B------:R-:W-:Y:S01]  /*1e60*/  SHF.R.U32.HI R0, RZ, 0x1f, R3 ;  /* 0x0000001fff007819 */ /* 0x000fe20000011603 */
[----:B------:R0:W-:Y:S03]  /*1e70*/  STL [R1+0x40], R14 ;  /* 0x0000400e01007387 */ /* 0x0001e60000100800 */
[----:B------:R-:W-:Y:S01]  /*1e80*/  LEA.HI.SX32 R0, R3, R0, 0x1c ;  /* 0x0000000003007211 */ /* 0x000fe200078fe2ff */
[----:B------:R0:W-:Y:S03]  /*1e90*/  STL [R1+0x34], R4 ;  /* 0x0000340401007387 */ /* 0x0001e60000100800 */
[----:B------:R-:W-:Y:S01]  /*1ea0*/  VIMNMX R9, RZ, R0, !PT ;  /* 0x00000000ff097248 */ /* 0x000fe20007fe0100 */
[----:B------:R-:W-:-:S03]  /*1eb0*/  IMAD.MOV.U32 R0, RZ, RZ, RZ ;  /* 0x000000ffff007224 */ /* 0x000fc600078e00ff */
[----:B------:R-:W-:-:S13]  /*1ec0*/  ISETP.GT.AND P0, PT, R11, R9, PT ;  /* 0x000000090b00720c */ /* 0x000fda0003f04270 */
[----:B0-----:R-:W-:Y:S05]  /*1ed0*/  @!P0 BRA `(.L_x_2845) ;  /* 0x00000000007c8947 */ /* 0x001fea0003800000 */
[----:B------:R-:W-:Y:S01]  /*1ee0*/  ISETP.NE.AND P0, PT, R4, RZ, PT ;  /* 0x000000ff0400720c */ /* 0x000fe20003f05270 */
[----:B------:R-:W-:-:S03]  /*1ef0*/  ULDC UR4, c[0x0][0x9f0] ;  /* 0x00027c0000047ab9 */ /* 0x000fc60000000800 */
[----:B------:R-:W-:-:S04]  /*1f00*/  SEL R8, R4, UR4, P0 ;  /* 0x0000000404087c07 */ /* 0x000fc80008000000 */
[-C--:B------:R-:W-:Y:S02]  /*1f10*/  IABS R6, R8.reuse ;  /* 0x0000000800067213 */ /* 0x080fe40000000000 */
[----:B------:R-:W-:Y:S02]  /*1f20*/  IADD3 R0, R8, -0x1, R11 ;  /* 0xffffffff08007810 */ /* 0x000fe40007ffe00b */
[----:B------:R-:W0:Y:S01]  /*1f30*/  I2F.RP R3, R6 ;  /* 0x0000000600037306 */ /* 0x000e220000209400 */
[----:B------:R-:W-:Y:S02]  /*1f40*/  IABS R13, R8 ;  /* 0x00000008000d7213 */ /* 0x000fe40000000000 */
[----:B------:R-:W-:-:S05]  /*1f50*/  IMAD.IADD R0, R0, 0x1, -R9 ;  /* 0x0000000100007824 */ /* 0x000fca00078e0a09 */
        /* <DEDUP_REMOVED lines=10> */
[----:B------:R-:W-:Y:S01]  /*2000*/  IMAD.HI.U32 R5, R5, R7, R4 ;  /* 0x0000000705057227 */ /* 0x000fe200078e0004 */
[----:B------:R-:W-:-:S05]  /*2010*/  MOV R4, R12 ;  /* 0x0000000c00047202 */ /* 0x000fca0000000f00 */
        /* <DEDUP_REMOVED lines=11> */
.L_x_2845:
[----:B------:R-:W-:Y:S05]  /*20d0*/  BSYNC B0 ;  /* 0x0000000000007941 */ /* 0x000fea0003800000 */
.L_x_2844:
[----:B------:R-:W-:-:S05]  /*20e0*/  IMAD R3, R14, R0, R9 ;  /* 0x000000000e037224 */ /* 0x000fca00078e0209 */
        /* <DEDUP_REMOVED lines=36> */
.L_x_2848:
[----:B------:R-:W-:Y:S05]  /*2330*/  BSYNC B6 ;  /* 0x0000000000067941 */ /* 0x000fea0003800000 */
.L_x_2847:
[----:B------:R-:W-:Y:S01]  /*2340*/  VIADD R26, R23, 0x400 ;  /* 0x00000400171a7836 */ /* 0x000fe20000000000 */
[----:B------:R-:W-:Y:S04]  /*2350*/  BSSY B6, `(.L_x_2849) ;  /* 0x0000013000067945 */ /* 0x000fe80003800000 */
[----:B------:R-:W-:-:S13]  /*2360*/  LOP3.LUT P0, RZ, R26, 0x3ff, RZ, 0xc0, !PT ;  /* 0x000003ff1aff7812 */ /* 0x000fda000780c0ff */
        /* <DEDUP_REMOVED lines=17> */
.L_x_2850:
[----:B------:R-:W-:Y:S05]  /*2480*/  BSYNC B6 ;  /* 0x0000000000067941 */ /* 0x000fea0003800000 */
.L_x_2849:
[----:B------:R-:W-:Y:S01]  /*2490*/  ULDC.64 UR4, c[0x0][0x9f8] ;  /* 0x00027e0000047ab9 */ /* 0x000fe20000000a00 */
[----:B------:R-:W0:Y:S01]  /*24a0*/  S2R R7, SR_TID.X ;  /* 0x0000000000077919 */ /* 0x000e220000002100 */
[----:B------:R-:W-:Y:S01]  /*24b0*/  ISETP.NE.U32.AND P0, PT, RZ, UR4, PT ;  /* 0x00000004ff007c0c */ /* 0x000fe2000bf05070 */
[----:B------:R-:W-:Y:S01]  /*24c0*/  IMAD.MOV.U32 R0, RZ, RZ, R51 ;  /* 0x000000ffff007224 */ /* 0x000fe200078e0033 */
[----:B------:R-:W-:Y:S01]  /*24d0*/  ULDC UR4, c[0x0][0x320] ;  /* 0x0000c80000047ab9 */ /* 0x000fe20000000800 */
[----:B------:R-:W1:Y:S01]  /*24e0*/  LDC.64 R48, c[0x0][0x3f8] ;  /* 0x0000fe00ff307b82 */ /* 0x000e620000000a00 */
[----:B------:R-:W-:-:S07]  /*24f0*/  ISETP.NE.AND.EX P0, PT, RZ, UR5, PT, P0 ;  /* 0x00000005ff007c0c */ /* 0x000fce000bf05300 */
[----:B------:R-:W2:Y:S08]  /*2500*/  LDC.64 R54, c[0x0][0x408] ;  /* 0x00010200ff367b82 */ /* 0x000eb00000000a00 */
[----:B------:R-:W3:Y:S01]  /*2510*/  @P0 LDC.64 R4, c[0x0][0x9f8] ;  /* 0x00027e00ff040b82 */ /* 0x000ee20000000a00 */
[----:B------:R-:W-:-:S04]  /*2520*/  ISETP.GE.AND P1, PT, R17, UR4, PT ;  /* 0x0000000411007c0c */ /* 0x000fc8000bf26270 */
[----:B------:R-:W-:Y:S02]  /*2530*/  SEL R6, RZ, 0xffffffff, P1 ;  /* 0xffffffffff067807 */ /* 0x000fe40000800000 */
[----:B------:R-:W-:Y:S01]  /*2540*/  ISETP.GE.AND P1, PT, R223, UR4, PT ;  /* 0x00000004df007c0c */ /* 0x000fe2000bf26270 */
[----:B------:R-:W4:Y:S02]  /*2550*/  LDC R61, c[0x0][0x3f4] ;  /* 0x0000fd00ff3d7b82 */ /* 0x000f240000000800 */
[----:B------:R-:W-:Y:S02]  /*2560*/  IMAD.SHL.U32 R6, R6, 0x2, RZ ;  /* 0x0000000206067824 */ /* 0x000fe400078e00ff */
[----:B---3--:R-:W-:-:S05]  /*2570*/  @P0 IMAD.WIDE R4, R51, 0x4, R4 ;  /* 0x0000000433040825 */ /* 0x008fca00078e0204 */
[----:B------:R3:W4:Y:S01]  /*2580*/  @P0 LDG.E R0, desc[UR54][R4.64] ;  /* 0x0000003604000981 */ /* 0x000722000c1e1900 */
[----:B------:R-:W-:Y:S01]  /*2590*/  ISETP.GE.AND P0, PT, R18, UR4, PT ;  /* 0x0000000412007c0c */ /* 0x000fe2000bf06270 */
[----:B0-----:R-:W-:Y:S01]  /*25a0*/  VIADD R12, R7, 0xffffff80 ;  /* 0xffffff80070c7836 */ /* 0x001fe20000000000 */
[----:B------:R-:W-:Y:S01]  /*25b0*/  SHF.R.S32.HI R7, RZ, 0x1f, R204 ;  /* 0x0000001fff077819 */ /* 0x000fe200000114cc */
[----:B-1----:R-:W-:Y:S01]  /*25c0*/  IMAD.WIDE.U32 R20, R204, R48, R18 ;  /* 0x00000030cc147225 */ /* 0x002fe200078e0012 */
[----:B------:R-:W-:Y:S01]  /*25d0*/  SEL R3, RZ, 0x1, P0 ;  /* 0x00000001ff037807 */ /* 0x000fe20000000000 */
[----:B------:R-:W0:Y:S01]  /*25e0*/  S2R R34, SR_TID.X ;  /* 0x0000000000227919 */ /* 0x000e220000002100 */
[----:B------:R-:W-:Y:S01]  /*25f0*/  ISETP.GE.AND P0, PT, R224, UR4, PT ;  /* 0x00000004e0007c0c */ /* 0x000fe2000bf06270 */
[----:B------:R-:W-:Y:S01]  /*2600*/  IMAD.SHL.U32 R57, R48, 0x40, RZ ;  /* 0x0000004030397824 */ /* 0x000fe200078e00ff */
[----:B------:R-:W-:Y:S01]  /*2610*/  LOP3.LUT R3, R6, 0x2, R3, 0xe2, !PT ;  /* 0x0000000206037812 */ /* 0x000fe200078ee203 */
[----:B--2---:R-:W-:Y:S01]  /*2620*/  IMAD.WIDE.U32 R52, R204, R54, R18 ;  /* 0x00000036cc347225 */ /* 0x004fe200078e0012 */
[----:B---3--:R-:W-:-:S02]  /*2630*/  SEL R4, RZ, 0x4, P0 ;  /* 0x00000004ff047807 */ /* 0x008fc40000000000 */
[----:B------:R-:W-:Y:S01]  /*2640*/  SEL R5, RZ, 0x8, P1 ;  /* 0x00000008ff057807 */ /* 0x000fe20000800000 */
[----:B------:R-:W-:Y:S01]  /*2650*/  IMAD.MOV.U32 R75, RZ, RZ, 0x20 ;  /* 0x00000020ff4b7424 */ /* 0x000fe200078e00ff */
[----:B------:R-:W-:Y:S01]  /*2660*/  ISETP.GE.AND P0, PT, R222, UR4, PT ;  /* 0x00000004de007c0c */ /* 0x000fe2000bf06270 */
[----:B------:R-:W-:Y:S01]  /*2670*/  IMAD R63, R55, 0x60, RZ ;  /* 0x00000060373f7824 */ /* 0x000fe200078e02ff */
[----:B------:R-:W-:Y:S01]  /*2680*/  ISETP.GE.AND P1, PT, R212, UR4, PT ;  /* 0x00000004d4007c0c */ /* 0x000fe2000bf26270 */
[----:B------:R-:W-:Y:S01]  /*2690*/  IMAD.SHL.U32 R59, R54, 0x40, RZ ;  /* 0x00000040363b7824 */ /* 0x000fe200078e00ff */
[----:B------:R-:W-:Y:S01]  /*26a0*/  LOP3.LUT R4, R5, R3, R4, 0xfe, !PT ;  /* 0x0000000305047212 */ /* 0x000fe200078efe04 */
[----:B------:R-:W-:Y:S01]  /*26b0*/  IMAD.IADD R3, R32, 0x1, R33 ;  /* 0x0000000120037824 */ /* 0x000fe200078e0221 */
[----:B------:R-:W-:Y:S02]  /*26c0*/  SEL R5, RZ, 0x10, P0 ;  /* 0x00000010ff057807 */ /* 0x000fe40000000000 */
[----:B------:R-:W-:-:S02]  /*26d0*/  SEL R6, RZ, 0x20, P1 ;  /* 0x00000020ff067807 */ /* 0x000fc40000800000 */
[----:B------:R-:W-:Y:S02]  /*26e0*/  SHF.R.S32.HI R201, RZ, 0x1f, R200 ;  /* 0x0000001fffc97819 */ /* 0x000fe400000114c8 */
        /* <DEDUP_REMOVED lines=8> */
[----:B------:R-:W-:-:S02]  /*2770*/  ISETP.GE.AND P1, PT, R225, UR4, PT ;  /* 0x00000004e1007c0c */ /* 0x000fc4000bf26270 */
[----:B------:R-:W-:Y:S01]  /*2780*/  LOP3.LUT R13, R14, 0xfffffffc, RZ, 0xc0, !PT ;  /* 0xfffffffc0e0d7812 */ /* 0x000fe200078ec0ff */
[----:B------:R-:W-:Y:S01]  /*2790*/  IMAD.IADD R9, R9, 0x1, R11 ;  /* 0x0000000109097824 */ /* 0x000fe200078e020b */
[----:B------:R-:W-:Y:S01]  /*27a0*/  IADD3 R21, R11, R21, RZ ;  /* 0x000000150b157210 */ /* 0x000fe20007ffe0ff */
[----:B------:R-:W-:Y:S01]  /*27b0*/  IMAD.WIDE.U32 R50, R204, R54, R200 ;  /* 0x00000036cc327225 */ /* 0x000fe200078e00c8 */
[----:B------:R-:W2:Y:S01]  /*27c0*/  LDL R11, [R1+0x2c] ;  /* 0x00002c00010b7983 */ /* 0x000ea20000100800 */
[----:B------:R-:W-:Y:S02]  /*27d0*/  SEL R5, RZ, 0x40, P0 ;  /* 0x00000040ff057807 */ /* 0x000fe40000000000 */
[----:B------:R-:W-:Y:S01]  /*27e0*/  IMAD.IADD R15, R12, 0x1, -R13 ;  /* 0x000000010c0f7824 */ /* 0x000fe200078e0a0d */
[----:B------:R-:W-:Y:S01]  /*27f0*/  SEL R10, RZ, 0x7fff80, P1 ;  /* 0x007fff80ff0a7807 */ /* 0x000fe20000800000 */
[----:B------:R-:W-:Y:S01]  /*2800*/  IMAD R13, R204, R55, R7 ;  /* 0x00000037cc0d7224 */ /* 0x000fe200078e0207 */
[----:B-----5:R-:W-:Y:S01]  /*2810*/  SHF.R.S32.HI R7, RZ, 0x1f, R24 ;  /* 0x0000001fff077819 */ /* 0x020fe20000011418 */
[----:B------:R-:W-:Y:S01]  /*2820*/  IMAD.WIDE.U32 R8, R24, R48, R8 ;  /* 0x0000003018087225 */ /* 0x000fe200078e0008 */
[----:B----4-:R-:W-:-:S02]  /*2830*/  ISETP.GE.AND P0, PT, R18, R61, PT ;  /* 0x0000003d1200720c */ /* 0x010fc40003f06270 */
[----:B------:R-:W-:Y:S01]  /*2840*/  LOP3.LUT R10, R10, R4, R5, 0xfe, !PT ;  /* 0x000000040a0a7212 */ /* 0x000fe200078efe05 */
[-C--:B------:R-:W-:Y:S01]  /*2850*/  IMAD R6, R7, R48.reuse, RZ ;  /* 0x0000003007067224 */ /* 0x080fe200078e02ff */
[----:B------:R-:W-:Y:S01]  /*2860*/  SEL R5, R61, RZ, P0 ;  /* 0x000000ff3d057207 */ /* 0x000fe20000000000 */
[----:B------:R-:W-:Y:S01]  /*2870*/  IMAD.WIDE.U32 R20, R24, R48, R20 ;  /* 0x0000003018147225 */ /* 0x000fe200078e0014 */
[----:B0-----:R-:W-:Y:S02]  /*2880*/  SHF.R.U32.HI R34, RZ, 0x7, R34 ;  /* 0x00000007ff227819 */ /* 0x001fe40000011622 */
[----:B------:R-:W-:Y:S01]  /*2890*/  SHF.L.U64.HI R56, R48, 0x6, R49 ;  /* 0x0000000630387819 */ /* 0x000fe20000010231 */
[----:B------:R-:W-:Y:S01]  /*28a0*/  IMAD R67, R24, R49, R6 ;  /* 0x0000003118437224 */ /* 0x000fe200078e0206 */
[----:B------:R-:W-:Y:S01]  /*28b0*/  ISETP.NE.AND P6, PT, R34, 0x1, PT ;  /* 0x000000012200780c */ /* 0x000fe20003fc5270 */
[----:B------:R-:W3:Y:S01]  /*28c0*/  LDL R6, [R1+0x28] ;  /* 0x0000280001067983 */ /* 0x000ee20000100800 */
[----:B------:R-:W-:Y:S01]  /*28d0*/  IMAD.IADD R5, R18, 0x1, R5 ;  /* 0x0000000112057824 */ /* 0x000fe200078e0205 */
[----:B------:R-:W-:Y:S01]  /*28e0*/  LOP3.LUT R16, R16, 0xfffffffe, RZ, 0xc0, !PT ;  /* 0xfffffffe10107812 */ /* 0x000fe200078ec0ff */
[----:B------:R-:W-:Y:S01]  /*28f0*/  VIADD R60, R34, 0x8 ;  /* 0x00000008223c7836 */ /* 0x000fe20000000000 */
[----:B------:R-:W-:Y:S01]  /*2900*/  SHF.L.U64.HI R58, R54, 0x6, R55 ;  /* 0x00000006363a7819 */ /* 0x000fe20000010237 */
[----:B------:R-:W-:Y:S01]  /*2910*/  IMAD.IADD R51, R51, 0x1, R13 ;  /* 0x0000000133337824 */ /* 0x000fe200078e020d */
[----:B------:R-:W-:Y:S01]  /*2920*/  SHF.R.S32.HI R4, RZ, 0x1f, R5 ;  /* 0x0000001fff047819 */ /* 0x000fe20000011405 */
[----:B------:R-:W-:-:S02]  /*2930*/  VIADD R34, R204, 0x40 ;  /* 0x00000040cc227836 */ /* 0x000fc40000000000 */
[----:B------:R-:W-:Y:S01]  /*2940*/  IMAD.IADD R53, R13, 0x1, R53 ;  /* 0x000000010d357824 */ /* 0x000fe200078e0235 */
[----:B------:R-:W-:Y:S01]  /*2950*/  LEA.HI R4, R4, R5, RZ, 0x3 ;  /* 0x0000000504047211 */ /* 0x000fe200078f18ff */
[----:B------:R-:W-:Y:S02]  /*2960*/  IMAD R5, R49, 0x60, RZ ;  /* 0x0000006031057824 */ /* 0x000fe400078e02ff */
[----:B------:R-:W-:-:S04]  /*2970*/  IMAD.WIDE.U32 R48, R48, 0x60, RZ ;  /* 0x0000006030307825 */ /* 0x000fc800078e00ff */
[----:B------:R-:W-:Y:S01]  /*2980*/  IMAD.IADD R62, R49, 0x1, R5 ;  /* 0x00000001313e7824 */ /* 0x000fe200078e0205 */
[----:B------:R-:W-:Y:S01]  /*2990*/  SHF.R.S32.HI R5, RZ, 0x1f, R14 ;  /* 0x0000001fff057819 */ /* 0x000fe2000001140e */
[----:B------:R-:W-:Y:S05]  /*29a0*/  @!P6 WARPSYNC.ALL ;  /* 0x000000000000e948 */ /* 0x000fea0003800000 */
[----:B------:R-:W-:Y:S01]  /*29b0*/  LEA.HI R5, R5, R204, RZ, 0x3 ;  /* 0x000000cc05057211 */ /* 0x000fe200078f18ff */
[----:B------:R-:W-:Y:S01]  /*29c0*/  ULDC UR4, c[0x0][0x2f4] ;  /* 0x0000bd0000047ab9 */ /* 0x000fe20000000800 */
[----:B------:R-:W-:Y:S01]  /*29d0*/  SHF.L.U32 R34, R34, 0x6, RZ ;  /* 0x0000000622227819 */ /* 0x000fe200000006ff */
[-C--:B------:R-:W-:Y:S01]  /*29e0*/  IMAD R7, R7, R54.reuse, RZ ;  /* 0x0000003607077224 */ /* 0x080fe200078e02ff */
[----:B------:R-:W-:Y:S01]  /*29f0*/  LOP3.LUT R5, R5, 0xfffffff8, RZ, 0xc0, !PT ;  /* 0xfffffff805057812 */ /* 0x000fe200078ec0ff */
[----:B------:R-:W-:Y:S01]  /*2a00*/  IMAD.WIDE.U32 R50, R24, R54, R50 ;  /* 0x0000003618327225 */ /* 0x000fe200078e0032 */
[----:B------:R-:W-:-:S02]  /*2a10*/  ISETP.GE.AND P2, PT, R17, UR4, PT ;  /* 0x0000000411007c0c */ /* 0x000fc4000bf46270 */
[----:B------:R-:W-:Y:S01]  /*2a20*/  LOP3.LUT R34, R34, 0x1c0, RZ, 0xc0, !PT ;  /* 0x000001c022227812 */ /* 0x000fe200078ec0ff */
[----:B------:R-:W-:Y:S02]  /*2a30*/  IMAD.IADD R73, R204, 0x1, -R5 ;  /* 0x00000001cc497824 */ /* 0x000fe400078e0a05 */
[----:B------:R-:W-:Y:S01]  /*2a40*/  IMAD R7, R24, R55, R7 ;  /* 0x0000003718077224 */ /* 0x000fe200078e0207 */
[----:B------:R-:W-:Y:S01]  /*2a50*/  LOP3.LUT R5, R34, 0x38, R4, 0xf8, !PT ;  /* 0x0000003822057812 */ /* 0x000fe200078ef804 */
[----:B------:R-:W-:Y:S02]  /*2a60*/  VIADD R34, R204, 0x40 ;  /* 0x00000040cc227836 */ /* 0x000fe40000000000 */
[----:B------:R-:W-:-:S04]  /*2a70*/  IMAD.WIDE.U32 R52, R24, R54, R52 ;  /* 0x0000003618347225 */ /* 0x000fc800078e0034 */
[----:B------:R-:W-:Y:S01]  /*2a80*/  IMAD.SHL.U32 R34, R34, 0x40, RZ ;  /* 0x0000004022227824 */ /* 0x000fe200078e00ff */
[----:B------:R-:W-:Y:S01]  /*2a90*/  @P2 LOP3.LUT R16, R16, 0x1, RZ, 0xfc, !PT ;  /* 0x0000000110102812 */ /* 0x000fe200078efcff */
[----:B------:R-:W-:Y:S01]  /*2aa0*/  IMAD.IADD R68, R51, 0x1, R7 ;  /* 0x0000000133447824 */ /* 0x000fe200078e0207 */
[C---:B------:R-:W-:Y:S01]  /*2ab0*/  LOP3.LUT P2, RZ, R73.reuse, 0x4, RZ, 0xc0, !PT ;  /* 0x0000000449ff7812 */ /* 0x040fe2000784c0ff */
[----:B------:R-:W-:Y:S01]  /*2ac0*/  IMAD.SHL.U32 R73, R73, 0x40, RZ ;  /* 0x0000004049497824 */ /* 0x000fe200078e00ff */
[----:B------:R-:W-:Y:S01]  /*2ad0*/  LOP3.LUT R34, R34, 0x1c0, RZ, 0xc0, !PT ;  /* 0x000001c022227812 */ /* 0x000fe200078ec0ff */
[----:B------:R-:W-:-:S03]  /*2ae0*/  IMAD.WIDE.U32 R54, R54, 0x60, RZ ;  /* 0x0000006036367825 */ /* 0x000fc600078e00ff */
[----:B------:R-:W-:Y:S02]  /*2af0*/  SHF.R.U32.HI R34, RZ, 0x3, R34 ;  /* 0x00000003ff227819 */ /* 0x000fe40000011622 */
[----:B------:R-:W-:Y:S01]  /*2b00*/  LOP3.LUT R73, R73, 0x1c0, RZ, 0xc0, !PT ;  /* 0x000001c049497812 */ /* 0x000fe200078ec0ff */
[----:B------:R-:W-:Y:S01]  /*2b10*/  IMAD.IADD R69, R7, 0x1, R53 ;  /* 0x0000000107457824 */ /* 0x000fe200078e0235 */
[----:B------:R-:W-:Y:S02]  /*2b20*/  LOP3.LUT R5, R5, R34, RZ, 0x3c, !PT ;  /* 0x0000002205057212 */ /* 0x000fe400078e3cff */
[----:B------:R-:W-:Y:S02]  /*2b30*/  SHF.R.U32.HI R76, RZ, 0x3, R73 ;  /* 0x00000003ff4c7819 */ /* 0x000fe40000011649 */
[----:B------:R-:W-:Y:S02]  /*2b40*/  LOP3.LUT R7, R73, 0x18, R18, 0xf8, !PT ;  /* 0x0000001849077812 */ /* 0x000fe400078ef812 */
[----:B------:R-:W-:-:S02]  /*2b50*/  PRMT R84, R10, 0x8880, RZ ;  /* 0x000088800a547816 */ /* 0x000fc400000000ff */
[----:B------:R-:W-:Y:S02]  /*2b60*/  LOP3.LUT R7, R7, R76, RZ, 0x3c, !PT ;  /* 0x0000004c07077212 */ /* 0x000fe400078e3cff */
[----:B------:R-:W-:Y:S02]  /*2b70*/  PRMT R84, R84, 0x7710, RZ ;  /* 0x0000771054547816 */ /* 0x000fe400000000ff */
[----:B------:R-:W-:Y:S02]  /*2b80*/  SEL R75, R75, 0xffffffe0, !P2 ;  /* 0xffffffe04b4b7807 */ /* 0x000fe40005000000 */
[----:B------:R-:W-:Y:S01]  /*2b90*/  LOP3.LUT R71, R4, 0xfffffff8, RZ, 0xc0, !PT ;  /* 0xfffffff804477812 */ /* 0x000fe200078ec0ff */
[----:B------:R-:W-:Y:S01]  /*2ba0*/  IMAD.IADD R66, R9, 0x1, R67 ;  /* 0x0000000109427824 */ /* 0x000fe200078e0243 */
[C---:B------:R-:W-:Y:S01]  /*2bb0*/  LOP3.LUT R77, R84.reuse, 0x1, RZ, 0xc0, !PT ;  /* 0x00000001544d7812 */ /* 0x040fe200078ec0ff */
[----:B------:R-:W-:Y:S01]  /*2bc0*/  IMAD.SHL.U32 R61, R61, 0x2, RZ ;  /* 0x000000023d3d7824 */ /* 0x000fe200078e00ff */
[C---:B------:R-:W-:Y:S01]  /*2bd0*/  LOP3.LUT R78, R84.reuse, 0x2, RZ, 0xc0, !PT ;  /* 0x00000002544e7812 */ /* 0x040fe200078ec0ff */
[----:B------:R-:W-:Y:S01]  /*2be0*/  IMAD.IADD R63, R55, 0x1, R63 ;  /* 0x00000001373f7824 */ /* 0x000fe200078e023f */
[C---:B------:R-:W-:Y:S01]  /*2bf0*/  LOP3.LUT R79, R84.reuse, 0x4, RZ, 0xc0, !PT ;  /* 0x00000004544f7812 */ /* 0x040fe200078ec0ff */
[----:B------:R-:W-:Y:S01]  /*2c00*/  IMAD R64, R15, 0x40, R204 ;  /* 0x000000400f407824 */ /* 0x000fe200078e02cc */
[C---:B------:R-:W-:Y:S01]  /*2c10*/  LOP3.LUT R80, R84.reuse, 0x8, RZ, 0xc0, !PT ;  /* 0x0000000854507812 */ /* 0x040fe200078ec0ff */
[----:B------:R-:W-:Y:S01]  /*2c20*/  IMAD.IADD R67, R67, 0x1, R21 ;  /* 0x0000000143437824 */ /* 0x000fe200078e0215 */
[----:B------:R-:W-:-:S02]  /*2c30*/  LOP3.LUT R81, R84, 0x10, RZ, 0xc0, !PT ;  /* 0x0000001054517812 */ /* 0x000fc400078ec0ff */
[----:B------:R-:W-:Y:S01]  /*2c40*/  LOP3.LUT R83, R84, 0x20, RZ, 0xc0, !PT ;  /* 0x0000002054537812 */ /* 0x000fe200078ec0ff */
[----:B------:R-:W-:Y:S01]  /*2c50*/  @!P6 BAR.SYNC.DEFER_BLOCKING 0x9, 0x100 ;  /* 0x024400000000eb1d */ /* 0x000fe20000010000 */
[----:B------:R-:W-:Y:S02]  /*2c60*/  ISETP.GE.AND P1, PT, R18, UR4, PT ;  /* 0x0000000412007c0c */ /* 0x000fe4000bf26270 */
[----:B------:R-:W-:Y:S02]  /*2c70*/  SHF.R.S32.HI R70, RZ, 0x3, R4 ;  /* 0x00000003ff467819 */ /* 0x000fe40000011404 */
[----:B------:R-:W-:Y:S02]  /*2c80*/  SHF.R.S32.HI R72, RZ, 0x1f, R71 ;  /* 0x0000001fff487819 */ /* 0x000fe40000011447 */
[----:B------:R-:W-:Y:S02]  /*2c90*/  LOP3.LUT R84, R84, 0x40, RZ, 0xc0, !PT ;  /* 0x0000004054547812 */ /* 0x000fe400078ec0ff */
[----:B------:R-:W-:Y:S01]  /*2ca0*/  SHF.R.S32.HI R65, RZ, 0x1f, R0 ;  /* 0x0000001fff417819 */ /* 0x000fe20000011400 */
[----:B--2---:R-:W-:Y:S01]  /*2cb0*/  IMAD.IADD R74, R11, 0x1, R5 ;  /* 0x000000010b4a7824 */ /* 0x004fe200078e0205 */
[----:B------:R-:W-:-:S04]  /*2cc0*/  LOP3.LUT R5, R73, 0x38, R4, 0xf8, !PT ;  /* 0x0000003849057812 */ /* 0x000fc800078ef804 */
[----:B------:R-:W-:Y:S01]  /*2cd0*/  LOP3.LUT R5, R5, R76, RZ, 0x3c, !PT ;  /* 0x0000004c05057212 */ /* 0x000fe200078e3cff */
[----:B---3--:R-:W-:-:S04]  /*2ce0*/  IMAD R82, R6, 0x200, R7 ;  /* 0x0000020006527824 */ /* 0x008fc800078e0207 */
[----:B------:R-:W-:Y:S02]  /*2cf0*/  IMAD R85, R6, 0x200, R5 ;  /* 0x0000020006557824 */ /* 0x000fe400078e0205 */
[----:B------:R-:W-:-:S07]  /*2d00*/  IMAD.IADD R86, R75, 0x1, R82 ;  /* 0x000000014b567824 */ /* 0x000fce00078e0252 */
.L_x_2904:
[----:B------:R-:W0:Y:S01]  /*2d10*/  LDC R91, c[0x0][0x430] ;  /* 0x00010c00ff5b7b82 */ /* 0x000e220000000800 */
[----:B------:R-:W-:Y:S02]  /*2d20*/  VIADD R28, R28, 0xffffffff ;  /* 0xffffffff1c1c7836 */ /* 0x000fe40000000000 */
[----:B------:R-:W-:Y:S02]  /*2d30*/  IMAD.MOV.U32 R90, RZ, RZ, RZ ;  /* 0x000000ffff5a7224 */ /* 0x000fe400078e00ff */
[----:B------:R-:W-:-:S03]  /*2d40*/  IMAD R4, R28, 0x60, R64 ;  /* 0x000000601c047824 */ /* 0x000fc600078e0240 */
[----:B-1----:R-:W1:Y:S01]  /*2d50*/  LDC R88, c[0x0][0x3f4] ;  /* 0x0000fd00ff587b82 */ /* 0x002e620000000800 */
[----:B--2---:R-:W-:Y:S01]  /*2d60*/  IMAD.IADD R32, R3, 0x1, R4 ;  /* 0x0000000103207824 */ /* 0x004fe200078e0204 */
[----:B------:R-:W-:-:S03]  /*2d70*/  ISETP.GE.AND P2, PT, R4, R25, PT ;  /* 0x000000190400720c */ /* 0x000fc60003f46270 */
[----:B------:R-:W-:Y:S01]  /*2d80*/  IMAD.MOV.U32 R12, RZ, RZ, R32 ;  /* 0x000000ffff0c7224 */ /* 0x000fe200078e0020 */
[----:B------:R-:W-:Y:S02]  /*2d90*/  ISETP.GT.OR P2, PT, R64, 0x5f, P2 ;  /* 0x0000005f4000780c */ /* 0x000fe40001744670 */
[----:B0-----:R-:W-:-:S11]  /*2da0*/  ISETP.NE.AND P3, PT, R91, 0x1, PT ;  /* 0x000000015b00780c */ /* 0x001fd60003f65270 */
[----:B------:R-:W0:Y:S08]  /*2db0*/  @!P2 LDC.64 R6, c[0x0][0x428] ;  /* 0x00010a00ff06ab82 */ /* 0x000e300000000a00 */
[----:B------:R-:W2:Y:S08]  /*2dc0*/  @!P2 LDC.64 R4, c[0x0][0x418] ;  /* 0x00010600ff04ab82 */ /* 0x000eb00000000a00 */
[----:B------:R-:W3:Y:S08]  /*2dd0*/  @P3 LDC R11, c[0x0][0x434] ;  /* 0x00010d00ff0b3b82 */ /* 0x000ef00000000800 */
[----:B------:R-:W4:Y:S01]  /*2de0*/  @P3 LDC R14, c[0x0][0x438] ;  /* 0x00010e00ff0e3b82 */ /* 0x000f220000000800 */
[----:B---3--:R-:W-:-:S05]  /*2df0*/  @P3 IMAD.HI.U32 R11, R32, R11, RZ ;  /* 0x0000000b200b3227 */ /* 0x008fca00078e00ff */
[----:B----4-:R-:W-:Y:S01]  /*2e00*/  @P3 SHF.R.U32.HI R12, RZ, R14, R11 ;  /* 0x0000000eff0c3219 */ /* 0x010fe2000001160b */
[----:B0-----:R-:W-:-:S03]  /*2e10*/  @!P2 IMAD R11, R65, R6, RZ ;  /* 0x00000006410ba224 */ /* 0x001fc600078e02ff */
[--C-:B------:R-:W-:Y:S01]  /*2e20*/  @!P2 SHF.R.S32.HI R13, RZ, 0x1f, R12.reuse ;  /* 0x0000001fff0da819 */ /* 0x100fe2000001140c */
[C---:B------:R-:W-:Y:S02]  /*2e30*/  @!P2 IMAD R11, R0.reuse, R7, R11 ;  /* 0x00000007000ba224 */ /* 0x040fe400078e020b */
[----:B------:R-:W-:-:S04]  /*2e40*/  @!P2 IMAD.WIDE.U32 R6, R0, R6, R12 ;  /* 0x000000060006a225 */ /* 0x000fc800078e000c */
[----:B------:R-:W-:Y:S01]  /*2e50*/  @!P2 IMAD.IADD R7, R7, 0x1, R11 ;  /* 0x000000010707a824 */ /* 0x000fe200078e020b */
[----:B--2---:R-:W-:-:S04]  /*2e60*/  @!P2 LEA R4, P3, R6, R4, 0x2 ;  /* 0x000000040604a211 */ /* 0x004fc800078610ff */
[----:B------:R-:W-:Y:S02]  /*2e70*/  @!P2 LEA.HI.X R5, R6, R5, R7, 0x2, P3 ;  /* 0x000000050605a211 */ /* 0x000fe400018f1407 */
[----:B------:R-:W-:-:S03]  /*2e80*/  ISETP.GT.AND P3, PT, R28, R29, PT ;  /* 0x0000001d1c00720c */ /* 0x000fc60003f64270 */
[----:B-----5:R0:W5:Y:S01]  /*2e90*/  @!P2 LDG.E R90, desc[UR54][R4.64] ;  /* 0x00000036045aa981 */ /* 0x020162000c1e1900 */
[----:B-1----:R-:W-:Y:S01]  /*2ea0*/  ISETP.GE.AND P2, PT, R88, 0x1, PT ;  /* 0x000000015800780c */ /* 0x002fe20003f46270 */
[----:B------:R-:W-:Y:S01]  /*2eb0*/  IMAD.MOV R6, RZ, RZ, -R12 ;  /* 0x000000ffff067224 */ /* 0x000fe200078e0a0c */
[----:B------:R-:W-:Y:S01]  /*2ec0*/  LOP3.LUT R16, R16, 0xfffffffd, RZ, 0xc0, !PT ;  /* 0xfffffffd10107812 */ /* 0x000fe200078ec0ff */
[C---:B------:R-:W-:Y:S01]  /*2ed0*/  IMAD R98, R22.reuse, 0x1800, R82 ;  /* 0x0000180016627824 */ /* 0x040fe200078e0252 */
[----:B------:R-:W-:Y:S05]  /*2ee0*/  YIELD ;  /* 0x0000000000007946 */ /* 0x000fea0003800000 */
[----:B------:R-:W-:Y:S01]  /*2ef0*/  IMAD R91, R91, R6, R32 ;  /* 0x000000065b5b7224 */ /* 0x000fe200078e0220 */
[----:B------:R-:W-:Y:S01]  /*2f00*/  BSSY B0, `(.L_x_2851) ;  /* 0x00002ed000007945 */ /* 0x000fe20003800000 */
[----:B------:R-:W-:Y:S01]  /*2f10*/  IMAD R6, R22, 0x1800, R86 ;  /* 0x0000180016067824 */ /* 0x000fe200078e0256 */
[----:B------:R-:W-:Y:S01]  /*2f20*/  @P3 LOP3.LUT R16, R16, 0x2, RZ, 0xfc, !PT ;  /* 0x0000000210103812 */ /* 0x000fe200078efcff */
[----:B------:R-:W-:-:S02]  /*2f30*/  IMAD R98, R98, 0x2, R27 ;  /* 0x0000000262627824 */ /* 0x000fc400078e021b */
[----:B------:R-:W-:Y:S01]  /*2f40*/  IMAD R89, R6, 0x2, R27 ;  /* 0x0000000206597824 */ /* 0x000fe200078e021b */
[----:B0-----:R-:W-:Y:S06]  /*2f50*/  @!P2 BRA `(.L_x_2852) ;  /* 0x000000280090a947 */ /* 0x001fec0003800000 */
[----:B------:R-:W-:Y:S01]  /*2f60*/  SHF.R.S32.HI R92, RZ, 0x1f, R91 ;  /* 0x0000001fff5c7819 */ /* 0x000fe2000001145b */
[----:B------:R-:W-:Y:S01]  /*2f70*/  ULDC.64 UR4, c[0x0][0x300] ;  /* 0x0000c00000047ab9 */ /* 0x000fe20000000a00 */
[----:B-----5:R-:W-:Y:S01]  /*2f80*/  SHF.R.S32.HI R93, RZ, 0x1f, R90 ;  /* 0x0000001fff5d7819 */ /* 0x020fe2000001145a */
[----:B------:R-:W-:Y:S01]  /*2f90*/  IMAD.WIDE.U32 R4, R91, UR4, RZ ;  /* 0x000000045b047c25 */ /* 0x000fe2000f8e00ff */
[----:B------:R-:W-:Y:S02]  /*2fa0*/  ULDC.U8 UR6, c[0x0][0x410] ;  /* 0x0001040000067ab9 */ /* 0x000fe40000000000 */
[----:B------:R-:W-:Y:S01]  /*2fb0*/  ISETP.NE.AND P2, PT, RZ, UR6, PT ;  /* 0x00000006ff007c0c */ /* 0x000fe2000bf45270 */
[----:B------:R-:W-:Y:S02]  /*2fc0*/  IMAD R6, R92, UR4, RZ ;  /* 0x000000045c067c24 */ /* 0x000fe4000f8e02ff */
[-C--:B------:R-:W-:Y:S02]  /*2fd0*/  IMAD R14, R63, R28.reuse, RZ ;  /* 0x0000001c3f0e7224 */ /* 0x080fe400078e02ff */
[----:B------:R-:W-:Y:S01]  /*2fe0*/  IMAD R7, R91, UR5, R6 ;  /* 0x000000055b077c24 */ /* 0x000fe2000f8e0206 */
[----:B------:R-:W-:Y:S01]  /*2ff0*/  ULDC.64 UR4, c[0x0][0x310] ;  /* 0x0000c40000047ab9 */ /* 0x000fe20000000a00 */
[----:B------:R-:W-:-:S02]  /*3000*/  IMAD R6, R62, R28, RZ ;  /* 0x0000001c3e067224 */ /* 0x000fc400078e02ff */
[----:B------:R-:W-:Y:S01]  /*3010*/  IMAD R11, R93, UR4, RZ ;  /* 0x000000045d0b7c24 */ /* 0x000fe2000f8e02ff */
[----:B------:R-:W-:Y:S01]  /*3020*/  IADD3 R5, R5, R7, RZ ;  /* 0x0000000705057210 */ /* 0x000fe20007ffe0ff */
[----:B------:R-:W-:Y:S01]  /*3030*/  IMAD R94, R28, -0x60, R25 ;  /* 0xffffffa01c5e7824 */ /* 0x000fe200078e0219 */
[----:B------:R-:W-:Y:S01]  /*3040*/  SHF.R.S32.HI R7, RZ, 0x1f, R28 ;  /* 0x0000001fff077819 */ /* 0x000fe2000001141c */
[C---:B------:R-:W-:Y:S02]  /*3050*/  IMAD R11, R90.reuse, UR5, R11 ;  /* 0x000000055a0b7c24 */ /* 0x040fe4000f8e020b */
[----:B------:R-:W-:Y:S01]  /*3060*/  IMAD.WIDE.U32 R4, R90, UR4, R4 ;  /* 0x000000045a047c25 */ /* 0x000fe2000f8e0004 */
[----:B------:R-:W-:Y:S01]  /*3070*/  ULDC.64 UR4, c[0x0][0x308] ;  /* 0x0000c20000047ab9 */ /* 0x000fe20000000a00 */
[----:B------:R-:W-:Y:S02]  /*3080*/  VIMNMX R94, R94, 0x60, PT ;  /* 0x000000605e5e7848 */ /* 0x000fe40003fe0100 */
[----:B------:R-:W-:-:S02]  /*3090*/  IMAD.IADD R5, R5, 0x1, R11 ;  /* 0x0000000105057824 */ /* 0x000fc400078e020b */
[----:B------:R-:W-:Y:S02]  /*30a0*/  IMAD R11, R7, R48, R6 ;  /* 0x00000030070b7224 */ /* 0x000fe400078e0206 */
[----:B------:R-:W-:-:S04]  /*30b0*/  IMAD.WIDE.U32 R12, R205, UR4, R4 ;  /* 0x00000004cd0c7c25 */ /* 0x000fc8000f8e0004 */
[----:B------:R-:W-:Y:S01]  /*30c0*/  IMAD R97, R205, UR5, R13 ;  /* 0x00000005cd617c24 */ /* 0x000fe2000f8e020d */
[----:B------:R-:W-:Y:S01]  /*30d0*/  ULDC.64 UR4, c[0x0][0x2e8] ;  /* 0x0000ba0000047ab9 */ /* 0x000fe20000000a00 */
[----:B------:R-:W-:Y:S01]  /*30e0*/  IMAD R15, R7, R54, R14 ;  /* 0x00000036070f7224 */ /* 0x000fe200078e020e */
[----:B------:R-:W-:Y:S01]  /*30f0*/  LEA R96, P3, R12, UR4, 0x1 ;  /* 0x000000040c607c11 */ /* 0x000fe2000f8608ff */
[----:B------:R-:W-:-:S03]  /*3100*/  IMAD.WIDE.U32 R6, R48, R28, RZ ;  /* 0x0000001c30067225 */ /* 0x000fc600078e00ff */
[----:B------:R-:W-:Y:S01]  /*3110*/  LEA.HI.X R97, R12, UR5, R97, 0x1, P3 ;  /* 0x000000050c617c11 */ /* 0x000fe200098f0c61 */
[----:B------:R-:W-:-:S04]  /*3120*/  IMAD.WIDE.U32 R4, R54, R28, RZ ;  /* 0x0000001c36047225 */ /* 0x000fc800078e00ff */
[----:B------:R-:W-:Y:S02]  /*3130*/  IMAD.IADD R87, R7, 0x1, R11 ;  /* 0x0000000107577824 */ /* 0x000fe400078e020b */
[----:B------:R-:W-:Y:S01]  /*3140*/  IMAD.IADD R95, R5, 0x1, R15 ;  /* 0x00000001055f7824 */ /* 0x000fe200078e020f */
[----:B------:R-:W-:Y:S06]  /*3150*/  @!P2 BRA `(.L_x_2853) ;  /* 0x0000001000f4a947 */ /* 0x000fec0003800000 */
[----:B------:R-:W-:Y:S01]  /*3160*/  ISETP.GE.AND P2, PT, R204, R94, PT ;  /* 0x0000005ecc00720c */ /* 0x000fe20003f46270 */
[----:B------:R-:W-:Y:S01]  /*3170*/  BSSY B1, `(.L_x_2854) ;  /* 0x000001b000017945 */ /* 0x000fe20003800000 */
[----:B------:R-:W-:Y:S02]  /*3180*/  CS2R R32, SRZ ;  /* 0x0000000000207805 */ /* 0x000fe4000001ff00 */
[----:B------:R-:W-:Y:S02]  /*3190*/  CS2R R40, SRZ ;  /* 0x0000000000287805 */ /* 0x000fe4000001ff00 */
[----:B------:R-:W-:Y:S02]  /*31a0*/  CS2R R44, SRZ ;  /* 0x00000000002c7805 */ /* 0x000fe4000001ff00 */
[----:B------:R-:W-:Y:S02]  /*31b0*/  CS2R R42, SRZ ;  /* 0x00000000002a7805 */ /* 0x000fe4000001ff00 */
[----:B------:R-:W-:-:S03]  /*31c0*/  CS2R R46, SRZ ;  /* 0x00000000002e7805 */ /* 0x000fc6000001ff00 */
[----:B------:R-:W-:Y:S05]  /*31d0*/  @P2 BRA `(.L_x_2855) ;  /* 0x0000000000502947 */ /* 0x000fea0003800000 */
[----:B------:R-:W-:Y:S01]  /*31e0*/  IADD3 R11, P3, R8, R6, RZ ;  /* 0x00000006080b7210 */ /* 0x000fe20007f7e0ff */
[----:B------:R-:W-:Y:S01]  /*31f0*/  ULDC.64 UR4, c[0x0][0x3e8] ;  /* 0x0000fa0000047ab9 */ /* 0x000fe20000000a00 */
[----:B------:R-:W-:Y:S02]  /*3200*/  CS2R R44, SRZ ;  /* 0x00000000002c7805 */ /* 0x000fe4000001ff00 */
[----:B------:R-:W-:Y:S01]  /*3210*/  CS2R R46, SRZ ;  /* 0x00000000002e7805 */ /* 0x000fe2000001ff00 */
[----:B------:R-:W-:Y:S01]  /*3220*/  IMAD.X R14, R87, 0x1, R66, P3 ;  /* 0x00000001570e7824 */ /* 0x000fe200018e0642 */
[----:B------:R-:W-:-:S04]  /*3230*/  LEA R12, P3, R11, UR4, 0x1 ;  /* 0x000000040b0c7c11 */ /* 0x000fc8000f8608ff */
[----:B------:R-:W-:Y:S01]  /*3240*/  LEA.HI.X R13, R11, UR5, R14, 0x1, P3 ;  /* 0x000000050b0d7c11 */ /* 0x000fe200098f0c0e */
[----:B------:R-:W-:Y:S01]  /*3250*/  ULDC.64 UR4, c[0x0][0x400] ;  /* 0x0001000000047ab9 */ /* 0x000fe20000000a00 */
[----:B------:R-:W-:-:S05]  /*3260*/  IADD3 R11, P3, R50, R4, RZ ;  /* 0x00000004320b7210 */ /* 0x000fca0007f7e0ff */
[----:B------:R-:W-:Y:S01]  /*3270*/  IMAD.X R34, R95, 0x1, R68, P3 ;  /* 0x000000015f227824 */ /* 0x000fe200018e0644 */
        /* <DEDUP_REMOVED lines=10> */
.L_x_2855:
[----:B------:R-:W-:Y:S05]  /*3320*/  BSYNC B1 ;  /* 0x0000000000017941 */ /* 0x000fea0003800000 */
.L_x_2854:
[----:B------:R-:W-:Y:S01]  /*3330*/  VIADD R11, R204, 0x40 ;  /* 0x00000040cc0b7836 */ /* 0x000fe20000000000 */
[----:B------:R-:W-:Y:S01]  /*3340*/  BSSY B1, `(.L_x_2856) ;  /* 0x000001c000017945 */ /* 0x000fe20003800000 */
[----:B------:R-:W-:Y:S02]  /*3350*/  CS2R R36, SRZ ;  /* 0x0000000000247805 */ /* 0x000fe4000001ff00 */
[----:B------:R-:W-:Y:S01]  /*3360*/  CS2R R34, SRZ ;  /* 0x0000000000227805 */ /* 0x000fe2000001ff00 */
[----:B0----5:R-:W-:Y:S01]  /*3370*/  IMAD.MOV.U32 R13, RZ, RZ, R41 ;  /* 0x000000ffff0d7224 */ /* 0x021fe200078e0029 */
[----:B------:R-:W-:Y:S01]  /*3380*/  ISETP.GE.AND P4, PT, R11, R94, PT ;  /* 0x0000005e0b00720c */ /* 0x000fe20003f86270 */
[----:B------:R-:W-:Y:S01]  /*3390*/  IMAD.MOV.U32 R11, RZ, RZ, R40 ;  /* 0x000000ffff0b7224 */ /* 0x000fe200078e0028 */
[----:B------:R-:W-:-:S11]  /*33a0*/  CS2R R38, SRZ ;  /* 0x0000000000267805 */ /* 0x000fd6000001ff00 */
        /* <DEDUP_REMOVED lines=21> */
.L_x_2857:
[----:B------:R-:W-:Y:S05]  /*3500*/  BSYNC B1 ;  /* 0x0000000000017941 */ /* 0x000fea0003800000 */
.L_x_2856:
[----:B0-----:R-:W-:Y:S01]  /*3510*/  IMAD.MOV.U32 R4, RZ, RZ, R44 ;  /* 0x000000ffff047224 */ /* 0x001fe200078e002c */
[----:B------:R-:W-:Y:S01]  /*3520*/  UISETP.NE.AND UP0, UPT, UR51, 0x3, UPT ;  /* 0x000000033300788c */ /* 0x000fe2000bf05270 */
[----:B------:R-:W-:Y:S01]  /*3530*/  IMAD.MOV.U32 R5, RZ, RZ, R45 ;  /* 0x000000ffff057224 */ /* 0x000fe200078e002d */
[----:B------:R-:W-:Y:S01]  /*3540*/  PRMT R107, R11, 0x5410, R13 ;  /* 0x000054100b6b7816 */ /* 0x000fe2000000000d */
[----:B------:R-:W-:Y:S01]  /*3550*/  IMAD.MOV.U32 R7, RZ, RZ, R47 ;  /* 0x000000ffff077224 */ /* 0x000fe200078e002f */
[----:B------:R-:W-:Y:S01]  /*3560*/  PRMT R104, R4, 0x7610, R104 ;  /* 0x0000761004687816 */ /* 0x000fe20000000068 */
[----:B------:R-:W-:Y:S01]  /*3570*/  IMAD.MOV.U32 R4, RZ, RZ, R42 ;  /* 0x000000ffff047224 */ /* 0x000fe200078e002a */
[----:B------:R-:W-:Y:S01]  /*3580*/  PRMT R106, R5, 0x7610, R106 ;  /* 0x00007610056a7816 */ /* 0x000fe2000000006a */
[----:B------:R-:W-:Y:S01]  /*3590*/  IMAD.MOV.U32 R5, RZ, RZ, R43 ;  /* 0x000000ffff057224 */ /* 0x000fe200078e002b */
[----:B------:R-:W-:Y:S01]  /*35a0*/  PLOP3.LUT P3, PT, PT, PT, UP0, 0x80, 0x0 ;  /* 0x000000000000781c */ /* 0x000fe20003f6f008 */
[----:B------:R-:W-:Y:S01]  /*35b0*/  IMAD.MOV.U32 R6, RZ, RZ, R46 ;  /* 0x000000ffff067224 */ /* 0x000fe200078e002e */
[----:B------:R-:W-:Y:S01]  /*35c0*/  PRMT R106, R106, 0x5410, R7 ;  /* 0x000054106a6a7816 */ /* 0x000fe20000000007 */
[----:B-----5:R-:W-:Y:S01]  /*35d0*/  IMAD.MOV.U32 R7, RZ, RZ, R37 ;  /* 0x000000ffff077224 */ /* 0x020fe200078e0025 */
[----:B------:R-:W-:Y:S01]  /*35e0*/  PRMT R108, R4, 0x5410, R5 ;  /* 0x00005410046c7816 */ /* 0x000fe20000000005 */
[----:B------:R-:W-:Y:S01]  /*35f0*/  IMAD.MOV.U32 R4, RZ, RZ, R32 ;  /* 0x000000ffff047224 */ /* 0x000fe200078e0020 */
[----:B------:R-:W-:Y:S01]  /*3600*/  PRMT R104, R104, 0x5410, R6 ;  /* 0x0000541068687816 */ /* 0x000fe20000000006 */
[----:B------:R-:W-:Y:S01]  /*3610*/  IMAD.MOV.U32 R5, RZ, RZ, R33 ;  /* 0x000000ffff057224 */ /* 0x000fe200078e0021 */
[----:B------:R-:W-:-:S02]  /*3620*/  MOV R6, R36 ;  /* 0x0000002400067202 */ /* 0x000fc40000000f00 */
[----:B------:R-:W-:Y:S01]  /*3630*/  PRMT R102, R7, 0x7610, R102 ;  /* 0x0000761007667816 */ /* 0x000fe20000000066 */
[----:B------:R-:W-:Y:S01]  /*3640*/  IMAD.MOV.U32 R7, RZ, RZ, R39 ;  /* 0x000000ffff077224 */ /* 0x000fe200078e0027 */
[----:B------:R-:W-:Y:S01]  /*3650*/  PRMT R100, R4, 0x5410, R5 ;  /* 0x0000541004647816 */ /* 0x000fe20000000005 */
[----:B------:R-:W-:Y:S01]  /*3660*/  IMAD.MOV.U32 R4, RZ, RZ, R34 ;  /* 0x000000ffff047224 */ /* 0x000fe200078e0022 */
[----:B------:R-:W-:Y:S01]  /*3670*/  PRMT R103, R103, 0x5410, R6 ;  /* 0x0000541067677816 */ /* 0x000fe20000000006 */
[----:B------:R-:W-:Y:S01]  /*3680*/  IMAD.MOV.U32 R5, RZ, RZ, R35 ;  /* 0x000000ffff057224 */ /* 0x000fe200078e0023 */
[----:B------:R-:W-:Y:S01]  /*3690*/  PRMT R102, R102, 0x5410, R7 ;  /* 0x0000541066667816 */ /* 0x000fe20000000007 */
[----:B------:R-:W-:-:S03]  /*36a0*/  IMAD.MOV.U32 R6, RZ, RZ, R38 ;  /* 0x000000ffff067224 */ /* 0x000fc600078e0026 */
[----:B------:R-:W-:Y:S02]  /*36b0*/  PRMT R101, R4, 0x5410, R5 ;  /* 0x0000541004657816 */ /* 0x000fe40000000005 */
[----:B------:R-:W-:Y:S01]  /*36c0*/  PRMT R103, R6, 0x7610, R103 ;  /* 0x0000761006677816 */ /* 0x000fe20000000067 */
[----:B------:R-:W-:Y:S06]  /*36d0*/  @!P3 BRA `(.L_x_2858) ;  /* 0x000000000004b947 */ /* 0x000fec0003800000 */
[----:B------:R-:W-:Y:S01]  /*36e0*/  BPT.TRAP 0x1 ;  /* 0x000000040000795c */ /* 0x000fe20000300000 */
.L_x_2858:
[----:B------:R-:W-:Y:S01]  /*36f0*/  IMAD R87, R22, 0x8, R23 ;  /* 0x0000000816577824 */ /* 0x000fe200078e0217 */
[----:B------:R-:W-:Y:S01]  /*3700*/  SHF.L.U32 R95, R209, 0x1f, RZ ;  /* 0x0000001fd15f7819 */ /* 0x000fe200000006ff */
[----:B------:R-:W-:Y:S03]  /*3710*/  BSSY B1, `(.L_x_2859) ;  /* 0x0000003000017945 */ /* 0x000fe60003800000 */
[----:B------:R-:W0:Y:S02]  /*3720*/  SYNCS.PHASECHK.TRANS64.TRYWAIT P5, [R87+URZ+0x22890], R95 ;  /* 0x0228905f570075a7 */ /* 0x000e2400080a017f */
[----:B0-----:R-:W-:Y:S05]  /*3730*/  @!P5 BRA `(.L_x_2860) ;  /* 0x0000021400c0d947 */ /* 0x001fea0003800000 */
.L_x_3206:
[----:B------:R-:W-:Y:S05]  /*3740*/  BSYNC B1 ;  /* 0x0000000000017941 */ /* 0x000fea0003800000 */
.L_x_2859:
[----:B------:R-:W-:-:S03]  /*3750*/  UMOV UR4, 0xffffffff ;  /* 0xffffffff00047882 */ /* 0x000fc60000000000 */
[----:B------:R-:W-:Y:S05]  /*3760*/  BRA.DIV UR4, `(.L_x_2861) ;  /* 0x0000021604c87947 */ /* 0x000fea000b800000 */
[----:B------:R1:W2:Y:S04]  /*3770*/  SHFL.IDX PT, R99, R97, RZ, 0x1c1f ;  /* 0x001c1fff61637589 */ /* 0x0002a800000e0000 */
[----:B------:R1:W3:Y:S02]  /*3780*/  SHFL.IDX PT, R14, R96, RZ, 0x1c1f ;  /* 0x001c1fff600e7589 */ /* 0x0002e400000e0000 */
.L_x_3210:
        /* <DEDUP_REMOVED lines=19> */
[----:B------:R-:W-:Y:S02]  /*38c0*/  HADD2.F32 R45, -RZ, R45.H0_H0 ;  /* 0x2000002dff2d7230 */ /* 0x000fe40000004100 */
[C---:B------:R-:W-:Y:S01]  /*38d0*/  FMUL.FTZ R105, R46.reuse, R5 ;  /* 0x000000052e697220 */ /* 0x040fe20000410000 */
[----:B------:R-:W-:Y:S01]  /*38e0*/  FFMA.FTZ R5, R46, R11, -R15 ;  /* 0x0000000b2e057223 */ /* 0x000fe2000001080f */
[----:B------:R-:W-:-:S02]  /*38f0*/  SHF.R.U32.HI R46, RZ, 0x10, R47 ;  /* 0x00000010ff2e7819 */ /* 0x000fc4000001162f */
[----:B------:R-:W-:Y:S01]  /*3900*/  FFMA.FTZ R44, R44, R11, R105 ;  /* 0x0000000b2c2c7223 */ /* 0x000fe20000010069 */
[----:B------:R-:W-:Y:S02]  /*3910*/  IMAD.MOV.U32 R11, RZ, RZ, R4 ;  /* 0x000000ffff0b7224 */ /* 0x000fe400078e0004 */
[--C-:B------:R-:W-:Y:S02]  /*3920*/  HADD2.F32 R15, -RZ, R7.reuse.H1_H1 ;  /* 0x30000007ff0f7230 */ /* 0x100fe40000004100 */
[----:B------:R-:W-:Y:S01]  /*3930*/  HADD2.F32 R46, -RZ, R46.H0_H0 ;  /* 0x2000002eff2e7230 */ /* 0x000fe20000004100 */
[----:B------:R-:W-:Y:S01]  /*3940*/  F2FP.F16.F32.PACK_AB R5, R44, R5 ;  /* 0x000000052c05723e */ /* 0x000fe200000000ff */
[----:B------:R-:W-:-:S03]  /*3950*/  HADD2.F32 R4, -RZ, R7.H0_H0 ;  /* 0x20000007ff047230 */ /* 0x000fc60000004100 */
[CC--:B------:R-:W-:Y:S02]  /*3960*/  FMUL.FTZ R7, R15.reuse, R46.reuse ;  /* 0x0000002e0f077220 */ /* 0x0c0fe40000410000 */
[C---:B------:R-:W-:Y:S02]  /*3970*/  FMUL.FTZ R46, R4.reuse, R46 ;  /* 0x0000002e042e7220 */ /* 0x040fe40000410000 */
[-C--:B------:R-:W-:Y:S02]  /*3980*/  FFMA.FTZ R4, R4, R45.reuse, -R7 ;  /* 0x0000002d04047223 */ /* 0x080fe40000010807 */
[----:B------:R-:W-:Y:S01]  /*3990*/  FFMA.FTZ R7, R15, R45, R46 ;  /* 0x0000002d0f077223 */ /* 0x000fe2000001002e */
[----:B------:R-:W-:Y:S02]  /*39a0*/  IMAD.MOV.U32 R15, RZ, RZ, R6 ;  /* 0x000000ffff0f7224 */ /* 0x000fe400078e0006 */
[--C-:B------:R-:W-:Y:S02]  /*39b0*/  HADD2.F32 R6, -RZ, R11.reuse.H0_H0 ;  /* 0x2000000bff067230 */ /* 0x100fe40000004100 */
[----:B------:R-:W-:Y:S01]  /*39c0*/  HADD2.F32 R11, -RZ, R11.H1_H1 ;  /* 0x3000000bff0b7230 */ /* 0x000fe20000004100 */
[----:B------:R-:W-:Y:S01]  /*39d0*/  F2FP.F16.F32.PACK_AB R7, R7, R4 ;  /* 0x000000040707723e */ /* 0x000fe200000000ff */
[----:B------:R-:W-:-:S02]  /*39e0*/  HADD2.F32 R46, -RZ, R104.H1_H1 ;  /* 0x30000068ff2e7230 */ /* 0x000fc40000004100 */
[----:B------:R-:W-:Y:S02]  /*39f0*/  HADD2.F32 R45, -RZ, R104.H0_H0 ;  /* 0x20000068ff2d7230 */ /* 0x000fe40000004100 */
[----:B------:R-:W-:Y:S02]  /*3a00*/  HADD2.F32 R104, -RZ, R106.H1_H1 ;  /* 0x3000006aff687230 */ /* 0x000fe40000004100 */
[-C--:B------:R-:W-:Y:S01]  /*3a10*/  FMUL.FTZ R47, R11, R46.reuse ;  /* 0x0000002e0b2f7220 */ /* 0x080fe20000410000 */
[----:B------:R-:W-:-:S03]  /*3a20*/  FMUL.FTZ R46, R6, R46 ;  /* 0x0000002e062e7220 */ /* 0x000fc60000410000 */
[-C--:B------:R-:W-:Y:S01]  /*3a30*/  FFMA.FTZ R6, R6, R45.reuse, -R47 ;  /* 0x0000002d06067223 */ /* 0x080fe2000001082f */
[----:B------:R-:W-:Y:S01]  /*3a40*/  FFMA.FTZ R11, R11, R45, R46 ;  /* 0x0000002d0b0b7223 */ /* 0x000fe2000001002e */
[--C-:B------:R-:W-:Y:S02]  /*3a50*/  HADD2.F32 R45, -RZ, R15.reuse.H0_H0 ;  /* 0x2000000fff2d7230 */ /* 0x100fe40000004100 */
[----:B------:R-:W-:Y:S02]  /*3a60*/  HADD2.F32 R15, -RZ, R15.H1_H1 ;  /* 0x3000000fff0f7230 */ /* 0x000fe40000004100 */
[----:B------:R-:W-:Y:S01]  /*3a70*/  HADD2.F32 R46, -RZ, R106.H0_H0 ;  /* 0x2000006aff2e7230 */ /* 0x000fe20000004100 */
[----:B------:R-:W-:Y:S02]  /*3a80*/  F2FP.F16.F32.PACK_AB R4, R11, R6 ;  /* 0x000000060b04723e */ /* 0x000fe400000000ff */
[-C--:B------:R-:W-:Y:S01]  /*3a90*/  FMUL.FTZ R106, R15, R104.reuse ;  /* 0x000000680f6a7220 */ /* 0x080fe20000410000 */
[----:B------:R-:W-:-:S03]  /*3aa0*/  FMUL.FTZ R104, R45, R104 ;  /* 0x000000682d687220 */ /* 0x000fc60000410000 */
[-C--:B------:R-:W-:Y:S01]  /*3ab0*/  FFMA.FTZ R106, R45, R46.reuse, -R106 ;  /* 0x0000002e2d6a7223 */ /* 0x080fe2000001086a */
[----:B------:R-:W-:-:S05]  /*3ac0*/  FFMA.FTZ R15, R15, R46, R104 ;  /* 0x0000002e0f0f7223 */ /* 0x000fca0000010068 */
[----:B------:R-:W-:-:S07]  /*3ad0*/  F2FP.F16.F32.PACK_AB R6, R15, R106 ;  /* 0x0000006a0f06723e */ /* 0x000fce00000000ff */
.L_x_2867:
[----:B------:R-:W-:Y:S05]  /*3ae0*/  BSYNC B3 ;  /* 0x0000000000037941 */ /* 0x000fea0003800000 */
.L_x_2866:
[----:B0-----:R4:W-:Y:S02]  /*3af0*/  ST.E.128 desc[UR54][R12.64], R4 ;  /* 0x000000040c007985 */ /* 0x0019e4000c101d36 */
.L_x_2865:
[----:B------:R-:W-:Y:S05]  /*3b00*/  BSYNC B2 ;  /* 0x0000000000027941 */ /* 0x000fea0003800000 */
.L_x_2864:
[----:B------:R-:W-:-:S13]  /*3b10*/  LOP3.LUT P2, RZ, R16, 0x1, RZ, 0xc0, !PT ;  /* 0x0000000110ff7812 */ /* 0x000fda000784c0ff */
[----:B------:R-:W-:Y:S05]  /*3b20*/  @P2 BRA `(.L_x_2863) ;  /* 0x0000000000c82947 */ /* 0x000fea0003800000 */
[----:B----4-:R4:W0:Y:S01]  /*3b30*/  LDS.128 R4, [R89] ;  /* 0x0000000059047984 */ /* 0x0108220000000c00 */
[C---:B---3--:R-:W-:Y:S01]  /*3b40*/  LEA R12, P2, R17.reuse, R14, 0x1 ;  /* 0x0000000e110c7211 */ /* 0x048fe200078408ff */
[----:B------:R-:W-:Y:S03]  /*3b50*/  BSSY B2, `(.L_x_2868) ;  /* 0x000002e000027945 */ /* 0x000fe60003800000 */
[----:B--2---:R-:W-:Y:S02]  /*3b60*/  LEA.HI.X R13, R17, R99, R208, 0x1, P2 ;  /* 0x00000063110d7211 */ /* 0x004fe400010f0cd0 */
[----:B------:R-:W-:-:S13]  /*3b70*/  ISETP.GE.AND P2, PT, R210, R88, PT ;  /* 0x00000058d200720c */ /* 0x000fda0003f46270 */
[----:B----4-:R-:W-:Y:S05]  /*3b80*/  @P2 BRA `(.L_x_2869) ;  /* 0x0000000000a82947 */ /* 0x010fea0003800000 */
[----:B------:R-:W-:Y:S01]  /*3b90*/  SHF.R.U64 R42, R42, 0x10, R43 ;  /* 0x000000102a2a7819 */ /* 0x000fe2000000122b */
[----:B0-----:R-:W-:Y:S01]  /*3ba0*/  IMAD.MOV.U32 R14, RZ, RZ, R7 ;  /* 0x000000ffff0e7224 */ /* 0x001fe200078e0007 */
[----:B------:R-:W-:Y:S01]  /*3bb0*/  SHF.R.U32.HI R43, RZ, 0x10, R43 ;  /* 0x00000010ff2b7819 */ /* 0x000fe2000001162b */
[----:B------:R-:W-:Y:S01]  /*3bc0*/  IMAD.MOV.U32 R11, RZ, RZ, R4 ;  /* 0x000000ffff0b7224 */ /* 0x000fe200078e0004 */
[--C-:B------:R-:W-:Y:S01]  /*3bd0*/  SHF.R.U64 R40, R40, 0x10, R41.reuse ;  /* 0x0000001028287819 */ /* 0x100fe20000001229 */
[----:B------:R-:W-:Y:S01]  /*3be0*/  HADD2.F32 R42, -RZ, R42.H0_H0 ;  /* 0x2000002aff2a7230 */ /* 0x000fe20000004100 */
[----:B------:R-:W-:Y:S01]  /*3bf0*/  SHF.R.U32.HI R41, RZ, 0x10, R41 ;  /* 0x00000010ff297819 */ /* 0x000fe20000011629 */
[--C-:B------:R-:W-:Y:S02]  /*3c00*/  HADD2.F32 R7, -RZ, R5.reuse.H1_H1 ;  /* 0x30000005ff077230 */ /* 0x100fe40000004100 */
[----:B------:R-:W-:Y:S02]  /*3c10*/  HADD2.F32 R4, -RZ, R5.H0_H0 ;  /* 0x20000005ff047230 */ /* 0x000fe40000004100 */
[----:B------:R-:W-:-:S02]  /*3c20*/  HADD2.F32 R43, -RZ, R43.H0_H0 ;  /* 0x2000002bff2b7230 */ /* 0x000fc40000004100 */
[-C--:B------:R-:W-:Y:S01]  /*3c30*/  FMUL.FTZ R5, R7, R42.reuse ;  /* 0x0000002a07057220 */ /* 0x080fe20000410000 */
[--C-:B------:R-:W-:Y:S02]  /*3c40*/  HADD2.F32 R15, -RZ, R14.reuse.H1_H1 ;  /* 0x3000000eff0f7230 */ /* 0x100fe40000004100 */
[----:B------:R-:W-:Y:S01]  /*3c50*/  FMUL.FTZ R42, R4, R42 ;  /* 0x0000002a042a7220 */ /* 0x000fe20000410000 */
[----:B------:R-:W-:Y:S02]  /*3c60*/  HADD2.F32 R14, -RZ, R14.H0_H0 ;  /* 0x2000000eff0e7230 */ /* 0x000fe40000004100 */
[----:B------:R-:W-:Y:S02]  /*3c70*/  HADD2.F32 R40, -RZ, R40.H0_H0 ;  /* 0x20000028ff287230 */ /* 0x000fe40000004100 */
[-C--:B------:R-:W-:Y:S01]  /*3c80*/  FMUL.FTZ R45, R15, R43.reuse ;  /* 0x0000002b0f2d7220 */ /* 0x080fe20000410000 */
[----:B------:R-:W-:Y:S02]  /*3c90*/  HADD2.F32 R41, -RZ, R41.H0_H0 ;  /* 0x20000029ff297230 */ /* 0x000fe40000004100 */
[----:B------:R-:W-:Y:S01]  /*3ca0*/  FMUL.FTZ R44, R14, R43 ;  /* 0x0000002b0e2c7220 */ /* 0x000fe20000410000 */
[----:B------:R-:W-:-:S02]  /*3cb0*/  HADD2.F32 R43, -RZ, R108.H1_H1 ;  /* 0x3000006cff2b7230 */ /* 0x000fc40000004100 */
[-C--:B------:R-:W-:Y:S01]  /*3cc0*/  FFMA.FTZ R4, R4, R40.reuse, -R5 ;  /* 0x0000002804047223 */ /* 0x080fe20000010805 */
[----:B------:R-:W-:Y:S01]  /*3cd0*/  FFMA.FTZ R5, R7, R40, R42 ;  /* 0x0000002807057223 */ /* 0x000fe2000001002a */
[-C--:B------:R-:W-:Y:S01]  /*3ce0*/  FFMA.FTZ R7, R14, R41.reuse, -R45 ;  /* 0x000000290e077223 */ /* 0x080fe2000001082d */
[----:B------:R-:W-:Y:S01]  /*3cf0*/  FFMA.FTZ R46, R15, R41, R44 ;  /* 0x000000290f2e7223 */ /* 0x000fe2000001002c */
[--C-:B------:R-:W-:Y:S02]  /*3d00*/  HADD2.F32 R14, -RZ, R11.reuse.H1_H1 ;  /* 0x3000000bff0e7230 */ /* 0x100fe40000004100 */
[----:B------:R-:W-:Y:S01]  /*3d10*/  HADD2.F32 R42, -RZ, R108.H0_H0 ;  /* 0x2000006cff2a7230 */ /* 0x000fe20000004100 */
[----:B------:R-:W-:Y:S01]  /*3d20*/  F2FP.F16.F32.PACK_AB R5, R5, R4 ;  /* 0x000000040505723e */ /* 0x000fe200000000ff */
[----:B------:R-:W-:Y:S01]  /*3d30*/  HADD2.F32 R11, -RZ, R11.H0_H0 ;  /* 0x2000000bff0b7230 */ /* 0x000fe20000004100 */
[----:B------:R-:W-:Y:S01]  /*3d40*/  F2FP.F16.F32.PACK_AB R7, R46, R7 ;  /* 0x000000072e07723e */ /* 0x000fe200000000ff */
[----:B------:R-:W-:-:S02]  /*3d50*/  HADD2.F32 R15, -RZ, R6.H1_H1 ;  /* 0x30000006ff0f7230 */ /* 0x000fc40000004100 */
[-C--:B------:R-:W-:Y:S01]  /*3d60*/  FMUL.FTZ R44, R14, R42.reuse ;  /* 0x0000002a0e2c7220 */ /* 0x080fe20000410000 */
[----:B------:R-:W-:Y:S02]  /*3d70*/  HADD2.F32 R6, -RZ, R6.H0_H0 ;  /* 0x20000006ff067230 */ /* 0x000fe40000004100 */
[----:B------:R-:W-:Y:S01]  /*3d80*/  FMUL.FTZ R45, R11, R42 ;  /* 0x0000002a0b2d7220 */ /* 0x000fe20000410000 */
[--C-:B------:R-:W-:Y:S02]  /*3d90*/  HADD2.F32 R40, -RZ, R107.reuse.H0_H0 ;  /* 0x2000006bff287230 */ /* 0x100fe40000004100 */
[-C--:B------:R-:W-:Y:S01]  /*3da0*/  FMUL.FTZ R47, R15, R43.reuse ;  /* 0x0000002b0f2f7220 */ /* 0x080fe20000410000 */
[----:B------:R-:W-:Y:S02]  /*3db0*/  HADD2.F32 R41, -RZ, R107.H1_H1 ;  /* 0x3000006bff297230 */ /* 0x000fe40000004100 */
[----:B------:R-:W-:Y:S01]  /*3dc0*/  FMUL.FTZ R42, R6, R43 ;  /* 0x0000002b062a7220 */ /* 0x000fe20000410000 */
[-C--:B------:R-:W-:Y:S01]  /*3dd0*/  FFMA.FTZ R44, R11, R40.reuse, -R44 ;  /* 0x000000280b2c7223 */ /* 0x080fe2000001082c */
[----:B------:R-:W-:Y:S01]  /*3de0*/  FFMA.FTZ R45, R14, R40, R45 ;  /* 0x000000280e2d7223 */ /* 0x000fe2000001002d */
[-C--:B------:R-:W-:Y:S01]  /*3df0*/  FFMA.FTZ R47, R6, R41.reuse, -R47 ;  /* 0x00000029062f7223 */ /* 0x080fe2000001082f */
[----:B------:R-:W-:-:S03]  /*3e00*/  FFMA.FTZ R42, R15, R41, R42 ;  /* 0x000000290f2a7223 */ /* 0x000fc6000001002a */
[----:B------:R-:W-:Y:S02]  /*3e10*/  F2FP.F16.F32.PACK_AB R4, R45, R44 ;  /* 0x0000002c2d04723e */ /* 0x000fe400000000ff */
[----:B------:R-:W-:-:S07]  /*3e20*/  F2FP.F16.F32.PACK_AB R6, R42, R47 ;  /* 0x0000002f2a06723e */ /* 0x000fce00000000ff */
.L_x_2869:
[----:B------:R-:W-:Y:S05]  /*3e30*/  BSYNC B2 ;  /* 0x0000000000027941 */ /* 0x000fea0003800000 */
.L_x_2868:
[----:B0-----:R0:W-:Y:S02]  /*3e40*/  ST.E.128 desc[UR54][R12.64], R4 ;  /* 0x000000040c007985 */ /* 0x0011e4000c101d36 */
.L_x_2863:
[----:B------:R-:W-:Y:S05]  /*3e50*/  BSYNC B1 ;  /* 0x0000000000017941 */ /* 0x000fea0003800000 */
.L_x_2862:
[----:B------:R-:W-:-:S03]  /*3e60*/  UMOV UR4, 0xffffffff ;  /* 0xffffffff00047882 */ /* 0x000fc60000000000 */
[----:B------:R-:W-:Y:S05]  /*3e70*/  BRA.DIV UR4, `(.L_x_2870) ;  /* 0x00000212044c7947 */ /* 0x000fea000b800000 */
[----:B-1----:R-:W1:Y:S04]  /*3e80*/  SHFL.IDX PT, R97, R97, 0x1, 0x1c1f ;  /* 0x003c1f0061617f89 */ /* 0x002e6800000e0000 */
[----:B---3--:R3:W0:Y:S02]  /*3e90*/  SHFL.IDX PT, R14, R96, 0x1, 0x1c1f ;  /* 0x003c1f00600e7f89 */ /* 0x00862400000e0000 */
.L_x_3214:
[----:B------:R-:W-:Y:S05]  /*3ea0*/  @P4 BRA `(.L_x_2871) ;  /* 0x0000001c00c84947 */ /* 0x000fea0003800000 */
[----:B------:R-:W-:Y:S04]  /*3eb0*/  BSSY B1, `(.L_x_2872) ;  /* 0x0000033000017945 */ /* 0x000fe80003800000 */
[----:B------:R-:W-:Y:S05]  /*3ec0*/  @P1 BRA `(.L_x_2873) ;  /* 0x0000000000c41947 */ /* 0x000fea0003800000 */
[----:B0---4-:R0:W4:Y:S01]  /*3ed0*/  LDS.128 R4, [R98+0x2000] ;  /* 0x0020000062047984 */ /* 0x0111220000000c00 */
        /* <DEDUP_REMOVED lines=21> */
[----:B------:R-:W-:Y:S01]  /*4030*/  FMUL.FTZ R40, R7, R40 ;  /* 0x0000002807287220 */ /* 0x000fe20000410000 */
[----:B------:R-:W-:Y:S01]  /*4040*/  FFMA.FTZ R42, R5, R36, -R42 ;  /* 0x00000024052a7223 */ /* 0x000fe2000001082a */
[----:B------:R-:W-:-:S02]  /*4050*/  HADD2.F32 R5, -RZ, R4.H1_H1 ;  /* 0x30000004ff057230 */ /* 0x000fc40000004100 */
[----:B------:R-:W-:Y:S01]  /*4060*/  FFMA.FTZ R39, R6, R36, R37 ;  /* 0x0000002406277223 */ /* 0x000fe20000010025 */
[-C--:B------:R-:W-:Y:S01]  /*4070*/  FFMA.FTZ R44, R7, R38.reuse, -R44 ;  /* 0x00000026072c7223 */ /* 0x080fe2000001082c */
[----:B------:R-:W-:Y:S01]  /*4080*/  FFMA.FTZ R41, R15, R38, R40 ;  /* 0x000000260f297223 */ /* 0x000fe20000010028 */
[----:B------:R-:W-:Y:S02]  /*4090*/  HADD2.F32 R7, -RZ, R103.H1_H1 ;  /* 0x30000067ff077230 */ /* 0x000fe40000004100 */
[----:B------:R-:W-:Y:S02]  /*40a0*/  HADD2.F32 R15, -RZ, R102.H1_H1 ;  /* 0x30000066ff0f7230 */ /* 0x000fe40000004100 */
[----:B------:R-:W-:Y:S02]  /*40b0*/  HADD2.F32 R6, -RZ, R11.H1_H1 ;  /* 0x3000000bff067230 */ /* 0x000fe40000004100 */
[----:B------:R-:W-:Y:S02]  /*40c0*/  HADD2.F32 R103, -RZ, R103.H0_H0 ;  /* 0x20000067ff677230 */ /* 0x000fe40000004100 */
[----:B------:R-:W-:-:S02]  /*40d0*/  HADD2.F32 R4, -RZ, R4.H0_H0 ;  /* 0x20000004ff047230 */ /* 0x000fc40000004100 */
[----:B------:R-:W-:Y:S01]  /*40e0*/  FMUL.FTZ R38, R6, R15 ;  /* 0x0000000f06267220 */ /* 0x000fe20000410000 */
[----:B------:R-:W-:Y:S02]  /*40f0*/  HADD2.F32 R11, -RZ, R11.H0_H0 ;  /* 0x2000000bff0b7230 */ /* 0x000fe40000004100 */
[-C--:B------:R-:W-:Y:S01]  /*4100*/  FMUL.FTZ R37, R5, R103.reuse ;  /* 0x0000006705257220 */ /* 0x080fe20000410000 */
[----:B------:R-:W-:Y:S02]  /*4110*/  HADD2.F32 R102, -RZ, R102.H0_H0 ;  /* 0x20000066ff667230 */ /* 0x000fe40000004100 */
[C---:B------:R-:W-:Y:S01]  /*4120*/  FMUL.FTZ R36, R4.reuse, R103 ;  /* 0x0000006704247220 */ /* 0x040fe20000410000 */
[----:B------:R-:W-:Y:S01]  /*4130*/  FMUL.FTZ R15, R11, R15 ;  /* 0x0000000f0b0f7220 */ /* 0x000fe20000410000 */
[-C--:B------:R-:W-:Y:S02]  /*4140*/  FFMA.FTZ R37, R4, R7.reuse, -R37 ;  /* 0x0000000704257223 */ /* 0x080fe40000010825 */
[----:B------:R-:W-:Y:S01]  /*4150*/  FFMA.FTZ R36, R5, R7, R36 ;  /* 0x0000000705247223 */ /* 0x000fe20000010024 */
[-C--:B------:R-:W-:Y:S01]  /*4160*/  FFMA.FTZ R38, R11, R102.reuse, -R38 ;  /* 0x000000660b267223 */ /* 0x080fe20000010826 */
[----:B------:R-:W-:Y:S01]  /*4170*/  FFMA.FTZ R15, R6, R102, R15 ;  /* 0x00000066060f7223 */ /* 0x000fe2000001000f */
[----:B------:R-:W-:-:S02]  /*4180*/  F2FP.F16.F32.PACK_AB R5, R39, R42 ;  /* 0x0000002a2705723e */ /* 0x000fc400000000ff */
[----:B------:R-:W-:Y:S02]  /*4190*/  F2FP.F16.F32.PACK_AB R7, R41, R44 ;  /* 0x0000002c2907723e */ /* 0x000fe400000000ff */
[----:B------:R-:W-:Y:S02]  /*41a0*/  F2FP.F16.F32.PACK_AB R4, R36, R37 ;  /* 0x000000252404723e */ /* 0x000fe400000000ff */
[----:B------:R-:W-:-:S07]  /*41b0*/  F2FP.F16.F32.PACK_AB R6, R15, R38 ;  /* 0x000000260f06723e */ /* 0x000fce00000000ff */
.L_x_2875:
[----:B------:R-:W-:Y:S05]  /*41c0*/  BSYNC B2 ;  /* 0x0000000000027941 */ /* 0x000fea0003800000 */
.L_x_2874:
[----:B----4-:R0:W-:Y:S02]  /*41d0*/  ST.E.128 desc[UR54][R12.64], R4 ;  /* 0x000000040c007985 */ /* 0x0101e4000c101d36 */
.L_x_2873:
[----:B------:R-:W-:Y:S05]  /*41e0*/  BSYNC B1 ;  /* 0x0000000000017941 */ /* 0x000fea0003800000 */
.L_x_2872:
[----:B------:R-:W-:-:S13]  /*41f0*/  LOP3.LUT P2, RZ, R16, 0x1, RZ, 0xc0, !PT ;  /* 0x0000000110ff7812 */ /* 0x000fda000784c0ff */
        /* <DEDUP_REMOVED lines=48> */
.L_x_2877:
[----:B------:R-:W-:Y:S05]  /*4500*/  BSYNC B1 ;  /* 0x0000000000017941 */ /* 0x000fea0003800000 */
.L_x_2876:
[----:B----4-:R0:W-:Y:S01]  /*4510*/  ST.E.128 desc[UR54][R12.64], R4 ;  /* 0x000000040c007985 */ /* 0x0101e2000c101d36 */
[----:B------:R-:W-:Y:S05]  /*4520*/  BRA `(.L_x_2871) ;  /* 0x0000001800287947 */ /* 0x000fea0003800000 */
.L_x_2853:
[----:B------:R-:W-:-:S05]  /*4530*/  VIADD R11, R204, 0x40 ;  /* 0x00000040cc0b7836 */ /* 0x000fca0000000000 */
[----:B------:R-:W-:-:S04]  /*4540*/  ISETP.GE.AND P2, PT, R11, R94, PT ;  /* 0x0000005e0b00720c */ /* 0x000fc80003f46270 */
[----:B------:R-:W-:-:S13]  /*4550*/  ISETP.GE.OR P2, PT, R18, R88, P2 ;  /* 0x000000581200720c */ /* 0x000fda0001746670 */
[----:B------:R-:W-:Y:S01]  /*4560*/  @!P2 IADD3 R38, P3, P4, R20, R6, R57 ;  /* 0x000000061426a210 */ /* 0x000fe20007c7e039 */
[----:B------:R-:W0:Y:S03]  /*4570*/  @!P2 LDC.64 R14, c[0x0][0x3e8] ;  /* 0x0000fa00ff0eab82 */ /* 0x000e260000000a00 */
[----:B------:R-:W-:Y:S02]  /*4580*/  @!P2 IADD3.X R39, R67, R87, R56, P3, P4 ;  /* 0x000000574327a210 */ /* 0x000fe40001fe8438 */
[----:B------:R-:W-:-:S03]  /*4590*/  @!P2 IADD3 R11, P3, P4, R52, R4, R59 ;  /* 0x00000004340ba210 */ /* 0x000fc60007c7e03b */
[----:B------:R-:W1:Y:S01]  /*45a0*/  @!P2 LDC.64 R12, c[0x0][0x400] ;  /* 0x00010000ff0cab82 */ /* 0x000e620000000a00 */
[----:B------:R-:W-:Y:S02]  /*45b0*/  @!P2 IADD3.X R40, R69, R95, R58, P3, P4 ;  /* 0x0000005f4528a210 */ /* 0x000fe40001fe843a */
[----:B------:R-:W-:-:S04]  /*45c0*/  ISETP.GE.AND P3, PT, R204, R94, PT ;  /* 0x0000005ecc00720c */ /* 0x000fc80003f66270 */
[----:B------:R-:W-:-:S13]  /*45d0*/  ISETP.GE.OR P3, PT, R18, R88, P3 ;  /* 0x000000581200720c */ /* 0x000fda0001f66670 */
[----:B------:R-:W2:Y:S01]  /*45e0*/  @!P3 LDC.64 R32, c[0x0][0x3e8] ;  /* 0x0000fa00ff20bb82 */ /* 0x000ea20000000a00 */
[----:B------:R-:W-:-:S05]  /*45f0*/  @!P3 IADD3 R6, P4, R20, R6, RZ ;  /* 0x000000061406b210 */ /* 0x000fca0007f9e0ff */
[----:B------:R-:W-:Y:S02]  /*4600*/  @!P3 IMAD.X R5, R87, 0x1, R67, P4 ;  /* 0x000000015705b824 */ /* 0x000fe400020e0643 */
[----:B------:R-:W3:Y:S01]  /*4610*/  @!P3 LDC.64 R36, c[0x0][0x400] ;  /* 0x00010000ff24bb82 */ /* 0x000ee20000000a00 */
[----:B--2---:R-:W-:-:S04]  /*4620*/  @!P3 LEA R32, P4, R6, R32, 0x1 ;  /* 0x000000200620b211 */ /* 0x004fc800078808ff */
[----:B------:R-:W-:Y:S02]  /*4630*/  @!P3 LEA.HI.X R33, R6, R33, R5, 0x1, P4 ;  /* 0x000000210621b211 */ /* 0x000fe400020f0c05 */
[----:B------:R-:W-:Y:S02]  /*4640*/  CS2R R6, SRZ ;  /* 0x0000000000067805 */ /* 0x000fe4000001ff00 */
[----:B------:R-:W-:-:S05]  /*4650*/  @!P3 IADD3 R4, P4, R52, R4, RZ ;  /* 0x000000043404b210 */ /* 0x000fca0007f9e0ff */
[----:B------:R-:W-:Y:S01]  /*4660*/  @!P3 IMAD.X R5, R95, 0x1, R69, P4 ;  /* 0x000000015f05b824 */ /* 0x000fe200020e0645 */
[----:B---3--:R-:W-:-:S04]  /*4670*/  @!P3 LEA R36, P4, R4, R36, 0x1 ;  /* 0x000000240424b211 */ /* 0x008fc800078808ff */
[----:B------:R-:W-:Y:S02]  /*4680*/  @!P3 LEA.HI.X R37, R4, R37, R5, 0x1, P4 ;  /* 0x000000250425b211 */ /* 0x000fe400020f0c05 */
[----:B------:R-:W-:Y:S02]  /*4690*/  CS2R R4, SRZ ;  /* 0x0000000000047805 */ /* 0x000fe4000001ff00 */
[----:B------:R-:W-:-:S04]  /*46a0*/  CS2R R34, SRZ ;  /* 0x0000000000227805 */ /* 0x000fc8000001ff00 */
[----:B------:R2:W3:Y:S02]  /*46b0*/  @!P3 LDG.E.128 R4, desc[UR54][R32.64] ;  /* 0x000000362004b981 */ /* 0x0004e4000c1e1d00 */
[----:B--2---:R-:W-:-:S06]  /*46c0*/  CS2R R32, SRZ ;  /* 0x0000000000207805 */ /* 0x004fcc000001ff00 */
[----:B------:R2:W4:Y:S01]  /*46d0*/  @!P3 LDG.E.128 R32, desc[UR54][R36.64] ;  /* 0x000000362420b981 */ /* 0x000522000c1e1d00 */
[----:B0-----:R-:W-:-:S04]  /*46e0*/  @!P2 LEA R14, P3, R38, R14, 0x1 ;  /* 0x0000000e260ea211 */ /* 0x001fc800078608ff */
[----:B------:R-:W-:Y:S02]  /*46f0*/  @!P2 LEA.HI.X R15, R38, R15, R39, 0x1, P3 ;  /* 0x0000000f260fa211 */ /* 0x000fe400018f0c27 */
[----:B------:R-:W-:Y:S02]  /*4700*/  CS2R R38, SRZ ;  /* 0x0000000000267805 */ /* 0x000fe4000001ff00 */
[C---:B-1----:R-:W-:Y:S02]  /*4710*/  @!P2 LEA R12, P3, R11.reuse, R12, 0x1 ;  /* 0x0000000c0b0ca211 */ /* 0x042fe400078608ff */
[----:B--2---:R-:W-:Y:S02]  /*4720*/  CS2R R36, SRZ ;  /* 0x0000000000247805 */ /* 0x004fe4000001ff00 */
[----:B------:R-:W-:Y:S02]  /*4730*/  @!P2 LEA.HI.X R13, R11, R13, R40, 0x1, P3 ;  /* 0x0000000d0b0da211 */ /* 0x000fe400018f0c28 */
[----:B------:R-:W-:-:S02]  /*4740*/  CS2R R42, SRZ ;  /* 0x00000000002a7805 */ /* 0x000fc4000001ff00 */
[----:B------:R-:W-:Y:S01]  /*4750*/  CS2R R40, SRZ ;  /* 0x0000000000287805 */ /* 0x000fe2000001ff00 */
[----:B------:R-:W2:Y:S05]  /*4760*/  @!P2 LDG.E.128 R36, desc[UR54][R14.64] ;  /* 0x000000360e24a981 */ /* 0x000eaa000c1e1d00 */
[----:B------:R0:W5:Y:S01]  /*4770*/  @!P2 LDG.E.128 R40, desc[UR54][R12.64] ;  /* 0x000000360c28a981 */ /* 0x000162000c1e1d00 */
[----:B------:R-:W-:Y:S01]  /*4780*/  UISETP.NE.AND UP0, UPT, UR51, 0x3, UPT ;  /* 0x000000033300788c */ /* 0x000fe2000bf05270 */
[----:B------:R-:W-:-:S05]  /*4790*/  ISETP.GE.AND P2, PT, R18, R88, PT ;  /* 0x000000581200720c */ /* 0x000fca0003f46270 */
[----:B------:R-:W-:Y:S01]  /*47a0*/  PLOP3.LUT P3, PT, PT, PT, UP0, 0x80, 0x0 ;  /* 0x000000000000781c */ /* 0x000fe20003f6f008 */
[----:B---3--:R-:W-:Y:S01]  /*47b0*/  IMAD.MOV.U32 R45, RZ, RZ, R4 ;  /* 0x000000ffff2d7224 */ /* 0x008fe200078e0004 */
[----:B------:R-:W-:Y:S01]  /*47c0*/  MOV R11, R6 ;  /* 0x00000006000b7202 */ /* 0x000fe20000000f00 */
[----:B------:R-:W-:Y:S02]  /*47d0*/  IMAD.MOV.U32 R44, RZ, RZ, R7 ;  /* 0x000000ffff2c7224 */ /* 0x000fe400078e0007 */
[----:B------:R-:W-:Y:S01]  /*47e0*/  IMAD.MOV.U32 R46, RZ, RZ, R5 ;  /* 0x000000ffff2e7224 */ /* 0x000fe200078e0005 */
[----:B------:R-:W-:Y:S02]  /*47f0*/  PRMT R115, R11, 0x5410, R45 ;  /* 0x000054100b737816 */ /* 0x000fe4000000002d */
[----:B------:R-:W-:Y:S02]  /*4800*/  PRMT R114, R44, 0x7610, R114 ;  /* 0x000076102c727816 */ /* 0x000fe40000000072 */
[----:B------:R-:W-:Y:S01]  /*4810*/  PRMT R101, R46, 0x7610, R101 ;  /* 0x000076102e657816 */ /* 0x000fe20000000065 */
[----:B----4-:R-:W-:-:S02]  /*4820*/  IMAD.MOV.U32 R11, RZ, RZ, R34 ;  /* 0x000000ffff0b7224 */ /* 0x010fc400078e0022 */
[----:B0-----:R-:W-:Y:S02]  /*4830*/  IMAD.MOV.U32 R12, RZ, RZ, R35 ;  /* 0x000000ffff0c7224 */ /* 0x001fe400078e0023 */
[----:B------:R-:W-:Y:S01]  /*4840*/  IMAD.MOV.U32 R13, RZ, RZ, R32 ;  /* 0x000000ffff0d7224 */ /* 0x000fe200078e0020 */
[----:B------:R-:W-:Y:S01]  /*4850*/  PRMT R117, R11, 0x7610, R117 ;  /* 0x000076100b757816 */ /* 0x000fe20000000075 */
[----:B------:R-:W-:Y:S01]  /*4860*/  IMAD.MOV.U32 R14, RZ, RZ, R33 ;  /* 0x000000ffff0e7224 */ /* 0x000fe200078e0021 */
[----:B------:R-:W-:Y:S02]  /*4870*/  PRMT R114, R114, 0x5410, R12 ;  /* 0x0000541072727816 */ /* 0x000fe4000000000c */
[----:B------:R-:W-:Y:S02]  /*4880*/  PRMT R116, R13, 0x7610, R116 ;  /* 0x000076100d747816 */ /* 0x000fe40000000074 */
[----:B------:R-:W-:Y:S01]  /*4890*/  PRMT R105, R14, 0x7610, R105 ;  /* 0x000076100e697816 */ /* 0x000fe20000000069 */
[----:B--2---:R-:W-:-:S02]  /*48a0*/  IMAD.MOV.U32 R11, RZ, RZ, R38 ;  /* 0x000000ffff0b7224 */ /* 0x004fc400078e0026 */
[----:B------:R-:W-:Y:S02]  /*48b0*/  IMAD.MOV.U32 R12, RZ, RZ, R39 ;  /* 0x000000ffff0c7224 */ /* 0x000fe400078e0027 */
[----:B------:R-:W-:Y:S01]  /*48c0*/  IMAD.MOV.U32 R13, RZ, RZ, R36 ;  /* 0x000000ffff0d7224 */ /* 0x000fe200078e0024 */
[----:B------:R-:W-:Y:S01]  /*48d0*/  PRMT R107, R11, 0x7610, R107 ;  /* 0x000076100b6b7816 */ /* 0x000fe2000000006b */
[----:B------:R-:W-:Y:S01]  /*48e0*/  IMAD.MOV.U32 R14, RZ, RZ, R37 ;  /* 0x000000ffff0e7224 */ /* 0x000fe200078e0025 */
[----:B------:R-:W-:Y:S01]  /*48f0*/  PRMT R111, R12, 0x7610, R111 ;  /* 0x000076100c6f7816 */ /* 0x000fe2000000006f */
[----:B-----5:R-:W-:Y:S01]  /*4900*/  IMAD.MOV.U32 R11, RZ, RZ, R42 ;  /* 0x000000ffff0b7224 */ /* 0x020fe200078e002a */
[----:B------:R-:W-:Y:S01]  /*4910*/  PRMT R109, R13, 0x7610, R109 ;  /* 0x000076100d6d7816 */ /* 0x000fe2000000006d */
[----:B------:R-:W-:Y:S01]  /*4920*/  IMAD.MOV.U32 R12, RZ, RZ, R43 ;  /* 0x000000ffff0c7224 */ /* 0x000fe200078e002b */
[----:B------:R-:W-:Y:S01]  /*4930*/  PRMT R113, R14, 0x7610, R113 ;  /* 0x000076100e717816 */ /* 0x000fe20000000071 */
[----:B------:R-:W-:Y:S01]  /*4940*/  IMAD.MOV.U32 R13, RZ, RZ, R40 ;  /* 0x000000ffff0d7224 */ /* 0x000fe200078e0028 */
[----:B------:R-:W-:Y:S01]  /*4950*/  PRMT R107, R107, 0x5410, R11 ;  /* 0x000054106b6b7816 */ /* 0x000fe2000000000b */
[----:B------:R-:W-:Y:S01]  /*4960*/  IMAD.MOV.U32 R14, RZ, RZ, R41 ;  /* 0x000000ffff0e7224 */ /* 0x000fe200078e0029 */
[----:B------:R-:W-:-:S02]  /*4970*/  PRMT R111, R111, 0x5410, R12 ;  /* 0x000054106f6f7816 */ /* 0x000fc4000000000c */
[----:B------:R-:W-:Y:S02]  /*4980*/  PRMT R109, R109, 0x5410, R13 ;  /* 0x000054106d6d7816 */ /* 0x000fe4000000000d */
[----:B------:R-:W-:Y:S01]  /*4990*/  PRMT R113, R113, 0x5410, R14 ;  /* 0x0000541071717816 */ /* 0x000fe2000000000e */
[----:B------:R-:W-:Y:S06]  /*49a0*/  @!P3 BRA `(.L_x_2878) ;  /* 0x000000000004b947 */ /* 0x000fec0003800000 */
[----:B------:R-:W-:Y:S01]  /*49b0*/  BPT.TRAP 0x1 ;  /* 0x000000040000795c */ /* 0x000fe20000300000 */
.L_x_2878:
[----:B------:R-:W-:Y:S01]  /*49c0*/  IMAD R87, R22, 0x8, R23 ;  /* 0x0000000816577824 */ /* 0x000fe200078e0217 */
[----:B------:R-:W-:Y:S01]  /*49d0*/  SHF.L.U32 R95, R209, 0x1f, RZ ;  /* 0x0000001fd15f7819 */ /* 0x000fe200000006ff */
[----:B------:R-:W0:Y:S01]  /*49e0*/  LDC R100, c[0x0][0x2f4] ;  /* 0x0000bd00ff647b82 */ /* 0x000e220000000800 */
[----:B------:R-:W-:Y:S02]  /*49f0*/  BSSY B1, `(.L_x_2879) ;  /* 0x0000003000017945 */ /* 0x000fe40003800000 */
[----:B------:R-:W1:Y:S02]  /*4a00*/  SYNCS.PHASECHK.TRANS64.TRYWAIT P4, [R87+URZ+0x22890], R95 ;  /* 0x0228905f570075a7 */ /* 0x000e64000808017f */
[----:B-1----:R-:W-:Y:S05]  /*4a10*/  @!P4 BRA `(.L_x_2880) ;  /* 0x0000020400acc947 */ /* 0x002fea0003800000 */
.L_x_3215:
[----:B------:R-:W-:Y:S05]  /*4a20*/  BSYNC B1 ;  /* 0x0000000000017941 */ /* 0x000fea0003800000 */
.L_x_2879:
[----:B------:R-:W-:Y:S01]  /*4a30*/  UMOV UR4, 0xffffffff ;  /* 0xffffffff00047882 */ /* 0x000fe20000000000 */
[----:B0-----:R-:W-:Y:S02]  /*4a40*/  IADD3 R102, -R61, R100, RZ ;  /* 0x000000643d667210 */ /* 0x001fe40007ffe1ff */
[----:B------:R-:W-:Y:S05]  /*4a50*/  BRA.DIV UR4, `(.L_x_2881) ;  /* 0x0000020604b07947 */ /* 0x000fea000b800000 */
[----:B------:R0:W2:Y:S04]  /*4a60*/  SHFL.IDX PT, R98, R97, RZ, 0x1c1f ;  /* 0x001c1fff61627589 */ /* 0x0000a800000e0000 */
[----:B------:R0:W3:Y:S02]  /*4a70*/  SHFL.IDX PT, R99, R96, RZ, 0x1c1f ;  /* 0x001c1fff60637589 */ /* 0x0000e400000e0000 */
.L_x_3219:
[----:B------:R-:W-:Y:S01]  /*4a80*/  ISETP.GE.OR P4, PT, R204, R94, P1 ;  /* 0x0000005ecc00720c */ /* 0x000fe20000f86670 */
[----:B------:R-:W-:-:S12]  /*4a90*/  BSSY B1, `(.L_x_2882) ;  /* 0x0000072000017945 */ /* 0x000fd80003800000 */
[----:B------:R-:W-:Y:S05]  /*4aa0*/  @P4 BRA `(.L_x_2883) ;  /* 0x0000000400c04947 */ /* 0x000fea0003800000 */
[----:B------:R-:W4:Y:S01]  /*4ab0*/  LDL R14, [R1+0x28] ;  /* 0x00002800010e7983 */ /* 0x000f220000100800 */
[----:B------:R-:W-:Y:S01]  /*4ac0*/  SEL R11, R61, R102, !P0 ;  /* 0x000000663d0b7207 */ /* 0x000fe20004000000 */
[----:B------:R-:W-:Y:S01]  /*4ad0*/  BSSY B2, `(.L_x_2884) ;  /* 0x0000067000027945 */ /* 0x000fe20003800000 */
[C---:B---3--:R-:W-:Y:S02]  /*4ae0*/  LEA R88, P4, R71.reuse, R99, 0x1 ;  /* 0x0000006347587211 */ /* 0x048fe400078808ff */
[----:B------:R-:W-:Y:S02]  /*4af0*/  SHF.R.S32.HI R12, RZ, 0x1f, R11 ;  /* 0x0000001fff0c7819 */ /* 0x000fe4000001140b */
[----:B--2---:R-:W-:Y:S02]  /*4b00*/  LEA.HI.X R89, R71, R98, R72, 0x1, P4 ;  /* 0x0000006247597211 */ /* 0x004fe400020f0c48 */
[----:B------:R-:W-:Y:S01]  /*4b10*/  LEA.HI R11, R12, R11, RZ, 0x4 ;  /* 0x0000000b0c0b7211 */ /* 0x000fe200078f20ff */
[----:B------:R-:W-:-:S03]  /*4b20*/  IMAD R12, R22, 0x1800, R85 ;  /* 0x00001800160c7824 */ /* 0x000fc600078e0255 */
[----:B------:R-:W-:Y:S01]  /*4b30*/  LEA.HI.SX32 R11, R11, R70, 0x1c ;  /* 0x000000460b0b7211 */ /* 0x000fe200078fe2ff */
[----:B------:R-:W-:-:S04]  /*4b40*/  IMAD R12, R12, 0x2, R23 ;  /* 0x000000020c0c7824 */ /* 0x000fc800078e0217 */
[----:B------:R-:W-:-:S05]  /*4b50*/  IMAD.SHL.U32 R11, R11, 0x8, RZ ;  /* 0x000000080b0b7824 */ /* 0x000fca00078e00ff */
[----:B------:R-:W-:-:S04]  /*4b60*/  LOP3.LUT R13, R73, 0x38, R11, 0xf8, !PT ;  /* 0x00000038490d7812 */ /* 0x000fc800078ef80b */
[----:B------:R-:W-:-:S05]  /*4b70*/  LOP3.LUT R13, R13, R76, RZ, 0x3c, !PT ;  /* 0x0000004c0d0d7212 */ /* 0x000fca00078e3cff */
[----:B----4-:R-:W-:-:S04]  /*4b80*/  IMAD R13, R14, 0x200, R13 ;  /* 0x000002000e0d7824 */ /* 0x010fc800078e020d */
[----:B------:R-:W-:-:S04]  /*4b90*/  IMAD R14, R22, 0x1800, R13 ;  /* 0x00001800160e7824 */ /* 0x000fc800078e020d */
[----:B------:R-:W-:Y:S02]  /*4ba0*/  IMAD R44, R14, 0x2, R23 ;  /* 0x000000020e2c7824 */ /* 0x000fe400078e0217 */
[----:B------:R-:W2:Y:S04]  /*4bb0*/  LDS.128 R12, [R12+0x1c400] ;  /* 0x01c400000c0c7984 */ /* 0x000ea80000000c00 */
[----:B------:R-:W3:Y:S01]  /*4bc0*/  LDS.128 R44, [R44+0x1c400] ;  /* 0x01c400002c2c7984 */ /* 0x000ee20000000c00 */
[----:B------:R-:W-:Y:S05]  /*4bd0*/  @P2 BRA `(.L_x_2885) ;  /* 0x0000000400582947 */ /* 0x000fea0003800000 */
[----:B------:R-:W-:Y:S01]  /*4be0*/  HADD2.F32 R105, -RZ, R105.H0_H0 ;  /* 0x20000069ff697230 */ /* 0x000fe20000004100 */
[----:B------:R-:W-:Y:S01]  /*4bf0*/  SHF.R.U32.HI R108, RZ, 0x10, R33 ;  /* 0x00000010ff6c7819 */ /* 0x000fe20000011621 */
[----:B---3--:R-:W-:Y:S01]  /*4c00*/  HADD2.F32 R104, -RZ, R45.H0_H0 ;  /* 0x2000002dff687230 */ /* 0x008fe20000004100 */
[----:B------:R-:W-:Y:S01]  /*4c10*/  SHF.R.U32.HI R110, RZ, 0x10, R5 ;  /* 0x00000010ff6e7819 */ /* 0x000fe20000011605 */
[----:B--2---:R-:W-:Y:S01]  /*4c20*/  HADD2.F32 R106, -RZ, R13.H0_H0 ;  /* 0x2000000dff6a7230 */ /* 0x004fe20000004100 */
[----:B------:R-:W-:Y:S01]  /*4c30*/  SHF.R.U64 R32, R32, 0x10, R33 ;  /* 0x0000001020207819 */ /* 0x000fe20000001221 */
[----:B------:R-:W-:Y:S02]  /*4c40*/  HADD2.F32 R101, -RZ, R101.H0_H0 ;  /* 0x20000065ff657230 */ /* 0x000fe40000004100 */
[-C--:B------:R-:W-:Y:S01]  /*4c50*/  FMUL.FTZ R103, R104, R105.reuse ;  /* 0x0000006968677220 */ /* 0x080fe20000410000 */
[----:B------:R-:W-:Y:S02]  /*4c60*/  HADD2.F32 R108, -RZ, R108.H0_H0 ;  /* 0x2000006cff6c7230 */ /* 0x000fe40000004100 */
[----:B------:R-:W-:Y:S01]  /*4c70*/  FMUL.FTZ R105, R106, R105 ;  /* 0x000000696a697220 */ /* 0x000fe20000410000 */
[----:B------:R-:W-:-:S02]  /*4c80*/  HADD2.F32 R110, -RZ, R110.H0_H0 ;  /* 0x2000006eff6e7230 */ /* 0x000fc40000004100 */
[-C--:B------:R-:W-:Y:S01]  /*4c90*/  FFMA.FTZ R106, R106, R101.reuse, -R103 ;  /* 0x000000656a6a7223 */ /* 0x080fe20000010867 */
[----:B------:R-:W-:Y:S02]  /*4ca0*/  IMAD.MOV.U32 R103, RZ, RZ, R47 ;  /* 0x000000ffff677224 */ /* 0x000fe400078e002f */
[----:B------:R-:W-:Y:S01]  /*4cb0*/  FFMA.FTZ R104, R104, R101, R105 ;  /* 0x0000006568687223 */ /* 0x000fe20000010069 */
[----:B------:R-:W-:Y:S01]  /*4cc0*/  HADD2.F32 R101, -RZ, R45.H1_H1 ;  /* 0x3000002dff657230 */ /* 0x000fe20000004100 */
[----:B------:R-:W-:Y:S01]  /*4cd0*/  SHF.R.U32.HI R105, RZ, 0x10, R35 ;  /* 0x00000010ff697819 */ /* 0x000fe20000011623 */
[----:B------:R-:W-:Y:S01]  /*4ce0*/  HADD2.F32 R45, -RZ, R13.H1_H1 ;  /* 0x3000000dff2d7230 */ /* 0x000fe20000004100 */
[----:B------:R-:W-:Y:S01]  /*4cf0*/  SHF.R.U64 R4, R4, 0x10, R5 ;  /* 0x0000001004047819 */ /* 0x000fe20000001205 */
[----:B------:R-:W-:Y:S02]  /*4d00*/  HADD2.F32 R47, -RZ, R103.H0_H0 ;  /* 0x20000067ff2f7230 */ /* 0x000fe40000004100 */
[----:B------:R-:W-:Y:S01]  /*4d10*/  FMUL.FTZ R112, R101, R108 ;  /* 0x0000006c65707220 */ /* 0x000fe20000410000 */
[----:B------:R-:W-:-:S02]  /*4d20*/  HADD2.F32 R33, -RZ, R44.H0_H0 ;  /* 0x2000002cff217230 */ /* 0x000fc40000004100 */
[C---:B------:R-:W-:Y:S01]  /*4d30*/  FMUL.FTZ R108, R45.reuse, R108 ;  /* 0x0000006c2d6c7220 */ /* 0x040fe20000410000 */
[----:B------:R-:W-:Y:S02]  /*4d40*/  HADD2.F32 R32, -RZ, R32.H0_H0 ;  /* 0x20000020ff207230 */ /* 0x000fe40000004100 */
[-C--:B------:R-:W-:Y:S01]  /*4d50*/  FFMA.FTZ R45, R45, R110.reuse, -R112 ;  /* 0x0000006e2d2d7223 */ /* 0x080fe20000010870 */
[--C-:B------:R-:W-:Y:S02]  /*4d60*/  HADD2.F32 R112, -RZ, R114.reuse.H1_H1 ;  /* 0x30000072ff707230 */ /* 0x100fe40000004100 */
[----:B------:R-:W-:Y:S01]  /*4d70*/  FFMA.FTZ R13, R101, R110, R108 ;  /* 0x0000006e650d7223 */ /* 0x000fe2000001006c */
[----:B------:R-:W-:Y:S01]  /*4d80*/  IMAD.MOV.U32 R101, RZ, RZ, R15 ;  /* 0x000000ffff657224 */ /* 0x000fe200078e000f */
[----:B------:R-:W-:Y:S01]  /*4d90*/  SHF.R.U64 R34, R34, 0x10, R35 ;  /* 0x0000001022227819 */ /* 0x000fe20000001223 */
[----:B------:R-:W-:Y:S02]  /*4da0*/  HADD2.F32 R108, -RZ, R114.H0_H0 ;  /* 0x20000072ff6c7230 */ /* 0x000fe40000004100 */
[----:B------:R-:W-:Y:S01]  /*4db0*/  FMUL.FTZ R110, R47, R112 ;  /* 0x000000702f6e7220 */ /* 0x000fe20000410000 */
[----:B------:R-:W-:Y:S01]  /*4dc0*/  HADD2.F32 R114, -RZ, R116.H0_H0 ;  /* 0x20000074ff727230 */ /* 0x000fe20000004100 */
[----:B------:R-:W-:Y:S01]  /*4dd0*/  F2FP.F16.F32.PACK_AB R45, R45, R106 ;  /* 0x0000006a2d2d723e */ /* 0x000fe200000000ff */
[----:B------:R-:W-:Y:S01]  /*4de0*/  HADD2.F32 R15, -RZ, R101.H0_H0 ;  /* 0x20000065ff0f7230 */ /* 0x000fe20000004100 */
[----:B------:R-:W-:Y:S01]  /*4df0*/  F2FP.F16.F32.PACK_AB R104, R13, R104 ;  /* 0x000000680d68723e */ /* 0x000fe200000000ff */
[----:B------:R-:W-:-:S02]  /*4e00*/  HADD2.F32 R5, -RZ, R44.H1_H1 ;  /* 0x3000002cff057230 */ /* 0x000fc40000004100 */
[----:B------:R-:W-:Y:S01]  /*4e10*/  FMUL.FTZ R116, R33, R114 ;  /* 0x0000007221747220 */ /* 0x000fe20000410000 */
[----:B------:R-:W-:Y:S02]  /*4e20*/  HADD2.F32 R35, -RZ, R117.H0_H0 ;  /* 0x20000075ff237230 */ /* 0x000fe40000004100 */
[C---:B------:R-:W-:Y:S01]  /*4e30*/  FMUL.FTZ R112, R15.reuse, R112 ;  /* 0x000000700f707220 */ /* 0x040fe20000410000 */
[-C--:B------:R-:W-:Y:S01]  /*4e40*/  FFMA.FTZ R15, R15, R108.reuse, -R110 ;  /* 0x0000006c0f0f7223 */ /* 0x080fe2000001086e */
[----:B------:R-:W-:Y:S02]  /*4e50*/  HADD2.F32 R110, -RZ, R103.H1_H1 ;  /* 0x30000067ff6e7230 */ /* 0x000fe40000004100 */
[----:B------:R-:W-:Y:S01]  /*4e60*/  HADD2.F32 R103, -RZ, R105.H0_H0 ;  /* 0x20000069ff677230 */ /* 0x000fe20000004100 */
[--C-:B------:R-:W-:Y:S01]  /*4e70*/  SHF.R.U32.HI R105, RZ, 0x10, R7.reuse ;  /* 0x00000010ff697819 */ /* 0x100fe20000011607 */
[----:B------:R-:W-:Y:S01]  /*4e80*/  FFMA.FTZ R47, R47, R108, R112 ;  /* 0x0000006c2f2f7223 */ /* 0x000fe20000010070 */
[----:B------:R-:W-:Y:S01]  /*4e90*/  HADD2.F32 R108, -RZ, R101.H1_H1 ;  /* 0x30000065ff6c7230 */ /* 0x000fe20000004100 */
[----:B------:R-:W-:Y:S01]  /*4ea0*/  SHF.R.U64 R7, R6, 0x10, R7 ;  /* 0x0000001006077819 */ /* 0x000fe20000001207 */
[----:B------:R-:W-:-:S02]  /*4eb0*/  HADD2.F32 R112, -RZ, R115.H1_H1 ;  /* 0x30000073ff707230 */ /* 0x000fc40000004100 */
[----:B------:R-:W-:Y:S02]  /*4ec0*/  HADD2.F32 R101, -RZ, R105.H0_H0 ;  /* 0x20000069ff657230 */ /* 0x000fe40000004100 */
[-C--:B------:R-:W-:Y:S01]  /*4ed0*/  FMUL.FTZ R105, R110, R103.reuse ;  /* 0x000000676e697220 */ /* 0x080fe20000410000 */
[C---:B------:R-:W-:Y:S01]  /*4ee0*/  FMUL.FTZ R103, R108.reuse, R103 ;  /* 0x000000676c677220 */ /* 0x040fe20000410000 */
[----:B------:R-:W-:Y:S02]  /*4ef0*/  HADD2.F32 R7, -RZ, R7.H0_H0 ;  /* 0x20000007ff077230 */ /* 0x000fe40000004100 */
[-C--:B------:R-:W-:Y:S01]  /*4f00*/  FFMA.FTZ R108, R108, R101.reuse, -R105 ;  /* 0x000000656c6c7223 */ /* 0x080fe20000010869 */
[----:B------:R-:W-:Y:S01]  /*4f10*/  FFMA.FTZ R110, R110, R101, R103 ;  /* 0x000000656e6e7223 */ /* 0x000fe20000010067 */
[----:B------:R-:W-:Y:S02]  /*4f20*/  HADD2.F32 R101, -RZ, R12.H0_H0 ;  /* 0x2000000cff657230 */ /* 0x000fe40000004100 */
[----:B------:R-:W-:Y:S01]  /*4f30*/  IMAD.MOV.U32 R13, RZ, RZ, R45 ;  /* 0x000000ffff0d7224 */ /* 0x000fe200078e002d */
[----:B------:R-:W-:Y:S01]  /*4f40*/  F2FP.F16.F32.PACK_AB R15, R108, R15 ;  /* 0x0000000f6c0f723e */ /* 0x000fe200000000ff */
[----:B------:R-:W-:-:S02]  /*4f50*/  IMAD.MOV.U32 R45, RZ, RZ, R104 ;  /* 0x000000ffff2d7224 */ /* 0x000fc400078e0068 */
[C---:B------:R-:W-:Y:S01]  /*4f60*/  FMUL.FTZ R114, R101.reuse, R114 ;  /* 0x0000007265727220 */ /* 0x040fe20000410000 */
[-C--:B------:R-:W-:Y:S01]  /*4f70*/  FFMA.FTZ R101, R101, R112.reuse, -R116 ;  /* 0x0000007065657223 */ /* 0x080fe20000010874 */
[----:B------:R-:W-:Y:S02]  /*4f80*/  F2FP.F16.F32.PACK_AB R47, R110, R47 ;  /* 0x0000002f6e2f723e */ /* 0x000fe400000000ff */
[----:B------:R-:W-:Y:S01]  /*4f90*/  FFMA.FTZ R114, R33, R112, R114 ;  /* 0x0000007021727223 */ /* 0x000fe20000010072 */
[----:B------:R-:W-:Y:S02]  /*4fa0*/  HADD2.F32 R33, -RZ, R12.H1_H1 ;  /* 0x3000000cff217230 */ /* 0x000fe40000004100 */
[----:B------:R-:W-:Y:S02]  /*4fb0*/  HADD2.F32 R12, -RZ, R4.H0_H0 ;  /* 0x20000004ff0c7230 */ /* 0x000fe40000004100 */
[-C--:B------:R-:W-:Y:S01]  /*4fc0*/  FMUL.FTZ R4, R5, R32.reuse ;  /* 0x0000002005047220 */ /* 0x080fe20000410000 */
[----:B------:R-:W-:-:S03]  /*4fd0*/  FMUL.FTZ R32, R33, R32 ;  /* 0x0000002021207220 */ /* 0x000fc60000410000 */
[-C--:B------:R-:W-:Y:S01]  /*4fe0*/  FFMA.FTZ R4, R33, R12.reuse, -R4 ;  /* 0x0000000c21047223 */ /* 0x080fe20000010804 */
[----:B------:R-:W-:Y:S02]  /*4ff0*/  HADD2.F32 R33, -RZ, R115.H0_H0 ;  /* 0x20000073ff217230 */ /* 0x000fe40000004100 */
[----:B------:R-:W-:Y:S01]  /*5000*/  FFMA.FTZ R5, R5, R12, R32 ;  /* 0x0000000c05057223 */ /* 0x000fe20000010020 */
[----:B------:R-:W-:Y:S02]  /*5010*/  HADD2.F32 R32, -RZ, R46.H0_H0 ;  /* 0x2000002eff207230 */ /* 0x000fe40000004100 */
[----:B------:R-:W-:Y:S01]  /*5020*/  HADD2.F32 R12, -RZ, R14.H0_H0 ;  /* 0x2000000eff0c7230 */ /* 0x000fe20000004100 */
[----:B------:R-:W-:Y:S01]  /*5030*/  F2FP.F16.F32.PACK_AB R44, R4, R101 ;  /* 0x00000065042c723e */ /* 0x000fe200000000ff */
[----:B------:R-:W-:Y:S02]  /*5040*/  HADD2.F32 R46, -RZ, R46.H1_H1 ;  /* 0x3000002eff2e7230 */ /* 0x000fe40000004100 */
[----:B------:R-:W-:Y:S01]  /*5050*/  FMUL.FTZ R103, R32, R35 ;  /* 0x0000002320677220 */ /* 0x000fe20000410000 */
[----:B------:R-:W-:-:S02]  /*5060*/  HADD2.F32 R14, -RZ, R14.H1_H1 ;  /* 0x3000000eff0e7230 */ /* 0x000fc40000004100 */
[C---:B------:R-:W-:Y:S01]  /*5070*/  FMUL.FTZ R35, R12.reuse, R35 ;  /* 0x000000230c237220 */ /* 0x040fe20000410000 */
[----:B------:R-:W-:Y:S01]  /*5080*/  F2FP.F16.F32.PACK_AB R5, R5, R114 ;  /* 0x000000720505723e */ /* 0x000fe200000000ff */
[-C--:B------:R-:W-:Y:S02]  /*5090*/  FFMA.FTZ R12, R12, R33.reuse, -R103 ;  /* 0x000000210c0c7223 */ /* 0x080fe40000010867 */
[----:B------:R-:W-:Y:S01]  /*50a0*/  FFMA.FTZ R32, R32, R33, R35 ;  /* 0x0000002120207223 */ /* 0x000fe20000010023 */
[----:B------:R-:W-:-:S05]  /*50b0*/  HADD2.F32 R33, -RZ, R34.H0_H0 ;  /* 0x20000022ff217230 */ /* 0x000fca0000004100 */
[-C--:B------:R-:W-:Y:S01]  /*50c0*/  FMUL.FTZ R35, R46, R33.reuse ;  /* 0x000000212e237220 */ /* 0x080fe20000410000 */
[----:B------:R-:W-:-:S03]  /*50d0*/  FMUL.FTZ R33, R14, R33 ;  /* 0x000000210e217220 */ /* 0x000fc60000410000 */
[-C--:B------:R-:W-:Y:S01]  /*50e0*/  FFMA.FTZ R35, R14, R7.reuse, -R35 ;  /* 0x000000070e237223 */ /* 0x080fe20000010823 */
[----:B------:R-:W-:-:S04]  /*50f0*/  FFMA.FTZ R33, R46, R7, R33 ;  /* 0x000000072e217223 */ /* 0x000fc80000010021 */
[----:B------:R-:W-:Y:S01]  /*5100*/  F2FP.F16.F32.PACK_AB R14, R35, R12 ;  /* 0x0000000c230e723e */ /* 0x000fe200000000ff */
[----:B------:R-:W-:Y:S01]  /*5110*/  IMAD.MOV.U32 R12, RZ, RZ, R44 ;  /* 0x000000ffff0c7224 */ /* 0x000fe200078e002c */
[----:B------:R-:W-:Y:S01]  /*5120*/  F2FP.F16.F32.PACK_AB R46, R33, R32 ;  /* 0x00000020212e723e */ /* 0x000fe200000000ff */
[----:B------:R-:W-:-:S07]  /*5130*/  IMAD.MOV.U32 R44, RZ, RZ, R5 ;  /* 0x000000ffff2c7224 */ /* 0x000fce00078e0005 */
.L_x_2885:
[----:B------:R-:W-:Y:S05]  /*5140*/  BSYNC B2 ;  /* 0x0000000000027941 */ /* 0x000fea0003800000 */
.L_x_2884:
[----:B------:R-:W-:Y:S01]  /*5150*/  ISETP.GE.AND P4, PT, R11, R100, PT ;  /* 0x000000640b00720c */ /* 0x000fe20003f86270 */
[----:B------:R-:W-:Y:S01]  /*5160*/  IMAD.MOV.U32 R4, RZ, RZ, R99 ;  /* 0x000000ffff047224 */ /* 0x000fe200078e0063 */
[----:B--2---:R4:W-:Y:S01]  /*5170*/  ST.E.128 desc[UR54][R88.64], R12 ;  /* 0x0000000c58007985 */ /* 0x0049e2000c101d36 */
[----:B------:R-:W-:-:S10]  /*5180*/  IMAD.MOV.U32 R5, RZ, RZ, R98 ;  /* 0x000000ffff057224 */ /* 0x000fd400078e0062 */
[----:B------:R-:W-:-:S05]  /*5190*/  @!P4 IMAD.WIDE R4, R11, 0x2, R4 ;  /* 0x000000020b04c825 */ /* 0x000fca00078e0204 */
[----:B---3--:R4:W-:Y:S02]  /*51a0*/  @!P4 ST.E.128 desc[UR54][R4.64], R44 ;  /* 0x0000002c0400c985 */ /* 0x0089e4000c101d36 */
.L_x_2883:
[----:B------:R-:W-:Y:S05]  /*51b0*/  BSYNC B1 ;  /* 0x0000000000017941 */ /* 0x000fea0003800000 */
.L_x_2882:
[----:B------:R-:W-:-:S03]  /*51c0*/  UMOV UR4, 0xffffffff ;  /* 0xffffffff00047882 */ /* 0x000fc60000000000 */
[----:B------:R-:W-:Y:S05]  /*51d0*/  BRA.DIV UR4, `(.L_x_2886) ;  /* 0x00000202041c7947 */ /* 0x000fea000b800000 */
[----:B0-----:R-:W0:Y:S04]  /*51e0*/  SHFL.IDX PT, R97, R97, 0x1, 0x1c1f ;  /* 0x003c1f0061617f89 */ /* 0x001e2800000e0000 */
[----:B------:R-:W0:Y:S02]  /*51f0*/  SHFL.IDX PT, R96, R96, 0x1, 0x1c1f ;  /* 0x003c1f0060607f89 */ /* 0x000e2400000e0000 */
.L_x_3223:
[----:B----4-:R-:W-:-:S05]  /*5200*/  VIADD R4, R204, 0x40 ;  /* 0x00000040cc047836 */ /* 0x010fca0000000000 */
[----:B------:R-:W-:-:S13]  /*5210*/  ISETP.GE.OR P4, PT, R4, R94, P1 ;  /* 0x0000005e0400720c */ /* 0x000fda0000f86670 */
[----:B------:R-:W-:Y:S05]  /*5220*/  @P4 BRA `(.L_x_2871) ;  /* 0x0000000800e84947 */ /* 0x000fea0003800000 */
[----:B------:R-:W4:Y:S01]  /*5230*/  LDL R6, [R1+0x2c] ;  /* 0x00002c0001067983 */ /* 0x000f220000100800 */
[----:B------:R-:W-:Y:S01]  /*5240*/  SEL R102, R61, R102, !P0 ;  /* 0x000000663d667207 */ /* 0x000fe20004000000 */
[C---:B------:R-:W-:Y:S01]  /*5250*/  VIADD R7, R204.reuse, 0x40 ;  /* 0x00000040cc077836 */ /* 0x040fe20000000000 */
[----:B0-----:R-:W-:Y:S01]  /*5260*/  LEA R32, P4, R71, R96, 0x1 ;  /* 0x0000006047207211 */ /* 0x001fe200078808ff */
[----:B------:R-:W-:Y:S01]  /*5270*/  VIADD R4, R204, 0x40 ;  /* 0x00000040cc047836 */ /* 0x000fe20000000000 */
[----:B------:R-:W-:Y:S01]  /*5280*/  SHF.R.S32.HI R5, RZ, 0x1f, R102 ;  /* 0x0000001fff057819 */ /* 0x000fe20000011466 */
[----:B------:R-:W-:Y:S01]  /*5290*/  IMAD.SHL.U32 R7, R7, 0x40, RZ ;  /* 0x0000004007077824 */ /* 0x000fe200078e00ff */
[----:B------:R-:W-:Y:S01]  /*52a0*/  BSSY B1, `(.L_x_2887) ;  /* 0x0000067000017945 */ /* 0x000fe20003800000 */
[----:B------:R-:W-:Y:S02]  /*52b0*/  LEA.HI.X R33, R71, R97, R72, 0x1, P4 ;  /* 0x0000006147217211 */ /* 0x000fe400020f0c48 */
[----:B------:R-:W-:-:S02]  /*52c0*/  LEA.HI R5, R5, R102, RZ, 0x4 ;  /* 0x0000006605057211 */ /* 0x000fc400078f20ff */
[----:B------:R-:W-:Y:S02]  /*52d0*/  SHF.L.U32 R4, R4, 0x6, RZ ;  /* 0x0000000604047819 */ /* 0x000fe400000006ff */
[----:B------:R-:W-:Y:S02]  /*52e0*/  LEA.HI.SX32 R5, R5, R70, 0x1c ;  /* 0x0000004605057211 */ /* 0x000fe400078fe2ff */
[----:B------:R-:W-:Y:S02]  /*52f0*/  LOP3.LUT R7, R7, 0x1c0, RZ, 0xc0, !PT ;  /* 0x000001c007077812 */ /* 0x000fe400078ec0ff */
[----:B------:R-:W-:Y:S01]  /*5300*/  LOP3.LUT R4, R4, 0x1c0, RZ, 0xc0, !PT ;  /* 0x000001c004047812 */ /* 0x000fe200078ec0ff */
[----:B------:R-:W-:Y:S01]  /*5310*/  IMAD.SHL.U32 R11, R5, 0x8, RZ ;  /* 0x00000008050b7824 */ /* 0x000fe200078e00ff */
[----:B------:R-:W-:-:S04]  /*5320*/  SHF.R.U32.HI R7, RZ, 0x3, R7 ;  /* 0x00000003ff077819 */ /* 0x000fc80000011607 */
        /* <DEDUP_REMOVED lines=10> */
[--C-:B------:R-:W-:Y:S01]  /*53d0*/  SHF.R.U64 R35, R38, 0x10, R39.reuse ;  /* 0x0000001026237819 */ /* 0x100fe20000001227 */
[----:B------:R-:W-:Y:S01]  /*53e0*/  HADD2.F32 R46, -RZ, R113.H1_H1 ;  /* 0x30000071ff2e7230 */ /* 0x000fe20000004100 */
[----:B------:R-:W-:Y:S01]  /*53f0*/  SHF.R.U32.HI R38, RZ, 0x10, R39 ;  /* 0x00000010ff267819 */ /* 0x000fe20000011627 */
[----:B----4-:R-:W-:Y:S01]  /*5400*/  IMAD.MOV.U32 R39, RZ, RZ, R13 ;  /* 0x000000ffff277224 */ /* 0x010fe200078e000d */
[----:B------:R-:W-:Y:S01]  /*5410*/  SHF.R.U64 R34, R36, 0x10, R37 ;  /* 0x0000001024227819 */ /* 0x000fe20000001225 */
[----:B0-----:R-:W-:Y:S01]  /*5420*/  IMAD.MOV.U32 R13, RZ, RZ, R7 ;  /* 0x000000ffff0d7224 */ /* 0x001fe200078e0007 */
[--C-:B------:R-:W-:Y:S01]  /*5430*/  SHF.R.U32.HI R45, RZ, 0x10, R41.reuse ;  /* 0x00000010ff2d7819 */ /* 0x100fe20000011629 */
[----:B------:R-:W-:Y:S01]  /*5440*/  HADD2.F32 R7, -RZ, R5.H0_H0 ;  /* 0x20000005ff077230 */ /* 0x000fe20000004100 */
[----:B------:R-:W-:Y:S01]  /*5450*/  SHF.R.U64 R36, R40, 0x10, R41 ;  /* 0x0000001028247819 */ /* 0x000fe20000001229 */
[----:B------:R-:W-:Y:S01]  /*5460*/  IMAD.MOV.U32 R41, RZ, RZ, R15 ;  /* 0x000000ffff297224 */ /* 0x000fe200078e000f */
[----:B------:R-:W-:Y:S01]  /*5470*/  SHF.R.U32.HI R44, RZ, 0x10, R37 ;  /* 0x00000010ff2c7819 */ /* 0x000fe20000011625 */
[--C-:B------:R-:W-:Y:S01]  /*5480*/  HADD2.F32 R15, -RZ, R39.reuse.H0_H0 ;  /* 0x20000027ff0f7230 */ /* 0x100fe20000004100 */
[--C-:B------:R-:W-:Y:S01]  /*5490*/  SHF.R.U64 R37, R42, 0x10, R43.reuse ;  /* 0x000000102a257819 */ /* 0x100fe2000000122b */
[----:B------:R-:W-:Y:S01]  /*54a0*/  HADD2.F32 R39, -RZ, R39.H1_H1 ;  /* 0x30000027ff277230 */ /* 0x000fe20000004100 */
[----:B------:R-:W-:Y:S01]  /*54b0*/  SHF.R.U32.HI R43, RZ, 0x10, R43 ;  /* 0x00000010ff2b7819 */ /* 0x000fe2000001162b */
[----:B------:R-:W-:-:S02]  /*54c0*/  HADD2.F32 R45, -RZ, R45.H0_H0 ;  /* 0x2000002dff2d7230 */ /* 0x000fc40000004100 */
[-C--:B------:R-:W-:Y:S01]  /*54d0*/  FMUL.FTZ R88, R15, R46.reuse ;  /* 0x0000002e0f587220 */ /* 0x080fe20000410000 */
[----:B------:R-:W-:Y:S02]  /*54e0*/  HADD2.F32 R40, -RZ, R5.H1_H1 ;  /* 0x30000005ff287230 */ /* 0x000fe40000004100 */
[----:B------:R-:W-:Y:S01]  /*54f0*/  FMUL.FTZ R46, R7, R46 ;  /* 0x0000002e072e7220 */ /* 0x000fe20000410000 */
[----:B------:R-:W-:Y:S02]  /*5500*/  HADD2.F32 R42, -RZ, R113.H0_H0 ;  /* 0x20000071ff2a7230 */ /* 0x000fe40000004100 */
[-C--:B------:R-:W-:Y:S01]  /*5510*/  FMUL.FTZ R47, R39, R45.reuse ;  /* 0x0000002d272f7220 */ /* 0x080fe20000410000 */
[----:B------:R-:W-:Y:S02]  /*5520*/  HADD2.F32 R44, -RZ, R44.H0_H0 ;  /* 0x2000002cff2c7230 */ /* 0x000fe40000004100 */
[----:B--2---:R-:W-:Y:S01]  /*5530*/  FMUL.FTZ R98, R40, R45 ;  /* 0x0000002d28627220 */ /* 0x004fe20000410000 */
[----:B------:R-:W-:-:S02]  /*5540*/  HADD2.F32 R45, -RZ, R111.H0_H0 ;  /* 0x2000006fff2d7230 */ /* 0x000fc40000004100 */
[-C--:B------:R-:W-:Y:S01]  /*5550*/  FFMA.FTZ R5, R7, R42.reuse, -R88 ;  /* 0x0000002a07057223 */ /* 0x080fe20000010858 */
[----:B------:R-:W-:Y:S01]  /*5560*/  FFMA.FTZ R7, R15, R42, R46 ;  /* 0x0000002a0f077223 */ /* 0x000fe2000001002e */
[-C--:B------:R-:W-:Y:S01]  /*5570*/  FFMA.FTZ R40, R40, R44.reuse, -R47 ;  /* 0x0000002c28287223 */ /* 0x080fe2000001082f */
[----:B------:R-:W-:Y:S01]  /*5580*/  FFMA.FTZ R42, R39, R44, R98 ;  /* 0x0000002c272a7223 */ /* 0x000fe20000010062 */
[----:B------:R-:W-:Y:S02]  /*5590*/  HADD2.F32 R111, -RZ, R111.H1_H1 ;  /* 0x3000006fff6f7230 */ /* 0x000fe40000004100 */
[--C-:B------:R-:W-:Y:S01]  /*55a0*/  HADD2.F32 R44, -RZ, R41.reuse.H0_H0 ;  /* 0x20000029ff2c7230 */ /* 0x100fe20000004100 */
[----:B------:R-:W-:Y:S01]  /*55b0*/  F2FP.F16.F32.PACK_AB R5, R40, R5 ;  /* 0x000000052805723e */ /* 0x000fe200000000ff */
[----:B------:R-:W-:Y:S02]  /*55c0*/  HADD2.F32 R41, -RZ, R41.H1_H1 ;  /* 0x30000029ff297230 */ /* 0x000fe40000004100 */
[----:B------:R-:W-:-:S02]  /*55d0*/  HADD2.F32 R15, -RZ, R13.H0_H0 ;  /* 0x2000000dff0f7230 */ /* 0x000fc40000004100 */
[----:B------:R-:W-:Y:S02]  /*55e0*/  HADD2.F32 R88, -RZ, R43.H0_H0 ;  /* 0x2000002bff587230 */ /* 0x000fe40000004100 */
[----:B------:R-:W-:Y:S02]  /*55f0*/  HADD2.F32 R39, -RZ, R13.H1_H1 ;  /* 0x3000000dff277230 */ /* 0x000fe40000004100 */
[----:B------:R-:W-:Y:S02]  /*5600*/  HADD2.F32 R46, -RZ, R38.H0_H0 ;  /* 0x20000026ff2e7230 */ /* 0x000fe40000004100 */
[CC--:B------:R-:W-:Y:S01]  /*5610*/  FMUL.FTZ R38, R44.reuse, R111.reuse ;  /* 0x0000006f2c267220 */ /* 0x0c0fe20000410000 */
[----:B------:R-:W-:Y:S01]  /*5620*/  FMUL.FTZ R111, R15, R111 ;  /* 0x0000006f0f6f7220 */ /* 0x000fe20000410000 */
[-C--:B------:R-:W-:Y:S01]  /*5630*/  FMUL.FTZ R98, R41, R88.reuse ;  /* 0x0000005829627220 */ /* 0x080fe20000410000 */
[----:B------:R-:W-:Y:S01]  /*5640*/  FMUL.FTZ R88, R39, R88 ;  /* 0x0000005827587220 */ /* 0x000fe20000410000 */
[-C--:B------:R-:W-:Y:S01]  /*5650*/  FFMA.FTZ R13, R15, R45.reuse, -R38 ;  /* 0x0000002d0f0d7223 */ /* 0x080fe20000010826 */
[----:B------:R-:W-:Y:S01]  /*5660*/  FFMA.FTZ R15, R44, R45, R111 ;  /* 0x0000002d2c0f7223 */ /* 0x000fe2000001006f */
[-C--:B------:R-:W-:Y:S01]  /*5670*/  FFMA.FTZ R38, R39, R46.reuse, -R98 ;  /* 0x0000002e27267223 */ /* 0x080fe20000010862 */
[----:B------:R-:W-:Y:S01]  /*5680*/  FFMA.FTZ R44, R41, R46, R88 ;  /* 0x0000002e292c7223 */ /* 0x000fe20000010058 */
[----:B------:R-:W-:-:S02]  /*5690*/  HADD2.F32 R43, -RZ, R109.H0_H0 ;  /* 0x2000006dff2b7230 */ /* 0x000fc40000004100 */
[----:B------:R-:W-:Y:S01]  /*56a0*/  HADD2.F32 R45, -RZ, R36.H0_H0 ;  /* 0x20000024ff2d7230 */ /* 0x000fe20000004100 */
[----:B------:R-:W-:Y:S01]  /*56b0*/  F2FP.F16.F32.PACK_AB R38, R38, R13 ;  /* 0x0000000d2626723e */ /* 0x000fe200000000ff */
[--C-:B------:R-:W-:Y:S01]  /*56c0*/  HADD2.F32 R39, -RZ, R12.reuse.H0_H0 ;  /* 0x2000000cff277230 */ /* 0x100fe20000004100 */
[----:B------:R-:W-:Y:S01]  /*56d0*/  F2FP.F16.F32.PACK_AB R13, R42, R7 ;  /* 0x000000072a0d723e */ /* 0x000fe200000000ff */
[----:B------:R-:W-:Y:S01]  /*56e0*/  HADD2.F32 R41, -RZ, R12.H1_H1 ;  /* 0x3000000cff297230 */ /* 0x000fe20000004100 */
[----:B------:R-:W-:Y:S01]  /*56f0*/  F2FP.F16.F32.PACK_AB R15, R44, R15 ;  /* 0x0000000f2c0f723e */ /* 0x000fe200000000ff */
[----:B------:R-:W-:Y:S02]  /*5700*/  HADD2.F32 R109, -RZ, R109.H1_H1 ;  /* 0x3000006dff6d7230 */ /* 0x000fe40000004100 */
[--C-:B------:R-:W-:Y:S02]  /*5710*/  HADD2.F32 R36, -RZ, R4.reuse.H0_H0 ;  /* 0x20000004ff247230 */ /* 0x100fe40000004100 */
[----:B------:R-:W-:Y:S01]  /*5720*/  FMUL.FTZ R89, R41, R45 ;  /* 0x0000002d29597220 */ /* 0x000fe20000410000 */
[----:B------:R-:W-:-:S02]  /*5730*/  HADD2.F32 R12, -RZ, R4.H1_H1 ;  /* 0x30000004ff0c7230 */ /* 0x000fc40000004100 */
[CC--:B------:R-:W-:Y:S01]  /*5740*/  FMUL.FTZ R47, R39.reuse, R109.reuse ;  /* 0x0000006d272f7220 */ /* 0x0c0fe20000410000 */
[----:B------:R-:W-:Y:S02]  /*5750*/  HADD2.F32 R34, -RZ, R34.H0_H0 ;  /* 0x20000022ff227230 */ /* 0x000fe40000004100 */
[----:B------:R-:W-:Y:S01]  /*5760*/  FMUL.FTZ R46, R36, R109 ;  /* 0x0000006d242e7220 */ /* 0x000fe20000410000 */
[----:B------:R-:W-:Y:S02]  /*5770*/  HADD2.F32 R37, -RZ, R37.H0_H0 ;  /* 0x20000025ff257230 */ /* 0x000fe40000004100 */
        /* <DEDUP_REMOVED lines=8> */
[----:B------:R-:W-:Y:S02]  /*5800*/  HADD2.F32 R107, -RZ, R107.H1_H1 ;  /* 0x3000006bff6b7230 */ /* 0x000fe40000004100 */
[----:B------:R-:W-:Y:S02]  /*5810*/  HADD2.F32 R12, -RZ, R6.H0_H0 ;  /* 0x20000006ff0c7230 */ /* 0x000fe40000004100 */
[----:B------:R-:W-:Y:S02]  /*5820*/  HADD2.F32 R14, -RZ, R14.H1_H1 ;  /* 0x3000000eff0e7230 */ /* 0x000fe40000004100 */
[-C--:B------:R-:W-:Y:S01]  /*5830*/  FMUL.FTZ R43, R34, R107.reuse ;  /* 0x0000006b222b7220 */ /* 0x080fe20000410000 */
[----:B------:R-:W-:Y:S02]  /*5840*/  HADD2.F32 R6, -RZ, R6.H1_H1 ;  /* 0x30000006ff067230 */ /* 0x000fe40000004100 */
[----:B------:R-:W-:Y:S01]  /*5850*/  FMUL.FTZ R107, R12, R107 ;  /* 0x0000006b0c6b7220 */ /* 0x000fe20000410000 */
[----:B------:R-:W-:-:S02]  /*5860*/  HADD2.F32 R35, -RZ, R35.H0_H0 ;  /* 0x20000023ff237230 */ /* 0x000fc40000004100 */
[----:B------:R-:W-:Y:S01]  /*5870*/  FMUL.FTZ R45, R14, R37 ;  /* 0x000000250e2d7220 */ /* 0x000fe20000410000 */
[----:B------:R-:W-:Y:S01]  /*5880*/  FFMA.FTZ R43, R12, R39, -R43 ;  /* 0x000000270c2b7223 */ /* 0x000fe2000001082b */
[----:B------:R-:W-:Y:S01]  /*5890*/  FMUL.FTZ R37, R6, R37 ;  /* 0x0000002506257220 */ /* 0x000fe20000410000 */
[----:B------:R-:W-:Y:S01]  /*58a0*/  FFMA.FTZ R107, R34, R39, R107 ;  /* 0x00000027226b7223 */ /* 0x000fe2000001006b */
[-C--:B------:R-:W-:Y:S01]  /*58b0*/  FFMA.FTZ R6, R6, R35.reuse, -R45 ;  /* 0x0000002306067223 */ /* 0x080fe2000001082d */
[----:B------:R-:W-:Y:S01]  /*58c0*/  F2FP.F16.F32.PACK_AB R12, R41, R46 ;  /* 0x0000002e290c723e */ /* 0x000fe200000000ff */
[----:B------:R-:W-:Y:S01]  /*58d0*/  FFMA.FTZ R14, R14, R35, R37 ;  /* 0x000000230e0e7223 */ /* 0x000fe20000010025 */
[----:B------:R-:W-:Y:S02]  /*58e0*/  IMAD.MOV.U32 R7, RZ, RZ, R38 ;  /* 0x000000ffff077224 */ /* 0x000fe400078e0026 */
[----:B------:R-:W-:Y:S02]  /*58f0*/  F2FP.F16.F32.PACK_AB R6, R6, R43 ;  /* 0x0000002b0606723e */ /* 0x000fe400000000ff */
[----:B------:R-:W-:-:S07]  /*5900*/  F2FP.F16.F32.PACK_AB R14, R14, R107 ;  /* 0x0000006b0e0e723e */ /* 0x000fce00000000ff */
.L_x_2888:
[----:B------:R-:W-:Y:S05]  /*5910*/  BSYNC B1 ;  /* 0x0000000000017941 */ /* 0x000fea0003800000 */
.L_x_2887:
        /* <DEDUP_REMOVED lines=8> */
.L_x_2852:
[----:B------:R-:W-:-:S06]  /*59a0*/  UISETP.NE.AND UP0, UPT, UR51, 0x3, UPT ;  /* 0x000000033300788c */ /* 0x000fcc000bf05270 */
[----:B------:R-:W-:-:S13]  /*59b0*/  PLOP3.LUT P3, PT, PT, PT, UP0, 0x80, 0x0 ;  /* 0x000000000000781c */ /* 0x000fda0003f6f008 */
[----:B------:R-:W-:Y:S05]  /*59c0*/  @!P3 BRA `(.L_x_2889) ;  /* 0x000000000004b947 */ /* 0x000fea0003800000 */
[----:B------:R-:W-:Y:S01]  /*59d0*/  BPT.TRAP 0x1 ;  /* 0x000000040000795c */ /* 0x000fe20000300000 */
.L_x_2889:
[----:B------:R-:W-:Y:S01]  /*59e0*/  IMAD R87, R22, 0x8, R23 ;  /* 0x0000000816577824 */ /* 0x000fe200078e0217 */
[----:B------:R-:W-:Y:S01]  /*59f0*/  SHF.L.U32 R95, R209, 0x1f, RZ ;  /* 0x0000001fd15f7819 */ /* 0x000fe200000006ff */
[----:B------:R-:W-:Y:S01]  /*5a00*/  BSSY B1, `(.L_x_2890) ;  /* 0x0000004000017945 */ /* 0x000fe20003800000 */
[----:B------:R-:W-:Y:S02]  /*5a10*/  SHF.R.S32.HI R92, RZ, 0x1f, R91 ;  /* 0x0000001fff5c7819 */ /* 0x000fe4000001145b */
[----:B------:R-:W0:Y:S02]  /*5a20*/  SYNCS.PHASECHK.TRANS64.TRYWAIT P2, [R87+URZ+0x22890], R95 ;  /* 0x0228905f570075a7 */ /* 0x000e24000804017f */
[----:B0-----:R-:W-:Y:S05]  /*5a30*/  @!P2 BRA `(.L_x_2891) ;  /* 0x000001f80050a947 */ /* 0x001fea0003800000 */
.L_x_3224:
[----:B------:R-:W-:Y:S05]  /*5a40*/  BSYNC B1 ;  /* 0x0000000000017941 */ /* 0x000fea0003800000 */
.L_x_2890:
[----:B------:R-:W-:Y:S01]  /*5a50*/  ULDC.64 UR4, c[0x0][0x300] ;  /* 0x0000c00000047ab9 */ /* 0x000fe20000000a00 */
[----:B-----5:R-:W-:Y:S01]  /*5a60*/  SHF.R.S32.HI R93, RZ, 0x1f, R90 ;  /* 0x0000001fff5d7819 */ /* 0x020fe2000001145a */
[----:B------:R-:W-:Y:S01]  /*5a70*/  IMAD R6, R92, UR4, RZ ;  /* 0x000000045c067c24 */ /* 0x000fe2000f8e02ff */
[----:B------:R-:W-:Y:S01]  /*5a80*/  ULDC.64 UR6, c[0x0][0x2e8] ;  /* 0x0000ba0000067ab9 */ /* 0x000fe20000000a00 */
[----:B------:R-:W-:-:S04]  /*5a90*/  IMAD.WIDE.U32 R4, R91, UR4, RZ ;  /* 0x000000045b047c25 */ /* 0x000fc8000f8e00ff */
        /* <DEDUP_REMOVED lines=20> */
.L_x_3228:
        /* <DEDUP_REMOVED lines=13> */
.L_x_2894:
[----:B------:R-:W-:Y:S05]  /*5cb0*/  BSYNC B1 ;  /* 0x0000000000017941 */ /* 0x000fea0003800000 */
.L_x_2893:
[----:B------:R-:W-:-:S03]  /*5cc0*/  UMOV UR4, 0xffffffff ;  /* 0xffffffff00047882 */ /* 0x000fc60000000000 */
[----:B------:R-:W-:Y:S05]  /*5cd0*/  BRA.DIV UR4, `(.L_x_2895) ;  /* 0x000001fa04087947 */ /* 0x000fea000b800000 */
[----:B--2-4-:R2:W4:Y:S04]  /*5ce0*/  SHFL.IDX PT, R5, R33, 0x1, 0x1c1f ;  /* 0x003c1f0021057f89 */ /* 0x01452800000e0000 */
[----:B---3--:R2:W3:Y:S02]  /*5cf0*/  SHFL.IDX PT, R4, R32, 0x1, 0x1c1f ;  /* 0x003c1f0020047f89 */ /* 0x0084e400000e0000 */
.L_x_3232:
        /* <DEDUP_REMOVED lines=13> */
.L_x_2871:
[----:B------:R-:W-:Y:S05]  /*5dd0*/  BSYNC B0 ;  /* 0x0000000000007941 */ /* 0x000fea0003800000 */
.L_x_2851:
        /* <DEDUP_REMOVED lines=12> */
[----:B------:R-:W-:-:S05]  /*5ea0*/  @!P2 VIADD R4, R87, 0x228a0 ;  /* 0x000228a05704a836 */ /* 0x000fca0000000000 */
[----:B------:R-:W-:-:S04]  /*5eb0*/  @!P2 PRMT R4, RZ, 0x654, R4 ;  /* 0x00000654ff04a816 */ /* 0x000fc80000000004 */
[----:B------:R0:W-:Y:S01]  /*5ec0*/  @!P2 SYNCS.ARRIVE.TRANS64.RED.A1T0 RZ, [R4+URZ], RZ ;  /* 0x000000ff04ffa9a7 */ /* 0x0001e2000810043f */
[----:B------:R-:W-:Y:S05]  /*5ed0*/  @!P3 BRA `(.L_x_2897) ;  /* 0x000000000004b947 */ /* 0x000fea0003800000 */
[----:B------:R-:W-:Y:S01]  /*5ee0*/  BPT.TRAP 0x1 ;  /* 0x000000040000795c */ /* 0x000fe20000300000 */
.L_x_2897:
[----:B------:R-:W-:Y:S05]  /*5ef0*/  BSYNC B0 ;  /* 0x0000000000007941 */ /* 0x000fea0003800000 */
.L_x_2896:
[----:B------:R-:W3:Y:S01]  /*5f00*/  SYNCS.PHASECHK.TRANS64.TRYWAIT P3, [R87+URZ+0x228b0], R95 ;  /* 0x0228b05f570075a7 */ /* 0x000ee2000806017f */
[----:B------:R-:W-:Y:S04]  /*5f10*/  BSSY B0, `(.L_x_2898) ;  /* 0x0000002000007945 */ /* 0x000fe80003800000 */
[----:B---3--:R-:W-:Y:S05]  /*5f20*/  @!P3 BRA `(.L_x_2899) ;  /* 0x000001f400c0b947 */ /* 0x008fea0003800000 */
.L_x_3233:
[----:B------:R-:W-:Y:S05]  /*5f30*/  BSYNC B0 ;  /* 0x0000000000007941 */ /* 0x000fea0003800000 */
.L_x_2898:
[----:B------:R4:W5:Y:S01]  /*5f40*/  LDL R45, [R1+0x1c] ;  /* 0x00001c00012d7983 */ /* 0x0009620000100800 */
[----:B------:R-:W-:Y:S01]  /*5f50*/  ULDC.64 UR4, c[0x0][0x328] ;  /* 0x0000ca0000047ab9 */ /* 0x000fe20000000a00 */
[----:B------:R-:W-:Y:S02]  /*5f60*/  ULDC.64 UR6, c[0x0][0x318] ;  /* 0x0000c60000067ab9 */ /* 0x000fe40000000a00 */
[----:B------:R4:W5:Y:S04]  /*5f70*/  LDL R44, [R1+0x18] ;  /* 0x00001800012c7983 */ /* 0x0009680000100800 */
[----:B------:R4:W5:Y:S04]  /*5f80*/  LDL R43, [R1+0x14] ;  /* 0x00001400012b7983 */ /* 0x0009680000100800 */
[----:B------:R4:W5:Y:S04]  /*5f90*/  LDL R42, [R1+0x10] ;  /* 0x00001000012a7983 */ /* 0x0009680000100800 */
[----:B------:R4:W5:Y:S04]  /*5fa0*/  LDL R40, [R1+0xc] ;  /* 0x00000c0001287983 */ /* 0x0009680000100800 */
[----:B------:R4:W5:Y:S01]  /*5fb0*/  LDL R38, [R1+0x8] ;  /* 0x0000080001267983 */ /* 0x0009620000100800 */
        /* <DEDUP_REMOVED lines=11> */
[----:B------:R-:W-:Y:S01]  /*6070*/  IMAD R34, R22, 0x6000, R82 ;  /* 0x0000600016227824 */ /* 0x000fe200078e0252 */
[----:B------:R-:W-:-:S03]  /*6080*/  IADD3 R5, R5, R93, RZ ;  /* 0x0000005d05057210 */ /* 0x000fc60007ffe0ff */
[----:B------:R-:W-:Y:S02]  /*6090*/  IMAD.IADD R11, R75, 0x1, R34 ;  /* 0x000000014b0b7824 */ /* 0x000fe400078e0222 */
[----:B------:R-:W-:-:S04]  /*60a0*/  IMAD.WIDE.U32 R4, R205, UR4, R4 ;  /* 0x00000004cd047c25 */ /* 0x000fc8000f8e0004 */
[----:B------:R-:W-:Y:S01]  /*60b0*/  IMAD R5, R205, UR5, R5 ;  /* 0x00000005cd057c24 */ /* 0x000fe2000f8e0205 */
[----:B------:R-:W-:Y:S01]  /*60c0*/  LEA R35, P3, R4, UR6, 0x1 ;  /* 0x0000000604237c11 */ /* 0x000fe2000f8608ff */
[--C-:B------:R-:W-:Y:S02]  /*60d0*/  IMAD R34, R34, 0x2, R26.reuse ;  /* 0x0000000222227824 */ /* 0x100fe400078e021a */
[----:B------:R-:W-:Y:S01]  /*60e0*/  IMAD R11, R11, 0x2, R26 ;  /* 0x000000020b0b7824 */ /* 0x000fe200078e021a */
[----:B------:R-:W-:Y:S01]  /*60f0*/  LEA.HI.X R36, R4, UR7, R5, 0x1, P3 ;  /* 0x0000000704247c11 */ /* 0x000fe200098f0c05 */
[----:B------:R4:W0:Y:S01]  /*6100*/  SHFL.IDX PT, R41, R35, RZ, 0x1c1f ;  /* 0x001c1fff23297589 */ /* 0x00082200000e0000 */
[----:B------:R-:W-:-:S03]  /*6110*/  ISETP.GE.AND P3, PT, R94, 0x1, PT ;  /* 0x000000015e00780c */ /* 0x000fc60003f66270 */
[----:B------:R4:W0:Y:S10]  /*6120*/  SHFL.IDX PT, R39, R36, RZ, 0x1c1f ;  /* 0x001c1fff24277589 */ /* 0x00083400000e0000 */
[----:B----4-:R-:W-:Y:S05]  /*6130*/  @!P3 BRA `(.L_x_2901) ;  /* 0x0000000000a4b947 */ /* 0x010fea0003800000 */
[----:B------:R-:W-:Y:S02]  /*6140*/  ISETP.NE.AND P5, PT, R77, RZ, PT ;  /* 0x000000ff4d00720c */ /* 0x000fe40003fa5270 */
[----:B------:R-:W-:Y:S02]  /*6150*/  ISETP.NE.AND P4, PT, R78, RZ, PT ;  /* 0x000000ff4e00720c */ /* 0x000fe40003f85270 */
[----:B------:R-:W-:-:S09]  /*6160*/  PRMT R37, R10, 0x8880, RZ ;  /* 0x000088800a257816 */ /* 0x000fd200000000ff */
[----:B------:R-:W4:Y:S01]  /*6170*/  @P5 LDS.128 R4, [R34] ;  /* 0x0000000022045984 */ /* 0x000f220000000c00 */
[----:B012---:R-:W-:-:S04]  /*6180*/  @P5 LEA R32, P3, R18, R41, 0x1 ;  /* 0x0000002912205211 */ /* 0x007fc800078608ff */
[----:B------:R-:W-:Y:S02]  /*6190*/  @P5 LEA.HI.X R33, R18, R39, R19, 0x1, P3 ;  /* 0x0000002712215211 */ /* 0x000fe400018f0c13 */
[----:B------:R-:W-:-:S04]  /*61a0*/  @P4 LEA R14, P3, R17, R41, 0x1 ;  /* 0x00000029110e4211 */ /* 0x000fc800078608ff */
[----:B------:R-:W-:Y:S02]  /*61b0*/  @P4 LEA.HI.X R15, R17, R39, R208, 0x1, P3 ;  /* 0x00000027110f4211 */ /* 0x000fe400018f0cd0 */
[----:B------:R-:W-:-:S13]  /*61c0*/  ISETP.NE.AND P3, PT, R79, RZ, PT ;  /* 0x000000ff4f00720c */ /* 0x000fda0003f65270 */
[----:B------:R-:W-:-:S04]  /*61d0*/  @P3 LEA R12, P6, R224, R41, 0x1 ;  /* 0x00000029e00c3211 */ /* 0x000fc800078c08ff */
[----:B-----5:R-:W-:Y:S01]  /*61e0*/  @P3 LEA.HI.X R13, R224, R39, R45, 0x1, P6 ;  /* 0x00000027e00d3211 */ /* 0x020fe200030f0c2d */
[----:B----4-:R0:W-:Y:S01]  /*61f0*/  @P5 ST.E.128 desc[UR54][R32.64], R4 ;  /* 0x0000000420005985 */ /* 0x0101e2000c101d36 */
[----:B------:R-:W-:-:S03]  /*6200*/  ISETP.NE.AND P5, PT, R80, RZ, PT ;  /* 0x000000ff5000720c */ /* 0x000fc60003fa5270 */
[----:B------:R-:W1:Y:S10]  /*6210*/  @P4 LDS.128 R4, [R11] ;  /* 0x000000000b044984 */ /* 0x000e740000000c00 */
        /* <DEDUP_REMOVED lines=27> */
.L_x_2901:
[----:B------:R-:W-:Y:S05]  /*63d0*/  BSYNC B0 ;  /* 0x0000000000007941 */ /* 0x000fea0003800000 */
.L_x_2900:
[----:B------:R-:W-:Y:S01]  /*63e0*/  ISETP.GE.AND P3, PT, R94, 0x41, PT ;  /* 0x000000415e00780c */ /* 0x000fe20003f66270 */
[----:B------:R0:W0:Y:S01]  /*63f0*/  SHFL.IDX PT, R37, R36, 0x1, 0x1c1f ;  /* 0x003c1f0024257f89 */ /* 0x00002200000e0000 */
[----:B------:R-:W-:Y:S03]  /*6400*/  BSSY B0, `(.L_x_2902) ;  /* 0x000002c000007945 */ /* 0x000fe60003800000 */
[----:B------:R-:W0:Y:S08]  /*6410*/  SHFL.IDX PT, R35, R35, 0x1, 0x1c1f ;  /* 0x003c1f0023237f89 */ /* 0x000e3000000e0000 */
[----:B------:R-:W-:Y:S05]  /*6420*/  @!P3 BRA `(.L_x_2903) ;  /* 0x0000000000a4b947 */ /* 0x000fea0003800000 */
[----:B------:R-:W-:Y:S02]  /*6430*/  ISETP.NE.AND P5, PT, R77, RZ, PT ;  /* 0x000000ff4d00720c */ /* 0x000fe40003fa5270 */
[----:B------:R-:W-:Y:S02]  /*6440*/  ISETP.NE.AND P4, PT, R78, RZ, PT ;  /* 0x000000ff4e00720c */ /* 0x000fe40003f85270 */
[----:B0-----:R-:W-:-:S09]  /*6450*/  PRMT R36, R10, 0x8880, RZ ;  /* 0x000088800a247816 */ /* 0x001fd200000000ff */
[----:B----4-:R-:W0:Y:S01]  /*6460*/  @P5 LDS.128 R4, [R34+0x2000] ;  /* 0x0020000022045984 */ /* 0x010e220000000c00 */
[----:B-12---:R-:W-:-:S04]  /*6470*/  @P5 LEA R32, P3, R18, R35, 0x1 ;  /* 0x0000002312205211 */ /* 0x006fc800078608ff */
[----:B------:R-:W-:Y:S02]  /*6480*/  @P5 LEA.HI.X R33, R18, R37, R19, 0x1, P3 ;  /* 0x0000002512215211 */ /* 0x000fe400018f0c13 */
[----:B------:R-:W-:-:S04]  /*6490*/  @P4 LEA R14, P3, R17, R35, 0x1 ;  /* 0x00000023110e4211 */ /* 0x000fc800078608ff */
[----:B------:R-:W-:Y:S02]  /*64a0*/  @P4 LEA.HI.X R15, R17, R37, R208, 0x1, P3 ;  /* 0x00000025110f4211 */ /* 0x000fe400018f0cd0 */
[----:B------:R-:W-:-:S13]  /*64b0*/  ISETP.NE.AND P3, PT, R79, RZ, PT ;  /* 0x000000ff4f00720c */ /* 0x000fda0003f65270 */
[----:B------:R-:W-:-:S04]  /*64c0*/  @P3 LEA R12, P6, R224, R35, 0x1 ;  /* 0x00000023e00c3211 */ /* 0x000fc800078c08ff */
[----:B-----5:R-:W-:Y:S01]  /*64d0*/  @P3 LEA.HI.X R13, R224, R37, R45, 0x1, P6 ;  /* 0x00000025e00d3211 */ /* 0x020fe200030f0c2d */
[----:B0-----:R0:W-:Y:S01]  /*64e0*/  @P5 ST.E.128 desc[UR54][R32.64], R4 ;  /* 0x0000000420005985 */ /* 0x0011e2000c101d36 */
        /* <DEDUP_REMOVED lines=29> */
.L_x_2903:
[----:B------:R-:W-:Y:S05]  /*66c0*/  BSYNC B0 ;  /* 0x0000000000007941 */ /* 0x000fea0003800000 */
.L_x_2902:
[----:B------:R-:W-:Y:S01]  /*66d0*/  @!PT LDS RZ, [RZ] ;  /* 0x00000000fffff984 */ /* 0x000fe20000000800 */
[----:B------:R-:W-:Y:S01]  /*66e0*/  @!PT LDS RZ, [RZ] ;  /* 0x00000000fffff984 */ /* 0x000fe20000000800 */
[----:B------:R-:W-:Y:S01]  /*66f0*/  @!PT LDS RZ, [RZ] ;  /* 0x00000000fffff984 */ /* 0x000fe20000000800 */
[----:B------:R-:W-:Y:S01]  /*6700*/  @!PT LDS RZ, [RZ] ;  /* 0x00000000fffff984 */ /* 0x000fe20000000800 */
[----:B------:R1:W-:Y:S06]  /*6710*/  MEMBAR.ALL.CTA ;  /* 0x0000000000007992 */ /* 0x0003ec0000008000 */
[----:B-1----:R-:W1:Y:S01]  /*6720*/  FENCE.VIEW.ASYNC.S ;  /* 0x00000000000073c6 */ /* 0x002e620000000000 */
[----:B---3--:R-:W-:Y:S01]  /*6730*/  @!P2 VIADD R87, R87, 0x228c0 ;  /* 0x000228c05757a836 */ /* 0x008fe20000000000 */
[----:B-1----:R1:W-:Y:S01]  /*6740*/  BAR.SYNC.DEFER_BLOCKING R60, 0x80 ;  /* 0x0002003c0000751d */ /* 0x0023e20000010000 */
[----:B------:R-:W-:Y:S01]  /*6750*/  LOP3.LUT P3, RZ, R16, 0x2, RZ, 0xc0, !PT ;  /* 0x0000000210ff7812 */ /* 0x000fe2000786c0ff */
[----:B------:R-:W-:-:S02]  /*6760*/  VIADD R22, R22, 0x1 ;  /* 0x0000000116167836 */ /* 0x000fc40000000000 */
[----:B------:R-:W-:-:S04]  /*6770*/  @!P2 PRMT R87, RZ, 0x654, R87 ;  /* 0x00000654ff57a816 */ /* 0x000fc80000000057 */
[----:B------:R1:W-:Y:S01]  /*6780*/  @!P2 SYNCS.ARRIVE.TRANS64.RED.A1T0 RZ, [R87+URZ], RZ ;  /* 0x000000ff57ffa9a7 */ /* 0x0003e2000810043f */
[----:B------:R-:W-:-:S04]  /*6790*/  ISETP.NE.AND P2, PT, R22, 0x2, PT ;  /* 0x000000021600780c */ /* 0x000fc80003f45270 */
[----:B0---4-:R-:W-:Y:S02]  /*67a0*/  SEL R4, RZ, 0x1, P2 ;  /* 0x00000001ff047807 */ /* 0x011fe40001000000 */
[----:B------:R-:W-:Y:S02]  /*67b0*/  SEL R22, R22, RZ, P2 ;  /* 0x000000ff16167207 */ /* 0x000fe40001000000 */
[----:B------:R-:W-:Y:S01]  /*67c0*/  LOP3.LUT R209, R209, R4, RZ, 0x3c, !PT ;  /* 0x00000004d1d17212 */ /* 0x000fe200078e3cff */
[----:B------:R-:W-:Y:S06]  /*67d0*/  @P3 BRA `(.L_x_2904) ;  /* 0xffffffc4004c3947 */ /* 0x000fec000383ffff */
[----:B------:R-:W0:Y:S01]  /*67e0*/  S2R R5, SR_TID.X ;  /* 0x0000000000057919 */ /* 0x000e220000002100 */
[----:B------:R-:W-:Y:S02]  /*67f0*/  PLOP3.LUT P0, PT, PT, PT, PT, 0x8, 0x0 ;  /* 0x000000000000781c */ /* 0x000fe40003f0e170 */
[----:B0-----:R-:W-:-:S04]  /*6800*/  SHF.R.U32.HI R5, RZ, 0x7, R5 ;  /* 0x00000007ff057819 */ /* 0x001fc80000011605 */
[----:B------:R-:W-:-:S13]  /*6810*/  ISETP.NE.AND P3, PT, R5, 0x1, PT ;  /* 0x000000010500780c */ /* 0x000fda0003f65270 */
[----:B------:R-:W-:Y:S05]  /*6820*/  @!P3 WARPSYNC.ALL ;  /* 0x000000000000b948 */ /* 0x000fea0003800000 */
[----:B------:R-:W-:Y:S06]  /*6830*/  @!P3 BAR.ARV 0x9, 0x100 ;  /* 0x024400000000bb1d */ /* 0x000fec0000002000 */
.L_x_2846:
[----:B------:R-:W0:Y:S01]  /*6840*/  LDC R0, c[0x0][0x448] ;  /* 0x00011200ff007b82 */ /* 0x000e220000000800 */
[----:B------:R-:W-:-:S07]  /*6850*/  IADD3 R7, R206, 0x1, -R203 ;  /* 0x00000001ce077810 */ /* 0x000fce0007ffe8cb */
[----:B------:R-:W3:Y:S01]  /*6860*/  LDC.64 R4, c[0x0][0x9e0] ;  /* 0x00027800ff047b82 */ /* 0x000ee20000000a00 */
[----:B0-----:R-:W-:Y:S01]  /*6870*/  ISETP.NE.AND P1, PT, R0, 0x1, PT ;  /* 0x000000010000780c */ /* 0x001fe20003f25270 */
[----:B------:R-:W-:Y:S01]  /*6880*/  VIADD R0, R228, 0x7f ;  /* 0x0000007fe4007836 */ /* 0x000fe20000000000 */
[----:B---3--:R-:W-:-:S11]  /*6890*/  ISETP.GE.AND P2, PT, R5, 0x1, PT ;  /* 0x000000010500780c */ /* 0x008fd60003f46270 */
[----:B------:R-:W0:Y:S08]  /*68a0*/  @P1 LDC R3, c[0x0][0x44c] ;  /* 0x00011300ff031b82 */ /* 0x000e300000000800 */
[----:B------:R-:W3:Y:S01]  /*68b0*/  @P1 LDC R6, c[0x0][0x450] ;  /* 0x00011400ff061b82 */ /* 0x000ee20000000800 */
[----:B0-----:R-:W-:-:S05]  /*68c0*/  @P1 IMAD.HI.U32 R3, R0, R3, RZ ;  /* 0x0000000300031227 */ /* 0x001fca00078e00ff */
[----:B---3--:R-:W-:-:S05]  /*68d0*/  @P1 SHF.R.U32.HI R0, RZ, R6, R3 ;  /* 0x00000006ff001219 */ /* 0x008fca0000011603 */
[----:B------:R-:W-:Y:S01]  /*68e0*/  IMAD.IADD R3, R7, 0x1, R0 ;  /* 0x0000000107037824 */ /* 0x000fe200078e0200 */
[----:B------:R-:W-:Y:S06]  /*68f0*/  @P0 BRA `(.L_x_2905) ;  /* 0x00000000000c0947 */ /* 0x000fec0003800000 */
[----:B------:R-:W0:Y:S01]  /*6900*/  FENCE.VIEW.ASYNC.G ;  /* 0x00000000000073c6 */ /* 0x000e220000000100 */
[----:B------:R-:W-:Y:S05]  /*6910*/  WARPSYNC.ALL ;  /* 0x0000000000007948 */ /* 0x000fea0003800000 */
[----:B0-----:R-:W-:Y:S06]  /*6920*/  BAR.ARV 0xc, 0x180 ;  /* 0x0306000000007b1d */ /* 0x001fec0000002000 */
.L_x_2905:
        /* <DEDUP_REMOVED lines=13> */
.L_x_2908:
[----:B------:R-:W-:-:S13]  /*6a00*/  ISETP.NE.AND P0, PT, R5, 0x1, PT ;  /* 0x000000010500780c */ /* 0x000fda0003f05270 */
[----:B------:R-:W0:Y:S02]  /*6a10*/  @P0 LDC.64 R6, c[0x0][0x9e8] ;  /* 0x00027a00ff060b82 */ /* 0x000e240000000a00 */
[----:B0-----:R-:W-:-:S05]  /*6a20*/  @P0 IMAD.HI.U32 R6, R0, R6, RZ ;  /* 0x0000000600060227 */ /* 0x001fca00078e00ff */
[----:B------:R-:W-:-:S07]  /*6a30*/  @P0 SHF.R.U32.HI R0, RZ, R7, R6 ;  /* 0x00000007ff000219 */ /* 0x000fce0000011606 */
.L_x_2909:
[----:B------:R-:W-:Y:S05]  /*6a40*/  BSYNC B0 ;  /* 0x0000000000007941 */ /* 0x000fea0003800000 */
.L_x_2907:
[----:B------:R-:W-:-:S05]  /*6a50*/  IMAD R3, R0, R5, R5 ;  /* 0x0000000500037224 */ /* 0x000fca00078e0205 */
[----:B------:R-:W-:-:S07]  /*6a60*/  VIMNMX R4, R4, R3, PT ;  /* 0x0000000304047248 */ /* 0x000fce0003fe0100 */
.L_x_2906:
[----:B------:R-:W0:Y:S01]  /*6a70*/  @P1 LDC R3, c[0x0][0x44c] ;  /* 0x00011300ff031b82 */ /* 0x000e220000000800 */
[----:B------:R-:W-:Y:S01]  /*6a80*/  VIADD R4, R4, 0x5f ;  /* 0x0000005f04047836 */ /* 0x000fe20000000000 */
[----:B------:R-:W-:Y:S01]  /*6a90*/  ULDC UR4, c[0x0][0x9dc] ;  /* 0x0002770000047ab9 */ /* 0x000fe20000000800 */
[----:B------:R-:W-:Y:S02]  /*6aa0*/  IMAD.MOV.U32 R7, RZ, RZ, R228 ;  /* 0x000000ffff077224 */ /* 0x000fe400078e00e4 */
[----:B------:R-:W-:-:S03]  /*6ab0*/  IMAD.HI R4, R4, 0x2aaaaaab, RZ ;  /* 0x2aaaaaab04047827 */ /* 0x000fc600078e02ff */
[----:B------:R-:W3:Y:S01]  /*6ac0*/  @P1 LDC R9, c[0x0][0x450] ;  /* 0x00011400ff091b82 */ /* 0x000ee20000000800 */
[----:B0-----:R-:W-:Y:S01]  /*6ad0*/  @P1 IMAD.HI.U32 R0, R228, R3, RZ ;  /* 0x00000003e4001227 */ /* 0x001fe200078e00ff */
[----:B------:R-:W-:-:S04]  /*6ae0*/  SHF.R.U32.HI R3, RZ, 0x1f, R4 ;  /* 0x0000001fff037819 */ /* 0x000fc80000011604 */
[----:B------:R-:W-:Y:S02]  /*6af0*/  LEA.HI.SX32 R4, R4, R3, 0x1c ;  /* 0x0000000304047211 */ /* 0x000fe400078fe2ff */
[----:B---3--:R-:W-:Y:S02]  /*6b00*/  @P1 SHF.R.U32.HI R7, RZ, R9, R0 ;  /* 0x00000009ff071219 */ /* 0x008fe40000011600 */
        /* <DEDUP_REMOVED lines=14> */
.L_x_2912:
[----:B------:R-:W-:-:S13]  /*6bf0*/  ISETP.NE.AND P0, PT, R5, 0x1, PT ;  /* 0x000000010500780c */ /* 0x000fda0003f05270 */
[----:B------:R-:W0:Y:S02]  /*6c00*/  @P0 LDC.64 R6, c[0x0][0x9e8] ;  /* 0x00027a00ff060b82 */ /* 0x000e240000000a00 */
[----:B0-----:R-:W-:-:S05]  /*6c10*/  @P0 IMAD.HI.U32 R6, R30, R6, RZ ;  /* 0x000000061e060227 */ /* 0x001fca00078e00ff */
[----:B------:R-:W-:-:S07]  /*6c20*/  @P0 SHF.R.U32.HI R30, RZ, R7, R6 ;  /* 0x00000007ff1e0219 */ /* 0x000fce0000011606 */
.L_x_2913:
[----:B------:R-:W-:Y:S05]  /*6c30*/  BSYNC B0 ;  /* 0x0000000000007941 */ /* 0x000fea0003800000 */
.L_x_2911:
[----:B------:R-:W-:-:S05]  /*6c40*/  IMAD R5, R30, R5, RZ ;  /* 0x000000051e057224 */ /* 0x000fca00078e02ff */
[----:B------:R-:W-:-:S07]  /*6c50*/  VIMNMX R0, R0, R5, !PT ;  /* 0x0000000500007248 */ /* 0x000fce0007fe0100 */
.L_x_2910:
[----:B------:R-:W-:Y:S01]  /*6c60*/  IMAD.HI R0, R0, 0x2aaaaaab, RZ ;  /* 0x2aaaaaab00007827 */ /* 0x000fe200078e02ff */
[----:B------:R-:W-:Y:S03]  /*6c70*/  BSSY B0, `(.L_x_2914) ;  /* 0x0000027000007945 */ /* 0x000fe60003800000 */
[----:B------:R-:W-:Y:S01]  /*6c80*/  IMAD.MOV.U32 R176, RZ, RZ, RZ ;  /* 0x000000ffffb07224 */ /* 0x000fe200078e00ff */
[----:B------:R-:W-:-:S04]  /*6c90*/  SHF.R.U32.HI R3, RZ, 0x1f, R0 ;  /* 0x0000001fff037819 */ /* 0x000fc80000011600 */
[----:B------:R-:W-:-:S04]  /*6ca0*/  LEA.HI.SX32 R3, R0, R3, 0x1c ;  /* 0x0000000300037211 */ /* 0x000fc800078fe2ff */
[----:B------:R-:W-:-:S04]  /*6cb0*/  VIMNMX R9, RZ, R3, !PT ;  /* 0x00000003ff097248 */ /* 0x000fc80007fe0100 */
[----:B------:R-:W-:-:S13]  /*6cc0*/  ISETP.GT.AND P0, PT, R31, R9, PT ;  /* 0x000000091f00720c */ /* 0x000fda0003f04270 */
        /* <DEDUP_REMOVED lines=14> */
[----:B0-----:R-:W-:Y:S01]  /*6db0*/  IADD3 R4, R3, 0xffffffe, RZ ;  /* 0x0ffffffe03047810 */ /* 0x001fe20007ffe0ff */
[----:B------:R-:W-:-:S05]  /*6dc0*/  IMAD.MOV R3, RZ, RZ, -R11 ;  /* 0x000000ffff037224 */ /* 0x000fca00078e0a0b */
[----:B------:R0:W3:Y:S02]  /*6dd0*/  F2I.FTZ.U32.TRUNC.NTZ R5, R4 ;  /* 0x0000000400057305 */ /* 0x0000e4000021f000 */
[----:B0-----:R-:W-:Y:S02]  /*6de0*/  IMAD.MOV.U32 R4, RZ, RZ, RZ ;  /* 0x000000ffff047224 */ /* 0x001fe400078e00ff */
[----:B---3--:R-:W-:-:S04]  /*6df0*/  IMAD.MOV R7, RZ, RZ, -R5 ;  /* 0x000000ffff077224 */ /* 0x008fc800078e0a05 */
[----:B------:R-:W-:-:S04]  /*6e00*/  IMAD R7, R7, R6, RZ ;  /* 0x0000000607077224 */ /* 0x000fc800078e02ff */
[----:B------:R-:W-:-:S04]  /*6e10*/  IMAD.HI.U32 R5, R5, R7, R4 ;  /* 0x0000000705057227 */ /* 0x000fc800078e0004 */
[----:B------:R-:W-:-:S04]  /*6e20*/  IMAD.MOV.U32 R4, RZ, RZ, R10 ;  /* 0x000000ffff047224 */ /* 0x000fc800078e000a */
        /* <DEDUP_REMOVED lines=9> */
[----:B------:R-:W-:-:S05]  /*6ec0*/  @!P1 LOP3.LUT R5, RZ, R8, RZ, 0x33, !PT ;  /* 0x00000008ff059212 */ /* 0x000fca00078e33ff */
[----:B------:R-:W-:-:S07]  /*6ed0*/  IMAD.MOV.U32 R176, RZ, RZ, R5 ;  /* 0x000000ffffb07224 */ /* 0x000fce00078e0005 */
.L_x_2915:
[----:B------:R-:W-:Y:S05]  /*6ee0*/  BSYNC B0 ;  /* 0x0000000000007941 */ /* 0x000fea0003800000 */
.L_x_2914:
        /* <DEDUP_REMOVED lines=36> */
[----:B-1----:R-:W-:Y:S02]  /*7130*/  CS2R R86, SRZ ;  /* 0x0000000000567805 */ /* 0x002fe4000001ff00 */
        /* <DEDUP_REMOVED lines=20> */
[----:B-----5:R-:W-:Y:S02]  /*7280*/  CS2R R44, SRZ ;  /* 0x00000000002c7805 */ /* 0x020fe4000001ff00 */
        /* <DEDUP_REMOVED lines=8> */
[----:B------:R-:W-:Y:S01]  /*7310*/  CS2R R152, SRZ ;  /* 0x0000000000987805 */ /* 0x000fe2000001ff00 */
[----:B---3--:R-:W-:-:S05]  /*7320*/  IMAD R0, R0, R176, R9 ;  /* 0x000000b000007224 */ /* 0x008fca00078e0209 */
        /* <DEDUP_REMOVED lines=13> */
.L_x_3236:
        /* <DEDUP_REMOVED lines=13> */
[----:B------:R-:W-:Y:S01]  /*74d0*/  MOV R4, UR4 ;  /* 0x0000000400047c02 */ /* 0x000fe20008000f00 */
[----:B------:R-:W-:Y:S01]  /*74e0*/  IMAD.U32 R5, RZ, RZ, UR5 ;  /* 0x00000005ff057e24 */ /* 0x000fe2000f8e00ff */
[----:B------:R-:W-:Y:S01]  /*74f0*/  ULDC.64 UR4, c[0x4][0x38] ;  /* 0x01000e0000047ab9 */ /* 0x000fe20000000a00 */
[----:B------:R-:W1:Y:S01]  /*7500*/  LDC.64 R14, c[0x4][R14] ;  /* 0x010000000e0e7b82 */ /* 0x000e620000000a00 */
        /* <DEDUP_REMOVED lines=9> */
.L_x_2919:
[----:B------:R-:W-:Y:S05]  /*75a0*/  BSYNC B6 ;  /* 0x0000000000067941 */ /* 0x000fea0003800000 */
.L_x_2918:
        /* <DEDUP_REMOVED lines=13> */
.L_x_2923:
[----:B--2---:R2:W3:Y:S02]  /*7680*/  SYNCS.PHASECHK.TRANS64.TRYWAIT P0, [R23+URZ+0x22800], R0 ;  /* 0x02280000170075a7 */ /* 0x0044e4000800017f */
[----:B---3--:R-:W-:Y:S05]  /*7690*/  @!P0 NANOSLEEP.SYNCS 0x989680 ;  /* 0x009896800000895d */ /* 0x008fea0003900000 */
[----:B------:R-:W3:Y:S02]  /*76a0*/  @!P0 SYNCS.PHASECHK.TRANS64 P0, [R23+URZ+0x22800], R0 ;  /* 0x02280000170085a7 */ /* 0x000ee4000800007f */
[----:B---3--:R-:W-:Y:S05]  /*76b0*/  @!P0 BRA `(.L_x_2923) ;  /* 0xfffffffc00f08947 */ /* 0x008fea000383ffff */
.L_x_2922:
[----:B------:R-:W-:Y:S05]  /*76c0*/  BSYNC B0 ;  /* 0x0000000000007941 */ /* 0x000fea0003800000 */
.L_x_2921:
[----:B------:R-:W-:Y:S05]  /*76d0*/  BRA `(.L_x_2924) ;  /* 0x0000002c002c7947 */ /* 0x000fea0003800000 */
.L_x_2920:
[----:B------:R-:W-:Y:S01]  /*76e0*/  LOP3.LUT P0, RZ, R26, 0x3ff, RZ, 0xc0, !PT ;  /* 0x000003ff1aff7812 */ /* 0x000fe2000780c0ff */
[----:B------:R-:W-:Y:S01]  /*76f0*/  ULDC.64 UR4, c[0x0][0x3f8] ;  /* 0x0000fe0000047ab9 */ /* 0x000fe20000000a00 */
[----:B------:R-:W-:Y:S01]  /*7700*/  SHF.R.S32.HI R0, RZ, 0x1f, R24 ;  /* 0x0000001fff007819 */ /* 0x000fe20000011418 */
[----:B------:R-:W-:Y:S01]  /*7710*/  ULDC.64 UR6, c[0x0][0x408] ;  /* 0x0001020000067ab9 */ /* 0x000fe20000000a00 */
[----:B------:R-:W-:Y:S01]  /*7720*/  IMAD.WIDE.U32 R26, R24, UR4, RZ ;  /* 0x00000004181a7c25 */ /* 0x000fe2000f8e00ff */
[----:B------:R-:W-:Y:S03]  /*7730*/  BSSY B6, `(.L_x_2925) ;  /* 0x0000019000067945 */ /* 0x000fe60003800000 */
[C---:B------:R-:W-:Y:S02]  /*7740*/  IMAD R3, R0.reuse, UR4, RZ ;  /* 0x0000000400037c24 */ /* 0x040fe4000f8e02ff */
[----:B------:R-:W-:-:S02]  /*7750*/  IMAD R5, R0, UR6, RZ ;  /* 0x0000000600057c24 */ /* 0x000fc4000f8e02ff */
[C---:B------:R-:W-:Y:S02]  /*7760*/  IMAD R3, R24.reuse, UR5, R3 ;  /* 0x0000000518037c24 */ /* 0x040fe4000f8e0203 */
[C---:B------:R-:W-:Y:S02]  /*7770*/  IMAD R5, R24.reuse, UR7, R5 ;  /* 0x0000000718057c24 */ /* 0x040fe4000f8e0205 */
[----:B------:R-:W-:-:S04]  /*7780*/  IMAD.WIDE.U32 R24, R24, UR6, RZ ;  /* 0x0000000618187c25 */ /* 0x000fc8000f8e00ff */
[----:B------:R-:W-:Y:S02]  /*7790*/  IMAD.IADD R29, R3, 0x1, R27 ;  /* 0x00000001031d7824 */ /* 0x000fe400078e021b */
[----:B------:R-:W-:Y:S01]  /*77a0*/  IMAD.IADD R31, R5, 0x1, R25 ;  /* 0x00000001051f7824 */ /* 0x000fe200078e0219 */
[----:B------:R-:W-:Y:S06]  /*77b0*/  @!P0 BRA `(.L_x_2926) ;  /* 0x0000000000408947 */ /* 0x000fec0003800000 */
[----:B------:R-:W-:Y:S01]  /*77c0*/  MOV R14, 0x0 ;  /* 0x00000000000e7802 */ /* 0x000fe20000000f00 */
[----:B------:R-:W-:Y:S01]  /*77d0*/  ULDC.64 UR4, c[0x4][0x98] ;  /* 0x0100260000047ab9 */ /* 0x000fe20000000a00 */
[----:B------:R-:W-:Y:S01]  /*77e0*/  ULDC.64 UR6, c[0x4][0xa0] ;  /* 0x0100280000067ab9 */ /* 0x000fe20000000a00 */
[----:B------:R-:W-:Y:S02]  /*77f0*/  IMAD.U32 R4, RZ, RZ, UR4 ;  /* 0x00000004ff047e24 */ /* 0x000fe4000f8e00ff */
[----:B------:R-:W-:Y:S01]  /*7800*/  IMAD.U32 R5, RZ, RZ, UR5 ;  /* 0x00000005ff057e24 */ /* 0x000fe2000f8e00ff */
[----:B------:R-:W1:Y:S01]  /*7810*/  LDC.64 R14, c[0x4][R14] ;  /* 0x010000000e0e7b82 */ /* 0x000e620000000a00 */
[----:B------:R-:W-:Y:S01]  /*7820*/  ULDC.64 UR4, c[0x4][0x20] ;  /* 0x0100080000047ab9 */ /* 0x000fe20000000a00 */
[----:B------:R-:W-:Y:S01]  /*7830*/  IMAD.U32 R6, RZ, RZ, UR6 ;  /* 0x00000006ff067e24 */ /* 0x000fe2000f8e00ff */
[----:B------:R-:W-:Y:S01]  /*7840*/  MOV R11, UR5 ;  /* 0x00000005000b7c02 */ /* 0x000fe20008000f00 */
[----:B------:R-:W-:-:S02]  /*7850*/  IMAD.U32 R7, RZ, RZ, UR7 ;  /* 0x00000007ff077e24 */ /* 0x000fc4000f8e00ff */
[----:B------:R-:W-:Y:S02]  /*7860*/  IMAD.U32 R10, RZ, RZ, UR4 ;  /* 0x00000004ff0a7e24 */ /* 0x000fe4000f8e00ff */
[----:B------:R-:W-:Y:S02]  /*7870*/  IMAD.MOV.U32 R8, RZ, RZ, 0x70 ;  /* 0x00000070ff087424 */ /* 0x000fe400078e00ff */
[----:B------:R-:W-:Y:S02]  /*7880*/  IMAD.MOV.U32 R12, RZ, RZ, 0x1 ;  /* 0x00000001ff0c7424 */ /* 0x000fe400078e00ff */
[----:B0-----:R-:W-:-:S07]  /*7890*/  IMAD.MOV.U32 R13, RZ, RZ, RZ ;  /* 0x000000ffff0d7224 */ /* 0x001fce00078e00ff */
[----:B------:R-:W-:-:S07]  /*78a0*/  LEPC R20, `(.L_x_2926) ;  /* 0x000000001014794e */ /* 0x000fce0000000000 */
[----:B-1----:R-:W-:Y:S05]  /*78b0*/  CALL.ABS.NOINC R14 ;  /* 0x000000000e007343 */ /* 0x002fea0003c00000 */
.L_x_2926:
[----:B------:R-:W-:Y:S05]  /*78c0*/  BSYNC B6 ;  /* 0x0000000000067941 */ /* 0x000fea0003800000 */
.L_x_2925:
[----:B------:R-:W-:Y:S01]  /*78d0*/  LEA.HI R33, R33, R28, RZ, 0x2 ;  /* 0x0000001c21217211 */ /* 0x000fe200078f10ff */
[----:B------:R-:W-:Y:S01]  /*78e0*/  ULDC.U8 UR4, c[0x0][0x410] ;  /* 0x0001040000047ab9 */ /* 0x000fe20000000000 */
[----:B------:R-:W-:Y:S01]  /*78f0*/  BSSY B0, `(.L_x_2927) ;  /* 0x00002a1000007945 */ /* 0x000fe20003800000 */
[----:B------:R-:W-:Y:S01]  /*7900*/  ISETP.NE.AND P0, PT, RZ, UR4, PT ;  /* 0x00000004ff007c0c */ /* 0x000fe2000bf05270 */
[----:B------:R-:W-:Y:S01]  /*7910*/  IMAD.IADD R40, R204, 0x1, R228 ;  /* 0x00000001cc287824 */ /* 0x000fe200078e02e4 */
[----:B------:R-:W-:Y:S02]  /*7920*/  SHF.R.S32.HI R3, RZ, 0x1f, R33 ;  /* 0x0000001fff037819 */ /* 0x000fe40000011421 */
[----:B------:R-:W-:Y:S02]  /*7930*/  LOP3.LUT R33, R33, 0xfffffffc, RZ, 0xc0, !PT ;  /* 0xfffffffc21217812 */ /* 0x000fe400078ec0ff */
[----:B------:R-:W-:-:S03]  /*7940*/  LEA.HI R3, R3, R204, RZ, 0x3 ;  /* 0x000000cc03037211 */ /* 0x000fc600078f18ff */
[----:B------:R-:W-:Y:S01]  /*7950*/  IMAD.IADD R7, R28, 0x1, -R33 ;  /* 0x000000011c077824 */ /* 0x000fe200078e0a21 */
[----:B------:R-:W-:-:S05]  /*7960*/  LOP3.LUT R3, R3, 0xfffffff8, RZ, 0xc0, !PT ;  /* 0xfffffff803037812 */ /* 0x000fca00078ec0ff */
[----:B------:R-:W-:Y:S01]  /*7970*/  IMAD.IADD R33, R204, 0x1, -R3 ;  /* 0x00000001cc217824 */ /* 0x000fe200078e0a03 */
[----:B------:R-:W-:Y:S06]  /*7980*/  @!P0 BRA `(.L_x_2928) ;  /* 0x00000014005c8947 */ /* 0x000fec0003800000 */
[----:B------:R-:W1:Y:S01]  /*7990*/  LDC R6, c[0x0][0x448] ;  /* 0x00011200ff067b82 */ /* 0x000e620000000800 */
[----:B------:R-:W-:Y:S01]  /*79a0*/  IMAD R3, R7, 0x40, R40 ;  /* 0x0000004007037824 */ /* 0x000fe200078e0228 */
[----:B------:R-:W-:Y:S01]  /*79b0*/  ULDC.64 UR4, c[0x0][0x3f8] ;  /* 0x0000fe0000047ab9 */ /* 0x000fe20000000a00 */
[----:B------:R-:W-:Y:S01]  /*79c0*/  ULDC.64 UR6, c[0x0][0x408] ;  /* 0x0001020000067ab9 */ /* 0x000fe20000000a00 */
[----:B------:R-:W-:Y:S01]  /*79d0*/  IMAD.MOV.U32 R27, RZ, RZ, R29 ;  /* 0x000000ffff1b7224 */ /* 0x000fe200078e001d */
[----:B------:R-:W-:Y:S01]  /*79e0*/  SHF.R.S32.HI R37, RZ, 0x1f, R210 ;  /* 0x0000001fff257819 */ /* 0x000fe200000114d2 */
[----:B------:R-:W-:Y:S01]  /*79f0*/  IMAD.MOV.U32 R25, RZ, RZ, R31 ;  /* 0x000000ffff197224 */ /* 0x000fe200078e001f */
[----:B-1----:R-:W-:-:S13]  /*7a00*/  ISETP.NE.AND P0, PT, R6, 0x1, PT ;  /* 0x000000010600780c */ /* 0x002fda0003f05270 */
[----:B------:R-:W1:Y:S08]  /*7a10*/  @P0 LDC R0, c[0x0][0x44c] ;  /* 0x00011300ff000b82 */ /* 0x000e700000000800 */
[----:B------:R-:W2:Y:S01]  /*7a20*/  @P0 LDC R5, c[0x0][0x450] ;  /* 0x00011400ff050b82 */ /* 0x000ea20000000800 */
[----:B-1----:R-:W-:-:S05]  /*7a30*/  @P0 IMAD.HI.U32 R0, R3, R0, RZ ;  /* 0x0000000003000227 */ /* 0x002fca00078e00ff */
[----:B--2---:R-:W-:-:S04]  /*7a40*/  @P0 SHF.R.U32.HI R3, RZ, R5, R0 ;  /* 0x00000005ff030219 */ /* 0x004fc80000011600 */
[----:B------:R-:W-:Y:S01]  /*7a50*/  SHF.R.S32.HI R0, RZ, 0x1f, R3 ;  /* 0x0000001fff007819 */ /* 0x000fe20000011403 */
[----:B------:R-:W-:-:S04]  /*7a60*/  IMAD.WIDE.U32 R26, R3, UR4, R26 ;  /* 0x00000004031a7c25 */ /* 0x000fc8000f8e001a */
[C---:B------:R-:W-:Y:S02]  /*7a70*/  IMAD R4, R0.reuse, UR4, RZ ;  /* 0x0000000400047c24 */ /* 0x040fe4000f8e02ff */
[----:B------:R-:W-:Y:S02]  /*7a80*/  IMAD R0, R0, UR6, RZ ;  /* 0x0000000600007c24 */ /* 0x000fe4000f8e02ff */
[C---:B------:R-:W-:Y:S01]  /*7a90*/  IMAD R31, R3.reuse, UR5, R4 ;  /* 0x00000005031f7c24 */ /* 0x040fe2000f8e0204 */
[----:B------:R-:W-:Y:S01]  /*7aa0*/  ULDC.64 UR4, c[0x0][0x3e8] ;  /* 0x0000fa0000047ab9 */ /* 0x000fe20000000a00 */
[C---:B------:R-:W-:Y:S01]  /*7ab0*/  IMAD.WIDE.U32 R24, R3.reuse, UR6, R24 ;  /* 0x0000000603187c25 */ /* 0x040fe2000f8e0018 */
[----:B------:R-:W-:Y:S01]  /*7ac0*/  LEA R10, P0, R26, UR4, 0x1 ;  /* 0x000000041a0a7c11 */ /* 0x000fe2000f8008ff */
[----:B------:R-:W-:Y:S02]  /*7ad0*/  UMOV UR4, 0xffffffff ;  /* 0xffffffff00047882 */ /* 0x000fe40000000000 */
[----:B------:R-:W-:Y:S01]  /*7ae0*/  IMAD R3, R3, UR7, R0 ;  /* 0x0000000703037c24 */ /* 0x000fe2000f8e0200 */
[----:B------:R-:W-:Y:S01]  /*7af0*/  ULDC.64 UR6, c[0x0][0x400] ;  /* 0x0001000000067ab9 */ /* 0x000fe20000000a00 */
[----:B------:R-:W-:Y:S01]  /*7b00*/  IMAD.IADD R31, R27, 0x1, R31 ;  /* 0x000000011b1f7824 */ /* 0x000fe200078e021f */
[----:B------:R-:W-:Y:S01]  /*7b10*/  LEA R30, P1, R24, UR6, 0x1 ;  /* 0x00000006181e7c11 */ /* 0x000fe2000f8208ff */
[----:B------:R-:W-:-:S03]  /*7b20*/  IMAD.IADD R3, R25, 0x1, R3 ;  /* 0x0000000119037824 */ /* 0x000fc600078e0203 */
[----:B------:R-:W-:Y:S02]  /*7b30*/  LEA.HI.X R31, R26, UR5, R31, 0x1, P0 ;  /* 0x000000051a1f7c11 */ /* 0x000fe400080f0c1f */
[----:B------:R-:W-:Y:S01]  /*7b40*/  LEA.HI.X R34, R24, UR7, R3, 0x1, P1 ;  /* 0x0000000718227c11 */ /* 0x000fe200088f0c03 */
[----:B------:R-:W-:Y:S06]  /*7b50*/  BRA.DIV UR4, `(.L_x_2929) ;  /* 0x000001da04ec7947 */ /* 0x000fec000b800000 */
[----:B------:R1:W2:Y:S04]  /*7b60*/  SHFL.IDX PT, R0, R31, RZ, 0x1c1f ;  /* 0x001c1fff1f007589 */ /* 0x0002a800000e0000 */
[----:B------:R1:W3:Y:S04]  /*7b70*/  SHFL.IDX PT, R3, R10, RZ, 0x1c1f ;  /* 0x001c1fff0a037589 */ /* 0x0002e800000e0000 */
[----:B------:R1:W4:Y:S04]  /*7b80*/  SHFL.IDX PT, R7, R34, RZ, 0x1c1f ;  /* 0x001c1fff22077589 */ /* 0x00032800000e0000 */
[----:B------:R1:W0:Y:S02]  /*7b90*/  SHFL.IDX PT, R8, R30, RZ, 0x1c1f ;  /* 0x001c1fff1e087589 */ /* 0x00022400000e0000 */
.L_x_3242:
[----:B------:R-:W-:Y:S01]  /*7ba0*/  IMAD R35, R203, R6, RZ ;  /* 0x00000006cb237224 */ /* 0x000fe200078e02ff */
[----:B------:R-:W-:Y:S01]  /*7bb0*/  BSSY B1, `(.L_x_2930) ;  /* 0x000001d000017945 */ /* 0x000fe20003800000 */
[----:B------:R-:W-:Y:S02]  /*7bc0*/  CS2R R26, SRZ ;  /* 0x00000000001a7805 */ /* 0x000fe4000001ff00 */
[----:B------:R-:W-:Y:S02]  /*7bd0*/  CS2R R24, SRZ ;  /* 0x0000000000187805 */ /* 0x000fe4000001ff00 */
[----:B------:R-:W-:Y:S02]  /*7be0*/  CS2R R28, SRZ ;  /* 0x00000000001c7805 */ /* 0x000fe4000001ff00 */
[----:B------:R-:W-:Y:S02]  /*7bf0*/  ISETP.GE.AND P0, PT, R40, R35, PT ;  /* 0x000000232800720c */ /* 0x000fe40003f06270 */
[----:B------:R-:W-:-:S11]  /*7c00*/  CS2R R20, SRZ ;  /* 0x0000000000147805 */ /* 0x000fd6000001ff00 */
[----:B------:R-:W-:Y:S05]  /*7c10*/  @P0 BRA `(.L_x_2931) ;  /* 0x0000000000580947 */ /* 0x000fea0003800000 */
[----:B------:R-:W-:Y:S01]  /*7c20*/  ULDC UR4, c[0x0][0x3f4] ;  /* 0x0000fd0000047ab9 */ /* 0x000fe20000000800 */
[----:B---3--:R-:W-:Y:S01]  /*7c30*/  IMAD.MOV.U32 R4, RZ, RZ, R3 ;  /* 0x000000ffff047224 */ /* 0x008fe200078e0003 */
[----:B------:R-:W-:Y:S01]  /*7c40*/  ISETP.GE.AND P2, PT, R200, UR4, PT ;  /* 0x00000004c8007c0c */ /* 0x000fe2000bf46270 */
[----:B--2---:R-:W-:Y:S01]  /*7c50*/  IMAD.MOV.U32 R5, RZ, RZ, R0 ;  /* 0x000000ffff057224 */ /* 0x004fe200078e0000 */
[----:B------:R-:W-:Y:S02]  /*7c60*/  ISETP.GE.AND P3, PT, R210, UR4, PT ;  /* 0x00000004d2007c0c */ /* 0x000fe4000bf66270 */
[----:B------:R-:W-:Y:S01]  /*7c70*/  CS2R R28, SRZ ;  /* 0x00000000001c7805 */ /* 0x000fe2000001ff00 */
[----:B----4-:R-:W-:-:S08]  /*7c80*/  IMAD.MOV.U32 R9, RZ, RZ, R7 ;  /* 0x000000ffff097224 */ /* 0x010fd000078e0007 */
[----:B------:R-:W-:Y:S02]  /*7c90*/  @!P2 IMAD.WIDE R4, R200, 0x2, R4 ;  /* 0x00000002c804a825 */ /* 0x000fe400078e0204 */
[C---:B------:R-:W-:Y:S02]  /*7ca0*/  @!P3 SHF.L.U64.HI R11, R210.reuse, 0x1, R37 ;  /* 0x00000001d20bb819 */ /* 0x040fe40000010225 */
[----:B------:R-:W-:Y:S01]  /*7cb0*/  @!P3 IMAD.SHL.U32 R6, R210, 0x2, RZ ;  /* 0x00000002d206b824 */ /* 0x000fe200078e00ff */
[----:B------:R2:W5:Y:S01]  /*7cc0*/  @!P2 LD.E.64 R28, desc[UR54][R4.64] ;  /* 0x00000036041ca980 */ /* 0x000562000c101b00 */
[----:B------:R-:W-:Y:S02]  /*7cd0*/  CS2R R26, SRZ ;  /* 0x00000000001a7805 */ /* 0x000fe4000001ff00 */
[----:B------:R-:W-:Y:S02]  /*7ce0*/  CS2R R20, SRZ ;  /* 0x0000000000147805 */ /* 0x000fe4000001ff00 */
[----:B------:R-:W-:-:S02]  /*7cf0*/  CS2R R24, SRZ ;  /* 0x0000000000187805 */ /* 0x000fc4000001ff00 */
[-C--:B--2---:R-:W-:Y:S02]  /*7d00*/  @!P3 IADD3 R4, P0, R3, R6.reuse, RZ ;  /* 0x000000060304b210 */ /* 0x084fe40007f1e0ff */
[----:B0-----:R-:W-:Y:S01]  /*7d10*/  @!P3 IADD3 R6, P1, R8, R6, RZ ;  /* 0x000000060806b210 */ /* 0x001fe20007f3e0ff */
[----:B------:R-:W-:-:S03]  /*7d20*/  @!P2 IMAD.WIDE R8, R200, 0x2, R8 ;  /* 0x00000002c808a825 */ /* 0x000fc600078e0208 */
[----:B------:R-:W-:Y:S01]  /*7d30*/  @!P3 IADD3.X R7, R7, R11, RZ, P1, !PT ;  /* 0x0000000b0707b210 */ /* 0x000fe20000ffe4ff */
[----:B------:R-:W-:Y:S01]  /*7d40*/  @!P3 IMAD.X R5, R0, 0x1, R11, P0 ;  /* 0x000000010005b824 */ /* 0x000fe200000e060b */
[----:B------:R0:W5:Y:S04]  /*7d50*/  @!P2 LD.E.64 R26, desc[UR54][R8.64] ;  /* 0x00000036081aa980 */ /* 0x000168000c101b00 */
[----:B------:R0:W5:Y:S04]  /*7d60*/  @!P3 LD.E.64 R20, desc[UR54][R4.64] ;  /* 0x000000360414b980 */ /* 0x000168000c101b00 */
[----:B------:R0:W5:Y:S02]  /*7d70*/  @!P3 LD.E.64 R24, desc[UR54][R6.64] ;  /* 0x000000360618b980 */ /* 0x000164000c101b00 */
.L_x_2931:
[----:B------:R-:W-:Y:S05]  /*7d80*/  BSYNC B1 ;  /* 0x0000000000017941 */ /* 0x000fea0003800000 */
.L_x_2930:
[----:B--2--5:R-:W-:Y:S01]  /*7d90*/  IMAD.MOV.U32 R0, RZ, RZ, R26 ;  /* 0x000000ffff007224 */ /* 0x024fe200078e001a */
[----:B------:R-:W-:Y:S01]  /*7da0*/  UMOV UR4, 0xffffffff ;  /* 0xffffffff00047882 */ /* 0x000fe20000000000 */
[----:B---3--:R-:W-:Y:S01]  /*7db0*/  IMAD.MOV.U32 R3, RZ, RZ, R27 ;  /* 0x000000ffff037224 */ /* 0x008fe200078e001b */
[----:B0-----:R-:W-:Y:S01]  /*7dc0*/  CS2R R8, SRZ ;  /* 0x0000000000087805 */ /* 0x001fe2000001ff00 */
[----:B------:R-:W-:Y:S01]  /*7dd0*/  IMAD.MOV.U32 R4, RZ, RZ, R24 ;  /* 0x000000ffff047224 */ /* 0x000fe200078e0018 */
[----:B------:R-:W-:Y:S01]  /*7de0*/  PRMT R38, R0, 0x7610, R38 ;  /* 0x0000761000267816 */ /* 0x000fe20000000026 */
[----:B------:R-:W-:Y:S02]  /*7df0*/  IMAD.MOV.U32 R5, RZ, RZ, R25 ;  /* 0x000000ffff057224 */ /* 0x000fe400078e0019 */
[----:B------:R-:W-:Y:S01]  /*7e00*/  IMAD.MOV.U32 R0, RZ, RZ, R28 ;  /* 0x000000ffff007224 */ /* 0x000fe200078e001c */
[----:B------:R-:W-:Y:S01]  /*7e10*/  PRMT R42, R3, 0x5410, R4 ;  /* 0x00005410032a7816 */ /* 0x000fe20000000004 */
[----:B------:R-:W-:Y:S01]  /*7e20*/  IMAD.MOV.U32 R3, RZ, RZ, R29 ;  /* 0x000000ffff037224 */ /* 0x000fe200078e001d */
[----:B------:R-:W-:Y:S01]  /*7e30*/  PRMT R43, R5, 0x7610, R43 ;  /* 0x00007610052b7816 */ /* 0x000fe2000000002b */
[----:B------:R-:W-:Y:S01]  /*7e40*/  IMAD.MOV.U32 R4, RZ, RZ, R20 ;  /* 0x000000ffff047224 */ /* 0x000fe200078e0014 */
[----:B------:R-:W-:Y:S01]  /*7e50*/  PRMT R38, R38, 0x5410, R0 ;  /* 0x0000541026267816 */ /* 0x000fe20000000000 */
[----:B------:R-:W-:Y:S01]  /*7e60*/  IMAD.MOV.U32 R5, RZ, RZ, R21 ;  /* 0x000000ffff057224 */ /* 0x000fe200078e0015 */
[----:B------:R-:W-:-:S04]  /*7e70*/  PRMT R43, R43, 0x5410, R3 ;  /* 0x000054102b2b7816 */ /* 0x000fc80000000003 */
[----:B------:R-:W-:Y:S01]  /*7e80*/  PRMT R44, R4, 0x5410, R5 ;  /* 0x00005410042c7816 */ /* 0x000fe20000000005 */
[----:B------:R-:W-:Y:S06]  /*7e90*/  BRA.DIV UR4, `(.L_x_2932) ;  /* 0x000001da04907947 */ /* 0x000fec000b800000 */
[----:B------:R0:W2:Y:S04]  /*7ea0*/  SHFL.IDX PT, R0, R31, 0x1, 0x1c1f ;  /* 0x003c1f001f007f89 */ /* 0x0000a800000e0000 */
[----:B------:R0:W3:Y:S04]  /*7eb0*/  SHFL.IDX PT, R3, R10, 0x1, 0x1c1f ;  /* 0x003c1f000a037f89 */ /* 0x0000e800000e0000 */
[----:B----4-:R0:W4:Y:S04]  /*7ec0*/  SHFL.IDX PT, R7, R34, 0x1, 0x1c1f ;  /* 0x003c1f0022077f89 */ /* 0x01012800000e0000 */
[----:B-1----:R-:W1:Y:S02]  /*7ed0*/  SHFL.IDX PT, R30, R30, 0x1, 0x1c1f ;  /* 0x003c1f001e1e7f89 */ /* 0x002e6400000e0000 */
.L_x_3248:
[----:B------:R-:W5:Y:S01]  /*7ee0*/  LDL R5, [R1+0x3c] ;  /* 0x00003c0001057983 */ /* 0x000f620000100800 */
[----:B------:R-:W-:Y:S01]  /*7ef0*/  VIADD R40, R40, 0x40 ;  /* 0x0000004028287836 */ /* 0x000fe20000000000 */
[----:B------:R-:W-:Y:S01]  /*7f00*/  BSSY B1, `(.L_x_2933) ;  /* 0x0000021000017945 */ /* 0x000fe20003800000 */
[----:B0-----:R-:W-:Y:S02]  /*7f10*/  CS2R R10, SRZ ;  /* 0x00000000000a7805 */ /* 0x001fe4000001ff00 */
[----:B------:R-:W-:Y:S02]  /*7f20*/  CS2R R14, SRZ ;  /* 0x00000000000e7805 */ /* 0x000fe4000001ff00 */
[----:B------:R-:W-:Y:S02]  /*7f30*/  CS2R R12, SRZ ;  /* 0x00000000000c7805 */ /* 0x000fe4000001ff00 */
[----:B------:R-:W-:Y:S02]  /*7f40*/  ISETP.GE.AND P0, PT, R40, R35, PT ;  /* 0x000000232800720c */ /* 0x000fe40003f06270 */
[----:B-----5:R-:W-:-:S04]  /*7f50*/  LEA.HI R4, R5, R5, RZ, 0x1 ;  /* 0x0000000505047211 */ /* 0x020fc800078f08ff */
[----:B------:R-:W-:-:S05]  /*7f60*/  LOP3.LUT R4, R4, 0xfffffffe, RZ, 0xc0, !PT ;  /* 0xfffffffe04047812 */ /* 0x000fca00078ec0ff */
[----:B------:R-:W-:-:S05]  /*7f70*/  IMAD.IADD R4, R5, 0x1, -R4 ;  /* 0x0000000105047824 */ /* 0x000fca00078e0a04 */
[----:B------:R-:W-:Y:S01]  /*7f80*/  SHF.L.U32 R34, R4, 0x1f, RZ ;  /* 0x0000001f04227819 */ /* 0x000fe200000006ff */
[----:B------:R-:W-:Y:S06]  /*7f90*/  @P0 BRA `(.L_x_2934) ;  /* 0x00000000005c0947 */ /* 0x000fec0003800000 */
[----:B------:R-:W-:Y:S01]  /*7fa0*/  ULDC UR4, c[0x0][0x3f4] ;  /* 0x0000fd0000047ab9 */ /* 0x000fe20000000800 */
[----:B---3--:R-:W-:Y:S01]  /*7fb0*/  IMAD.MOV.U32 R4, RZ, RZ, R3 ;  /* 0x000000ffff047224 */ /* 0x008fe200078e0003 */
[----:B------:R-:W-:Y:S01]  /*7fc0*/  ISETP.GE.AND P2, PT, R200, UR4, PT ;  /* 0x00000004c8007c0c */ /* 0x000fe2000bf46270 */
[----:B--2---:R-:W-:Y:S01]  /*7fd0*/  IMAD.MOV.U32 R5, RZ, RZ, R0 ;  /* 0x000000ffff057224 */ /* 0x004fe200078e0000 */
[----:B------:R-:W-:Y:S02]  /*7fe0*/  ISETP.GE.AND P3, PT, R210, UR4, PT ;  /* 0x00000004d2007c0c */ /* 0x000fe4000bf66270 */
[----:B------:R-:W-:Y:S01]  /*7ff0*/  CS2R R14, SRZ ;  /* 0x00000000000e7805 */ /* 0x000fe2000001ff00 */
[----:B-1----:R-:W-:Y:S02]  /*8000*/  IMAD.MOV.U32 R10, RZ, RZ, R30 ;  /* 0x000000ffff0a7224 */ /* 0x002fe400078e001e */
[----:B----4-:R-:W-:-:S06]  /*8010*/  IMAD.MOV.U32 R11, RZ, RZ, R7 ;  /* 0x000000ffff0b7224 */ /* 0x010fcc00078e0007 */
[----:B------:R-:W-:Y:S02]  /*8020*/  @!P2 IMAD.WIDE R4, R200, 0x2, R4 ;  /* 0x00000002c804a825 */ /* 0x000fe400078e0204 */
[C---:B------:R-:W-:Y:S02]  /*8030*/  @!P3 SHF.L.U64.HI R36, R210.reuse, 0x1, R37 ;  /* 0x00000001d224b819 */ /* 0x040fe40000010225 */
[----:B------:R-:W-:Y:S01]  /*8040*/  @!P3 IMAD.SHL.U32 R6, R210, 0x2, RZ ;  /* 0x00000002d206b824 */ /* 0x000fe200078e00ff */
[----:B------:R0:W5:Y:S01]  /*8050*/  @!P2 LD.E.64 R14, desc[UR54][R4.64] ;  /* 0x00000036040ea980 */ /* 0x000162000c101b00 */
[----:B------:R-:W-:Y:S02]  /*8060*/  CS2R R8, SRZ ;  /* 0x0000000000087805 */ /* 0x000fe4000001ff00 */
[----:B------:R-:W-:Y:S02]  /*8070*/  CS2R R12, SRZ ;  /* 0x00000000000c7805 */ /* 0x000fe4000001ff00 */
[----:B0-----:R-:W-:-:S02]  /*8080*/  @!P3 IADD3 R4, P0, R3, R6, RZ ;  /* 0x000000060304b210 */ /* 0x001fc40007f1e0ff */
[----:B------:R-:W-:Y:S01]  /*8090*/  @!P3 IADD3 R6, P1, R30, R6, RZ ;  /* 0x000000061e06b210 */ /* 0x000fe20007f3e0ff */
[----:B------:R-:W-:Y:S01]  /*80a0*/  @!P2 IMAD.WIDE R30, R200, 0x2, R10 ;  /* 0x00000002c81ea825 */ /* 0x000fe200078e020a */
[----:B------:R-:W-:Y:S02]  /*80b0*/  CS2R R10, SRZ ;  /* 0x00000000000a7805 */ /* 0x000fe4000001ff00 */
[----:B------:R-:W-:Y:S01]  /*80c0*/  @!P3 IADD3.X R7, R7, R36, RZ, P1, !PT ;  /* 0x000000240707b210 */ /* 0x000fe20000ffe4ff */
[----:B------:R-:W-:Y:S01]  /*80d0*/  @!P3 IMAD.X R5, R0, 0x1, R36, P0 ;  /* 0x000000010005b824 */ /* 0x000fe200000e0624 */
[----:B------:R0:W5:Y:S04]  /*80e0*/  @!P2 LD.E.64 R8, desc[UR54][R30.64] ;  /* 0x000000361e08a980 */ /* 0x000168000c101b00 */
[----:B------:R0:W5:Y:S04]  /*80f0*/  @!P3 LD.E.64 R12, desc[UR54][R4.64] ;  /* 0x00000036040cb980 */ /* 0x000168000c101b00 */
[----:B------:R0:W5:Y:S02]  /*8100*/  @!P3 LD.E.64 R10, desc[UR54][R6.64] ;  /* 0x00000036060ab980 */ /* 0x000164000c101b00 */
.L_x_2934:
[----:B------:R-:W-:Y:S05]  /*8110*/  BSYNC B1 ;  /* 0x0000000000017941 */ /* 0x000fea0003800000 */
.L_x_2933:
[----:B0---4-:R-:W4:Y:S01]  /*8120*/  LDL R7, [R1+0x28] ;  /* 0x0000280001077983 */ /* 0x011f220000100800 */
[----:B------:R-:W0:Y:S01]  /*8130*/  SYNCS.PHASECHK.TRANS64.TRYWAIT P0, [R23+URZ+0x22800], R34 ;  /* 0x02280022170075a7 */ /* 0x000e22000800017f */
[----:B--2---:R-:W-:Y:S01]  /*8140*/  IMAD.SHL.U32 R0, R33, 0x40, RZ ;  /* 0x0000004021007824 */ /* 0x004fe200078e00ff */
[----:B------:R-:W-:Y:S01]  /*8150*/  VIADDMNMX R31, R35, -R228, 0x80, PT ;  /* 0x00000080231f7446 */ /* 0x000fe200038009e4 */
[----:B-----5:R-:W-:Y:S01]  /*8160*/  IMAD.MOV.U32 R4, RZ, RZ, R8 ;  /* 0x000000ffff047224 */ /* 0x020fe200078e0008 */
[----:B------:R-:W-:Y:S01]  /*8170*/  BSSY B1, `(.L_x_2935) ;  /* 0x0000019000017945 */ /* 0x000fe20003800000 */
[----:B------:R-:W-:Y:S01]  /*8180*/  IMAD.MOV.U32 R5, RZ, RZ, R11 ;  /* 0x000000ffff057224 */ /* 0x000fe200078e000b */
[----:B---3--:R-:W-:Y:S01]  /*8190*/  LOP3.LUT R3, R0, 0x1c0, RZ, 0xc0, !PT ;  /* 0x000001c000037812 */ /* 0x008fe200078ec0ff */
[----:B------:R-:W-:Y:S01]  /*81a0*/  IMAD.MOV.U32 R6, RZ, RZ, R14 ;  /* 0x000000ffff067224 */ /* 0x000fe200078e000e */
[----:B------:R-:W-:Y:S01]  /*81b0*/  PRMT R45, R4, 0x7610, R45 ;  /* 0x00007610042d7816 */ /* 0x000fe2000000002d */
[----:B------:R-:W-:Y:S01]  /*81c0*/  IMAD.MOV.U32 R4, RZ, RZ, R10 ;  /* 0x000000ffff047224 */ /* 0x000fe200078e000a */
[----:B------:R-:W-:-:S02]  /*81d0*/  LOP3.LUT R0, R3, 0x18, R18, 0xf8, !PT ;  /* 0x0000001803007812 */ /* 0x000fc400078ef812 */
[----:B------:R-:W-:Y:S02]  /*81e0*/  SHF.R.U32.HI R3, RZ, 0x3, R3 ;  /* 0x00000003ff037819 */ /* 0x000fe40000011603 */
[----:B------:R-:W-:Y:S01]  /*81f0*/  PRMT R46, R4, 0x5410, R5 ;  /* 0x00005410042e7816 */ /* 0x000fe20000000005 */
[----:B------:R-:W-:Y:S01]  /*8200*/  IMAD.MOV.U32 R4, RZ, RZ, R15 ;  /* 0x000000ffff047224 */ /* 0x000fe200078e000f */
[----:B------:R-:W-:Y:S01]  /*8210*/  LOP3.LUT R0, R0, R3, RZ, 0x3c, !PT ;  /* 0x0000000300007212 */ /* 0x000fe200078e3cff */
[----:B------:R-:W-:Y:S01]  /*8220*/  IMAD.MOV.U32 R3, RZ, RZ, R9 ;  /* 0x000000ffff037224 */ /* 0x000fe200078e0009 */
[----:B------:R-:W-:Y:S01]  /*8230*/  PRMT R47, R6, 0x7610, R47 ;  /* 0x00007610062f7816 */ /* 0x000fe2000000002f */
[----:B------:R-:W-:Y:S01]  /*8240*/  IMAD.MOV.U32 R5, RZ, RZ, R12 ;  /* 0x000000ffff057224 */ /* 0x000fe200078e000c */
[----:B------:R-:W-:Y:S02]  /*8250*/  LOP3.LUT P2, RZ, R33, 0x4, RZ, 0xc0, !PT ;  /* 0x0000000421ff7812 */ /* 0x000fe4000784c0ff */
[----:B------:R-:W-:-:S02]  /*8260*/  PRMT R45, R45, 0x5410, R3 ;  /* 0x000054102d2d7816 */ /* 0x000fc40000000003 */
[----:B------:R-:W-:Y:S02]  /*8270*/  PRMT R47, R47, 0x5410, R4 ;  /* 0x000054102f2f7816 */ /* 0x000fe40000000004 */
[----:B------:R-:W-:Y:S01]  /*8280*/  PRMT R48, R5, 0x7610, R48 ;  /* 0x0000761005307816 */ /* 0x000fe20000000030 */
[----:B------:R-:W-:Y:S01]  /*8290*/  IMAD.MOV.U32 R5, RZ, RZ, R13 ;  /* 0x000000ffff057224 */ /* 0x000fe200078e000d */
[----:B------:R-:W-:Y:S01]  /*82a0*/  ISETP.GE.AND P1, PT, R204, R31, PT ;  /* 0x0000001fcc00720c */ /* 0x000fe20003f26270 */
[----:B----4-:R-:W-:-:S04]  /*82b0*/  IMAD R0, R7, 0x200, R0 ;  /* 0x0000020007007824 */ /* 0x010fc800078e0200 */
[----:B------:R-:W-:-:S04]  /*82c0*/  IMAD R3, R0, 0x2, R23 ;  /* 0x0000000200037824 */ /* 0x000fc800078e0217 */
[C---:B------:R-:W-:Y:S02]  /*82d0*/  VIADD R4, R3.reuse, 0x18400 ;  /* 0x0001840003047836 */ /* 0x040fe40000000000 */
[----:B------:R-:W-:Y:S01]  /*82e0*/  VIADD R0, R3, 0x18440 ;  /* 0x0001844003007836 */ /* 0x000fe20000000000 */
[----:B0-----:R-:W-:Y:S06]  /*82f0*/  @!P0 BRA `(.L_x_2936) ;  /* 0x000001d400ec8947 */ /* 0x001fec0003800000 */
.L_x_3249:
[----:B------:R-:W-:Y:S05]  /*8300*/  BSYNC B1 ;  /* 0x0000000000017941 */ /* 0x000fea0003800000 */
.L_x_2935:
[----:B------:R-:W-:Y:S01]  /*8310*/  BSSY B1, `(.L_x_2937) ;  /* 0x000005f000017945 */ /* 0x000fe20003800000 */
[----:B------:R-:W-:Y:S01]  /*8320*/  PRMT R48, R48, 0x5410, R5 ;  /* 0x0000541030307816 */ /* 0x000fe20000000005 */
[----:B------:R-:W-:Y:S02]  /*8330*/  @P2 VIADD R0, R4, 0xffffffc0 ;  /* 0xffffffc004002836 */ /* 0x000fe40000000000 */
[----:B------:R-:W-:Y:S05]  /*8340*/  @P1 BRA `(.L_x_2938) ;  /* 0x00000004006c1947 */ /* 0x000fea0003800000 */
[----:B------:R-:W2:Y:S01]  /*8350*/  LDC R5, c[0x0][0x3f4] ;  /* 0x0000fd00ff057b82 */ /* 0x000ea20000000800 */
[----:B------:R-:W-:Y:S01]  /*8360*/  BSSY B2, `(.L_x_2939) ;  /* 0x000002e000027945 */ /* 0x000fe20003800000 */
[-C--:B--2---:R-:W-:Y:S02]  /*8370*/  ISETP.GE.AND P0, PT, R200, R5.reuse, PT ;  /* 0x00000005c800720c */ /* 0x084fe40003f06270 */
[----:B------:R-:W-:-:S11]  /*8380*/  ISETP.GE.AND P1, PT, R210, R5, PT ;  /* 0x00000005d200720c */ /* 0x000fd60003f26270 */
[----:B------:R-:W-:Y:S05]  /*8390*/  @P0 BRA `(.L_x_2940) ;  /* 0x0000000000a80947 */ /* 0x000fea0003800000 */
[----:B------:R-:W2:Y:S01]  /*83a0*/  LDS.128 R4, [R3+0x18400] ;  /* 0x0184000003047984 */ /* 0x000ea20000000c00 */
[----:B------:R-:W-:Y:S01]  /*83b0*/  SHF.R.U32.HI R33, RZ, 0x10, R29 ;  /* 0x00000010ff217819 */ /* 0x000fe2000001161d */
[--C-:B0-----:R-:W-:Y:S01]  /*83c0*/  HADD2.F32 R34, -RZ, R38.reuse.H0_H0 ;  /* 0x20000026ff227230 */ /* 0x101fe20000004100 */
[----:B------:R-:W-:Y:S01]  /*83d0*/  SHF.R.U32.HI R35, RZ, 0x10, R27 ;  /* 0x00000010ff237819 */ /* 0x000fe2000001161b */
[----:B-1----:R-:W-:Y:S01]  /*83e0*/  HADD2.F32 R30, -RZ, R38.H1_H1 ;  /* 0x30000026ff1e7230 */ /* 0x002fe20000004100 */
[----:B------:R-:W-:Y:S01]  /*83f0*/  SHF.R.U64 R41, R28, 0x10, R29 ;  /* 0x000000101c297819 */ /* 0x000fe2000000121d */
[----:B------:R-:W-:Y:S01]  /*8400*/  HADD2.F32 R33, -RZ, R33.H0_H0 ;  /* 0x20000021ff217230 */ /* 0x000fe20000004100 */
[----:B------:R-:W-:Y:S01]  /*8410*/  SHF.R.U64 R39, R26, 0x10, R27 ;  /* 0x000000101a277819 */ /* 0x000fe2000000121b */
[----:B------:R-:W-:Y:S02]  /*8420*/  HADD2.F32 R35, -RZ, R35.H0_H0 ;  /* 0x20000023ff237230 */ /* 0x000fe40000004100 */
[----:B--2---:R-:W-:-:S02]  /*8430*/  HADD2.F32 R28, -RZ, R7.H0_H0 ;  /* 0x20000007ff1c7230 */ /* 0x004fc40000004100 */
[----:B------:R-:W-:Y:S02]  /*8440*/  HADD2.F32 R29, -RZ, R7.H1_H1 ;  /* 0x30000007ff1d7230 */ /* 0x000fe40000004100 */
[--C-:B------:R-:W-:Y:S02]  /*8450*/  HADD2.F32 R7, -RZ, R4.reuse.H0_H0 ;  /* 0x20000004ff077230 */ /* 0x100fe40000004100 */
[----:B------:R-:W-:Y:S02]  /*8460*/  HADD2.F32 R4, -RZ, R4.H1_H1 ;  /* 0x30000004ff047230 */ /* 0x000fe40000004100 */
[C---:B------:R-:W-:Y:S01]  /*8470*/  FMUL.FTZ R38, R29.reuse, R33 ;  /* 0x000000211d267220 */ /* 0x040fe20000410000 */
[-C--:B------:R-:W-:Y:S01]  /*8480*/  FMUL.FTZ R37, R29, R35.reuse ;  /* 0x000000231d257220 */ /* 0x080fe20000410000 */
[--C-:B------:R-:W-:Y:S02]  /*8490*/  HADD2.F32 R26, -RZ, R6.reuse.H0_H0 ;  /* 0x20000006ff1a7230 */ /* 0x100fe40000004100 */
[----:B------:R-:W-:Y:S01]  /*84a0*/  FMUL.FTZ R36, R4, R34 ;  /* 0x0000002204247220 */ /* 0x000fe20000410000 */
[----:B------:R-:W-:Y:S01]  /*84b0*/  FFMA.FTZ R40, R28, R35, R38 ;  /* 0x000000231c287223 */ /* 0x000fe20000010026 */
[----:B------:R-:W-:-:S02]  /*84c0*/  HADD2.F32 R27, -RZ, R6.H1_H1 ;  /* 0x30000006ff1b7230 */ /* 0x000fc40000004100 */
[-C--:B------:R-:W-:Y:S01]  /*84d0*/  FMUL.FTZ R38, R4, R30.reuse ;  /* 0x0000001e04267220 */ /* 0x080fe20000410000 */
[C---:B------:R-:W-:Y:S01]  /*84e0*/  FFMA.FTZ R36, R7.reuse, R30, -R36 ;  /* 0x0000001e07247223 */ /* 0x040fe20000010824 */
[--C-:B------:R-:W-:Y:S02]  /*84f0*/  HADD2.F32 R6, -RZ, R5.reuse.H0_H0 ;  /* 0x20000005ff067230 */ /* 0x100fe40000004100 */
[----:B------:R-:W-:Y:S01]  /*8500*/  FFMA.FTZ R37, R28, R33, -R37 ;  /* 0x000000211c257223 */ /* 0x000fe20000010825 */
[----:B------:R-:W-:Y:S02]  /*8510*/  HADD2.F32 R30, -RZ, R42.H0_H0 ;  /* 0x2000002aff1e7230 */ /* 0x000fe40000004100 */
[----:B------:R-:W-:Y:S01]  /*8520*/  FFMA.FTZ R33, R7, R34, R38 ;  /* 0x0000002207217223 */ /* 0x000fe20000010026 */
[----:B------:R-:W-:Y:S02]  /*8530*/  HADD2.F32 R5, -RZ, R5.H1_H1 ;  /* 0x30000005ff057230 */ /* 0x000fe40000004100 */
[----:B------:R-:W-:-:S02]  /*8540*/  HADD2.F32 R28, -RZ, R43.H1_H1 ;  /* 0x3000002bff1c7230 */ /* 0x000fc40000004100 */
[C---:B------:R-:W-:Y:S01]  /*8550*/  FMUL.FTZ R35, R27.reuse, R30 ;  /* 0x0000001e1b237220 */ /* 0x040fe20000410000 */
[----:B------:R-:W-:Y:S02]  /*8560*/  HADD2.F32 R29, -RZ, R39.H0_H0 ;  /* 0x20000027ff1d7230 */ /* 0x000fe40000004100 */
[----:B------:R-:W-:Y:S02]  /*8570*/  HADD2.F32 R4, -RZ, R41.H0_H0 ;  /* 0x20000029ff047230 */ /* 0x000fe40000004100 */
[-C--:B------:R-:W-:Y:S01]  /*8580*/  FMUL.FTZ R27, R27, R28.reuse ;  /* 0x0000001c1b1b7220 */ /* 0x080fe20000410000 */
[C---:B------:R-:W-:Y:S01]  /*8590*/  FFMA.FTZ R35, R26.reuse, R28, -R35 ;  /* 0x0000001c1a237223 */ /* 0x040fe20000010823 */
[C---:B------:R-:W-:Y:S01]  /*85a0*/  FMUL.FTZ R7, R5.reuse, R29 ;  /* 0x0000001d05077220 */ /* 0x040fe20000410000 */
[----:B------:R-:W-:Y:S01]  /*85b0*/  FMUL.FTZ R34, R5, R4 ;  /* 0x0000000405227220 */ /* 0x000fe20000410000 */
[----:B------:R-:W-:Y:S02]  /*85c0*/  FFMA.FTZ R26, R26, R30, R27 ;  /* 0x0000001e1a1a7223 */ /* 0x000fe4000001001b */
[----:B------:R-:W-:Y:S01]  /*85d0*/  FFMA.FTZ R5, R6, R4, -R7 ;  /* 0x0000000406057223 */ /* 0x000fe20000010807 */
[----:B------:R-:W-:Y:S01]  /*85e0*/  F2FP.F16.F32.PACK_AB R7, R40, R37 ;  /* 0x000000252807723e */ /* 0x000fe200000000ff */
[----:B------:R-:W-:Y:S01]  /*85f0*/  FFMA.FTZ R34, R6, R29, R34 ;  /* 0x0000001d06227223 */ /* 0x000fe20000010022 */
[----:B------:R-:W-:-:S02]  /*8600*/  F2FP.F16.F32.PACK_AB R4, R33, R36 ;  /* 0x000000242104723e */ /* 0x000fc400000000ff */
[----:B------:R-:W-:Y:S02]  /*8610*/  F2FP.F16.F32.PACK_AB R6, R26, R35 ;  /* 0x000000231a06723e */ /* 0x000fe400000000ff */
[----:B------:R-:W-:-:S05]  /*8620*/  F2FP.F16.F32.PACK_AB R5, R34, R5 ;  /* 0x000000052205723e */ /* 0x000fca00000000ff */
[----:B------:R2:W-:Y:S02]  /*8630*/  STS.128 [R3+0x18400], R4 ;  /* 0x0184000403007388 */ /* 0x0005e40000000c00 */
.L_x_2940:
[----:B------:R-:W-:Y:S05]  /*8640*/  BSYNC B2 ;  /* 0x0000000000027941 */ /* 0x000fea0003800000 */
.L_x_2939:
[----:B------:R-:W-:Y:S05]  /*8650*/  @P1 BRA `(.L_x_2938) ;  /* 0x0000000000a81947 */ /* 0x000fea0003800000 */
[----:B--2---:R-:W2:Y:S01]  /*8660*/  LDS.128 R4, [R0] ;  /* 0x0000000000047984 */ /* 0x004ea20000000c00 */
[----:B------:R-:W-:Y:S01]  /*8670*/  SHF.R.U32.HI R27, RZ, 0x10, R21 ;  /* 0x00000010ff1b7819 */ /* 0x000fe20000011615 */
[----:B------:R-:W-:Y:S01]  /*8680*/  HADD2.F32 R28, -RZ, R42.H1_H1 ;  /* 0x3000002aff1c7230 */ /* 0x000fe20000004100 */
[--C-:B------:R-:W-:Y:S01]  /*8690*/  SHF.R.U32.HI R29, RZ, 0x10, R25.reuse ;  /* 0x00000010ff1d7819 */ /* 0x100fe20000011619 */
[----:B------:R-:W-:Y:S01]  /*86a0*/  HADD2.F32 R26, -RZ, R44.H0_H0 ;  /* 0x2000002cff1a7230 */ /* 0x000fe20000004100 */
        /* <DEDUP_REMOVED lines=8> */
[C---:B0-----:R-:W-:Y:S01]  /*8730*/  FMUL.FTZ R34, R25.reuse, R27 ;  /* 0x0000001b19227220 */ /* 0x041fe20000410000 */
[-C--:B------:R-:W-:Y:S01]  /*8740*/  FMUL.FTZ R33, R25, R29.reuse ;  /* 0x0000001d19217220 */ /* 0x080fe20000410000 */
[--C-:B------:R-:W-:Y:S02]  /*8750*/  HADD2.F32 R20, -RZ, R6.reuse.H0_H0 ;  /* 0x20000006ff147230 */ /* 0x100fe40000004100 */
[----:B-1----:R-:W-:Y:S01]  /*8760*/  FMUL.FTZ R30, R4, R28 ;  /* 0x0000001c041e7220 */ /* 0x002fe20000410000 */
[----:B------:R-:W-:Y:S01]  /*8770*/  FFMA.FTZ R36, R24, R29, R34 ;  /* 0x0000001d18247223 */ /* 0x000fe20000010022 */
[----:B------:R-:W-:-:S02]  /*8780*/  HADD2.F32 R21, -RZ, R6.H1_H1 ;  /* 0x30000006ff157230 */ /* 0x000fc40000004100 */
[-C--:B------:R-:W-:Y:S01]  /*8790*/  FMUL.FTZ R34, R4, R26.reuse ;  /* 0x0000001a04227220 */ /* 0x080fe20000410000 */
[C---:B------:R-:W-:Y:S01]  /*87a0*/  FFMA.FTZ R30, R7.reuse, R26, -R30 ;  /* 0x0000001a071e7223 */ /* 0x040fe2000001081e */
[----:B------:R-:W-:Y:S02]  /*87b0*/  HADD2.F32 R6, -RZ, R5.H0_H0 ;  /* 0x20000005ff067230 */ /* 0x000fe40000004100 */
        /* <DEDUP_REMOVED lines=19> */
[----:B------:R3:W-:Y:S02]  /*88f0*/  STS.128 [R0], R4 ;  /* 0x0000000400007388 */ /* 0x0007e40000000c00 */
.L_x_2938:
[----:B------:R-:W-:Y:S05]  /*8900*/  BSYNC B1 ;  /* 0x0000000000017941 */ /* 0x000fea0003800000 */
.L_x_2937:
[----:B--23--:R-:W-:-:S05]  /*8910*/  VIADD R4, R204, 0x40 ;  /* 0x00000040cc047836 */ /* 0x00cfca0000000000 */
[----:B------:R-:W-:-:S13]  /*8920*/  ISETP.GE.AND P0, PT, R4, R31, PT ;  /* 0x0000001f0400720c */ /* 0x000fda0003f06270 */
        /* <DEDUP_REMOVED lines=8> */
[----:B------:R-:W-:Y:S01]  /*89b0*/  HADD2.F32 R24, -RZ, R45.H0_H0 ;  /* 0x2000002dff187230 */ /* 0x000fe20000004100 */
[----:B------:R-:W-:Y:S01]  /*89c0*/  SHF.R.U32.HI R25, RZ, 0x10, R9 ;  /* 0x00000010ff197819 */ /* 0x000fe20000011609 */
        /* <DEDUP_REMOVED lines=13> */
[----:B-1----:R-:W-:Y:S01]  /*8aa0*/  FFMA.FTZ R30, R14, R25, R28 ;  /* 0x000000190e1e7223 */ /* 0x002fe2000001001c */
[----:B------:R-:W-:-:S02]  /*8ab0*/  HADD2.F32 R9, -RZ, R6.H1_H1 ;  /* 0x30000006ff097230 */ /* 0x000fc40000004100 */
[-C--:B------:R-:W-:Y:S01]  /*8ac0*/  FMUL.FTZ R28, R4, R20.reuse ;  /* 0x00000014041c7220 */ /* 0x080fe20000410000 */
[C---:B------:R-:W-:Y:S01]  /*8ad0*/  FFMA.FTZ R26, R7.reuse, R20, -R26 ;  /* 0x00000014071a7223 */ /* 0x040fe2000001081a */
[----:B------:R-:W-:Y:S02]  /*8ae0*/  HADD2.F32 R6, -RZ, R5.H0_H0 ;  /* 0x20000005ff067230 */ /* 0x000fe40000004100 */
[----:B------:R-:W-:Y:S01]  /*8af0*/  FFMA.FTZ R27, R14, R21, -R27 ;  /* 0x000000150e1b7223 */ /* 0x000fe2000001081b */
[----:B------:R-:W-:Y:S02]  /*8b00*/  HADD2.F32 R20, -RZ, R45.H1_H1 ;  /* 0x3000002dff147230 */ /* 0x000fe40000004100 */
        /* <DEDUP_REMOVED lines=18> */
.L_x_2943:
[----:B------:R-:W-:Y:S05]  /*8c30*/  BSYNC B1 ;  /* 0x0000000000017941 */ /* 0x000fea0003800000 */
.L_x_2942:
[----:B------:R-:W-:Y:S05]  /*8c40*/  @P1 BRA `(.L_x_2941) ;  /* 0x0000001400ac1947 */ /* 0x000fea0003800000 */
[----:B--2---:R-:W2:Y:S01]  /*8c50*/  LDS.128 R4, [R0+0x2000] ;  /* 0x0020000000047984 */ /* 0x004ea20000000c00 */
[--C-:B------:R-:W-:Y:S02]  /*8c60*/  SHF.R.U64 R25, R12, 0x10, R13.reuse ;  /* 0x000000100c197819 */ /* 0x100fe4000000120d */
[----:B------:R-:W-:Y:S01]  /*8c70*/  SHF.R.U32.HI R12, RZ, 0x10, R13 ;  /* 0x00000010ff0c7819 */ /* 0x000fe2000001160d */
[----:B------:R-:W-:Y:S01]  /*8c80*/  HADD2.F32 R13, -RZ, R46.H0_H0 ;  /* 0x2000002eff0d7230 */ /* 0x000fe20000004100 */
[--C-:B------:R-:W-:Y:S02]  /*8c90*/  SHF.R.U32.HI R14, RZ, 0x10, R11.reuse ;  /* 0x00000010ff0e7819 */ /* 0x100fe4000001160b */
[----:B------:R-:W-:Y:S01]  /*8ca0*/  SHF.R.U64 R24, R10, 0x10, R11 ;  /* 0x000000100a187819 */ /* 0x000fe2000000120b */
[----:B------:R-:W-:Y:S02]  /*8cb0*/  HADD2.F32 R12, -RZ, R12.H0_H0 ;  /* 0x2000000cff0c7230 */ /* 0x000fe40000004100 */
[----:B------:R-:W-:-:S02]  /*8cc0*/  HADD2.F32 R14, -RZ, R14.H0_H0 ;  /* 0x2000000eff0e7230 */ /* 0x000fc40000004100 */
[----:B------:R-:W-:Y:S02]  /*8cd0*/  HADD2.F32 R11, -RZ, R48.H0_H0 ;  /* 0x20000030ff0b7230 */ /* 0x000fe40000004100 */
[--C-:B--2---:R-:W-:Y:S02]  /*8ce0*/  HADD2.F32 R10, -RZ, R7.reuse.H1_H1 ;  /* 0x30000007ff0a7230 */ /* 0x104fe40000004100 */
[--C-:B------:R-:W-:Y:S02]  /*8cf0*/  HADD2.F32 R3, -RZ, R4.reuse.H0_H0 ;  /* 0x20000004ff037230 */ /* 0x100fe40000004100 */
[----:B------:R-:W-:Y:S02]  /*8d00*/  HADD2.F32 R4, -RZ, R4.H1_H1 ;  /* 0x30000004ff047230 */ /* 0x000fe40000004100 */
[C---:B------:R-:W-:Y:S01]  /*8d10*/  FMUL.FTZ R20, R10.reuse, R14 ;  /* 0x0000000e0a147220 */ /* 0x040fe20000410000 */
[----:B------:R-:W-:Y:S02]  /*8d20*/  HADD2.F32 R9, -RZ, R7.H0_H0 ;  /* 0x20000007ff097230 */ /* 0x000fe40000004100 */
[----:B------:R-:W-:Y:S01]  /*8d30*/  FMUL.FTZ R15, R10, R12 ;  /* 0x0000000c0a0f7220 */ /* 0x000fe20000410000 */
[----:B------:R-:W-:-:S02]  /*8d40*/  HADD2.F32 R7, -RZ, R6.H0_H0 ;  /* 0x20000006ff077230 */ /* 0x000fc40000004100 */
[C---:B------:R-:W-:Y:S01]  /*8d50*/  FMUL.FTZ R10, R4.reuse, R13 ;  /* 0x0000000d040a7220 */ /* 0x040fe20000410000 */
[----:B------:R-:W-:Y:S02]  /*8d60*/  HADD2.F32 R8, -RZ, R6.H1_H1 ;  /* 0x30000006ff087230 */ /* 0x000fe40000004100 */
[C---:B------:R-:W-:Y:S01]  /*8d70*/  FFMA.FTZ R20, R9.reuse, R12, -R20 ;  /* 0x0000000c09147223 */ /* 0x040fe20000010814 */
[----:B------:R-:W-:Y:S01]  /*8d80*/  FFMA.FTZ R21, R9, R14, R15 ;  /* 0x0000000e09157223 */ /* 0x000fe2000001000f */
[-C--:B------:R-:W-:Y:S01]  /*8d90*/  FMUL.FTZ R14, R4, R11.reuse ;  /* 0x0000000b040e7220 */ /* 0x080fe20000410000 */
[C---:B------:R-:W-:Y:S01]  /*8da0*/  FFMA.FTZ R12, R3.reuse, R11, -R10 ;  /* 0x0000000b030c7223 */ /* 0x040fe2000001080a */
[--C-:B------:R-:W-:Y:S02]  /*8db0*/  HADD2.F32 R6, -RZ, R5.reuse.H0_H0 ;  /* 0x20000005ff067230 */ /* 0x100fe40000004100 */
[----:B------:R-:W-:Y:S02]  /*8dc0*/  HADD2.F32 R11, -RZ, R46.H1_H1 ;  /* 0x3000002eff0b7230 */ /* 0x000fe40000004100 */
[----:B------:R-:W-:Y:S01]  /*8dd0*/  FFMA.FTZ R3, R3, R13, R14 ;  /* 0x0000000d03037223 */ /* 0x000fe2000001000e */
[----:B------:R-:W-:-:S02]  /*8de0*/  HADD2.F32 R5, -RZ, R5.H1_H1 ;  /* 0x30000005ff057230 */ /* 0x000fc40000004100 */
[----:B------:R-:W-:Y:S02]  /*8df0*/  HADD2.F32 R9, -RZ, R48.H1_H1 ;  /* 0x30000030ff097230 */ /* 0x000fe40000004100 */
[C---:B------:R-:W-:Y:S01]  /*8e00*/  FMUL.FTZ R14, R8.reuse, R11 ;  /* 0x0000000b080e7220 */ /* 0x040fe20000410000 */
[----:B------:R-:W-:Y:S02]  /*8e10*/  HADD2.F32 R10, -RZ, R24.H0_H0 ;  /* 0x20000018ff0a7230 */ /* 0x000fe40000004100 */
[----:B------:R-:W-:Y:S02]  /*8e20*/  HADD2.F32 R4, -RZ, R25.H0_H0 ;  /* 0x20000019ff047230 */ /* 0x000fe40000004100 */
[-C--:B------:R-:W-:Y:S01]  /*8e30*/  FMUL.FTZ R8, R8, R9.reuse ;  /* 0x0000000908087220 */ /* 0x080fe20000410000 */
[----:B------:R-:W-:Y:S01]  /*8e40*/  FFMA.FTZ R14, R7, R9, -R14 ;  /* 0x00000009070e7223 */ /* 0x000fe2000001080e */
[C---:B------:R-:W-:Y:S01]  /*8e50*/  FMUL.FTZ R13, R5.reuse, R10 ;  /* 0x0000000a050d7220 */ /* 0x040fe20000410000 */
[----:B------:R-:W-:Y:S01]  /*8e60*/  FMUL.FTZ R15, R5, R4 ;  /* 0x00000004050f7220 */ /* 0x000fe20000410000 */
[----:B------:R-:W-:-:S02]  /*8e70*/  FFMA.FTZ R11, R7, R11, R8 ;  /* 0x0000000b070b7223 */ /* 0x000fc40000010008 */
[C---:B------:R-:W-:Y:S01]  /*8e80*/  FFMA.FTZ R5, R6.reuse, R4, -R13 ;  /* 0x0000000406057223 */ /* 0x040fe2000001080d */
[----:B------:R-:W-:Y:S01]  /*8e90*/  F2FP.F16.F32.PACK_AB R7, R21, R20 ;  /* 0x000000141507723e */ /* 0x000fe200000000ff */
[----:B------:R-:W-:Y:S01]  /*8ea0*/  FFMA.FTZ R10, R6, R10, R15 ;  /* 0x0000000a060a7223 */ /* 0x000fe2000001000f */
[----:B------:R-:W-:Y:S02]  /*8eb0*/  F2FP.F16.F32.PACK_AB R4, R3, R12 ;  /* 0x0000000c0304723e */ /* 0x000fe400000000ff */
[----:B------:R-:W-:Y:S02]  /*8ec0*/  F2FP.F16.F32.PACK_AB R6, R11, R14 ;  /* 0x0000000e0b06723e */ /* 0x000fe400000000ff */
[----:B------:R-:W-:-:S05]  /*8ed0*/  F2FP.F16.F32.PACK_AB R5, R10, R5 ;  /* 0x000000050a05723e */ /* 0x000fca00000000ff */
[----:B------:R3:W-:Y:S01]  /*8ee0*/  STS.128 [R0+0x2000], R4 ;  /* 0x0020000400007388 */ /* 0x0007e20000000c00 */
[----:B------:R-:W-:Y:S05]  /*8ef0*/  BRA `(.L_x_2941) ;  /* 0x0000001400007947 */ /* 0x000fea0003800000 */
.L_x_2928:
[----:B------:R-:W1:Y:S01]  /*8f00*/  LDC R6, c[0x0][0x448] ;  /* 0x00011200ff067b82 */ /* 0x000e620000000800 */
[----:B------:R-:W-:Y:S01]  /*8f10*/  IMAD R3, R7, 0x40, R40 ;  /* 0x0000004007037824 */ /* 0x000fe200078e0228 */
[----:B------:R-:W-:Y:S01]  /*8f20*/  ULDC.64 UR4, c[0x0][0x3f8] ;  /* 0x0000fe0000047ab9 */ /* 0x000fe20000000a00 */
[----:B------:R-:W-:Y:S01]  /*8f30*/  MOV R27, R29 ;  /* 0x0000001d001b7202 */ /* 0x000fe20000000f00 */
[----:B------:R-:W-:Y:S01]  /*8f40*/  ULDC.64 UR6, c[0x0][0x408] ;  /* 0x0001020000067ab9 */ /* 0x000fe20000000a00 */
        /* <DEDUP_REMOVED lines=23> */
[----:B------:R-:W1:Y:S01]  /*90c0*/  LDC R27, c[0x0][0x3f4] ;  /* 0x0000fd00ff1b7b82 */ /* 0x000e620000000800 */
[----:B------:R-:W2:Y:S01]  /*90d0*/  SHFL.IDX PT, R3, R36, RZ, 0x1c1f ;  /* 0x001c1fff24037589 */ /* 0x000ea200000e0000 */
[----:B------:R-:W-:-:S03]  /*90e0*/  IMAD R25, R203, R6, RZ ;  /* 0x00000006cb197224 */ /* 0x000fc600078e02ff */
[----:B------:R-:W3:Y:S04]  /*90f0*/  SHFL.IDX PT, R0, R26, RZ, 0x1c1f ;  /* 0x001c1fff1a007589 */ /* 0x000ee800000e0000 */
[----:B------:R-:W4:Y:S04]  /*9100*/  SHFL.IDX PT, R14, R37, RZ, 0x1c1f ;  /* 0x001c1fff250e7589 */ /* 0x000f2800000e0000 */
[----:B------:R-:W5:Y:S01]  /*9110*/  SHFL.IDX PT, R4, R24, RZ, 0x1c1f ;  /* 0x001c1fff18047589 */ /* 0x000f6200000e0000 */
[----:B-1----:R-:W-:-:S04]  /*9120*/  ISETP.GE.AND P0, PT, R18, R27, PT ;  /* 0x0000001b1200720c */ /* 0x002fc80003f06270 */
[----:B------:R-:W-:-:S13]  /*9130*/  ISETP.GE.OR P1, PT, R40, R25, P0 ;  /* 0x000000192800720c */ /* 0x000fda0000726670 */
[C---:B------:R-:W-:Y:S01]  /*9140*/  @!P1 IMAD.SHL.U32 R5, R18.reuse, 0x2, RZ ;  /* 0x0000000212059824 */ /* 0x040fe200078e00ff */
[----:B------:R-:W-:-:S04]  /*9150*/  @!P1 SHF.L.U64.HI R7, R18, 0x1, R19 ;  /* 0x0000000112079819 */ /* 0x000fc80000010213 */
[----:B--2---:R-:W-:-:S05]  /*9160*/  @!P1 IADD3 R8, P2, R3, R5, RZ ;  /* 0x0000000503089210 */ /* 0x004fca0007f5e0ff */
[----:B---3--:R-:W-:-:S06]  /*9170*/  @!P1 IMAD.X R9, R0, 0x1, R7, P2 ;  /* 0x0000000100099824 */ /* 0x008fcc00010e0607 */
[----:B------:R-:W2:Y:S01]  /*9180*/  @!P1 LD.E.128 R8, desc[UR54][R8.64] ;  /* 0x0000003608089980 */ /* 0x000ea2000c101d00 */
[----:B----4-:R-:W-:-:S05]  /*9190*/  @!P1 IADD3 R14, P2, R14, R5, RZ ;  /* 0x000000050e0e9210 */ /* 0x010fca0007f5e0ff */
[----:B-----5:R-:W-:Y:S02]  /*91a0*/  @!P1 IMAD.X R5, R4, 0x1, R7, P2 ;  /* 0x0000000104059824 */ /* 0x020fe400010e0607 */
[----:B------:R-:W-:-:S06]  /*91b0*/  @!P1 IMAD.MOV.U32 R4, RZ, RZ, R14 ;  /* 0x000000ffff049224 */ /* 0x000fcc00078e000e */
[----:B------:R-:W3:Y:S01]  /*91c0*/  @!P1 LD.E.128 R4, desc[UR54][R4.64] ;  /* 0x0000003604049980 */ /* 0x000ee2000c101d00 */
[----:B------:R-:W-:Y:S02]  /*91d0*/  CS2R R20, SRZ ;  /* 0x0000000000147805 */ /* 0x000fe4000001ff00 */
[----:B------:R-:W-:Y:S02]  /*91e0*/  CS2R R28, SRZ ;  /* 0x00000000001c7805 */ /* 0x000fe4000001ff00 */
[----:B------:R-:W-:Y:S01]  /*91f0*/  CS2R R30, SRZ ;  /* 0x00000000001e7805 */ /* 0x000fe2000001ff00 */
[----:B------:R-:W1:Y:S01]  /*9200*/  SHFL.IDX PT, R14, R37, 0x1, 0x1c1f ;  /* 0x003c1f00250e7f89 */ /* 0x000e6200000e0000 */
[----:B------:R-:W-:-:S03]  /*9210*/  CS2R R34, SRZ ;  /* 0x0000000000227805 */ /* 0x000fc6000001ff00 */
[----:B------:R-:W4:Y:S01]  /*9220*/  SHFL.IDX PT, R24, R24, 0x1, 0x1c1f ;  /* 0x003c1f0018187f89 */ /* 0x000f2200000e0000 */
[----:B--2---:R-:W-:Y:S02]  /*9230*/  @!P1 IMAD.MOV.U32 R20, RZ, RZ, R8 ;  /* 0x000000ffff149224 */ /* 0x004fe400078e0008 */
[----:B------:R-:W-:Y:S02]  /*9240*/  @!P1 IMAD.MOV.U32 R21, RZ, RZ, R9 ;  /* 0x000000ffff159224 */ /* 0x000fe400078e0009 */
[----:B------:R-:W-:Y:S02]  /*9250*/  IMAD.MOV.U32 R0, RZ, RZ, R20 ;  /* 0x000000ffff007224 */ /* 0x000fe400078e0014 */
[----:B------:R-:W-:Y:S02]  /*9260*/  @!P1 IMAD.MOV.U32 R28, RZ, RZ, R10 ;  /* 0x000000ffff1c9224 */ /* 0x000fe400078e000a */
[----:B------:R-:W-:Y:S01]  /*9270*/  @!P1 IMAD.MOV.U32 R29, RZ, RZ, R11 ;  /* 0x000000ffff1d9224 */ /* 0x000fe200078e000b */
[----:B------:R-:W-:Y:S01]  /*9280*/  PRMT R53, R53, 0x5410, R0 ;  /* 0x0000541035357816 */ /* 0x000fe20000000000 */
[----:B------:R-:W-:Y:S01]  /*9290*/  IMAD.MOV.U32 R3, RZ, RZ, R21 ;  /* 0x000000ffff037224 */ /* 0x000fe200078e0015 */
[----:B------:R-:W2:Y:S01]  /*92a0*/  SHFL.IDX PT, R0, R26, 0x1, 0x1c1f ;  /* 0x003c1f001a007f89 */ /* 0x000ea200000e0000 */
[----:B------:R-:W-:Y:S01]  /*92b0*/  IMAD.MOV.U32 R8, RZ, RZ, R28 ;  /* 0x000000ffff087224 */ /* 0x000fe200078e001c */
[----:B---3--:R-:W-:Y:S01]  /*92c0*/  @!P1 MOV R31, R5 ;  /* 0x00000005001f9202 */ /* 0x008fe20000000f00 */
[----:B------:R-:W-:Y:S01]  /*92d0*/  @!P1 IMAD.MOV.U32 R30, RZ, RZ, R4 ;  /* 0x000000ffff1e9224 */ /* 0x000fe200078e0004 */
[----:B------:R-:W-:Y:S01]  /*92e0*/  PRMT R41, R3, 0x7610, R41 ;  /* 0x0000761003297816 */ /* 0x000fe20000000029 */
[----:B------:R-:W-:Y:S01]  /*92f0*/  IMAD.MOV.U32 R9, RZ, RZ, R29 ;  /* 0x000000ffff097224 */ /* 0x000fe200078e001d */
[----:B------:R3:W0:Y:S01]  /*9300*/  SHFL.IDX PT, R3, R36, 0x1, 0x1c1f ;  /* 0x003c1f0024037f89 */ /* 0x00062200000e0000 */
[----:B------:R-:W-:Y:S01]  /*9310*/  @!P1 IMAD.MOV.U32 R34, RZ, RZ, R6 ;  /* 0x000000ffff229224 */ /* 0x000fe200078e0006 */
[----:B------:R-:W-:Y:S01]  /*9320*/  PRMT R38, R8, 0x7610, R38 ;  /* 0x0000761008267816 */ /* 0x000fe20000000026 */
[----:B------:R-:W-:-:S02]  /*9330*/  @!P1 IMAD.MOV.U32 R35, RZ, RZ, R7 ;  /* 0x000000ffff239224 */ /* 0x000fc400078e0007 */
[----:B------:R-:W-:Y:S02]  /*9340*/  IMAD.MOV.U32 R4, RZ, RZ, R30 ;  /* 0x000000ffff047224 */ /* 0x000fe400078e001e */
[----:B------:R-:W-:Y:S01]  /*9350*/  IMAD.MOV.U32 R5, RZ, RZ, R31 ;  /* 0x000000ffff057224 */ /* 0x000fe200078e001f */
[----:B---3--:R-:W-:Y:S01]  /*9360*/  PRMT R36, R9, 0x7610, R36 ;  /* 0x0000761009247816 */ /* 0x008fe20000000024 */
[----:B------:R-:W-:Y:S01]  /*9370*/  IMAD.MOV.U32 R6, RZ, RZ, R34 ;  /* 0x000000ffff067224 */ /* 0x000fe200078e0022 */
[----:B------:R-:W-:Y:S01]  /*9380*/  PRMT R38, R38, 0x5410, R4 ;  /* 0x0000541026267816 */ /* 0x000fe20000000004 */
[----:B------:R-:W-:Y:S01]  /*9390*/  IMAD.MOV.U32 R7, RZ, RZ, R35 ;  /* 0x000000ffff077224 */ /* 0x000fe200078e0023 */
[----:B------:R-:W-:Y:S02]  /*93a0*/  PRMT R43, R5, 0x7610, R43 ;  /* 0x00007610052b7816 */ /* 0x000fe4000000002b */
[----:B------:R-:W-:Y:S02]  /*93b0*/  CS2R R4, SRZ ;  /* 0x0000000000047805 */ /* 0x000fe4000001ff00 */
[----:B------:R-:W-:-:S02]  /*93c0*/  PRMT R53, R6, 0x7610, R53 ;  /* 0x0000761006357816 */ /* 0x000fc40000000035 */
[----:B-12-4-:R-:W-:-:S07]  /*93d0*/  PRMT R36, R36, 0x5410, R7 ;  /* 0x0000541024247816 */ /* 0x016fce0000000007 */
.L_x_3259:
[----:B------:R-:W2:Y:S01]  /*93e0*/  LDL R7, [R1+0x3c] ;  /* 0x00003c0001077983 */ /* 0x000ea20000100800 */
[----:B------:R-:W-:Y:S01]  /*93f0*/  VIADD R40, R40, 0x40 ;  /* 0x0000004028287836 */ /* 0x000fe20000000000 */
[----:B------:R-:W-:Y:S01]  /*9400*/  BSSY B1, `(.L_x_2945) ;  /* 0x0000016000017945 */ /* 0x000fe20003800000 */
[----:B------:R-:W-:Y:S02]  /*9410*/  CS2R R8, SRZ ;  /* 0x0000000000087805 */ /* 0x000fe4000001ff00 */
[----:B------:R-:W-:Y:S02]  /*9420*/  CS2R R10, SRZ ;  /* 0x00000000000a7805 */ /* 0x000fe4000001ff00 */
[----:B------:R-:W-:Y:S02]  /*9430*/  ISETP.GE.AND P1, PT, R40, R25, PT ;  /* 0x000000192800720c */ /* 0x000fe40003f26270 */
[----:B--2---:R-:W-:-:S04]  /*9440*/  LEA.HI R6, R7, R7, RZ, 0x1 ;  /* 0x0000000707067211 */ /* 0x004fc800078f08ff */
[----:B------:R-:W-:-:S05]  /*9450*/  LOP3.LUT R6, R6, 0xfffffffe, RZ, 0xc0, !PT ;  /* 0xfffffffe06067812 */ /* 0x000fca00078ec0ff */
[----:B------:R-:W-:Y:S01]  /*9460*/  IMAD.IADD R12, R7, 0x1, -R6 ;  /* 0x00000001070c7824 */ /* 0x000fe200078e0a06 */
[----:B------:R-:W-:-:S04]  /*9470*/  CS2R R6, SRZ ;  /* 0x0000000000067805 */ /* 0x000fc8000001ff00 */
[----:B------:R-:W-:Y:S01]  /*9480*/  SHF.L.U32 R12, R12, 0x1f, RZ ;  /* 0x0000001f0c0c7819 */ /* 0x000fe200000006ff */
[----:B------:R-:W-:Y:S06]  /*9490*/  @P1 BRA `(.L_x_2946) ;  /* 0x0000000000301947 */ /* 0x000fec0003800000 */
[----:B------:R-:W-:Y:S02]  /*94a0*/  CS2R R6, SRZ ;  /* 0x0000000000067805 */ /* 0x000fe4000001ff00 */
[----:B------:R-:W-:Y:S02]  /*94b0*/  CS2R R8, SRZ ;  /* 0x0000000000087805 */ /* 0x000fe4000001ff00 */
[----:B------:R-:W-:Y:S01]  /*94c0*/  CS2R R10, SRZ ;  /* 0x00000000000a7805 */ /* 0x000fe2000001ff00 */
[----:B------:R-:W-:Y:S06]  /*94d0*/  @P0 BRA `(.L_x_2946) ;  /* 0x0000000000200947 */ /* 0x000fec0003800000 */
[C---:B------:R-:W-:Y:S01]  /*94e0*/  IMAD.SHL.U32 R4, R18.reuse, 0x2, RZ ;  /* 0x0000000212047824 */ /* 0x040fe200078e00ff */
[----:B------:R-:W-:-:S04]  /*94f0*/  SHF.L.U64.HI R5, R18, 0x1, R19 ;  /* 0x0000000112057819 */ /* 0x000fc80000010213 */
[-C--:B0-----:R-:W-:Y:S02]  /*9500*/  IADD3 R8, P1, R3, R4.reuse, RZ ;  /* 0x0000000403087210 */ /* 0x081fe40007f3e0ff */
[----:B------:R-:W-:-:S03]  /*9510*/  IADD3 R4, P2, R14, R4, RZ ;  /* 0x000000040e047210 */ /* 0x000fc60007f5e0ff */
[--C-:B------:R-:W-:Y:S02]  /*9520*/  IMAD.X R9, R0, 0x1, R5.reuse, P1 ;  /* 0x0000000100097824 */ /* 0x100fe400008e0605 */
[----:B------:R-:W-:-:S04]  /*9530*/  IMAD.X R5, R24, 0x1, R5, P2 ;  /* 0x0000000118057824 */ /* 0x000fc800010e0605 */
[----:B------:R-:W5:Y:S04]  /*9540*/  LD.E.128 R8, desc[UR54][R8.64] ;  /* 0x0000003608087980 */ /* 0x000f68000c101d00 */
[----:B------:R-:W5:Y:S02]  /*9550*/  LD.E.128 R4, desc[UR54][R4.64] ;  /* 0x0000003604047980 */ /* 0x000f64000c101d00 */
.L_x_2946:
[----:B------:R-:W-:Y:S05]  /*9560*/  BSYNC B1 ;  /* 0x0000000000017941 */ /* 0x000fea0003800000 */
.L_x_2945:
[----:B------:R-:W1:Y:S01]  /*9570*/  SYNCS.PHASECHK.TRANS64.TRYWAIT P1, [R23+URZ+0x22800], R12 ;  /* 0x0228000c170075a7 */ /* 0x000e62000802017f */
[----:B-----5:R-:W-:Y:S01]  /*9580*/  IMAD.MOV.U32 R0, RZ, RZ, R4 ;  /* 0x000000ffff007224 */ /* 0x020fe200078e0004 */
[----:B------:R-:W-:Y:S01]  /*9590*/  VIADDMNMX R25, R25, -R228, 0x80, PT ;  /* 0x0000008019197446 */ /* 0x000fe200038009e4 */
[----:B0-----:R-:W-:Y:S01]  /*95a0*/  IMAD.MOV.U32 R3, RZ, RZ, R5 ;  /* 0x000000ffff037224 */ /* 0x001fe200078e0005 */
[----:B------:R-:W-:Y:S01]  /*95b0*/  BSSY B1, `(.L_x_2947) ;  /* 0x000000d000017945 */ /* 0x000fe20003800000 */
[C---:B------:R-:W-:Y:S01]  /*95c0*/  VIADD R13, R204.reuse, 0x40 ;  /* 0x00000040cc0d7836 */ /* 0x040fe20000000000 */
[-C--:B------:R-:W-:Y:S01]  /*95d0*/  ISETP.GE.OR P2, PT, R204, R25.reuse, P0 ;  /* 0x00000019cc00720c */ /* 0x080fe20000746670 */
[----:B------:R-:W-:Y:S01]  /*95e0*/  IMAD.MOV.U32 R14, RZ, RZ, R9 ;  /* 0x000000ffff0e7224 */ /* 0x000fe200078e0009 */
[----:B------:R-:W-:Y:S01]  /*95f0*/  PRMT R54, R0, 0x5410, R3 ;  /* 0x0000541000367816 */ /* 0x000fe20000000003 */
[----:B------:R-:W-:Y:S01]  /*9600*/  IMAD.MOV.U32 R0, RZ, RZ, R6 ;  /* 0x000000ffff007224 */ /* 0x000fe200078e0006 */
[----:B------:R-:W-:Y:S01]  /*9610*/  ISETP.GE.OR P0, PT, R13, R25, P0 ;  /* 0x000000190d00720c */ /* 0x000fe20000706670 */
[----:B------:R-:W-:Y:S01]  /*9620*/  IMAD.MOV.U32 R3, RZ, RZ, R7 ;  /* 0x000000ffff037224 */ /* 0x000fe200078e0007 */
[----:B------:R-:W-:Y:S01]  /*9630*/  MOV R13, R8 ;  /* 0x00000008000d7202 */ /* 0x000fe20000000f00 */
[----:B------:R-:W-:-:S03]  /*9640*/  IMAD.IADD R37, R18, 0x1, R27 ;  /* 0x0000000112257824 */ /* 0x000fc600078e021b */
[----:B------:R-:W-:Y:S02]  /*9650*/  PRMT R55, R0, 0x5410, R3 ;  /* 0x0000541000377816 */ /* 0x000fe40000000003 */
[----:B------:R-:W-:Y:S01]  /*9660*/  PRMT R56, R13, 0x5410, R14 ;  /* 0x000054100d387816 */ /* 0x000fe2000000000e */
[----:B-1----:R-:W-:Y:S06]  /*9670*/  @!P1 BRA `(.L_x_2948) ;  /* 0x000001c8008c9947 */ /* 0x002fec0003800000 */
.L_x_3260:
[----:B------:R-:W-:Y:S05]  /*9680*/  BSYNC B1 ;  /* 0x0000000000017941 */ /* 0x000fea0003800000 */
.L_x_2947:
[----:B------:R-:W-:Y:S01]  /*9690*/  BSSY B1, `(.L_x_2949) ;  /* 0x0000064000017945 */ /* 0x000fe20003800000 */
[----:B------:R-:W-:Y:S01]  /*96a0*/  IMAD.MOV.U32 R0, RZ, RZ, R10 ;  /* 0x000000ffff007224 */ /* 0x000fe200078e000a */
[----:B------:R-:W-:Y:S01]  /*96b0*/  LOP3.LUT R37, R37, 0x38, RZ, 0xc0, !PT ;  /* 0x0000003825257812 */ /* 0x000fe200078ec0ff */
[----:B------:R-:W-:Y:S01]  /*96c0*/  IMAD.MOV.U32 R3, RZ, RZ, R11 ;  /* 0x000000ffff037224 */ /* 0x000fe200078e000b */
[----:B------:R-:W-:Y:S06]  /*96d0*/  @P2 BRA `(.L_x_2950) ;  /* 0x00000004007c2947 */ /* 0x000fec0003800000 */
[----:B------:R-:W2:Y:S01]  /*96e0*/  LDL R25, [R1+0x28] ;  /* 0x0000280001197983 */ /* 0x000ea20000100800 */
[----:B------:R-:W-:Y:S01]  /*96f0*/  IMAD.SHL.U32 R33, R33, 0x40, RZ ;  /* 0x0000004021217824 */ /* 0x000fe200078e00ff */
[----:B------:R-:W-:Y:S01]  /*9700*/  SHF.R.U64 R49, R30, 0x10, R31 ;  /* 0x000000101e317819 */ /* 0x000fe2000000121f */
[----:B------:R-:W-:Y:S01]  /*9710*/  HADD2.F32 R43, -RZ, R43.H0_H0 ;  /* 0x2000002bff2b7230 */ /* 0x000fe20000004100 */
[--C-:B------:R-:W-:Y:S01]  /*9720*/  SHF.R.U64 R52, R20, 0x10, R21.reuse ;  /* 0x0000001014347819 */ /* 0x100fe20000001215 */
[----:B------:R-:W-:Y:S01]  /*9730*/  HADD2.F32 R41, -RZ, R41.H0_H0 ;  /* 0x20000029ff297230 */ /* 0x000fe20000004100 */
[----:B------:R-:W-:Y:S02]  /*9740*/  LOP3.LUT R24, R33, 0x1c0, RZ, 0xc0, !PT ;  /* 0x000001c021187812 */ /* 0x000fe400078ec0ff */
[----:B------:R-:W-:Y:S02]  /*9750*/  SHF.R.U32.HI R44, RZ, 0x10, R21 ;  /* 0x00000010ff2c7819 */ /* 0x000fe40000011615 */
[----:B------:R-:W-:-:S02]  /*9760*/  SHF.R.U32.HI R13, RZ, 0x3, R24 ;  /* 0x00000003ff0d7819 */ /* 0x000fc40000011618 */
[----:B0-----:R-:W-:Y:S02]  /*9770*/  LOP3.LUT R12, R24, 0x38, R18, 0xf8, !PT ;  /* 0x00000038180c7812 */ /* 0x001fe400078ef812 */
[----:B------:R-:W-:Y:S02]  /*9780*/  LOP3.LUT R24, R13, R37, R24, 0x1e, !PT ;  /* 0x000000250d187212 */ /* 0x000fe400078e1e18 */
[----:B------:R-:W-:Y:S02]  /*9790*/  LOP3.LUT R12, R12, R13, RZ, 0x3c, !PT ;  /* 0x0000000d0c0c7212 */ /* 0x000fe400078e3cff */
[----:B------:R-:W-:Y:S02]  /*97a0*/  SHF.R.U32.HI R40, RZ, 0x10, R31 ;  /* 0x00000010ff287819 */ /* 0x000fe4000001161f */
[--C-:B------:R-:W-:Y:S02]  /*97b0*/  SHF.R.U64 R48, R34, 0x10, R35.reuse ;  /* 0x0000001022307819 */ /* 0x100fe40000001223 */
[----:B------:R-:W-:Y:S01]  /*97c0*/  SHF.R.U32.HI R46, RZ, 0x10, R35 ;  /* 0x00000010ff2e7819 */ /* 0x000fe20000011623 */
[----:B------:R-:W-:Y:S01]  /*97d0*/  HADD2.F32 R40, -RZ, R40.H0_H0 ;  /* 0x20000028ff287230 */ /* 0x000fe20000004100 */
[----:B------:R-:W-:-:S02]  /*97e0*/  SHF.R.U64 R51, R28, 0x10, R29 ;  /* 0x000000101c337819 */ /* 0x000fc4000000121d */
[----:B------:R-:W-:Y:S01]  /*97f0*/  SHF.R.U32.HI R50, RZ, 0x10, R29 ;  /* 0x00000010ff327819 */ /* 0x000fe2000001161d */
[C---:B--2---:R-:W-:Y:S02]  /*9800*/  IMAD R24, R25.reuse, 0x200, R24 ;  /* 0x0000020019187824 */ /* 0x044fe400078e0218 */
[----:B------:R-:W-:Y:S02]  /*9810*/  IMAD R12, R25, 0x200, R12 ;  /* 0x00000200190c7824 */ /* 0x000fe400078e020c */
[--C-:B------:R-:W-:Y:S02]  /*9820*/  IMAD R39, R24, 0x2, R23.reuse ;  /* 0x0000000218277824 */ /* 0x100fe400078e0217 */
[----:B------:R-:W-:-:S03]  /*9830*/  IMAD R33, R12, 0x2, R23 ;  /* 0x000000020c217824 */ /* 0x000fc600078e0217 */
[----:B------:R-:W0:Y:S04]  /*9840*/  LDS.128 R24, [R39+0x18400] ;  /* 0x0184000027187984 */ /* 0x000e280000000c00 */
[----:B------:R-:W1:Y:S01]  /*9850*/  LDS.128 R12, [R33+0x18400] ;  /* 0x01840000210c7984 */ /* 0x000e620000000c00 */
[--C-:B0-----:R-:W-:Y:S02]  /*9860*/  HADD2.F32 R30, -RZ, R25.reuse.H0_H0 ;  /* 0x20000019ff1e7230 */ /* 0x101fe40000004100 */
[----:B------:R-:W-:Y:S02]  /*9870*/  HADD2.F32 R31, -RZ, R25.H1_H1 ;  /* 0x30000019ff1f7230 */ /* 0x000fe40000004100 */
[----:B-1----:R-:W-:Y:S02]  /*9880*/  HADD2.F32 R20, -RZ, R13.H0_H0 ;  /* 0x2000000dff147230 */ /* 0x002fe40000004100 */
[C---:B------:R-:W-:Y:S01]  /*9890*/  FMUL.FTZ R45, R30.reuse, R43 ;  /* 0x0000002b1e2d7220 */ /* 0x040fe20000410000 */
[----:B------:R-:W-:Y:S01]  /*98a0*/  FMUL.FTZ R47, R30, R41 ;  /* 0x000000291e2f7220 */ /* 0x000fe20000410000 */
[----:B------:R-:W-:-:S02]  /*98b0*/  HADD2.F32 R30, -RZ, R44.H0_H0 ;  /* 0x2000002cff1e7230 */ /* 0x000fc40000004100 */
[C---:B------:R-:W-:Y:S01]  /*98c0*/  FMUL.FTZ R44, R31.reuse, R40 ;  /* 0x000000281f2c7220 */ /* 0x040fe20000410000 */
[C---:B------:R-:W-:Y:S01]  /*98d0*/  FFMA.FTZ R42, R20.reuse, R41, -R45 ;  /* 0x00000029142a7223 */ /* 0x040fe2000001082d */
[----:B------:R-:W-:Y:S02]  /*98e0*/  HADD2.F32 R34, -RZ, R27.H0_H0 ;  /* 0x2000001bff227230 */ /* 0x000fe40000004100 */
[----:B------:R-:W-:Y:S01]  /*98f0*/  FFMA.FTZ R47, R20, R43, R47 ;  /* 0x0000002b142f7223 */ /* 0x000fe2000001002f */
[--C-:B------:R-:W-:Y:S02]  /*9900*/  HADD2.F32 R45, -RZ, R36.reuse.H1_H1 ;  /* 0x30000024ff2d7230 */ /* 0x100fe40000004100 */
[----:B------:R-:W-:Y:S01]  /*9910*/  FMUL.FTZ R20, R31, R30 ;  /* 0x0000001e1f147220 */ /* 0x000fe20000410000 */
[----:B------:R-:W-:Y:S02]  /*9920*/  HADD2.F32 R41, -RZ, R36.H0_H0 ;  /* 0x20000024ff297230 */ /* 0x000fe40000004100 */
[----:B------:R-:W-:-:S02]  /*9930*/  HADD2.F32 R21, -RZ, R13.H1_H1 ;  /* 0x3000000dff157230 */ /* 0x000fc40000004100 */
[C---:B------:R-:W-:Y:S01]  /*9940*/  FMUL.FTZ R31, R34.reuse, R45 ;  /* 0x0000002d221f7220 */ /* 0x040fe20000410000 */
[----:B------:R-:W-:Y:S02]  /*9950*/  HADD2.F32 R28, -RZ, R15.H0_H0 ;  /* 0x2000000fff1c7230 */ /* 0x000fe40000004100 */
[-C--:B------:R-:W-:Y:S01]  /*9960*/  FMUL.FTZ R34, R34, R41.reuse ;  /* 0x0000002922227220 */ /* 0x080fe20000410000 */
[----:B------:R-:W-:Y:S02]  /*9970*/  HADD2.F32 R35, -RZ, R27.H1_H1 ;  /* 0x3000001bff237230 */ /* 0x000fe40000004100 */
[----:B------:R-:W-:Y:S01]  /*9980*/  FFMA.FTZ R43, R21, R30, -R44 ;  /* 0x0000001e152b7223 */ /* 0x000fe2000001082c */
[----:B------:R-:W-:Y:S02]  /*9990*/  HADD2.F32 R36, -RZ, R46.H0_H0 ;  /* 0x2000002eff247230 */ /* 0x000fe40000004100 */
[----:B------:R-:W-:Y:S01]  /*99a0*/  FFMA.FTZ R41, R28, R41, -R31 ;  /* 0x000000291c297223 */ /* 0x000fe2000001081f */
[----:B------:R-:W-:-:S02]  /*99b0*/  HADD2.F32 R29, -RZ, R15.H1_H1 ;  /* 0x3000000fff1d7230 */ /* 0x000fc40000004100 */
[----:B------:R-:W-:Y:S01]  /*99c0*/  FFMA.FTZ R45, R28, R45, R34 ;  /* 0x0000002d1c2d7223 */ /* 0x000fe20000010022 */
[----:B------:R-:W-:Y:S02]  /*99d0*/  HADD2.F32 R30, -RZ, R50.H0_H0 ;  /* 0x20000032ff1e7230 */ /* 0x000fe40000004100 */
[----:B------:R-:W-:Y:S01]  /*99e0*/  FFMA.FTZ R40, R21, R40, R20 ;  /* 0x0000002815287223 */ /* 0x000fe20000010014 */
[----:B------:R-:W-:Y:S02]  /*99f0*/  HADD2.F32 R25, -RZ, R24.H0_H0 ;  /* 0x20000018ff197230 */ /* 0x000fe40000004100 */
[C---:B------:R-:W-:Y:S01]  /*9a00*/  FMUL.FTZ R34, R35.reuse, R36 ;  /* 0x0000002423227220 */ /* 0x040fe20000410000 */
[----:B------:R-:W-:Y:S02]  /*9a10*/  HADD2.F32 R28, -RZ, R38.H1_H1 ;  /* 0x30000026ff1c7230 */ /* 0x000fe40000004100 */
[----:B------:R-:W-:Y:S01]  /*9a20*/  FMUL.FTZ R46, R35, R30 ;  /* 0x0000001e232e7220 */ /* 0x000fe20000410000 */
[----:B------:R-:W-:-:S02]  /*9a30*/  HADD2.F32 R20, -RZ, R53.H1_H1 ;  /* 0x30000035ff147230 */ /* 0x000fc40000004100 */
[----:B------:R-:W-:Y:S01]  /*9a40*/  FFMA.FTZ R44, R29, R30, -R34 ;  /* 0x0000001e1d2c7223 */ /* 0x000fe20000010822 */
[----:B------:R-:W-:Y:S02]  /*9a50*/  HADD2.F32 R13, -RZ, R12.H0_H0 ;  /* 0x2000000cff0d7230 */ /* 0x000fe40000004100 */
[C---:B------:R-:W-:Y:S01]  /*9a60*/  FMUL.FTZ R34, R25.reuse, R28 ;  /* 0x0000001c19227220 */ /* 0x040fe20000410000 */
[----:B------:R-:W-:Y:S02]  /*9a70*/  HADD2.F32 R27, -RZ, R26.H0_H0 ;  /* 0x2000001aff1b7230 */ /* 0x000fe40000004100 */
[----:B------:R-:W-:Y:S01]  /*9a80*/  FMUL.FTZ R25, R25, R20 ;  /* 0x0000001419197220 */ /* 0x000fe20000410000 */
[----:B------:R-:W-:Y:S02]  /*9a90*/  HADD2.F32 R30, -RZ, R53.H0_H0 ;  /* 0x20000035ff1e7230 */ /* 0x000fe40000004100 */
[----:B------:R-:W-:Y:S01]  /*9aa0*/  FFMA.FTZ R46, R29, R36, R46 ;  /* 0x000000241d2e7223 */ /* 0x000fe2000001002e */
[----:B------:R-:W-:-:S02]  /*9ab0*/  HADD2.F32 R38, -RZ, R38.H0_H0 ;  /* 0x20000026ff267230 */ /* 0x000fc40000004100 */
[----:B------:R-:W-:Y:S01]  /*9ac0*/  FFMA.FTZ R34, R13, R20, -R34 ;  /* 0x000000140d227223 */ /* 0x000fe20000010822 */
[----:B------:R-:W-:Y:S02]  /*9ad0*/  HADD2.F32 R15, -RZ, R14.H0_H0 ;  /* 0x2000000eff0f7230 */ /* 0x000fe40000004100 */
[----:B------:R-:W-:Y:S01]  /*9ae0*/  FMUL.FTZ R36, R27, R30 ;  /* 0x0000001e1b247220 */ /* 0x000fe20000410000 */
[----:B------:R-:W-:Y:S01]  /*9af0*/  FFMA.FTZ R28, R13, R28, R25 ;  /* 0x0000001c0d1c7223 */ /* 0x000fe20000010019 */
[-C--:B------:R-:W-:Y:S01]  /*9b00*/  FMUL.FTZ R20, R27, R38.reuse ;  /* 0x000000261b147220 */ /* 0x080fe20000410000 */
[----:B------:R-:W-:Y:S02]  /*9b10*/  HADD2.F32 R24, -RZ, R24.H1_H1 ;  /* 0x30000018ff187230 */ /* 0x000fe40000004100 */
[C---:B------:R-:W-:Y:S01]  /*9b20*/  FFMA.FTZ R36, R15.reuse, R38, -R36 ;  /* 0x000000260f247223 */ /* 0x040fe20000010824 */
[----:B------:R-:W-:Y:S02]  /*9b30*/  HADD2.F32 R26, -RZ, R26.H1_H1 ;  /* 0x3000001aff1a7230 */ /* 0x000fe40000004100 */
[----:B------:R-:W-:Y:S01]  /*9b40*/  FFMA.FTZ R20, R15, R30, R20 ;  /* 0x0000001e0f147223 */ /* 0x000fe20000010014 */
[----:B------:R-:W-:-:S02]  /*9b50*/  HADD2.F32 R25, -RZ, R49.H0_H0 ;  /* 0x20000031ff197230 */ /* 0x000fc40000004100 */
[----:B------:R-:W-:Y:S02]  /*9b60*/  HADD2.F32 R27, -RZ, R48.H0_H0 ;  /* 0x20000030ff1b7230 */ /* 0x000fe40000004100 */
[----:B------:R-:W-:Y:S02]  /*9b70*/  HADD2.F32 R13, -RZ, R52.H0_H0 ;  /* 0x20000034ff0d7230 */ /* 0x000fe40000004100 */
[----:B------:R-:W-:Y:S01]  /*9b80*/  FMUL.FTZ R15, R24, R25 ;  /* 0x00000019180f7220 */ /* 0x000fe20000410000 */
[----:B------:R-:W-:Y:S02]  /*9b90*/  HADD2.F32 R21, -RZ, R51.H0_H0 ;  /* 0x20000033ff157230 */ /* 0x000fe40000004100 */
[----:B------:R-:W-:Y:S01]  /*9ba0*/  FMUL.FTZ R35, R26, R27 ;  /* 0x0000001b1a237220 */ /* 0x000fe20000410000 */
[----:B------:R-:W-:Y:S02]  /*9bb0*/  HADD2.F32 R12, -RZ, R12.H1_H1 ;  /* 0x3000000cff0c7230 */ /* 0x000fe40000004100 */
        /* <DEDUP_REMOVED lines=17> */
.L_x_2950:
[----:B------:R-:W-:Y:S05]  /*9cd0*/  BSYNC B1 ;  /* 0x0000000000017941 */ /* 0x000fea0003800000 */
.L_x_2949:
[----:B------:R-:W-:Y:S01]  /*9ce0*/  PRMT R41, R0, 0x5410, R3 ;  /* 0x0000541000297816 */ /* 0x000fe20000000003 */
[----:B------:R-:W-:Y:S06]  /*9cf0*/  @P0 BRA `(.L_x_2941) ;  /* 0x0000000400800947 */ /* 0x000fec0003800000 */
[----:B------:R-:W2:Y:S01]  /*9d00*/  LDL R20, [R1+0x2c] ;  /* 0x00002c0001147983 */ /* 0x000ea20000100800 */
[C---:B01----:R-:W-:Y:S02]  /*9d10*/  VIADD R12, R204.reuse, 0x40 ;  /* 0x00000040cc0c7836 */ /* 0x043fe40000000000 */
        /* <DEDUP_REMOVED lines=8> */
[----:B------:R-:W-:Y:S01]  /*9da0*/  HADD2.F32 R21, -RZ, R54.H1_H1 ;  /* 0x30000036ff157230 */ /* 0x000fe20000004100 */
[----:B------:R-:W-:Y:S02]  /*9db0*/  SHF.R.U64 R40, R8, 0x10, R9 ;  /* 0x0000001008287819 */ /* 0x000fe40000001209 */
[----:B------:R-:W-:Y:S02]  /*9dc0*/  SHF.R.U32.HI R28, RZ, 0x10, R5 ;  /* 0x00000010ff1c7819 */ /* 0x000fe40000011605 */
[--C-:B------:R-:W-:Y:S02]  /*9dd0*/  SHF.R.U64 R39, R10, 0x10, R11.reuse ;  /* 0x000000100a277819 */ /* 0x100fe4000000120b */
[----:B------:R-:W-:Y:S01]  /*9de0*/  SHF.R.U32.HI R38, RZ, 0x10, R11 ;  /* 0x00000010ff267819 */ /* 0x000fe2000001160b */
[----:B------:R-:W-:Y:S02]  /*9df0*/  HADD2.F32 R11, -RZ, R56.H1_H1 ;  /* 0x30000038ff0b7230 */ /* 0x000fe40000004100 */
[----:B------:R-:W-:Y:S01]  /*9e00*/  HADD2.F32 R28, -RZ, R28.H0_H0 ;  /* 0x2000001cff1c7230 */ /* 0x000fe20000004100 */
[----:B------:R-:W-:-:S02]  /*9e10*/  SHF.R.U64 R35, R6, 0x10, R7 ;  /* 0x0000001006237819 */ /* 0x000fc40000001207 */
[----:B------:R-:W-:Y:S01]  /*9e20*/  SHF.R.U32.HI R33, RZ, 0x10, R7 ;  /* 0x00000010ff217819 */ /* 0x000fe20000011607 */
[----:B--2---:R-:W-:-:S04]  /*9e30*/  IMAD.IADD R0, R20, 0x1, R37 ;  /* 0x0000000114007824 */ /* 0x004fc800078e0225 */
[----:B------:R-:W-:Y:S01]  /*9e40*/  IMAD R0, R0, 0x2, R23 ;  /* 0x0000000200007824 */ /* 0x000fe200078e0217 */
[----:B---3--:R-:W0:Y:S04]  /*9e50*/  LDS.128 R12, [R42+0x18400] ;  /* 0x018400002a0c7984 */ /* 0x008e280000000c00 */
[----:B------:R-:W1:Y:S01]  /*9e60*/  LDS.128 R24, [R0+0x18400] ;  /* 0x0184000000187984 */ /* 0x000e620000000c00 */
[----:B------:R-:W-:Y:S02]  /*9e70*/  SHF.R.U32.HI R20, RZ, 0x10, R9 ;  /* 0x00000010ff147819 */ /* 0x000fe40000011609 */
[----:B------:R-:W-:Y:S01]  /*9e80*/  SHF.R.U64 R37, R4, 0x10, R5 ;  /* 0x0000001004257819 */ /* 0x000fe20000001205 */
[----:B0-----:R-:W-:Y:S02]  /*9e90*/  HADD2.F32 R4, -RZ, R13.H0_H0 ;  /* 0x2000000dff047230 */ /* 0x001fe40000004100 */
[----:B-1----:R-:W-:-:S02]  /*9ea0*/  HADD2.F32 R8, -RZ, R25.H0_H0 ;  /* 0x20000019ff087230 */ /* 0x002fc40000004100 */
[----:B------:R-:W-:-:S03]  /*9eb0*/  HADD2.F32 R25, -RZ, R25.H1_H1 ;  /* 0x30000019ff197230 */ /* 0x000fc60000004100 */
[C---:B------:R-:W-:Y:S01]  /*9ec0*/  FMUL.FTZ R29, R8.reuse, R21 ;  /* 0x00000015081d7220 */ /* 0x040fe20000410000 */
[-C--:B------:R-:W-:Y:S01]  /*9ed0*/  FMUL.FTZ R31, R8, R11.reuse ;  /* 0x0000000b081f7220 */ /* 0x080fe20000410000 */
[----:B------:R-:W-:Y:S02]  /*9ee0*/  HADD2.F32 R13, -RZ, R13.H1_H1 ;  /* 0x3000000dff0d7230 */ /* 0x000fe40000004100 */
[----:B------:R-:W-:Y:S01]  /*9ef0*/  FMUL.FTZ R30, R25, R28 ;  /* 0x0000001c191e7220 */ /* 0x000fe20000410000 */
[----:B------:R-:W-:Y:S02]  /*9f00*/  HADD2.F32 R8, -RZ, R20.H0_H0 ;  /* 0x20000014ff087230 */ /* 0x000fe40000004100 */
[C---:B------:R-:W-:Y:S01]  /*9f10*/  FFMA.FTZ R29, R4.reuse, R11, -R29 ;  /* 0x0000000b041d7223 */ /* 0x040fe2000001081d */
[----:B------:R-:W-:Y:S02]  /*9f20*/  HADD2.F32 R7, -RZ, R24.H0_H0 ;  /* 0x20000018ff077230 */ /* 0x000fe40000004100 */
[----:B------:R-:W-:Y:S01]  /*9f30*/  FFMA.FTZ R31, R4, R21, R31 ;  /* 0x00000015041f7223 */ /* 0x000fe2000001001f */
[----:B------:R-:W-:-:S02]  /*9f40*/  HADD2.F32 R20, -RZ, R54.H0_H0 ;  /* 0x20000036ff147230 */ /* 0x000fc40000004100 */
[----:B------:R-:W-:Y:S02]  /*9f50*/  HADD2.F32 R4, -RZ, R56.H0_H0 ;  /* 0x20000038ff047230 */ /* 0x000fe40000004100 */
[-C--:B------:R-:W-:Y:S01]  /*9f60*/  FFMA.FTZ R34, R13, R8.reuse, -R30 ;  /* 0x000000080d227223 */ /* 0x080fe2000001081e */
[----:B------:R-:W-:Y:S02]  /*9f70*/  HADD2.F32 R3, -RZ, R12.H0_H0 ;  /* 0x2000000cff037230 */ /* 0x000fe40000004100 */
[----:B------:R-:W-:Y:S01]  /*9f80*/  FMUL.FTZ R36, R25, R8 ;  /* 0x0000000819247220 */ /* 0x000fe20000410000 */
[C---:B------:R-:W-:Y:S01]  /*9f90*/  FMUL.FTZ R30, R7.reuse, R20 ;  /* 0x00000014071e7220 */ /* 0x040fe20000410000 */
[----:B------:R-:W-:Y:S02]  /*9fa0*/  HADD2.F32 R9, -RZ, R26.H0_H0 ;  /* 0x2000001aff097230 */ /* 0x000fe40000004100 */
[----:B------:R-:W-:Y:S01]  /*9fb0*/  FMUL.FTZ R7, R7, R4 ;  /* 0x0000000407077220 */ /* 0x000fe20000410000 */
[----:B------:R-:W-:-:S02]  /*9fc0*/  HADD2.F32 R8, -RZ, R55.H0_H0 ;  /* 0x20000037ff087230 */ /* 0x000fc40000004100 */
[----:B------:R-:W-:Y:S01]  /*9fd0*/  FFMA.FTZ R36, R13, R28, R36 ;  /* 0x0000001c0d247223 */ /* 0x000fe20000010024 */
[C---:B------:R-:W-:Y:S01]  /*9fe0*/  FFMA.FTZ R30, R3.reuse, R4, -R30 ;  /* 0x00000004031e7223 */ /* 0x040fe2000001081e */
[----:B------:R-:W-:Y:S02]  /*9ff0*/  HADD2.F32 R5, -RZ, R14.H0_H0 ;  /* 0x2000000eff057230 */ /* 0x000fe40000004100 */
[----:B------:R-:W-:Y:S01]  /*a000*/  FFMA.FTZ R13, R3, R20, R7 ;  /* 0x00000014030d7223 */ /* 0x000fe20000010007 */
[----:B------:R-:W-:Y:S02]  /*a010*/  HADD2.F32 R4, -RZ, R41.H0_H0 ;  /* 0x20000029ff047230 */ /* 0x000fe40000004100 */
[----:B------:R-:W-:Y:S01]  /*a020*/  FMUL.FTZ R20, R9, R8 ;  /* 0x0000000809147220 */ /* 0x000fe20000410000 */
[----:B------:R-:W-:Y:S02]  /*a030*/  HADD2.F32 R10, -RZ, R27.H0_H0 ;  /* 0x2000001bff0a7230 */ /* 0x000fe40000004100 */
[----:B------:R-:W-:-:S02]  /*a040*/  HADD2.F32 R3, -RZ, R41.H1_H1 ;  /* 0x30000029ff037230 */ /* 0x000fc40000004100 */
[----:B------:R-:W-:Y:S02]  /*a050*/  HADD2.F32 R7, -RZ, R55.H1_H1 ;  /* 0x30000037ff077230 */ /* 0x000fe40000004100 */
[-C--:B------:R-:W-:Y:S01]  /*a060*/  FMUL.FTZ R28, R9, R4.reuse ;  /* 0x00000004091c7220 */ /* 0x080fe20000410000 */
[----:B------:R-:W-:Y:S01]  /*a070*/  FFMA.FTZ R21, R5, R4, -R20 ;  /* 0x0000000405157223 */ /* 0x000fe20000010814 */
[----:B------:R-:W-:Y:S02]  /*a080*/  HADD2.F32 R6, -RZ, R15.H0_H0 ;  /* 0x2000000fff067230 */ /* 0x000fe40000004100 */
[----:B------:R-:W-:Y:S02]  /*a090*/  HADD2.F32 R4, -RZ, R38.H0_H0 ;  /* 0x20000026ff047230 */ /* 0x000fe40000004100 */
[C---:B------:R-:W-:Y:S01]  /*a0a0*/  FMUL.FTZ R9, R10.reuse, R7 ;  /* 0x000000070a097220 */ /* 0x040fe20000410000 */
[----:B------:R-:W-:Y:S02]  /*a0b0*/  HADD2.F32 R27, -RZ, R27.H1_H1 ;  /* 0x3000001bff1b7230 */ /* 0x000fe40000004100 */
[----:B------:R-:W-:Y:S01]  /*a0c0*/  FMUL.FTZ R38, R10, R3 ;  /* 0x000000030a267220 */ /* 0x000fe20000410000 */
[----:B------:R-:W-:-:S02]  /*a0d0*/  HADD2.F32 R20, -RZ, R33.H0_H0 ;  /* 0x20000021ff147230 */ /* 0x000fc40000004100 */
[----:B------:R-:W-:Y:S01]  /*a0e0*/  FFMA.FTZ R10, R5, R8, R28 ;  /* 0x00000008050a7223 */ /* 0x000fe2000001001c */
[----:B------:R-:W-:Y:S02]  /*a0f0*/  HADD2.F32 R15, -RZ, R15.H1_H1 ;  /* 0x3000000fff0f7230 */ /* 0x000fe40000004100 */
[C---:B------:R-:W-:Y:S01]  /*a100*/  FFMA.FTZ R25, R6.reuse, R3, -R9 ;  /* 0x0000000306197223 */ /* 0x040fe20000010809 */
[----:B------:R-:W-:Y:S01]  /*a110*/  FFMA.FTZ R38, R6, R7, R38 ;  /* 0x0000000706267223 */ /* 0x000fe20000010026 */
[----:B------:R-:W-:Y:S02]  /*a120*/  HADD2.F32 R24, -RZ, R24.H1_H1 ;  /* 0x30000018ff187230 */ /* 0x000fe40000004100 */
[C---:B------:R-:W-:Y:S01]  /*a130*/  FMUL.FTZ R8, R27.reuse, R20 ;  /* 0x000000141b087220 */ /* 0x040fe20000410000 */
[----:B------:R-:W-:Y:S02]  /*a140*/  HADD2.F32 R26, -RZ, R26.H1_H1 ;  /* 0x3000001aff1a7230 */ /* 0x000fe40000004100 */
[----:B------:R-:W-:Y:S01]  /*a150*/  FMUL.FTZ R6, R27, R4 ;  /* 0x000000041b067220 */ /* 0x000fe20000410000 */
[----:B------:R-:W-:-:S02]  /*a160*/  HADD2.F32 R7, -RZ, R37.H0_H0 ;  /* 0x20000025ff077230 */ /* 0x000fc40000004100 */
[----:B------:R-:W-:Y:S02]  /*a170*/  HADD2.F32 R9, -RZ, R35.H0_H0 ;  /* 0x20000023ff097230 */ /* 0x000fe40000004100 */
[----:B------:R-:W-:Y:S02]  /*a180*/  HADD2.F32 R3, -RZ, R40.H0_H0 ;  /* 0x20000028ff037230 */ /* 0x000fe40000004100 */
[----:B------:R-:W-:Y:S02]  /*a190*/  HADD2.F32 R5, -RZ, R39.H0_H0 ;  /* 0x20000027ff057230 */ /* 0x000fe40000004100 */
[C---:B------:R-:W-:Y:S01]  /*a1a0*/  FFMA.FTZ R4, R15.reuse, R4, -R8 ;  /* 0x000000040f047223 */ /* 0x040fe20000010808 */
[----:B------:R-:W-:Y:S02]  /*a1b0*/  HADD2.F32 R12, -RZ, R12.H1_H1 ;  /* 0x3000000cff0c7230 */ /* 0x000fe40000004100 */
[----:B------:R-:W-:Y:S01]  /*a1c0*/  FFMA.FTZ R27, R15, R20, R6 ;  /* 0x000000140f1b7223 */ /* 0x000fe20000010006 */
[----:B------:R-:W-:-:S02]  /*a1d0*/  HADD2.F32 R14, -RZ, R14.H1_H1 ;  /* 0x3000000eff0e7230 */ /* 0x000fc40000004100 */
[----:B------:R-:W-:Y:S01]  /*a1e0*/  FMUL.FTZ R11, R24, R7 ;  /* 0x00000007180b7220 */ /* 0x000fe20000410000 */
[----:B------:R-:W-:Y:S01]  /*a1f0*/  FMUL.FTZ R15, R26, R9 ;  /* 0x000000091a0f7220 */ /* 0x000fe20000410000 */
[----:B------:R-:W-:Y:S01]  /*a200*/  FMUL.FTZ R24, R24, R3 ;  /* 0x0000000318187220 */ /* 0x000fe20000410000 */
[----:B------:R-:W-:Y:S01]  /*a210*/  FMUL.FTZ R26, R26, R5 ;  /* 0x000000051a1a7220 */ /* 0x000fe20000410000 */
[----:B------:R-:W-:Y:S01]  /*a220*/  FFMA.FTZ R3, R12, R3, -R11 ;  /* 0x000000030c037223 */ /* 0x000fe2000001080b */
[----:B------:R-:W-:Y:S01]  /*a230*/  FFMA.FTZ R6, R14, R5, -R15 ;  /* 0x000000050e067223 */ /* 0x000fe2000001080f */
[----:B------:R-:W-:Y:S01]  /*a240*/  FFMA.FTZ R8, R12, R7, R24 ;  /* 0x000000070c087223 */ /* 0x000fe20000010018 */
        /* <DEDUP_REMOVED lines=11> */
.L_x_2941:
[----:B------:R-:W-:Y:S05]  /*a300*/  BSYNC B0 ;  /* 0x0000000000007941 */ /* 0x000fea0003800000 */
.L_x_2927:
        /* <DEDUP_REMOVED lines=8> */
.L_x_2924:
[----:B-123--:R-:W1:Y:S01]  /*a390*/  S2R R0, SR_TID.X ;  /* 0x0000000000007919 */ /* 0x00ee620000002100 */
[----:B------:R-:W-:Y:S05]  /*a3a0*/  WARPSYNC.ALL ;  /* 0x0000000000007948 */ /* 0x000fea0003800000 */
[----:B------:R-:W-:Y:S02]  /*a3b0*/  LOP3.LUT R16, R16, 0xfffbffff, RZ, 0xc0, !PT ;  /* 0xfffbffff10107812 */ /* 0x000fe400078ec0ff */
[----:B-1----:R-:W-:-:S05]  /*a3c0*/  SHF.R.U32.HI R0, RZ, 0x7, R0 ;  /* 0x00000007ff007819 */ /* 0x002fca0000011600 */
[----:B------:R-:W-:Y:S01]  /*a3d0*/  VIADD R20, R0, 0x8 ;  /* 0x0000000800147836 */ /* 0x000fe20000000000 */
[----:B------:R-:W-:-:S04]  /*a3e0*/  MOV R0, UR51 ;  /* 0x0000003300007c02 */ /* 0x000fc80008000f00 */
[----:B------:R1:W-:Y:S01]  /*a3f0*/  BAR.SYNC.DEFER_BLOCKING R20, 0x100 ;  /* 0x000400140000751d */ /* 0x0003e20000010000 */
[----:B------:R-:W-:-:S13]  /*a400*/  ISETP.NE.AND P1, PT, R0, 0x3, PT ;  /* 0x000000030000780c */ /* 0x000fda0003f25270 */
[----:B------:R-:W-:Y:S01]  /*a410*/  @P1 LOP3.LUT R16, R16, 0x40000, RZ, 0xfc, !PT ;  /* 0x0004000010101812 */ /* 0x000fe200078efcff */
[----:B-1----:R-:W-:Y:S06]  /*a420*/  @!P1 BRA `(.L_x_2951) ;  /* 0x0000000000049947 */ /* 0x002fec0003800000 */
[----:B------:R-:W-:Y:S01]  /*a430*/  BPT.TRAP 0x1 ;  /* 0x000000040000795c */ /* 0x000fe20000300000 */
.L_x_2951:
[----:B------:R-:W-:Y:S01]  /*a440*/  IMAD R0, R2, 0x8, R23 ;  /* 0x0000000802007824 */ /* 0x000fe200078e0217 */
[----:B------:R-:W-:-:S04]  /*a450*/  SHF.L.U32 R73, R202, 0x1f, RZ ;  /* 0x0000001fca497819 */ /* 0x000fc800000006ff */
[----:B------:R1:W2:Y:S01]  /*a460*/  SYNCS.PHASECHK.TRANS64.TRYWAIT P0, [R0+URZ+0x22830], R73 ;  /* 0x02283049000075a7 */ /* 0x0002a2000800017f */
[----:B------:R-:W-:Y:S05]  /*a470*/  @!P1 BRA `(.L_x_2952) ;  /* 0x0000000000049947 */ /* 0x000fea0003800000 */
[----:B------:R-:W-:Y:S01]  /*a480*/  BPT.TRAP 0x1 ;  /* 0x000000040000795c */ /* 0x000fe20000300000 */
.L_x_2952:
[----:B------:R-:W-:Y:S01]  /*a490*/  VIADD R3, R23, 0x1c400 ;  /* 0x0001c40017037836 */ /* 0x000fe20000000000 */
[----:B------:R-:W-:Y:S01]  /*a4a0*/  LOP3.LUT R4, R32, 0x10000, RZ, 0xfc, !PT ;  /* 0x0001000020047812 */ /* 0x000fe200078efcff */
[----:B------:R-:W-:-:S03]  /*a4b0*/  IMAD.MOV.U32 R5, RZ, RZ, 0x40000040 ;  /* 0x40000040ff057424 */ /* 0x000fc600078e00ff */
[----:B------:R-:W-:-:S04]  /*a4c0*/  SHF.R.U32.HI R3, RZ, 0x4, R3 ;  /* 0x00000004ff037819 */ /* 0x000fc80000011603 */
[----:B------:R-:W-:-:S04]  /*a4d0*/  LOP3.LUT R3, R3, 0x3fff, RZ, 0xc0, !PT ;  /* 0x00003fff03037812 */ /* 0x000fc800078ec0ff */
[----:B------:R-:W-:Y:S01]  /*a4e0*/  LOP3.LUT R229, R3, 0x10000, RZ, 0xfc, !PT ;  /* 0x0001000003e57812 */ /* 0x000fe200078efcff */
[----:B--2---:R-:W-:Y:S06]  /*a4f0*/  @P0 BRA `(.L_x_2953) ;  /* 0x0000000000080947 */ /* 0x004fec0003800000 */
[----:B------:R-:W2:Y:S02]  /*a500*/  SYNCS.PHASECHK.TRANS64.TRYWAIT P0, [R0+URZ+0x22830], R73 ;  /* 0x02283049000075a7 */ /* 0x000ea4000800017f */
[----:B--2---:R-:W-:Y:S05]  /*a510*/  @!P0 BRA `(.L_x_2954) ;  /* 0x000001b800f88947 */ /* 0x004fea0003800000 */
.L_x_2953:
[----:B------:R-:W-:Y:S01]  /*a520*/  IMAD R6, R2, 0x300, R229 ;  /* 0x0000030002067824 */ /* 0x000fe200078e02e5 */
[----:B------:R-:W-:Y:S05]  /*a530*/  WARPSYNC.ALL ;  /* 0x0000000000007948 */ /* 0x000fea0003800000 */
[----:B------:R-:W-:Y:S01]  /*a540*/  IMAD.MOV.U32 R7, RZ, RZ, 0x40000040 ;  /* 0x40000040ff077424 */ /* 0x000fe200078e00ff */
[C---:B------:R-:W-:Y:S01]  /*a550*/  R2UR UR4, R4.reuse ;  /* 0x00000000040472ca */ /* 0x040fe200000e0000 */
[----:B0-----:R-:W-:Y:S01]  /*a560*/  WARPGROUP.ARRIVE ;  /* 0x00000000000079c5 */ /* 0x001fe20000000000 */
[----:B------:R-:W-:Y:S01]  /*a570*/  R2UR UR5, R5 ;  /* 0x00000000050572ca */ /* 0x000fe200000e0000 */
[----:B------:R-:W-:Y:S01]  /*a580*/  VIADD R14, R4, 0x2 ;  /* 0x00000002040e7836 */ /* 0x000fe20000000000 */
[C---:B------:R-:W-:Y:S01]  /*a590*/  R2UR UR6, R6.reuse ;  /* 0x00000000060672ca */ /* 0x040fe200000e0000 */
[----:B------:R-:W-:Y:S01]  /*a5a0*/  VIADD R8, R6, 0x2 ;  /* 0x0000000206087836 */ /* 0x000fe20000000000 */
[----:B------:R-:W-:Y:S01]  /*a5b0*/  R2UR UR7, R7 ;  /* 0x00000000070772ca */ /* 0x000fe200000e0000 */
[----:B------:R-:W-:Y:S01]  /*a5c0*/  IMAD.MOV.U32 R15, RZ, RZ, 0x40000040 ;  /* 0x40000040ff0f7424 */ /* 0x000fe200078e00ff */
[----:B------:R-:W-:Y:S01]  /*a5d0*/  MOV R7, 0x40000040 ;  /* 0x4000004000077802 */ /* 0x000fe20000000f00 */
[----:B------:R-:W-:Y:S01]  /*a5e0*/  IMAD.MOV.U32 R9, RZ, RZ, 0x40000040 ;  /* 0x40000040ff097424 */ /* 0x000fe200078e00ff */
[----:B------:R-:W0:Y:S01]  /*a5f0*/  S2R R3, SR_TID.X ;  /* 0x0000000000037919 */ /* 0x000e220000002100 */
[----:B------:R-:W-:-:S02]  /*a600*/  VIADD R12, R4, 0x4 ;  /* 0x00000004040c7836 */ /* 0x000fc40000000000 */
[----:B------:R-:W-:Y:S02]  /*a610*/  IMAD.MOV.U32 R13, RZ, RZ, 0x40000040 ;  /* 0x40000040ff0d7424 */ /* 0x000fe400078e00ff */
[----:B------:R-:W-:Y:S02]  /*a620*/  VIADD R10, R4, 0x6 ;  /* 0x00000006040a7836 */ /* 0x000fe40000000000 */
[----:B------:R-:W-:Y:S02]  /*a630*/  IMAD.MOV.U32 R11, RZ, RZ, 0x40000040 ;  /* 0x40000040ff0b7424 */ /* 0x000fe400078e00ff */
[----:B------:R-:W-:Y:S01]  /*a640*/  HGMMA.64x96x16.F32 R24, gdesc[UR4], RZ, !UPT, gsb0 ;  /* 0x01600000041879f0 */ /* 0x000fe2000c0008ff */
[----:B------:R-:W-:Y:S01]  /*a650*/  R2UR UR4, R14 ;  /* 0x000000000e0472ca */ /* 0x000fe200000e0000 */
[----:B------:R-:W-:Y:S01]  /*a660*/  IMAD.U32 R97, RZ, RZ, UR51 ;  /* 0x00000033ff617e24 */ /* 0x000fe2000f8e00ff */
[----:B------:R-:W-:Y:S02]  /*a670*/  R2UR UR5, R15 ;  /* 0x000000000f0572ca */ /* 0x000fe400000e0000 */
[----:B------:R-:W-:Y:S01]  /*a680*/  R2UR UR6, R8 ;  /* 0x00000000080672ca */ /* 0x000fe200000e0000 */
[C---:B------:R-:W-:Y:S01]  /*a690*/  VIADD R8, R6.reuse, 0x4 ;  /* 0x0000000406087836 */ /* 0x040fe20000000000 */
[----:B------:R-:W-:Y:S01]  /*a6a0*/  R2UR UR7, R9 ;  /* 0x00000000090772ca */ /* 0x000fe200000e0000 */
[----:B------:R-:W-:Y:S01]  /*a6b0*/  IMAD.MOV.U32 R9, RZ, RZ, 0x40000040 ;  /* 0x40000040ff097424 */ /* 0x000fe200078e00ff */
[----:B------:R-:W-:Y:S01]  /*a6c0*/  ISETP.NE.AND P0, PT, R97, 0x3, PT ;  /* 0x000000036100780c */ /* 0x000fe20003f05270 */
[----:B------:R-:W-:Y:S01]  /*a6d0*/  VIADD R6, R6, 0x6 ;  /* 0x0000000606067836 */ /* 0x000fe20000000000 */
[----:B0-----:R-:W-:-:S04]  /*a6e0*/  SHF.R.U32.HI R3, RZ, 0x7, R3 ;  /* 0x00000007ff037819 */ /* 0x001fc80000011603 */
[----:B------:R-:W-:Y:S01]  /*a6f0*/  IADD3 R21, -R3, 0xb, RZ ;  /* 0x0000000b03157810 */ /* 0x000fe20007ffe1ff */
        /* <DEDUP_REMOVED lines=21> */
.L_x_2955:
[----:B------:R-:W3:Y:S01]  /*a850*/  LDL R88, [R1+0x4] ;  /* 0x0000040001587983 */ /* 0x000ee20000100800 */
[----:B------:R-:W4:Y:S01]  /*a860*/  LDC R89, c[0x0][0x448] ;  /* 0x00011200ff597b82 */ /* 0x000f220000000800 */
[----:B------:R-:W-:Y:S01]  /*a870*/  ULDC UR4, c[0x0][0x9d8] ;  /* 0x0002760000047ab9 */ /* 0x000fe20000000800 */
[----:B------:R-:W-:Y:S01]  /*a880*/  ULDC.64 UR8, c[0x0][0x9e0] ;  /* 0x0002780000087ab9 */ /* 0x000fe20000000a00 */
        /* <DEDUP_REMOVED lines=15> */
[----:B------:R-:W-:Y:S01]  /*a980*/  UISETP.GE.AND UP0, UPT, UR9, 0x1, UPT ;  /* 0x000000010900788c */ /* 0x000fe2000bf06270 */
[----:B------:R-:W-:Y:S01]  /*a990*/  FMUL.FTZ R3, R24, UR4 ;  /* 0x0000000418037c20 */ /* 0x000fe20008410000 */
[----:B------:R-:W-:Y:S01]  /*a9a0*/  FMUL.FTZ R72, R25, UR4 ;  /* 0x0000000419487c20 */ /* 0x000fe20008410000 */
[----:B------:R-:W-:Y:S01]  /*a9b0*/  FMUL.FTZ R28, R43, UR4 ;  /* 0x000000042b1c7c20 */ /* 0x000fe20008410000 */
[----:B------:R-:W-:Y:S01]  /*a9c0*/  FMUL.FTZ R58, R60, UR4 ;  /* 0x000000043c3a7c20 */ /* 0x000fe20008410000 */
[----:B------:R-:W-:Y:S01]  /*a9d0*/  LOP3.LUT R16, R16, 0xfff7ffff, RZ, 0xc0, !PT ;  /* 0xfff7ffff10107812 */ /* 0x000fe200078ec0ff */
[----:B------:R-:W-:Y:S01]  /*a9e0*/  FMUL.FTZ R61, R68, UR4 ;  /* 0x00000004443d7c20 */ /* 0x000fe20008410000 */
[----:B----4-:R-:W-:Y:S01]  /*a9f0*/  ISETP.NE.AND P0, PT, R89, 0x1, PT ;  /* 0x000000015900780c */ /* 0x010fe20003f05270 */
        /* <DEDUP_REMOVED lines=11> */
[----:B------:R-:W-:Y:S01]  /*aab0*/  FMUL.FTZ R83, R45, UR4 ;  /* 0x000000042d537c20 */ /* 0x000fe20008410000 */
[----:B------:R-:W4:Y:S01]  /*aac0*/  @P0 LDC R38, c[0x0][0x44c] ;  /* 0x00011300ff260b82 */ /* 0x000f220000000800 */
[----:B------:R-:W-:Y:S01]  /*aad0*/  FMUL.FTZ R31, R46, UR4 ;  /* 0x000000042e1f7c20 */ /* 0x000fe20008410000 */
[----:B------:R-:W-:Y:S01]  /*aae0*/  FMUL.FTZ R84, R48, UR4 ;  /* 0x0000000430547c20 */ /* 0x000fe20008410000 */
[----:B------:R-:W-:Y:S01]  /*aaf0*/  FMUL.FTZ R85, R49, UR4 ;  /* 0x0000000431557c20 */ /* 0x000fe20008410000 */
[----:B------:R-:W-:Y:S01]  /*ab00*/  FMUL.FTZ R34, R50, UR4 ;  /* 0x0000000432227c20 */ /* 0x000fe20008410000 */
[----:B------:R-:W-:Y:S01]  /*ab10*/  FMUL.FTZ R33, R51, UR4 ;  /* 0x0000000433217c20 */ /* 0x000fe20008410000 */
[----:B------:R-:W-:Y:S01]  /*ab20*/  FMUL.FTZ R86, R52, UR4 ;  /* 0x0000000434567c20 */ /* 0x000fe20008410000 */
[----:B------:R-:W-:Y:S01]  /*ab30*/  FMUL.FTZ R87, R53, UR4 ;  /* 0x0000000435577c20 */ /* 0x000fe20008410000 */
[----:B------:R-:W5:Y:S01]  /*ab40*/  @P0 LDC R41, c[0x0][0x450] ;  /* 0x00011400ff290b82 */ /* 0x000f620000000800 */
        /* <DEDUP_REMOVED lines=8> */
[----:B------:R-:W-:Y:S01]  /*abd0*/  @P0 LOP3.LUT R16, R16, 0x80000, RZ, 0xfc, !PT ;  /* 0x0008000010100812 */ /* 0x000fe200078efcff */
[----:B------:R-:W0:Y:S01]  /*abe0*/  MUFU.TANH R3, R3 ;  /* 0x0000000300037308 */ /* 0x000e220000002400 */
[C-C-:B------:R-:W-:Y:S01]  /*abf0*/  IADD3 R44, -R207.reuse, 0x61, R68.reuse ;  /* 0x00000061cf2c7810 */ /* 0x140fe20007ffe144 */
[----:B------:R-:W-:Y:S01]  /*ac00*/  ULDC UR50, c[0x0][0x9dc] ;  /* 0x0002770000327ab9 */ /* 0x000fe20000000800 */
[----:B------:R-:W-:Y:S01]  /*ac10*/  FMUL.FTZ R70, R70, UR4 ;  /* 0x0000000446467c20 */ /* 0x000fe20008410000 */
[----:B------:R-:W-:Y:S01]  /*ac20*/  ULOP3.LUT UR50, URZ, UR50, URZ, 0x33, !UPT ;  /* 0x000000323f327292 */ /* 0x000fe2000f8e333f */
[----:B------:R-:W-:Y:S01]  /*ac30*/  IMAD.MOV.U32 R45, RZ, RZ, -0x60 ;  /* 0xffffffa0ff2d7424 */ /* 0x000fe200078e00ff */
[----:B------:R-:W-:Y:S01]  /*ac40*/  IADD3 R68, -R207, 0x60, R68 ;  /* 0x00000060cf447810 */ /* 0x000fe20007ffe144 */
[----:B------:R-:W-:Y:S01]  /*ac50*/  IMAD.IADD R44, R44, 0x1, -R203 ;  /* 0x000000012c2c7824 */ /* 0x000fe200078e0acb */
[----:B------:R-:W0:Y:S01]  /*ac60*/  MUFU.TANH R72, R72 ;  /* 0x0000004800487308 */ /* 0x000e220000002400 */
[----:B------:R-:W-:-:S02]  /*ac70*/  UP2UR UR52, UPR, URZ, 0x1 ;  /* 0x000000013f347883 */ /* 0x000fc40008000000 */
[C---:B------:R-:W-:Y:S02]  /*ac80*/  VIADD R67, R44.reuse, UR8 ;  /* 0x000000082c437c36 */ /* 0x040fe40008000000 */
[----:B------:R-:W-:-:S03]  /*ac90*/  VIADD R66, R44, UR50 ;  /* 0x000000322c427c36 */ /* 0x000fc60008000000 */
        /* <DEDUP_REMOVED lines=29> */
[----:B---3--:R-:W-:-:S04]  /*ae70*/  IMAD.IADD R63, R88, 0x1, R228 ;  /* 0x00000001583f7824 */ /* 0x008fc800078e02e4 */
[----:B----4-:R-:W-:-:S03]  /*ae80*/  @P0 IMAD.HI.U32 R38, R63, R38, RZ ;  /* 0x000000263f260227 */ /* 0x010fc600078e00ff */
[----:B------:R-:W3:Y:S02]  /*ae90*/  MUFU.TANH R36, R36 ;  /* 0x0000002400247308 */ /* 0x000ee40000002400 */
[----:B-----5:R-:W-:Y:S01]  /*aea0*/  @P0 SHF.R.U32.HI R63, RZ, R41, R38 ;  /* 0x00000029ff3f0219 */ /* 0x020fe20000011626 */
[----:B------:R-:W-:Y:S01]  /*aeb0*/  VIADD R38, R0, 0x22840 ;  /* 0x0002284000267836 */ /* 0x000fe20000000000 */
[----:B------:R-:W-:Y:S01]  /*aec0*/  PLOP3.LUT P0, PT, PT, PT, UP0, 0x40, 0x0 ;  /* 0x000000000000781c */ /* 0x000fe20003f0e808 */
[----:B------:R-:W-:-:S03]  /*aed0*/  IMAD.U32 R41, RZ, RZ, UR47 ;  /* 0x0000002fff297e24 */ /* 0x000fc6000f8e00ff */
[----:B------:R-:W4:Y:S01]  /*aee0*/  MUFU.TANH R56, R56 ;  /* 0x0000003800387308 */ /* 0x000f220000002400 */
[----:B------:R-:W5:Y:S01]  /*aef0*/  SHFL.IDX PT, R47, R63, RZ, 0x1c1f ;  /* 0x001c1fff3f2f7589 */ /* 0x000f6200000e0000 */
[----:B------:R-:W-:Y:S01]  /*af00*/  PRMT R38, R41, 0x654, R38 ;  /* 0x0000065429267816 */ /* 0x000fe20000000026 */
[----:B------:R-:W-:-:S05]  /*af10*/  FMUL.FTZ R41, R71, UR4 ;  /* 0x0000000447297c20 */ /* 0x000fca0008410000 */
[----:B------:R-:W0:Y:S01]  /*af20*/  MUFU.TANH R57, R57 ;  /* 0x0000003900397308 */ /* 0x000e220000002400 */
[----:B------:R1:W-:Y:S07]  /*af30*/  SYNCS.ARRIVE.TRANS64.RED.A1T0 RZ, [R38+URZ], RZ ;  /* 0x000000ff26ff79a7 */ /* 0x0003ee000810043f */
[----:B------:R-:W0:Y:S08]  /*af40*/  MUFU.TANH R40, R40 ;  /* 0x0000002800287308 */ /* 0x000e300000002400 */
[----:B------:R-:W0:Y:S01]  /*af50*/  MUFU.TANH R39, R39 ;  /* 0x0000002700277308 */ /* 0x000e220000002400 */
[----:B-----5:R-:W-:Y:S01]  /*af60*/  VIADDMNMX R71, R47, R67, R68, PT ;  /* 0x000000432f477246 */ /* 0x020fe20003800144 */
[----:B------:R-:W-:-:S06]  /*af70*/  IMAD.IADD R69, R66, 0x1, R47 ;  /* 0x0000000142457824 */ /* 0x000fcc00078e022f */
        /* <DEDUP_REMOVED lines=11> */
[----:B-1----:R1:W0:Y:S02]  /*b030*/  MUFU.TANH R38, R70 ;  /* 0x0000004600267308 */ /* 0x0022240000002400 */
[----:B-1----:R-:W-:-:S04]  /*b040*/  IMAD R70, R176, R45, 0x60 ;  /* 0x00000060b0467424 */ /* 0x002fc800078e022d */
[----:B------:R-:W-:Y:S01]  /*b050*/  IMAD.IADD R65, R70, 0x1, -R207 ;  /* 0x0000000146417824 */ /* 0x000fe200078e0acf */
[----:B---34-:R-:W-:Y:S06]  /*b060*/  @P0 BRA `(.L_x_2956) ;  /* 0x0000000000540947 */ /* 0x018fec0003800000 */
[----:B------:R-:W-:Y:S01]  /*b070*/  IADD3 R44, -R203, R206, R47 ;  /* 0x000000cecb2c7210 */ /* 0x000fe20007ffe12f */
[----:B------:R-:W-:Y:S03]  /*b080*/  BSSY B0, `(.L_x_2957) ;  /* 0x0000010000007945 */ /* 0x000fe60003800000 */
[----:B------:R-:W-:-:S13]  /*b090*/  ISETP.GT.AND P0, PT, R44, -0x1, PT ;  /* 0xffffffff2c00780c */ /* 0x000fda0003f04270 */
[----:B------:R-:W-:Y:S05]  /*b0a0*/  @P0 BRA `(.L_x_2958) ;  /* 0x0000000000200947 */ /* 0x000fea0003800000 */
[----:B------:R-:W-:Y:S01]  /*b0b0*/  UISETP.NE.AND UP0, UPT, UR9, 0x1, UPT ;  /* 0x000000010900788c */ /* 0x000fe2000bf05270 */
[----:B------:R-:W-:-:S05]  /*b0c0*/  LOP3.LUT R44, RZ, R44, RZ, 0x33, !PT ;  /* 0x0000002cff2c7212 */ /* 0x000fca00078e33ff */
[----:B------:R-:W-:-:S05]  /*b0d0*/  PLOP3.LUT P0, PT, PT, PT, UP0, 0x80, 0x0 ;  /* 0x000000000000781c */ /* 0x000fca0003f0f008 */
[----:B------:R-:W-:-:S08]  /*b0e0*/  @UP0 ULDC.64 UR4, c[0x0][0x9e8] ;  /* 0x00027a0000040ab9 */ /* 0x000fd00000000a00 */
[----:B------:R-:W-:-:S05]  /*b0f0*/  @P0 IMAD.HI.U32 R45, R44, UR4, RZ ;  /* 0x000000042c2d0c27 */ /* 0x000fca000f8e00ff */
[----:B------:R-:W-:-:S04]  /*b100*/  @P0 SHF.R.U32.HI R44, RZ, UR5, R45 ;  /* 0x00000005ff2c0c19 */ /* 0x000fc8000801162d */
[----:B------:R-:W-:Y:S01]  /*b110*/  LOP3.LUT R44, RZ, R44, RZ, 0x33, !PT ;  /* 0x0000002cff2c7212 */ /* 0x000fe200078e33ff */
[----:B------:R-:W-:Y:S06]  /*b120*/  BRA `(.L_x_2959) ;  /* 0x0000000000147947 */ /* 0x000fec0003800000 */
.L_x_2958:
[----:B------:R-:W-:-:S06]  /*b130*/  UISETP.NE.AND UP0, UPT, UR9, 0x1, UPT ;  /* 0x000000010900788c */ /* 0x000fcc000bf05270 */
[----:B------:R-:W-:-:S05]  /*b140*/  PLOP3.LUT P0, PT, PT, PT, UP0, 0x80, 0x0 ;  /* 0x000000000000781c */ /* 0x000fca0003f0f008 */
[----:B------:R-:W-:-:S08]  /*b150*/  @UP0 ULDC.64 UR4, c[0x0][0x9e8] ;  /* 0x00027a0000040ab9 */ /* 0x000fd00000000a00 */
[----:B------:R-:W-:-:S05]  /*b160*/  @P0 IMAD.HI.U32 R45, R44, UR4, RZ ;  /* 0x000000042c2d0c27 */ /* 0x000fca000f8e00ff */
[----:B------:R-:W-:-:S07]  /*b170*/  @P0 SHF.R.U32.HI R44, RZ, UR5, R45 ;  /* 0x00000005ff2c0c19 */ /* 0x000fce000801162d */
.L_x_2959:
[----:B------:R-:W-:Y:S05]  /*b180*/  BSYNC B0 ;  /* 0x0000000000007941 */ /* 0x000fea0003800000 */
.L_x_2957:
[----:B------:R-:W-:-:S05]  /*b190*/  IMAD R44, R44, UR9, R65 ;  /* 0x000000092c2c7c24 */ /* 0x000fca000f8e0241 */
[----:B------:R-:W-:Y:S02]  /*b1a0*/  VIMNMX R69, R69, R44, !PT ;  /* 0x0000002c45457248 */ /* 0x000fe40007fe0100 */
[----:B------:R-:W-:-:S07]  /*b1b0*/  VIADDMNMX R71, R44, UR9, R71, PT ;  /* 0x000000092c477c46 */ /* 0x000fce000b800147 */
.L_x_2956:
[C---:B------:R-:W-:Y:S01]  /*b1c0*/  ISETP.GE.AND P1, PT, R70.reuse, 0x9, PT ;  /* 0x000000094600780c */ /* 0x040fe20003f26270 */
[----:B------:R-:W1:Y:S01]  /*b1d0*/  SHFL.IDX PT, R63, R63, 0x1, 0x1c1f ;  /* 0x003c1f003f3f7f89 */ /* 0x000e6200000e0000 */
[C---:B------:R-:W-:Y:S01]  /*b1e0*/  ISETP.GE.AND P0, PT, R70.reuse, 0x2, PT ;  /* 0x000000024600780c */ /* 0x040fe20003f06270 */
[----:B------:R-:W-:Y:S01]  /*b1f0*/  UISETP.GE.AND UP0, UPT, UR9, 0x1, UPT ;  /* 0x000000010900788c */ /* 0x000fe2000bf06270 */
[C---:B------:R-:W-:Y:S02]  /*b200*/  ISETP.GT.AND P2, PT, R69.reuse, 0x8, !P1 ;  /* 0x000000084500780c */ /* 0x040fe40004f44270 */
[----:B------:R-:W-:Y:S02]  /*b210*/  ISETP.GT.AND P3, PT, R69, 0x1, !P0 ;  /* 0x000000014500780c */ /* 0x000fe40004764270 */
[----:B------:R-:W-:Y:S02]  /*b220*/  ISETP.LT.OR P2, PT, R71, 0x9, P2 ;  /* 0x000000094700780c */ /* 0x000fe40001741670 */
[----:B------:R-:W-:-:S02]  /*b230*/  ISETP.GE.AND P4, PT, R70, 0xa, PT ;  /* 0x0000000a4600780c */ /* 0x000fc40003f86270 */
[----:B0-----:R-:W-:Y:S02]  /*b240*/  FSEL R75, R75, -INF , !P2 ;  /* 0xff8000004b4b7808 */ /* 0x001fe40005000000 */
[----:B------:R-:W-:Y:S02]  /*b250*/  ISETP.LT.OR P3, PT, R71, 0x2, P3 ;  /* 0x000000024700780c */ /* 0x000fe40001f61670 */
[----:B------:R-:W-:Y:S02]  /*b260*/  ISETP.GT.AND P2, PT, R69, 0x9, !P4 ;  /* 0x000000094500780c */ /* 0x000fe40006744270 */
[----:B------:R-:W-:Y:S02]  /*b270*/  FSEL R72, R72, -INF , !P3 ;  /* 0xff80000048487808 */ /* 0x000fe40005800000 */
[----:B------:R-:W-:Y:S02]  /*b280*/  ISETP.LT.OR P2, PT, R71, 0xa, P2 ;  /* 0x0000000a4700780c */ /* 0x000fe40001741670 */
[----:B------:R-:W-:-:S02]  /*b290*/  ISETP.GE.AND P3, PT, R70, 0x11, PT ;  /* 0x000000114600780c */ /* 0x000fc40003f66270 */
[----:B------:R-:W-:Y:S01]  /*b2a0*/  FSEL R74, R74, -INF , !P2 ;  /* 0xff8000004a4a7808 */ /* 0x000fe20005000000 */
[----:B-1----:R-:W-:Y:S01]  /*b2b0*/  IMAD.IADD R66, R66, 0x1, R63 ;  /* 0x0000000142427824 */ /* 0x002fe200078e023f */
        /* <DEDUP_REMOVED lines=86> */
[C---:B------:R-:W-:Y:S02]  /*b820*/  ISETP.GE.AND P5, PT, R70.reuse, 0x1, PT ;  /* 0x000000014600780c */ /* 0x040fe40003fa6270 */
[----:B------:R-:W-:Y:S02]  /*b830*/  ISETP.GT.AND P3, PT, R69, 0x51, !P2 ;  /* 0x000000514500780c */ /* 0x000fe40005764270 */
[----:B------:R-:W-:-:S02]  /*b840*/  ISETP.GE.AND P6, PT, R70, 0x5a, PT ;  /* 0x0000005a4600780c */ /* 0x000fc40003fc6270 */
[----:B------:R-:W-:-:S04]  /*b850*/  ISETP.LT.OR P3, PT, R71, 0x52, P3 ;  /* 0x000000524700780c */ /* 0x000fc80001f61670 */
[----:B------:R-:W-:Y:S02]  /*b860*/  FSEL R62, R62, -INF , !P3 ;  /* 0xff8000003e3e7808 */ /* 0x000fe40005800000 */
[----:B------:R-:W-:-:S04]  /*b870*/  ISETP.GE.AND P3, PT, R70, 0x59, PT ;  /* 0x000000594600780c */ /* 0x000fc80003f66270 */
[----:B------:R-:W-:-:S04]  /*b880*/  ISETP.GT.AND P4, PT, R69, 0x58, !P3 ;  /* 0x000000584500780c */ /* 0x000fc80005f84270 */
[----:B------:R-:W-:-:S04]  /*b890*/  ISETP.LT.OR P4, PT, R71, 0x59, P4 ;  /* 0x000000594700780c */ /* 0x000fc80002781670 */
[----:B------:R-:W-:Y:S02]  /*b8a0*/  FSEL R61, R61, -INF , !P4 ;  /* 0xff8000003d3d7808 */ /* 0x000fe40006000000 */
[----:B------:R-:W-:-:S04]  /*b8b0*/  ISETP.GT.AND P4, PT, R69, RZ, !P5 ;  /* 0x000000ff4500720c */ /* 0x000fc80006f84270 */
[----:B------:R-:W-:-:S04]  /*b8c0*/  ISETP.LT.OR P4, PT, R71, 0x1, P4 ;  /* 0x000000014700780c */ /* 0x000fc80002781670 */
[----:B------:R-:W-:Y:S02]  /*b8d0*/  FSEL R77, R3, -INF , !P4 ;  /* 0xff800000034d7808 */ /* 0x000fe40006000000 */
[----:B------:R-:W-:-:S04]  /*b8e0*/  ISETP.GT.AND P4, PT, R69, 0x59, !P6 ;  /* 0x000000594500780c */ /* 0x000fc80007784270 */
[----:B------:R-:W-:-:S04]  /*b8f0*/  ISETP.LT.OR P4, PT, R71, 0x5a, P4 ;  /* 0x0000005a4700780c */ /* 0x000fc80002781670 */
[----:B------:R-:W-:Y:S02]  /*b900*/  FSEL R3, R64, -INF , !P4 ;  /* 0xff80000040037808 */ /* 0x000fe40006000000 */
[----:B------:R-:W-:Y:S02]  /*b910*/  PLOP3.LUT P4, PT, PT, PT, UP0, 0x40, 0x0 ;  /* 0x000000000000781c */ /* 0x000fe40003f8e808 */
[----:B------:R-:W-:-:S11]  /*b920*/  VIADDMNMX R64, R63, R67, R68, PT ;  /* 0x000000433f407246 */ /* 0x000fd60003800144 */
[----:B------:R-:W-:Y:S05]  /*b930*/  @P4 BRA `(.L_x_2960) ;  /* 0x00000000005c4947 */ /* 0x000fea0003800000 */
        /* <DEDUP_REMOVED lines=8> */
[----:B------:R-:W-:Y:S01]  /*b9c0*/  @P4 IMAD.HI.U32 R63, R68, UR4, RZ ;  /* 0x00000004443f4c27 */ /* 0x000fe2000f8e00ff */
[----:B------:R-:W-:-:S13]  /*b9d0*/  PLOP3.LUT P4, PT, PT, PT, UP0, 0x80, 0x0 ;  /* 0x000000000000781c */ /* 0x000fda0003f8f008 */
[----:B------:R-:W-:-:S04]  /*b9e0*/  @P4 SHF.R.U32.HI R68, RZ, UR5, R63 ;  /* 0x00000005ff444c19 */ /* 0x000fc8000801163f */
[----:B------:R-:W-:Y:S01]  /*b9f0*/  LOP3.LUT R68, RZ, R68, RZ, 0x33, !PT ;  /* 0x00000044ff447212 */ /* 0x000fe200078e33ff */
[----:B------:R-:W-:Y:S06]  /*ba00*/  BRA `(.L_x_2963) ;  /* 0x0000000000187947 */ /* 0x000fec0003800000 */
.L_x_2962:
[----:B------:R-:W-:-:S06]  /*ba10*/  UISETP.NE.AND UP0, UPT, UR9, 0x1, UPT ;  /* 0x000000010900788c */ /* 0x000fcc000bf05270 */
[----:B------:R-:W-:-:S05]  /*ba20*/  PLOP3.LUT P4, PT, PT, PT, UP0, 0x80, 0x0 ;  /* 0x000000000000781c */ /* 0x000fca0003f8f008 */
[----:B------:R-:W-:-:S08]  /*ba30*/  @UP0 ULDC.64 UR4, c[0x0][0x9e8] ;  /* 0x00027a0000040ab9 */ /* 0x000fd00000000a00 */
[----:B------:R-:W-:Y:S01]  /*ba40*/  @P4 IMAD.HI.U32 R63, R68, UR4, RZ ;  /* 0x00000004443f4c27 */ /* 0x000fe2000f8e00ff */
[----:B------:R-:W-:-:S13]  /*ba50*/  PLOP3.LUT P4, PT, PT, PT, UP0, 0x80, 0x0 ;  /* 0x000000000000781c */ /* 0x000fda0003f8f008 */
[----:B------:R-:W-:-:S07]  /*ba60*/  @P4 SHF.R.U32.HI R68, RZ, UR5, R63 ;  /* 0x00000005ff444c19 */ /* 0x000fce000801163f */
.L_x_2963:
[----:B------:R-:W-:Y:S05]  /*ba70*/  BSYNC B0 ;  /* 0x0000000000007941 */ /* 0x000fea0003800000 */
.L_x_2961:
[----:B------:R-:W-:-:S05]  /*ba80*/  IMAD R65, R68, UR9, R65 ;  /* 0x0000000944417c24 */ /* 0x000fca000f8e0241 */
[----:B------:R-:W-:Y:S02]  /*ba90*/  VIMNMX R66, R66, R65, !PT ;  /* 0x0000004142427248 */ /* 0x000fe40007fe0100 */
[----:B------:R-:W-:-:S07]  /*baa0*/  VIADDMNMX R64, R65, UR9, R64, PT ;  /* 0x0000000941407c46 */ /* 0x000fce000b800140 */
.L_x_2960:
[C---:B------:R-:W-:Y:S01]  /*bab0*/  ISETP.GT.AND P0, PT, R66.reuse, 0x1, !P0 ;  /* 0x000000014200780c */ /* 0x040fe20004704270 */
[----:B------:R-:W-:Y:S01]  /*bac0*/  ULDC UR48, c[0x0][0x988] ;  /* 0x0002620000307ab9 */ /* 0x000fe20000000800 */
[----:B------:R-:W-:Y:S02]  /*bad0*/  ISETP.GT.AND P1, PT, R66, 0x8, !P1 ;  /* 0x000000084200780c */ /* 0x000fe40004f24270 */
[C---:B------:R-:W-:Y:S02]  /*bae0*/  ISETP.LT.OR P0, PT, R64.reuse, 0x2, P0 ;  /* 0x000000024000780c */ /* 0x040fe40000701670 */
[----:B------:R-:W-:Y:S02]  /*baf0*/  ISETP.LT.OR P1, PT, R64, 0x9, P1 ;  /* 0x000000094000780c */ /* 0x000fe40000f21670 */
[----:B------:R-:W-:Y:S02]  /*bb00*/  FSEL R63, R7, -INF , !P0 ;  /* 0xff800000073f7808 */ /* 0x000fe40004000000 */
[----:B------:R-:W-:-:S02]  /*bb10*/  ISETP.NE.AND P0, PT, R94, RZ, PT ;  /* 0x000000ff5e00720c */ /* 0x000fc40003f05270 */
[C---:B------:R-:W-:Y:S02]  /*bb20*/  ISETP.GT.AND P5, PT, R66.reuse, RZ, !P5 ;  /* 0x000000ff4200720c */ /* 0x040fe40006fa4270 */
[----:B------:R-:W-:Y:S02]  /*bb30*/  ISETP.GT.AND P0, PT, R66, 0x9, !P0 ;  /* 0x000000094200780c */ /* 0x000fe40004704270 */
[----:B------:R-:W-:Y:S02]  /*bb40*/  FSEL R8, R8, -INF , !P1 ;  /* 0xff80000008087808 */ /* 0x000fe40004800000 */
[----:B------:R-:W-:Y:S02]  /*bb50*/  ISETP.LT.OR P0, PT, R64, 0xa, P0 ;  /* 0x0000000a4000780c */ /* 0x000fe40000701670 */
[----:B------:R-:W-:Y:S02]  /*bb60*/  ISETP.NE.AND P1, PT, R95, RZ, PT ;  /* 0x000000ff5f00720c */ /* 0x000fe40003f25270 */
[----:B------:R-:W-:-:S02]  /*bb70*/  FSEL R9, R9, -INF , !P0 ;  /* 0xff80000009097808 */ /* 0x000fc40004000000 */
[----:B------:R-:W-:Y:S02]  /*bb80*/  ISETP.NE.AND P0, PT, R93, RZ, PT ;  /* 0x000000ff5d00720c */ /* 0x000fe40003f05270 */
[----:B------:R-:W-:Y:S02]  /*bb90*/  ISETP.LT.OR P5, PT, R64, 0x1, P5 ;  /* 0x000000014000780c */ /* 0x000fe40002fa1670 */
[----:B------:R-:W-:Y:S02]  /*bba0*/  ISETP.GT.AND P0, PT, R66, 0x10, !P0 ;  /* 0x000000104200780c */ /* 0x000fe40004704270 */
[----:B------:R-:W-:Y:S02]  /*bbb0*/  FSEL R68, R6, -INF , !P5 ;  /* 0xff80000006447808 */ /* 0x000fe40006800000 */
[----:B------:R-:W-:Y:S02]  /*bbc0*/  ISETP.LT.OR P0, PT, R64, 0x11, P0 ;  /* 0x000000114000780c */ /* 0x000fe40000701670 */
[----:B------:R-:W-:-:S02]  /*bbd0*/  FMNMX.FTZ R6, R77, R72, !PT ;  /* 0x000000484d067209 */ /* 0x000fc40007810000 */
[----:B------:R-:W-:Y:S02]  /*bbe0*/  FSEL R25, R25, -INF , !P0 ;  /* 0xff80000019197808 */ /* 0x000fe40004000000 */
[----:B------:R-:W-:Y:S02]  /*bbf0*/  ISETP.NE.AND P0, PT, R92, RZ, PT ;  /* 0x000000ff5c00720c */ /* 0x000fe40003f05270 */
[----:B------:R-:W-:Y:S02]  /*bc00*/  ISETP.NE.AND P4, PT, R96, RZ, PT ;  /* 0x000000ff6000720c */ /* 0x000fe40003f85270 */
        /* <DEDUP_REMOVED lines=50> */
[----:B------:R-:W-:-:S02]  /*bf30*/  ISETP.NE.AND P0, PT, R81, RZ, PT ;  /* 0x000000ff5100720c */ /* 0x000fc40003f05270 */
[----:B------:R-:W-:Y:S02]  /*bf40*/  FMNMX.FTZ R7, R3, R6, !PT ;  /* 0x0000000603077209 */ /* 0x000fe40007810000 */
[----:B------:R-:W-:Y:S02]  /*bf50*/  ISETP.GT.AND P0, PT, R66, 0x31, !P0 ;  /* 0x000000314200780c */ /* 0x000fe40004704270 */
[----:B------:R-:W-:Y:S01]  /*bf60*/  ISETP.NE.AND P1, PT, R84, RZ, PT ;  /* 0x000000ff5400720c */ /* 0x000fe20003f25270 */
[----:B------:R-:W0:Y:S01]  /*bf70*/  SHFL.BFLY PT, R6, R7, 0x2, 0x1f ;  /* 0x0c401f0007067f89 */ /* 0x000e2200000e0000 */
[----:B------:R-:W-:Y:S02]  /*bf80*/  ISETP.LT.OR P0, PT, R64, 0x32, P0 ;  /* 0x000000324000780c */ /* 0x000fe40000701670 */
[----:B------:R-:W-:Y:S02]  /*bf90*/  ISETP.NE.AND P4, PT, R85, RZ, PT ;  /* 0x000000ff5500720c */ /* 0x000fe40003f85270 */
[----:B------:R-:W-:-:S02]  /*bfa0*/  FSEL R33, R33, -INF , !P0 ;  /* 0xff80000021217808 */ /* 0x000fc40004000000 */
[----:B------:R-:W-:Y:S02]  /*bfb0*/  ISETP.NE.AND P0, PT, R80, RZ, PT ;  /* 0x000000ff5000720c */ /* 0x000fe40003f05270 */
[C---:B------:R-:W-:Y:S02]  /*bfc0*/  ISETP.GT.AND P2, PT, R66.reuse, 0x51, !P2 ;  /* 0x000000514200780c */ /* 0x040fe40005744270 */
[C---:B------:R-:W-:Y:S02]  /*bfd0*/  ISETP.GT.AND P0, PT, R66.reuse, 0x38, !P0 ;  /* 0x000000384200780c */ /* 0x040fe40004704270 */
[----:B------:R-:W-:Y:S02]  /*bfe0*/  ISETP.GT.AND P3, PT, R66, 0x58, !P3 ;  /* 0x000000584200780c */ /* 0x000fe40005f64270 */
[C---:B------:R-:W-:Y:S02]  /*bff0*/  ISETP.LT.OR P0, PT, R64.reuse, 0x39, P0 ;  /* 0x000000394000780c */ /* 0x040fe40000701670 */
[----:B------:R-:W-:-:S02]  /*c000*/  ISETP.LT.OR P2, PT, R64, 0x52, P2 ;  /* 0x000000524000780c */ /* 0x000fc40001741670 */
[----:B------:R-:W-:Y:S02]  /*c010*/  FSEL R37, R37, -INF , !P0 ;  /* 0xff80000025257808 */ /* 0x000fe40004000000 */
[----:B------:R-:W-:Y:S02]  /*c020*/  ISETP.NE.AND P0, PT, R79, RZ, PT ;  /* 0x000000ff4f00720c */ /* 0x000fe40003f05270 */
[C---:B------:R-:W-:Y:S02]  /*c030*/  ISETP.GT.AND P6, PT, R66.reuse, 0x59, !P6 ;  /* 0x000000594200780c */ /* 0x040fe400077c4270 */
[----:B------:R-:W-:Y:S02]  /*c040*/  ISETP.GT.AND P0, PT, R66, 0x39, !P0 ;  /* 0x000000394200780c */ /* 0x000fe40004704270 */
[----:B0-----:R-:W-:Y:S02]  /*c050*/  FMNMX.FTZ R65, R7, R6, !PT ;  /* 0x0000000607417209 */ /* 0x001fe40007810000 */
[----:B------:R-:W-:-:S02]  /*c060*/  ISETP.LT.OR P0, PT, R64, 0x3a, P0 ;  /* 0x0000003a4000780c */ /* 0x000fc40000701670 */
[----:B------:R-:W-:Y:S01]  /*c070*/  FMNMX.FTZ R7, R68, R63, !PT ;  /* 0x0000003f44077209 */ /* 0x000fe20007810000 */
[----:B------:R-:W0:Y:S01]  /*c080*/  SHFL.BFLY PT, R6, R65, 0x1, 0x1f ;  /* 0x0c201f0041067f89 */ /* 0x000e2200000e0000 */
        /* <DEDUP_REMOVED lines=13> */
[----:B------:R-:W-:Y:S02]  /*c160*/  FMNMX.FTZ R70, R26, R7, !PT ;  /* 0x000000071a467209 */ /* 0x000fe40007810000 */
[----:B------:R-:W-:Y:S02]  /*c170*/  ISETP.GT.AND P0, PT, R66, 0x48, !P4 ;  /* 0x000000484200780c */ /* 0x000fe40006704270 */
[----:B0-----:R-:W-:Y:S02]  /*c180*/  FMNMX.FTZ R6, R65, R6, !PT ;  /* 0x0000000641067209 */ /* 0x001fe40007810000 */
[----:B------:R-:W-:-:S02]  /*c190*/  FMNMX.FTZ R7, R29, R70, !PT ;  /* 0x000000461d077209 */ /* 0x000fc40007810000 */
[----:B------:R-:W-:Y:S01]  /*c1a0*/  ISETP.LT.OR P0, PT, R64, 0x49, P0 ;  /* 0x000000494000780c */ /* 0x000fe20000701670 */
[----:B------:R-:W-:Y:S01]  /*c1b0*/  FMUL.FTZ R69, R6, UR48 ;  /* 0x0000003006457c20 */ /* 0x000fe20008410000 */
[----:B------:R-:W-:Y:S02]  /*c1c0*/  FMNMX.FTZ R70, R28, R7, !PT ;  /* 0x000000071c467209 */ /* 0x000fe40007810000 */
[----:B------:R-:W-:Y:S02]  /*c1d0*/  FSEL R43, R43, -INF , !P0 ;  /* 0xff8000002b2b7808 */ /* 0x000fe40004000000 */
[----:B------:R-:W-:Y:S02]  /*c1e0*/  FSETP.NEU.FTZ.AND P0, PT, R6, -INF , PT ;  /* 0xff8000000600780b */ /* 0x000fe40003f1d000 */
[----:B------:R-:W-:Y:S02]  /*c1f0*/  FMNMX.FTZ R7, R31, R70, !PT ;  /* 0x000000461f077209 */ /* 0x000fe40007810000 */
[----:B------:R-:W-:-:S02]  /*c200*/  FSEL R69, R69, RZ, P0 ;  /* 0x000000ff45457208 */ /* 0x000fc40000000000 */
[----:B------:R-:W-:Y:S02]  /*c210*/  FMNMX.FTZ R7, R30, R7, !PT ;  /* 0x000000071e077209 */ /* 0x000fe40007810000 */
[----:B------:R-:W-:Y:S01]  /*c220*/  ISETP.NE.AND P4, PT, R83, RZ, PT ;  /* 0x000000ff5300720c */ /* 0x000fe20003f85270 */
[--C-:B------:R-:W-:Y:S01]  /*c230*/  FFMA.FTZ R156, R44, UR48, -R69.reuse ;  /* 0x000000302c9c7c23 */ /* 0x100fe20008010845 */
[----:B------:R-:W-:Y:S01]  /*c240*/  FMNMX.FTZ R44, R34, R7, !PT ;  /* 0x00000007222c7209 */ /* 0x000fe20007810000 */
[--C-:B------:R-:W-:Y:S01]  /*c250*/  FFMA.FTZ R158, R46, UR48, -R69.reuse ;  /* 0x000000302e9e7c23 */ /* 0x100fe20008010845 */
[----:B------:R-:W-:Y:S01]  /*c260*/  ISETP.GT.AND P0, PT, R66, 0x49, !P4 ;  /* 0x000000494200780c */ /* 0x000fe20006704270 */
[--C-:B------:R-:W-:Y:S01]  /*c270*/  FFMA.FTZ R160, R48, UR48, -R69.reuse ;  /* 0x0000003030a07c23 */ /* 0x100fe20008010845 */
[----:B------:R-:W-:Y:S01]  /*c280*/  FMNMX.FTZ R44, R33, R44, !PT ;  /* 0x0000002c212c7209 */ /* 0x000fe20007810000 */
[--C-:B------:R-:W-:Y:S01]  /*c290*/  FFMA.FTZ R152, R77, UR48, -R69.reuse ;  /* 0x000000304d987c23 */ /* 0x100fe20008010845 */
[----:B------:R-:W-:Y:S01]  /*c2a0*/  ISETP.LT.OR P0, PT, R64, 0x4a, P0 ;  /* 0x0000004a4000780c */ /* 0x000fe20000701670 */
[--C-:B------:R-:W-:Y:S01]  /*c2b0*/  FFMA.FTZ R65, R72, UR48, -R69.reuse ;  /* 0x0000003048417c23 */ /* 0x100fe20008010845 */
[----:B------:R-:W-:Y:S01]  /*c2c0*/  FMNMX.FTZ R7, R37, R44, !PT ;  /* 0x0000002c25077209 */ /* 0x000fe20007810000 */
[--C-:B------:R-:W-:Y:S01]  /*c2d0*/  FFMA.FTZ R174, R61, UR48, -R69.reuse ;  /* 0x000000303dae7c23 */ /* 0x100fe20008010845 */
[----:B------:R-:W-:Y:S01]  /*c2e0*/  ISETP.NE.AND P4, PT, R76, RZ, PT ;  /* 0x000000ff4c00720c */ /* 0x000fe20003f85270 */
[--C-:B------:R-:W-:Y:S01]  /*c2f0*/  FFMA.FTZ R154, R75, UR48, -R69.reuse ;  /* 0x000000304b9a7c23 */ /* 0x100fe20008010845 */
[----:B------:R-:W-:Y:S01]  /*c300*/  FMNMX.FTZ R7, R36, R7, !PT ;  /* 0x0000000724077209 */ /* 0x000fe20007810000 */
[----:B------:R-:W-:Y:S01]  /*c310*/  MUFU.EX2 R152, R152 ;  /* 0x0000009800987308 */ /* 0x000fe20000000800 */
[----:B------:R-:W-:Y:S01]  /*c320*/  FSEL R42, R42, -INF , !P0 ;  /* 0xff8000002a2a7808 */ /* 0x000fe20004000000 */
[--C-:B------:R-:W-:Y:S01]  /*c330*/  FFMA.FTZ R67, R74, UR48, -R69.reuse ;  /* 0x000000304a437c23 */ /* 0x100fe20008010845 */
[----:B------:R-:W-:Y:S01]  /*c340*/  FMNMX.FTZ R44, R40, R7, !PT ;  /* 0x00000007282c7209 */ /* 0x000fe20007810000 */
[--C-:B------:R-:W-:Y:S01]  /*c350*/  FFMA.FTZ R45, R45, UR48, -R69.reuse ;  /* 0x000000302d2d7c23 */ /* 0x100fe20008010845 */
[----:B------:R-:W-:Y:S01]  /*c360*/  ISETP.GT.AND P0, PT, R66, 0x50, !P4 ;  /* 0x000000504200780c */ /* 0x000fe20006704270 */
        /* <DEDUP_REMOVED lines=10> */
[----:B------:R-:W1:Y:S01]  /*c410*/  MUFU.EX2 R154, R154 ;  /* 0x0000009a009a7308 */ /* 0x000e620000000800 */
[----:B------:R-:W-:Y:S01]  /*c420*/  ISETP.LT.OR P3, PT, R64, 0x59, P3 ;  /* 0x000000594000780c */ /* 0x000fe20001f61670 */
[--C-:B------:R-:W-:Y:S01]  /*c430*/  FFMA.FTZ R168, R56, UR48, -R69.reuse ;  /* 0x0000003038a87c23 */ /* 0x100fe20008010845 */
[----:B------:R-:W-:Y:S01]  /*c440*/  FSEL R44, R35, -INF , !P2 ;  /* 0xff800000232c7808 */ /* 0x000fe20005000000 */
[--C-:B------:R-:W-:Y:S01]  /*c450*/  FFMA.FTZ R35, R49, UR48, -R69.reuse ;  /* 0x0000003031237c23 */ /* 0x100fe20008010845 */
[----:B------:R-:W-:Y:S01]  /*c460*/  FMNMX.FTZ R7, R32, R7, !PT ;  /* 0x0000000720077209 */ /* 0x000fe20007810000 */
[--C-:B------:R-:W-:Y:S01]  /*c470*/  FFMA.FTZ R49, R51, UR48, -R69.reuse ;  /* 0x0000003033317c23 */ /* 0x100fe20008010845 */
[----:B------:R-:W-:Y:S01]  /*c480*/  ISETP.LT.OR P6, PT, R64, 0x5a, P6 ;  /* 0x0000005a4000780c */ /* 0x000fe200037c1670 */
[----:B------:R-:W3:Y:S01]  /*c490*/  MUFU.EX2 R67, R67 ;  /* 0x0000004300437308 */ /* 0x000ee20000000800 */
[----:B------:R-:W-:Y:S01]  /*c4a0*/  FSEL R38, R38, -INF , !P3 ;  /* 0xff80000026267808 */ /* 0x000fe20005800000 */
[--C-:B------:R-:W-:Y:S01]  /*c4b0*/  FFMA.FTZ R51, R53, UR48, -R69.reuse ;  /* 0x0000003035337c23 */ /* 0x100fe20008010845 */
[----:B------:R-:W-:Y:S01]  /*c4c0*/  FMNMX.FTZ R7, R44, R7, !PT ;  /* 0x000000072c077209 */ /* 0x000fe20007810000 */
[--C-:B------:R-:W-:Y:S01]  /*c4d0*/  FFMA.FTZ R53, R55, UR48, -R69.reuse ;  /* 0x0000003037357c23 */ /* 0x100fe20008010845 */
[----:B------:R-:W-:Y:S01]  /*c4e0*/  FSEL R41, R41, -INF , !P6 ;  /* 0xff80000029297808 */ /* 0x000fe20007000000 */
[--C-:B------:R-:W-:Y:S01]  /*c4f0*/  FFMA.FTZ R55, R57, UR48, -R69.reuse ;  /* 0x0000003039377c23 */ /* 0x100fe20008010845 */
[----:B------:R-:W-:Y:S01]  /*c500*/  FMNMX.FTZ R46, R38, R7, !PT ;  /* 0x00000007262e7209 */ /* 0x000fe20007810000 */
[----:B------:R-:W4:Y:S01]  /*c510*/  MUFU.EX2 R156, R156 ;  /* 0x0000009c009c7308 */ /* 0x000f220000000800 */
[--C-:B------:R-:W-:Y:S01]  /*c520*/  FFMA.FTZ R170, R58, UR48, -R69.reuse ;  /* 0x000000303aaa7c23 */ /* 0x100fe20008010845 */
[--C-:B------:R-:W-:Y:S01]  /*c530*/  FFMA.FTZ R57, R59, UR48, -R69.reuse ;  /* 0x000000303b397c23 */ /* 0x100fe20008010845 */
[----:B------:R-:W-:Y:S01]  /*c540*/  FMNMX.FTZ R46, R41, R46, !PT ;  /* 0x0000002e292e7209 */ /* 0x000fe20007810000 */
[--C-:B------:R-:W-:Y:S01]  /*c550*/  FFMA.FTZ R172, R60, UR48, -R69.reuse ;  /* 0x000000303cac7c23 */ /* 0x100fe20008010845 */
[--C-:B------:R-:W-:Y:S01]  /*c560*/  FFMA.FTZ R59, R62, UR48, -R69.reuse ;  /* 0x000000303e3b7c23 */ /* 0x100fe20008010845 */
[----:B------:R-:W-:Y:S01]  /*c570*/  FFMA.FTZ R3, R3, UR48, -R69 ;  /* 0x0000003003037c23 */ /* 0x000fe20008010845 */
[----:B------:R-:W-:Y:S01]  /*c580*/  ISETP.NE.AND P4, PT, R97, 0x3, PT ;  /* 0x000000036100780c */ /* 0x000fe20003f85270 */
[----:B------:R-:W5:Y:S01]  /*c590*/  SHFL.BFLY PT, R7, R46, 0x2, 0x1f ;  /* 0x0c401f002e077f89 */ /* 0x000f6200000e0000 */
[----:B------:R-:W2:Y:S08]  /*c5a0*/  MUFU.EX2 R45, R45 ;  /* 0x0000002d002d7308 */ /* 0x000eb00000000800 */
[----:B------:R-:W2:Y:S08]  /*c5b0*/  MUFU.EX2 R158, R158 ;  /* 0x0000009e009e7308 */ /* 0x000eb00000000800 */
[----:B------:R-:W2:Y:S01]  /*c5c0*/  MUFU.EX2 R47, R47 ;  /* 0x0000002f002f7308 */ /* 0x000ea20000000800 */
[----:B-----5:R-:W-:-:S07]  /*c5d0*/  FMNMX.FTZ R48, R46, R7, !PT ;  /* 0x000000072e307209 */ /* 0x020fce0007810000 */
[----:B------:R-:W-:Y:S01]  /*c5e0*/  MUFU.EX2 R160, R160 ;  /* 0x000000a000a07308 */ /* 0x000fe20000000800 */
[----:B------:R-:W5:Y:S07]  /*c5f0*/  SHFL.BFLY PT, R7, R48, 0x1, 0x1f ;  /* 0x0c201f0030077f89 */ /* 0x000f6e00000e0000 */
[----:B------:R-:W-:Y:S08]  /*c600*/  MUFU.EX2 R35, R35 ;  /* 0x0000002300237308 */ /* 0x000ff00000000800 */
[----:B------:R-:W-:Y:S08]  /*c610*/  MUFU.EX2 R162, R162 ;  /* 0x000000a200a27308 */ /* 0x000ff00000000800 */
[----:B------:R-:W-:Y:S01]  /*c620*/  MUFU.EX2 R49, R49 ;  /* 0x0000003100317308 */ /* 0x000fe20000000800 */
[----:B-----5:R-:W-:-:S04]  /*c630*/  FMNMX.FTZ R7, R48, R7, !PT ;  /* 0x0000000730077209 */ /* 0x020fc80007810000 */
[C---:B------:R-:W-:Y:S01]  /*c640*/  FSETP.NEU.FTZ.AND P0, PT, R7.reuse, -INF , PT ;  /* 0xff8000000700780b */ /* 0x040fe20003f1d000 */
[----:B------:R-:W-:Y:S02]  /*c650*/  FMUL.FTZ R61, R7, UR48 ;  /* 0x00000030073d7c20 */ /* 0x000fe40008410000 */
[----:B------:R-:W-:Y:S03]  /*c660*/  MUFU.EX2 R164, R164 ;  /* 0x000000a400a47308 */ /* 0x000fe60000000800 */
[----:B------:R-:W-:-:S05]  /*c670*/  FSEL R61, R61, RZ, P0 ;  /* 0x000000ff3d3d7208 */ /* 0x000fca0000000000 */
[----:B------:R-:W-:Y:S01]  /*c680*/  MUFU.EX2 R51, R51 ;  /* 0x0000003300337308 */ /* 0x000fe20000000800 */
[--C-:B------:R-:W-:Y:S01]  /*c690*/  FFMA.FTZ R153, R68, UR48, -R61.reuse ;  /* 0x0000003044997c23 */ /* 0x100fe2000801083d */
[--C-:B------:R-:W-:Y:S01]  /*c6a0*/  FFMA.FTZ R46, R63, UR48, -R61.reuse ;  /* 0x000000303f2e7c23 */ /* 0x100fe2000801083d */
[--C-:B------:R-:W-:Y:S01]  /*c6b0*/  FFMA.FTZ R155, R8, UR48, -R61.reuse ;  /* 0x00000030089b7c23 */ /* 0x100fe2000801083d */
[----:B------:R-:W-:Y:S01]  /*c6c0*/  FFMA.FTZ R48, R9, UR48, -R61 ;  /* 0x0000003009307c23 */ /* 0x000fe2000801083d */
[----:B0-----:R-:W-:Y:S01]  /*c6d0*/  FADD.FTZ R9, R152, R65 ;  /* 0x0000004198097221 */ /* 0x001fe20000010000 */
[--C-:B------:R-:W-:Y:S01]  /*c6e0*/  FFMA.FTZ R157, R25, UR48, -R61.reuse ;  /* 0x00000030199d7c23 */ /* 0x100fe2000801083d */
[----:B------:R-:W-:Y:S01]  /*c6f0*/  FFMA.FTZ R24, R24, UR48, -R61 ;  /* 0x0000003018187c23 */ /* 0x000fe2000801083d */
[----:B------:R-:W-:Y:S01]  /*c700*/  MUFU.EX2 R153, R153 ;  /* 0x0000009900997308 */ /* 0x000fe20000000800 */
[----:B-1----:R-:W-:Y:S01]  /*c710*/  FADD.FTZ R8, R154, R9 ;  /* 0x000000099a087221 */ /* 0x002fe20000010000 */
[--C-:B------:R-:W-:Y:S01]  /*c720*/  FFMA.FTZ R159, R27, UR48, -R61.reuse ;  /* 0x000000301b9f7c23 */ /* 0x100fe2000801083d */
[--C-:B------:R-:W-:Y:S01]  /*c730*/  FFMA.FTZ R26, R26, UR48, -R61.reuse ;  /* 0x000000301a1a7c23 */ /* 0x100fe2000801083d */
[--C-:B------:R-:W-:Y:S01]  /*c740*/  FFMA.FTZ R161, R29, UR48, -R61.reuse ;  /* 0x000000301da17c23 */ /* 0x100fe2000801083d */
[----:B---3--:R-:W-:Y:S01]  /*c750*/  FADD.FTZ R9, R67, R8 ;  /* 0x0000000843097221 */ /* 0x008fe20000010000 */
[--C-:B------:R-:W-:Y:S01]  /*c760*/  FFMA.FTZ R28, R28, UR48, -R61.reuse ;  /* 0x000000301c1c7c23 */ /* 0x100fe2000801083d */
[----:B------:R-:W-:Y:S01]  /*c770*/  FFMA.FTZ R163, R31, UR48, -R61 ;  /* 0x000000301fa37c23 */ /* 0x000fe2000801083d */
[----:B------:R-:W0:Y:S01]  /*c780*/  MUFU.EX2 R46, R46 ;  /* 0x0000002e002e7308 */ /* 0x000e220000000800 */
[----:B----4-:R-:W-:Y:S01]  /*c790*/  FADD.FTZ R50, R156, R9 ;  /* 0x000000099c327221 */ /* 0x010fe20000010000 */
[--C-:B------:R-:W-:Y:S01]  /*c7a0*/  FFMA.FTZ R169, R40, UR48, -R61.reuse ;  /* 0x0000003028a97c23 */ /* 0x100fe2000801083d */
[--C-:B------:R-:W-:Y:S01]  /*c7b0*/  FFMA.FTZ R30, R30, UR48, -R61.reuse ;  /* 0x000000301e1e7c23 */ /* 0x100fe2000801083d */
[--C-:B------:R-:W-:Y:S01]  /*c7c0*/  FFMA.FTZ R165, R34, UR48, -R61.reuse ;  /* 0x0000003022a57c23 */ /* 0x100fe2000801083d */
[----:B--2---:R-:W-:Y:S01]  /*c7d0*/  FADD.FTZ R25, R45, R50 ;  /* 0x000000322d197221 */ /* 0x004fe20000010000 */
[--C-:B------:R-:W-:Y:S01]  /*c7e0*/  FFMA.FTZ R34, R33, UR48, -R61.reuse ;  /* 0x0000003021227c23 */ /* 0x100fe2000801083d */
[----:B------:R-:W-:Y:S01]  /*c7f0*/  FFMA.FTZ R167, R37, UR48, -R61 ;  /* 0x0000003025a77c23 */ /* 0x000fe2000801083d */
[----:B------:R-:W1:Y:S01]  /*c800*/  MUFU.EX2 R155, R155 ;  /* 0x0000009b009b7308 */ /* 0x000e620000000800 */
[----:B------:R-:W-:Y:S01]  /*c810*/  FADD.FTZ R50, R158, R25 ;  /* 0x000000199e327221 */ /* 0x000fe20000010000 */
[--C-:B------:R-:W-:Y:S01]  /*c820*/  FFMA.FTZ R36, R36, UR48, -R61.reuse ;  /* 0x0000003024247c23 */ /* 0x100fe2000801083d */
[--C-:B------:R-:W-:Y:S01]  /*c830*/  FFMA.FTZ R171, R43, UR48, -R61.reuse ;  /* 0x000000302bab7c23 */ /* 0x100fe2000801083d */
[--C-:B------:R-:W-:Y:S01]  /*c840*/  FFMA.FTZ R42, R42, UR48, -R61.reuse ;  /* 0x000000302a2a7c23 */ /* 0x100fe2000801083d */
[----:B------:R-:W-:Y:S01]  /*c850*/  FADD.FTZ R25, R47, R50 ;  /* 0x000000322f197221 */ /* 0x000fe20000010000 */
[--C-:B------:R-:W-:Y:S01]  /*c860*/  FFMA.FTZ R44, R44, UR48, -R61.reuse ;  /* 0x000000302c2c7c23 */ /* 0x100fe2000801083d */
[----:B------:R-:W-:Y:S01]  /*c870*/  FFMA.FTZ R38, R38, UR48, -R61 ;  /* 0x0000003026267c23 */ /* 0x000fe2000801083d */
[----:B------:R-:W2:Y:S01]  /*c880*/  MUFU.EX2 R48, R48 ;  /* 0x0000003000307308 */ /* 0x000ea20000000800 */
[----:B0-----:R-:W-:Y:S01]  /*c890*/  FADD.FTZ R8, R153, R46 ;  /* 0x0000002e99087221 */ /* 0x001fe20000010000 */
[----:B------:R-:W-:Y:S01]  /*c8a0*/  FADD.FTZ R40, R160, R25 ;  /* 0x00000019a0287221 */ /* 0x000fe20000010000 */
[----:B------:R-:W-:Y:S01]  /*c8b0*/  FFMA.FTZ R41, R41, UR48, -R61 ;  /* 0x0000003029297c23 */ /* 0x000fe2000801083d */
[----:B------:R-:W-:-:S02]  /*c8c0*/  F2FP.F16.F32.PACK_AB R152, R65, R152 ;  /* 0x000000984198723e */ /* 0x000fc400000000ff */
[----:B------:R-:W-:Y:S01]  /*c8d0*/  FADD.FTZ R25, R35, R40 ;  /* 0x0000002823197221 */ /* 0x000fe20000010000 */
[----:B------:R-:W-:Y:S01]  /*c8e0*/  FFMA.FTZ R40, R39, UR48, -R61 ;  /* 0x0000003027287c23 */ /* 0x000fe2000801083d */
[----:B------:R-:W0:Y:S01]  /*c8f0*/  MUFU.EX2 R157, R157 ;  /* 0x0000009d009d7308 */ /* 0x000e220000000800 */
[----:B-1----:R-:W-:Y:S01]  /*c900*/  FADD.FTZ R9, R155, R8 ;  /* 0x000000089b097221 */ /* 0x002fe20000010000 */
[----:B------:R-:W-:Y:S01]  /*c910*/  FADD.FTZ R50, R162, R25 ;  /* 0x00000019a2327221 */ /* 0x000fe20000010000 */
[----:B------:R-:W-:Y:S02]  /*c920*/  F2FP.F16.F32.PACK_AB R154, R67, R154 ;  /* 0x0000009a439a723e */ /* 0x000fe400000000ff */
[----:B------:R-:W-:Y:S01]  /*c930*/  F2FP.F16.F32.PACK_AB R156, R45, R156 ;  /* 0x0000009c2d9c723e */ /* 0x000fe200000000ff */
[----:B------:R-:W-:Y:S01]  /*c940*/  FADD.FTZ R25, R49, R50 ;  /* 0x0000003231197221 */ /* 0x000fe20000010000 */
[----:B------:R-:W-:Y:S01]  /*c950*/  F2FP.F16.F32.PACK_AB R158, R47, R158 ;  /* 0x0000009e2f9e723e */ /* 0x000fe200000000ff */
[----:B------:R-:W1:Y:S01]  /*c960*/  MUFU.EX2 R24, R24 ;  /* 0x0000001800187308 */ /* 0x000e620000000800 */
[----:B--2---:R-:W-:Y:S01]  /*c970*/  FADD.FTZ R8, R48, R9 ;  /* 0x0000000930087221 */ /* 0x004fe20000010000 */
[----:B------:R-:W-:-:S02]  /*c980*/  F2FP.F16.F32.PACK_AB R160, R35, R160 ;  /* 0x000000a023a0723e */ /* 0x000fc400000000ff */
[----:B------:R-:W-:Y:S02]  /*c990*/  F2FP.F16.F32.PACK_AB R162, R49, R162 ;  /* 0x000000a231a2723e */ /* 0x000fe400000000ff */
[----:B------:R-:W-:Y:S02]  /*c9a0*/  F2FP.F16.F32.PACK_AB R153, R46, R153 ;  /* 0x000000992e99723e */ /* 0x000fe400000000ff */
[----:B------:R-:W2:Y:S01]  /*c9b0*/  MUFU.EX2 R159, R159 ;  /* 0x0000009f009f7308 */ /* 0x000ea20000000800 */
[----:B0-----:R-:W-:Y:S01]  /*c9c0*/  FADD.FTZ R9, R157, R8 ;  /* 0x000000089d097221 */ /* 0x001fe20000010000 */
[----:B------:R-:W-:-:S06]  /*c9d0*/  F2FP.F16.F32.PACK_AB R155, R48, R155 ;  /* 0x0000009b309b723e */ /* 0x000fcc00000000ff */
        /* <DEDUP_REMOVED lines=9> */
[----:B-1----:R-:W-:Y:S01]  /*ca70*/  FADD.FTZ R9, R161, R8 ;  /* 0x00000008a1097221 */ /* 0x002fe20000010000 */
[----:B------:R-:W-:Y:S01]  /*ca80*/  FADD.FTZ R8, R164, R25 ;  /* 0x00000019a4087221 */ /* 0x000fe20000010000 */
[----:B------:R-:W-:-:S03]  /*ca90*/  F2FP.F16.F32.PACK_AB R164, R51, R164 ;  /* 0x000000a433a4723e */ /* 0x000fc600000000ff */
[----:B------:R-:W-:Y:S01]  /*caa0*/  FADD.FTZ R25, R51, R8 ;  /* 0x0000000833197221 */ /* 0x000fe20000010000 */
[----:B------:R-:W-:Y:S01]  /*cab0*/  FFMA.FTZ R8, R32, UR48, -R61 ;  /* 0x0000003020087c23 */ /* 0x000fe2000801083d */
        /* <DEDUP_REMOVED lines=28> */
[----:B-1----:R-:W-:-:S07]  /*cc80*/  F2FP.F16.F32.PACK_AB R167, R36, R167 ;  /* 0x000000a724a7723e */ /* 0x002fce00000000ff */
[----:B------:R-:W1:Y:S01]  /*cc90*/  MUFU.EX2 R172, R172 ;  /* 0x000000ac00ac7308 */ /* 0x000e620000000800 */
[C---:B--2---:R-:W-:Y:S01]  /*cca0*/  FADD.FTZ R25, R57.reuse, R50 ;  /* 0x0000003239197221 */ /* 0x044fe20000010000 */
[----:B------:R-:W-:-:S06]  /*ccb0*/  F2FP.F16.F32.PACK_AB R170, R57, R170 ;  /* 0x000000aa39aa723e */ /* 0x000fcc00000000ff */
[----:B------:R-:W-:Y:S08]  /*ccc0*/  MUFU.EX2 R40, R40 ;  /* 0x0000002800287308 */ /* 0x000ff00000000800 */
[----:B------:R-:W2:Y:S08]  /*ccd0*/  MUFU.EX2 R59, R59 ;  /* 0x0000003b003b7308 */ /* 0x000eb00000000800 */
[----:B------:R-:W3:Y:S08]  /*cce0*/  MUFU.EX2 R171, R171 ;  /* 0x000000ab00ab7308 */ /* 0x000ef00000000800 */
[----:B------:R-:W4:Y:S08]  /*ccf0*/  MUFU.EX2 R174, R174 ;  /* 0x000000ae00ae7308 */ /* 0x000f300000000800 */
[----:B------:R5:W-:Y:S08]  /*cd00*/  MUFU.EX2 R32, R42 ;  /* 0x0000002a00207308 */ /* 0x000bf00000000800 */
[----:B------:R-:W4:Y:S01]  /*cd10*/  MUFU.EX2 R3, R3 ;  /* 0x0000000300037308 */ /* 0x000f220000000800 */
[----:B-----5:R-:W-:-:S04]  /*cd20*/  FADD.FTZ R42, R36, R9 ;  /* 0x00000009242a7221 */ /* 0x020fc80000010000 */
[----:B0-----:R-:W-:Y:S01]  /*cd30*/  FADD.FTZ R9, R169, R42 ;  /* 0x0000002aa9097221 */ /* 0x001fe20000010000 */
[----:B-1----:R-:W-:Y:S01]  /*cd40*/  FADD.FTZ R42, R172, R25 ;  /* 0x00000019ac2a7221 */ /* 0x002fe20000010000 */
[C---:B--2---:R-:W-:Y:S01]  /*cd50*/  F2FP.F16.F32.PACK_AB R172, R59.reuse, R172 ;  /* 0x000000ac3bac723e */ /* 0x044fe200000000ff */
[----:B------:R0:W1:Y:S01]  /*cd60*/  MUFU.EX2 R173, R8 ;  /* 0x0000000800ad7308 */ /* 0x0000620000000800 */
[----:B------:R-:W-:Y:S01]  /*cd70*/  F2FP.F16.F32.PACK_AB R169, R40, R169 ;  /* 0x000000a928a9723e */ /* 0x000fe200000000ff */
[----:B------:R-:W-:-:S06]  /*cd80*/  FADD.FTZ R25, R59, R42 ;  /* 0x0000002a3b197221 */ /* 0x000fcc0000010000 */
[----:B------:R-:W2:Y:S01]  /*cd90*/  MUFU.EX2 R44, R44 ;  /* 0x0000002c002c7308 */ /* 0x000ea20000000800 */
[----:B0-----:R-:W-:-:S04]  /*cda0*/  FADD.FTZ R8, R40, R9 ;  /* 0x0000000928087221 */ /* 0x001fc80000010000 */
[----:B---3--:R-:W-:Y:S01]  /*cdb0*/  FADD.FTZ R9, R171, R8 ;  /* 0x00000008ab097221 */ /* 0x008fe20000010000 */
[----:B----4-:R-:W-:Y:S01]  /*cdc0*/  FADD.FTZ R8, R174, R25 ;  /* 0x00000019ae087221 */ /* 0x010fe20000010000 */
[C---:B------:R-:W-:Y:S01]  /*cdd0*/  F2FP.F16.F32.PACK_AB R174, R3.reuse, R174 ;  /* 0x000000ae03ae723e */ /* 0x040fe200000000ff */
[----:B------:R-:W0:Y:S01]  /*cde0*/  MUFU.EX2 R38, R38 ;  /* 0x0000002600267308 */ /* 0x000e220000000800 */
[C---:B------:R-:W-:Y:S01]  /*cdf0*/  FADD.FTZ R42, R32.reuse, R9 ;  /* 0x00000009202a7221 */ /* 0x040fe20000010000 */
[----:B------:R-:W-:Y:S01]  /*ce00*/  FADD.FTZ R8, R3, R8 ;  /* 0x0000000803087221 */ /* 0x000fe20000010000 */
[----:B------:R-:W-:Y:S02]  /*ce10*/  F2FP.F16.F32.PACK_AB R171, R32, R171 ;  /* 0x000000ab20ab723e */ /* 0x000fe400000000ff */
[----:B-1----:R-:W-:-:S03]  /*ce20*/  FADD.FTZ R3, R173, R42 ;  /* 0x0000002aad037221 */ /* 0x002fc60000010000 */
[----:B------:R-:W1:Y:S01]  /*ce30*/  MUFU.EX2 R41, R41 ;  /* 0x0000002900297308 */ /* 0x000e620000000800 */
[C---:B--2---:R-:W-:Y:S01]  /*ce40*/  FADD.FTZ R3, R44.reuse, R3 ;  /* 0x000000032c037221 */ /* 0x044fe20000010000 */
[----:B------:R-:W-:-:S03]  /*ce50*/  F2FP.F16.F32.PACK_AB R173, R44, R173 ;  /* 0x000000ad2cad723e */ /* 0x000fc600000000ff */
[----:B0-----:R-:W-:-:S04]  /*ce60*/  FADD.FTZ R24, R38, R3 ;  /* 0x0000000326187221 */ /* 0x001fc80000010000 */
[C---:B-1----:R-:W-:Y:S01]  /*ce70*/  FADD.FTZ R3, R41.reuse, R24 ;  /* 0x0000001829037221 */ /* 0x042fe20000010000 */
[----:B------:R-:W-:Y:S01]  /*ce80*/  F2FP.F16.F32.PACK_AB R175, R41, R38 ;  /* 0x0000002629af723e */ /* 0x000fe200000000ff */
[----:B------:R-:W-:Y:S06]  /*ce90*/  @!P4 BRA `(.L_x_2964) ;  /* 0x000000000004c947 */ /* 0x000fec0003800000 */
[----:B------:R-:W-:Y:S01]  /*cea0*/  BPT.TRAP 0x1 ;  /* 0x000000040000795c */ /* 0x000fe20000300000 */
.L_x_2964:
[----:B------:R0:W1:Y:S01]  /*ceb0*/  SYNCS.PHASECHK.TRANS64.TRYWAIT P0, [R0+URZ+0x22850], R73 ;  /* 0x02285049000075a7 */ /* 0x000062000800017f */
[----:B------:R-:W-:Y:S05]  /*cec0*/  @!P4 BRA `(.L_x_2965) ;  /* 0x000000000004c947 */ /* 0x000fea0003800000 */
[----:B------:R-:W-:Y:S01]  /*ced0*/  BPT.TRAP 0x1 ;  /* 0x000000040000795c */ /* 0x000fe20000300000 */
.L_x_2965:
[----:B------:R-:W-:Y:S04]  /*cee0*/  BSSY B0, `(.L_x_2966) ;  /* 0x0000004000007945 */ /* 0x000fe80003800000 */
[----:B-1----:R-:W-:Y:S05]  /*cef0*/  @P0 BRA `(.L_x_2967) ;  /* 0x0000000000080947 */ /* 0x002fea0003800000 */
[----:B------:R-:W1:Y:S02]  /*cf00*/  SYNCS.PHASECHK.TRANS64.TRYWAIT P0, [R0+URZ+0x22850], R73 ;  /* 0x02285049000075a7 */ /* 0x000e64000800017f */
[----:B-1----:R-:W-:Y:S05]  /*cf10*/  @!P0 BRA `(.L_x_2968) ;  /* 0x00000190008c8947 */ /* 0x002fea0003800000 */
.L_x_2967:
[----:B------:R-:W-:Y:S05]  /*cf20*/  BSYNC B0 ;  /* 0x0000000000007941 */ /* 0x000fea0003800000 */
.L_x_2966:
[----:B------:R-:W-:Y:S05]  /*cf30*/  WARPSYNC.ALL ;  /* 0x0000000000007948 */ /* 0x000fea0003800000 */
[----:B------:R-:W-:Y:S01]  /*cf40*/  R2UR UR4, R23 ;  /* 0x00000000170472ca */ /* 0x000fe200000e0000 */
[----:B------:R2:W-:Y:S01]  /*cf50*/  BAR.SYNC.DEFER_BLOCKING R20, 0x100 ;  /* 0x000400140000751d */ /* 0x0005e20000010000 */
[----:B------:R-:W-:Y:S02]  /*cf60*/  IMAD.MOV.U32 R25, RZ, RZ, 0xc00 ;  /* 0x00000c00ff197424 */ /* 0x000fe400078e00ff */
[----:B------:R-:W-:Y:S02]  /*cf70*/  IMAD.MOV.U32 R29, RZ, RZ, 0x40000040 ;  /* 0x40000040ff1d7424 */ /* 0x000fe400078e00ff */
[----:B------:R-:W-:-:S02]  /*cf80*/  IMAD.MOV.U32 R27, RZ, RZ, 0x40000040 ;  /* 0x40000040ff1b7424 */ /* 0x000fc400078e00ff */
[----:B------:R-:W-:Y:S01]  /*cf90*/  IMAD.MOV.U32 R31, RZ, RZ, 0x40000040 ;  /* 0x40000040ff1f7424 */ /* 0x000fe200078e00ff */
[----:B------:R-:W-:Y:S01]  /*cfa0*/  R2UR UR11, R29 ;  /* 0x000000001d0b72ca */ /* 0x000fe200000e0000 */
[----:B------:R-:W-:Y:S01]  /*cfb0*/  IMAD.U32 R9, RZ, RZ, UR51 ;  /* 0x00000033ff097e24 */ /* 0x000fe2000f8e00ff */
[----:B------:R-:W-:Y:S02]  /*cfc0*/  R2UR UR15, R27 ;  /* 0x000000001b0f72ca */ /* 0x000fe400000e0000 */
[----:B------:R-:W-:Y:S01]  /*cfd0*/  UIADD3 UR4, UR4, 0x400, URZ ;  /* 0x0000040004047890 */ /* 0x000fe2000fffe03f */
[----:B------:R-:W-:Y:S02]  /*cfe0*/  R2UR UR19, R29 ;  /* 0x000000001d1372ca */ /* 0x000fe400000e0000 */
[----:B------:R-:W-:Y:S01]  /*cff0*/  R2UR UR23, R31 ;  /* 0x000000001f1772ca */ /* 0x000fe200000e0000 */
[----:B------:R-:W-:Y:S01]  /*d000*/  USHF.R.U32.HI UR4, URZ, 0x4, UR4 ;  /* 0x000000043f047899 */ /* 0x000fe20008011604 */
[----:B------:R-:W-:-:S03]  /*d010*/  ISETP.NE.AND P0, PT, R9, 0x3, PT ;  /* 0x000000030900780c */ /* 0x000fc60003f05270 */
[----:B------:R-:W-:-:S04]  /*d020*/  ULOP3.LUT UR4, UR4, 0x3fff, URZ, 0xc0, !UPT ;  /* 0x00003fff04047892 */ /* 0x000fc8000f8ec03f */
[----:B------:R-:W-:-:S06]  /*d030*/  ULOP3.LUT UR49, UR4, 0x3000000, URZ, 0xfc, !UPT ;  /* 0x0300000004317892 */ /* 0x000fcc000f8efc3f */
[----:B------:R-:W-:Y:S02]  /*d040*/  IMAD R24, R2, R25, UR49 ;  /* 0x0000003102187e24 */ /* 0x000fe4000f8e0219 */
[----:B------:R-:W-:Y:S02]  /*d050*/  IMAD.MOV.U32 R25, RZ, RZ, 0x40000040 ;  /* 0x40000040ff197424 */ /* 0x000fe400078e00ff */
[C---:B------:R-:W-:Y:S01]  /*d060*/  VIADD R28, R24.reuse, 0x80 ;  /* 0x00000080181c7836 */ /* 0x040fe20000000000 */
[C---:B------:R-:W-:Y:S01]  /*d070*/  R2UR UR6, R24.reuse ;  /* 0x00000000180672ca */ /* 0x040fe200000e0000 */
[----:B------:R-:W-:Y:S01]  /*d080*/  VIADD R26, R24, 0x100 ;  /* 0x00000100181a7836 */ /* 0x000fe20000000000 */
[----:B------:R-:W-:Y:S02]  /*d090*/  R2UR UR7, R25 ;  /* 0x00000000190772ca */ /* 0x000fe400000e0000 */
[----:B------:R-:W-:Y:S01]  /*d0a0*/  R2UR UR10, R28 ;  /* 0x000000001c0a72ca */ /* 0x000fe200000e0000 */
[C---:B------:R-:W-:Y:S01]  /*d0b0*/  VIADD R28, R24.reuse, 0x180 ;  /* 0x00000180181c7836 */ /* 0x040fe20000000000 */
[C---:B------:R-:W-:Y:S01]  /*d0c0*/  IADD3 R30, R24.reuse, 0x200, RZ ;  /* 0x00000200181e7810 */ /* 0x040fe20007ffe0ff */
[----:B------:R-:W-:Y:S01]  /*d0d0*/  VIADD R24, R24, 0x280 ;  /* 0x0000028018187836 */ /* 0x000fe20000000000 */
[----:B------:R-:W-:-:S02]  /*d0e0*/  R2UR UR14, R26 ;  /* 0x000000001a0e72ca */ /* 0x000fc400000e0000 */
[----:B------:R-:W-:Y:S02]  /*d0f0*/  R2UR UR18, R28 ;  /* 0x000000001c1272ca */ /* 0x000fe400000e0000 */
[----:B------:R-:W-:Y:S02]  /*d100*/  R2UR UR22, R30 ;  /* 0x000000001e1672ca */ /* 0x000fe400000e0000 */
[----:B------:R-:W-:Y:S02]  /*d110*/  R2UR UR26, R24 ;  /* 0x00000000181a72ca */ /* 0x000fe400000e0000 */
[----:B------:R-:W-:Y:S02]  /*d120*/  R2UR UR27, R25 ;  /* 0x00000000191b72ca */ /* 0x000fe400000e0000 */
[----:B01----:R-:W-:-:S06]  /*d130*/  WARPGROUP.ARRIVE ;  /* 0x00000000000079c5 */ /* 0x003fcc0000000000 */
        /* <DEDUP_REMOVED lines=24> */
.L_x_2969:
[----:B------:R-:W0:Y:S01]  /*d2c0*/  LDC R9, c[0x0][0x448] ;  /* 0x00011200ff097b82 */ /* 0x000e220000000800 */
[----:B------:R-:W-:Y:S01]  /*d2d0*/  VIADD R0, R0, 0x22860 ;  /* 0x0002286000007836 */ /* 0x000fe20000000000 */
[----:B------:R-:W-:Y:S01]  /*d2e0*/  UISETP.GE.AND UP0, UPT, UR9, 0x1, UPT ;  /* 0x000000010900788c */ /* 0x000fe2000bf06270 */
[----:B------:R-:W-:Y:S01]  /*d2f0*/  IMAD.MOV.U32 R20, RZ, RZ, R228 ;  /* 0x000000ffff147224 */ /* 0x000fe200078e00e4 */
[----:B0-----:R-:W-:Y:S01]  /*d300*/  ISETP.NE.AND P0, PT, R9, 0x1, PT ;  /* 0x000000010900780c */ /* 0x001fe20003f05270 */
[----:B------:R-:W-:-:S05]  /*d310*/  IMAD.U32 R9, RZ, RZ, UR47 ;  /* 0x0000002fff097e24 */ /* 0x000fca000f8e00ff */
[----:B------:R-:W-:-:S04]  /*d320*/  PRMT R0, R9, 0x654, R0 ;  /* 0x0000065409007816 */ /* 0x000fc80000000000 */
[----:B------:R0:W-:Y:S03]  /*d330*/  SYNCS.ARRIVE.TRANS64.RED.A1T0 RZ, [R0+URZ], RZ ;  /* 0x000000ff00ff79a7 */ /* 0x0001e6000810043f */
[----:B------:R-:W1:Y:S08]  /*d340*/  @P0 LDC R9, c[0x0][0x44c] ;  /* 0x00011300ff090b82 */ /* 0x000e700000000800 */
[----:B0-----:R-:W0:Y:S01]  /*d350*/  @P0 LDC R0, c[0x0][0x450] ;  /* 0x00011400ff000b82 */ /* 0x001e220000000800 */
[----:B-1----:R-:W-:-:S05]  /*d360*/  @P0 IMAD.HI.U32 R9, R228, R9, RZ ;  /* 0x00000009e4090227 */ /* 0x002fca00078e00ff */
[----:B0-----:R-:W-:Y:S01]  /*d370*/  @P0 SHF.R.U32.HI R20, RZ, R0, R9 ;  /* 0x00000000ff140219 */ /* 0x001fe20000011609 */
[----:B------:R-:W-:Y:S01]  /*d380*/  VIADD R0, R176, 0xfffffffe ;  /* 0xfffffffeb0007836 */ /* 0x000fe20000000000 */
[----:B------:R-:W-:Y:S02]  /*d390*/  PLOP3.LUT P0, PT, PT, PT, UP0, 0x40, 0x0 ;  /* 0x000000000000781c */ /* 0x000fe40003f0e808 */
[----:B------:R-:W-:-:S05]  /*d3a0*/  IADD3 R9, R20, R206, -R203 ;  /* 0x000000ce14097210 */ /* 0x000fca0007ffe8cb */
[----:B------:R-:W-:-:S06]  /*d3b0*/  VIADD R20, R9, UR8 ;  /* 0x0000000809147c36 */ /* 0x000fcc0008000000 */
[----:B------:R-:W-:Y:S05]  /*d3c0*/  @P0 BRA `(.L_x_2970) ;  /* 0x0000000000540947 */ /* 0x000fea0003800000 */
[C---:B------:R-:W-:Y:S01]  /*d3d0*/  ISETP.GT.AND P0, PT, R9.reuse, RZ, PT ;  /* 0x000000ff0900720c */ /* 0x040fe20003f04270 */
[----:B------:R-:W-:Y:S01]  /*d3e0*/  BSSY B0, `(.L_x_2971) ;  /* 0x0000010000007945 */ /* 0x000fe20003800000 */
[----:B------:R-:W-:-:S11]  /*d3f0*/  VIADD R152, R9, 0xffffffff ;  /* 0xffffffff09987836 */ /* 0x000fd60000000000 */
[----:B------:R-:W-:Y:S05]  /*d400*/  @P0 BRA `(.L_x_2972) ;  /* 0x0000000000200947 */ /* 0x000fea0003800000 */
[----:B------:R-:W-:Y:S01]  /*d410*/  UISETP.NE.AND UP0, UPT, UR9, 0x1, UPT ;  /* 0x000000010900788c */ /* 0x000fe2000bf05270 */
[----:B------:R-:W-:-:S05]  /*d420*/  IMAD.MOV R9, RZ, RZ, -R9 ;  /* 0x000000ffff097224 */ /* 0x000fca00078e0a09 */
[----:B------:R-:W-:-:S05]  /*d430*/  PLOP3.LUT P0, PT, PT, PT, UP0, 0x80, 0x0 ;  /* 0x000000000000781c */ /* 0x000fca0003f0f008 */
[----:B------:R-:W-:-:S08]  /*d440*/  @UP0 ULDC.64 UR4, c[0x0][0x9e8] ;  /* 0x00027a0000040ab9 */ /* 0x000fd00000000a00 */
[----:B------:R-:W-:-:S05]  /*d450*/  @P0 IMAD.HI.U32 R152, R9, UR4, RZ ;  /* 0x0000000409980c27 */ /* 0x000fca000f8e00ff */
[----:B------:R-:W-:-:S04]  /*d460*/  @P0 SHF.R.U32.HI R9, RZ, UR5, R152 ;  /* 0x00000005ff090c19 */ /* 0x000fc80008011698 */
[----:B------:R-:W-:Y:S01]  /*d470*/  LOP3.LUT R152, RZ, R9, RZ, 0x33, !PT ;  /* 0x00000009ff987212 */ /* 0x000fe200078e33ff */
[----:B------:R-:W-:Y:S06]  /*d480*/  BRA `(.L_x_2973) ;  /* 0x0000000000147947 */ /* 0x000fec0003800000 */
.L_x_2972:
[----:B------:R-:W-:-:S06]  /*d490*/  UISETP.NE.AND UP0, UPT, UR9, 0x1, UPT ;  /* 0x000000010900788c */ /* 0x000fcc000bf05270 */
[----:B------:R-:W-:-:S05]  /*d4a0*/  PLOP3.LUT P0, PT, PT, PT, UP0, 0x80, 0x0 ;  /* 0x000000000000781c */ /* 0x000fca0003f0f008 */
[----:B------:R-:W-:-:S08]  /*d4b0*/  @UP0 ULDC.64 UR4, c[0x0][0x9e8] ;  /* 0x00027a0000040ab9 */ /* 0x000fd00000000a00 */
[----:B------:R-:W-:-:S05]  /*d4c0*/  @P0 IMAD.HI.U32 R9, R152, UR4, RZ ;  /* 0x0000000498090c27 */ /* 0x000fca000f8e00ff */
[----:B------:R-:W-:-:S07]  /*d4d0*/  @P0 SHF.R.U32.HI R152, RZ, UR5, R9 ;  /* 0x00000005ff980c19 */ /* 0x000fce0008011609 */
.L_x_2973:
[----:B------:R-:W-:Y:S05]  /*d4e0*/  BSYNC B0 ;  /* 0x0000000000007941 */ /* 0x000fea0003800000 */
.L_x_2971:
[----:B------:R-:W-:-:S04]  /*d4f0*/  IMAD.U32 R9, RZ, RZ, UR9 ;  /* 0x00000009ff097e24 */ /* 0x000fc8000f8e00ff */
[----:B------:R-:W-:-:S05]  /*d500*/  IMAD R9, R152, R9, UR9 ;  /* 0x0000000998097e24 */ /* 0x000fca000f8e0209 */
[----:B------:R-:W-:-:S07]  /*d510*/  VIMNMX R20, R20, R9, PT ;  /* 0x0000000914147248 */ /* 0x000fce0003fe0100 */
.L_x_2970:
[----:B------:R-:W2:Y:S01]  /*d520*/  LDL R152, [R1+0x24] ;  /* 0x0000240001987983 */ /* 0x000ea20000100800 */
[----:B------:R-:W-:Y:S01]  /*d530*/  IMAD.HI R20, R20, 0x2aaaaaab, RZ ;  /* 0x2aaaaaab14147827 */ /* 0x000fe200078e02ff */
[----:B------:R-:W-:Y:S01]  /*d540*/  ULDC UR37, c[0x0][0x9e4] ;  /* 0x0002790000257ab9 */ /* 0x000fe20000000800 */
[----:B------:R-:W-:Y:S01]  /*d550*/  ULDC UR38, c[0x0][0x9e4] ;  /* 0x0002790000267ab9 */ /* 0x000fe20000000800 */
[----:B------:R-:W-:Y:S01]  /*d560*/  ULDC UR39, c[0x0][0x9d8] ;  /* 0x0002760000277ab9 */ /* 0x000fe20000000800 */
[----:B------:R-:W-:Y:S01]  /*d570*/  ULDC UR46, c[0x0][0x9d8] ;  /* 0x00027600002e7ab9 */ /* 0x000fe20000000800 */
[----:B------:R-:W-:Y:S01]  /*d580*/  SHF.R.U32.HI R9, RZ, 0x1f, R20 ;  /* 0x0000001fff097819 */ /* 0x000fe20000011614 */
[----:B------:R-:W-:Y:S01]  /*d590*/  ULDC UR40, c[0x0][0x9d8] ;  /* 0x0002760000287ab9 */ /* 0x000fe20000000800 */
[----:B------:R-:W-:Y:S01]  /*d5a0*/  ULDC UR41, c[0x0][0x988] ;  /* 0x0002620000297ab9 */ /* 0x000fe20000000800 */
[----:B------:R-:W-:Y:S01]  /*d5b0*/  ULDC UR42, c[0x0][0x988] ;  /* 0x00026200002a7ab9 */ /* 0x000fe20000000800 */
[----:B------:R-:W-:Y:S01]  /*d5c0*/  LEA.HI.SX32 R9, R20, R9, 0x1c ;  /* 0x0000000914097211 */ /* 0x000fe200078fe2ff */
[----:B------:R-:W-:Y:S01]  /*d5d0*/  ULDC UR43, c[0x0][0x988] ;  /* 0x00026200002b7ab9 */ /* 0x000fe20000000800 */
[----:B------:R-:W-:Y:S01]  /*d5e0*/  ULDC UR44, c[0x0][0x9e0] ;  /* 0x00027800002c7ab9 */ /* 0x000fe20000000800 */
[----:B------:R-:W-:Y:S01]  /*d5f0*/  ULDC UR45, c[0x0][0x9e0] ;  /* 0x00027800002d7ab9 */ /* 0x000fe20000000800 */
[----:B--2---:R-:W-:-:S04]  /*d600*/  VIMNMX R152, R152, R9, !PT ;  /* 0x0000000998987248 */ /* 0x004fc80007fe0100 */
[----:B------:R-:W-:Y:S01]  /*d610*/  ISETP.GE.AND P0, PT, R0, R152, PT ;  /* 0x000000980000720c */ /* 0x000fe20003f06270 */
[----:B------:R0:W-:-:S12]  /*d620*/  STL [R1], R152 ;  /* 0x0000009801007387 */ /* 0x0001d80000100800 */
[----:B0-----:R-:W-:Y:S05]  /*d630*/  @!P0 BRA `(.L_x_2974) ;  /* 0x0000003800148947 */ /* 0x001fea0003800000 */
.L_x_2994:
[----:B------:R-:W-:Y:S01]  /*d640*/  IMAD.U32 R20, RZ, RZ, UR51 ;  /* 0x00000033ff147e24 */ /* 0x000fe2000f8e00ff */
[----:B------:R-:W-:Y:S05]  /*d650*/  YIELD ;  /* 0x0000000000007946 */ /* 0x000fea0003800000 */
[----:B------:R-:W-:Y:S01]  /*d660*/  ISETP.NE.AND P1, PT, R20, 0x3, PT ;  /* 0x000000031400780c */ /* 0x000fe20003f25270 */
[----:B------:R-:W-:-:S05]  /*d670*/  VIADD R2, R2, 0x1 ;  /* 0x0000000102027836 */ /* 0x000fca0000000000 */
[----:B------:R-:W-:-:S04]  /*d680*/  ISETP.NE.AND P0, PT, R2, 0x2, PT ;  /* 0x000000020200780c */ /* 0x000fc80003f05270 */
[----:B------:R-:W-:Y:S02]  /*d690*/  SEL R9, RZ, 0x1, P0 ;  /* 0x00000001ff097807 */ /* 0x000fe40000000000 */
[----:B------:R-:W-:Y:S02]  /*d6a0*/  SEL R2, R2, RZ, P0 ;  /* 0x000000ff02027207 */ /* 0x000fe40000000000 */
[----:B------:R-:W-:Y:S01]  /*d6b0*/  LOP3.LUT R202, R202, R9, RZ, 0x3c, !PT ;  /* 0x00000009caca7212 */ /* 0x000fe200078e3cff */
[----:B--2---:R-:W-:Y:S06]  /*d6c0*/  @!P1 BRA `(.L_x_2975) ;  /* 0x0000000000049947 */ /* 0x004fec0003800000 */
[----:B------:R-:W-:Y:S01]  /*d6d0*/  BPT.TRAP 0x1 ;  /* 0x000000040000795c */ /* 0x000fe20000300000 */
.L_x_2975:
[----:B------:R-:W-:Y:S01]  /*d6e0*/  IMAD R9, R2, 0x8, R23 ;  /* 0x0000000802097824 */ /* 0x000fe200078e0217 */
[----:B------:R-:W-:-:S04]  /*d6f0*/  SHF.L.U32 R20, R202, 0x1f, RZ ;  /* 0x0000001fca147819 */ /* 0x000fc800000006ff */
[----:B------:R0:W1:Y:S01]  /*d700*/  SYNCS.PHASECHK.TRANS64.TRYWAIT P0, [R9+URZ+0x22830], R20 ;  /* 0x02283014090075a7 */ /* 0x000062000800017f */
[----:B------:R-:W-:Y:S05]  /*d710*/  @!P1 BRA `(.L_x_2976) ;  /* 0x0000000000049947 */ /* 0x000fea0003800000 */
[----:B------:R-:W-:Y:S01]  /*d720*/  BPT.TRAP 0x1 ;  /* 0x000000040000795c */ /* 0x000fe20000300000 */
.L_x_2976:
[----:B------:R-:W-:Y:S02]  /*d730*/  IMAD R156, R2, 0x300, R229 ;  /* 0x00000300029c7824 */ /* 0x000fe400078e02e5 */
[----:B------:R-:W-:Y:S01]  /*d740*/  IMAD.MOV.U32 R157, RZ, RZ, 0x40000040 ;  /* 0x40000040ff9d7424 */ /* 0x000fe200078e00ff */
[----:B-1----:R-:W-:Y:S06]  /*d750*/  @P0 BRA `(.L_x_2977) ;  /* 0x0000000000080947 */ /* 0x002fec0003800000 */
[----:B------:R-:W1:Y:S02]  /*d760*/  SYNCS.PHASECHK.TRANS64.TRYWAIT P0, [R9+URZ+0x22830], R20 ;  /* 0x02283014090075a7 */ /* 0x000e64000800017f */
[----:B-1----:R-:W-:Y:S05]  /*d770*/  @!P0 BRA `(.L_x_2978) ;  /* 0x0000018800888947 */ /* 0x002fea0003800000 */
.L_x_2977:
        /* <DEDUP_REMOVED lines=13> */
[----:B------:R-:W-:Y:S01]  /*d850*/  R2UR UR10, R154 ;  /* 0x000000009a0a72ca */ /* 0x000fe200000e0000 */
[----:B------:R-:W-:Y:S01]  /*d860*/  IMAD.U32 R213, RZ, RZ, UR51 ;  /* 0x00000033ffd57e24 */ /* 0x000fe2000f8e00ff */
[----:B------:R-:W-:-:S02]  /*d870*/  R2UR UR14, R152 ;  /* 0x00000000980e72ca */ /* 0x000fc400000e0000 */
[----:B------:R-:W-:Y:S02]  /*d880*/  R2UR UR15, R153 ;  /* 0x00000000990f72ca */ /* 0x000fe400000e0000 */
        /* <DEDUP_REMOVED lines=10> */
[----:B------:R-:W-:Y:S02]  /*d930*/  ISETP.NE.AND P0, PT, R213, 0x3, PT ;  /* 0x00000003d500780c */ /* 0x000fe40003f05270 */
        /* <DEDUP_REMOVED lines=15> */
.L_x_2979:
[----:B------:R-:W3:Y:S01]  /*da30*/  LDL R213, [R1+0x4] ;  /* 0x0000040001d57983 */ /* 0x000ee20000100800 */
[----:B------:R-:W4:Y:S02]  /*da40*/  LDC R214, c[0x0][0x448] ;  /* 0x00011200ffd67b82 */ /* 0x000f240000000800 */
[----:B----4-:R-:W-:-:S13]  /*da50*/  ISETP.NE.AND P0, PT, R214, 0x1, PT ;  /* 0x00000001d600780c */ /* 0x010fda0003f05270 */
[----:B------:R-:W4:Y:S08]  /*da60*/  @P0 LDC R215, c[0x0][0x44c] ;  /* 0x00011300ffd70b82 */ /* 0x000f300000000800 */
[----:B------:R-:W5:Y:S01]  /*da70*/  @P0 LDC R214, c[0x0][0x450] ;  /* 0x00011400ffd60b82 */ /* 0x000f620000000800 */
[----:B------:R-:W-:Y:S01]  /*da80*/  FMUL.FTZ R216, R188, UR46 ;  /* 0x0000002ebcd87c20 */ /* 0x000fe20008410000 */
[----:B------:R-:W-:Y:S01]  /*da90*/  UISETP.NE.AND UP0, UPT, UR52, URZ, UPT ;  /* 0x0000003f3400728c */ /* 0x000fe2000bf05270 */
[----:B------:R-:W-:Y:S01]  /*daa0*/  FMUL.FTZ R217, R189, UR46 ;  /* 0x0000002ebdd97c20 */ /* 0x000fe20008410000 */
[----:B------:R-:W-:Y:S01]  /*dab0*/  FMUL.FTZ R188, R190, UR46 ;  /* 0x0000002ebebc7c20 */ /* 0x000fe20008410000 */
[----:B------:R-:W-:Y:S01]  /*dac0*/  FMUL.FTZ R189, R191, UR46 ;  /* 0x0000002ebfbd7c20 */ /* 0x000fe20008410000 */
[----:B------:R-:W-:Y:S01]  /*dad0*/  FMUL.FTZ R190, R194, UR46 ;  /* 0x0000002ec2be7c20 */ /* 0x000fe20008410000 */
[----:B------:R-:W-:Y:S01]  /*dae0*/  FMUL.FTZ R191, R195, UR46 ;  /* 0x0000002ec3bf7c20 */ /* 0x000fe20008410000 */
[----:B------:R-:W-:Y:S01]  /*daf0*/  FMUL.FTZ R218, R196, UR46 ;  /* 0x0000002ec4da7c20 */ /* 0x000fe20008410000 */
[----:B------:R-:W-:-:S02]  /*db00*/  IMAD R194, R0, -0x60, RZ ;  /* 0xffffffa000c27824 */ /* 0x000fc400078e02ff */
        /* <DEDUP_REMOVED lines=39> */
[----:B------:R-:W-:Y:S01]  /*dd80*/  IADD3 R219, -R207, 0x1, R194 ;  /* 0x00000001cfdb7810 */ /* 0x000fe20007ffe1c2 */
[----:B------:R-:W0:Y:S03]  /*dd90*/  MUFU.TANH R152, R152 ;  /* 0x0000009800987308 */ /* 0x000e260000002400 */
[----:B------:R-:W-:-:S05]  /*dda0*/  IADD3 R219, -R203, R219, R206 ;  /* 0x000000dbcbdb7210 */ /* 0x000fca0007ffe1ce */
[----:B------:R-:W0:Y:S01]  /*ddb0*/  MUFU.TANH R153, R153 ;  /* 0x0000009900997308 */ /* 0x000e220000002400 */
[----:B------:R-:W-:-:S07]  /*ddc0*/  VIADD R220, R219, UR44 ;  /* 0x0000002cdbdc7c36 */ /* 0x000fce0008000000 */
        /* <DEDUP_REMOVED lines=22> */
[----:B----4-:R-:W-:-:S05]  /*df30*/  @P0 IMAD.HI.U32 R215, R213, R215, RZ ;  /* 0x000000d7d5d70227 */ /* 0x010fca00078e00ff */
[----:B-----5:R-:W-:-:S05]  /*df40*/  @P0 SHF.R.U32.HI R213, RZ, R214, R215 ;  /* 0x000000d6ffd50219 */ /* 0x020fca00000116d7 */
[----:B------:R-:W3:Y:S01]  /*df50*/  SHFL.IDX PT, R221, R213, RZ, 0x1c1f ;  /* 0x001c1fffd5dd7589 */ /* 0x000ee200000e0000 */
[----:B------:R-:W-:Y:S01]  /*df60*/  FMUL.FTZ R214, R170, UR46 ;  /* 0x0000002eaad67c20 */ /* 0x000fe20008410000 */
[----:B------:R-:W-:Y:S01]  /*df70*/  FMUL.FTZ R215, R171, UR46 ;  /* 0x0000002eabd77c20 */ /* 0x000fe20008410000 */
[----:B------:R-:W-:Y:S01]  /*df80*/  PLOP3.LUT P0, PT, PT, PT, UP0, 0x40, 0x0 ;  /* 0x000000000000781c */ /* 0x000fe20003f0e808 */
[----:B------:R-:W4:Y:S01]  /*df90*/  MUFU.TANH R177, R177 ;  /* 0x000000b100b17308 */ /* 0x000f220000002400 */
[----:B------:R-:W-:Y:S02]  /*dfa0*/  VIADD R170, R9, 0x22840 ;  /* 0x0002284009aa7836 */ /* 0x000fe40000000000 */
[----:B------:R-:W-:-:S05]  /*dfb0*/  IMAD.U32 R171, RZ, RZ, UR47 ;  /* 0x0000002fffab7e24 */ /* 0x000fca000f8e00ff */
[----:B------:R-:W0:Y:S01]  /*dfc0*/  MUFU.TANH R214, R214 ;  /* 0x000000d600d67308 */ /* 0x000e220000002400 */
[----:B------:R-:W-:-:S07]  /*dfd0*/  PRMT R170, R171, 0x654, R170 ;  /* 0x00000654abaa7816 */ /* 0x000fce00000000aa */
        /* <DEDUP_REMOVED lines=22> */
[----:B------:R-:W-:Y:S01]  /*e140*/  VIADD R219, R219, UR50 ;  /* 0x00000032dbdb7c36 */ /* 0x000fe20008000000 */
[----:B------:R0:W-:Y:S06]  /*e150*/  SYNCS.ARRIVE.TRANS64.RED.A1T0 RZ, [R170+URZ], RZ ;  /* 0x000000ffaaff79a7 */ /* 0x0001ec000810043f */
[----:B------:R-:W0:Y:S01]  /*e160*/  MUFU.TANH R215, R215 ;  /* 0x000000d700d77308 */ /* 0x000e220000002400 */
[----:B---3--:R-:W-:-:S02]  /*e170*/  IMAD.IADD R199, R221, 0x1, R220 ;  /* 0x00000001ddc77824 */ /* 0x008fc400078e02dc */
[----:B------:R-:W-:Y:S01]  /*e180*/  IMAD.IADD R198, R221, 0x1, R219 ;  /* 0x00000001ddc67824 */ /* 0x000fe200078e02db */
[----:B----4-:R-:W-:Y:S06]  /*e190*/  @P0 BRA `(.L_x_2980) ;  /* 0x0000000000580947 */ /* 0x010fec0003800000 */
[----:B------:R-:W-:Y:S01]  /*e1a0*/  IADD3 R221, -R203, R206, R221 ;  /* 0x000000cecbdd7210 */ /* 0x000fe20007ffe1dd */
[----:B------:R-:W-:Y:S03]  /*e1b0*/  BSSY B0, `(.L_x_2981) ;  /* 0x0000010000007945 */ /* 0x000fe60003800000 */
[----:B------:R-:W-:-:S13]  /*e1c0*/  ISETP.GT.AND P0, PT, R221, -0x1, PT ;  /* 0xffffffffdd00780c */ /* 0x000fda0003f04270 */
[----:B------:R-:W-:Y:S05]  /*e1d0*/  @P0 BRA `(.L_x_2982) ;  /* 0x0000000000200947 */ /* 0x000fea0003800000 */
[----:B------:R-:W-:Y:S01]  /*e1e0*/  IMAD.U32 R227, RZ, RZ, UR37 ;  /* 0x00000025ffe37e24 */ /* 0x000fe2000f8e00ff */
[----:B------:R-:W-:-:S04]  /*e1f0*/  LOP3.LUT R221, RZ, R221, RZ, 0x33, !PT ;  /* 0x000000ddffdd7212 */ /* 0x000fc800078e33ff */
[----:B------:R-:W-:-:S13]  /*e200*/  ISETP.NE.AND P0, PT, R227, 0x1, PT ;  /* 0x00000001e300780c */ /* 0x000fda0003f05270 */
[----:B0-----:R-:W0:Y:S02]  /*e210*/  @P0 LDC.64 R170, c[0x0][0x9e8] ;  /* 0x00027a00ffaa0b82 */ /* 0x001e240000000a00 */
[----:B0-----:R-:W-:-:S05]  /*e220*/  @P0 IMAD.HI.U32 R170, R221, R170, RZ ;  /* 0x000000aaddaa0227 */ /* 0x001fca00078e00ff */
[----:B------:R-:W-:-:S04]  /*e230*/  @P0 SHF.R.U32.HI R221, RZ, R171, R170 ;  /* 0x000000abffdd0219 */ /* 0x000fc800000116aa */
[----:B------:R-:W-:Y:S01]  /*e240*/  LOP3.LUT R221, RZ, R221, RZ, 0x33, !PT ;  /* 0x000000ddffdd7212 */ /* 0x000fe200078e33ff */
[----:B------:R-:W-:Y:S06]  /*e250*/  BRA `(.L_x_2983) ;  /* 0x0000000000147947 */ /* 0x000fec0003800000 */
.L_x_2982:
[----:B------:R-:W-:-:S05]  /*e260*/  IMAD.U32 R227, RZ, RZ, UR37 ;  /* 0x00000025ffe37e24 */ /* 0x000fca000f8e00ff */
[----:B------:R-:W-:-:S13]  /*e270*/  ISETP.NE.AND P0, PT, R227, 0x1, PT ;  /* 0x00000001e300780c */ /* 0x000fda0003f05270 */
[----:B0-----:R-:W0:Y:S02]  /*e280*/  @P0 LDC.64 R170, c[0x0][0x9e8] ;  /* 0x00027a00ffaa0b82 */ /* 0x001e240000000a00 */
[----:B0-----:R-:W-:-:S05]  /*e290*/  @P0 IMAD.HI.U32 R170, R221, R170, RZ ;  /* 0x000000aaddaa0227 */ /* 0x001fca00078e00ff */
[----:B------:R-:W-:-:S07]  /*e2a0*/  @P0 SHF.R.U32.HI R221, RZ, R171, R170 ;  /* 0x000000abffdd0219 */ /* 0x000fce00000116aa */
.L_x_2983:
[----:B------:R-:W-:Y:S05]  /*e2b0*/  BSYNC B0 ;  /* 0x0000000000007941 */ /* 0x000fea0003800000 */
.L_x_2981:
[----:B------:R-:W-:-:S04]  /*e2c0*/  IMAD.IADD R170, R194, 0x1, -R207 ;  /* 0x00000001c2aa7824 */ /* 0x000fc800078e0acf */
[----:B------:R-:W-:-:S05]  /*e2d0*/  IMAD R170, R221, R227, R170 ;  /* 0x000000e3ddaa7224 */ /* 0x000fca00078e02aa */
[----:B------:R-:W-:Y:S02]  /*e2e0*/  VIADDMNMX R199, R170, R227, R199, PT ;  /* 0x000000e3aac77246 */ /* 0x000fe400038001c7 */
[----:B------:R-:W-:-:S07]  /*e2f0*/  VIMNMX R198, R198, R170, !PT ;  /* 0x000000aac6c67248 */ /* 0x000fce0007fe0100 */
.L_x_2980:
[----:B------:R-:W-:Y:S01]  /*e300*/  ISETP.GE.AND P1, PT, R194, 0x1, PT ;  /* 0x00000001c200780c */ /* 0x000fe20003f26270 */
[----:B------:R-:W-:Y:S01]  /*e310*/  UISETP.NE.AND UP0, UPT, UR52, URZ, UPT ;  /* 0x0000003f3400728c */ /* 0x000fe2000bf05270 */
[----:B------:R-:W-:Y:S02]  /*e320*/  LOP3.LUT R16, R16, 0xfffdffff, RZ, 0xc0, !PT ;  /* 0xfffdffff10107812 */ /* 0x000fe400078ec0ff */
[----:B------:R-:W-:Y:S02]  /*e330*/  ISETP.GE.AND P0, PT, R194, 0x2, PT ;  /* 0x00000002c200780c */ /* 0x000fe40003f06270 */
[----:B------:R-:W-:Y:S02]  /*e340*/  ISETP.GT.AND P2, PT, R198, RZ, !P1 ;  /* 0x000000ffc600720c */ /* 0x000fe40004f44270 */
[----:B------:R-:W-:Y:S02]  /*e350*/  ISETP.GE.AND P3, PT, R194, 0x9, PT ;  /* 0x00000009c200780c */ /* 0x000fe40003f66270 */
[----:B------:R-:W-:-:S03]  /*e360*/  ISETP.LT.OR P2, PT, R199, 0x1, P2 ;  /* 0x00000001c700780c */ /* 0x000fc60001741670 */
[----:B------:R-:W-:Y:S02]  /*e370*/  @P1 LOP3.LUT R16, R16, 0x20000, RZ, 0xfc, !PT ;  /* 0x0002000010101812 */ /* 0x000fe400078efcff */
[----:B------:R-:W-:Y:S02]  /*e380*/  ISETP.GT.AND P1, PT, R198, 0x1, !P0 ;  /* 0x00000001c600780c */ /* 0x000fe40004724270 */
[----:B0-----:R-:W-:Y:S02]  /*e390*/  FSEL R170, R152, -INF , !P2 ;  /* 0xff80000098aa7808 */ /* 0x001fe40005000000 */
[----:B------:R-:W-:Y:S02]  /*e3a0*/  ISETP.LT.OR P1, PT, R199, 0x2, P1 ;  /* 0x00000002c700780c */ /* 0x000fe40000f21670 */
        /* <DEDUP_REMOVED lines=119> */
[----:B------:R-:W-:Y:S02]  /*eb20*/  ISETP.GT.AND P6, PT, R198, 0x59, !P6 ;  /* 0x00000059c600780c */ /* 0x000fe400077c4270 */
[----:B------:R-:W0:Y:S02]  /*eb30*/  SHFL.IDX PT, R198, R213, 0x1, 0x1c1f ;  /* 0x003c1f00d5c67f89 */ /* 0x000e2400000e0000 */
[----:B------:R-:W-:-:S04]  /*eb40*/  ISETP.LT.OR P6, PT, R199, 0x5a, P6 ;  /* 0x0000005ac700780c */ /* 0x000fc800037c1670 */
[----:B------:R-:W-:Y:S02]  /*eb50*/  FSEL R197, R197, -INF , !P6 ;  /* 0xff800000c5c57808 */ /* 0x000fe40007000000 */
[----:B------:R-:W-:Y:S02]  /*eb60*/  PLOP3.LUT P6, PT, PT, PT, UP0, 0x40, 0x0 ;  /* 0x000000000000781c */ /* 0x000fe40003fce808 */
[----:B0-----:R-:W-:Y:S01]  /*eb70*/  IADD3 R220, R220, R198, RZ ;  /* 0x000000c6dcdc7210 */ /* 0x001fe20007ffe0ff */
[----:B------:R-:W-:-:S10]  /*eb80*/  IMAD.IADD R219, R219, 0x1, R198 ;  /* 0x00000001dbdb7824 */ /* 0x000fd400078e02c6 */
        /* <DEDUP_REMOVED lines=13> */
.L_x_2986:
[----:B------:R-:W-:-:S05]  /*ec60*/  IMAD.U32 R199, RZ, RZ, UR37 ;  /* 0x00000025ffc77e24 */ /* 0x000fca000f8e00ff */
[----:B------:R-:W-:-:S13]  /*ec70*/  ISETP.NE.AND P6, PT, R199, 0x1, PT ;  /* 0x00000001c700780c */ /* 0x000fda0003fc5270 */
[----:B------:R-:W0:Y:S02]  /*ec80*/  @P6 LDC.64 R152, c[0x0][0x9e8] ;  /* 0x00027a00ff986b82 */ /* 0x000e240000000a00 */
[----:B0-----:R-:W-:-:S05]  /*ec90*/  @P6 IMAD.HI.U32 R152, R198, R152, RZ ;  /* 0x00000098c6986227 */ /* 0x001fca00078e00ff */
[----:B------:R-:W-:-:S07]  /*eca0*/  @P6 SHF.R.U32.HI R198, RZ, R153, R152 ;  /* 0x00000099ffc66219 */ /* 0x000fce0000011698 */
.L_x_2987:
[----:B------:R-:W-:Y:S05]  /*ecb0*/  BSYNC B0 ;  /* 0x0000000000007941 */ /* 0x000fea0003800000 */
.L_x_2985:
[----:B------:R-:W-:-:S04]  /*ecc0*/  IMAD.IADD R194, R194, 0x1, -R207 ;  /* 0x00000001c2c27824 */ /* 0x000fc800078e0acf */
[----:B------:R-:W-:-:S05]  /*ecd0*/  IMAD R194, R198, R199, R194 ;  /* 0x000000c7c6c27224 */ /* 0x000fca00078e02c2 */
[----:B------:R-:W-:Y:S02]  /*ece0*/  VIADDMNMX R220, R194, R199, R220, PT ;  /* 0x000000c7c2dc7246 */ /* 0x000fe400038001dc */
[----:B------:R-:W-:-:S07]  /*ecf0*/  VIMNMX R219, R219, R194, !PT ;  /* 0x000000c2dbdb7248 */ /* 0x000fce0007fe0100 */
.L_x_2984:
[----:B------:R-:W-:Y:S01]  /*ed00*/  ISETP.GT.AND P0, PT, R219, 0x1, !P0 ;  /* 0x00000001db00780c */ /* 0x000fe20004704270 */
[----:B------:R-:W-:Y:S01]  /*ed10*/  UMOV UR48, UR42 ;  /* 0x0000002a00307c82 */ /* 0x000fe20008000000 */
[----:B------:R-:W-:Y:S01]  /*ed20*/  FMNMX.FTZ R153, R170, R6, !PT ;  /* 0x00000006aa997209 */ /* 0x000fe20007810000 */
[----:B------:R-:W-:Y:S01]  /*ed30*/  IMAD.U32 R227, RZ, RZ, UR51 ;  /* 0x00000033ffe37e24 */ /* 0x000fe2000f8e00ff */
[----:B------:R-:W-:Y:S02]  /*ed40*/  ISETP.LT.OR P0, PT, R220, 0x2, P0 ;  /* 0x00000002dc00780c */ /* 0x000fe40000701670 */
[C---:B------:R-:W-:Y:S02]  /*ed50*/  LOP3.LUT P6, RZ, R16.reuse, 0x20, RZ, 0xc0, !PT ;  /* 0x0000002010ff7812 */ /* 0x040fe400078cc0ff */
        /* <DEDUP_REMOVED lines=44> */
[----:B------:R-:W-:Y:S02]  /*f020*/  ISETP.GT.AND P1, PT, R219, 0x48, !P1 ;  /* 0x00000048db00780c */ /* 0x000fe40004f24270 */
[----:B------:R-:W-:Y:S02]  /*f030*/  ISETP.LT.OR P0, PT, R220, 0x21, P0 ;  /* 0x00000021dc00780c */ /* 0x000fe40000701670 */
[----:B------:R-:W-:Y:S02]  /*f040*/  FMNMX.FTZ R153, R217, R153, !PT ;  /* 0x00000099d9997209 */ /* 0x000fe40007810000 */
[----:B------:R-:W-:Y:S02]  /*f050*/  FSEL R214, R214, -INF , !P0 ;  /* 0xff800000d6d67808 */ /* 0x000fe40004000000 */
[----:B------:R-:W-:Y:S02]  /*f060*/  LOP3.LUT P0, RZ, R16, 0x4000, RZ, 0xc0, !PT ;  /* 0x0000400010ff7812 */ /* 0x000fe4000780c0ff */
[----:B------:R-:W-:-:S02]  /*f070*/  ISETP.LT.OR P1, PT, R220, 0x49, P1 ;  /* 0x00000049dc00780c */ /* 0x000fc40000f21670 */
[----:B------:R-:W-:Y:S02]  /*f080*/  ISETP.GT.AND P0, PT, R219, 0x21, !P0 ;  /* 0x00000021db00780c */ /* 0x000fe40004704270 */
[----:B------:R-:W-:Y:S02]  /*f090*/  FMNMX.FTZ R153, R192, R153, !PT ;  /* 0x00000099c0997209 */ /* 0x000fe40007810000 */
[----:B------:R-:W-:Y:S02]  /*f0a0*/  ISETP.LT.OR P0, PT, R220, 0x22, P0 ;  /* 0x00000022dc00780c */ /* 0x000fe40000701670 */
[----:B------:R-:W-:Y:S02]  /*f0b0*/  FSEL R188, R188, -INF , !P1 ;  /* 0xff800000bcbc7808 */ /* 0x000fe40004800000 */
[----:B------:R-:W-:Y:S02]  /*f0c0*/  FSEL R215, R215, -INF , !P0 ;  /* 0xff800000d7d77808 */ /* 0x000fe40004000000 */
[----:B------:R-:W-:-:S02]  /*f0d0*/  LOP3.LUT P0, RZ, R16, 0x2000, RZ, 0xc0, !PT ;  /* 0x0000200010ff7812 */ /* 0x000fc4000780c0ff */
[----:B------:R-:W-:Y:S02]  /*f0e0*/  LOP3.LUT P1, RZ, R16, 0x20000, RZ, 0xc0, !PT ;  /* 0x0002000010ff7812 */ /* 0x000fe4000782c0ff */
[----:B------:R-:W-:Y:S02]  /*f0f0*/  ISETP.GT.AND P0, PT, R219, 0x28, !P0 ;  /* 0x00000028db00780c */ /* 0x000fe40004704270 */
[----:B------:R-:W-:Y:S02]  /*f100*/  FMNMX.FTZ R153, R193, R153, !PT ;  /* 0x00000099c1997209 */ /* 0x000fe40007810000 */
[----:B------:R-:W-:Y:S02]  /*f110*/  ISETP.LT.OR P0, PT, R220, 0x29, P0 ;  /* 0x00000029dc00780c */ /* 0x000fe40000701670 */
[----:B------:R-:W-:Y:S02]  /*f120*/  ISETP.GT.AND P1, PT, R219, RZ, !P1 ;  /* 0x000000ffdb00720c */ /* 0x000fe40004f24270 */
[----:B------:R-:W-:-:S02]  /*f130*/  FSEL R174, R174, -INF , !P0 ;  /* 0xff800000aeae7808 */ /* 0x000fc40004000000 */
[----:B------:R-:W-:Y:S02]  /*f140*/  LOP3.LUT P0, RZ, R16, 0x1000, RZ, 0xc0, !PT ;  /* 0x0000100010ff7812 */ /* 0x000fe4000780c0ff */
[----:B------:R-:W-:Y:S02]  /*f150*/  FMNMX.FTZ R153, R218, R153, !PT ;  /* 0x00000099da997209 */ /* 0x000fe40007810000 */
[----:B------:R-:W-:Y:S02]  /*f160*/  ISETP.GT.AND P0, PT, R219, 0x29, !P0 ;  /* 0x00000029db00780c */ /* 0x000fe40004704270 */
[C---:B------:R-:W-:Y:S02]  /*f170*/  ISETP.LT.OR P1, PT, R220.reuse, 0x1, P1 ;  /* 0x00000001dc00780c */ /* 0x040fe40000f21670 */
[----:B------:R-:W-:Y:S02]  /*f180*/  ISETP.LT.OR P0, PT, R220, 0x2a, P0 ;  /* 0x0000002adc00780c */ /* 0x000fe40000701670 */
[----:B------:R-:W-:-:S02]  /*f190*/  FMNMX.FTZ R153, R197, R153, !PT ;  /* 0x00000099c5997209 */ /* 0x000fc40007810000 */
[----:B------:R-:W-:Y:S02]  /*f1a0*/  FSEL R175, R175, -INF , !P0 ;  /* 0xff800000afaf7808 */ /* 0x000fe40004000000 */
[----:B------:R-:W-:Y:S02]  /*f1b0*/  LOP3.LUT P0, RZ, R16, 0x800, RZ, 0xc0, !PT ;  /* 0x0000080010ff7812 */ /* 0x000fe4000780c0ff */
[----:B------:R-:W-:Y:S02]  /*f1c0*/  FSEL R154, R154, -INF , !P1 ;  /* 0xff8000009a9a7808 */ /* 0x000fe40004800000 */
[----:B------:R-:W-:Y:S02]  /*f1d0*/  ISETP.GT.AND P0, PT, R219, 0x30, !P0 ;  /* 0x00000030db00780c */ /* 0x000fe40004704270 */
[----:B------:R-:W-:Y:S02]  /*f1e0*/  FMNMX.FTZ R194, R154, R7, !PT ;  /* 0x000000079ac27209 */ /* 0x000fe40007810000 */
[----:B------:R-:W-:-:S02]  /*f1f0*/  ISETP.LT.OR P0, PT, R220, 0x31, P0 ;  /* 0x00000031dc00780c */ /* 0x000fc40000701670 */
[----:B------:R-:W-:Y:S02]  /*f200*/  FMNMX.FTZ R194, R155, R194, !PT ;  /* 0x000000c29bc27209 */ /* 0x000fe40007810000 */
[----:B------:R-:W-:Y:S02]  /*f210*/  FSEL R152, R178, -INF , !P0 ;  /* 0xff800000b2987808 */ /* 0x000fe40004000000 */
[----:B------:R-:W-:Y:S01]  /*f220*/  LOP3.LUT P0, RZ, R16, 0x400, RZ, 0xc0, !PT ;  /* 0x0000040010ff7812 */ /* 0x000fe2000780c0ff */
[----:B------:R-:W0:Y:S01]  /*f230*/  SHFL.BFLY PT, R178, R153, 0x2, 0x1f ;  /* 0x0c401f0099b27f89 */ /* 0x000e2200000e0000 */
        /* <DEDUP_REMOVED lines=14> */
[----:B0-----:R-:W-:-:S02]  /*f320*/  FMNMX.FTZ R178, R153, R178, !PT ;  /* 0x000000b299b27209 */ /* 0x001fc40007810000 */
[----:B------:R-:W-:Y:S02]  /*f330*/  ISETP.GT.AND P0, PT, R219, 0x39, !P0 ;  /* 0x00000039db00780c */ /* 0x000fe40004704270 */
[----:B------:R-:W-:Y:S01]  /*f340*/  FMNMX.FTZ R194, R214, R194, !PT ;  /* 0x000000c2d6c27209 */ /* 0x000fe20007810000 */
[----:B------:R-:W0:Y:S01]  /*f350*/  SHFL.BFLY PT, R153, R178, 0x1, 0x1f ;  /* 0x0c201f00b2997f89 */ /* 0x000e2200000e0000 */
[----:B------:R-:W-:Y:S02]  /*f360*/  ISETP.LT.OR P0, PT, R220, 0x3a, P0 ;  /* 0x0000003adc00780c */ /* 0x000fe40000701670 */
[----:B------:R-:W-:Y:S02]  /*f370*/  FMNMX.FTZ R194, R215, R194, !PT ;  /* 0x000000c2d7c27209 */ /* 0x000fe40007810000 */
[----:B------:R-:W-:Y:S02]  /*f380*/  FSEL R183, R183, -INF , !P0 ;  /* 0xff800000b7b77808 */ /* 0x000fe40004000000 */
[----:B------:R-:W-:-:S02]  /*f390*/  LOP3.LUT P0, RZ, R16, 0x80, RZ, 0xc0, !PT ;  /* 0x0000008010ff7812 */ /* 0x000fc4000780c0ff */
[----:B------:R-:W-:Y:S02]  /*f3a0*/  FMNMX.FTZ R194, R174, R194, !PT ;  /* 0x000000c2aec27209 */ /* 0x000fe40007810000 */
[----:B------:R-:W-:Y:S02]  /*f3b0*/  ISETP.GT.AND P0, PT, R219, 0x40, !P0 ;  /* 0x00000040db00780c */ /* 0x000fe40004704270 */
[----:B------:R-:W-:Y:S02]  /*f3c0*/  LOP3.LUT P6, RZ, R16, 0x40, RZ, 0xc0, !PT ;  /* 0x0000004010ff7812 */ /* 0x000fe400078cc0ff */
[----:B------:R-:W-:Y:S02]  /*f3d0*/  ISETP.LT.OR P0, PT, R220, 0x41, P0 ;  /* 0x00000041dc00780c */ /* 0x000fe40000701670 */
[----:B------:R-:W-:Y:S02]  /*f3e0*/  FMNMX.FTZ R194, R175, R194, !PT ;  /* 0x000000c2afc27209 */ /* 0x000fe40007810000 */
[----:B------:R-:W-:-:S02]  /*f3f0*/  FSEL R186, R186, -INF , !P0 ;  /* 0xff800000baba7808 */ /* 0x000fc40004000000 */
[----:B------:R-:W-:Y:S02]  /*f400*/  ISETP.GT.AND P0, PT, R219, 0x41, !P6 ;  /* 0x00000041db00780c */ /* 0x000fe40007704270 */
[----:B------:R-:W-:Y:S02]  /*f410*/  FMNMX.FTZ R194, R152, R194, !PT ;  /* 0x000000c298c27209 */ /* 0x000fe40007810000 */
[----:B------:R-:W-:Y:S02]  /*f420*/  ISETP.LT.OR P0, PT, R220, 0x42, P0 ;  /* 0x00000042dc00780c */ /* 0x000fe40000701670 */
[----:B0-----:R-:W-:Y:S02]  /*f430*/  FMNMX.FTZ R178, R178, R153, !PT ;  /* 0x00000099b2b27209 */ /* 0x001fe40007810000 */
[----:B------:R-:W-:Y:S02]  /*f440*/  FMNMX.FTZ R194, R179, R194, !PT ;  /* 0x000000c2b3c27209 */ /* 0x000fe40007810000 */
[----:B------:R-:W-:-:S02]  /*f450*/  FSEL R187, R187, -INF , !P0 ;  /* 0xff800000bbbb7808 */ /* 0x000fc40004000000 */
[----:B------:R-:W-:Y:S02]  /*f460*/  FSETP.NEU.FTZ.AND P0, PT, R178, -INF , PT ;  /* 0xff800000b200780b */ /* 0x000fe40003f1d000 */
[----:B------:R-:W-:Y:S02]  /*f470*/  FMNMX.FTZ R194, R182, R194, !PT ;  /* 0x000000c2b6c27209 */ /* 0x000fe40007810000 */
[----:B------:R-:W-:Y:S02]  /*f480*/  FSEL R153, R178, RZ, P0 ;  /* 0x000000ffb2997208 */ /* 0x000fe40000000000 */
[----:B------:R-:W-:Y:S02]  /*f490*/  FMNMX.FTZ R194, R183, R194, !PT ;  /* 0x000000c2b7c27209 */ /* 0x000fe40007810000 */
[----:B------:R-:W-:Y:S01]  /*f4a0*/  ISETP.GT.AND P2, PT, R219, 0x49, !P2 ;  /* 0x00000049db00780c */ /* 0x000fe20005744270 */
[----:B------:R-:W-:Y:S01]  /*f4b0*/  FADD.FTZ R6, -R153, R6 ;  /* 0x0000000699067221 */ /* 0x000fe20000010100 */
[----:B------:R-:W-:Y:S01]  /*f4c0*/  FMNMX.FTZ R194, R186, R194, !PT ;  /* 0x000000c2bac27209 */ /* 0x000fe20007810000 */
[----:B------:R-:W-:Y:S01]  /*f4d0*/  FMUL.FTZ R153, R178, UR48 ;  /* 0x00000030b2997c20 */ /* 0x000fe20008410000 */
[----:B------:R-:W-:Y:S01]  /*f4e0*/  ISETP.LT.OR P2, PT, R220, 0x4a, P2 ;  /* 0x0000004adc00780c */ /* 0x000fe20001741670 */
[----:B------:R-:W-:Y:S01]  /*f4f0*/  FMUL.FTZ R6, R6, UR48 ;  /* 0x0000003006067c20 */ /* 0x000fe20008410000 */
[----:B------:R-:W-:-:S02]  /*f500*/  ISETP.GT.AND P3, PT, R219, 0x50, !P3 ;  /* 0x00000050db00780c */ /* 0x000fc40005f64270 */
[----:B------:R-:W-:Y:S02]  /*f510*/  FMNMX.FTZ R194, R187, R194, !PT ;  /* 0x000000c2bbc27209 */ /* 0x000fe40007810000 */
[----:B------:R-:W-:Y:S01]  /*f520*/  FSEL R153, R153, RZ, P0 ;  /* 0x000000ff99997208 */ /* 0x000fe20000000000 */
[----:B------:R-:W-:Y:S01]  /*f530*/  MUFU.EX2 R6, R6 ;  /* 0x0000000600067308 */ /* 0x000fe20000000800 */
[----:B------:R-:W-:Y:S02]  /*f540*/  FSEL R189, R189, -INF , !P2 ;  /* 0xff800000bdbd7808 */ /* 0x000fe40005000000 */
[----:B------:R-:W-:Y:S01]  /*f550*/  ISETP.GT.AND P4, PT, R219, 0x51, !P4 ;  /* 0x00000051db00780c */ /* 0x000fe20006784270 */
[--C-:B------:R-:W-:Y:S01]  /*f560*/  FFMA.FTZ R170, R170, UR48, -R153.reuse ;  /* 0x00000030aaaa7c23 */ /* 0x100fe20008010899 */
[----:B------:R-:W-:Y:S01]  /*f570*/  ISETP.LT.OR P3, PT, R220, 0x51, P3 ;  /* 0x00000051dc00780c */ /* 0x000fe20001f61670 */
[--C-:B------:R-:W-:Y:S01]  /*f580*/  FFMA.FTZ R171, R171, UR48, -R153.reuse ;  /* 0x00000030abab7c23 */ /* 0x100fe20008010899 */
[----:B------:R-:W-:Y:S01]  /*f590*/  FMNMX.FTZ R194, R188, R194, !PT ;  /* 0x000000c2bcc27209 */ /* 0x000fe20007810000 */
[----:B------:R-:W0:Y:S01]  /*f5a0*/  MUFU.EX2 R221, R170 ;  /* 0x000000aa00dd7308 */ /* 0x000e220000000800 */
[----:B------:R-:W-:Y:S01]  /*f5b0*/  LOP3.LUT P6, RZ, R16, 0x1, RZ, 0xc0, !PT ;  /* 0x0000000110ff7812 */ /* 0x000fe200078cc0ff */
[--C-:B------:R-:W-:Y:S01]  /*f5c0*/  FFMA.FTZ R156, R156, UR48, -R153.reuse ;  /* 0x000000309c9c7c23 */ /* 0x100fe20008010899 */
[----:B------:R-:W-:Y:S01]  /*f5d0*/  ISETP.GT.AND P5, PT, R219, 0x58, !P5 ;  /* 0x00000058db00780c */ /* 0x000fe20006fa4270 */
[--C-:B------:R-:W-:Y:S01]  /*f5e0*/  FFMA.FTZ R157, R157, UR48, -R153.reuse ;  /* 0x000000309d9d7c23 */ /* 0x100fe20008010899 */
[----:B------:R-:W-:Y:S01]  /*f5f0*/  ISETP.LT.OR P4, PT, R220, 0x52, P4 ;  /* 0x00000052dc00780c */ /* 0x000fe20002781670 */
[--C-:B------:R-:W-:Y:S01]  /*f600*/  FFMA.FTZ R160, R160, UR48, -R153.reuse ;  /* 0x00000030a0a07c23 */ /* 0x100fe20008010899 */
[----:B------:R-:W-:Y:S01]  /*f610*/  FSEL R190, R190, -INF , !P3 ;  /* 0xff800000bebe7808 */ /* 0x000fe20005800000 */
[----:B------:R-:W-:Y:S01]  /*f620*/  MUFU.EX2 R156, R156 ;  /* 0x0000009c009c7308 */ /* 0x000fe20000000800 */
[----:B------:R-:W-:Y:S01]  /*f630*/  FMNMX.FTZ R194, R189, R194, !PT ;  /* 0x000000c2bdc27209 */ /* 0x000fe20007810000 */
        /* <DEDUP_REMOVED lines=9> */
[----:B------:R-:W-:Y:S01]  /*f6d0*/  ISETP.LT.OR P0, PT, R220, 0x5a, P0 ;  /* 0x0000005adc00780c */ /* 0x000fe20000701670 */
[--C-:B------:R-:W-:Y:S01]  /*f6e0*/  FFMA.FTZ R169, R169, UR48, -R153.reuse ;  /* 0x00000030a9a97c23 */ /* 0x100fe20008010899 */
[----:B------:R-:W-:Y:S01]  /*f6f0*/  FSEL R195, R195, -INF , !P5 ;  /* 0xff800000c3c37808 */ /* 0x000fe20006800000 */
[--C-:B------:R-:W-:Y:S01]  /*f700*/  FFMA.FTZ R172, R172, UR48, -R153.reuse ;  /* 0x00000030acac7c23 */ /* 0x100fe20008010899 */
[----:B------:R-:W-:Y:S01]  /*f710*/  FMNMX.FTZ R194, R191, R194, !PT ;  /* 0x000000c2bfc27209 */ /* 0x000fe20007810000 */
[----:B------:R-:W3:Y:S01]  /*f720*/  MUFU.EX2 R220, R171 ;  /* 0x000000ab00dc7308 */ /* 0x000ee20000000800 */
[----:B------:R-:W-:Y:S01]  /*f730*/  FSEL R196, R196, -INF , !P0 ;  /* 0xff800000c4c47808 */ /* 0x000fe20004000000 */
[--C-:B------:R-:W-:Y:S01]  /*f740*/  FFMA.FTZ R173, R173, UR48, -R153.reuse ;  /* 0x00000030adad7c23 */ /* 0x100fe20008010899 */
[----:B------:R-:W-:Y:S01]  /*f750*/  FMNMX.FTZ R194, R195, R194, !PT ;  /* 0x000000c2c3c27209 */ /* 0x000fe20007810000 */
[--C-:B------:R-:W-:Y:S01]  /*f760*/  FFMA.FTZ R176, R176, UR48, -R153.reuse ;  /* 0x00000030b0b07c23 */ /* 0x100fe20008010899 */
[--C-:B------:R-:W-:Y:S01]  /*f770*/  FFMA.FTZ R177, R177, UR48, -R153.reuse ;  /* 0x00000030b1b17c23 */ /* 0x100fe20008010899 */
[--C-:B------:R-:W-:Y:S01]  /*f780*/  FFMA.FTZ R180, R180, UR48, -R153.reuse ;  /* 0x00000030b4b47c23 */ /* 0x100fe20008010899 */
[----:B------:R-:W-:Y:S01]  /*f790*/  FMNMX.FTZ R194, R196, R194, !PT ;  /* 0x000000c2c4c27209 */ /* 0x000fe20007810000 */
        /* <DEDUP_REMOVED lines=8> */
[----:B------:R-:W4:Y:S01]  /*f820*/  MUFU.EX2 R160, R160 ;  /* 0x000000a000a07308 */ /* 0x000f220000000800 */
[----:B------:R-:W-:Y:S01]  /*f830*/  FFMA.FTZ R153, R197, UR48, -R153 ;  /* 0x00000030c5997c23 */ /* 0x000fe20008010899 */
[----:B0-----:R-:W-:Y:S01]  /*f840*/  FFMA.FTZ R213, R6, R8, R221 ;  /* 0x0000000806d57223 */ /* 0x001fe200000100dd */
[----:B------:R-:W0:Y:S01]  /*f850*/  SHFL.BFLY PT, R197, R194, 0x2, 0x1f ;  /* 0x0c401f00c2c57f89 */ /* 0x000e2200000e0000 */
[-C--:B------:R-:W-:Y:S01]  /*f860*/  FMUL.FTZ R24, R24, R6.reuse ;  /* 0x0000000618187220 */ /* 0x080fe20000410000 */
[-C--:B------:R-:W-:Y:S01]  /*f870*/  FMUL.FTZ R25, R25, R6.reuse ;  /* 0x0000000619197220 */ /* 0x080fe20000410000 */
[----:B---3--:R-:W-:Y:S01]  /*f880*/  FADD.FTZ R213, R220, R213 ;  /* 0x000000d5dcd57221 */ /* 0x008fe20000010000 */
[-C--:B------:R-:W-:Y:S01]  /*f890*/  FMUL.FTZ R28, R28, R6.reuse ;  /* 0x000000061c1c7220 */ /* 0x080fe20000410000 */
[----:B------:R-:W3:Y:S01]  /*f8a0*/  MUFU.EX2 R161, R161 ;  /* 0x000000a100a17308 */ /* 0x000ee20000000800 */
[-C--:B------:R-:W-:Y:S01]  /*f8b0*/  FMUL.FTZ R29, R29, R6.reuse ;  /* 0x000000061d1d7220 */ /* 0x080fe20000410000 */
[----:B------:R-:W-:Y:S01]  /*f8c0*/  FADD.FTZ R213, R156, R213 ;  /* 0x000000d59cd57221 */ /* 0x000fe20000010000 */
[-C--:B------:R-:W-:Y:S01]  /*f8d0*/  FMUL.FTZ R32, R32, R6.reuse ;  /* 0x0000000620207220 */ /* 0x080fe20000410000 */
[-C--:B------:R-:W-:Y:S01]  /*f8e0*/  FMUL.FTZ R33, R33, R6.reuse ;  /* 0x0000000621217220 */ /* 0x080fe20000410000 */
[-C--:B------:R-:W-:Y:S01]  /*f8f0*/  FMUL.FTZ R36, R36, R6.reuse ;  /* 0x0000000624247220 */ /* 0x080fe20000410000 */
[----:B------:R-:W-:Y:S01]  /*f900*/  FADD.FTZ R213, R157, R213 ;  /* 0x000000d59dd57221 */ /* 0x000fe20000010000 */
[-C--:B------:R-:W-:Y:S01]  /*f910*/  FMUL.FTZ R37, R37, R6.reuse ;  /* 0x0000000625257220 */ /* 0x080fe20000410000 */
[----:B------:R-:W5:Y:S01]  /*f920*/  MUFU.EX2 R164, R164 ;  /* 0x000000a400a47308 */ /* 0x000f620000000800 */
[-C--:B------:R-:W-:Y:S01]  /*f930*/  FMUL.FTZ R40, R40, R6.reuse ;  /* 0x0000000628287220 */ /* 0x080fe20000410000 */
[----:B----4-:R-:W-:Y:S01]  /*f940*/  FADD.FTZ R213, R160, R213 ;  /* 0x000000d5a0d57221 */ /* 0x010fe20000010000 */
[-C--:B------:R-:W-:Y:S01]  /*f950*/  FMUL.FTZ R41, R41, R6.reuse ;  /* 0x0000000629297220 */ /* 0x080fe20000410000 */
[-C--:B------:R-:W-:Y:S01]  /*f960*/  FMUL.FTZ R44, R44, R6.reuse ;  /* 0x000000062c2c7220 */ /* 0x080fe20000410000 */
[-C--:B------:R-:W-:Y:S01]  /*f970*/  FMUL.FTZ R45, R45, R6.reuse ;  /* 0x000000062d2d7220 */ /* 0x080fe20000410000 */
[-C--:B------:R-:W-:Y:S01]  /*f980*/  FMUL.FTZ R48, R48, R6.reuse ;  /* 0x0000000630307220 */ /* 0x080fe20000410000 */
[-C--:B------:R-:W-:Y:S01]  /*f990*/  FMUL.FTZ R49, R49, R6.reuse ;  /* 0x0000000631317220 */ /* 0x080fe20000410000 */
[----:B------:R-:W4:Y:S01]  /*f9a0*/  MUFU.EX2 R165, R165 ;  /* 0x000000a500a57308 */ /* 0x000f220000000800 */
[----:B---3--:R-:W-:Y:S01]  /*f9b0*/  FADD.FTZ R213, R161, R213 ;  /* 0x000000d5a1d57221 */ /* 0x008fe20000010000 */
[-C--:B------:R-:W-:Y:S01]  /*f9c0*/  FMUL.FTZ R52, R52, R6.reuse ;  /* 0x0000000634347220 */ /* 0x080fe20000410000 */
[----:B0-----:R-:W-:Y:S01]  /*f9d0*/  FMNMX.FTZ R197, R194, R197, !PT ;  /* 0x000000c5c2c57209 */ /* 0x001fe20007810000 */
[-C--:B------:R-:W-:Y:S01]  /*f9e0*/  FMUL.FTZ R53, R53, R6.reuse ;  /* 0x0000000635357220 */ /* 0x080fe20000410000 */
[-C--:B------:R-:W-:Y:S01]  /*f9f0*/  FMUL.FTZ R56, R56, R6.reuse ;  /* 0x0000000638387220 */ /* 0x080fe20000410000 */
[-C--:B------:R-:W-:Y:S01]  /*fa00*/  FMUL.FTZ R57, R57, R6.reuse ;  /* 0x0000000639397220 */ /* 0x080fe20000410000 */
[-C--:B------:R-:W-:Y:S01]  /*fa10*/  FMUL.FTZ R60, R60, R6.reuse ;  /* 0x000000063c3c7220 */ /* 0x080fe20000410000 */
[----:B------:R-:W0:Y:S01]  /*fa20*/  MUFU.EX2 R168, R168 ;  /* 0x000000a800a87308 */ /* 0x000e220000000800 */
[----:B-----5:R-:W-:Y:S01]  /*fa30*/  FADD.FTZ R213, R164, R213 ;  /* 0x000000d5a4d57221 */ /* 0x020fe20000010000 */
[----:B------:R-:W3:Y:S01]  /*fa40*/  SHFL.BFLY PT, R171, R197, 0x1, 0x1f ;  /* 0x0c201f00c5ab7f89 */ /* 0x000ee200000e0000 */
[-C--:B------:R-:W-:Y:S01]  /*fa50*/  FMUL.FTZ R61, R61, R6.reuse ;  /* 0x000000063d3d7220 */ /* 0x080fe20000410000 */
[-C--:B------:R-:W-:Y:S01]  /*fa60*/  FMUL.FTZ R64, R64, R6.reuse ;  /* 0x0000000640407220 */ /* 0x080fe20000410000 */
[-C--:B------:R-:W-:Y:S01]  /*fa70*/  FMUL.FTZ R65, R65, R6.reuse ;  /* 0x0000000641417220 */ /* 0x080fe20000410000 */
[-C--:B------:R-:W-:Y:S01]  /*fa80*/  FMUL.FTZ R68, R68, R6.reuse ;  /* 0x0000000644447220 */ /* 0x080fe20000410000 */
[-C--:B------:R-:W-:Y:S01]  /*fa90*/  FMUL.FTZ R69, R69, R6.reuse ;  /* 0x0000000645457220 */ /* 0x080fe20000410000 */
[----:B------:R-:W5:Y:S01]  /*faa0*/  MUFU.EX2 R169, R169 ;  /* 0x000000a900a97308 */ /* 0x000f620000000800 */
        /* <DEDUP_REMOVED lines=16> */
[----:B-----5:R-:W-:Y:S01]  /*fbb0*/  FADD.FTZ R213, R169, R213 ;  /* 0x000000d5a9d57221 */ /* 0x020fe20000010000 */
[-C--:B------:R-:W-:Y:S01]  /*fbc0*/  FMUL.FTZ R96, R96, R6.reuse ;  /* 0x0000000660607220 */ /* 0x080fe20000410000 */
[-C--:B------:R-:W-:Y:S01]  /*fbd0*/  FMUL.FTZ R97, R97, R6.reuse ;  /* 0x0000000661617220 */ /* 0x080fe20000410000 */
[-C--:B------:R-:W-:Y:S01]  /*fbe0*/  FMUL.FTZ R100, R100, R6.reuse ;  /* 0x0000000664647220 */ /* 0x080fe20000410000 */
[-C--:B------:R-:W-:Y:S01]  /*fbf0*/  FMUL.FTZ R101, R101, R6.reuse ;  /* 0x0000000665657220 */ /* 0x080fe20000410000 */
[-C--:B------:R-:W-:Y:S01]  /*fc00*/  FMUL.FTZ R104, R104, R6.reuse ;  /* 0x0000000668687220 */ /* 0x080fe20000410000 */
[-C--:B------:R-:W-:Y:S01]  /*fc10*/  FMUL.FTZ R105, R105, R6.reuse ;  /* 0x0000000669697220 */ /* 0x080fe20000410000 */
[----:B------:R3:W5:Y:S01]  /*fc20*/  MUFU.EX2 R170, R176 ;  /* 0x000000b000aa7308 */ /* 0x0007620000000800 */
        /* <DEDUP_REMOVED lines=9> */
[----:B---3--:R-:W-:Y:S01]  /*fcc0*/  FMNMX.FTZ R176, R197, R171, !PT ;  /* 0x000000abc5b07209 */ /* 0x008fe20007810000 */
[-C--:B------:R-:W-:Y:S01]  /*fcd0*/  FMUL.FTZ R120, R120, R6.reuse ;  /* 0x0000000678787220 */ /* 0x080fe20000410000 */
[-C--:B------:R-:W-:Y:S01]  /*fce0*/  FMUL.FTZ R121, R121, R6.reuse ;  /* 0x0000000679797220 */ /* 0x080fe20000410000 */
[-C--:B------:R-:W-:Y:S01]  /*fcf0*/  FMUL.FTZ R124, R124, R6.reuse ;  /* 0x000000067c7c7220 */ /* 0x080fe20000410000 */
[C---:B------:R-:W-:Y:S01]  /*fd00*/  FSETP.NEU.FTZ.AND P0, PT, R176.reuse, -INF , PT ;  /* 0xff800000b000780b */ /* 0x040fe20003f1d000 */
[----:B------:R-:W-:Y:S01]  /*fd10*/  FMUL.FTZ R171, R176, UR48 ;  /* 0x00000030b0ab7c20 */ /* 0x000fe20008410000 */
[----:B------:R-:W0:Y:S01]  /*fd20*/  MUFU.EX2 R180, R180 ;  /* 0x000000b400b47308 */ /* 0x000e220000000800 */
[----:B-----5:R-:W-:Y:S01]  /*fd30*/  FADD.FTZ R213, R170, R213 ;  /* 0x000000d5aad57221 */ /* 0x020fe20000010000 */
[-C--:B------:R-:W-:Y:S01]  /*fd40*/  FMUL.FTZ R125, R125, R6.reuse ;  /* 0x000000067d7d7220 */ /* 0x080fe20000410000 */
[-C--:B------:R-:W-:Y:S01]  /*fd50*/  FMUL.FTZ R128, R128, R6.reuse ;  /* 0x0000000680807220 */ /* 0x080fe20000410000 */
[----:B------:R-:W-:Y:S01]  /*fd60*/  FSEL R171, R171, RZ, P0 ;  /* 0x000000ffabab7208 */ /* 0x000fe20000000000 */
[-C--:B------:R-:W-:Y:S01]  /*fd70*/  FMUL.FTZ R129, R129, R6.reuse ;  /* 0x0000000681817220 */ /* 0x080fe20000410000 */
[-C--:B------:R-:W-:Y:S01]  /*fd80*/  FMUL.FTZ R132, R132, R6.reuse ;  /* 0x0000000684847220 */ /* 0x080fe20000410000 */
[----:B------:R-:W-:Y:S01]  /*fd90*/  FMUL.FTZ R133, R133, R6 ;  /* 0x0000000685857220 */ /* 0x000fe20000410000 */
[----:B------:R-:W3:Y:S01]  /*fda0*/  MUFU.EX2 R181, R181 ;  /* 0x000000b500b57308 */ /* 0x000ee20000000800 */
[----:B----4-:R-:W-:Y:S01]  /*fdb0*/  FADD.FTZ R213, R177, R213 ;  /* 0x000000d5b1d57221 */ /* 0x010fe20000010000 */
[--C-:B------:R-:W-:Y:S01]  /*fdc0*/  FFMA.FTZ R8, R155, UR48, -R171.reuse ;  /* 0x000000309b087c23 */ /* 0x100fe200080108ab */
[--C-:B------:R-:W-:Y:S01]  /*fdd0*/  FFMA.FTZ R155, R174, UR48, -R171.reuse ;  /* 0x00000030ae9b7c23 */ /* 0x100fe200080108ab */
[--C-:B------:R-:W-:Y:S01]  /*fde0*/  FFMA.FTZ R199, R154, UR48, -R171.reuse ;  /* 0x000000309ac77c23 */ /* 0x100fe200080108ab */
[----:B------:R-:W-:Y:S01]  /*fdf0*/  F2FP.F16.F32.PACK_AB R154, R157, R156 ;  /* 0x0000009c9d9a723e */ /* 0x000fe200000000ff */
[--C-:B------:R-:W-:Y:S01]  /*fe00*/  FFMA.FTZ R198, R158, UR48, -R171.reuse ;  /* 0x000000309ec67c23 */ /* 0x100fe200080108ab */
[----:B------:R-:W-:Y:S01]  /*fe10*/  FFMA.FTZ R159, R159, UR48, -R171 ;  /* 0x000000309f9f7c23 */ /* 0x000fe200080108ab */
[----:B------:R-:W4:Y:S01]  /*fe20*/  MUFU.EX2 R184, R184 ;  /* 0x000000b800b87308 */ /* 0x000f220000000800 */
[----:B0-----:R-:W-:Y:S01]  /*fe30*/  FADD.FTZ R213, R180, R213 ;  /* 0x000000d5b4d57221 */ /* 0x001fe20000010000 */
[--C-:B------:R-:W-:Y:S01]  /*fe40*/  FFMA.FTZ R197, R162, UR48, -R171.reuse ;  /* 0x00000030a2c57c23 */ /* 0x100fe200080108ab */
[--C-:B------:R-:W-:Y:S01]  /*fe50*/  FFMA.FTZ R163, R163, UR48, -R171.reuse ;  /* 0x00000030a3a37c23 */ /* 0x100fe200080108ab */
[--C-:B------:R-:W-:Y:S01]  /*fe60*/  FFMA.FTZ R194, R166, UR48, -R171.reuse ;  /* 0x00000030a6c27c23 */ /* 0x100fe200080108ab */
[--C-:B------:R-:W-:Y:S01]  /*fe70*/  FFMA.FTZ R167, R167, UR48, -R171.reuse ;  /* 0x00000030a7a77c23 */ /* 0x100fe200080108ab */
[--C-:B------:R-:W-:Y:S01]  /*fe80*/  FFMA.FTZ R214, R214, UR48, -R171.reuse ;  /* 0x00000030d6d67c23 */ /* 0x100fe200080108ab */
[----:B------:R-:W-:Y:S01]  /*fe90*/  FFMA.FTZ R215, R215, UR48, -R171 ;  /* 0x00000030d7d77c23 */ /* 0x000fe200080108ab */
[----:B------:R-:W0:Y:S01]  /*fea0*/  MUFU.EX2 R185, R185 ;  /* 0x000000b900b97308 */ /* 0x000e220000000800 */
[----:B---3--:R-:W-:Y:S01]  /*feb0*/  FADD.FTZ R213, R181, R213 ;  /* 0x000000d5b5d57221 */ /* 0x008fe20000010000 */
[----:B------:R-:W-:Y:S01]  /*fec0*/  F2FP.F16.F32.PACK_AB R156, R161, R160 ;  /* 0x000000a0a19c723e */ /* 0x000fe200000000ff */
[--C-:B------:R-:W-:Y:S01]  /*fed0*/  FFMA.FTZ R175, R175, UR48, -R171.reuse ;  /* 0x00000030afaf7c23 */ /* 0x100fe200080108ab */
[----:B------:R-:W-:Y:S01]  /*fee0*/  F2FP.F16.F32.PACK_AB R158, R165, R164 ;  /* 0x000000a4a59e723e */ /* 0x000fe200000000ff */
[--C-:B------:R-:W-:Y:S01]  /*fef0*/  FFMA.FTZ R219, R152, UR48, -R171.reuse ;  /* 0x0000003098db7c23 */ /* 0x100fe200080108ab */
[--C-:B------:R-:W-:Y:S01]  /*ff00*/  FFMA.FTZ R179, R179, UR48, -R171.reuse ;  /* 0x00000030b3b37c23 */ /* 0x100fe200080108ab */
[----:B------:R-:W-:Y:S01]  /*ff10*/  FFMA.FTZ R182, R182, UR48, -R171 ;  /* 0x00000030b6b67c23 */ /* 0x000fe200080108ab */
        /* <DEDUP_REMOVED lines=12> */
[----:B------:R-:W-:Y:S01]  /*ffe0*/  F2FP.F16.F32.PACK_AB R162, R173, R172 ;  /* 0x000000acada2723e */ /* 0x000fe200000000ff */
[--C-:B------:R-:W-:Y:S01]  /*fff0*/  FFMA.FTZ R195, R195, UR48, -R171.reuse ;  /* 0x00000030c3c37c23 */ /* 0x100fe200080108ab */
[----:B------:R-:W-:Y:S01]  /*10000*/  FFMA.FTZ R171, R196, UR48, -R171 ;  /* 0x00000030c4ab7c23 */ /* 0x000fe200080108ab */
[-C--:B------:R-:W-:Y:S01]  /*10010*/  FMUL.FTZ R136, R136, R6.reuse ;  /* 0x0000000688887220 */ /* 0x080fe20000410000 */
[----:B------:R-:W0:Y:S01]  /*10020*/  MUFU.EX2 R192, R192 ;  /* 0x000000c000c07308 */ /* 0x000e220000000800 */
        /* <DEDUP_REMOVED lines=8> */
[----:B----4-:R-:W-:Y:S01]  /*100b0*/  FADD.FTZ R213, R217, R213 ;  /* 0x000000d5d9d57221 */ /* 0x010fe20000010000 */
[----:B------:R-:W-:Y:S01]  /*100c0*/  FMUL.FTZ R149, R149, R6 ;  /* 0x0000000695957220 */ /* 0x000fe20000410000 */
[----:B------:R-:W-:-:S02]  /*100d0*/  ISETP.NE.AND P6, PT, R227, 0x3, PT ;  /* 0x00000003e300780c */ /* 0x000fc40003fc5270 */
[----:B------:R-:W-:Y:S02]  /*100e0*/  F2FP.F16.F32.PACK_AB R164, R177, R170 ;  /* 0x000000aab1a4723e */ /* 0x000fe400000000ff */
[----:B------:R-:W-:Y:S01]  /*100f0*/  F2FP.F16.F32.PACK_AB R152, R220, R221 ;  /* 0x000000dddc98723e */ /* 0x000fe200000000ff */
[----:B------:R-:W4:Y:S01]  /*10100*/  MUFU.EX2 R174, R218 ;  /* 0x000000da00ae7308 */ /* 0x000f220000000800 */
[----:B0-----:R-:W-:Y:S01]  /*10110*/  FADD.FTZ R213, R192, R213 ;  /* 0x000000d5c0d57221 */ /* 0x001fe20000010000 */
[----:B------:R-:W-:Y:S02]  /*10120*/  F2FP.F16.F32.PACK_AB R166, R181, R180 ;  /* 0x000000b4b5a6723e */ /* 0x000fe400000000ff */
[----:B------:R-:W-:Y:S02]  /*10130*/  F2FP.F16.F32.PACK_AB R168, R185, R184 ;  /* 0x000000b8b9a8723e */ /* 0x000fe400000000ff */
[----:B------:R-:W-:Y:S02]  /*10140*/  F2FP.F16.F32.PACK_AB R170, R217, R216 ;  /* 0x000000d8d9aa723e */ /* 0x000fe400000000ff */
[----:B------:R-:W0:Y:S01]  /*10150*/  MUFU.EX2 R153, R153 ;  /* 0x0000009900997308 */ /* 0x000e220000000800 */
[C---:B---3--:R-:W-:Y:S01]  /*10160*/  FADD.FTZ R213, R193.reuse, R213 ;  /* 0x000000d5c1d57221 */ /* 0x048fe20000010000 */
[----:B------:R-:W-:-:S06]  /*10170*/  F2FP.F16.F32.PACK_AB R172, R193, R192 ;  /* 0x000000c0c1ac723e */ /* 0x000fcc00000000ff */
[----:B------:R0:W-:Y:S01]  /*10180*/  MUFU.EX2 R157, R8 ;  /* 0x00000008009d7308 */ /* 0x0001e20000000800 */
[----:B----4-:R-:W-:-:S07]  /*10190*/  FADD.FTZ R213, R174, R213 ;  /* 0x000000d5aed57221 */ /* 0x010fce0000010000 */
[----:B------:R-:W3:Y:S01]  /*101a0*/  MUFU.EX2 R199, R199 ;  /* 0x000000c700c77308 */ /* 0x000ee20000000800 */
[C---:B0-----:R-:W-:Y:S01]  /*101b0*/  FADD.FTZ R8, R153.reuse, R213 ;  /* 0x000000d599087221 */ /* 0x041fe20000010000 */
[----:B------:R-:W-:Y:S02]  /*101c0*/  F2FP.F16.F32.PACK_AB R174, R153, R174 ;  /* 0x000000ae99ae723e */ /* 0x000fe400000000ff */
[----:B------:R-:W-:-:S04]  /*101d0*/  FSEL R153, R176, RZ, P0 ;  /* 0x000000ffb0997208 */ /* 0x000fc80000000000 */
[----:B------:R-:W-:Y:S01]  /*101e0*/  MUFU.EX2 R198, R198 ;  /* 0x000000c600c67308 */ /* 0x000fe20000000800 */
[----:B------:R-:W-:-:S04]  /*101f0*/  FADD.FTZ R7, -R153, R7 ;  /* 0x0000000799077221 */ /* 0x000fc80000010100 */
[----:B------:R-:W-:-:S03]  /*10200*/  FMUL.FTZ R7, R7, UR48 ;  /* 0x0000003007077c20 */ /* 0x000fc60008410000 */
[----:B------:R-:W-:Y:S01]  /*10210*/  MUFU.EX2 R159, R159 ;  /* 0x0000009f009f7308 */ /* 0x000fe20000000800 */
[----:B---3--:R-:W-:-:S07]  /*10220*/  F2FP.F16.F32.PACK_AB R153, R157, R199 ;  /* 0x000000c79d99723e */ /* 0x008fce00000000ff */
[----:B------:R-:W0:Y:S08]  /*10230*/  MUFU.EX2 R7, R7 ;  /* 0x0000000700077308 */ /* 0x000e300000000800 */
[----:B------:R-:W3:Y:S08]  /*10240*/  MUFU.EX2 R197, R197 ;  /* 0x000000c500c57308 */ /* 0x000ef00000000800 */
[----:B------:R-:W4:Y:S01]  /*10250*/  MUFU.EX2 R163, R163 ;  /* 0x000000a300a37308 */ /* 0x000f220000000800 */
[----:B0-----:R-:W-:Y:S01]  /*10260*/  FFMA.FTZ R3, R7, R3, R199 ;  /* 0x0000000307037223 */ /* 0x001fe200000100c7 */
[-C--:B------:R-:W-:Y:S01]  /*10270*/  FMUL.FTZ R26, R26, R7.reuse ;  /* 0x000000071a1a7220 */ /* 0x080fe20000410000 */
[-C--:B------:R-:W-:Y:S01]  /*10280*/  FMUL.FTZ R27, R27, R7.reuse ;  /* 0x000000071b1b7220 */ /* 0x080fe20000410000 */
[-C--:B------:R-:W-:Y:S01]  /*10290*/  FMUL.FTZ R30, R30, R7.reuse ;  /* 0x000000071e1e7220 */ /* 0x080fe20000410000 */
[----:B------:R-:W-:Y:S01]  /*102a0*/  FADD.FTZ R3, R157, R3 ;  /* 0x000000039d037221 */ /* 0x000fe20000010000 */
[-C--:B------:R-:W-:Y:S01]  /*102b0*/  FMUL.FTZ R31, R31, R7.reuse ;  /* 0x000000071f1f7220 */ /* 0x080fe20000410000 */
[-C--:B------:R-:W-:Y:S01]  /*102c0*/  FMUL.FTZ R34, R34, R7.reuse ;  /* 0x0000000722227220 */ /* 0x080fe20000410000 */
[----:B------:R-:W0:Y:S01]  /*102d0*/  MUFU.EX2 R194, R194 ;  /* 0x000000c200c27308 */ /* 0x000e220000000800 */
[----:B------:R-:W-:Y:S01]  /*102e0*/  FADD.FTZ R3, R198, R3 ;  /* 0x00000003c6037221 */ /* 0x000fe20000010000 */
[-C--:B------:R-:W-:Y:S01]  /*102f0*/  FMUL.FTZ R35, R35, R7.reuse ;  /* 0x0000000723237220 */ /* 0x080fe20000410000 */
[-C--:B------:R-:W-:Y:S01]  /*10300*/  FMUL.FTZ R38, R38, R7.reuse ;  /* 0x0000000726267220 */ /* 0x080fe20000410000 */
[-C--:B------:R-:W-:Y:S01]  /*10310*/  FMUL.FTZ R39, R39, R7.reuse ;  /* 0x0000000727277220 */ /* 0x080fe20000410000 */
[----:B------:R-:W-:Y:S01]  /*10320*/  FADD.FTZ R3, R159, R3 ;  /* 0x000000039f037221 */ /* 0x000fe20000010000 */
[-C--:B------:R-:W-:Y:S01]  /*10330*/  FMUL.FTZ R42, R42, R7.reuse ;  /* 0x000000072a2a7220 */ /* 0x080fe20000410000 */
[----:B------:R-:W-:Y:S01]  /*10340*/  FMUL.FTZ R43, R43, R7 ;  /* 0x000000072b2b7220 */ /* 0x000fe20000410000 */
[----:B------:R-:W5:Y:S01]  /*10350*/  MUFU.EX2 R167, R167 ;  /* 0x000000a700a77308 */ /* 0x000f620000000800 */
[----:B---3--:R-:W-:Y:S01]  /*10360*/  FADD.FTZ R3, R197, R3 ;  /* 0x00000003c5037221 */ /* 0x008fe20000010000 */
[----:B----4-:R-:W-:Y:S01]  /*10370*/  F2FP.F16.F32.PACK_AB R157, R163, R197 ;  /* 0x000000c5a39d723e */ /* 0x010fe200000000ff */
[-C--:B------:R-:W-:Y:S01]  /*10380*/  FMUL.FTZ R46, R46, R7.reuse ;  /* 0x000000072e2e7220 */ /* 0x080fe20000410000 */
[-C--:B------:R-:W-:Y:S01]  /*10390*/  FMUL.FTZ R47, R47, R7.reuse ;  /* 0x000000072f2f7220 */ /* 0x080fe20000410000 */
[----:B------:R-:W-:Y:S01]  /*103a0*/  FADD.FTZ R3, R163, R3 ;  /* 0x00000003a3037221 */ /* 0x000fe20000010000 */
        /* <DEDUP_REMOVED lines=27> */
[----:B0-----:R-:W-:Y:S01]  /*10560*/  FADD.FTZ R3, R215, R3 ;  /* 0x00000003d7037221 */ /* 0x001fe20000010000 */
[----:B----4-:R-:W-:Y:S01]  /*10570*/  F2FP.F16.F32.PACK_AB R155, R159, R198 ;  /* 0x000000c69f9b723e */ /* 0x010fe200000000ff */
[-C--:B------:R-:W-:Y:S01]  /*10580*/  FMUL.FTZ R90, R90, R7.reuse ;  /* 0x000000075a5a7220 */ /* 0x080fe20000410000 */
[----:B------:R-:W-:Y:S01]  /*10590*/  F2FP.F16.F32.PACK_AB R159, R167, R194 ;  /* 0x000000c2a79f723e */ /* 0x000fe200000000ff */
[----:B------:R-:W-:Y:S01]  /*105a0*/  FMUL.FTZ R91, R91, R7 ;  /* 0x000000075b5b7220 */ /* 0x000fe20000410000 */
[----:B------:R-:W-:Y:S01]  /*105b0*/  F2FP.F16.F32.PACK_AB R161, R215, R161 ;  /* 0x000000a1d7a1723e */ /* 0x000fe200000000ff */
        /* <DEDUP_REMOVED lines=8> */
[----:B------:R-:W-:Y:S01]  /*10640*/  FMUL.FTZ R106, R106, R7 ;  /* 0x000000076a6a7220 */ /* 0x000fe20000410000 */
[----:B------:R-:W4:Y:S01]  /*10650*/  MUFU.EX2 R179, R179 ;  /* 0x000000b300b37308 */ /* 0x000f220000000800 */
        /* <DEDUP_REMOVED lines=34> */
[----:B------:R-:W-:-:S05]  /*10880*/  FMUL.FTZ R151, R151, R7 ;  /* 0x0000000797977220 */ /* 0x000fca0000410000 */
[----:B------:R-:W0:Y:S01]  /*10890*/  MUFU.EX2 R188, R188 ;  /* 0x000000bc00bc7308 */ /* 0x000e220000000800 */
[----:B----4-:R-:W-:-:S07]  /*108a0*/  FADD.FTZ R3, R169, R3 ;  /* 0x00000003a9037221 */ /* 0x010fce0000010000 */
[----:B------:R-:W4:Y:S01]  /*108b0*/  MUFU.EX2 R189, R189 ;  /* 0x000000bd00bd7308 */ /* 0x000f220000000800 */
[C---:B---3--:R-:W-:Y:S01]  /*108c0*/  FADD.FTZ R3, R187.reuse, R3 ;  /* 0x00000003bb037221 */ /* 0x048fe20000010000 */
[----:B------:R-:W-:-:S06]  /*108d0*/  F2FP.F16.F32.PACK_AB R169, R187, R169 ;  /* 0x000000a9bba9723e */ /* 0x000fcc00000000ff */
[----:B------:R-:W3:Y:S01]  /*108e0*/  MUFU.EX2 R173, R190 ;  /* 0x000000be00ad7308 */ /* 0x000ee20000000800 */
[----:B0-----:R-:W-:-:S07]  /*108f0*/  FADD.FTZ R3, R188, R3 ;  /* 0x00000003bc037221 */ /* 0x001fce0000010000 */
[----:B------:R-:W0:Y:S01]  /*10900*/  MUFU.EX2 R191, R191 ;  /* 0x000000bf00bf7308 */ /* 0x000e220000000800 */
[----:B----4-:R-:W-:-:S07]  /*10910*/  FADD.FTZ R3, R189, R3 ;  /* 0x00000003bd037221 */ /* 0x010fce0000010000 */
[----:B------:R-:W4:Y:S01]  /*10920*/  MUFU.EX2 R195, R195 ;  /* 0x000000c300c37308 */ /* 0x000f220000000800 */
[----:B---3--:R-:W-:-:S07]  /*10930*/  FADD.FTZ R3, R173, R3 ;  /* 0x00000003ad037221 */ /* 0x008fce0000010000 */
[----:B------:R3:W5:Y:S01]  /*10940*/  MUFU.EX2 R6, R171 ;  /* 0x000000ab00067308 */ /* 0x0007620000000800 */
[C---:B0-----:R-:W-:Y:S01]  /*10950*/  FADD.FTZ R3, R191.reuse, R3 ;  /* 0x00000003bf037221 */ /* 0x041fe20000010000 */
[----:B------:R-:W-:-:S03]  /*10960*/  F2FP.F16.F32.PACK_AB R173, R191, R173 ;  /* 0x000000adbfad723e */ /* 0x000fc600000000ff */
[----:B----4-:R-:W-:Y:S01]  /*10970*/  FADD.FTZ R3, R195, R3 ;  /* 0x00000003c3037221 */ /* 0x010fe20000010000 */
[----:B---3--:R-:W-:-:S03]  /*10980*/  F2FP.F16.F32.PACK_AB R171, R189, R188 ;  /* 0x000000bcbdab723e */ /* 0x008fc600000000ff */
[C---:B-----5:R-:W-:Y:S01]  /*10990*/  FADD.FTZ R3, R6.reuse, R3 ;  /* 0x0000000306037221 */ /* 0x060fe20000010000 */
[----:B------:R-:W-:Y:S01]  /*109a0*/  F2FP.F16.F32.PACK_AB R175, R6, R195 ;  /* 0x000000c306af723e */ /* 0x000fe200000000ff */
[----:B------:R-:W-:Y:S06]  /*109b0*/  @!P6 BRA `(.L_x_2988) ;  /* 0x000000000004e947 */ /* 0x000fec0003800000 */
[----:B------:R-:W-:Y:S01]  /*109c0*/  BPT.TRAP 0x1 ;  /* 0x000000040000795c */ /* 0x000fe20000300000 */
.L_x_2988:
[----:B------:R0:W3:Y:S01]  /*109d0*/  SYNCS.PHASECHK.TRANS64.TRYWAIT P0, [R9+URZ+0x22850], R20 ;  /* 0x02285014090075a7 */ /* 0x0000e2000800017f */
[----:B------:R-:W-:Y:S05]  /*109e0*/  @!P6 BRA `(.L_x_2989) ;  /* 0x000000000004e947 */ /* 0x000fea0003800000 */
[----:B------:R-:W-:Y:S01]  /*109f0*/  BPT.TRAP 0x1 ;  /* 0x000000040000795c */ /* 0x000fe20000300000 */
.L_x_2989:
[----:B------:R-:W-:Y:S04]  /*10a00*/  BSSY B0, `(.L_x_2990) ;  /* 0x0000004000007945 */ /* 0x000fe80003800000 */
[----:B---3--:R-:W-:Y:S05]  /*10a10*/  @P0 BRA `(.L_x_2991) ;  /* 0x0000000000080947 */ /* 0x008fea0003800000 */
[----:B------:R-:W3:Y:S02]  /*10a20*/  SYNCS.PHASECHK.TRANS64.TRYWAIT P0, [R9+URZ+0x22850], R20 ;  /* 0x02285014090075a7 */ /* 0x000ee4000800017f */
[----:B---3--:R-:W-:Y:S05]  /*10a30*/  @!P0 BRA `(.L_x_2992) ;  /* 0x0000015400ec8947 */ /* 0x008fea0003800000 */
.L_x_2991:
[----:B------:R-:W-:Y:S05]  /*10a40*/  BSYNC B0 ;  /* 0x0000000000007941 */ /* 0x000fea0003800000 */
.L_x_2990:
[----:B------:R-:W4:Y:S01]  /*10a50*/  S2R R177, SR_TID.X ;  /* 0x0000000000b17919 */ /* 0x000f220000002100 */
[----:B------:R-:W-:Y:S01]  /*10a60*/  IMAD.MOV.U32 R7, RZ, RZ, 0x40000040 ;  /* 0x40000040ff077424 */ /* 0x000fe200078e00ff */
[----:B------:R-:W-:Y:S05]  /*10a70*/  WARPSYNC.ALL ;  /* 0x0000000000007948 */ /* 0x000fea0003800000 */
[----:B------:R-:W-:Y:S01]  /*10a80*/  R2UR UR7, R7 ;  /* 0x00000000070772ca */ /* 0x000fe200000e0000 */
[----:B------:R-:W-:-:S04]  /*10a90*/  IMAD.MOV.U32 R6, RZ, RZ, 0xc00 ;  /* 0x00000c00ff067424 */ /* 0x000fc800078e00ff */
[----:B------:R-:W-:-:S05]  /*10aa0*/  IMAD R6, R2, R6, UR49 ;  /* 0x0000003102067e24 */ /* 0x000fca000f8e0206 */
[----:B------:R-:W-:Y:S02]  /*10ab0*/  R2UR UR6, R6 ;  /* 0x00000000060672ca */ /* 0x000fe400000e0000 */
[----:B----4-:R-:W-:-:S05]  /*10ac0*/  SHF.R.U32.HI R177, RZ, 0x7, R177 ;  /* 0x00000007ffb17819 */ /* 0x010fca00000116b1 */
[----:B------:R-:W-:Y:S01]  /*10ad0*/  VIADD R7, R177, 0x8 ;  /* 0x00000008b1077836 */ /* 0x000fe20000000000 */
[----:B------:R-:W-:-:S04]  /*10ae0*/  MOV R177, UR51 ;  /* 0x0000003300b17c02 */ /* 0x000fc80008000f00 */
[----:B------:R4:W-:Y:S01]  /*10af0*/  BAR.SYNC.DEFER_BLOCKING R7, 0x100 ;  /* 0x000400070000751d */ /* 0x0009e20000010000 */
[----:B------:R-:W-:Y:S01]  /*10b00*/  ISETP.NE.AND P0, PT, R177, 0x3, PT ;  /* 0x00000003b100780c */ /* 0x000fe20003f05270 */
[----:B----4-:R-:W-:-:S04]  /*10b10*/  IMAD.MOV.U32 R7, RZ, RZ, 0x40000040 ;  /* 0x40000040ff077424 */ /* 0x010fc800078e00ff */
        /* <DEDUP_REMOVED lines=19> */
[----:B------:R-:W-:Y:S01]  /*10c50*/  R2UR UR6, R152 ;  /* 0x00000000980672ca */ /* 0x000fe200000e0000 */
[C---:B------:R-:W-:Y:S01]  /*10c60*/  VIADD R152, R6.reuse, 0x200 ;  /* 0x0000020006987836 */ /* 0x040fe20000000000 */
[----:B------:R-:W-:Y:S01]  /*10c70*/  R2UR UR7, R153 ;  /* 0x00000000990772ca */ /* 0x000fe200000e0000 */
[----:B------:R-:W-:Y:S02]  /*10c80*/  IMAD.MOV.U32 R153, RZ, RZ, 0x40000040 ;  /* 0x40000040ff997424 */ /* 0x000fe400078e00ff */
        /* <DEDUP_REMOVED lines=20> */
.L_x_2993:
[----:B------:R-:W4:Y:S01]  /*10dd0*/  LDL R7, [R1] ;  /* 0x0000000001077983 */ /* 0x000f220000100800 */
[----:B01-3--:R-:W-:Y:S02]  /*10de0*/  VIADD R9, R9, 0x22860 ;  /* 0x0002286009097836 */ /* 0x00bfe40000000000 */
[----:B------:R-:W-:-:S05]  /*10df0*/  IMAD.U32 R6, RZ, RZ, UR47 ;  /* 0x0000002fff067e24 */ /* 0x000fca000f8e00ff */
[----:B------:R-:W-:-:S04]  /*10e00*/  PRMT R6, R6, 0x654, R9 ;  /* 0x0000065406067816 */ /* 0x000fc80000000009 */
[----:B------:R0:W-:Y:S02]  /*10e10*/  SYNCS.ARRIVE.TRANS64.RED.A1T0 RZ, [R6+URZ], RZ ;  /* 0x000000ff06ff79a7 */ /* 0x0001e4000810043f */
[----:B0-----:R-:W-:Y:S01]  /*10e20*/  IMAD.MOV.U32 R6, RZ, RZ, R178 ;  /* 0x000000ffff067224 */ /* 0x001fe200078e00b2 */
[C---:B----4-:R-:W-:Y:S01]  /*10e30*/  ISETP.GT.AND P0, PT, R0.reuse, R7, PT ;  /* 0x000000070000720c */ /* 0x050fe20003f04270 */
[----:B------:R-:W-:Y:S02]  /*10e40*/  VIADD R0, R0, 0xffffffff ;  /* 0xffffffff00007836 */ /* 0x000fe40000000000 */
[----:B------:R-:W-:-:S10]  /*10e50*/  IMAD.MOV.U32 R7, RZ, RZ, R176 ;  /* 0x000000ffff077224 */ /* 0x000fd400078e00b0 */
[----:B------:R-:W-:Y:S05]  /*10e60*/  @P0 BRA `(.L_x_2994) ;  /* 0xffffffc400f40947 */ /* 0x000fea000383ffff */
[----:B------:R-:W-:Y:S02]  /*10e70*/  IMAD.MOV.U32 R7, RZ, RZ, R176 ;  /* 0x000000ffff077224 */ /* 0x000fe400078e00b0 */
[----:B------:R-:W-:-:S07]  /*10e80*/  IMAD.MOV.U32 R6, RZ, RZ, R178 ;  /* 0x000000ffff067224 */ /* 0x000fce00078e00b2 */
.L_x_2974:
[----:B------:R-:W0:Y:S01]  /*10e90*/  LDC R9, c[0x0][0x448] ;  /* 0x00011200ff097b82 */ /* 0x000e220000000800 */
[----:B------:R-:W-:Y:S01]  /*10ea0*/  VIADD R20, R228, 0x7f ;  /* 0x0000007fe4147836 */ /* 0x000fe20000000000 */
[----:B------:R-:W-:Y:S01]  /*10eb0*/  LOP3.LUT R16, R16, 0xfff7ffff, RZ, 0xc0, !PT ;  /* 0xfff7ffff10107812 */ /* 0x000fe200078ec0ff */
[----:B------:R-:W-:-:S05]  /*10ec0*/  ULDC UR4, c[0x0][0x9dc] ;  /* 0x0002770000047ab9 */ /* 0x000fca0000000800 */
[----:B------:R-:W1:Y:S01]  /*10ed0*/  LDC R154, c[0x0][0x9e4] ;  /* 0x00027900ff9a7b82 */ /* 0x000e620000000800 */
[----:B0-----:R-:W-:-:S13]  /*10ee0*/  ISETP.NE.AND P0, PT, R9, 0x1, PT ;  /* 0x000000010900780c */ /* 0x001fda0003f05270 */
[----:B------:R-:W0:Y:S01]  /*10ef0*/  @P0 LDC R152, c[0x0][0x44c] ;  /* 0x00011300ff980b82 */ /* 0x000e220000000800 */
[----:B------:R-:W-:-:S04]  /*10f00*/  @P0 LOP3.LUT R16, R16, 0x80000, RZ, 0xfc, !PT ;  /* 0x0008000010100812 */ /* 0x000fc800078efcff */
[----:B------:R-:W-:-:S03]  /*10f10*/  LOP3.LUT R16, R16, 0xffefffff, RZ, 0xc0, !PT ;  /* 0xffefffff10107812 */ /* 0x000fc600078ec0ff */
[----:B------:R-:W3:Y:S01]  /*10f20*/  @P0 LDC R9, c[0x0][0x450] ;  /* 0x00011400ff090b82 */ /* 0x000ee20000000800 */
[----:B0-----:R-:W-:-:S05]  /*10f30*/  @P0 IMAD.HI.U32 R152, R20, R152, RZ ;  /* 0x0000009814980227 */ /* 0x001fca00078e00ff */
[----:B---3--:R-:W-:Y:S02]  /*10f40*/  @P0 SHF.R.U32.HI R20, RZ, R9, R152 ;  /* 0x00000009ff140219 */ /* 0x008fe40000011698 */
[----:B-1----:R-:W-:Y:S02]  /*10f50*/  ISETP.GE.AND P0, PT, R154, 0x1, PT ;  /* 0x000000019a00780c */ /* 0x002fe40003f06270 */
[----:B------:R-:W-:-:S05]  /*10f60*/  IADD3 R9, R206, 0x1, -R203 ;  /* 0x00000001ce097810 */ /* 0x000fca0007ffe8cb */
[----:B------:R-:W-:-:S04]  /*10f70*/  IMAD.IADD R20, R9, 0x1, R20 ;  /* 0x0000000109147824 */ /* 0x000fc800078e0214 */
[----:B------:R-:W-:Y:S02]  /*10f80*/  VIADD R9, R20, -UR4 ;  /* 0x8000000414097c36 */ /* 0x000fe40008000000 */
[----:B------:R-:W-:Y:S01]  /*10f90*/  @P0 LOP3.LUT R16, R16, 0x100000, RZ, 0xfc, !PT ;  /* 0x0010000010100812 */ /* 0x000fe200078efcff */
        /* <DEDUP_REMOVED lines=11> */
.L_x_2997:
[----:B------:R-:W-:-:S13]  /*11050*/  ISETP.NE.AND P0, PT, R154, 0x1, PT ;  /* 0x000000019a00780c */ /* 0x000fda0003f05270 */
[----:B------:R-:W0:Y:S02]  /*11060*/  @P0 LDC.64 R152, c[0x0][0x9e8] ;  /* 0x00027a00ff980b82 */ /* 0x000e240000000a00 */
[----:B0-----:R-:W-:-:S05]  /*11070*/  @P0 IMAD.HI.U32 R152, R20, R152, RZ ;  /* 0x0000009814980227 */ /* 0x001fca00078e00ff */
[----:B------:R-:W-:-:S07]  /*11080*/  @P0 SHF.R.U32.HI R20, RZ, R153, R152 ;  /* 0x00000099ff140219 */ /* 0x000fce0000011698 */
.L_x_2998:
[----:B------:R-:W-:Y:S05]  /*11090*/  BSYNC B0 ;  /* 0x0000000000007941 */ /* 0x000fea0003800000 */
.L_x_2996:
[----:B------:R-:W-:-:S05]  /*110a0*/  IMAD R20, R20, R154, RZ ;  /* 0x0000009a14147224 */ /* 0x000fca00078e02ff */
[----:B------:R-:W-:-:S07]  /*110b0*/  VIMNMX R9, R9, R20, !PT ;  /* 0x0000001409097248 */ /* 0x000fce0007fe0100 */
.L_x_2995:
[----:B------:R-:W3:Y:S01]  /*110c0*/  LDL R152, [R1+0x24] ;  /* 0x0000240001987983 */ /* 0x000ee20000100800 */
[----:B------:R-:W-:-:S04]  /*110d0*/  VIADD R9, R9, 0x5f ;  /* 0x0000005f09097836 */ /* 0x000fc80000000000 */
[----:B------:R-:W-:-:S05]  /*110e0*/  IMAD.HI R9, R9, 0x2aaaaaab, RZ ;  /* 0x2aaaaaab09097827 */ /* 0x000fca00078e02ff */
[----:B------:R-:W-:-:S04]  /*110f0*/  SHF.R.U32.HI R20, RZ, 0x1f, R9 ;  /* 0x0000001fff147819 */ /* 0x000fc80000011609 */
[----:B------:R-:W-:-:S04]  /*11100*/  LEA.HI.SX32 R20, R9, R20, 0x1c ;  /* 0x0000001409147211 */ /* 0x000fc800078fe2ff */
[----:B---3--:R-:W-:-:S04]  /*11110*/  VIMNMX R217, R152, R20, !PT ;  /* 0x0000001498d97248 */ /* 0x008fc80007fe0100 */
[----:B------:R-:W-:-:S13]  /*11120*/  ISETP.GE.AND P0, PT, R0, R217, PT ;  /* 0x000000d90000720c */ /* 0x000fda0003f06270 */
[----:B------:R-:W-:Y:S05]  /*11130*/  @!P0 BRA `(.L_x_2999) ;  /* 0x0000002400708947 */ /* 0x000fea0003800000 */
[----:B------:R-:W-:Y:S02]  /*11140*/  IMAD.MOV.U32 R213, RZ, RZ, R7 ;  /* 0x000000ffffd57224 */ /* 0x000fe400078e0007 */
[----:B------:R-:W-:Y:S02]  /*11150*/  IMAD.MOV.U32 R214, RZ, RZ, R6 ;  /* 0x000000ffffd67224 */ /* 0x000fe400078e0006 */
[----:B------:R-:W-:-:S07]  /*11160*/  IMAD.MOV.U32 R20, RZ, RZ, R0 ;  /* 0x000000ffff147224 */ /* 0x000fce00078e0000 */
.L_x_3011:
[----:B------:R-:W-:Y:S01]  /*11170*/  IMAD.U32 R6, RZ, RZ, UR51 ;  /* 0x00000033ff067e24 */ /* 0x000fe2000f8e00ff */
[----:B------:R-:W-:Y:S01]  /*11180*/  IADD3 R2, R2, 0x1, RZ ;  /* 0x0000000102027810 */ /* 0x000fe20007ffe0ff */
[----:B0-----:R-:W-:Y:S01]  /*11190*/  IMAD.MOV.U32 R0, RZ, RZ, R20 ;  /* 0x000000ffff007224 */ /* 0x001fe200078e0014 */
[----:B------:R-:W-:Y:S05]  /*111a0*/  YIELD ;  /* 0x0000000000007946 */ /* 0x000fea0003800000 */
[----:B------:R-:W-:Y:S01]  /*111b0*/  ISETP.NE.AND P2, PT, R6, 0x3, PT ;  /* 0x000000030600780c */ /* 0x000fe20003f45270 */
[----:B------:R-:W-:Y:S01]  /*111c0*/  VIADD R20, R20, 0xffffffff ;  /* 0xffffffff14147836 */ /* 0x000fe20000000000 */
[----:B------:R-:W-:-:S02]  /*111d0*/  ISETP.NE.AND P1, PT, R2, 0x2, PT ;  /* 0x000000020200780c */ /* 0x000fc40003f25270 */
[----:B------:R-:W-:Y:S02]  /*111e0*/  ISETP.GT.AND P0, PT, R0, R217, PT ;  /* 0x000000d90000720c */ /* 0x000fe40003f04270 */
[----:B------:R-:W-:Y:S02]  /*111f0*/  SEL R0, RZ, 0x1, P1 ;  /* 0x00000001ff007807 */ /* 0x000fe40000800000 */
[----:B------:R-:W-:Y:S02]  /*11200*/  SEL R2, R2, RZ, P1 ;  /* 0x000000ff02027207 */ /* 0x000fe40000800000 */
[----:B------:R-:W-:-:S03]  /*11210*/  LOP3.LUT R202, R202, R0, RZ, 0x3c, !PT ;  /* 0x00000000caca7212 */ /* 0x000fc600078e3cff */
[----:B------:R-:W-:Y:S05]  /*11220*/  @!P2 BRA `(.L_x_3000) ;  /* 0x000000000004a947 */ /* 0x000fea0003800000 */
[----:B------:R-:W-:Y:S01]  /*11230*/  BPT.TRAP 0x1 ;  /* 0x000000040000795c */ /* 0x000fe20000300000 */
.L_x_3000:
[----:B------:R-:W-:Y:S01]  /*11240*/  IMAD R0, R2, 0x8, R23 ;  /* 0x0000000802007824 */ /* 0x000fe200078e0217 */
[----:B------:R-:W-:-:S04]  /*11250*/  SHF.L.U32 R9, R202, 0x1f, RZ ;  /* 0x0000001fca097819 */ /* 0x000fc800000006ff */
[----:B------:R0:W1:Y:S01]  /*11260*/  SYNCS.PHASECHK.TRANS64.TRYWAIT P1, [R0+URZ+0x22830], R9 ;  /* 0x02283009000075a7 */ /* 0x000062000802017f */
[----:B------:R-:W-:Y:S05]  /*11270*/  @!P2 BRA `(.L_x_3001) ;  /* 0x000000000004a947 */ /* 0x000fea0003800000 */
[----:B------:R-:W-:Y:S01]  /*11280*/  BPT.TRAP 0x1 ;  /* 0x000000040000795c */ /* 0x000fe20000300000 */
.L_x_3001:
[----:B------:R-:W-:Y:S02]  /*11290*/  IMAD R154, R2, 0x300, R229 ;  /* 0x00000300029a7824 */ /* 0x000fe400078e02e5 */
[----:B------:R-:W-:Y:S01]  /*112a0*/  IMAD.MOV.U32 R155, RZ, RZ, 0x40000040 ;  /* 0x40000040ff9b7424 */ /* 0x000fe200078e00ff */
[----:B-1----:R-:W-:Y:S06]  /*112b0*/  @P1 BRA `(.L_x_3002) ;  /* 0x0000000000081947 */ /* 0x002fec0003800000 */
[----:B------:R-:W1:Y:S02]  /*112c0*/  SYNCS.PHASECHK.TRANS64.TRYWAIT P1, [R0+URZ+0x22830], R9 ;  /* 0x02283009000075a7 */ /* 0x000e64000802017f */
[----:B-1----:R-:W-:Y:S05]  /*112d0*/  @!P1 BRA `(.L_x_3003) ;  /* 0x0000014c00d89947 */ /* 0x002fea0003800000 */
.L_x_3002:
[----:B------:R-:W-:Y:S05]  /*112e0*/  WARPSYNC.ALL ;  /* 0x0000000000007948 */ /* 0x000fea0003800000 */
[C---:B------:R-:W-:Y:S01]  /*112f0*/  R2UR UR6, R154.reuse ;  /* 0x000000009a0672ca */ /* 0x040fe200000e0000 */
[C---:B------:R-:W-:Y:S01]  /*11300*/  VIADD R152, R154.reuse, 0x2 ;  /* 0x000000029a987836 */ /* 0x040fe20000000000 */
[----:B------:R-:W-:Y:S01]  /*11310*/  R2UR UR7, R155 ;  /* 0x000000009b0772ca */ /* 0x000fe200000e0000 */
[----:B------:R-:W-:Y:S01]  /*11320*/  VIADD R6, R154, 0x4 ;  /* 0x000000049a067836 */ /* 0x000fe20000000000 */
[----:B------:R-:W-:Y:S01]  /*11330*/  R2UR UR4, R4 ;  /* 0x00000000040472ca */ /* 0x000fe200000e0000 */
[----:B------:R-:W-:Y:S01]  /*11340*/  VIADD R154, R154, 0x6 ;  /* 0x000000069a9a7836 */ /* 0x000fe20000000000 */
[----:B------:R-:W-:Y:S01]  /*11350*/  R2UR UR5, R5 ;  /* 0x00000000050572ca */ /* 0x000fe200000e0000 */
[----:B------:R-:W-:Y:S01]  /*11360*/  IMAD.MOV.U32 R153, RZ, RZ, 0x40000040 ;  /* 0x40000040ff997424 */ /* 0x000fe200078e00ff */
[----:B------:R-:W-:Y:S01]  /*11370*/  R2UR UR10, R152 ;  /* 0x00000000980a72ca */ /* 0x000fe200000e0000 */
[----:B------:R-:W-:Y:S01]  /*11380*/  IMAD.MOV.U32 R155, RZ, RZ, 0x40000040 ;  /* 0x40000040ff9b7424 */ /* 0x000fe200078e00ff */
[----:B------:R-:W-:Y:S01]  /*11390*/  R2UR UR18, R154 ;  /* 0x000000009a1272ca */ /* 0x000fe200000e0000 */
[----:B------:R-:W-:Y:S01]  /*113a0*/  IMAD.MOV.U32 R7, RZ, RZ, 0x40000040 ;  /* 0x40000040ff077424 */ /* 0x000fe200078e00ff */
[----:B------:R-:W-:Y:S01]  /*113b0*/  R2UR UR11, R153 ;  /* 0x00000000990b72ca */ /* 0x000fe200000e0000 */
[----:B--2---:R-:W2:Y:S01]  /*113c0*/  S2R R21, SR_TID.X ;  /* 0x0000000000157919 */ /* 0x004ea20000002100 */
[----:B------:R-:W-:Y:S01]  /*113d0*/  R2UR UR19, R155 ;  /* 0x000000009b1372ca */ /* 0x000fe200000e0000 */
[----:B------:R-:W-:Y:S01]  /*113e0*/  IMAD.U32 R215, RZ, RZ, UR51 ;  /* 0x00000033ffd77e24 */ /* 0x000fe2000f8e00ff */
[----:B------:R-:W-:Y:S01]  /*113f0*/  WARPGROUP.ARRIVE ;  /* 0x00000000000079c5 */ /* 0x000fe20000000000 */
[----:B------:R-:W-:-:S02]  /*11400*/  R2UR UR8, R14 ;  /* 0x000000000e0872ca */ /* 0x000fc400000e0000 */
[----:B------:R-:W-:Y:S02]  /*11410*/  R2UR UR9, R15 ;  /* 0x000000000f0972ca */ /* 0x000fe400000e0000 */
[----:B------:R-:W-:Y:S01]  /*11420*/  R2UR UR14, R6 ;  /* 0x00000000060e72ca */ /* 0x000fe200000e0000 */
[----:B------:R-:W-:Y:S01]  /*11430*/  HGMMA.64x96x16.F32 R152, gdesc[UR4], RZ, !UPT, gsb0 ;  /* 0x01600000049879f0 */ /* 0x000fe2000c0008ff */
[----:B------:R-:W-:Y:S02]  /*11440*/  R2UR UR15, R7 ;  /* 0x00000000070f72ca */ /* 0x000fe400000e0000 */
[----:B------:R-:W-:Y:S02]  /*11450*/  R2UR UR12, R12 ;  /* 0x000000000c0c72ca */ /* 0x000fe400000e0000 */
[----:B------:R-:W-:Y:S02]  /*11460*/  R2UR UR13, R13 ;  /* 0x000000000d0d72ca */ /* 0x000fe400000e0000 */
[----:B------:R-:W-:-:S02]  /*11470*/  R2UR UR16, R10 ;  /* 0x000000000a1072ca */ /* 0x000fc400000e0000 */
        /* <DEDUP_REMOVED lines=17> */
.L_x_3004:
        /* <DEDUP_REMOVED lines=36> */
[----:B------:R-:W-:Y:S01]  /*117d0*/  UMOV UR48, UR43 ;  /* 0x0000002b00307c82 */ /* 0x000fe20008000000 */
[----:B------:R-:W-:Y:S01]  /*117e0*/  FMUL.FTZ R163, R166, UR40 ;  /* 0x00000028a6a37c20 */ /* 0x000fe20008410000 */
[----:B------:R-:W4:Y:S01]  /*117f0*/  MUFU.TANH R157, R157 ;  /* 0x0000009d009d7308 */ /* 0x000f220000002400 */
[----:B-----5:R-:W-:Y:S01]  /*11800*/  FMNMX.FTZ R6, R153, R6, !PT ;  /* 0x0000000699067209 */ /* 0x020fe20007810000 */
[----:B------:R-:W-:Y:S01]  /*11810*/  FMUL.FTZ R166, R167, UR40 ;  /* 0x00000028a7a67c20 */ /* 0x000fe20008410000 */
[----:B------:R-:W-:Y:S01]  /*11820*/  FMUL.FTZ R167, R170, UR40 ;  /* 0x00000028aaa77c20 */ /* 0x000fe20008410000 */
[----:B------:R-:W-:-:S04]  /*11830*/  FMUL.FTZ R199, R199, UR40 ;  /* 0x00000028c7c77c20 */ /* 0x000fc80008410000 */
        /* <DEDUP_REMOVED lines=38> */
[----:B------:R-:W-:Y:S01]  /*11aa0*/  MUFU.TANH R216, R216 ;  /* 0x000000d800d87308 */ /* 0x000fe20000002400 */
[----:B----4-:R-:W-:-:S07]  /*11ab0*/  FMNMX.FTZ R6, R193, R6, !PT ;  /* 0x00000006c1067209 */ /* 0x010fce0007810000 */
[----:B------:R-:W-:Y:S01]  /*11ac0*/  MUFU.TANH R215, R215 ;  /* 0x000000d700d77308 */ /* 0x000fe20000002400 */
[----:B-----5:R-:W-:-:S05]  /*11ad0*/  FMNMX.FTZ R6, R196, R6, !PT ;  /* 0x00000006c4067209 */ /* 0x020fca0007810000 */
[----:B------:R-:W3:Y:S02]  /*11ae0*/  SHFL.BFLY PT, R197, R6, 0x2, 0x1f ;  /* 0x0c401f0006c57f89 */ /* 0x000ee400000e0000 */
[----:B------:R-:W-:Y:S08]  /*11af0*/  MUFU.TANH R155, R155 ;  /* 0x0000009b009b7308 */ /* 0x000ff00000002400 */
[----:B------:R-:W-:Y:S08]  /*11b00*/  MUFU.TANH R158, R158 ;  /* 0x0000009e009e7308 */ /* 0x000ff00000002400 */
[----:B------:R-:W-:Y:S01]  /*11b10*/  MUFU.TANH R159, R159 ;  /* 0x0000009f009f7308 */ /* 0x000fe20000002400 */
[----:B---3--:R-:W-:-:S07]  /*11b20*/  FMNMX.FTZ R6, R6, R197, !PT ;  /* 0x000000c506067209 */ /* 0x008fce0007810000 */
[----:B------:R-:W-:Y:S01]  /*11b30*/  MUFU.TANH R162, R162 ;  /* 0x000000a200a27308 */ /* 0x000fe20000002400 */
[----:B------:R-:W3:Y:S07]  /*11b40*/  SHFL.BFLY PT, R154, R6, 0x1, 0x1f ;  /* 0x0c201f00069a7f89 */ /* 0x000eee00000e0000 */
[----:B------:R-:W-:Y:S08]  /*11b50*/  MUFU.TANH R163, R163 ;  /* 0x000000a300a37308 */ /* 0x000ff00000002400 */
[----:B------:R-:W-:Y:S08]  /*11b60*/  MUFU.TANH R166, R166 ;  /* 0x000000a600a67308 */ /* 0x000ff00000002400 */
[----:B------:R-:W-:Y:S01]  /*11b70*/  MUFU.TANH R167, R167 ;  /* 0x000000a700a77308 */ /* 0x000fe20000002400 */
[----:B---3--:R-:W-:-:S05]  /*11b80*/  FMNMX.FTZ R6, R6, R154, !PT ;  /* 0x0000009a06067209 */ /* 0x008fca0007810000 */
[C---:B------:R-:W-:Y:S01]  /*11b90*/  FMUL.FTZ R154, R6.reuse, UR48 ;  /* 0x00000030069a7c20 */ /* 0x040fe20008410000 */
[----:B------:R-:W-:Y:S01]  /*11ba0*/  FADD.FTZ R170, -R6, R214 ;  /* 0x000000d606aa7221 */ /* 0x000fe20000010100 */
[----:B------:R-:W-:Y:S02]  /*11bb0*/  MUFU.TANH R199, R199 ;  /* 0x000000c700c77308 */ /* 0x000fe40000002400 */
[--C-:B------:R-:W-:Y:S01]  /*11bc0*/  FFMA.FTZ R7, R7, UR48, -R154.reuse ;  /* 0x0000003007077c23 */ /* 0x100fe2000801089a */
[----:B------:R-:W-:Y:S01]  /*11bd0*/  FMUL.FTZ R170, R170, UR48 ;  /* 0x00000030aaaa7c20 */ /* 0x000fe20008410000 */
        /* <DEDUP_REMOVED lines=13> */
[--C-:B------:R-:W-:Y:S01]  /*11cb0*/  FFMA.FTZ R172, R172, UR48, -R154.reuse ;  /* 0x00000030acac7c23 */ /* 0x100fe2000801089a */
[--C-:B------:R-:W-:Y:S01]  /*11cc0*/  FFMA.FTZ R173, R173, UR48, -R154.reuse ;  /* 0x00000030adad7c23 */ /* 0x100fe2000801089a */
[--C-:B------:R-:W-:Y:S01]  /*11cd0*/  FFMA.FTZ R177, R177, UR48, -R154.reuse ;  /* 0x00000030b1b17c23 */ /* 0x100fe2000801089a */
[--C-:B------:R-:W-:Y:S01]  /*11ce0*/  FFMA.FTZ R180, R180, UR48, -R154.reuse ;  /* 0x00000030b4b47c23 */ /* 0x100fe2000801089a */
[--C-:B------:R-:W-:Y:S01]  /*11cf0*/  FFMA.FTZ R181, R181, UR48, -R154.reuse ;  /* 0x00000030b5b57c23 */ /* 0x100fe2000801089a */
[--C-:B------:R-:W-:Y:S01]  /*11d00*/  FFMA.FTZ R184, R184, UR48, -R154.reuse ;  /* 0x00000030b8b87c23 */ /* 0x100fe2000801089a */
[--C-:B------:R-:W-:Y:S01]  /*11d10*/  FFMA.FTZ R185, R185, UR48, -R154.reuse ;  /* 0x00000030b9b97c23 */ /* 0x100fe2000801089a */
[----:B------:R-:W5:Y:S01]  /*11d20*/  MUFU.EX2 R152, R152 ;  /* 0x0000009800987308 */ /* 0x000f620000000800 */
[--C-:B------:R-:W-:Y:S01]  /*11d30*/  FFMA.FTZ R188, R188, UR48, -R154.reuse ;  /* 0x00000030bcbc7c23 */ /* 0x100fe2000801089a */
[--C-:B------:R-:W-:Y:S01]  /*11d40*/  FFMA.FTZ R189, R189, UR48, -R154.reuse ;  /* 0x00000030bdbd7c23 */ /* 0x100fe2000801089a */
[--C-:B------:R-:W-:Y:S01]  /*11d50*/  FFMA.FTZ R192, R192, UR48, -R154.reuse ;  /* 0x00000030c0c07c23 */ /* 0x100fe2000801089a */
[--C-:B------:R-:W-:Y:S01]  /*11d60*/  FFMA.FTZ R193, R193, UR48, -R154.reuse ;  /* 0x00000030c1c17c23 */ /* 0x100fe2000801089a */
[----:B------:R-:W-:Y:S01]  /*11d70*/  FFMA.FTZ R196, R196, UR48, -R154 ;  /* 0x00000030c4c47c23 */ /* 0x000fe2000801089a */
[----:B---3--:R-:W-:Y:S01]  /*11d80*/  FMUL.FTZ R170, R171, UR40 ;  /* 0x00000028abaa7c20 */ /* 0x008fe20008410000 */
[----:B------:R-:W-:Y:S01]  /*11d90*/  FMUL.FTZ R171, R174, UR40 ;  /* 0x00000028aeab7c20 */ /* 0x000fe20008410000 */
[----:B------:R-:W-:Y:S01]  /*11da0*/  MUFU.EX2 R214, R156 ;  /* 0x0000009c00d67308 */ /* 0x000fe20000000800 */
[----:B----4-:R-:W-:Y:S01]  /*11db0*/  FFMA.FTZ R154, R176, R8, R7 ;  /* 0x00000008b09a7223 */ /* 0x010fe20000010007 */
[----:B------:R-:W-:Y:S01]  /*11dc0*/  FMUL.FTZ R8, R175, UR40 ;  /* 0x00000028af087c20 */ /* 0x000fe20008410000 */
        /* <DEDUP_REMOVED lines=8> */
[----:B------:R-:W-:Y:S01]  /*11e50*/  FMUL.FTZ R187, R194, UR40 ;  /* 0x00000028c2bb7c20 */ /* 0x000fe20008410000 */
[----:B------:R-:W-:Y:S01]  /*11e60*/  FMUL.FTZ R191, R198, UR40 ;  /* 0x00000028c6bf7c20 */ /* 0x000fe20008410000 */
[-C--:B------:R-:W-:Y:S01]  /*11e70*/  FMUL.FTZ R24, R24, R176.reuse ;  /* 0x000000b018187220 */ /* 0x080fe20000410000 */
[-C--:B------:R-:W-:Y:S01]  /*11e80*/  FMUL.FTZ R25, R25, R176.reuse ;  /* 0x000000b019197220 */ /* 0x080fe20000410000 */
[-C--:B------:R-:W-:Y:S01]  /*11e90*/  FMUL.FTZ R28, R28, R176.reuse ;  /* 0x000000b01c1c7220 */ /* 0x080fe20000410000 */
[----:B------:R3:W4:Y:S01]  /*11ea0*/  MUFU.EX2 R7, R153 ;  /* 0x0000009900077308 */ /* 0x0007220000000800 */
[-C--:B------:R-:W-:Y:S01]  /*11eb0*/  FMUL.FTZ R29, R29, R176.reuse ;  /* 0x000000b01d1d7220 */ /* 0x080fe20000410000 */
[-C--:B------:R-:W-:Y:S01]  /*11ec0*/  FMUL.FTZ R32, R32, R176.reuse ;  /* 0x000000b020207220 */ /* 0x080fe20000410000 */
[-C--:B------:R-:W-:Y:S01]  /*11ed0*/  FMUL.FTZ R33, R33, R176.reuse ;  /* 0x000000b021217220 */ /* 0x080fe20000410000 */
[-C--:B------:R-:W-:Y:S01]  /*11ee0*/  FMUL.FTZ R36, R36, R176.reuse ;  /* 0x000000b024247220 */ /* 0x080fe20000410000 */
[-C--:B------:R-:W-:Y:S01]  /*11ef0*/  FMUL.FTZ R37, R37, R176.reuse ;  /* 0x000000b025257220 */ /* 0x080fe20000410000 */
[-C--:B------:R-:W-:Y:S01]  /*11f00*/  FMUL.FTZ R40, R40, R176.reuse ;  /* 0x000000b028287220 */ /* 0x080fe20000410000 */
[-C--:B------:R-:W-:Y:S01]  /*11f10*/  FMUL.FTZ R41, R41, R176.reuse ;  /* 0x000000b029297220 */ /* 0x080fe20000410000 */
[----:B------:R-:W5:Y:S01]  /*11f20*/  MUFU.TANH R171, R171 ;  /* 0x000000ab00ab7308 */ /* 0x000f620000002400 */
[----:B---3--:R-:W-:Y:S01]  /*11f30*/  FMUL.FTZ R153, R178, UR40 ;  /* 0x00000028b2997c20 */ /* 0x008fe20008410000 */
[----:B------:R-:W-:Y:S01]  /*11f40*/  FMUL.FTZ R178, R183, UR40 ;  /* 0x00000028b7b27c20 */ /* 0x000fe20008410000 */
[----:B------:R-:W-:Y:S01]  /*11f50*/  FMUL.FTZ R183, R190, UR40 ;  /* 0x00000028beb77c20 */ /* 0x000fe20008410000 */
[----:B------:R-:W-:Y:S01]  /*11f60*/  FMUL.FTZ R190, R195, UR40 ;  /* 0x00000028c3be7c20 */ /* 0x000fe20008410000 */
[-C--:B------:R-:W-:Y:S01]  /*11f70*/  FMUL.FTZ R44, R44, R176.reuse ;  /* 0x000000b02c2c7220 */ /* 0x080fe20000410000 */
[-C--:B------:R-:W-:Y:S01]  /*11f80*/  FMUL.FTZ R45, R45, R176.reuse ;  /* 0x000000b02d2d7220 */ /* 0x080fe20000410000 */
[-C--:B------:R-:W-:Y:S01]  /*11f90*/  FMUL.FTZ R48, R48, R176.reuse ;  /* 0x000000b030307220 */ /* 0x080fe20000410000 */
[----:B------:R-:W3:Y:S01]  /*11fa0*/  MUFU.TANH R8, R8 ;  /* 0x0000000800087308 */ /* 0x000ee20000002400 */
[----:B----4-:R-:W-:Y:S01]  /*11fb0*/  FADD.FTZ R154, R7, R154 ;  /* 0x0000009a079a7221 */ /* 0x010fe20000010000 */
[-C--:B------:R-:W-:Y:S01]  /*11fc0*/  FMUL.FTZ R49, R49, R176.reuse ;  /* 0x000000b031317220 */ /* 0x080fe20000410000 */
[-C--:B------:R-:W-:Y:S01]  /*11fd0*/  FMUL.FTZ R52, R52, R176.reuse ;  /* 0x000000b034347220 */ /* 0x080fe20000410000 */
[-C--:B------:R-:W-:Y:S01]  /*11fe0*/  FMUL.FTZ R53, R53, R176.reuse ;  /* 0x000000b035357220 */ /* 0x080fe20000410000 */
[C---:B------:R-:W-:Y:S01]  /*11ff0*/  FADD.FTZ R156, R214.reuse, R154 ;  /* 0x0000009ad69c7221 */ /* 0x040fe20000010000 */
[----:B------:R-:W-:Y:S01]  /*12000*/  F2FP.F16.F32.PACK_AB R154, R214, R7 ;  /* 0x00000007d69a723e */ /* 0x000fe200000000ff */
        /* <DEDUP_REMOVED lines=41> */
[----:B-----5:R-:W-:Y:S01]  /*122a0*/  FMNMX.FTZ R7, R171, R7, !PT ;  /* 0x00000007ab077209 */ /* 0x020fe20007810000 */
[----:B------:R-:W5:Y:S01]  /*122b0*/  MUFU.TANH R182, R182 ;  /* 0x000000b600b67308 */ /* 0x000f620000002400 */
        /* <DEDUP_REMOVED lines=18> */
[----:B--2---:R-:W-:Y:S01]  /*123e0*/  FMNMX.FTZ R7, R178, R7, !PT ;  /* 0x00000007b2077209 */ /* 0x004fe20007810000 */
[-C--:B------:R-:W-:Y:S01]  /*123f0*/  FMUL.FTZ R132, R132, R176.reuse ;  /* 0x000000b084847220 */ /* 0x080fe20000410000 */
[-C--:B------:R-:W-:Y:S01]  /*12400*/  FMUL.FTZ R133, R133, R176.reuse ;  /* 0x000000b085857220 */ /* 0x080fe20000410000 */
[-C--:B------:R-:W-:Y:S01]  /*12410*/  FMUL.FTZ R136, R136, R176.reuse ;  /* 0x000000b088887220 */ /* 0x080fe20000410000 */
[----:B------:R-:W-:Y:S01]  /*12420*/  FMNMX.FTZ R7, R179, R7, !PT ;  /* 0x00000007b3077209 */ /* 0x000fe20007810000 */
[----:B------:R-:W1:Y:S01]  /*12430*/  MUFU.TANH R187, R187 ;  /* 0x000000bb00bb7308 */ /* 0x000e620000002400 */
[-C--:B------:R-:W-:Y:S01]  /*12440*/  FMUL.FTZ R137, R137, R176.reuse ;  /* 0x000000b089897220 */ /* 0x080fe20000410000 */
[-C--:B------:R-:W-:Y:S01]  /*12450*/  FMUL.FTZ R140, R140, R176.reuse ;  /* 0x000000b08c8c7220 */ /* 0x080fe20000410000 */
[----:B-----5:R-:W-:Y:S01]  /*12460*/  FMNMX.FTZ R7, R182, R7, !PT ;  /* 0x00000007b6077209 */ /* 0x020fe20007810000 */
[-C--:B------:R-:W-:Y:S01]  /*12470*/  FMUL.FTZ R141, R141, R176.reuse ;  /* 0x000000b08d8d7220 */ /* 0x080fe20000410000 */
[-C--:B------:R-:W-:Y:S01]  /*12480*/  FMUL.FTZ R144, R144, R176.reuse ;  /* 0x000000b090907220 */ /* 0x080fe20000410000 */
[-C--:B------:R-:W-:Y:S01]  /*12490*/  FMUL.FTZ R145, R145, R176.reuse ;  /* 0x000000b091917220 */ /* 0x080fe20000410000 */
[----:B---3--:R-:W-:Y:S01]  /*124a0*/  FMNMX.FTZ R7, R183, R7, !PT ;  /* 0x00000007b7077209 */ /* 0x008fe20007810000 */
[----:B------:R-:W2:Y:S01]  /*124b0*/  MUFU.TANH R190, R190 ;  /* 0x000000be00be7308 */ /* 0x000ea20000002400 */
[-C--:B------:R-:W-:Y:S01]  /*124c0*/  FMUL.FTZ R148, R148, R176.reuse ;  /* 0x000000b094947220 */ /* 0x080fe20000410000 */
[----:B------:R-:W-:Y:S01]  /*124d0*/  FMUL.FTZ R149, R149, R176 ;  /* 0x000000b095957220 */ /* 0x000fe20000410000 */
[----:B0-----:R-:W-:-:S05]  /*124e0*/  FMNMX.FTZ R7, R186, R7, !PT ;  /* 0x00000007ba077209 */ /* 0x001fca0007810000 */
[----:B------:R-:W0:Y:S01]  /*124f0*/  MUFU.TANH R191, R191 ;  /* 0x000000bf00bf7308 */ /* 0x000e220000002400 */
[----:B-1----:R-:W-:-:S07]  /*12500*/  FMNMX.FTZ R7, R187, R7, !PT ;  /* 0x00000007bb077209 */ /* 0x002fce0007810000 */
[----:B------:R-:W-:Y:S01]  /*12510*/  MUFU.EX2 R195, R168 ;  /* 0x000000a800c37308 */ /* 0x000fe20000000800 */
[----:B--2---:R-:W-:-:S07]  /*12520*/  FMNMX.FTZ R7, R190, R7, !PT ;  /* 0x00000007be077209 */ /* 0x004fce0007810000 */
[----:B------:R-:W-:Y:S01]  /*12530*/  MUFU.EX2 R168, R181 ;  /* 0x000000b500a87308 */ /* 0x000fe20000000800 */
[----:B0-----:R-:W-:-:S04]  /*12540*/  FMNMX.FTZ R7, R191, R7, !PT ;  /* 0x00000007bf077209 */ /* 0x001fc80007810000 */
[----:B------:R-:W-:-:S03]  /*12550*/  FMNMX.FTZ R7, R199, R7, !PT ;  /* 0x00000007c7077209 */ /* 0x000fc60007810000 */
[----:B------:R-:W-:Y:S02]  /*12560*/  MUFU.EX2 R198, R160 ;  /* 0x000000a000c67308 */ /* 0x000fe40000000800 */
[----:B------:R-:W0:Y:S06]  /*12570*/  SHFL.BFLY PT, R194, R7, 0x2, 0x1f ;  /* 0x0c401f0007c27f89 */ /* 0x000e2c00000e0000 */
[----:B------:R-:W-:Y:S08]  /*12580*/  MUFU.EX2 R160, R165 ;  /* 0x000000a500a07308 */ /* 0x000ff00000000800 */
[----:B------:R-:W-:Y:S08]  /*12590*/  MUFU.EX2 R165, R172 ;  /* 0x000000ac00a57308 */ /* 0x000ff00000000800 */
[----:B------:R-:W-:Y:S01]  /*125a0*/  MUFU.EX2 R172, R189 ;  /* 0x000000bd00ac7308 */ /* 0x000fe20000000800 */
[----:B0-----:R-:W-:-:S05]  /*125b0*/  FMNMX.FTZ R7, R7, R194, !PT ;  /* 0x000000c207077209 */ /* 0x001fca0007810000 */
[----:B------:R-:W0:Y:S02]  /*125c0*/  SHFL.BFLY PT, R214, R7, 0x1, 0x1f ;  /* 0x0c201f0007d67f89 */ /* 0x000e2400000e0000 */
[----:B------:R-:W-:Y:S08]  /*125d0*/  MUFU.EX2 R194, R164 ;  /* 0x000000a400c27308 */ /* 0x000ff00000000800 */
[----:B------:R1:W-:Y:S08]  /*125e0*/  MUFU.EX2 R164, R173 ;  /* 0x000000ad00a47308 */ /* 0x0003f00000000800 */
[----:B------:R-:W2:Y:S01]  /*125f0*/  MUFU.EX2 R157, R157 ;  /* 0x0000009d009d7308 */ /* 0x000ea20000000800 */
[----:B0-----:R-:W-:-:S07]  /*12600*/  FMNMX.FTZ R7, R7, R214, !PT ;  /* 0x000000d607077209 */ /* 0x001fce0007810000 */
[----:B------:R-:W-:Y:S01]  /*12610*/  MUFU.EX2 R161, R161 ;  /* 0x000000a100a17308 */ /* 0x000fe20000000800 */
[C---:B-1----:R-:W-:Y:S01]  /*12620*/  FMUL.FTZ R173, R7.reuse, UR48 ;  /* 0x0000003007ad7c20 */ /* 0x042fe20008410000 */
[----:B------:R-:W-:-:S03]  /*12630*/  FADD.FTZ R181, -R7, R213 ;  /* 0x000000d507b57221 */ /* 0x000fc60000010100 */
[--C-:B------:R-:W-:Y:S01]  /*12640*/  FFMA.FTZ R216, R216, UR48, -R173.reuse ;  /* 0x00000030d8d87c23 */ /* 0x100fe200080108ad */
[----:B------:R-:W-:Y:S01]  /*12650*/  FMUL.FTZ R181, R181, UR48 ;  /* 0x00000030b5b57c20 */ /* 0x000fe20008410000 */
        /* <DEDUP_REMOVED lines=13> */
[----:B--2---:R-:W-:Y:S01]  /*12730*/  FADD.FTZ R156, R157, R156 ;  /* 0x0000009c9d9c7221 */ /* 0x004fe20000010000 */
        /* <DEDUP_REMOVED lines=12> */
[----:B------:R-:W-:Y:S01]  /*12800*/  FFMA.FTZ R173, R199, UR48, -R173 ;  /* 0x00000030c7ad7c23 */ /* 0x000fe200080108ad */
[----:B------:R-:W-:Y:S01]  /*12810*/  IMAD.U32 R199, RZ, RZ, UR47 ;  /* 0x0000002fffc77e24 */ /* 0x000fe2000f8e00ff */
[----:B------:R-:W2:Y:S01]  /*12820*/  MUFU.EX2 R155, R155 ;  /* 0x0000009b009b7308 */ /* 0x000ea20000000800 */
[----:B0-----:R-:W-:Y:S01]  /*12830*/  FFMA.FTZ R3, R178, R3, R216 ;  /* 0x00000003b2037223 */ /* 0x001fe200000100d8 */
        /* <DEDUP_REMOVED lines=32> */
[C---:B------:R-:W-:Y:S01]  /*12a40*/  FADD.FTZ R3, R198.reuse, R156 ;  /* 0x0000009cc6037221 */ /* 0x040fe20000010000 */
[----:B------:R-:W-:Y:S01]  /*12a50*/  F2FP.F16.F32.PACK_AB R156, R198, R157 ;  /* 0x0000009dc69c723e */ /* 0x000fe200000000ff */
[-C--:B------:R-:W-:Y:S01]  /*12a60*/  FMUL.FTZ R71, R71, R178.reuse ;  /* 0x000000b247477220 */ /* 0x080fe20000410000 */
[-C--:B------:R-:W-:Y:S01]  /*12a70*/  FMUL.FTZ R74, R74, R178.reuse ;  /* 0x000000b24a4a7220 */ /* 0x080fe20000410000 */
[----:B------:R-:W-:Y:S01]  /*12a80*/  FADD.FTZ R3, R161, R3 ;  /* 0x00000003a1037221 */ /* 0x000fe20000010000 */
[----:B------:R-:W-:Y:S01]  /*12a90*/  FMUL.FTZ R75, R75, R178 ;  /* 0x000000b24b4b7220 */ /* 0x000fe20000410000 */
[----:B------:R-:W1:Y:S01]  /*12aa0*/  MUFU.EX2 R166, R166 ;  /* 0x000000a600a67308 */ /* 0x000e620000000800 */
[----:B--2---:R-:W-:Y:S01]  /*12ab0*/  FADD.FTZ R181, R162, R181 ;  /* 0x000000b5a2b57221 */ /* 0x004fe20000010000 */
[----:B------:R-:W-:Y:S01]  /*12ac0*/  FADD.FTZ R3, R194, R3 ;  /* 0x00000003c2037221 */ /* 0x000fe20000010000 */
[----:B------:R-:W-:Y:S01]  /*12ad0*/  F2FP.F16.F32.PACK_AB R157, R162, R158 ;  /* 0x0000009ea29d723e */ /* 0x000fe200000000ff */
[----:B------:R-:W-:Y:S01]  /*12ae0*/  FMUL.FTZ R78, R78, R178 ;  /* 0x000000b24e4e7220 */ /* 0x000fe20000410000 */
[----:B------:R-:W-:Y:S01]  /*12af0*/  F2FP.F16.F32.PACK_AB R158, R194, R161 ;  /* 0x000000a1c29e723e */ /* 0x000fe200000000ff */
[----:B------:R-:W-:Y:S01]  /*12b00*/  FADD.FTZ R3, R160, R3 ;  /* 0x00000003a0037221 */ /* 0x000fe20000010000 */
[----:B------:R-:W-:Y:S01]  /*12b10*/  F2FP.F16.F32.PACK_AB R160, R195, R160 ;  /* 0x000000a0c3a0723e */ /* 0x000fe200000000ff */
[----:B------:R-:W2:Y:S01]  /*12b20*/  MUFU.EX2 R167, R167 ;  /* 0x000000a700a77308 */ /* 0x000ea20000000800 */
[----:B0-----:R-:W-:Y:S01]  /*12b30*/  FADD.FTZ R181, R159, R181 ;  /* 0x000000b59fb57221 */ /* 0x001fe20000010000 */
[----:B------:R-:W-:Y:S01]  /*12b40*/  FADD.FTZ R3, R195, R3 ;  /* 0x00000003c3037221 */ /* 0x000fe20000010000 */
[-C--:B------:R-:W-:Y:S01]  /*12b50*/  FMUL.FTZ R79, R79, R178.reuse ;  /* 0x000000b24f4f7220 */ /* 0x080fe20000410000 */
[-C--:B------:R-:W-:Y:S01]  /*12b60*/  FMUL.FTZ R82, R82, R178.reuse ;  /* 0x000000b252527220 */ /* 0x080fe20000410000 */
        /* <DEDUP_REMOVED lines=32> */
[----:B------:R-:W-:Y:S01]  /*12d70*/  FADD.FTZ R3, R165, R3 ;  /* 0x00000003a5037221 */ /* 0x000fe20000010000 */
[-C--:B------:R-:W-:Y:S01]  /*12d80*/  FMUL.FTZ R126, R126, R178.reuse ;  /* 0x000000b27e7e7220 */ /* 0x080fe20000410000 */
[-C--:B------:R-:W-:Y:S01]  /*12d90*/  FMUL.FTZ R127, R127, R178.reuse ;  /* 0x000000b27f7f7220 */ /* 0x080fe20000410000 */
[----:B------:R1:W3:Y:S01]  /*12da0*/  MUFU.EX2 R8, R153 ;  /* 0x0000009900087308 */ /* 0x0002e20000000800 */
        /* <DEDUP_REMOVED lines=10> */
[----:B-1----:R-:W-:-:S02]  /*12e50*/  VIADD R153, R0, 0x22840 ;  /* 0x0002284000997836 */ /* 0x002fc40000000000 */
[-C--:B------:R-:W-:Y:S01]  /*12e60*/  FMUL.FTZ R139, R139, R178.reuse ;  /* 0x000000b28b8b7220 */ /* 0x080fe20000410000 */
[-C--:B------:R-:W-:Y:S01]  /*12e70*/  FMUL.FTZ R142, R142, R178.reuse ;  /* 0x000000b28e8e7220 */ /* 0x080fe20000410000 */
[-C--:B------:R-:W-:Y:S01]  /*12e80*/  FMUL.FTZ R143, R143, R178.reuse ;  /* 0x000000b28f8f7220 */ /* 0x080fe20000410000 */
[-C--:B------:R-:W-:Y:S01]  /*12e90*/  FMUL.FTZ R146, R146, R178.reuse ;  /* 0x000000b292927220 */ /* 0x080fe20000410000 */
[----:B------:R-:W0:Y:S01]  /*12ea0*/  MUFU.EX2 R189, R189 ;  /* 0x000000bd00bd7308 */ /* 0x000e220000000800 */
[----:B---3--:R-:W-:Y:S01]  /*12eb0*/  FADD.FTZ R181, R8, R181 ;  /* 0x000000b508b57221 */ /* 0x008fe20000010000 */
[----:B------:R-:W-:Y:S01]  /*12ec0*/  PRMT R153, R199, 0x654, R153 ;  /* 0x00000654c7997816 */ /* 0x000fe20000000099 */
[-C--:B------:R-:W-:Y:S01]  /*12ed0*/  FMUL.FTZ R147, R147, R178.reuse ;  /* 0x000000b293937220 */ /* 0x080fe20000410000 */
[-C--:B------:R-:W-:Y:S01]  /*12ee0*/  FMUL.FTZ R150, R150, R178.reuse ;  /* 0x000000b296967220 */ /* 0x080fe20000410000 */
[----:B------:R-:W-:Y:S01]  /*12ef0*/  FMUL.FTZ R151, R151, R178 ;  /* 0x000000b297977220 */ /* 0x000fe20000410000 */
[----:B------:R1:W-:Y:S02]  /*12f00*/  SYNCS.ARRIVE.TRANS64.RED.A1T0 RZ, [R153+URZ], RZ ;  /* 0x000000ff99ff79a7 */ /* 0x0003e4000810043f */
[----:B------:R-:W3:Y:S01]  /*12f10*/  MUFU.EX2 R177, R177 ;  /* 0x000000b100b17308 */ /* 0x000ee20000000800 */
[C---:B--2---:R-:W-:Y:S01]  /*12f20*/  FADD.FTZ R3, R197.reuse, R3 ;  /* 0x00000003c5037221 */ /* 0x044fe20000010000 */
[----:B------:R-:W-:-:S02]  /*12f30*/  F2FP.F16.F32.PACK_AB R164, R197, R164 ;  /* 0x000000a4c5a4723e */ /* 0x000fc400000000ff */
[----:B-1----:R-:W-:-:S04]  /*12f40*/  F2FP.F16.F32.PACK_AB R153, R215, R216 ;  /* 0x000000d8d799723e */ /* 0x002fc800000000ff */
[----:B------:R-:W1:Y:S01]  /*12f50*/  MUFU.EX2 R175, R175 ;  /* 0x000000af00af7308 */ /* 0x000e620000000800 */
[C---:B0-----:R-:W-:Y:S01]  /*12f60*/  FADD.FTZ R181, R189.reuse, R181 ;  /* 0x000000b5bdb57221 */ /* 0x041fe20000010000 */
[----:B------:R-:W-:-:S06]  /*12f70*/  F2FP.F16.F32.PACK_AB R165, R189, R8 ;  /* 0x00000008bda5723e */ /* 0x000fcc00000000ff */
[----:B------:R-:W0:Y:S01]  /*12f80*/  MUFU.EX2 R180, R180 ;  /* 0x000000b400b47308 */ /* 0x000e220000000800 */
[----:B---3--:R-:W-:-:S07]  /*12f90*/  FADD.FTZ R3, R177, R3 ;  /* 0x00000003b1037221 */ /* 0x008fce0000010000 */
[----:B------:R-:W2:Y:S01]  /*12fa0*/  MUFU.EX2 R174, R174 ;  /* 0x000000ae00ae7308 */ /* 0x000ea20000000800 */
[----:B-1----:R-:W-:-:S07]  /*12fb0*/  FADD.FTZ R181, R175, R181 ;  /* 0x000000b5afb57221 */ /* 0x002fce0000010000 */
[----:B------:R-:W1:Y:S01]  /*12fc0*/  MUFU.EX2 R179, R179 ;  /* 0x000000b300b37308 */ /* 0x000e620000000800 */
[C---:B0-----:R-:W-:Y:S01]  /*12fd0*/  FADD.FTZ R3, R180.reuse, R3 ;  /* 0x00000003b4037221 */ /* 0x041fe20000010000 */
[----:B------:R-:W-:-:S03]  /*12fe0*/  F2FP.F16.F32.PACK_AB R166, R180, R177 ;  /* 0x000000b1b4a6723e */ /* 0x000fc600000000ff */
[----:B------:R-:W-:-:S03]  /*12ff0*/  FADD.FTZ R3, R168, R3 ;  /* 0x00000003a8037221 */ /* 0x000fc60000010000 */
[----:B------:R-:W0:Y:S01]  /*13000*/  MUFU.EX2 R184, R184 ;  /* 0x000000b800b87308 */ /* 0x000e220000000800 */
[C---:B--2---:R-:W-:Y:S01]  /*13010*/  FADD.FTZ R181, R174.reuse, R181 ;  /* 0x000000b5aeb57221 */ /* 0x044fe20000010000 */
[----:B------:R-:W-:-:S06]  /*13020*/  F2FP.F16.F32.PACK_AB R167, R174, R175 ;  /* 0x000000afaea7723e */ /* 0x000fcc00000000ff */
[----:B------:R-:W2:Y:S01]  /*13030*/  MUFU.EX2 R182, R182 ;  /* 0x000000b600b67308 */ /* 0x000ea20000000800 */
[----:B-1----:R-:W-:-:S07]  /*13040*/  FADD.FTZ R181, R179, R181 ;  /* 0x000000b5b3b57221 */ /* 0x002fce0000010000 */
[----:B------:R-:W1:Y:S01]  /*13050*/  MUFU.EX2 R185, R185 ;  /* 0x000000b900b97308 */ /* 0x000e620000000800 */
[C---:B0-----:R-:W-:Y:S01]  /*13060*/  FADD.FTZ R3, R184.reuse, R3 ;  /* 0x00000003b8037221 */ /* 0x041fe20000010000 */
[----:B------:R-:W-:-:S06]  /*13070*/  F2FP.F16.F32.PACK_AB R168, R184, R168 ;  /* 0x000000a8b8a8723e */ /* 0x000fcc00000000ff */
[----:B------:R-:W0:Y:S01]  /*13080*/  MUFU.EX2 R183, R183 ;  /* 0x000000b700b77308 */ /* 0x000e220000000800 */
[C---:B--2---:R-:W-:Y:S01]  /*13090*/  FADD.FTZ R181, R182.reuse, R181 ;  /* 0x000000b5b6b57221 */ /* 0x044fe20000010000 */
[----:B------:R-:W-:-:S06]  /*130a0*/  F2FP.F16.F32.PACK_AB R169, R182, R179 ;  /* 0x000000b3b6a9723e */ /* 0x000fcc00000000ff */
[----:B------:R-:W2:Y:S01]  /*130b0*/  MUFU.EX2 R188, R188 ;  /* 0x000000bc00bc7308 */ /* 0x000ea20000000800 */
[----:B-1----:R-:W-:-:S07]  /*130c0*/  FADD.FTZ R3, R185, R3 ;  /* 0x00000003b9037221 */ /* 0x002fce0000010000 */
        /* <DEDUP_REMOVED lines=15> */
[----:B-1----:R-:W-:-:S07]  /*131c0*/  FADD.FTZ R181, R190, R181 ;  /* 0x000000b5beb57221 */ /* 0x002fce0000010000 */
[----:B------:R-:W1:Y:S01]  /*131d0*/  MUFU.EX2 R196, R196 ;  /* 0x000000c400c47308 */ /* 0x000e620000000800 */
[----:B0-----:R-:W-:-:S07]  /*131e0*/  FADD.FTZ R3, R193, R3 ;  /* 0x00000003c1037221 */ /* 0x001fce0000010000 */
[----:B------:R0:W3:Y:S01]  /*131f0*/  MUFU.EX2 R177, R173 ;  /* 0x000000ad00b17308 */ /* 0x0000e20000000800 */
[----:B--2---:R-:W-:Y:S01]  /*13200*/  FADD.FTZ R181, R175, R181 ;  /* 0x000000b5afb57221 */ /* 0x004fe20000010000 */
[----:B-1----:R-:W-:Y:S01]  /*13210*/  FADD.FTZ R8, R196, R3 ;  /* 0x00000003c4087221 */ /* 0x002fe20000010000 */
[----:B0-----:R-:W-:Y:S02]  /*13220*/  F2FP.F16.F32.PACK_AB R173, R190, R187 ;  /* 0x000000bbbead723e */ /* 0x001fe400000000ff */
[----:B------:R-:W-:Y:S01]  /*13230*/  F2FP.F16.F32.PACK_AB R174, R196, R193 ;  /* 0x000000c1c4ae723e */ /* 0x000fe200000000ff */
[C---:B---3--:R-:W-:Y:S01]  /*13240*/  FADD.FTZ R3, R177.reuse, R181 ;  /* 0x000000b5b1037221 */ /* 0x048fe20000010000 */
[----:B------:R-:W-:Y:S01]  /*13250*/  F2FP.F16.F32.PACK_AB R175, R177, R175 ;  /* 0x000000afb1af723e */ /* 0x000fe200000000ff */
[----:B------:R-:W-:Y:S06]  /*13260*/  @!P2 BRA `(.L_x_3005) ;  /* 0x000000000004a947 */ /* 0x000fec0003800000 */
[----:B------:R-:W-:Y:S01]  /*13270*/  BPT.TRAP 0x1 ;  /* 0x000000040000795c */ /* 0x000fe20000300000 */
.L_x_3005:
[----:B------:R0:W1:Y:S01]  /*13280*/  SYNCS.PHASECHK.TRANS64.TRYWAIT P1, [R0+URZ+0x22850], R9 ;  /* 0x02285009000075a7 */ /* 0x000062000802017f */
[----:B------:R-:W-:Y:S05]  /*13290*/  @!P2 BRA `(.L_x_3006) ;  /* 0x000000000004a947 */ /* 0x000fea0003800000 */
[----:B------:R-:W-:Y:S01]  /*132a0*/  BPT.TRAP 0x1 ;  /* 0x000000040000795c */ /* 0x000fe20000300000 */
.L_x_3006:
[----:B------:R-:W-:Y:S04]  /*132b0*/  BSSY B0, `(.L_x_3007) ;  /* 0x0000004000007945 */ /* 0x000fe80003800000 */
[----:B-1----:R-:W-:Y:S05]  /*132c0*/  @P1 BRA `(.L_x_3008) ;  /* 0x0000000000081947 */ /* 0x002fea0003800000 */
[----:B------:R-:W1:Y:S02]  /*132d0*/  SYNCS.PHASECHK.TRANS64.TRYWAIT P1, [R0+URZ+0x22850], R9 ;  /* 0x02285009000075a7 */ /* 0x000e64000802017f */
[----:B-1----:R-:W-:Y:S05]  /*132e0*/  @!P1 BRA `(.L_x_3009) ;  /* 0x0000012c00e89947 */ /* 0x002fea0003800000 */
.L_x_3008:
[----:B------:R-:W-:Y:S05]  /*132f0*/  BSYNC B0 ;  /* 0x0000000000007941 */ /* 0x000fea0003800000 */
.L_x_3007:
[----:B------:R-:W2:Y:S01]  /*13300*/  S2R R178, SR_TID.X ;  /* 0x0000000000b27919 */ /* 0x000ea20000002100 */
[----:B------:R-:W-:Y:S05]  /*13310*/  WARPSYNC.ALL ;  /* 0x0000000000007948 */ /* 0x000fea0003800000 */
[----:B------:R-:W-:Y:S02]  /*13320*/  IMAD.MOV.U32 R176, RZ, RZ, 0xc00 ;  /* 0x00000c00ffb07424 */ /* 0x000fe400078e00ff */
[----:B------:R-:W-:Y:S02]  /*13330*/  IMAD.MOV.U32 R177, RZ, RZ, 0x40000040 ;  /* 0x40000040ffb17424 */ /* 0x000fe400078e00ff */
[----:B------:R-:W-:-:S03]  /*13340*/  IMAD R176, R2, R176, UR49 ;  /* 0x0000003102b07e24 */ /* 0x000fc6000f8e02b0 */
[----:B------:R-:W-:Y:S01]  /*13350*/  R2UR UR7, R177 ;  /* 0x00000000b10772ca */ /* 0x000fe200000e0000 */
[----:B------:R-:W-:Y:S01]  /*13360*/  IMAD.MOV.U32 R177, RZ, RZ, 0x40000040 ;  /* 0x40000040ffb17424 */ /* 0x000fe200078e00ff */
[----:B------:R-:W-:Y:S02]  /*13370*/  R2UR UR6, R176 ;  /* 0x00000000b00672ca */ /* 0x000fe400000e0000 */
[----:B--2---:R-:W-:-:S04]  /*13380*/  SHF.R.U32.HI R178, RZ, 0x7, R178 ;  /* 0x00000007ffb27819 */ /* 0x004fc800000116b2 */
[----:B01----:R-:W-:Y:S01]  /*13390*/  IADD3 R9, R178, 0x8, RZ ;  /* 0x00000008b2097810 */ /* 0x003fe20007ffe0ff */
[----:B------:R-:W-:-:S04]  /*133a0*/  IMAD.U32 R178, RZ, RZ, UR51 ;  /* 0x00000033ffb27e24 */ /* 0x000fc8000f8e00ff */
[----:B------:R0:W-:Y:S01]  /*133b0*/  BAR.SYNC.DEFER_BLOCKING R9, 0x100 ;  /* 0x000400090000751d */ /* 0x0001e20000010000 */
[----:B------:R-:W-:-:S05]  /*133c0*/  ISETP.NE.AND P1, PT, R178, 0x3, PT ;  /* 0x00000003b200780c */ /* 0x000fca0003f25270 */
        /* <DEDUP_REMOVED lines=43> */
.L_x_3010:
[----:B------:R-:W-:Y:S02]  /*13680*/  VIADD R0, R0, 0x22860 ;  /* 0x0002286000007836 */ /* 0x000fe40000000000 */
[----:B------:R-:W-:Y:S02]  /*13690*/  IMAD.U32 R9, RZ, RZ, UR47 ;  /* 0x0000002fff097e24 */ /* 0x000fe4000f8e00ff */
[----:B------:R-:W-:Y:S02]  /*136a0*/  IMAD.MOV.U32 R213, RZ, RZ, R7 ;  /* 0x000000ffffd57224 */ /* 0x000fe400078e0007 */
[----:B------:R-:W-:Y:S01]  /*136b0*/  IMAD.MOV.U32 R214, RZ, RZ, R6 ;  /* 0x000000ffffd67224 */ /* 0x000fe200078e0006 */
[----:B------:R-:W-:-:S04]  /*136c0*/  PRMT R0, R9, 0x654, R0 ;  /* 0x0000065409007816 */ /* 0x000fc80000000000 */
[----:B------:R0:W-:Y:S01]  /*136d0*/  SYNCS.ARRIVE.TRANS64.RED.A1T0 RZ, [R0+URZ], RZ ;  /* 0x000000ff00ff79a7 */ /* 0x0001e2000810043f */
[----:B------:R-:W-:Y:S05]  /*136e0*/  @P0 BRA `(.L_x_3011) ;  /* 0xffffffd800a00947 */ /* 0x000fea000383ffff */
[----:B0-----:R-:W-:-:S07]  /*136f0*/  IMAD.MOV.U32 R0, RZ, RZ, R20 ;  /* 0x000000ffff007224 */ /* 0x001fce00078e0014 */
.L_x_2999:
[----:B------:R-:W3:Y:S02]  /*13700*/  LDL R9, [R1+0x24] ;  /* 0x0000240001097983 */ /* 0x000ee40000100800 */
[----:B---3--:R-:W-:-:S13]  /*13710*/  ISETP.GE.AND P0, PT, R0, R9, PT ;  /* 0x000000090000720c */ /* 0x008fda0003f06270 */
[----:B------:R-:W-:Y:S05]  /*13720*/  @!P0 BRA `(.L_x_3012) ;  /* 0x0000003800148947 */ /* 0x000fea0003800000 */
[----:B------:R-:W-:Y:S01]  /*13730*/  MOV R213, R7 ;  /* 0x0000000700d57202 */ /* 0x000fe20000000f00 */
[----:B------:R-:W-:-:S07]  /*13740*/  IMAD.MOV.U32 R214, RZ, RZ, R6 ;  /* 0x000000ffffd67224 */ /* 0x000fce00078e0006 */
.L_x_3032:
        /* <DEDUP_REMOVED lines=8> */
[----:B------:R-:W-:Y:S06]  /*137d0*/  @!P1 BRA `(.L_x_3013) ;  /* 0x0000000000049947 */ /* 0x000fec0003800000 */
[----:B------:R-:W-:Y:S01]  /*137e0*/  BPT.TRAP 0x1 ;  /* 0x000000040000795c */ /* 0x000fe20000300000 */
.L_x_3013:
[----:B------:R-:W-:Y:S01]  /*137f0*/  IMAD R9, R2, 0x8, R23 ;  /* 0x0000000802097824 */ /* 0x000fe200078e0217 */
[----:B------:R-:W-:-:S04]  /*13800*/  SHF.L.U32 R20, R202, 0x1f, RZ ;  /* 0x0000001fca147819 */ /* 0x000fc800000006ff */
[----:B------:R0:W1:Y:S01]  /*13810*/  SYNCS.PHASECHK.TRANS64.TRYWAIT P0, [R9+URZ+0x22830], R20 ;  /* 0x02283014090075a7 */ /* 0x000062000800017f */
[----:B------:R-:W-:Y:S05]  /*13820*/  @!P1 BRA `(.L_x_3014) ;  /* 0x0000000000049947 */ /* 0x000fea0003800000 */
[----:B------:R-:W-:Y:S01]  /*13830*/  BPT.TRAP 0x1 ;  /* 0x000000040000795c */ /* 0x000fe20000300000 */
.L_x_3014:
[----:B------:R-:W-:Y:S02]  /*13840*/  IMAD R154, R2, 0x300, R229 ;  /* 0x00000300029a7824 */ /* 0x000fe400078e02e5 */
[----:B------:R-:W-:Y:S01]  /*13850*/  IMAD.MOV.U32 R155, RZ, RZ, 0x40000040 ;  /* 0x40000040ff9b7424 */ /* 0x000fe200078e00ff */
[----:B-1----:R-:W-:Y:S06]  /*13860*/  @P0 BRA `(.L_x_3015) ;  /* 0x0000000000080947 */ /* 0x002fec0003800000 */
[----:B------:R-:W1:Y:S02]  /*13870*/  SYNCS.PHASECHK.TRANS64.TRYWAIT P0, [R9+URZ+0x22830], R20 ;  /* 0x02283014090075a7 */ /* 0x000e64000800017f */
[----:B-1----:R-:W-:Y:S05]  /*13880*/  @!P0 BRA `(.L_x_3016) ;  /* 0x0000012800948947 */ /* 0x002fea0003800000 */
.L_x_3015:
        /* <DEDUP_REMOVED lines=43> */
.L_x_3017:
[----:B------:R-:W3:Y:S01]  /*13b40*/  LDL R6, [R1+0x4] ;  /* 0x0000040001067983 */ /* 0x000ee20000100800 */
[----:B------:R-:W4:Y:S08]  /*13b50*/  LDC R7, c[0x0][0x448] ;  /* 0x00011200ff077b82 */ /* 0x000f300000000800 */
[----:B------:R-:W5:Y:S01]  /*13b60*/  LDC R227, c[0x0][0x9e4] ;  /* 0x00027900ffe37b82 */ /* 0x000f620000000800 */
[----:B----4-:R-:W-:-:S13]  /*13b70*/  ISETP.NE.AND P0, PT, R7, 0x1, PT ;  /* 0x000000010700780c */ /* 0x010fda0003f05270 */
[----:B------:R-:W4:Y:S08]  /*13b80*/  @P0 LDC R215, c[0x0][0x44c] ;  /* 0x00011300ffd70b82 */ /* 0x000f300000000800 */
[----:B------:R-:W0:Y:S01]  /*13b90*/  @P0 LDC R7, c[0x0][0x450] ;  /* 0x00011400ff070b82 */ /* 0x000e220000000800 */
        /* <DEDUP_REMOVED lines=34> */
[----:B------:R-:W0:Y:S01]  /*13dc0*/  MUFU.TANH R174, R174 ;  /* 0x000000ae00ae7308 */ /* 0x000e220000002400 */
[----:B------:R-:W-:-:S07]  /*13dd0*/  IADD3 R219, R219, UR50, RZ ;  /* 0x00000032dbdb7c10 */ /* 0x000fce000fffe0ff */
        /* <DEDUP_REMOVED lines=23> */
[----:B0-----:R-:W-:Y:S01]  /*13f50*/  @P0 SHF.R.U32.HI R6, RZ, R7, R215 ;  /* 0x00000007ff060219 */ /* 0x001fe200000116d7 */
        /* <DEDUP_REMOVED lines=21> */
[----:B-----5:R-:W-:Y:S01]  /*140b0*/  ISETP.GE.AND P0, PT, R227, 0x1, PT ;  /* 0x00000001e300780c */ /* 0x020fe20003f06270 */
[----:B------:R-:W3:Y:S01]  /*140c0*/  MUFU.TANH R7, R7 ;  /* 0x0000000700077308 */ /* 0x000ee20000002400 */
[----:B------:R-:W-:-:S02]  /*140d0*/  VIADD R170, R9, 0x22840 ;  /* 0x0002284009aa7836 */ /* 0x000fc40000000000 */
[----:B------:R-:W-:-:S05]  /*140e0*/  IMAD.U32 R171, RZ, RZ, UR47 ;  /* 0x0000002fffab7e24 */ /* 0x000fca000f8e00ff */
[----:B------:R-:W4:Y:S01]  /*140f0*/  MUFU.TANH R152, R152 ;  /* 0x0000009800987308 */ /* 0x000f220000002400 */
[----:B------:R-:W-:-:S04]  /*14100*/  PRMT R170, R171, 0x654, R170 ;  /* 0x00000654abaa7816 */ /* 0x000fc800000000aa */
[----:B------:R0:W-:Y:S03]  /*14110*/  SYNCS.ARRIVE.TRANS64.RED.A1T0 RZ, [R170+URZ], RZ ;  /* 0x000000ffaaff79a7 */ /* 0x0001e6000810043f */
        /* <DEDUP_REMOVED lines=22> */
[----:B0-----:R-:W-:-:S02]  /*14280*/  IMAD.IADD R199, R221, 0x1, R220 ;  /* 0x00000001ddc77824 */ /* 0x001fc400078e02dc */
[----:B------:R-:W-:Y:S01]  /*14290*/  IMAD.IADD R198, R221, 0x1, R219 ;  /* 0x00000001ddc67824 */ /* 0x000fe200078e02db */
[----:B---34-:R-:W-:Y:S06]  /*142a0*/  @!P0 BRA `(.L_x_3018) ;  /* 0x0000000000588947 */ /* 0x018fec0003800000 */
        /* <DEDUP_REMOVED lines=12> */
.L_x_3020:
[----:B------:R-:W-:-:S05]  /*14370*/  IMAD.U32 R227, RZ, RZ, UR38 ;  /* 0x00000026ffe37e24 */ /* 0x000fca000f8e00ff */
[----:B------:R-:W-:-:S13]  /*14380*/  ISETP.NE.AND P0, PT, R227, 0x1, PT ;  /* 0x00000001e300780c */ /* 0x000fda0003f05270 */
[----:B------:R-:W0:Y:S02]  /*14390*/  @P0 LDC.64 R170, c[0x0][0x9e8] ;  /* 0x00027a00ffaa0b82 */ /* 0x000e240000000a00 */
[----:B0-----:R-:W-:-:S05]  /*143a0*/  @P0 IMAD.HI.U32 R170, R221, R170, RZ ;  /* 0x000000aaddaa0227 */ /* 0x001fca00078e00ff */
[----:B------:R-:W-:-:S07]  /*143b0*/  @P0 SHF.R.U32.HI R221, RZ, R171, R170 ;  /* 0x000000abffdd0219 */ /* 0x000fce00000116aa */
.L_x_3021:
[----:B------:R-:W-:Y:S05]  /*143c0*/  BSYNC B0 ;  /* 0x0000000000007941 */ /* 0x000fea0003800000 */
.L_x_3019:
[----:B------:R-:W-:-:S04]  /*143d0*/  IMAD.IADD R170, R195, 0x1, -R207 ;  /* 0x00000001c3aa7824 */ /* 0x000fc800078e0acf */
[----:B------:R-:W-:-:S05]  /*143e0*/  IMAD R170, R221, R227, R170 ;  /* 0x000000e3ddaa7224 */ /* 0x000fca00078e02aa */
[----:B------:R-:W-:Y:S02]  /*143f0*/  VIADDMNMX R199, R170, R227, R199, PT ;  /* 0x000000e3aac77246 */ /* 0x000fe400038001c7 */
[----:B------:R-:W-:-:S07]  /*14400*/  VIMNMX R198, R198, R170, !PT ;  /* 0x000000aac6c67248 */ /* 0x000fce0007fe0100 */
.L_x_3018:
[C---:B------:R-:W-:Y:S01]  /*14410*/  ISETP.GE.AND P0, PT, R195.reuse, 0x1, PT ;  /* 0x00000001c300780c */ /* 0x040fe20003f06270 */
[----:B------:R-:W0:Y:S01]  /*14420*/  LDC R171, c[0x0][0x9e4] ;  /* 0x00027900ffab7b82 */ /* 0x000e220000000800 */
[----:B------:R-:W-:Y:S01]  /*14430*/  LOP3.LUT R16, R16, 0xfffdffff, RZ, 0xc0, !PT ;  /* 0xfffdffff10107812 */ /* 0x000fe200078ec0ff */
[----:B------:R-:W3:Y:S01]  /*14440*/  SHFL.IDX PT, R6, R6, 0x1, 0x1c1f ;  /* 0x003c1f0006067f89 */ /* 0x000ee200000e0000 */
[----:B------:R-:W-:-:S09]  /*14450*/  ISETP.GE.AND P2, PT, R195, 0x9, PT ;  /* 0x00000009c300780c */ /* 0x000fd20003f46270 */
[----:B------:R-:W-:Y:S02]  /*14460*/  @P0 LOP3.LUT R16, R16, 0x20000, RZ, 0xfc, !PT ;  /* 0x0002000010100812 */ /* 0x000fe400078efcff */
[----:B------:R-:W-:Y:S02]  /*14470*/  ISETP.GT.AND P0, PT, R198, RZ, !P0 ;  /* 0x000000ffc600720c */ /* 0x000fe40004704270 */
[----:B------:R-:W-:Y:S02]  /*14480*/  LOP3.LUT R16, R16, 0xfffffffd, RZ, 0xc0, !PT ;  /* 0xfffffffd10107812 */ /* 0x000fe400078ec0ff */
[----:B------:R-:W-:Y:S02]  /*14490*/  ISETP.LT.OR P1, PT, R199, 0x1, P0 ;  /* 0x00000001c700780c */ /* 0x000fe40000721670 */
[----:B------:R-:W-:Y:S02]  /*144a0*/  ISETP.GE.AND P0, PT, R195, 0x2, PT ;  /* 0x00000002c300780c */ /* 0x000fe40003f06270 */
[----:B------:R-:W-:-:S02]  /*144b0*/  FSEL R170, R7, -INF , !P1 ;  /* 0xff80000007aa7808 */ /* 0x000fc40004800000 */
[----:B------:R-:W-:Y:S02]  /*144c0*/  ISETP.GT.AND P1, PT, R198, 0x1, !P0 ;  /* 0x00000001c600780c */ /* 0x000fe40004724270 */
[----:B------:R-:W-:Y:S01]  /*144d0*/  @P2 LOP3.LUT R16, R16, 0x2, RZ, 0xfc, !PT ;  /* 0x0000000210102812 */ /* 0x000fe200078efcff */
[--C-:B---3--:R-:W-:Y:S01]  /*144e0*/  IMAD.IADD R220, R220, 0x1, R6.reuse ;  /* 0x00000001dcdc7824 */ /* 0x108fe200078e0206 */
[----:B------:R-:W-:Y:S01]  /*144f0*/  ISETP.LT.OR P1, PT, R199, 0x2, P1 ;  /* 0x00000002c700780c */ /* 0x000fe20000f21670 */
[----:B------:R-:W-:Y:S01]  /*14500*/  IMAD.IADD R219, R219, 0x1, R6 ;  /* 0x00000001dbdb7824 */ /* 0x000fe200078e0206 */
[----:B------:R-:W-:Y:S02]  /*14510*/  LOP3.LUT R16, R16, 0xfffffffb, RZ, 0xc0, !PT ;  /* 0xfffffffb10107812 */ /* 0x000fe400078ec0ff */
[----:B------:R-:W-:Y:S02]  /*14520*/  FSEL R152, R152, -INF , !P1 ;  /* 0xff80000098987808 */ /* 0x000fe40004800000 */
[----:B------:R-:W-:-:S02]  /*14530*/  ISETP.GT.AND P1, PT, R198, 0x8, !P2 ;  /* 0x00000008c600780c */ /* 0x000fc40005724270 */
[----:B------:R-:W-:Y:S02]  /*14540*/  ISETP.GE.AND P2, PT, R195, 0xa, PT ;  /* 0x0000000ac300780c */ /* 0x000fe40003f46270 */
[----:B------:R-:W-:-:S04]  /*14550*/  ISETP.LT.OR P1, PT, R199, 0x9, P1 ;  /* 0x00000009c700780c */ /* 0x000fc80000f21670 */
        /* <DEDUP_REMOVED lines=115> */
[----:B0-----:R-:W-:-:S13]  /*14c90*/  ISETP.GE.AND P6, PT, R171, 0x1, PT ;  /* 0x00000001ab00780c */ /* 0x001fda0003fc6270 */
[----:B------:R-:W-:Y:S05]  /*14ca0*/  @!P6 BRA `(.L_x_3022) ;  /* 0x000000000058e947 */ /* 0x000fea0003800000 */
        /* <DEDUP_REMOVED lines=12> */
.L_x_3024:
[----:B------:R-:W-:-:S05]  /*14d70*/  IMAD.U32 R198, RZ, RZ, UR38 ;  /* 0x00000026ffc67e24 */ /* 0x000fca000f8e00ff */
[----:B------:R-:W-:-:S13]  /*14d80*/  ISETP.NE.AND P6, PT, R198, 0x1, PT ;  /* 0x00000001c600780c */ /* 0x000fda0003fc5270 */
[----:B------:R-:W0:Y:S02]  /*14d90*/  @P6 LDC.64 R6, c[0x0][0x9e8] ;  /* 0x00027a00ff066b82 */ /* 0x000e240000000a00 */
[----:B0-----:R-:W-:-:S05]  /*14da0*/  @P6 IMAD.HI.U32 R6, R171, R6, RZ ;  /* 0x00000006ab066227 */ /* 0x001fca00078e00ff */
[----:B------:R-:W-:-:S07]  /*14db0*/  @P6 SHF.R.U32.HI R171, RZ, R7, R6 ;  /* 0x00000007ffab6219 */ /* 0x000fce0000011606 */
.L_x_3025:
[----:B------:R-:W-:Y:S05]  /*14dc0*/  BSYNC B0 ;  /* 0x0000000000007941 */ /* 0x000fea0003800000 */
.L_x_3023:
[----:B------:R-:W-:-:S04]  /*14dd0*/  IMAD.IADD R195, R195, 0x1, -R207 ;  /* 0x00000001c3c37824 */ /* 0x000fc800078e0acf */
[----:B------:R-:W-:-:S05]  /*14de0*/  IMAD R195, R171, R198, R195 ;  /* 0x000000c6abc37224 */ /* 0x000fca00078e02c3 */
[----:B------:R-:W-:Y:S02]  /*14df0*/  VIADDMNMX R220, R195, R198, R220, PT ;  /* 0x000000c6c3dc7246 */ /* 0x000fe400038001dc */
[----:B------:R-:W-:-:S07]  /*14e00*/  VIMNMX R219, R219, R195, !PT ;  /* 0x000000c3dbdb7248 */ /* 0x000fce0007fe0100 */
.L_x_3022:
[----:B------:R-:W-:Y:S01]  /*14e10*/  ISETP.GT.AND P0, PT, R219, 0x1, !P0 ;  /* 0x00000001db00780c */ /* 0x000fe20004704270 */
[----:B------:R-:W-:Y:S01]  /*14e20*/  UMOV UR48, UR41 ;  /* 0x0000002900307c82 */ /* 0x000fe20008000000 */
[----:B------:R-:W-:Y:S01]  /*14e30*/  LOP3.LUT P6, RZ, R16, 0x20, RZ, 0xc0, !PT ;  /* 0x0000002010ff7812 */ /* 0x000fe200078cc0ff */
[----:B------:R-:W-:Y:S01]  /*14e40*/  IMAD.U32 R221, RZ, RZ, UR51 ;  /* 0x00000033ffdd7e24 */ /* 0x000fe2000f8e00ff */
        /* <DEDUP_REMOVED lines=34> */
[----:B------:R-:W-:Y:S02]  /*15070*/  ISETP.GT.AND P1, PT, R219, 0x48, !P1 ;  /* 0x00000048db00780c */ /* 0x000fe40004f24270 */
[----:B------:R-:W-:Y:S02]  /*15080*/  FSEL R165, R165, -INF , !P0 ;  /* 0xff800000a5a57808 */ /* 0x000fe40004000000 */
[----:B------:R-:W-:Y:S02]  /*15090*/  LOP3.LUT P0, RZ, R16, 0x10000, RZ, 0xc0, !PT ;  /* 0x0001000010ff7812 */ /* 0x000fe4000780c0ff */
[----:B------:R-:W-:Y:S02]  /*150a0*/  FMNMX.FTZ R6, R180, R6, !PT ;  /* 0x00000006b4067209 */ /* 0x000fe40007810000 */
[----:B------:R-:W-:Y:S02]  /*150b0*/  ISETP.GT.AND P0, PT, R219, 0x19, !P0 ;  /* 0x00000019db00780c */ /* 0x000fe40004704270 */
[----:B------:R-:W-:-:S02]  /*150c0*/  ISETP.LT.OR P1, PT, R220, 0x49, P1 ;  /* 0x00000049dc00780c */ /* 0x000fc40000f21670 */
[----:B------:R-:W-:Y:S02]  /*150d0*/  ISETP.LT.OR P0, PT, R220, 0x1a, P0 ;  /* 0x0000001adc00780c */ /* 0x000fe40000701670 */
[----:B------:R-:W-:Y:S02]  /*150e0*/  FMNMX.FTZ R6, R181, R6, !PT ;  /* 0x00000006b5067209 */ /* 0x000fe40007810000 */
[----:B------:R-:W-:Y:S02]  /*150f0*/  FSEL R166, R166, -INF , !P0 ;  /* 0xff800000a6a67808 */ /* 0x000fe40004000000 */
[----:B------:R-:W-:Y:S02]  /*15100*/  LOP3.LUT P0, RZ, R16, 0x8000, RZ, 0xc0, !PT ;  /* 0x0000800010ff7812 */ /* 0x000fe4000780c0ff */
[----:B------:R-:W-:Y:S02]  /*15110*/  FSEL R188, R188, -INF , !P1 ;  /* 0xff800000bcbc7808 */ /* 0x000fe40004800000 */
[----:B------:R-:W-:-:S02]  /*15120*/  ISETP.GT.AND P0, PT, R219, 0x20, !P0 ;  /* 0x00000020db00780c */ /* 0x000fc40004704270 */
[----:B------:R-:W-:Y:S02]  /*15130*/  FMNMX.FTZ R6, R184, R6, !PT ;  /* 0x00000006b8067209 */ /* 0x000fe40007810000 */
[----:B------:R-:W-:Y:S02]  /*15140*/  ISETP.LT.OR P0, PT, R220, 0x21, P0 ;  /* 0x00000021dc00780c */ /* 0x000fe40000701670 */
[C---:B------:R-:W-:Y:S02]  /*15150*/  LOP3.LUT P1, RZ, R16.reuse, 0x20000, RZ, 0xc0, !PT ;  /* 0x0002000010ff7812 */ /* 0x040fe4000782c0ff */
[----:B------:R-:W-:Y:S02]  /*15160*/  FSEL R169, R169, -INF , !P0 ;  /* 0xff800000a9a97808 */ /* 0x000fe40004000000 */
[----:B------:R-:W-:Y:S02]  /*15170*/  LOP3.LUT P0, RZ, R16, 0x4000, RZ, 0xc0, !PT ;  /* 0x0000400010ff7812 */ /* 0x000fe4000780c0ff */
[----:B------:R-:W-:-:S02]  /*15180*/  FMNMX.FTZ R6, R185, R6, !PT ;  /* 0x00000006b9067209 */ /* 0x000fc40007810000 */
[C---:B------:R-:W-:Y:S02]  /*15190*/  ISETP.GT.AND P0, PT, R219.reuse, 0x21, !P0 ;  /* 0x00000021db00780c */ /* 0x040fe40004704270 */
[----:B------:R-:W-:Y:S02]  /*151a0*/  ISETP.GT.AND P1, PT, R219, RZ, !P1 ;  /* 0x000000ffdb00720c */ /* 0x000fe40004f24270 */
[----:B------:R-:W-:Y:S02]  /*151b0*/  ISETP.LT.OR P0, PT, R220, 0x22, P0 ;  /* 0x00000022dc00780c */ /* 0x000fe40000701670 */
[----:B------:R-:W-:Y:S02]  /*151c0*/  FMNMX.FTZ R6, R216, R6, !PT ;  /* 0x00000006d8067209 */ /* 0x000fe40007810000 */
[----:B------:R-:W-:Y:S02]  /*151d0*/  FSEL R215, R215, -INF , !P0 ;  /* 0xff800000d7d77808 */ /* 0x000fe40004000000 */
[----:B------:R-:W-:-:S02]  /*151e0*/  LOP3.LUT P0, RZ, R16, 0x2000, RZ, 0xc0, !PT ;  /* 0x0000200010ff7812 */ /* 0x000fc4000780c0ff */
[C---:B------:R-:W-:Y:S02]  /*151f0*/  ISETP.LT.OR P1, PT, R220.reuse, 0x1, P1 ;  /* 0x00000001dc00780c */ /* 0x040fe40000f21670 */
[----:B------:R-:W-:Y:S02]  /*15200*/  ISETP.GT.AND P0, PT, R219, 0x28, !P0 ;  /* 0x00000028db00780c */ /* 0x000fe40004704270 */
[----:B------:R-:W-:Y:S02]  /*15210*/  FMNMX.FTZ R6, R217, R6, !PT ;  /* 0x00000006d9067209 */ /* 0x000fe40007810000 */
[----:B------:R-:W-:Y:S02]  /*15220*/  ISETP.LT.OR P0, PT, R220, 0x29, P0 ;  /* 0x00000029dc00780c */ /* 0x000fe40000701670 */
[----:B------:R-:W-:Y:S02]  /*15230*/  FSEL R153, R153, -INF , !P1 ;  /* 0xff80000099997808 */ /* 0x000fe40004800000 */
        /* <DEDUP_REMOVED lines=18> */
[----:B------:R-:W-:Y:S01]  /*15360*/  FMNMX.FTZ R195, R158, R195, !PT ;  /* 0x000000c39ec37209 */ /* 0x000fe20007810000 */
[----:B------:R-:W0:Y:S01]  /*15370*/  SHFL.BFLY PT, R7, R6, 0x2, 0x1f ;  /* 0x0c401f0006077f89 */ /* 0x000e2200000e0000 */
        /* <DEDUP_REMOVED lines=15> */
[----:B0-----:R-:W-:Y:S02]  /*15470*/  FMNMX.FTZ R6, R6, R7, !PT ;  /* 0x0000000706067209 */ /* 0x001fe40007810000 */
[----:B------:R-:W-:Y:S02]  /*15480*/  FMNMX.FTZ R195, R174, R195, !PT ;  /* 0x000000c3aec37209 */ /* 0x000fe40007810000 */
[----:B------:R-:W-:Y:S01]  /*15490*/  FSEL R183, R183, -INF , !P0 ;  /* 0xff800000b7b77808 */ /* 0x000fe20004000000 */
[----:B------:R-:W0:Y:S01]  /*154a0*/  SHFL.BFLY PT, R7, R6, 0x1, 0x1f ;  /* 0x0c201f0006077f89 */ /* 0x000e2200000e0000 */
[----:B------:R-:W-:-:S02]  /*154b0*/  LOP3.LUT P0, RZ, R16, 0x80, RZ, 0xc0, !PT ;  /* 0x0000008010ff7812 */ /* 0x000fc4000780c0ff */
[----:B------:R-:W-:Y:S02]  /*154c0*/  FMNMX.FTZ R195, R175, R195, !PT ;  /* 0x000000c3afc37209 */ /* 0x000fe40007810000 */
[----:B------:R-:W-:Y:S02]  /*154d0*/  ISETP.GT.AND P0, PT, R219, 0x40, !P0 ;  /* 0x00000040db00780c */ /* 0x000fe40004704270 */
[----:B------:R-:W-:Y:S02]  /*154e0*/  FMNMX.FTZ R195, R178, R195, !PT ;  /* 0x000000c3b2c37209 */ /* 0x000fe40007810000 */
[----:B------:R-:W-:Y:S02]  /*154f0*/  ISETP.LT.OR P0, PT, R220, 0x41, P0 ;  /* 0x00000041dc00780c */ /* 0x000fe40000701670 */
[----:B------:R-:W-:Y:S02]  /*15500*/  LOP3.LUT P6, RZ, R16, 0x40, RZ, 0xc0, !PT ;  /* 0x0000004010ff7812 */ /* 0x000fe400078cc0ff */
[----:B------:R-:W-:-:S02]  /*15510*/  FMNMX.FTZ R195, R179, R195, !PT ;  /* 0x000000c3b3c37209 */ /* 0x000fc40007810000 */
[----:B------:R-:W-:Y:S02]  /*15520*/  FSEL R186, R186, -INF , !P0 ;  /* 0xff800000baba7808 */ /* 0x000fe40004000000 */
[----:B------:R-:W-:Y:S02]  /*15530*/  ISETP.GT.AND P0, PT, R219, 0x41, !P6 ;  /* 0x00000041db00780c */ /* 0x000fe40007704270 */
[----:B------:R-:W-:Y:S02]  /*15540*/  FMNMX.FTZ R195, R182, R195, !PT ;  /* 0x000000c3b6c37209 */ /* 0x000fe40007810000 */
[----:B------:R-:W-:Y:S02]  /*15550*/  ISETP.LT.OR P0, PT, R220, 0x42, P0 ;  /* 0x00000042dc00780c */ /* 0x000fe40000701670 */
[----:B------:R-:W-:Y:S02]  /*15560*/  FMNMX.FTZ R195, R183, R195, !PT ;  /* 0x000000c3b7c37209 */ /* 0x000fe40007810000 */
[----:B------:R-:W-:-:S02]  /*15570*/  FSEL R187, R187, -INF , !P0 ;  /* 0xff800000bbbb7808 */ /* 0x000fc40004000000 */
[C---:B------:R-:W-:Y:S02]  /*15580*/  ISETP.GT.AND P2, PT, R219.reuse, 0x49, !P2 ;  /* 0x00000049db00780c */ /* 0x040fe40005744270 */
[----:B------:R-:W-:Y:S02]  /*15590*/  FMNMX.FTZ R195, R186, R195, !PT ;  /* 0x000000c3bac37209 */ /* 0x000fe40007810000 */
[----:B------:R-:W-:Y:S02]  /*155a0*/  ISETP.LT.OR P2, PT, R220, 0x4a, P2 ;  /* 0x0000004adc00780c */ /* 0x000fe40001741670 */
[----:B------:R-:W-:Y:S02]  /*155b0*/  ISETP.GT.AND P3, PT, R219, 0x50, !P3 ;  /* 0x00000050db00780c */ /* 0x000fe40005f64270 */
[----:B------:R-:W-:Y:S02]  /*155c0*/  FMNMX.FTZ R195, R187, R195, !PT ;  /* 0x000000c3bbc37209 */ /* 0x000fe40007810000 */
[----:B0-----:R-:W-:-:S02]  /*155d0*/  FMNMX.FTZ R6, R6, R7, !PT ;  /* 0x0000000706067209 */ /* 0x001fc40007810000 */
[----:B------:R-:W-:Y:S02]  /*155e0*/  FSEL R189, R189, -INF , !P2 ;  /* 0xff800000bdbd7808 */ /* 0x000fe40005000000 */
[----:B------:R-:W-:Y:S01]  /*155f0*/  ISETP.LT.OR P3, PT, R220, 0x51, P3 ;  /* 0x00000051dc00780c */ /* 0x000fe20001f61670 */
[----:B------:R-:W-:Y:S01]  /*15600*/  FMUL.FTZ R171, R6, UR48 ;  /* 0x0000003006ab7c20 */ /* 0x000fe20008410000 */
[----:B------:R-:W-:Y:S02]  /*15610*/  ISETP.GT.AND P4, PT, R219, 0x51, !P4 ;  /* 0x00000051db00780c */ /* 0x000fe40006784270 */
[----:B------:R-:W-:Y:S02]  /*15620*/  FMNMX.FTZ R195, R188, R195, !PT ;  /* 0x000000c3bcc37209 */ /* 0x000fe40007810000 */
[----:B------:R-:W-:Y:S02]  /*15630*/  FSETP.NEU.FTZ.AND P0, PT, R6, -INF , PT ;  /* 0xff8000000600780b */ /* 0x000fe40003f1d000 */
[----:B------:R-:W-:-:S02]  /*15640*/  LOP3.LUT P6, RZ, R16, 0x1, RZ, 0xc0, !PT ;  /* 0x0000000110ff7812 */ /* 0x000fc400078cc0ff */
[----:B------:R-:W-:Y:S02]  /*15650*/  FSEL R191, R191, -INF , !P3 ;  /* 0xff800000bfbf7808 */ /* 0x000fe40005800000 */
[----:B------:R-:W-:Y:S02]  /*15660*/  ISETP.GT.AND P5, PT, R219, 0x58, !P5 ;  /* 0x00000058db00780c */ /* 0x000fe40006fa4270 */
[----:B------:R-:W-:Y:S02]  /*15670*/  ISETP.LT.OR P4, PT, R220, 0x52, P4 ;  /* 0x00000052dc00780c */ /* 0x000fe40002781670 */
[----:B------:R-:W-:Y:S02]  /*15680*/  FMNMX.FTZ R195, R189, R195, !PT ;  /* 0x000000c3bdc37209 */ /* 0x000fe40007810000 */
[----:B------:R-:W-:Y:S02]  /*15690*/  FSEL R7, R6, RZ, P0 ;  /* 0x000000ff06077208 */ /* 0x000fe40000000000 */
[----:B------:R-:W-:-:S02]  /*156a0*/  FSEL R171, R171, RZ, P0 ;  /* 0x000000ffabab7208 */ /* 0x000fc40000000000 */
[----:B------:R-:W-:Y:S01]  /*156b0*/  ISETP.GT.AND P0, PT, R219, 0x59, !P6 ;  /* 0x00000059db00780c */ /* 0x000fe20007704270 */
[----:B------:R-:W-:Y:S01]  /*156c0*/  FADD.FTZ R7, -R7, R214 ;  /* 0x000000d607077221 */ /* 0x000fe20000010100 */
[----:B------:R-:W-:Y:S01]  /*156d0*/  ISETP.LT.OR P5, PT, R220, 0x59, P5 ;  /* 0x00000059dc00780c */ /* 0x000fe20002fa1670 */
[--C-:B------:R-:W-:Y:S01]  /*156e0*/  FFMA.FTZ R170, R170, UR48, -R171.reuse ;  /* 0x00000030aaaa7c23 */ /* 0x100fe200080108ab */
[----:B------:R-:W-:Y:S01]  /*156f0*/  FSEL R190, R190, -INF , !P4 ;  /* 0xff800000bebe7808 */ /* 0x000fe20006000000 */
[--C-:B------:R-:W-:Y:S01]  /*15700*/  FFMA.FTZ R152, R152, UR48, -R171.reuse ;  /* 0x0000003098987c23 */ /* 0x100fe200080108ab */
[----:B------:R-:W-:Y:S01]  /*15710*/  FMNMX.FTZ R195, R191, R195, !PT ;  /* 0x000000c3bfc37209 */ /* 0x000fe20007810000 */
[--C-:B------:R-:W-:Y:S01]  /*15720*/  FFMA.FTZ R155, R155, UR48, -R171.reuse ;  /* 0x000000309b9b7c23 */ /* 0x100fe200080108ab */
[----:B------:R-:W-:Y:S01]  /*15730*/  ISETP.LT.OR P0, PT, R220, 0x5a, P0 ;  /* 0x0000005adc00780c */ /* 0x000fe20000701670 */
[--C-:B------:R-:W-:Y:S01]  /*15740*/  FFMA.FTZ R156, R156, UR48, -R171.reuse ;  /* 0x000000309c9c7c23 */ /* 0x100fe200080108ab */
[----:B-1----:R-:W-:Y:S01]  /*15750*/  FSEL R193, R193, -INF , !P5 ;  /* 0xff800000c1c17808 */ /* 0x002fe20006800000 */
        /* <DEDUP_REMOVED lines=24> */
[----:B------:R-:W-:Y:S01]  /*158e0*/  FMUL.FTZ R7, R7, UR48 ;  /* 0x0000003007077c20 */ /* 0x000fe20008410000 */
[----:B------:R-:W0:Y:S01]  /*158f0*/  SHFL.BFLY PT, R197, R195, 0x2, 0x1f ;  /* 0x0c401f00c3c57f89 */ /* 0x000e2200000e0000 */
[----:B------:R-:W-:Y:S01]  /*15900*/  MUFU.EX2 R220, R170 ;  /* 0x000000aa00dc7308 */ /* 0x000fe20000000800 */
[----:B------:R-:W-:-:S07]  /*15910*/  ISETP.NE.AND P6, PT, R221, 0x3, PT ;  /* 0x00000003dd00780c */ /* 0x000fce0003fc5270 */
[----:B------:R-:W-:Y:S08]  /*15920*/  MUFU.EX2 R170, R180 ;  /* 0x000000b400aa7308 */ /* 0x000ff00000000800 */
[----:B------:R-:W1:Y:S01]  /*15930*/  MUFU.EX2 R180, R7 ;  /* 0x0000000700b47308 */ /* 0x000e620000000800 */
[----:B0-----:R-:W-:-:S07]  /*15940*/  FMNMX.FTZ R197, R195, R197, !PT ;  /* 0x000000c5c3c57209 */ /* 0x001fce0007810000 */
[----:B------:R0:W3:Y:S08]  /*15950*/  MUFU.EX2 R219, R152 ;  /* 0x0000009800db7308 */ /* 0x0000f00000000800 */
[----:B------:R-:W4:Y:S01]  /*15960*/  MUFU.EX2 R155, R155 ;  /* 0x0000009b009b7308 */ /* 0x000f220000000800 */
[----:B0-----:R-:W0:Y:S01]  /*15970*/  SHFL.BFLY PT, R152, R197, 0x1, 0x1f ;  /* 0x0c201f00c5987f89 */ /* 0x001e2200000e0000 */
[----:B-1----:R-:W-:Y:S01]  /*15980*/  FFMA.FTZ R214, R180, R8, R220 ;  /* 0x00000008b4d67223 */ /* 0x002fe200000100dc */
[-C--:B------:R-:W-:Y:S01]  /*15990*/  FMUL.FTZ R24, R24, R180.reuse ;  /* 0x000000b418187220 */ /* 0x080fe20000410000 */
[-C--:B------:R-:W-:Y:S01]  /*159a0*/  FMUL.FTZ R25, R25, R180.reuse ;  /* 0x000000b419197220 */ /* 0x080fe20000410000 */
[-C--:B------:R-:W-:Y:S01]  /*159b0*/  FMUL.FTZ R28, R28, R180.reuse ;  /* 0x000000b41c1c7220 */ /* 0x080fe20000410000 */
[-C--:B------:R-:W-:Y:S01]  /*159c0*/  FMUL.FTZ R29, R29, R180.reuse ;  /* 0x000000b41d1d7220 */ /* 0x080fe20000410000 */
        /* <DEDUP_REMOVED lines=11> */
[-C--:B------:R-:W-:Y:S01]  /*15a80*/  FMUL.FTZ R45, R45, R180.reuse ;  /* 0x000000b42d2d7220 */ /* 0x080fe20000410000 */
[-C--:B------:R-:W-:Y:S01]  /*15a90*/  FMUL.FTZ R48, R48, R180.reuse ;  /* 0x000000b430307220 */ /* 0x080fe20000410000 */
[-C--:B------:R-:W-:Y:S01]  /*15aa0*/  FMUL.FTZ R49, R49, R180.reuse ;  /* 0x000000b431317220 */ /* 0x080fe20000410000 */
[-C--:B------:R-:W-:Y:S01]  /*15ab0*/  FMUL.FTZ R52, R52, R180.reuse ;  /* 0x000000b434347220 */ /* 0x080fe20000410000 */
[-C--:B------:R-:W-:Y:S01]  /*15ac0*/  FMUL.FTZ R53, R53, R180.reuse ;  /* 0x000000b435357220 */ /* 0x080fe20000410000 */
[----:B------:R-:W-:Y:S01]  /*15ad0*/  FMUL.FTZ R56, R56, R180 ;  /* 0x000000b438387220 */ /* 0x000fe20000410000 */
[----:B------:R-:W4:Y:S01]  /*15ae0*/  MUFU.EX2 R160, R160 ;  /* 0x000000a000a07308 */ /* 0x000f220000000800 */
[----:B-1----:R-:W-:Y:S01]  /*15af0*/  FADD.FTZ R214, R156, R214 ;  /* 0x000000d69cd67221 */ /* 0x002fe20000010000 */
[----:B0-----:R-:W-:Y:S01]  /*15b00*/  FMNMX.FTZ R7, R197, R152, !PT ;  /* 0x00000098c5077209 */ /* 0x001fe20007810000 */
[-C--:B------:R-:W-:Y:S01]  /*15b10*/  FMUL.FTZ R57, R57, R180.reuse ;  /* 0x000000b439397220 */ /* 0x080fe20000410000 */
[-C--:B------:R-:W-:Y:S01]  /*15b20*/  FMUL.FTZ R60, R60, R180.reuse ;  /* 0x000000b43c3c7220 */ /* 0x080fe20000410000 */
[-C--:B------:R-:W-:Y:S01]  /*15b30*/  FMUL.FTZ R61, R61, R180.reuse ;  /* 0x000000b43d3d7220 */ /* 0x080fe20000410000 */
[C---:B------:R-:W-:Y:S01]  /*15b40*/  FSETP.NEU.FTZ.AND P0, PT, R7.reuse, -INF , PT ;  /* 0xff8000000700780b */ /* 0x040fe20003f1d000 */
[----:B------:R-:W-:Y:S01]  /*15b50*/  FMUL.FTZ R152, R7, UR48 ;  /* 0x0000003007987c20 */ /* 0x000fe20008410000 */
[----:B------:R-:W0:Y:S01]  /*15b60*/  MUFU.EX2 R163, R163 ;  /* 0x000000a300a37308 */ /* 0x000e220000000800 */
[----:B---3--:R-:W-:Y:S01]  /*15b70*/  FADD.FTZ R214, R159, R214 ;  /* 0x000000d69fd67221 */ /* 0x008fe20000010000 */
[-C--:B------:R-:W-:Y:S01]  /*15b80*/  FMUL.FTZ R64, R64, R180.reuse ;  /* 0x000000b440407220 */ /* 0x080fe20000410000 */
[-C--:B------:R-:W-:Y:S01]  /*15b90*/  FMUL.FTZ R65, R65, R180.reuse ;  /* 0x000000b441417220 */ /* 0x080fe20000410000 */
[----:B------:R-:W-:Y:S01]  /*15ba0*/  FSEL R152, R152, RZ, P0 ;  /* 0x000000ff98987208 */ /* 0x000fe20000000000 */
[-C--:B------:R-:W-:Y:S01]  /*15bb0*/  FMUL.FTZ R68, R68, R180.reuse ;  /* 0x000000b444447220 */ /* 0x080fe20000410000 */
[-C--:B------:R-:W-:Y:S01]  /*15bc0*/  FMUL.FTZ R69, R69, R180.reuse ;  /* 0x000000b445457220 */ /* 0x080fe20000410000 */
[----:B------:R-:W-:Y:S01]  /*15bd0*/  FMUL.FTZ R72, R72, R180 ;  /* 0x000000b448487220 */ /* 0x000fe20000410000 */
[----:B------:R-:W1:Y:S01]  /*15be0*/  MUFU.EX2 R164, R164 ;  /* 0x000000a400a47308 */ /* 0x000e620000000800 */
[----:B----4-:R-:W-:Y:S01]  /*15bf0*/  FADD.FTZ R214, R160, R214 ;  /* 0x000000d6a0d67221 */ /* 0x010fe20000010000 */
[--C-:B------:R-:W-:Y:S01]  /*15c00*/  FFMA.FTZ R199, R153, UR48, -R152.reuse ;  /* 0x0000003099c77c23 */ /* 0x100fe20008010898 */
[--C-:B------:R-:W-:Y:S01]  /*15c10*/  FFMA.FTZ R153, R158, UR48, -R152.reuse ;  /* 0x000000309e997c23 */ /* 0x100fe20008010898 */
[--C-:B------:R-:W-:Y:S01]  /*15c20*/  FFMA.FTZ R8, R154, UR48, -R152.reuse ;  /* 0x000000309a087c23 */ /* 0x100fe20008010898 */
[----:B------:R-:W-:Y:S01]  /*15c30*/  F2FP.F16.F32.PACK_AB R154, R156, R155 ;  /* 0x0000009b9c9a723e */ /* 0x000fe200000000ff */
[----:B------:R-:W-:Y:S01]  /*15c40*/  FFMA.FTZ R198, R157, UR48, -R152 ;  /* 0x000000309dc67c23 */ /* 0x000fe20008010898 */
[----:B------:R-:W-:Y:S01]  /*15c50*/  F2FP.F16.F32.PACK_AB R156, R160, R159 ;  /* 0x0000009fa09c723e */ /* 0x000fe200000000ff */
[----:B------:R-:W3:Y:S01]  /*15c60*/  MUFU.EX2 R167, R167 ;  /* 0x000000a700a77308 */ /* 0x000ee20000000800 */
        /* <DEDUP_REMOVED lines=8> */
[C---:B-1----:R-:W-:Y:S01]  /*15cf0*/  FADD.FTZ R214, R164.reuse, R214 ;  /* 0x000000d6a4d67221 */ /* 0x042fe20000010000 */
[----:B------:R-:W-:Y:S01]  /*15d00*/  F2FP.F16.F32.PACK_AB R158, R164, R163 ;  /* 0x000000a3a49e723e */ /* 0x000fe200000000ff */
[--C-:B------:R-:W-:Y:S01]  /*15d10*/  FFMA.FTZ R165, R174, UR48, -R152.reuse ;  /* 0x00000030aea57c23 */ /* 0x100fe20008010898 */
[--C-:B------:R-:W-:Y:S01]  /*15d20*/  FFMA.FTZ R175, R175, UR48, -R152.reuse ;  /* 0x00000030afaf7c23 */ /* 0x100fe20008010898 */
[--C-:B------:R-:W-:Y:S01]  /*15d30*/  FFMA.FTZ R178, R178, UR48, -R152.reuse ;  /* 0x00000030b2b27c23 */ /* 0x100fe20008010898 */
[--C-:B------:R-:W-:Y:S01]  /*15d40*/  FFMA.FTZ R179, R179, UR48, -R152.reuse ;  /* 0x00000030b3b37c23 */ /* 0x100fe20008010898 */
[----:B------:R-:W-:Y:S01]  /*15d50*/  FFMA.FTZ R182, R182, UR48, -R152 ;  /* 0x00000030b6b67c23 */ /* 0x000fe20008010898 */
[----:B------:R-:W1:Y:S01]  /*15d60*/  MUFU.EX2 R172, R172 ;  /* 0x000000ac00ac7308 */ /* 0x000e620000000800 */
[----:B---3--:R-:W-:Y:S01]  /*15d70*/  FADD.FTZ R214, R167, R214 ;  /* 0x000000d6a7d67221 */ /* 0x008fe20000010000 */
[--C-:B------:R-:W-:Y:S01]  /*15d80*/  FFMA.FTZ R183, R183, UR48, -R152.reuse ;  /* 0x00000030b7b77c23 */ /* 0x100fe20008010898 */
[--C-:B------:R-:W-:Y:S01]  /*15d90*/  FFMA.FTZ R186, R186, UR48, -R152.reuse ;  /* 0x00000030baba7c23 */ /* 0x100fe20008010898 */
[--C-:B------:R-:W-:Y:S01]  /*15da0*/  FFMA.FTZ R187, R187, UR48, -R152.reuse ;  /* 0x00000030bbbb7c23 */ /* 0x100fe20008010898 */
[--C-:B------:R-:W-:Y:S01]  /*15db0*/  FFMA.FTZ R188, R188, UR48, -R152.reuse ;  /* 0x00000030bcbc7c23 */ /* 0x100fe20008010898 */
[--C-:B------:R-:W-:Y:S01]  /*15dc0*/  FFMA.FTZ R189, R189, UR48, -R152.reuse ;  /* 0x00000030bdbd7c23 */ /* 0x100fe20008010898 */
[----:B------:R-:W-:Y:S01]  /*15dd0*/  FFMA.FTZ R191, R191, UR48, -R152 ;  /* 0x00000030bfbf7c23 */ /* 0x000fe20008010898 */
[----:B------:R-:W3:Y:S01]  /*15de0*/  MUFU.EX2 R173, R173 ;  /* 0x000000ad00ad7308 */ /* 0x000ee20000000800 */
[C---:B0-----:R-:W-:Y:S01]  /*15df0*/  FADD.FTZ R214, R168.reuse, R214 ;  /* 0x000000d6a8d67221 */ /* 0x041fe20000010000 */
[----:B------:R-:W-:Y:S01]  /*15e00*/  F2FP.F16.F32.PACK_AB R160, R168, R167 ;  /* 0x000000a7a8a0723e */ /* 0x000fe200000000ff */
[--C-:B------:R-:W-:Y:S01]  /*15e10*/  FFMA.FTZ R190, R190, UR48, -R152.reuse ;  /* 0x00000030bebe7c23 */ /* 0x100fe20008010898 */
[--C-:B------:R-:W-:Y:S01]  /*15e20*/  FFMA.FTZ R193, R193, UR48, -R152.reuse ;  /* 0x00000030c1c17c23 */ /* 0x100fe20008010898 */
[----:B------:R-:W-:Y:S01]  /*15e30*/  FFMA.FTZ R194, R194, UR48, -R152 ;  /* 0x00000030c2c27c23 */ /* 0x000fe20008010898 */
[----:B------:R-:W-:Y:S01]  /*15e40*/  F2FP.F16.F32.PACK_AB R152, R219, R220 ;  /* 0x000000dcdb98723e */ /* 0x000fe200000000ff */
        /* <DEDUP_REMOVED lines=17> */
[----:B------:R3:W-:Y:S01]  /*15f60*/  MUFU.EX2 R159, R153 ;  /* 0x00000099009f7308 */ /* 0x0007e20000000800 */
[----:B0-----:R-:W-:Y:S01]  /*15f70*/  FADD.FTZ R214, R176, R214 ;  /* 0x000000d6b0d67221 */ /* 0x001fe20000010000 */
[-C--:B------:R-:W-:Y:S01]  /*15f80*/  FMUL.FTZ R97, R97, R180.reuse ;  /* 0x000000b461617220 */ /* 0x080fe20000410000 */
[-C--:B------:R-:W-:Y:S01]  /*15f90*/  FMUL.FTZ R100, R100, R180.reuse ;  /* 0x000000b464647220 */ /* 0x080fe20000410000 */
[-C--:B------:R-:W-:Y:S01]  /*15fa0*/  FMUL.FTZ R101, R101, R180.reuse ;  /* 0x000000b465657220 */ /* 0x080fe20000410000 */
[-C--:B------:R-:W-:Y:S01]  /*15fb0*/  FMUL.FTZ R104, R104, R180.reuse ;  /* 0x000000b468687220 */ /* 0x080fe20000410000 */
[-C--:B------:R-:W-:Y:S01]  /*15fc0*/  FMUL.FTZ R105, R105, R180.reuse ;  /* 0x000000b469697220 */ /* 0x080fe20000410000 */
[----:B------:R-:W-:Y:S01]  /*15fd0*/  FMUL.FTZ R108, R108, R180 ;  /* 0x000000b46c6c7220 */ /* 0x000fe20000410000 */
[----:B------:R-:W-:Y:S01]  /*15fe0*/  MUFU.EX2 R199, R199 ;  /* 0x000000c700c77308 */ /* 0x000fe20000000800 */
[----:B---3--:R-:W-:Y:S01]  /*15ff0*/  FSEL R153, R7, RZ, P0 ;  /* 0x000000ff07997208 */ /* 0x008fe20000000000 */
[C---:B-1----:R-:W-:Y:S01]  /*16000*/  FADD.FTZ R214, R177.reuse, R214 ;  /* 0x000000d6b1d67221 */ /* 0x042fe20000010000 */
[----:B------:R-:W-:Y:S01]  /*16010*/  F2FP.F16.F32.PACK_AB R164, R177, R176 ;  /* 0x000000b0b1a4723e */ /* 0x000fe200000000ff */
[-C--:B------:R-:W-:Y:S01]  /*16020*/  FMUL.FTZ R109, R109, R180.reuse ;  /* 0x000000b46d6d7220 */ /* 0x080fe20000410000 */
[-C--:B------:R-:W-:Y:S01]  /*16030*/  FMUL.FTZ R112, R112, R180.reuse ;  /* 0x000000b470707220 */ /* 0x080fe20000410000 */
[----:B------:R-:W-:Y:S01]  /*16040*/  FADD.FTZ R153, -R153, R213 ;  /* 0x000000d599997221 */ /* 0x000fe20000010100 */
[----:B------:R-:W-:Y:S01]  /*16050*/  FADD.FTZ R214, R170, R214 ;  /* 0x000000d6aad67221 */ /* 0x000fe20000010000 */
[----:B------:R-:W0:Y:S01]  /*16060*/  MUFU.EX2 R155, R8 ;  /* 0x00000008009b7308 */ /* 0x000e220000000800 */
[-C--:B------:R-:W-:Y:S01]  /*16070*/  FMUL.FTZ R113, R113, R180.reuse ;  /* 0x000000b471717220 */ /* 0x080fe20000410000 */
[----:B------:R-:W-:Y:S01]  /*16080*/  FMUL.FTZ R153, R153, UR48 ;  /* 0x0000003099997c20 */ /* 0x000fe20008410000 */
[-C--:B------:R-:W-:Y:S01]  /*16090*/  FMUL.FTZ R116, R116, R180.reuse ;  /* 0x000000b474747220 */ /* 0x080fe20000410000 */
[-C--:B------:R-:W-:Y:S01]  /*160a0*/  FMUL.FTZ R117, R117, R180.reuse ;  /* 0x000000b475757220 */ /* 0x080fe20000410000 */
[-C--:B------:R-:W-:Y:S01]  /*160b0*/  FMUL.FTZ R120, R120, R180.reuse ;  /* 0x000000b478787220 */ /* 0x080fe20000410000 */
[-C--:B------:R-:W-:Y:S01]  /*160c0*/  FMUL.FTZ R121, R121, R180.reuse ;  /* 0x000000b479797220 */ /* 0x080fe20000410000 */
[-C--:B------:R-:W-:Y:S01]  /*160d0*/  FMUL.FTZ R124, R124, R180.reuse ;  /* 0x000000b47c7c7220 */ /* 0x080fe20000410000 */
[----:B------:R0:W1:Y:S01]  /*160e0*/  MUFU.EX2 R176, R153 ;  /* 0x0000009900b07308 */ /* 0x0000620000000800 */
        /* <DEDUP_REMOVED lines=20> */
[----:B------:R-:W-:Y:S01]  /*16230*/  FADD.FTZ R3, R155, R3 ;  /* 0x000000039b037221 */ /* 0x000fe20000010000 */
[-C--:B------:R-:W-:Y:S01]  /*16240*/  FMUL.FTZ R31, R31, R176.reuse ;  /* 0x000000b01f1f7220 */ /* 0x080fe20000410000 */
[----:B------:R-:W-:Y:S01]  /*16250*/  FMUL.FTZ R34, R34, R176 ;  /* 0x000000b022227220 */ /* 0x000fe20000410000 */
[----:B------:R-:W1:Y:S01]  /*16260*/  MUFU.EX2 R157, R157 ;  /* 0x0000009d009d7308 */ /* 0x000e620000000800 */
[----:B---3--:R-:W-:Y:S01]  /*16270*/  FADD.FTZ R3, R198, R3 ;  /* 0x00000003c6037221 */ /* 0x008fe20000010000 */
[----:B------:R-:W-:Y:S01]  /*16280*/  F2FP.F16.F32.PACK_AB R155, R159, R198 ;  /* 0x000000c69f9b723e */ /* 0x000fe200000000ff */
        /* <DEDUP_REMOVED lines=52> */
[----:B------:R-:W-:Y:S01]  /*165d0*/  FMUL.FTZ R107, R107, R176 ;  /* 0x000000b06b6b7220 */ /* 0x000fe20000410000 */
        /* <DEDUP_REMOVED lines=31> */
[----:B------:R-:W-:Y:S01]  /*167d0*/  FMUL.FTZ R151, R151, R176 ;  /* 0x000000b097977220 */ /* 0x000fe20000410000 */
[----:B------:R-:W0:Y:S01]  /*167e0*/  MUFU.EX2 R192, R192 ;  /* 0x000000c000c07308 */ /* 0x000e220000000800 */
[C---:B-1----:R-:W-:Y:S01]  /*167f0*/  FADD.FTZ R214, R217.reuse, R214 ;  /* 0x000000d6d9d67221 */ /* 0x042fe20000010000 */
[----:B------:R-:W-:-:S06]  /*16800*/  F2FP.F16.F32.PACK_AB R170, R217, R216 ;  /* 0x000000d8d9aa723e */ /* 0x000fcc00000000ff */
[----:B------:R-:W1:Y:S01]  /*16810*/  MUFU.EX2 R175, R175 ;  /* 0x000000af00af7308 */ /* 0x000e620000000800 */
[----:B---3--:R-:W-:-:S07]  /*16820*/  FADD.FTZ R3, R163, R3 ;  /* 0x00000003a3037221 */ /* 0x008fce0000010000 */
[----:B------:R-:W3:Y:S01]  /*16830*/  MUFU.EX2 R218, R218 ;  /* 0x000000da00da7308 */ /* 0x000ee20000000800 */
[----:B0-----:R-:W-:-:S07]  /*16840*/  FADD.FTZ R214, R192, R214 ;  /* 0x000000d6c0d67221 */ /* 0x001fce0000010000 */
[----:B------:R-:W0:Y:S01]  /*16850*/  MUFU.EX2 R165, R178 ;  /* 0x000000b200a57308 */ /* 0x000e220000000800 */
[C---:B-1----:R-:W-:Y:S01]  /*16860*/  FADD.FTZ R3, R175.reuse, R3 ;  /* 0x00000003af037221 */ /* 0x042fe20000010000 */
[----:B------:R-:W-:-:S06]  /*16870*/  F2FP.F16.F32.PACK_AB R163, R175, R163 ;  /* 0x000000a3afa3723e */ /* 0x000fcc00000000ff */
[----:B------:R-:W1:Y:S01]  /*16880*/  MUFU.EX2 R174, R196 ;  /* 0x000000c400ae7308 */ /* 0x000e620000000800 */
[C---:B---3--:R-:W-:Y:S01]  /*16890*/  FADD.FTZ R214, R218.reuse, R214 ;  /* 0x000000d6dad67221 */ /* 0x048fe20000010000 */
[----:B------:R-:W-:-:S06]  /*168a0*/  F2FP.F16.F32.PACK_AB R172, R218, R192 ;  /* 0x000000c0daac723e */ /* 0x000fcc00000000ff */
[----:B------:R-:W3:Y:S01]  /*168b0*/  MUFU.EX2 R179, R179 ;  /* 0x000000b300b37308 */ /* 0x000ee20000000800 */
[----:B0-----:R-:W-:-:S07]  /*168c0*/  FADD.FTZ R3, R165, R3 ;  /* 0x00000003a5037221 */ /* 0x001fce0000010000 */
[----:B------:R-:W0:Y:S01]  /*168d0*/  MUFU.EX2 R171, R171 ;  /* 0x000000ab00ab7308 */ /* 0x000e220000000800 */
[----:B-1----:R-:W-:-:S07]  /*168e0*/  FADD.FTZ R214, R174, R214 ;  /* 0x000000d6aed67221 */ /* 0x002fce0000010000 */
[----:B------:R-:W1:Y:S01]  /*168f0*/  MUFU.EX2 R167, R182 ;  /* 0x000000b600a77308 */ /* 0x000e620000000800 */
[C---:B---3--:R-:W-:Y:S01]  /*16900*/  FADD.FTZ R3, R179.reuse, R3 ;  /* 0x00000003b3037221 */ /* 0x048fe20000010000 */
[----:B------:R-:W-:-:S06]  /*16910*/  F2FP.F16.F32.PACK_AB R165, R179, R165 ;  /* 0x000000a5b3a5723e */ /* 0x000fcc00000000ff */
[----:B------:R-:W3:Y:S01]  /*16920*/  MUFU.EX2 R183, R183 ;  /* 0x000000b700b77308 */ /* 0x000ee20000000800 */
[C---:B0-----:R-:W-:Y:S01]  /*16930*/  FADD.FTZ R8, R171.reuse, R214 ;  /* 0x000000d6ab087221 */ /* 0x041fe20000010000 */
[----:B------:R-:W-:-:S06]  /*16940*/  F2FP.F16.F32.PACK_AB R174, R171, R174 ;  /* 0x000000aeabae723e */ /* 0x000fcc00000000ff */
[----:B------:R-:W0:Y:S01]  /*16950*/  MUFU.EX2 R186, R186 ;  /* 0x000000ba00ba7308 */ /* 0x000e220000000800 */
[----:B-1----:R-:W-:-:S07]  /*16960*/  FADD.FTZ R3, R167, R3 ;  /* 0x00000003a7037221 */ /* 0x002fce0000010000 */
[----:B------:R-:W1:Y:S01]  /*16970*/  MUFU.EX2 R187, R187 ;  /* 0x000000bb00bb7308 */ /* 0x000e620000000800 */
[C---:B---3--:R-:W-:Y:S01]  /*16980*/  FADD.FTZ R3, R183.reuse, R3 ;  /* 0x00000003b7037221 */ /* 0x048fe20000010000 */
[----:B------:R-:W-:-:S06]  /*16990*/  F2FP.F16.F32.PACK_AB R167, R183, R167 ;  /* 0x000000a7b7a7723e */ /* 0x000fcc00000000ff */
[----:B------:R-:W3:Y:S01]  /*169a0*/  MUFU.EX2 R171, R188 ;  /* 0x000000bc00ab7308 */ /* 0x000ee20000000800 */
[----:B0-----:R-:W-:-:S07]  /*169b0*/  FADD.FTZ R3, R186, R3 ;  /* 0x00000003ba037221 */ /* 0x001fce0000010000 */
[----:B------:R-:W0:Y:S01]  /*169c0*/  MUFU.EX2 R189, R189 ;  /* 0x000000bd00bd7308 */ /* 0x000e220000000800 */
[C---:B-1----:R-:W-:Y:S01]  /*169d0*/  FADD.FTZ R3, R187.reuse, R3 ;  /* 0x00000003bb037221 */ /* 0x042fe20000010000 */
[----:B------:R-:W-:-:S06]  /*169e0*/  F2FP.F16.F32.PACK_AB R169, R187, R186 ;  /* 0x000000babba9723e */ /* 0x000fcc00000000ff */
[----:B------:R-:W1:Y:S01]  /*169f0*/  MUFU.EX2 R173, R191 ;  /* 0x000000bf00ad7308 */ /* 0x000e620000000800 */
[----:B---3--:R-:W-:-:S07]  /*16a00*/  FADD.FTZ R3, R171, R3 ;  /* 0x00000003ab037221 */ /* 0x008fce0000010000 */
[----:B------:R-:W3:Y:S01]  /*16a10*/  MUFU.EX2 R190, R190 ;  /* 0x000000be00be7308 */ /* 0x000ee20000000800 */
[C---:B0-----:R-:W-:Y:S01]  /*16a20*/  FADD.FTZ R3, R189.reuse, R3 ;  /* 0x00000003bd037221 */ /* 0x041fe20000010000 */
[----:B------:R-:W-:-:S06]  /*16a30*/  F2FP.F16.F32.PACK_AB R171, R189, R171 ;  /* 0x000000abbdab723e */ /* 0x000fcc00000000ff */
[----:B------:R-:W0:Y:S01]  /*16a40*/  MUFU.EX2 R193, R193 ;  /* 0x000000c100c17308 */ /* 0x000e220000000800 */
[----:B-1----:R-:W-:-:S07]  /*16a50*/  FADD.FTZ R3, R173, R3 ;  /* 0x00000003ad037221 */ /* 0x002fce0000010000 */
[----:B------:R-:W1:Y:S01]  /*16a60*/  MUFU.EX2 R194, R194 ;  /* 0x000000c200c27308 */ /* 0x000e620000000800 */
[C---:B---3--:R-:W-:Y:S01]  /*16a70*/  FADD.FTZ R3, R190.reuse, R3 ;  /* 0x00000003be037221 */ /* 0x048fe20000010000 */
[----:B------:R-:W-:-:S03]  /*16a80*/  F2FP.F16.F32.PACK_AB R173, R190, R173 ;  /* 0x000000adbead723e */ /* 0x000fc600000000ff */
[----:B0-----:R-:W-:-:S04]  /*16a90*/  FADD.FTZ R3, R193, R3 ;  /* 0x00000003c1037221 */ /* 0x001fc80000010000 */
[C---:B-1----:R-:W-:Y:S01]  /*16aa0*/  FADD.FTZ R3, R194.reuse, R3 ;  /* 0x00000003c2037221 */ /* 0x042fe20000010000 */
[----:B------:R-:W-:Y:S01]  /*16ab0*/  F2FP.F16.F32.PACK_AB R175, R194, R193 ;  /* 0x000000c1c2af723e */ /* 0x000fe200000000ff */
[----:B------:R-:W-:Y:S06]  /*16ac0*/  @!P6 BRA `(.L_x_3026) ;  /* 0x000000000004e947 */ /* 0x000fec0003800000 */
[----:B------:R-:W-:Y:S01]  /*16ad0*/  BPT.TRAP 0x1 ;  /* 0x000000040000795c */ /* 0x000fe20000300000 */
.L_x_3026:
[----:B------:R0:W1:Y:S01]  /*16ae0*/  SYNCS.PHASECHK.TRANS64.TRYWAIT P0, [R9+URZ+0x22850], R20 ;  /* 0x02285014090075a7 */ /* 0x000062000800017f */
[----:B------:R-:W-:Y:S05]  /*16af0*/  @!P6 BRA `(.L_x_3027) ;  /* 0x000000000004e947 */ /* 0x000fea0003800000 */
[----:B------:R-:W-:Y:S01]  /*16b00*/  BPT.TRAP 0x1 ;  /* 0x000000040000795c */ /* 0x000fe20000300000 */
.L_x_3027:
[----:B------:R-:W-:Y:S04]  /*16b10*/  BSSY B0, `(.L_x_3028) ;  /* 0x0000004000007945 */ /* 0x000fe80003800000 */
[----:B-1----:R-:W-:Y:S05]  /*16b20*/  @P0 BRA `(.L_x_3029) ;  /* 0x0000000000080947 */ /* 0x002fea0003800000 */
[----:B------:R-:W1:Y:S02]  /*16b30*/  SYNCS.PHASECHK.TRANS64.TRYWAIT P0, [R9+URZ+0x22850], R20 ;  /* 0x02285014090075a7 */ /* 0x000e64000800017f */
[----:B-1----:R-:W-:Y:S05]  /*16b40*/  @!P0 BRA `(.L_x_3030) ;  /* 0x000000f400f88947 */ /* 0x002fea0003800000 */
.L_x_3029:
[----:B------:R-:W-:Y:S05]  /*16b50*/  BSYNC B0 ;  /* 0x0000000000007941 */ /* 0x000fea0003800000 */
.L_x_3028:
[----:B------:R-:W3:Y:S01]  /*16b60*/  S2R R178, SR_TID.X ;  /* 0x0000000000b27919 */ /* 0x000ee20000002100 */
[----:B------:R-:W-:Y:S05]  /*16b70*/  WARPSYNC.ALL ;  /* 0x0000000000007948 */ /* 0x000fea0003800000 */
[----:B------:R-:W-:Y:S02]  /*16b80*/  IMAD.MOV.U32 R176, RZ, RZ, 0xc00 ;  /* 0x00000c00ffb07424 */ /* 0x000fe400078e00ff */
[----:B------:R-:W-:Y:S02]  /*16b90*/  IMAD.MOV.U32 R177, RZ, RZ, 0x40000040 ;  /* 0x40000040ffb17424 */ /* 0x000fe400078e00ff */
[----:B------:R-:W-:-:S03]  /*16ba0*/  IMAD R176, R2, R176, UR49 ;  /* 0x0000003102b07e24 */ /* 0x000fc6000f8e02b0 */
[----:B------:R-:W-:Y:S01]  /*16bb0*/  R2UR UR7, R177 ;  /* 0x00000000b10772ca */ /* 0x000fe200000e0000 */
[----:B------:R-:W-:Y:S01]  /*16bc0*/  IMAD.MOV.U32 R177, RZ, RZ, 0x40000040 ;  /* 0x40000040ffb17424 */ /* 0x000fe200078e00ff */
[----:B------:R-:W-:Y:S02]  /*16bd0*/  R2UR UR6, R176 ;  /* 0x00000000b00672ca */ /* 0x000fe400000e0000 */
[----:B---3--:R-:W-:-:S05]  /*16be0*/  SHF.R.U32.HI R178, RZ, 0x7, R178 ;  /* 0x00000007ffb27819 */ /* 0x008fca00000116b2 */
[----:B01----:R-:W-:Y:S02]  /*16bf0*/  VIADD R20, R178, 0x8 ;  /* 0x00000008b2147836 */ /* 0x003fe40000000000 */
[----:B------:R-:W-:-:S03]  /*16c00*/  IMAD.U32 R178, RZ, RZ, UR51 ;  /* 0x00000033ffb27e24 */ /* 0x000fc6000f8e00ff */
[----:B------:R0:W-:Y:S02]  /*16c10*/  BAR.SYNC.DEFER_BLOCKING R20, 0x100 ;  /* 0x000400140000751d */ /* 0x0001e40000010000 */
[----:B------:R-:W-:-:S04]  /*16c20*/  ISETP.NE.AND P0, PT, R178, 0x3, PT ;  /* 0x00000003b200780c */ /* 0x000fc80003f05270 */
[----:B------:R-:W-:-:S06]  /*16c30*/  WARPGROUP.ARRIVE ;  /* 0x00000000000079c5 */ /* 0x000fcc0000000000 */
[----:B------:R-:W-:Y:S03]  /*16c40*/  HGMMA.64x256x16.F32 R24, R152, gdesc[UR4].tnspB, R24, gsb0 ;  /* 0x43e0000498187df0 */ /* 0x000fe60008000818 */
[----:B------:R-:W-:Y:S02]  /*16c50*/  WARPGROUP.DEPBAR.LE gsb0, 0x0 ;  /* 0x00008000000079c5 */ /* 0x000fe40000010000 */
[----:B------:R-:W-:Y:S01]  /*16c60*/  VIADD R152, R176, 0x80 ;  /* 0x00000080b0987836 */ /* 0x000fe20000000000 */
[----:B------:R-:W-:Y:S01]  /*16c70*/  WARPGROUP.ARRIVE ;  /* 0x00000000000079c5 */ /* 0x000fe20000000000 */
[----:B------:R-:W-:-:S03]  /*16c80*/  IMAD.MOV.U32 R153, RZ, RZ, 0x40000040 ;  /* 0x40000040ff997424 */ /* 0x000fc600078e00ff */
[----:B------:R-:W-:Y:S02]  /*16c90*/  R2UR UR6, R152 ;  /* 0x00000000980672ca */ /* 0x000fe400000e0000 */
[----:B------:R-:W-:Y:S01]  /*16ca0*/  R2UR UR7, R153 ;  /* 0x00000000990772ca */ /* 0x000fe200000e0000 */
[----:B------:R-:W-:Y:S01]  /*16cb0*/  IMAD.MOV.U32 R153, RZ, RZ, 0x40000040 ;  /* 0x40000040ff997424 */ /* 0x000fe200078e00ff */
[----:B------:R-:W-:-:S14]  /*16cc0*/  IADD3 R152, R176, 0x100, RZ ;  /* 0x00000100b0987810 */ /* 0x000fdc0007ffe0ff */
        /* <DEDUP_REMOVED lines=33> */
.L_x_3031:
[----:B------:R-:W3:Y:S01]  /*16ee0*/  LDL R152, [R1+0x24] ;  /* 0x0000240001987983 */ /* 0x000ee20000100800 */
[----:B------:R-:W-:Y:S02]  /*16ef0*/  VIADD R9, R9, 0x22860 ;  /* 0x0002286009097836 */ /* 0x000fe40000000000 */
[----:B------:R-:W-:Y:S02]  /*16f00*/  IMAD.U32 R20, RZ, RZ, UR47 ;  /* 0x0000002fff147e24 */ /* 0x000fe4000f8e00ff */
[----:B------:R-:W-:Y:S02]  /*16f10*/  IMAD.MOV.U32 R213, RZ, RZ, R7 ;  /* 0x000000ffffd57224 */ /* 0x000fe400078e0007 */
[----:B------:R-:W-:Y:S01]  /*16f20*/  IMAD.MOV.U32 R214, RZ, RZ, R6 ;  /* 0x000000ffffd67224 */ /* 0x000fe200078e0006 */
[----:B------:R-:W-:-:S04]  /*16f30*/  PRMT R9, R20, 0x654, R9 ;  /* 0x0000065414097816 */ /* 0x000fc80000000009 */
[----:B------:R0:W-:Y:S01]  /*16f40*/  SYNCS.ARRIVE.TRANS64.RED.A1T0 RZ, [R9+URZ], RZ ;  /* 0x000000ff09ff79a7 */ /* 0x0001e2000810043f */
[C---:B---3--:R-:W-:Y:S01]  /*16f50*/  ISETP.GT.AND P0, PT, R0.reuse, R152, PT ;  /* 0x000000980000720c */ /* 0x048fe20003f04270 */
[----:B------:R-:W-:-:S12]  /*16f60*/  VIADD R0, R0, 0xffffffff ;  /* 0xffffffff00007836 */ /* 0x000fd80000000000 */
[----:B0-----:R-:W-:Y:S05]  /*16f70*/  @P0 BRA `(.L_x_3032) ;  /* 0xffffffc400f40947 */ /* 0x001fea000383ffff */
.L_x_3012:
[----:B------:R-:W3:Y:S01]  /*16f80*/  LDL.LU R9, [R1+0x3c] ;  /* 0x00003c0001097983 */ /* 0x000ee20000300800 */
[----:B------:R-:W-:Y:S05]  /*16f90*/  WARPSYNC.ALL ;  /* 0x0000000000007948 */ /* 0x000fea0003800000 */
[----:B------:R-:W0:Y:S01]  /*16fa0*/  SHFL.BFLY PT, R0, R8, 0x2, 0x1f ;  /* 0x0c401f0008007f89 */ /* 0x000e2200000e0000 */
[----:B------:R-:W-:Y:S02]  /*16fb0*/  IMAD.MOV.U32 R154, RZ, RZ, -0x800000 ;  /* 0xff800000ff9a7424 */ /* 0x000fe400078e00ff */
[----:B------:R-:W-:Y:S01]  /*16fc0*/  VIADD R2, R2, 0x1 ;  /* 0x0000000102027836 */ /* 0x000fe20000000000 */
[----:B------:R2:W-:Y:S08]  /*16fd0*/  BAR.ARV R21, 0x100 ;  /* 0x000400150000751d */ /* 0x0005f00000002000 */
[----:B------:R-:W-:Y:S06]  /*16fe0*/  BAR.ARV 0x8, 0x180 ;  /* 0x0206000000007b1d */ /* 0x000fec0000002000 */
[----:B------:R-:W-:-:S04]  /*16ff0*/  ISETP.NE.AND P1, PT, R2, 0x2, PT ;  /* 0x000000020200780c */ /* 0x000fc80003f25270 */
[----:B------:R-:W-:Y:S01]  /*17000*/  SEL R2, R2, RZ, P1 ;  /* 0x000000ff02027207 */ /* 0x000fe20000800000 */
[----:B0-----:R-:W-:-:S05]  /*17010*/  FADD.FTZ R0, R0, R8 ;  /* 0x0000000800007221 */ /* 0x001fca0000010000 */
[----:B------:R-:W0:Y:S02]  /*17020*/  SHFL.BFLY PT, R4, R0, 0x1, 0x1f ;  /* 0x0c201f0000047f89 */ /* 0x000e2400000e0000 */
[----:B0-----:R-:W-:Y:S01]  /*17030*/  FADD.FTZ R0, R0, R4 ;  /* 0x0000000400007221 */ /* 0x001fe20000010000 */
[----:B------:R-:W-:-:S04]  /*17040*/  IMAD.MOV.U32 R4, RZ, RZ, RZ ;  /* 0x000000ffff047224 */ /* 0x000fc800078e00ff */
[----:B------:R-:W-:-:S13]  /*17050*/  FSETP.NE.FTZ.AND P0, PT, R0, RZ, PT ;  /* 0x000000ff0000720b */ /* 0x000fda0003f15000 */
[----:B------:R-:W0:Y:S08]  /*17060*/  @P0 MUFU.LG2 R5, R0 ;  /* 0x0000000000050308 */ /* 0x000e300000000c00 */
[----:B------:R1:W4:Y:S02]  /*17070*/  @P0 MUFU.RCP R4, R0 ;  /* 0x0000000000040308 */ /* 0x0003240000001000 */
[----:B-1----:R-:W-:-:S02]  /*17080*/  IMAD.U32 R0, RZ, RZ, UR48 ;  /* 0x00000030ff007e24 */ /* 0x002fc4000f8e00ff */
[----:B0-----:R-:W-:Y:S02]  /*17090*/  @P0 FMUL.FTZ R5, R5, 0.69314718246459960938 ;  /* 0x3f31721805050820 */ /* 0x001fe40000410000 */
[----:B------:R-:W-:-:S04]  /*170a0*/  @P0 FMUL.FTZ R0, R0, 0.69314718246459960938 ;  /* 0x3f31721800000820 */ /* 0x000fc80000410000 */
[----:B------:R-:W-:Y:S01]  /*170b0*/  @P0 FFMA.FTZ R154, R0, R6, R5 ;  /* 0x00000006009a0223 */ /* 0x000fe20000010005 */
[----:B------:R-:W-:Y:S01]  /*170c0*/  IMAD.U32 R5, RZ, RZ, UR48 ;  /* 0x00000030ff057e24 */ /* 0x000fe2000f8e00ff */
[----:B------:R-:W0:Y:S01]  /*170d0*/  SHFL.BFLY PT, R0, R3, 0x2, 0x1f ;  /* 0x0c401f0003007f89 */ /* 0x000e2200000e0000 */
        /* <DEDUP_REMOVED lines=55> */
[-C--:B------:R-:W-:Y:S01]  /*17450*/  FMUL.FTZ R125, R125, R4.reuse ;  /* 0x000000047d7d7220 */ /* 0x080fe20000410000 */
[-C--:B------:R-:W-:Y:S01]  /*17460*/  FMUL.FTZ R128, R128, R4.reuse ;  /* 0x0000000480807220 */ /* 0x080fe20000410000 */
[----:B------:R-:W-:Y:S01]  /*17470*/  FSETP.NE.FTZ.AND P0, PT, R3, RZ, PT ;  /* 0x000000ff0300720b */ /* 0x000fe20003f15000 */
        /* <DEDUP_REMOVED lines=10> */
[----:B------:R-:W-:-:S02]  /*17520*/  FMUL.FTZ R149, R149, R4 ;  /* 0x0000000495957220 */ /* 0x000fc40000410000 */
[----:B------:R-:W0:Y:S01]  /*17530*/  @P0 MUFU.LG2 R6, R3 ;  /* 0x0000000300060308 */ /* 0x000e220000000c00 */
[----:B------:R-:W-:-:S07]  /*17540*/  @P0 FMUL.FTZ R5, R5, 0.69314718246459960938 ;  /* 0x3f31721805050820 */ /* 0x000fce0000410000 */
[----:B------:R1:W2:Y:S01]  /*17550*/  @P0 MUFU.RCP R0, R3 ;  /* 0x0000000300000308 */ /* 0x0002a20000001000 */
[----:B0-----:R-:W-:Y:S01]  /*17560*/  @P0 FMUL.FTZ R6, R6, 0.69314718246459960938 ;  /* 0x3f31721806060820 */ /* 0x001fe20000410000 */
[----:B-1----:R-:W-:-:S03]  /*17570*/  IMAD.MOV.U32 R3, RZ, RZ, -0x800000 ;  /* 0xff800000ff037424 */ /* 0x002fc600078e00ff */
[----:B------:R-:W-:Y:S01]  /*17580*/  @P0 FFMA.FTZ R3, R5, R7, R6 ;  /* 0x0000000705030223 */ /* 0x000fe20000010006 */
[----:B------:R-:W-:Y:S01]  /*17590*/  PLOP3.LUT P0, PT, PT, PT, PT, 0x8, 0x0 ;  /* 0x000000000000781c */ /* 0x000fe20003f0e170 */
        /* <DEDUP_REMOVED lines=64> */
[----:B------:R-:W-:-:S04]  /*179a0*/  SEL R0, RZ, 0x1, P1 ;  /* 0x00000001ff007807 */ /* 0x000fc80000800000 */
[----:B------:R-:W-:Y:S01]  /*179b0*/  LOP3.LUT R202, R202, R0, RZ, 0x3c, !PT ;  /* 0x00000000caca7212 */ /* 0x000fe200078e3cff */
[----:B---3--:R-:W-:-:S05]  /*179c0*/  VIADD R9, R9, 0x1 ;  /* 0x0000000109097836 */ /* 0x008fca0000000000 */
[----:B------:R0:W-:Y:S02]  /*179d0*/  STL [R1+0x3c], R9 ;  /* 0x00003c0901007387 */ /* 0x0001e40000100800 */
.L_x_2916:
[----:B------:R-:W-:Y:S05]  /*179e0*/  WARPSYNC.ALL ;  /* 0x0000000000007948 */ /* 0x000fea0003800000 */
[----:B------:R-:W1:Y:S08]  /*179f0*/  S2UR UR47, SR_CgaCtaId ;  /* 0x00000000002f79c3 */ /* 0x000e700000008800 */
[----:B------:R-:W-:Y:S06]  /*17a00*/  BAR.SYNC.DEFER_BLOCKING 0x5, 0x180 ;  /* 0x0146000000007b1d */ /* 0x000fec0000010000 */
[----:B------:R-:W-:Y:S01]  /*17a10*/  UMOV UR4, 0x400 ;  /* 0x0000040000047882 */ /* 0x000fe20000000000 */
[----:B------:R-:W-:Y:S01]  /*17a20*/  BSSY B0, `(.L_x_3033) ;  /* 0x000054a000007945 */ /* 0x000fe20003800000 */
[----:B-1----:R-:W-:-:S06]  /*17a30*/  ULEA UR4, UR47, UR4, 0x18 ;  /* 0x000000042f047291 */ /* 0x002fcc000f8ec03f */
[----:B------:R-:W-:-:S05]  /*17a40*/  IMAD.U32 R23, RZ, RZ, UR4 ;  /* 0x00000004ff177e24 */ /* 0x000fca000f8e00ff */
[----:B------:R1:W2:Y:S01]  /*17a50*/  LDS.128 R48, [R23+0x228d0] ;  /* 0x0228d00017307984 */ /* 0x0002a20000000c00 */
        /* <DEDUP_REMOVED lines=8> */
[----:B--2---:R-:W2:Y:S01]  /*17ae0*/  LDL R48, [R1+0x38] ;  /* 0x0000380001307983 */ /* 0x004ea20000100800 */
[----:B------:R-:W-:Y:S02]  /*17af0*/  MOV R6, R23 ;  /* 0x0000001700067202 */ /* 0x000fe40000000f00 */
[----:B0-----:R-:W-:Y:S02]  /*17b00*/  MOV R7, R0 ;  /* 0x0000000000077202 */ /* 0x001fe40000000f00 */
[----:B------:R-:W-:-:S02]  /*17b10*/  F2FP.F16.F32.PACK_AB R14, R37, R36 ;  /* 0x00000024250e723e */ /* 0x000fc400000000ff */
        /* <DEDUP_REMOVED lines=18> */
[----:B------:R-:W-:-:S04]  /*17c40*/  LOP3.LUT R9, R8, 0x380, RZ, 0xc0, !PT ;  /* 0x0000038008097812 */ /* 0x000fc800078ec0ff */
[----:B------:R-:W-:-:S04]  /*17c50*/  SHF.R.U64 R9, R9, 0x3, RZ ;  /* 0x0000000309097819 */ /* 0x000fc800000012ff */
[----:B------:R-:W-:Y:S01]  /*17c60*/  LOP3.LUT R8, R9, R8, RZ, 0x3c, !PT ;  /* 0x0000000809087212 */ /* 0x000fe200078e3cff */
[----:B------:R-:W-:Y:S01]  /*17c70*/  IMAD.X R9, RZ, RZ, R25, P0 ;  /* 0x000000ffff097224 */ /* 0x000fe200000e0619 */
[----:B------:R-:W-:-:S04]  /*17c80*/  F2FP.F16.F32.PACK_AB R12, R33, R32 ;  /* 0x00000020210c723e */ /* 0x000fc800000000ff */
[----:B------:R-:W-:-:S05]  /*17c90*/  MOV R8, R8 ;  /* 0x0000000800087202 */ /* 0x000fca0000000f00 */
[----:B------:R0:W-:Y:S02]  /*17ca0*/  STSM.16.M88.4 [R8], R12 ;  /* 0x0000000c08007844 */ /* 0x0001e40000000200 */
[----:B0-----:R-:W-:-:S04]  /*17cb0*/  IADD3 R8, P0, R24, 0x40, RZ ;  /* 0x0000004018087810 */ /* 0x001fc80007f1e0ff */
[----:B------:R-:W-:-:S04]  /*17cc0*/  LOP3.LUT R9, R8, 0x380, RZ, 0xc0, !PT ;  /* 0x0000038008097812 */ /* 0x000fc800078ec0ff */
[----:B------:R-:W-:-:S04]  /*17cd0*/  SHF.R.U64 R9, R9, 0x3, RZ ;  /* 0x0000000309097819 */ /* 0x000fc800000012ff */
[----:B------:R-:W-:Y:S01]  /*17ce0*/  LOP3.LUT R8, R9, R8, RZ, 0x3c, !PT ;  /* 0x0000000809087212 */ /* 0x000fe200078e3cff */
[----:B------:R-:W-:Y:S01]  /*17cf0*/  IMAD.X R9, RZ, RZ, R25, P0 ;  /* 0x000000ffff097224 */ /* 0x000fe200000e0619 */
[----:B------:R-:W-:Y:S02]  /*17d00*/  F2FP.F16.F32.PACK_AB R10, R45, R44 ;  /* 0x0000002c2d0a723e */ /* 0x000fe400000000ff */
[----:B------:R-:W-:Y:S02]  /*17d10*/  F2FP.F16.F32.PACK_AB R11, R47, R46 ;  /* 0x0000002e2f0b723e */ /* 0x000fe400000000ff */
[----:B------:R-:W-:Y:S02]  /*17d20*/  MOV R12, R8 ;  /* 0x00000008000c7202 */ /* 0x000fe40000000f00 */
[----:B------:R-:W-:Y:S02]  /*17d30*/  F2FP.F16.F32.PACK_AB R8, R41, R40 ;  /* 0x000000282908723e */ /* 0x000fe400000000ff */
[----:B------:R-:W-:-:S05]  /*17d40*/  F2FP.F16.F32.PACK_AB R9, R43, R42 ;  /* 0x0000002a2b09723e */ /* 0x000fca00000000ff */
        /* <DEDUP_REMOVED lines=92> */
[----:B------:R-:W-:Y:S02]  /*18310*/  LOP3.LUT R8, R9, R8, RZ, 0x3c, !PT ;  /* 0x0000000809087212 */ /* 0x000fe400078e3cff */
[----:B------:R-:W-:Y:S02]  /*18320*/  IADD3.X R9, RZ, R25, RZ, P0, !PT ;  /* 0x00000019ff097210 */ /* 0x000fe400007fe4ff */
[----:B------:R-:W-:Y:S02]  /*18330*/  F2FP.F16.F32.PACK_AB R12, R113, R112 ;  /* 0x00000070710c723e */ /* 0x000fe400000000ff */
[----:B------:R-:W-:Y:S02]  /*18340*/  MOV R8, R8 ;  /* 0x0000000800087202 */ /* 0x000fe40000000f00 */
[----:B------:R-:W-:Y:S02]  /*18350*/  F2FP.F16.F32.PACK_AB R13, R115, R114 ;  /* 0x00000072730d723e */ /* 0x000fe400000000ff */
[----:B------:R-:W-:-:S02]  /*18360*/  F2FP.F16.F32.PACK_AB R14, R117, R116 ;  /* 0x00000074750e723e */ /* 0x000fc400000000ff */
        /* <DEDUP_REMOVED lines=40> */
[----:B------:R-:W-:Y:S01]  /*185f0*/  F2FP.F16.F32.PACK_AB R12, R145, R144 ;  /* 0x00000090910c723e */ /* 0x000fe200000000ff */
[----:B------:R-:W2:Y:S01]  /*18600*/  LDC.64 R8, c[0x0][0xc00] ;  /* 0x00030000ff087b82 */ /* 0x000ea20000000a00 */
[----:B------:R-:W-:Y:S02]  /*18610*/  MOV R24, R24 ;  /* 0x0000001800187202 */ /* 0x000fe40000000f00 */
[----:B------:R-:W-:Y:S02]  /*18620*/  F2FP.F16.F32.PACK_AB R13, R147, R146 ;  /* 0x00000092930d723e */ /* 0x000fe400000000ff */
[----:B------:R-:W-:Y:S02]  /*18630*/  F2FP.F16.F32.PACK_AB R14, R149, R148 ;  /* 0x00000094950e723e */ /* 0x000fe400000000ff */
[----:B------:R-:W-:-:S05]  /*18640*/  F2FP.F16.F32.PACK_AB R15, R151, R150 ;  /* 0x00000096970f723e */ /* 0x000fca00000000ff */
[----:B------:R0:W-:Y:S01]  /*18650*/  STSM.16.M88.4 [R24], R12 ;  /* 0x0000000c18007844 */ /* 0x0001e20000000200 */
[----:B------:R-:W-:Y:S01]  /*18660*/  BAR.SYNC.DEFER_BLOCKING 0x1, 0x100 ;  /* 0x0044000000007b1d */ /* 0x000fe20000010000 */
[----:B------:R-:W-:-:S04]  /*18670*/  ISETP.NE.U32.AND P1, PT, RZ, UR4, PT ;  /* 0x00000004ff007c0c */ /* 0x000fc8000bf25070 */
[----:B------:R-:W-:Y:S01]  /*18680*/  ISETP.NE.AND.EX P1, PT, RZ, UR5, PT, P1 ;  /* 0x00000005ff007c0c */ /* 0x000fe2000bf25310 */
[----:B------:R-:W-:Y:S02]  /*18690*/  IMAD.MOV.U32 R10, RZ, RZ, RZ ;  /* 0x000000ffff0a7224 */ /* 0x000fe400078e00ff */
[----:B--2---:R-:W-:-:S10]  /*186a0*/  IMAD.WIDE R8, R48, 0x4, R8 ;  /* 0x0000000430087825 */ /* 0x004fd400078e0208 */
[----:B------:R-:W5:Y:S01]  /*186b0*/  @P1 LDG.E R10, desc[UR54][R8.64] ;  /* 0x00000036080a1981 */ /* 0x000f62000c1e1900 */
[----:B------:R-:W-:-:S04]  /*186c0*/  ISETP.NE.U32.AND P0, PT, RZ, UR6, PT ;  /* 0x00000006ff007c0c */ /* 0x000fc8000bf05070 */
[----:B------:R-:W-:-:S13]  /*186d0*/  ISETP.NE.AND.EX P0, PT, RZ, UR7, PT, P0 ;  /* 0x00000007ff007c0c */ /* 0x000fda000bf05300 */
[----:B0-----:R-:W0:Y:S01]  /*186e0*/  @P0 LDC.64 R12, c[0x0][0xc08] ;  /* 0x00030200ff0c0b82 */ /* 0x001e220000000a00 */
[----:B------:R-:W-:Y:S01]  /*186f0*/  ISETP.GT.AND P2, PT, R0, 0x1, PT ;  /* 0x000000010000780c */ /* 0x000fe20003f44270 */
[----:B------:R-:W-:Y:S01]  /*18700*/  ULDC UR6, c[0x0][0xa88] ;  /* 0x0002a20000067ab9 */ /* 0x000fe20000000800 */
[----:B------:R-:W-:Y:S02]  /*18710*/  IMAD.MOV.U32 R0, RZ, RZ, 0x9b8 ;  /* 0x000009b8ff007424 */ /* 0x000fe400078e00ff */
[----:B------:R-:W-:-:S03]  /*18720*/  IMAD.U32 R11, RZ, RZ, UR6 ;  /* 0x00000006ff0b7e24 */ /* 0x000fc6000f8e00ff */
[----:B------:R-:W-:-:S04]  /*18730*/  SEL R0, R0, 0x978, P2 ;  /* 0x0000097800007807 */ /* 0x000fc80001000000 */
[----:B------:R2:W3:Y:S01]  /*18740*/  LDC.64 R14, c[0x0][R0+0x220] ;  /* 0x00008800000e7b82 */ /* 0x0004e20000000a00 */
[----:B0-----:R-:W-:-:S05]  /*18750*/  @P0 IMAD.WIDE R12, R48, 0x4, R12 ;  /* 0x00000004300c0825 */ /* 0x001fca00078e020c */
[----:B------:R0:W5:Y:S02]  /*18760*/  @P0 LDG.E R11, desc[UR54][R12.64] ;  /* 0x000000360c0b0981 */ /* 0x000164000c1e1900 */
[----:B0-----:R2:W0:Y:S01]  /*18770*/  LDC.64 R12, c[0x0][R0+0x218] ;  /* 0x00008600000c7b82 */ /* 0x0014220000000a00 */
[----:B---3--:R-:W-:Y:S05]  /*18780*/  @P0 BRA `(.L_x_3035) ;  /* 0x0000000000100947 */ /* 0x008fea0003800000 */
[----:B------:R-:W-:Y:S05]  /*18790*/  @!P1 BRA `(.L_x_3035) ;  /* 0x00000000000c9947 */ /* 0x000fea0003800000 */
[----:B-----5:R-:W3:Y:S04]  /*187a0*/  LDG.E R11, desc[UR54][R8.64] ;  /* 0x00000036080b7981 */ /* 0x020ee8000c1e1900 */
[----:B------:R-:W3:Y:S02]  /*187b0*/  LDG.E R8, desc[UR54][R8.64+0x4] ;  /* 0x0000043608087981 */ /* 0x000ee4000c1e1900 */
[----:B---3--:R-:W-:-:S07]  /*187c0*/  IMAD.IADD R11, R8, 0x1, -R11 ;  /* 0x00000001080b7824 */ /* 0x008fce00078e0a0b */
.L_x_3035:
[----:B------:R-:W3:Y:S01]  /*187d0*/  LDL R158, [R1+0x40] ;  /* 0x00004000019e7983 */ /* 0x000ee20000100800 */
[----:B------:R-:W4:Y:S03]  /*187e0*/  LDC R157, c[0x0][0xbe8] ;  /* 0x0002fa00ff9d7b82 */ /* 0x000f260000000800 */
[----:B------:R-:W2:Y:S04]  /*187f0*/  LDL R161, [R1+0x4] ;  /* 0x0000040001a17983 */ /* 0x000ea80000100800 */
[----:B------:R-:W2:Y:S04]  /*18800*/  LDL R160, [R1+0x4c] ;  /* 0x00004c0001a07983 */ /* 0x000ea80000100800 */
[----:B------:R-:W2:Y:S01]  /*18810*/  LDL R159, [R1+0x44] ;  /* 0x00004400019f7983 */ /* 0x000ea20000100800 */
[----:B------:R-:W1:Y:S01]  /*18820*/  LDC.64 R24, c[0x0][R0+0x228] ;  /* 0x00008a0000187b82 */ /* 0x000e620000000a00 */
[----:B------:R-:W-:-:S04]  /*18830*/  ISETP.NE.U32.AND P0, PT, RZ, UR4, PT ;  /* 0x00000004ff007c0c */ /* 0x000fc8000bf05070 */
[----:B------:R-:W-:Y:S02]  /*18840*/  ISETP.NE.AND.EX P0, PT, RZ, UR5, PT, P0 ;  /* 0x00000005ff007c0c */ /* 0x000fe4000bf05300 */
[----:B------:R-:W-:Y:S02]  /*18850*/  SHF.R.S32.HI R8, RZ, 0x1f, R48 ;  /* 0x0000001fff087819 */ /* 0x000fe40000011430 */
[----:B------:R-:W-:Y:S02]  /*18860*/  SEL R9, R48, RZ, !P0 ;  /* 0x000000ff30097207 */ /* 0x000fe40004000000 */
[----:B------:R-:W-:Y:S02]  /*18870*/  SEL R8, R8, RZ, !P0 ;  /* 0x000000ff08087207 */ /* 0x000fe40004000000 */
[----:B----4-:R-:W-:Y:S01]  /*18880*/  ISETP.NE.AND P1, PT, R157, 0x1, PT ;  /* 0x000000019d00780c */ /* 0x010fe20003f25270 */
[----:B------:R-:W-:-:S04]  /*18890*/  IMAD R48, R15, R9, RZ ;  /* 0x000000090f307224 */ /* 0x000fc800078e02ff */
[----:B------:R-:W-:Y:S02]  /*188a0*/  IMAD R48, R14, R8, R48 ;  /* 0x000000080e307224 */ /* 0x000fe400078e0230 */
[-C--:B0-----:R-:W-:Y:S02]  /*188b0*/  IMAD R8, R13, R205.reuse, RZ ;  /* 0x000000cd0d087224 */ /* 0x081fe400078e02ff */
[----:B------:R-:W-:-:S04]  /*188c0*/  IMAD.WIDE.U32 R12, R12, R205, RZ ;  /* 0x000000cd0c0c7225 */ /* 0x000fc800078e00ff */
[----:B------:R-:W-:-:S04]  /*188d0*/  IMAD.WIDE.U32 R14, R14, R9, RZ ;  /* 0x000000090e0e7225 */ /* 0x000fc800078e00ff */
[----:B------:R-:W-:Y:S02]  /*188e0*/  IMAD.IADD R156, R13, 0x1, R8 ;  /* 0x000000010d9c7824 */ /* 0x000fe400078e0208 */
[----:B------:R-:W0:Y:S01]  /*188f0*/  @P1 LDC R13, c[0x0][0xbec] ;  /* 0x0002fb00ff0d1b82 */ /* 0x000e220000000800 */
[----:B-----5:R-:W-:-:S07]  /*18900*/  IADD3 R155, P0, P3, R14, R12, R10 ;  /* 0x0000000c0e9b7210 */ /* 0x020fce0007b1e00a */
[----:B------:R-:W4:Y:S01]  /*18910*/  @P1 LDC R12, c[0x0][0xbf0] ;  /* 0x0002fc00ff0c1b82 */ /* 0x000f220000000800 */
[----:B------:R-:W-:Y:S01]  /*18920*/  IMAD.IADD R48, R15, 0x1, R48 ;  /* 0x000000010f307824 */ /* 0x000fe200078e0230 */
[----:B------:R-:W-:Y:S02]  /*18930*/  SHF.R.S32.HI R8, RZ, 0x1f, R10 ;  /* 0x0000001fff087819 */ /* 0x000fe4000001140a */
[----:B---3--:R-:W-:-:S05]  /*18940*/  SEL R14, R158, RZ, P2 ;  /* 0x000000ff9e0e7207 */ /* 0x008fca0001000000 */
[-C--:B-1----:R-:W-:Y:S02]  /*18950*/  IMAD R25, R25, R14.reuse, RZ ;  /* 0x0000000e19197224 */ /* 0x082fe400078e02ff */
[----:B------:R-:W-:Y:S01]  /*18960*/  IMAD.WIDE.U32 R14, R24, R14, RZ ;  /* 0x0000000e180e7225 */ /* 0x000fe200078e00ff */
[----:B------:R-:W-:-:S03]  /*18970*/  IADD3.X R24, R48, R156, R8, P0, P3 ;  /* 0x0000009c30187210 */ /* 0x000fc600007e6408 */
[----:B--2---:R-:W-:-:S04]  /*18980*/  IMAD.IADD R48, R161, 0x1, R228 ;  /* 0x00000001a1307824 */ /* 0x004fc800078e02e4 */
[----:B0-----:R-:W-:-:S04]  /*18990*/  @P1 IMAD.HI.U32 R13, R48, R13, RZ ;  /* 0x0000000d300d1227 */ /* 0x001fc800078e00ff */
[----:B------:R-:W-:Y:S01]  /*189a0*/  IMAD.MOV.U32 R156, RZ, RZ, R48 ;  /* 0x000000ffff9c7224 */ /* 0x000fe200078e0030 */
[----:B----4-:R-:W-:Y:S02]  /*189b0*/  @P1 SHF.R.U32.HI R156, RZ, R12, R13 ;  /* 0x0000000cff9c1219 */ /* 0x010fe4000001160d */
        /* <DEDUP_REMOVED lines=18> */
[----:B------:R-:W-:-:S03]  /*18ae0*/  IMAD.IADD R25, R160, 0x1, R228 ;  /* 0x00000001a0197824 */ /* 0x000fc600078e02e4 */
[----:B------:R-:W0:Y:S04]  /*18af0*/  SHFL.IDX PT, R13, R0, RZ, 0x1c1f ;  /* 0x001c1fff000d7589 */ /* 0x000e2800000e0000 */
[----:B------:R1:W-:Y:S04]  /*18b00*/  SHFL.IDX PT, R14, R24, 0x1, 0x1c1f ;  /* 0x003c1f00180e7f89 */ /* 0x0003e800000e0000 */
[----:B------:R2:W3:Y:S01]  /*18b10*/  SHFL.IDX PT, R15, R0, 0x1, 0x1c1f ;  /* 0x003c1f00000f7f89 */ /* 0x0004e200000e0000 */
[----:B------:R-:W-:Y:S02]  /*18b20*/  LOP3.LUT P0, RZ, R159, 0x3, RZ, 0xc0, !PT ;  /* 0x000000039fff7812 */ /* 0x000fe4000780c0ff */
[----:B-1----:R-:W-:Y:S01]  /*18b30*/  IADD3 R24, R25, 0x8, RZ ;  /* 0x0000000819187810 */ /* 0x002fe20007ffe0ff */
[----:B--2---:R-:W-:-:S05]  /*18b40*/  IMAD R0, R11, R157, RZ ;  /* 0x0000009d0b007224 */ /* 0x004fca00078e02ff */
[-C--:B------:R-:W-:Y:S02]  /*18b50*/  ISETP.GE.OR P3, PT, R25, R0.reuse, P0 ;  /* 0x000000001900720c */ /* 0x080fe40000766670 */
[----:B------:R-:W-:-:S11]  /*18b60*/  ISETP.GE.OR P0, PT, R24, R0, P0 ;  /* 0x000000001800720c */ /* 0x000fd60000706670 */
[----:B0-----:R0:W-:Y:S04]  /*18b70*/  @!P3 ST.E desc[UR54][R12.64], R154 ;  /* 0x0000009a0c00b985 */ /* 0x0011e8000c101936 */
[----:B---3--:R0:W-:Y:S01]  /*18b80*/  @!P0 ST.E desc[UR54][R14.64], R3 ;  /* 0x000000030e008985 */ /* 0x0081e2000c101936 */
        /* <DEDUP_REMOVED lines=24> */
[----:B------:R-:W-:-:S02]  /*18d10*/  SHF.R.U64 R24, R24, 0x3, RZ ;  /* 0x0000000318187819 */ /* 0x000fc400000012ff */
[----:B------:R-:W-:Y:S02]  /*18d20*/  SHF.R.U64 R28, R28, 0x3, RZ ;  /* 0x000000031c1c7819 */ /* 0x000fe400000012ff */
[----:B------:R-:W-:Y:S01]  /*18d30*/  SHF.R.U64 R32, R32, 0x3, RZ ;  /* 0x0000000320207819 */ /* 0x000fe200000012ff */
[----:B------:R-:W5:Y:S01]  /*18d40*/  LD.E.128 R40, desc[UR54][R40.64] ;  /* 0x0000003628287980 */ /* 0x000f62000c101d00 */
[----:B------:R-:W-:Y:S02]  /*18d50*/  SHF.R.U64 R36, R36, 0x3, RZ ;  /* 0x0000000324247819 */ /* 0x000fe400000012ff */
[----:B------:R-:W-:Y:S02]  /*18d60*/  IADD3 R65, P5, R6, 0xa000, RZ ;  /* 0x0000a00006417810 */ /* 0x000fe40007fbe0ff */
        /* <DEDUP_REMOVED lines=8> */
[----:B------:R-:W-:Y:S01]  /*18df0*/  LOP3.LUT R64, R65, 0x380, RZ, 0xc0, !PT ;  /* 0x0000038041407812 */ /* 0x000fe200078ec0ff */
[----:B------:R-:W5:Y:S01]  /*18e00*/  LD.E.128 R24, desc[UR54][R24.64] ;  /* 0x0000003618187980 */ /* 0x000f62000c101d00 */
[----:B------:R-:W-:-:S02]  /*18e10*/  IADD3 R45, P0, R6, 0x6000, RZ ;  /* 0x00006000062d7810 */ /* 0x000fc40007f1e0ff */
[C---:B------:R-:W-:Y:S01]  /*18e20*/  IADD3 R53, P2, R6.reuse, 0x7000, RZ ;  /* 0x0000700006357810 */ /* 0x040fe20007f5e0ff */
[----:B------:R-:W5:Y:S01]  /*18e30*/  LD.E.128 R28, desc[UR54][R28.64] ;  /* 0x000000361c1c7980 */ /* 0x000f62000c101d00 */
[C---:B------:R-:W-:Y:S02]  /*18e40*/  IADD3 R57, P3, R6.reuse, 0x8000, RZ ;  /* 0x0000800006397810 */ /* 0x040fe40007f7e0ff */
[----:B------:R-:W-:Y:S01]  /*18e50*/  IADD3 R61, P4, R6, 0x9000, RZ ;  /* 0x00009000063d7810 */ /* 0x000fe20007f9e0ff */
[----:B------:R-:W5:Y:S01]  /*18e60*/  LD.E.128 R32, desc[UR54][R32.64] ;  /* 0x0000003620207980 */ /* 0x000f62000c101d00 */
[----:B------:R-:W-:Y:S02]  /*18e70*/  SHF.R.U64 R64, R64, 0x3, RZ ;  /* 0x0000000340407819 */ /* 0x000fe400000012ff */
[----:B------:R-:W-:Y:S01]  /*18e80*/  LOP3.LUT R44, R45, 0x380, RZ, 0xc0, !PT ;  /* 0x000003802d2c7812 */ /* 0x000fe200078ec0ff */
[----:B------:R-:W5:Y:S01]  /*18e90*/  LD.E.128 R36, desc[UR54][R36.64] ;  /* 0x0000003624247980 */ /* 0x000f62000c101d00 */
[----:B------:R-:W-:-:S02]  /*18ea0*/  LOP3.LUT R52, R53, 0x380, RZ, 0xc0, !PT ;  /* 0x0000038035347812 */ /* 0x000fc400078ec0ff */
[----:B------:R-:W-:Y:S02]  /*18eb0*/  LOP3.LUT R56, R57, 0x380, RZ, 0xc0, !PT ;  /* 0x0000038039387812 */ /* 0x000fe400078ec0ff */
[----:B------:R-:W-:Y:S02]  /*18ec0*/  LOP3.LUT R60, R61, 0x380, RZ, 0xc0, !PT ;  /* 0x000003803d3c7812 */ /* 0x000fe400078ec0ff */
[----:B------:R-:W-:Y:S01]  /*18ed0*/  LOP3.LUT R64, R64, R65, RZ, 0x3c, !PT ;  /* 0x0000004140407212 */ /* 0x000fe200078e3cff */
[----:B------:R-:W-:Y:S01]  /*18ee0*/  IMAD.X R65, RZ, RZ, R7, P5 ;  /* 0x000000ffff417224 */ /* 0x000fe200028e0607 */
[----:B------:R-:W-:Y:S02]  /*18ef0*/  LOP3.LUT R15, R6, 0x380, RZ, 0xc0, !PT ;  /* 0x00000380060f7812 */ /* 0x000fe400078ec0ff */
[----:B------:R-:W-:Y:S02]  /*18f00*/  SHF.R.U64 R44, R44, 0x3, RZ ;  /* 0x000000032c2c7819 */ /* 0x000fe400000012ff */
[----:B------:R-:W-:Y:S01]  /*18f10*/  SHF.R.U64 R52, R52, 0x3, RZ ;  /* 0x0000000334347819 */ /* 0x000fe200000012ff */
[----:B------:R-:W5:Y:S01]  /*18f20*/  LD.E.128 R64, desc[UR54][R64.64] ;  /* 0x0000003640407980 */ /* 0x000f62000c101d00 */
[----:B------:R-:W-:-:S02]  /*18f30*/  SHF.R.U64 R56, R56, 0x3, RZ ;  /* 0x0000000338387819 */ /* 0x000fc400000012ff */
[----:B------:R-:W-:Y:S02]  /*18f40*/  SHF.R.U64 R60, R60, 0x3, RZ ;  /* 0x000000033c3c7819 */ /* 0x000fe400000012ff */
[----:B------:R-:W-:Y:S02]  /*18f50*/  IADD3 R11, P5, R6, 0xf000, RZ ;  /* 0x0000f000060b7810 */ /* 0x000fe40007fbe0ff */
[----:B------:R-:W-:Y:S02]  /*18f60*/  SHF.R.U64 R15, R15, 0x3, RZ ;  /* 0x000000030f0f7819 */ /* 0x000fe400000012ff */
        /* <DEDUP_REMOVED lines=16> */
[----:B------:R-:W-:Y:S02]  /*19070*/  LOP3.LUT R4, R15, R6, RZ, 0x3c, !PT ;  /* 0x000000060f047212 */ /* 0x000fe400078e3cff */
[----:B------:R-:W-:Y:S01]  /*19080*/  SHF.R.U64 R6, R5, 0x3, RZ ;  /* 0x0000000305067819 */ /* 0x000fe200000012ff */
[----:B------:R-:W-:Y:S01]  /*19090*/  IMAD.MOV.U32 R5, RZ, RZ, R7 ;  /* 0x000000ffff057224 */ /* 0x000fe200078e0007 */
[----:B------:R-:W-:Y:S01]  /*190a0*/  LOP3.LUT R13, R13, 0xfffffff8, RZ, 0xc0, !PT ;  /* 0xfffffff80d0d7812 */ /* 0x000fe200078ec0ff */
[----:B------:R-:W5:Y:S01]  /*190b0*/  LD.E.128 R60, desc[UR54][R60.64] ;  /* 0x000000363c3c7980 */ /* 0x000f62000c101d00 */
[----:B------:R-:W-:-:S02]  /*190c0*/  LOP3.LUT R68, R69, 0x380, RZ, 0xc0, !PT ;  /* 0x0000038045447812 */ /* 0x000fc400078ec0ff */
[----:B------:R-:W-:Y:S02]  /*190d0*/  LOP3.LUT R72, R73, 0x380, RZ, 0xc0, !PT ;  /* 0x0000038049487812 */ /* 0x000fe400078ec0ff */
[----:B------:R-:W-:Y:S02]  /*190e0*/  LOP3.LUT R76, R77, 0x380, RZ, 0xc0, !PT ;  /* 0x000003804d4c7812 */ /* 0x000fe400078ec0ff */
[----:B------:R-:W-:Y:S02]  /*190f0*/  LOP3.LUT R80, R81, 0x380, RZ, 0xc0, !PT ;  /* 0x0000038051507812 */ /* 0x000fe400078ec0ff */
[----:B------:R-:W-:Y:S01]  /*19100*/  LOP3.LUT R84, R6, R11, RZ, 0x3c, !PT ;  /* 0x0000000b06547212 */ /* 0x000fe200078e3cff */
[----:B------:R-:W-:Y:S01]  /*19110*/  IMAD R11, R8, UR4, RZ ;  /* 0x00000004080b7c24 */ /* 0x000fe2000f8e02ff */
[----:B------:R-:W-:Y:S01]  /*19120*/  SHF.R.U64 R68, R68, 0x3, RZ ;  /* 0x0000000344447819 */ /* 0x000fe200000012ff */
[----:B------:R-:W-:Y:S01]  /*19130*/  IMAD.IADD R12, R12, 0x1, -R13 ;  /* 0x000000010c0c7824 */ /* 0x000fe200078e0a0d */
[----:B------:R-:W-:-:S02]  /*19140*/  SHF.R.U64 R72, R72, 0x3, RZ ;  /* 0x0000000348487819 */ /* 0x000fc400000012ff */
[----:B------:R-:W-:Y:S02]  /*19150*/  SHF.R.U64 R76, R76, 0x3, RZ ;  /* 0x000000034c4c7819 */ /* 0x000fe400000012ff */
[----:B------:R-:W-:Y:S01]  /*19160*/  SHF.R.U64 R80, R80, 0x3, RZ ;  /* 0x0000000350507819 */ /* 0x000fe200000012ff */
[----:B------:R-:W-:Y:S01]  /*19170*/  IMAD R15, R10, UR5, R11 ;  /* 0x000000050a0f7c24 */ /* 0x000fe2000f8e020b */
[----:B------:R-:W-:Y:S01]  /*19180*/  LOP3.LUT R68, R68, R69, RZ, 0x3c, !PT ;  /* 0x0000004544447212 */ /* 0x000fe200078e3cff */
[----:B------:R-:W-:Y:S01]  /*19190*/  IMAD.WIDE.U32 R10, R10, UR4, RZ ;  /* 0x000000040a0a7c25 */ /* 0x000fe2000f8e00ff */
[----:B------:R-:W-:Y:S01]  /*191a0*/  LOP3.LUT R72, R72, R73, RZ, 0x3c, !PT ;  /* 0x0000004948487212 */ /* 0x000fe200078e3cff */
[----:B------:R-:W-:Y:S01]  /*191b0*/  ULDC.64 UR4, c[0x0][0xae8] ;  /* 0x0002ba0000047ab9 */ /* 0x000fe20000000a00 */
[----:B------:R-:W-:Y:S01]  /*191c0*/  LOP3.LUT R76, R76, R77, RZ, 0x3c, !PT ;  /* 0x0000004d4c4c7212 */ /* 0x000fe200078e3cff */
[----:B------:R-:W-:Y:S01]  /*191d0*/  IMAD R13, R12, 0x20, R3 ;  /* 0x000000200c0d7824 */ /* 0x000fe200078e0203 */
[----:B------:R-:W-:Y:S01]  /*191e0*/  LOP3.LUT R80, R80, R81, RZ, 0x3c, !PT ;  /* 0x0000005150507212 */ /* 0x000fe200078e3cff */
[--C-:B------:R-:W-:Y:S01]  /*191f0*/  IMAD.X R69, RZ, RZ, R7.reuse, P0 ;  /* 0x000000ffff457224 */ /* 0x100fe200000e0607 */
[----:B------:R-:W-:Y:S01]  /*19200*/  IADD3.X R85, RZ, R7, RZ, P5, !PT ;  /* 0x00000007ff557210 */ /* 0x000fe20002ffe4ff */
[----:B------:R-:W-:-:S02]  /*19210*/  IMAD.X R73, RZ, RZ, R7, P2 ;  /* 0x000000ffff497224 */ /* 0x000fc400010e0607 */
[--C-:B------:R-:W-:Y:S02]  /*19220*/  IMAD.X R77, RZ, RZ, R7.reuse, P3 ;  /* 0x000000ffff4d7224 */ /* 0x100fe400018e0607 */
[----:B------:R-:W-:Y:S01]  /*19230*/  IMAD.X R81, RZ, RZ, R7, P4 ;  /* 0x000000ffff517224 */ /* 0x000fe200020e0607 */
[----:B------:R-:W5:Y:S01]  /*19240*/  LD.E.128 R68, desc[UR54][R68.64] ;  /* 0x0000003644447980 */ /* 0x000f62000c101d00 */
[----:B------:R-:W-:Y:S02]  /*19250*/  IMAD.IADD R11, R11, 0x1, R15 ;  /* 0x000000010b0b7824 */ /* 0x000fe400078e020f */
[----:B------:R-:W-:Y:S01]  /*19260*/  IMAD.IADD R20, R228, 0x1, R13 ;  /* 0x00000001e4147824 */ /* 0x000fe200078e020d */
[----:B------:R-:W5:Y:S01]  /*19270*/  LD.E.128 R4, desc[UR54][R4.64] ;  /* 0x0000003604047980 */ /* 0x000f62000c101d00 */
[----:B------:R-:W-:-:S03]  /*19280*/  IMAD.WIDE.U32 R10, R205, UR4, R10 ;  /* 0x00000004cd0a7c25 */ /* 0x000fc6000f8e000a */
[----:B------:R-:W5:Y:S01]  /*19290*/  LD.E.128 R72, desc[UR54][R72.64] ;  /* 0x0000003648487980 */ /* 0x000f62000c101d00 */
[----:B-1----:R-:W-:-:S03]  /*192a0*/  @P1 IMAD.HI.U32 R8, R20, R21, RZ ;  /* 0x0000001514081227 */ /* 0x002fc600078e00ff */
[----:B------:R-:W5:Y:S01]  /*192b0*/  LD.E.128 R76, desc[UR54][R76.64] ;  /* 0x000000364c4c7980 */ /* 0x000f62000c101d00 */
[----:B------:R-:W-:-:S03]  /*192c0*/  SHF.R.S32.HI R12, RZ, 0x1f, R9 ;  /* 0x0000001fff0c7819 */ /* 0x000fc60000011409 */
        /* <DEDUP_REMOVED lines=11> */
[----:B--2---:R-:W-:Y:S01]  /*19380*/  @P1 SHF.R.U32.HI R13, RZ, R89, R8 ;  /* 0x00000059ff0d1219 */ /* 0x004fe20000011608 */
[----:B------:R-:W-:-:S03]  /*19390*/  IMAD R12, R12, UR4, RZ ;  /* 0x000000040c0c7c24 */ /* 0x000fc6000f8e02ff */
[----:B------:R-:W-:Y:S01]  /*193a0*/  SHF.R.S32.HI R8, RZ, 0x1f, R13 ;  /* 0x0000001fff087819 */ /* 0x000fe2000001140d */
[C---:B------:R-:W-:Y:S02]  /*193b0*/  IMAD R15, R9.reuse, UR5, R12 ;  /* 0x00000005090f7c24 */ /* 0x040fe4000f8e020c */
[----:B------:R-:W-:Y:S01]  /*193c0*/  IMAD.WIDE.U32 R10, R9, UR4, R10 ;  /* 0x00000004090a7c25 */ /* 0x000fe2000f8e000a */
[----:B------:R-:W-:-:S03]  /*193d0*/  ULDC.64 UR4, c[0x0][0xae0] ;  /* 0x0002b80000047ab9 */ /* 0x000fc60000000a00 */
[----:B------:R-:W-:Y:S02]  /*193e0*/  IMAD.MOV R14, RZ, RZ, -R13 ;  /* 0x000000ffff0e7224 */ /* 0x000fe400078e0a0d */
[----:B------:R-:W-:Y:S02]  /*193f0*/  IMAD R12, R8, UR4, RZ ;  /* 0x00000004080c7c24 */ /* 0x000fe4000f8e02ff */
[----:B------:R-:W-:Y:S02]  /*19400*/  IMAD R157, R157, R14, R20 ;  /* 0x0000000e9d9d7224 */ /* 0x000fe400078e0214 */
[----:B------:R-:W-:Y:S02]  /*19410*/  VIADD R8, R23, 0x22820 ;  /* 0x0002282017087836 */ /* 0x000fe40000000000 */
[----:B------:R-:W-:Y:S01]  /*19420*/  IMAD.IADD R11, R11, 0x1, R15 ;  /* 0x000000010b0b7824 */ /* 0x000fe200078e020f */
[----:B------:R-:W-:Y:S02]  /*19430*/  SHF.R.S32.HI R9, RZ, 0x1f, R157 ;  /* 0x0000001fff097819 */ /* 0x000fe4000001149d */
[----:B------:R-:W-:Y:S01]  /*19440*/  PRMT R8, RZ, 0x654, R8 ;  /* 0x00000654ff087816 */ /* 0x000fe20000000008 */
[----:B------:R-:W-:-:S03]  /*19450*/  IMAD.WIDE.U32 R10, R13, UR4, R10 ;  /* 0x000000040d0a7c25 */ /* 0x000fc6000f8e000a */
[----:B0-----:R0:W-:Y:S01]  /*19460*/  SYNCS.ARRIVE.TRANS64.RED.A1T0 RZ, [R8+URZ], RZ ;  /* 0x000000ff08ff79a7 */ /* 0x0011e2000810043f */
[----:B------:R-:W-:Y:S01]  /*19470*/  IMAD R13, R13, UR5, R12 ;  /* 0x000000050d0d7c24 */ /* 0x000fe2000f8e020c */
[----:B------:R-:W-:-:S03]  /*19480*/  ULDC.64 UR4, c[0x0][0xad8] ;  /* 0x0002b60000047ab9 */ /* 0x000fc60000000a00 */
[----:B------:R-:W-:Y:S02]  /*19490*/  IMAD.IADD R11, R11, 0x1, R13 ;  /* 0x000000010b0b7824 */ /* 0x000fe400078e020d */
[----:B0-----:R-:W-:Y:S02]  /*194a0*/  IMAD R8, R9, UR4, RZ ;  /* 0x0000000409087c24 */ /* 0x001fe4000f8e02ff */
        /* <DEDUP_REMOVED lines=10> */
.L_x_3263:
[----:B------:R-:W-:Y:S01]  /*19550*/  IMAD.IADD R89, R3, 0x1, R228 ;  /* 0x0000000103597824 */ /* 0x000fe200078e02e4 */
        /* <DEDUP_REMOVED lines=10> */
[----:B------:R-:W-:Y:S01]  /*19600*/  ISETP.GE.AND P1, PT, R91, UR4, PT ;  /* 0x000000045b007c0c */ /* 0x000fe2000bf26270 */
[C---:B------:R-:W-:Y:S01]  /*19610*/  VIADD R90, R211.reuse, 0xc0 ;  /* 0x000000c0d35a7836 */ /* 0x040fe20000000000 */
[----:B------:R-:W-:Y:S02]  /*19620*/  ISETP.GE.AND P0, PT, R88, UR4, PT ;  /* 0x0000000458007c0c */ /* 0x000fe4000bf06270 */
[----:B------:R-:W-:-:S02]  /*19630*/  IADD3 R93, R211, 0x40, RZ ;  /* 0x00000040d35d7810 */ /* 0x000fc40007ffe0ff */
[----:B------:R-:W-:Y:S02]  /*19640*/  SHF.R.S32.HI R12, RZ, 0x1f, R211 ;  /* 0x0000001fff0c7819 */ /* 0x000fe400000114d3 */
[----:B------:R-:W-:Y:S02]  /*19650*/  SHF.R.S32.HI R93, RZ, 0x1f, R93 ;  /* 0x0000001fff5d7819 */ /* 0x000fe4000001145d */
        /* <DEDUP_REMOVED lines=14> */
.L_x_3039:
[----:B------:R-:W-:Y:S05]  /*19740*/  BSYNC B1 ;  /* 0x0000000000017941 */ /* 0x000fea0003800000 */
.L_x_3038:
[----:B------:R-:W-:-:S03]  /*19750*/  UMOV UR4, 0xffffffff ;  /* 0xffffffff00047882 */ /* 0x000fc60000000000 */
[----:B------:R-:W-:Y:S05]  /*19760*/  BRA.DIV UR4, `(.L_x_3040) ;  /* 0x000000ce04387947 */ /* 0x000fea000b800000 */
[----:B-1----:R1:W4:Y:S04]  /*19770*/  SHFL.IDX PT, R20, R48, 0x1, 0x181f ;  /* 0x00381f0030147f89 */ /* 0x00232800000e0000 */
[----:B--23--:R1:W2:Y:S02]  /*19780*/  SHFL.IDX PT, R14, R21, 0x1, 0x181f ;  /* 0x00381f00150e7f89 */ /* 0x00c2a400000e0000 */
.L_x_3267:
        /* <DEDUP_REMOVED lines=12> */
[C---:B-----5:R-:W-:Y:S01]  /*19850*/  VIADD R36, R211.reuse, 0x80 ;  /* 0x00000080d3247836 */ /* 0x060fe20000000000 */
[----:B------:R-:W-:Y:S01]  /*19860*/  ISETP.GE.AND P0, PT, R12, UR4, PT ;  /* 0x000000040c007c0c */ /* 0x000fe2000bf06270 */
[----:B------:R-:W-:Y:S01]  /*19870*/  VIADD R13, R211, 0xc0 ;  /* 0x000000c0d30d7836 */ /* 0x000fe20000000000 */
[----:B------:R-:W-:-:S02]  /*19880*/  SHF.R.S32.HI R8, RZ, 0x1f, R211 ;  /* 0x0000001fff087819 */ /* 0x000fc400000114d3 */
[----:B------:R-:W-:Y:S02]  /*19890*/  SHF.R.S32.HI R11, RZ, 0x1f, R11 ;  /* 0x0000001fff0b7819 */ /* 0x000fe4000001140b */
[----:B------:R-:W-:Y:S02]  /*198a0*/  SHF.R.S32.HI R36, RZ, 0x1f, R36 ;  /* 0x0000001fff247819 */ /* 0x000fe40000011424 */
[CC--:B--2---:R-:W-:Y:S02]  /*198b0*/  @!P3 LEA R4, P5, R211.reuse, R14.reuse, 0x1 ;  /* 0x0000000ed304b211 */ /* 0x0c4fe400078a08ff */
[----:B------:R-:W-:Y:S02]  /*198c0*/  @!P2 LEA R6, P4, R10, R14, 0x1 ;  /* 0x0000000e0a06a211 */ /* 0x000fe400078808ff */
[----:B----4-:R-:W-:Y:S02]  /*198d0*/  @!P3 LEA.HI.X R5, R211, R20, R8, 0x1, P5 ;  /* 0x00000014d305b211 */ /* 0x010fe400028f0c08 */
        /* <DEDUP_REMOVED lines=10> */
.L_x_3042:
[----:B------:R-:W-:Y:S05]  /*19980*/  BSYNC B1 ;  /* 0x0000000000017941 */ /* 0x000fea0003800000 */
.L_x_3041:
[----:B------:R-:W-:-:S03]  /*19990*/  UMOV UR4, 0xffffffff ;  /* 0xffffffff00047882 */ /* 0x000fc60000000000 */
[----:B------:R-:W-:Y:S05]  /*199a0*/  BRA.DIV UR4, `(.L_x_3043) ;  /* 0x000000ca04f07947 */ /* 0x000fea000b800000 */
[----:B----4-:R4:W0:Y:S04]  /*199b0*/  SHFL.IDX PT, R20, R48, 0x2, 0x181f ;  /* 0x00581f0030147f89 */ /* 0x01082800000e0000 */
[----:B--2---:R4:W2:Y:S02]  /*199c0*/  SHFL.IDX PT, R14, R21, 0x2, 0x181f ;  /* 0x00581f00150e7f89 */ /* 0x0048a400000e0000 */
.L_x_3271:
[----:B------:R-:W-:Y:S01]  /*199d0*/  VIADD R3, R89, 0x40 ;  /* 0x0000004059037836 */ /* 0x000fe20000000000 */
[----:B------:R-:W-:Y:S04]  /*199e0*/  BSSY B1, `(.L_x_3044) ;  /* 0x000001e000017945 */ /* 0x000fe80003800000 */
[----:B------:R-:W-:-:S13]  /*199f0*/  ISETP.GE.AND P0, PT, R3, R0, PT ;  /* 0x000000000300720c */ /* 0x000fda0003f06270 */
        /* <DEDUP_REMOVED lines=17> */
[----:B0-----:R-:W-:Y:S02]  /*19b10*/  @!P3 LEA.HI.X R5, R211, R20, R8, 0x1, P5 ;  /* 0x00000014d305b211 */ /* 0x001fe400028f0c08 */
        /* <DEDUP_REMOVED lines=10> */
.L_x_3045:
[----:B------:R-:W-:Y:S05]  /*19bc0*/  BSYNC B1 ;  /* 0x0000000000017941 */ /* 0x000fea0003800000 */
.L_x_3044:
[----:B------:R-:W-:-:S03]  /*19bd0*/  UMOV UR4, 0xffffffff ;  /* 0xffffffff00047882 */ /* 0x000fc60000000000 */
[----:B------:R-:W-:Y:S05]  /*19be0*/  BRA.DIV UR4, `(.L_x_3046) ;  /* 0x000000ca04a87947 */ /* 0x000fea000b800000 */
[----:B0--3--:R0:W3:Y:S04]  /*19bf0*/  SHFL.IDX PT, R10, R48, 0x3, 0x181f ;  /* 0x00781f00300a7f89 */ /* 0x0090e800000e0000 */
[----:B--2---:R0:W2:Y:S02]  /*19c00*/  SHFL.IDX PT, R14, R21, 0x3, 0x181f ;  /* 0x00781f00150e7f89 */ /* 0x0040a400000e0000 */
.L_x_3275:
[----:B------:R-:W-:-:S05]  /*19c10*/  VIADD R3, R89, 0x60 ;  /* 0x0000006059037836 */ /* 0x000fca0000000000 */
[----:B------:R-:W-:-:S13]  /*19c20*/  ISETP.GE.AND P0, PT, R3, R0, PT ;  /* 0x000000000300720c */ /* 0x000fda0003f06270 */
[----:B------:R-:W-:Y:S05]  /*19c30*/  @P0 BRA `(.L_x_3047) ;  /* 0x0000003000a00947 */ /* 0x000fea0003800000 */
[C---:B------:R-:W-:Y:S01]  /*19c40*/  IADD3 R13, R211.reuse, 0x40, RZ ;  /* 0x00000040d30d7810 */ /* 0x040fe20007ffe0ff */
[C---:B------:R-:W-:Y:S01]  /*19c50*/  VIADD R11, R211.reuse, 0x80 ;  /* 0x00000080d30b7836 */ /* 0x040fe20000000000 */
        /* <DEDUP_REMOVED lines=9> */
[-C--:B--2--5:R-:W-:Y:S02]  /*19cf0*/  @!P3 LEA R4, P0, R211, R14.reuse, 0x1 ;  /* 0x0000000ed304b211 */ /* 0x0a4fe400078008ff */
[-C--:B------:R-:W-:Y:S02]  /*19d00*/  @!P4 LEA R6, P1, R13, R14.reuse, 0x1 ;  /* 0x0000000e0d06c211 */ /* 0x080fe400078208ff */
[----:B------:R-:W-:Y:S02]  /*19d10*/  @!P5 LEA R8, P2, R11, R14, 0x1 ;  /* 0x0000000e0b08d211 */ /* 0x000fe400078408ff */
[-C--:B---3--:R-:W-:Y:S02]  /*19d20*/  @!P3 LEA.HI.X R5, R211, R10.reuse, R20, 0x1, P0 ;  /* 0x0000000ad305b211 */ /* 0x088fe400000f0c14 */
        /* <DEDUP_REMOVED lines=9> */
[----:B------:R-:W-:-:S04]  /*19dc0*/  LEA R14, P0, R11, R14, 0x1 ;  /* 0x0000000e0b0e7211 */ /* 0x000fc800078008ff */
[----:B------:R-:W-:-:S04]  /*19dd0*/  SHF.R.S32.HI R12, RZ, 0x1f, R12 ;  /* 0x0000001fff0c7819 */ /* 0x000fc8000001140c */
[----:B------:R-:W-:-:S05]  /*19de0*/  LEA.HI.X R15, R11, R10, R12, 0x1, P0 ;  /* 0x0000000a0b0f7211 */ /* 0x000fca00000f0c0c */
[----:B------:R3:W-:Y:S01]  /*19df0*/  ST.E.128 desc[UR54][R14.64], R84 ;  /* 0x000000540e007985 */ /* 0x0007e2000c101d36 */
[----:B------:R-:W-:Y:S05]  /*19e00*/  BRA `(.L_x_3047) ;  /* 0x00000030002c7947 */ /* 0x000fea0003800000 */
.L_x_3036:
[----:B------:R-:W1:Y:S01]  /*19e10*/  @P1 LDC R7, c[0x0][0xbec] ;  /* 0x0002fb00ff071b82 */ /* 0x000e620000000800 */
[----:B0-----:R-:W-:Y:S01]  /*19e20*/  IMAD.MOV.U32 R3, RZ, RZ, R48 ;  /* 0x000000ffff037224 */ /* 0x001fe200078e0030 */
[----:B------:R-:W-:-:S06]  /*19e30*/  ULDC.64 UR4, c[0x0][0xb08] ;  /* 0x0002c20000047ab9 */ /* 0x000fcc0000000a00 */
[----:B------:R-:W0:Y:S01]  /*19e40*/  @P1 LDC R6, c[0x0][0xbf0] ;  /* 0x0002fc00ff061b82 */ /* 0x000e220000000800 */
[----:B-1----:R-:W-:-:S05]  /*19e50*/  @P1 IMAD.HI.U32 R7, R48, R7, RZ ;  /* 0x0000000730071227 */ /* 0x002fca00078e00ff */
[----:B0-----:R-:W-:Y:S01]  /*19e60*/  @P1 SHF.R.U32.HI R3, RZ, R6, R7 ;  /* 0x00000006ff031219 */ /* 0x001fe20000011607 */
[----:B------:R-:W-:-:S03]  /*19e70*/  IMAD R6, R8, UR4, RZ ;  /* 0x0000000408067c24 */ /* 0x000fc6000f8e02ff */
[----:B------:R-:W-:Y:S01]  /*19e80*/  SHF.R.S32.HI R7, RZ, 0x1f, R3 ;  /* 0x0000001fff077819 */ /* 0x000fe20000011403 */
        /* <DEDUP_REMOVED lines=11> */
[----:B------:R-:W-:-:S03]  /*19f40*/  ULDC.64 UR4, c[0x0][0xb48] ;  /* 0x0002d20000047ab9 */ /* 0x000fc60000000a00 */
        /* <DEDUP_REMOVED lines=26> */
.L_x_3278:
[----:B------:R-:W-:Y:S01]  /*1a0f0*/  ISETP.GE.AND P0, PT, R25, R0, PT ;  /* 0x000000001900720c */ /* 0x000fe20003f06270 */
[----:B------:R-:W-:-:S12]  /*1a100*/  BSSY B1, `(.L_x_3049) ;  /* 0x00000e1000017945 */ /* 0x000fd80003800000 */
[----:B------:R-:W-:Y:S05]  /*1a110*/  @P0 BRA `(.L_x_3050) ;  /* 0x0000000c007c0947 */ /* 0x000fea0003800000 */
[----:B------:R-:W-:Y:S01]  /*1a120*/  ULDC UR4, c[0x0][0xac8] ;  /* 0x0002b20000047ab9 */ /* 0x000fe20000000800 */
[C---:B------:R-:W-:Y:S01]  /*1a130*/  VIADD R12, R207.reuse, 0x8 ;  /* 0x00000008cf0c7836 */ /* 0x040fe20000000000 */
[C---:B------:R-:W-:Y:S01]  /*1a140*/  ISETP.GE.AND P0, PT, R207.reuse, UR4, PT ;  /* 0x00000004cf007c0c */ /* 0x040fe2000bf06270 */
[C---:B------:R-:W-:Y:S01]  /*1a150*/  VIADD R13, R207.reuse, 0x8 ;  /* 0x00000008cf0d7836 */ /* 0x040fe20000000000 */
[C---:B------:R-:W-:Y:S01]  /*1a160*/  IADD3 R9, R207.reuse, 0x10, RZ ;  /* 0x00000010cf097810 */ /* 0x040fe20007ffe0ff */
[C---:B------:R-:W-:Y:S02]  /*1a170*/  VIADD R8, R207.reuse, 0x18 ;  /* 0x00000018cf087836 */ /* 0x040fe40000000000 */
[C---:B------:R-:W-:Y:S01]  /*1a180*/  VIADD R15, R207.reuse, 0x50 ;  /* 0x00000050cf0f7836 */ /* 0x040fe20000000000 */
[----:B------:R-:W-:Y:S01]  /*1a190*/  SHF.R.S32.HI R13, RZ, 0x1f, R13 ;  /* 0x0000001fff0d7819 */ /* 0x000fe2000001140d */
[C---:B------:R-:W-:Y:S02]  /*1a1a0*/  VIADD R25, R207.reuse, 0x60 ;  /* 0x00000060cf197836 */ /* 0x040fe40000000000 */
[----:B------:R-:W-:Y:S01]  /*1a1b0*/  VIADD R14, R207, 0x58 ;  /* 0x00000058cf0e7836 */ /* 0x000fe20000000000 */
[----:B------:R-:W-:-:S03]  /*1a1c0*/  ISETP.GE.AND P3, PT, R15, UR4, PT ;  /* 0x000000040f007c0c */ /* 0x000fc6000bf66270 */
[----:B--2---:R-:W-:Y:S01]  /*1a1d0*/  @!P0 IMAD.MOV.U32 R6, RZ, RZ, R11 ;  /* 0x000000ffff068224 */ /* 0x004fe200078e000b */
[----:B------:R-:W-:Y:S01]  /*1a1e0*/  SHF.R.S32.HI R14, RZ, 0x1f, R14 ;  /* 0x0000001fff0e7819 */ /* 0x000fe2000001140e */
[----:B-1----:R-:W-:Y:S02]  /*1a1f0*/  @!P0 IMAD.MOV.U32 R7, RZ, RZ, R48 ;  /* 0x000000ffff078224 */ /* 0x002fe400078e0030 */
[----:B------:R-:W-:-:S05]  /*1a200*/  @!P0 IMAD.WIDE R6, R207, 0x4, R6 ;  /* 0x00000004cf068825 */ /* 0x000fca00078e0206 */
[----:B------:R1:W-:Y:S01]  /*1a210*/  @!P0 ST.E.64 desc[UR54][R6.64], R152 ;  /* 0x0000009806008985 */ /* 0x0003e2000c101b36 */
[----:B------:R-:W-:-:S13]  /*1a220*/  ISETP.GE.AND P0, PT, R12, UR4, PT ;  /* 0x000000040c007c0c */ /* 0x000fda000bf06270 */
[----:B-1----:R-:W-:-:S04]  /*1a230*/  @!P0 LEA R6, P1, R12, R11, 0x2 ;  /* 0x0000000b0c068211 */ /* 0x002fc800078210ff */
[----:B------:R-:W-:Y:S01]  /*1a240*/  @!P0 LEA.HI.X R7, R12, R48, R13, 0x2, P1 ;  /* 0x000000300c078211 */ /* 0x000fe200008f140d */
[C---:B------:R-:W-:Y:S01]  /*1a250*/  VIADD R13, R207.reuse, 0x10 ;  /* 0x00000010cf0d7836 */ /* 0x040fe20000000000 */
[----:B------:R-:W-:Y:S01]  /*1a260*/  ISETP.GE.AND P1, PT, R8, UR4, PT ;  /* 0x0000000408007c0c */ /* 0x000fe2000bf26270 */
[----:B------:R-:W-:Y:S02]  /*1a270*/  VIADD R12, R207, 0x20 ;  /* 0x00000020cf0c7836 */ /* 0x000fe40000000000 */
[----:B------:R1:W-:Y:S01]  /*1a280*/  @!P0 ST.E.64 desc[UR54][R6.64], R28 ;  /* 0x0000001c06008985 */ /* 0x0003e2000c101b36 */
[----:B------:R-:W-:Y:S02]  /*1a290*/  ISETP.GE.AND P0, PT, R9, UR4, PT ;  /* 0x0000000409007c0c */ /* 0x000fe4000bf06270 */
[----:B------:R-:W-:-:S11]  /*1a2a0*/  SHF.R.S32.HI R13, RZ, 0x1f, R13 ;  /* 0x0000001fff0d7819 */ /* 0x000fd6000001140d */
[----:B-1----:R-:W-:Y:S01]  /*1a2b0*/  @!P0 LEA R6, P2, R9, R11, 0x2 ;  /* 0x0000000b09068211 */ /* 0x002fe200078410ff */
[----:B------:R-:W-:-:S03]  /*1a2c0*/  VIADD R28, R207, 0x50 ;  /* 0x00000050cf1c7836 */ /* 0x000fc60000000000 */
[----:B------:R-:W-:Y:S01]  /*1a2d0*/  @!P0 LEA.HI.X R7, R9, R48, R13, 0x2, P2 ;  /* 0x0000003009078211 */ /* 0x000fe200010f140d */
[C---:B------:R-:W-:Y:S01]  /*1a2e0*/  VIADD R13, R207.reuse, 0x18 ;  /* 0x00000018cf0d7836 */ /* 0x040fe20000000000 */
[----:B------:R-:W-:Y:S01]  /*1a2f0*/  SHF.R.S32.HI R28, RZ, 0x1f, R28 ;  /* 0x0000001fff1c7819 */ /* 0x000fe2000001141c */
[----:B------:R-:W-:Y:S02]  /*1a300*/  VIADD R9, R207, 0x28 ;  /* 0x00000028cf097836 */ /* 0x000fe40000000000 */
[----:B------:R1:W-:Y:S01]  /*1a310*/  @!P0 ST.E.64 desc[UR54][R6.64], R32 ;  /* 0x0000002006008985 */ /* 0x0003e2000c101b36 */
[----:B------:R-:W-:Y:S02]  /*1a320*/  ISETP.GE.AND P0, PT, R12, UR4, PT ;  /* 0x000000040c007c0c */ /* 0x000fe4000bf06270 */
[----:B------:R-:W-:Y:S02]  /*1a330*/  SHF.R.S32.HI R13, RZ, 0x1f, R13 ;  /* 0x0000001fff0d7819 */ /* 0x000fe4000001140d */
[----:B-1----:R-:W-:-:S04]  /*1a340*/  @!P1 LEA R6, P2, R8, R11, 0x2 ;  /* 0x0000000b08069211 */ /* 0x002fc800078410ff */
[----:B------:R-:W-:Y:S01]  /*1a350*/  @!P1 LEA.HI.X R7, R8, R48, R13, 0x2, P2 ;  /* 0x0000003008079211 */ /* 0x000fe200010f140d */
[C---:B------:R-:W-:Y:S02]  /*1a360*/  VIADD R13, R207.reuse, 0x20 ;  /* 0x00000020cf0d7836 */ /* 0x040fe40000000000 */
        /* <DEDUP_REMOVED lines=25> */
[----:B-1----:R-:W-:Y:S01]  /*1a500*/  @!P1 LEA R6, P2, R12, R11, 0x2 ;  /* 0x0000000b0c069211 */ /* 0x002fe200078410ff */
[----:B------:R-:W-:-:S02]  /*1a510*/  VIADD R20, R207, 0x70 ;  /* 0x00000070cf147836 */ /* 0x000fc40000000000 */
[C---:B------:R-:W-:Y:S01]  /*1a520*/  VIADD R21, R207.reuse, 0x90 ;  /* 0x00000090cf157836 */ /* 0x040fe20000000000 */
[----:B------:R-:W-:Y:S01]  /*1a530*/  @!P1 LEA.HI.X R7, R12, R48, R13, 0x2, P2 ;  /* 0x000000300c079211 */ /* 0x000fe200010f140d */
[C---:B------:R-:W-:Y:S01]  /*1a540*/  VIADD R12, R207.reuse, 0x40 ;  /* 0x00000040cf0c7836 */ /* 0x040fe20000000000 */
[----:B------:R-:W-:Y:S01]  /*1a550*/  SHF.R.S32.HI R20, RZ, 0x1f, R20 ;  /* 0x0000001fff147819 */ /* 0x000fe20000011414 */
[----:B------:R-:W-:Y:S01]  /*1a560*/  VIADD R13, R207, 0x68 ;  /* 0x00000068cf0d7836 */ /* 0x000fe20000000000 */
[----:B------:R-:W-:Y:S01]  /*1a570*/  SHF.R.S32.HI R21, RZ, 0x1f, R21 ;  /* 0x0000001fff157819 */ /* 0x000fe20000011415 */
[----:B------:R1:W-:Y:S01]  /*1a580*/  @!P1 ST.E.64 desc[UR54][R6.64], R52 ;  /* 0x0000003406009985 */ /* 0x0003e2000c101b36 */
[----:B------:R-:W-:Y:S02]  /*1a590*/  ISETP.GE.AND P1, PT, R8, UR4, PT ;  /* 0x0000000408007c0c */ /* 0x000fe4000bf26270 */
[----:B------:R-:W-:Y:S02]  /*1a5a0*/  SHF.R.S32.HI R12, RZ, 0x1f, R12 ;  /* 0x0000001fff0c7819 */ /* 0x000fe4000001140c */
[----:B-1----:R-:W-:-:S04]  /*1a5b0*/  @!P0 LEA R6, P2, R9, R11, 0x2 ;  /* 0x0000000b09068211 */ /* 0x002fc800078410ff */
[----:B------:R-:W-:Y:S01]  /*1a5c0*/  @!P0 LEA.HI.X R7, R9, R48, R12, 0x2, P2 ;  /* 0x0000003009078211 */ /* 0x000fe200010f140c */
[C---:B------:R-:W-:Y:S01]  /*1a5d0*/  VIADD R12, R207.reuse, 0x58 ;  /* 0x00000058cf0c7836 */ /* 0x040fe20000000000 */
[----:B------:R-:W-:-:S03]  /*1a5e0*/  IADD3 R9, R207, 0x48, RZ ;  /* 0x00000048cf097810 */ /* 0x000fc60007ffe0ff */
[----:B------:R1:W-:Y:S01]  /*1a5f0*/  @!P0 ST.E.64 desc[UR54][R6.64], R56 ;  /* 0x0000003806008985 */ /* 0x0003e2000c101b36 */
[----:B------:R-:W-:Y:S02]  /*1a600*/  ISETP.GE.AND P2, PT, R12, UR4, PT ;  /* 0x000000040c007c0c */ /* 0x000fe4000bf46270 */
[----:B------:R-:W-:Y:S02]  /*1a610*/  SHF.R.S32.HI R9, RZ, 0x1f, R9 ;  /* 0x0000001fff097819 */ /* 0x000fe40000011409 */
[----:B-1----:R-:W-:-:S04]  /*1a620*/  @!P1 LEA R6, P0, R8, R11, 0x2 ;  /* 0x0000000b08069211 */ /* 0x002fc800078010ff */
[----:B------:R-:W-:Y:S02]  /*1a630*/  @!P1 LEA.HI.X R7, R8, R48, R9, 0x2, P0 ;  /* 0x0000003008079211 */ /* 0x000fe400000f1409 */
[----:B------:R-:W-:-:S03]  /*1a640*/  ISETP.GE.AND P0, PT, R25, UR4, PT ;  /* 0x0000000419007c0c */ /* 0x000fc6000bf06270 */
[C---:B------:R-:W-:Y:S01]  /*1a650*/  @!P2 LEA R8, P5, R12.reuse, R11, 0x2 ;  /* 0x0000000b0c08a211 */ /* 0x040fe200078a10ff */
[----:B------:R1:W-:Y:S01]  /*1a660*/  @!P1 ST.E.64 desc[UR54][R6.64], R60 ;  /* 0x0000003c06009985 */ /* 0x0003e2000c101b36 */
[----:B------:R-:W-:Y:S02]  /*1a670*/  ISETP.GE.AND P1, PT, R13, UR4, PT ;  /* 0x000000040d007c0c */ /* 0x000fe4000bf26270 */
[----:B------:R-:W-:Y:S01]  /*1a680*/  @!P2 LEA.HI.X R9, R12, R48, R14, 0x2, P5 ;  /* 0x000000300c09a211 */ /* 0x000fe200028f140e */
[C---:B------:R-:W-:Y:S02]  /*1a690*/  VIADD R12, R207.reuse, 0x78 ;  /* 0x00000078cf0c7836 */ /* 0x040fe40000000000 */
[----:B------:R-:W-:-:S05]  /*1a6a0*/  VIADD R14, R207, 0x68 ;  /* 0x00000068cf0e7836 */ /* 0x000fca0000000000 */
[----:B------:R-:W-:Y:S02]  /*1a6b0*/  SHF.R.S32.HI R14, RZ, 0x1f, R14 ;  /* 0x0000001fff0e7819 */ /* 0x000fe4000001140e */
[----:B-1----:R-:W-:-:S04]  /*1a6c0*/  @!P3 LEA R6, P4, R15, R11, 0x2 ;  /* 0x0000000b0f06b211 */ /* 0x002fc800078810ff */
[----:B------:R-:W-:Y:S01]  /*1a6d0*/  @!P3 LEA.HI.X R7, R15, R48, R28, 0x2, P4 ;  /* 0x000000300f07b211 */ /* 0x000fe200020f141c */
[C---:B------:R-:W-:Y:S02]  /*1a6e0*/  VIADD R15, R207.reuse, 0x70 ;  /* 0x00000070cf0f7836 */ /* 0x040fe40000000000 */
[----:B------:R-:W-:Y:S02]  /*1a6f0*/  VIADD R28, R207, 0x60 ;  /* 0x00000060cf1c7836 */ /* 0x000fe40000000000 */
[----:B------:R1:W-:Y:S01]  /*1a700*/  @!P3 ST.E.64 desc[UR54][R6.64], R64 ;  /* 0x000000400600b985 */ /* 0x0003e2000c101b36 */
[----:B------:R-:W-:Y:S02]  /*1a710*/  ISETP.GE.AND P3, PT, R15, UR4, PT ;  /* 0x000000040f007c0c */ /* 0x000fe4000bf66270 */
[----:B------:R-:W-:Y:S01]  /*1a720*/  SHF.R.S32.HI R28, RZ, 0x1f, R28 ;  /* 0x0000001fff1c7819 */ /* 0x000fe2000001141c */
[----:B------:R2:W-:Y:S01]  /*1a730*/  @!P2 ST.E.64 desc[UR54][R8.64], R68 ;  /* 0x000000440800a985 */ /* 0x0005e2000c101b36 */
[----:B------:R-:W-:-:S02]  /*1a740*/  ISETP.GE.AND P2, PT, R12, UR4, PT ;  /* 0x000000040c007c0c */ /* 0x000fc4000bf46270 */
[-C--:B-1----:R-:W-:Y:S02]  /*1a750*/  @!P0 LEA R6, P4, R25, R11.reuse, 0x2 ;  /* 0x0000000b19068211 */ /* 0x082fe400078810ff */
[----:B--2---:R-:W-:Y:S02]  /*1a760*/  @!P1 LEA R8, P5, R13, R11, 0x2 ;  /* 0x0000000b0d089211 */ /* 0x004fe400078a10ff */
[-C--:B------:R-:W-:Y:S01]  /*1a770*/  @!P0 LEA.HI.X R7, R25, R48.reuse, R28, 0x2, P4 ;  /* 0x0000003019078211 */ /* 0x080fe200020f141c */
[----:B------:R-:W-:Y:S01]  /*1a780*/  VIADD R25, R207, 0x80 ;  /* 0x00000080cf197836 */ /* 0x000fe20000000000 */
[----:B------:R-:W-:Y:S01]  /*1a790*/  @!P1 LEA.HI.X R9, R13, R48, R14, 0x2, P5 ;  /* 0x000000300d099211 */ /* 0x000fe200028f140e */
[C---:B------:R-:W-:Y:S02]  /*1a7a0*/  VIADD R13, R207.reuse, 0x88 ;  /* 0x00000088cf0d7836 */ /* 0x040fe40000000000 */
[----:B------:R-:W-:Y:S01]  /*1a7b0*/  VIADD R14, R207, 0x78 ;  /* 0x00000078cf0e7836 */ /* 0x000fe20000000000 */
[----:B------:R1:W-:Y:S01]  /*1a7c0*/  @!P0 ST.E.64 desc[UR54][R6.64], R72 ;  /* 0x0000004806008985 */ /* 0x0003e2000c101b36 */
[----:B------:R-:W-:Y:S01]  /*1a7d0*/  ISETP.GE.AND P0, PT, R25, UR4, PT ;  /* 0x0000000419007c0c */ /* 0x000fe2000bf06270 */
[----:B------:R-:W-:-:S02]  /*1a7e0*/  VIADD R28, R207, 0xd8 ;  /* 0x000000d8cf1c7836 */ /* 0x000fc40000000000 */
[----:B------:R2:W-:Y:S01]  /*1a7f0*/  @!P1 ST.E.64 desc[UR54][R8.64], R76 ;  /* 0x0000004c08009985 */ /* 0x0005e2000c101b36 */
[----:B------:R-:W-:Y:S02]  /*1a800*/  ISETP.GE.AND P1, PT, R13, UR4, PT ;  /* 0x000000040d007c0c */ /* 0x000fe4000bf26270 */
[----:B------:R-:W-:Y:S02]  /*1a810*/  SHF.R.S32.HI R14, RZ, 0x1f, R14 ;  /* 0x0000001fff0e7819 */ /* 0x000fe4000001140e */
[----:B------:R-:W-:Y:S02]  /*1a820*/  SHF.R.S32.HI R28, RZ, 0x1f, R28 ;  /* 0x0000001fff1c7819 */ /* 0x000fe4000001141c */
[CC--:B-1----:R-:W-:Y:S02]  /*1a830*/  @!P3 LEA R6, P4, R15.reuse, R11.reuse, 0x2 ;  /* 0x0000000b0f06b211 */ /* 0x0c2fe400078810ff */
[C---:B--2---:R-:W-:Y:S02]  /*1a840*/  @!P2 LEA R8, P5, R12.reuse, R11, 0x2 ;  /* 0x0000000b0c08a211 */ /* 0x044fe400078a10ff */
[-C--:B------:R-:W-:Y:S01]  /*1a850*/  @!P3 LEA.HI.X R7, R15, R48.reuse, R20, 0x2, P4 ;  /* 0x000000300f07b211 */ /* 0x080fe200020f1414 */
[C---:B------:R-:W-:Y:S01]  /*1a860*/  VIADD R15, R207.reuse, 0x90 ;  /* 0x00000090cf0f7836 */ /* 0x040fe20000000000 */
[----:B------:R-:W-:Y:S01]  /*1a870*/  @!P2 LEA.HI.X R9, R12, R48, R14, 0x2, P5 ;  /* 0x000000300c09a211 */ /* 0x000fe200028f140e */
[----:B------:R-:W-:-:S02]  /*1a880*/  VIADD R12, R207, 0x98 ;  /* 0x00000098cf0c7836 */ /* 0x000fc40000000000 */
[C---:B------:R-:W-:Y:S01]  /*1a890*/  VIADD R20, R207.reuse, 0x80 ;  /* 0x00000080cf147836 */ /* 0x040fe20000000000 */
[----:B------:R1:W-:Y:S01]  /*1a8a0*/  @!P3 ST.E.64 desc[UR54][R6.64], R80 ;  /* 0x000000500600b985 */ /* 0x0003e2000c101b36 */
[----:B------:R-:W-:Y:S01]  /*1a8b0*/  VIADD R14, R207, 0x88 ;  /* 0x00000088cf0e7836 */ /* 0x000fe20000000000 */
[----:B------:R-:W-:Y:S02]  /*1a8c0*/  ISETP.GE.AND P3, PT, R15, UR4, PT ;  /* 0x000000040f007c0c */ /* 0x000fe4000bf66270 */
[----:B------:R2:W-:Y:S01]  /*1a8d0*/  @!P2 ST.E.64 desc[UR54][R8.64], R84 ;  /* 0x000000540800a985 */ /* 0x0005e2000c101b36 */
[----:B------:R-:W-:Y:S02]  /*1a8e0*/  ISETP.GE.AND P2, PT, R12, UR4, PT ;  /* 0x000000040c007c0c */ /* 0x000fe4000bf46270 */
[----:B------:R-:W-:Y:S02]  /*1a8f0*/  SHF.R.S32.HI R20, RZ, 0x1f, R20 ;  /* 0x0000001fff147819 */ /* 0x000fe40000011414 */
[----:B------:R-:W-:-:S02]  /*1a900*/  SHF.R.S32.HI R14, RZ, 0x1f, R14 ;  /* 0x0000001fff0e7819 */ /* 0x000fc4000001140e */
[-C--:B-1----:R-:W-:Y:S02]  /*1a910*/  @!P0 LEA R6, P4, R25, R11.reuse, 0x2 ;  /* 0x0000000b19068211 */ /* 0x082fe400078810ff */
[----:B--2---:R-:W-:Y:S02]  /*1a920*/  @!P1 LEA R8, P5, R13, R11, 0x2 ;  /* 0x0000000b0d089211 */ /* 0x004fe400078a10ff */
[-C--:B------:R-:W-:Y:S01]  /*1a930*/  @!P0 LEA.HI.X R7, R25, R48.reuse, R20, 0x2, P4 ;  /* 0x0000003019078211 */ /* 0x080fe200020f1414 */
[----:B------:R-:W-:Y:S01]  /*1a940*/  VIADD R25, R207, 0xa0 ;  /* 0x000000a0cf197836 */ /* 0x000fe20000000000 */
[----:B------:R-:W-:Y:S01]  /*1a950*/  @!P1 LEA.HI.X R9, R13, R48, R14, 0x2, P5 ;  /* 0x000000300d099211 */ /* 0x000fe200028f140e */
[C---:B------:R-:W-:Y:S01]  /*1a960*/  VIADD R14, R207.reuse, 0xa8 ;  /* 0x000000a8cf0e7836 */ /* 0x040fe20000000000 */
[C---:B------:R-:W-:Y:S01]  /*1a970*/  IADD3 R20, R207.reuse, 0xa0, RZ ;  /* 0x000000a0cf147810 */ /* 0x040fe20007ffe0ff */
[----:B------:R-:W-:Y:S01]  /*1a980*/  VIADD R13, R207, 0x98 ;  /* 0x00000098cf0d7836 */ /* 0x000fe20000000000 */
[----:B------:R1:W-:Y:S01]  /*1a990*/  @!P0 ST.E.64 desc[UR54][R6.64], R88 ;  /* 0x0000005806008985 */ /* 0x0003e2000c101b36 */
[----:B------:R-:W-:-:S02]  /*1a9a0*/  SHF.R.S32.HI R25, RZ, 0x1f, R25 ;  /* 0x0000001fff197819 */ /* 0x000fc40000011419 */
[----:B------:R-:W-:Y:S01]  /*1a9b0*/  ISETP.GE.AND P0, PT, R20, UR4, PT ;  /* 0x0000000414007c0c */ /* 0x000fe2000bf06270 */
[----:B------:R2:W-:Y:S01]  /*1a9c0*/  @!P1 ST.E.64 desc[UR54][R8.64], R92 ;  /* 0x0000005c08009985 */ /* 0x0005e2000c101b36 */
[----:B------:R-:W-:Y:S02]  /*1a9d0*/  ISETP.GE.AND P1, PT, R14, UR4, PT ;  /* 0x000000040e007c0c */ /* 0x000fe4000bf26270 */
[----:B------:R-:W-:Y:S02]  /*1a9e0*/  SHF.R.S32.HI R13, RZ, 0x1f, R13 ;  /* 0x0000001fff0d7819 */ /* 0x000fe4000001140d */
[CC--:B-1----:R-:W-:Y:S02]  /*1a9f0*/  @!P3 LEA R6, P4, R15.reuse, R11.reuse, 0x2 ;  /* 0x0000000b0f06b211 */ /* 0x0c2fe400078810ff */
[C---:B--2---:R-:W-:Y:S02]  /*1aa00*/  @!P2 LEA R8, P5, R12.reuse, R11, 0x2 ;  /* 0x0000000b0c08a211 */ /* 0x044fe400078a10ff */
[-C--:B------:R-:W-:Y:S01]  /*1aa10*/  @!P3 LEA.HI.X R7, R15, R48.reuse, R21, 0x2, P4 ;  /* 0x000000300f07b211 */ /* 0x080fe200020f1415 */
[C---:B------:R-:W-:Y:S01]  /*1aa20*/  VIADD R21, R207.reuse, 0xb0 ;  /* 0x000000b0cf157836 */ /* 0x040fe20000000000 */
[----:B------:R-:W-:Y:S01]  /*1aa30*/  @!P2 LEA.HI.X R9, R12, R48, R13, 0x2, P5 ;  /* 0x000000300c09a211 */ /* 0x000fe200028f140d */
[----:B------:R-:W-:-:S02]  /*1aa40*/  VIADD R13, R207, 0xb8 ;  /* 0x000000b8cf0d7836 */ /* 0x000fc40000000000 */
[----:B------:R1:W-:Y:S01]  /*1aa50*/  @!P3 ST.E.64 desc[UR54][R6.64], R96 ;  /* 0x000000600600b985 */ /* 0x0003e2000c101b36 */
[----:B------:R-:W-:Y:S01]  /*1aa60*/  VIADD R15, R207, 0xa8 ;  /* 0x000000a8cf0f7836 */ /* 0x000fe20000000000 */
[----:B------:R-:W-:Y:S01]  /*1aa70*/  ISETP.GE.AND P3, PT, R21, UR4, PT ;  /* 0x0000000415007c0c */ /* 0x000fe2000bf66270 */
[----:B------:R-:W-:Y:S01]  /*1aa80*/  VIADD R12, R207, 0xc0 ;  /* 0x000000c0cf0c7836 */ /* 0x000fe20000000000 */
[----:B------:R-:W-:Y:S01]  /*1aa90*/  ISETP.GE.AND P4, PT, R13, UR4, PT ;  /* 0x000000040d007c0c */ /* 0x000fe2000bf86270 */
[----:B------:R2:W-:Y:S01]  /*1aaa0*/  @!P2 ST.E.64 desc[UR54][R8.64], R100 ;  /* 0x000000640800a985 */ /* 0x0005e2000c101b36 */
[----:B------:R-:W-:Y:S02]  /*1aab0*/  SHF.R.S32.HI R15, RZ, 0x1f, R15 ;  /* 0x0000001fff0f7819 */ /* 0x000fe4000001140f */
[----:B-1----:R-:W-:-:S04]  /*1aac0*/  @!P0 LEA R6, P5, R20, R11, 0x2 ;  /* 0x0000000b14068211 */ /* 0x002fc800078a10ff */
[-C--:B------:R-:W-:Y:S01]  /*1aad0*/  @!P0 LEA.HI.X R7, R20, R48.reuse, R25, 0x2, P5 ;  /* 0x0000003014078211 */ /* 0x080fe200028f1419 */
[C---:B------:R-:W-:Y:S01]  /*1aae0*/  VIADD R25, R207.reuse, 0xb0 ;  /* 0x000000b0cf197836 */ /* 0x040fe20000000000 */
[C---:B--2---:R-:W-:Y:S01]  /*1aaf0*/  @!P1 LEA R8, P2, R14.reuse, R11, 0x2 ;  /* 0x0000000b0e089211 */ /* 0x044fe200078410ff */
[C---:B------:R-:W-:Y:S02]  /*1ab00*/  VIADD R20, R207.reuse, 0xd0 ;  /* 0x000000d0cf147836 */ /* 0x040fe40000000000 */
[----:B------:R1:W-:Y:S01]  /*1ab10*/  @!P0 ST.E.64 desc[UR54][R6.64], R104 ;  /* 0x0000006806008985 */ /* 0x0003e2000c101b36 */
[----:B------:R-:W-:Y:S01]  /*1ab20*/  @!P1 LEA.HI.X R9, R14, R48, R15, 0x2, P2 ;  /* 0x000000300e099211 */ /* 0x000fe200010f140f */
[C---:B------:R-:W-:Y:S01]  /*1ab30*/  VIADD R15, R207.reuse, 0xb8 ;  /* 0x000000b8cf0f7836 */ /* 0x040fe20000000000 */
[----:B------:R-:W-:Y:S01]  /*1ab40*/  ISETP.GE.AND P2, PT, R12, UR4, PT ;  /* 0x000000040c007c0c */ /* 0x000fe2000bf46270 */
[----:B------:R-:W-:Y:S01]  /*1ab50*/  VIADD R14, R207, 0xc8 ;  /* 0x000000c8cf0e7836 */ /* 0x000fe20000000000 */
[----:B------:R-:W-:Y:S01]  /*1ab60*/  SHF.R.S32.HI R25, RZ, 0x1f, R25 ;  /* 0x0000001fff197819 */ /* 0x000fe20000011419 */
[----:B------:R2:W-:Y:S01]  /*1ab70*/  @!P1 ST.E.64 desc[UR54][R8.64], R108 ;  /* 0x0000006c08009985 */ /* 0x0005e2000c101b36 */
[----:B------:R-:W-:-:S02]  /*1ab80*/  SHF.R.S32.HI R15, RZ, 0x1f, R15 ;  /* 0x0000001fff0f7819 */ /* 0x000fc4000001140f */
[----:B------:R-:W-:Y:S02]  /*1ab90*/  ISETP.GE.AND P1, PT, R14, UR4, PT ;  /* 0x000000040e007c0c */ /* 0x000fe4000bf26270 */
[----:B-1----:R-:W-:-:S04]  /*1aba0*/  @!P3 LEA R6, P0, R21, R11, 0x2 ;  /* 0x0000000b1506b211 */ /* 0x002fc800078010ff */
[-C--:B------:R-:W-:Y:S01]  /*1abb0*/  @!P3 LEA.HI.X R7, R21, R48.reuse, R25, 0x2, P0 ;  /* 0x000000301507b211 */ /* 0x080fe200000f1419 */
[----:B------:R-:W-:Y:S01]  /*1abc0*/  VIADD R21, R207, 0xd8 ;  /* 0x000000d8cf157836 */ /* 0x000fe20000000000 */
[----:B--2---:R-:W-:Y:S01]  /*1abd0*/  @!P4 LEA R8, P5, R13, R11, 0x2 ;  /* 0x0000000b0d08c211 */ /* 0x004fe200078a10ff */
[----:B------:R-:W-:Y:S01]  /*1abe0*/  VIADD R25, R207, 0xc8 ;  /* 0x000000c8cf197836 */ /* 0x000fe20000000000 */
[----:B------:R-:W-:Y:S01]  /*1abf0*/  ISETP.GE.AND P0, PT, R20, UR4, PT ;  /* 0x0000000414007c0c */ /* 0x000fe2000bf06270 */
[----:B------:R1:W-:Y:S01]  /*1ac00*/  @!P3 ST.E.64 desc[UR54][R6.64], R112 ;  /* 0x000000700600b985 */ /* 0x0003e2000c101b36 */
[----:B------:R-:W-:Y:S01]  /*1ac10*/  @!P4 LEA.HI.X R9, R13, R48, R15, 0x2, P5 ;  /* 0x000000300d09c211 */ /* 0x000fe200028f140f */
[C---:B------:R-:W-:Y:S01]  /*1ac20*/  VIADD R13, R207.reuse, 0xc0 ;  /* 0x000000c0cf0d7836 */ /* 0x040fe20000000000 */
[----:B------:R-:W-:Y:S01]  /*1ac30*/  SHF.R.S32.HI R25, RZ, 0x1f, R25 ;  /* 0x0000001fff197819 */ /* 0x000fe20000011419 */
[----:B------:R-:W-:Y:S02]  /*1ac40*/  VIADD R15, R207, 0xe0 ;  /* 0x000000e0cf0f7836 */ /* 0x000fe40000000000 */
[----:B------:R2:W-:Y:S01]  /*1ac50*/  @!P4 ST.E.64 desc[UR54][R8.64], R116 ;  /* 0x000000740800c985 */ /* 0x0005e2000c101b36 */
[----:B------:R-:W-:-:S02]  /*1ac60*/  ISETP.GE.AND P4, PT, R21, UR4, PT ;  /* 0x0000000415007c0c */ /* 0x000fc4000bf86270 */
[----:B------:R-:W-:Y:S02]  /*1ac70*/  SHF.R.S32.HI R13, RZ, 0x1f, R13 ;  /* 0x0000001fff0d7819 */ /* 0x000fe4000001140d */
[----:B-1----:R-:W-:-:S04]  /*1ac80*/  @!P2 LEA R6, P3, R12, R11, 0x2 ;  /* 0x0000000b0c06a211 */ /* 0x002fc800078610ff */
[-C--:B------:R-:W-:Y:S02]  /*1ac90*/  @!P2 LEA.HI.X R7, R12, R48.reuse, R13, 0x2, P3 ;  /* 0x000000300c07a211 */ /* 0x080fe400018f140d */
[-C--:B--2---:R-:W-:Y:S02]  /*1aca0*/  @!P1 LEA R8, P5, R14, R11.reuse, 0x2 ;  /* 0x0000000b0e089211 */ /* 0x084fe400078a10ff */
[----:B------:R-:W-:Y:S01]  /*1acb0*/  @!P0 LEA R12, P3, R20, R11, 0x2 ;  /* 0x0000000b140c8211 */ /* 0x000fe200078610ff */
[----:B------:R1:W-:Y:S01]  /*1acc0*/  @!P2 ST.E.64 desc[UR54][R6.64], R120 ;  /* 0x000000780600a985 */ /* 0x0003e2000c101b36 */
[----:B------:R-:W-:Y:S01]  /*1acd0*/  @!P1 LEA.HI.X R9, R14, R48, R25, 0x2, P5 ;  /* 0x000000300e099211 */ /* 0x000fe200028f1419 */
[C---:B------:R-:W-:Y:S01]  /*1ace0*/  VIADD R14, R207.reuse, 0xe8 ;  /* 0x000000e8cf0e7836 */ /* 0x040fe20000000000 */
[----:B------:R-:W-:Y:S02]  /*1acf0*/  IADD3 R25, R207, 0xd0, RZ ;  /* 0x000000d0cf197810 */ /* 0x000fe40007ffe0ff */
[----:B------:R-:W-:Y:S01]  /*1ad00*/  ISETP.GE.AND P2, PT, R15, UR4, PT ;  /* 0x000000040f007c0c */ /* 0x000fe2000bf46270 */
[----:B------:R2:W-:Y:S01]  /*1ad10*/  @!P1 ST.E.64 desc[UR54][R8.64], R124 ;  /* 0x0000007c08009985 */ /* 0x0005e2000c101b36 */
[----:B------:R-:W-:-:S04]  /*1ad20*/  SHF.R.S32.HI R25, RZ, 0x1f, R25 ;  /* 0x0000001fff197819 */ /* 0x000fc80000011419 */
[-C--:B------:R-:W-:Y:S01]  /*1ad30*/  @!P0 LEA.HI.X R13, R20, R48.reuse, R25, 0x2, P3 ;  /* 0x00000030140d8211 */ /* 0x080fe200018f1419 */
[C---:B------:R-:W-:Y:S01]  /*1ad40*/  VIADD R25, R207.reuse, 0xf0 ;  /* 0x000000f0cf197836 */ /* 0x040fe20000000000 */
[----:B------:R-:W-:Y:S01]  /*1ad50*/  ISETP.GE.AND P3, PT, R14, UR4, PT ;  /* 0x000000040e007c0c */ /* 0x000fe2000bf66270 */
[----:B------:R-:W-:Y:S01]  /*1ad60*/  VIADD R20, R207, 0xf8 ;  /* 0x000000f8cf147836 */ /* 0x000fe20000000000 */
[-C--:B-1----:R-:W-:Y:S01]  /*1ad70*/  @!P4 LEA R6, P5, R21, R11.reuse, 0x2 ;  /* 0x0000000b1506c211 */ /* 0x082fe200078a10ff */
[----:B------:R1:W-:Y:S01]  /*1ad80*/  @!P0 ST.E.64 desc[UR54][R12.64], R128 ;  /* 0x000000800c008985 */ /* 0x0003e2000c101b36 */
[----:B------:R-:W-:Y:S02]  /*1ad90*/  ISETP.GE.AND P1, PT, R25, UR4, PT ;  /* 0x0000000419007c0c */ /* 0x000fe4000bf26270 */
[----:B------:R-:W-:Y:S01]  /*1ada0*/  @!P4 LEA.HI.X R7, R21, R48, R28, 0x2, P5 ;  /* 0x000000301507c211 */ /* 0x000fe200028f141c */
[----:B------:R-:W-:Y:S01]  /*1adb0*/  VIADD R21, R207, 0xe0 ;  /* 0x000000e0cf157836 */ /* 0x000fe20000000000 */
[----:B--2---:R-:W-:Y:S01]  /*1adc0*/  @!P2 LEA R8, P5, R15, R11, 0x2 ;  /* 0x0000000b0f08a211 */ /* 0x004fe200078a10ff */
[----:B------:R-:W-:Y:S01]  /*1add0*/  VIADD R28, R207, 0xf0 ;  /* 0x000000f0cf1c7836 */ /* 0x000fe20000000000 */
[----:B------:R-:W-:Y:S01]  /*1ade0*/  ISETP.GE.AND P0, PT, R20, UR4, PT ;  /* 0x0000000414007c0c */ /* 0x000fe2000bf06270 */
[----:B------:R2:W-:Y:S01]  /*1adf0*/  @!P4 ST.E.64 desc[UR54][R6.64], R132 ;  /* 0x000000840600c985 */ /* 0x0005e2000c101b36 */
[----:B------:R-:W-:-:S02]  /*1ae00*/  SHF.R.S32.HI R21, RZ, 0x1f, R21 ;  /* 0x0000001fff157819 */ /* 0x000fc40000011415 */
[----:B------:R-:W-:Y:S02]  /*1ae10*/  SHF.R.S32.HI R28, RZ, 0x1f, R28 ;  /* 0x0000001fff1c7819 */ /* 0x000fe4000001141c */
[----:B------:R-:W-:Y:S01]  /*1ae20*/  @!P2 LEA.HI.X R9, R15, R48, R21, 0x2, P5 ;  /* 0x000000300f09a211 */ /* 0x000fe200028f1415 */
[C---:B------:R-:W-:Y:S01]  /*1ae30*/  VIADD R15, R207.reuse, 0xe8 ;  /* 0x000000e8cf0f7836 */ /* 0x040fe20000000000 */
[----:B-1----:R-:W-:Y:S01]  /*1ae40*/  @!P3 LEA R12, P4, R14, R11, 0x2 ;  /* 0x0000000b0e0cb211 */ /* 0x002fe200078810ff */
[----:B------:R-:W-:Y:S02]  /*1ae50*/  VIADD R21, R207, 0xf8 ;  /* 0x000000f8cf157836 */ /* 0x000fe40000000000 */
[----:B------:R3:W-:Y:S01]  /*1ae60*/  @!P2 ST.E.64 desc[UR54][R8.64], R136 ;  /* 0x000000880800a985 */ /* 0x0007e2000c101b36 */
[----:B------:R-:W-:Y:S02]  /*1ae70*/  SHF.R.S32.HI R15, RZ, 0x1f, R15 ;  /* 0x0000001fff0f7819 */ /* 0x000fe4000001140f */
[----:B------:R-:W-:-:S02]  /*1ae80*/  SHF.R.S32.HI R21, RZ, 0x1f, R21 ;  /* 0x0000001fff157819 */ /* 0x000fc40000011415 */
[CC--:B--2---:R-:W-:Y:S02]  /*1ae90*/  @!P1 LEA R6, P5, R25.reuse, R11.reuse, 0x2 ;  /* 0x0000000b19069211 */ /* 0x0c4fe400078a10ff */
[-C--:B------:R-:W-:Y:S02]  /*1aea0*/  @!P3 LEA.HI.X R13, R14, R48.reuse, R15, 0x2, P4 ;  /* 0x000000300e0db211 */ /* 0x080fe400020f140f */
[C---:B------:R-:W-:Y:S02]  /*1aeb0*/  @!P0 LEA R14, P4, R20.reuse, R11, 0x2 ;  /* 0x0000000b140e8211 */ /* 0x040fe400078810ff */
[-C--:B------:R-:W-:Y:S01]  /*1aec0*/  @!P1 LEA.HI.X R7, R25, R48.reuse, R28, 0x2, P5 ;  /* 0x0000003019079211 */ /* 0x080fe200028f141c */
[----:B------:R3:W-:Y:S01]  /*1aed0*/  @!P3 ST.E.64 desc[UR54][R12.64], R140 ;  /* 0x0000008c0c00b985 */ /* 0x0007e2000c101b36 */
[----:B------:R-:W-:-:S03]  /*1aee0*/  @!P0 LEA.HI.X R15, R20, R48, R21, 0x2, P4 ;  /* 0x00000030140f8211 */ /* 0x000fc600020f1415 */
[----:B------:R3:W-:Y:S04]  /*1aef0*/  @!P1 ST.E.64 desc[UR54][R6.64], R144 ;  /* 0x0000009006009985 */ /* 0x0007e8000c101b36 */
[----:B------:R3:W-:Y:S02]  /*1af00*/  @!P0 ST.E.64 desc[UR54][R14.64], R148 ;  /* 0x000000940e008985 */ /* 0x0007e4000c101b36 */
.L_x_3050:
[----:B------:R-:W-:Y:S05]  /*1af10*/  BSYNC B1 ;  /* 0x0000000000017941 */ /* 0x000fea0003800000 */
.L_x_3049:
[----:B------:R-:W-:-:S03]  /*1af20*/  UMOV UR4, 0xffffffff ;  /* 0xffffffff00047882 */ /* 0x000fc60000000000 */
[----:B------:R-:W-:Y:S05]  /*1af30*/  BRA.DIV UR4, `(.L_x_3051) ;  /* 0x000000ba04547947 */ /* 0x000fea000b800000 */
[----:B0-----:R-:W0:Y:S04]  /*1af40*/  SHFL.IDX PT, R10, R10, 0x1, 0x1c1f ;  /* 0x003c1f000a0a7f89 */ /* 0x001e2800000e0000 */
[----:B------:R-:W4:Y:S02]  /*1af50*/  SHFL.IDX PT, R3, R3, 0x1, 0x1c1f ;  /* 0x003c1f0003037f89 */ /* 0x000f2400000e0000 */
.L_x_3282:
[----:B------:R-:W-:-:S13]  /*1af60*/  ISETP.GE.AND P0, PT, R24, R0, PT ;  /* 0x000000001800720c */ /* 0x000fda0003f06270 */
[----:B------:R-:W-:Y:S05]  /*1af70*/  @P0 BRA `(.L_x_3047) ;  /* 0x0000001c00d00947 */ /* 0x000fea0003800000 */
[----:B------:R-:W-:Y:S01]  /*1af80*/  ULDC UR4, c[0x0][0xac8] ;  /* 0x0002b20000047ab9 */ /* 0x000fe20000000800 */
[C---:B---3--:R-:W-:Y:S01]  /*1af90*/  VIADD R14, R207.reuse, 0x8 ;  /* 0x00000008cf0e7836 */ /* 0x048fe20000000000 */
[C---:B------:R-:W-:Y:S01]  /*1afa0*/  ISETP.GE.AND P2, PT, R207.reuse, UR4, PT ;  /* 0x00000004cf007c0c */ /* 0x040fe2000bf46270 */
[C---:B------:R-:W-:Y:S02]  /*1afb0*/  VIADD R12, R207.reuse, 0x10 ;  /* 0x00000010cf0c7836 */ /* 0x040fe40000000000 */
[C---:B------:R-:W-:Y:S01]  /*1afc0*/  VIADD R15, R207.reuse, 0x18 ;  /* 0x00000018cf0f7836 */ /* 0x040fe20000000000 */
[----:B------:R-:W-:Y:S01]  /*1afd0*/  ISETP.GE.AND P3, PT, R14, UR4, PT ;  /* 0x000000040e007c0c */ /* 0x000fe2000bf66270 */
[C---:B------:R-:W-:Y:S01]  /*1afe0*/  VIADD R20, R207.reuse, 0x8 ;  /* 0x00000008cf147836 */ /* 0x040fe20000000000 */
[----:B------:R-:W-:Y:S01]  /*1aff0*/  ISETP.GE.AND P1, PT, R12, UR4, PT ;  /* 0x000000040c007c0c */ /* 0x000fe2000bf26270 */
[----:B--2---:R-:W-:Y:S01]  /*1b000*/  VIADD R11, R207, 0x20 ;  /* 0x00000020cf0b7836 */ /* 0x004fe20000000000 */
[----:B------:R-:W-:Y:S01]  /*1b010*/  ISETP.GE.AND P0, PT, R15, UR4, PT ;  /* 0x000000040f007c0c */ /* 0x000fe2000bf06270 */
[C---:B------:R-:W-:Y:S01]  /*1b020*/  VIADD R13, R207.reuse, 0x10 ;  /* 0x00000010cf0d7836 */ /* 0x040fe20000000000 */
[----:B------:R-:W-:Y:S01]  /*1b030*/  SHF.R.S32.HI R20, RZ, 0x1f, R20 ;  /* 0x0000001fff147819 */ /* 0x000fe20000011414 */
[----:B------:R-:W-:-:S02]  /*1b040*/  VIADD R21, R207, 0x98 ;  /* 0x00000098cf157836 */ /* 0x000fc40000000000 */
[----:B----4-:R-:W-:Y:S01]  /*1b050*/  @!P2 IMAD.MOV.U32 R6, RZ, RZ, R3 ;  /* 0x000000ffff06a224 */ /* 0x010fe200078e0003 */
[----:B------:R-:W-:Y:S01]  /*1b060*/  SHF.R.S32.HI R13, RZ, 0x1f, R13 ;  /* 0x0000001fff0d7819 */ /* 0x000fe2000001140d */
[----:B0-----:R-:W-:Y:S01]  /*1b070*/  @!P2 IMAD.MOV.U32 R7, RZ, RZ, R10 ;  /* 0x000000ffff07a224 */ /* 0x001fe200078e000a */
[----:B------:R-:W-:Y:S02]  /*1b080*/  SHF.R.S32.HI R21, RZ, 0x1f, R21 ;  /* 0x0000001fff157819 */ /* 0x000fe40000011415 */
[----:B------:R-:W-:Y:S01]  /*1b090*/  @!P3 LEA R8, P4, R14, R3, 0x2 ;  /* 0x000000030e08b211 */ /* 0x000fe200078810ff */
[----:B------:R-:W-:-:S03]  /*1b0a0*/  @!P2 IMAD.WIDE R6, R207, 0x4, R6 ;  /* 0x00000004cf06a825 */ /* 0x000fc600078e0206 */
[----:B------:R-:W-:Y:S01]  /*1b0b0*/  @!P3 LEA.HI.X R9, R14, R10, R20, 0x2, P4 ;  /* 0x0000000a0e09b211 */ /* 0x000fe200020f1414 */
[----:B------:R-:W-:Y:S01]  /*1b0c0*/  VIADD R20, R207, 0x18 ;  /* 0x00000018cf147836 */ /* 0x000fe20000000000 */
[----:B------:R0:W-:Y:S01]  /*1b0d0*/  @!P2 ST.E.64 desc[UR54][R6.64], R26 ;  /* 0x0000001a0600a985 */ /* 0x0001e2000c101b36 */
[----:B------:R-:W-:Y:S02]  /*1b0e0*/  ISETP.GE.AND P2, PT, R11, UR4, PT ;  /* 0x000000040b007c0c */ /* 0x000fe4000bf46270 */
[----:B------:R-:W-:Y:S01]  /*1b0f0*/  IADD3 R14, R207, 0x28, RZ ;  /* 0x00000028cf0e7810 */ /* 0x000fe20007ffe0ff */
[----:B------:R2:W-:Y:S01]  /*1b100*/  @!P3 ST.E.64 desc[UR54][R8.64], R30 ;  /* 0x0000001e0800b985 */ /* 0x0005e2000c101b36 */
[----:B------:R-:W-:Y:S02]  /*1b110*/  SHF.R.S32.HI R20, RZ, 0x1f, R20 ;  /* 0x0000001fff147819 */ /* 0x000fe40000011414 */
[----:B------:R-:W-:Y:S02]  /*1b120*/  ISETP.GE.AND P3, PT, R14, UR4, PT ;  /* 0x000000040e007c0c */ /* 0x000fe4000bf66270 */
[----:B0-----:R-:W-:-:S04]  /*1b130*/  @!P1 LEA R6, P5, R12, R3, 0x2 ;  /* 0x000000030c069211 */ /* 0x001fc800078a10ff */
[-C--:B------:R-:W-:Y:S01]  /*1b140*/  @!P1 LEA.HI.X R7, R12, R10.reuse, R13, 0x2, P5 ;  /* 0x0000000a0c079211 */ /* 0x080fe200028f140d */
[----:B------:R-:W-:Y:S01]  /*1b150*/  VIADD R12, R207, 0x30 ;  /* 0x00000030cf0c7836 */ /* 0x000fe20000000000 */
[----:B--2---:R-:W-:Y:S01]  /*1b160*/  @!P0 LEA R8, P4, R15, R3, 0x2 ;  /* 0x000000030f088211 */ /* 0x004fe200078810ff */
[----:B------:R-:W-:Y:S02]  /*1b170*/  VIADD R13, R207, 0x20 ;  /* 0x00000020cf0d7836 */ /* 0x000fe40000000000 */
[----:B------:R0:W-:Y:S01]  /*1b180*/  @!P1 ST.E.64 desc[UR54][R6.64], R34 ;  /* 0x0000002206009985 */ /* 0x0001e2000c101b36 */
[----:B------:R-:W-:Y:S02]  /*1b190*/  ISETP.GE.AND P1, PT, R12, UR4, PT ;  /* 0x000000040c007c0c */ /* 0x000fe4000bf26270 */
[----:B------:R-:W-:Y:S02]  /*1b1a0*/  SHF.R.S32.HI R13, RZ, 0x1f, R13 ;  /* 0x0000001fff0d7819 */ /* 0x000fe4000001140d */
[----:B------:R-:W-:Y:S01]  /*1b1b0*/  @!P0 LEA.HI.X R9, R15, R10, R20, 0x2, P4 ;  /* 0x0000000a0f098211 */ /* 0x000fe200020f1414 */
[----:B------:R-:W-:-:S02]  /*1b1c0*/  VIADD R15, R207, 0x38 ;  /* 0x00000038cf0f7836 */ /* 0x000fc40000000000 */
[----:B------:R-:W-:Y:S02]  /*1b1d0*/  VIADD R20, R207, 0x28 ;  /* 0x00000028cf147836 */ /* 0x000fe40000000000 */
[----:B------:R2:W-:Y:S01]  /*1b1e0*/  @!P0 ST.E.64 desc[UR54][R8.64], R38 ;  /* 0x0000002608008985 */ /* 0x0005e2000c101b36 */
[----:B------:R-:W-:Y:S02]  /*1b1f0*/  ISETP.GE.AND P0, PT, R15, UR4, PT ;  /* 0x000000040f007c0c */ /* 0x000fe4000bf06270 */
[----:B------:R-:W-:Y:S02]  /*1b200*/  SHF.R.S32.HI R20, RZ, 0x1f, R20 ;  /* 0x0000001fff147819 */ /* 0x000fe40000011414 */
[----:B0-----:R-:W-:-:S04]  /*1b210*/  @!P2 LEA R6, P5, R11, R3, 0x2 ;  /* 0x000000030b06a211 */ /* 0x001fc800078a10ff */
[-C--:B------:R-:W-:Y:S01]  /*1b220*/  @!P2 LEA.HI.X R7, R11, R10.reuse, R13, 0x2, P5 ;  /* 0x0000000a0b07a211 */ /* 0x080fe200028f140d */
[C---:B------:R-:W-:Y:S02]  /*1b230*/  VIADD R11, R207.reuse, 0x40 ;  /* 0x00000040cf0b7836 */ /* 0x040fe40000000000 */
[----:B------:R-:W-:Y:S01]  /*1b240*/  VIADD R13, R207, 0x30 ;  /* 0x00000030cf0d7836 */ /* 0x000fe20000000000 */
[C---:B--2---:R-:W-:Y:S01]  /*1b250*/  @!P3 LEA R8, P4, R14.reuse, R3, 0x2 ;  /* 0x000000030e08b211 */ /* 0x044fe200078810ff */
        /* <DEDUP_REMOVED lines=20> */
[----:B------:R-:W-:Y:S01]  /*1b3a0*/  @!P0 ST.E.64 desc[UR54][R8.64], R54 ;  /* 0x0000003608008985 */ /* 0x000fe2000c101b36 */
[----:B------:R-:W-:Y:S02]  /*1b3b0*/  ISETP.GE.AND P0, PT, R15, UR4, PT ;  /* 0x000000040f007c0c */ /* 0x000fe4000bf06270 */
[----:B------:R-:W-:Y:S02]  /*1b3c0*/  SHF.R.S32.HI R20, RZ, 0x1f, R20 ;  /* 0x0000001fff147819 */ /* 0x000fe40000011414 */
[CC--:B0-----:R-:W-:Y:S02]  /*1b3d0*/  @!P2 LEA R4, P5, R11.reuse, R3.reuse, 0x2 ;  /* 0x000000030b04a211 */ /* 0x0c1fe400078a10ff */
[C---:B------:R-:W-:Y:S02]  /*1b3e0*/  @!P3 LEA R6, P4, R14.reuse, R3, 0x2 ;  /* 0x000000030e06b211 */ /* 0x040fe400078810ff */
[-C--:B------:R-:W-:Y:S01]  /*1b3f0*/  @!P2 LEA.HI.X R5, R11, R10.reuse, R13, 0x2, P5 ;  /* 0x0000000a0b05a211 */ /* 0x080fe200028f140d */
[C---:B------:R-:W-:Y:S01]  /*1b400*/  VIADD R11, R207.reuse, 0x60 ;  /* 0x00000060cf0b7836 */ /* 0x040fe20000000000 */
[----:B------:R-:W-:Y:S01]  /*1b410*/  @!P3 LEA.HI.X R7, R14, R10, R20, 0x2, P4 ;  /* 0x0000000a0e07b211 */ /* 0x000fe200020f1414 */
[----:B------:R-:W-:-:S02]  /*1b420*/  VIADD R13, R207, 0x50 ;  /* 0x00000050cf0d7836 */ /* 0x000fc40000000000 */
[----:B------:R0:W-:Y:S01]  /*1b430*/  @!P2 ST.E.64 desc[UR54][R4.64], R58 ;  /* 0x0000003a0400a985 */ /* 0x0001e2000c101b36 */
[----:B------:R-:W-:Y:S01]  /*1b440*/  ISETP.GE.AND P2, PT, R11, UR4, PT ;  /* 0x000000040b007c0c */ /* 0x000fe2000bf46270 */
[C---:B------:R-:W-:Y:S01]  /*1b450*/  VIADD R14, R207.reuse, 0x68 ;  /* 0x00000068cf0e7836 */ /* 0x040fe20000000000 */
[----:B------:R-:W-:Y:S01]  /*1b460*/  SHF.R.S32.HI R13, RZ, 0x1f, R13 ;  /* 0x0000001fff0d7819 */ /* 0x000fe2000001140d */
[----:B------:R-:W-:Y:S01]  /*1b470*/  VIADD R20, R207, 0x58 ;  /* 0x00000058cf147836 */ /* 0x000fe20000000000 */
[----:B------:R2:W-:Y:S02]  /*1b480*/  @!P3 ST.E.64 desc[UR54][R6.64], R62 ;  /* 0x0000003e0600b985 */ /* 0x0005e4000c101b36 */
[----:B------:R-:W-:Y:S02]  /*1b490*/  ISETP.GE.AND P3, PT, R14, UR4, PT ;  /* 0x000000040e007c0c */ /* 0x000fe4000bf66270 */
[----:B------:R-:W-:Y:S02]  /*1b4a0*/  SHF.R.S32.HI R20, RZ, 0x1f, R20 ;  /* 0x0000001fff147819 */ /* 0x000fe40000011414 */
[----:B0-----:R-:W-:-:S04]  /*1b4b0*/  @!P1 LEA R4, P5, R12, R3, 0x2 ;  /* 0x000000030c049211 */ /* 0x001fc800078a10ff */
[-C--:B------:R-:W-:Y:S01]  /*1b4c0*/  @!P1 LEA.HI.X R5, R12, R10.reuse, R13, 0x2, P5 ;  /* 0x0000000a0c059211 */ /* 0x080fe200028f140d */
[C---:B------:R-:W-:Y:S01]  /*1b4d0*/  VIADD R13, R207.reuse, 0x60 ;  /* 0x00000060cf0d7836 */ /* 0x040fe20000000000 */
[----:B------:R-:W-:Y:S02]  /*1b4e0*/  IADD3 R12, R207, 0x70, RZ ;  /* 0x00000070cf0c7810 */ /* 0x000fe40007ffe0ff */
        /* <DEDUP_REMOVED lines=51> */
[----:B------:R-:W-:Y:S02]  /*1b820*/  ISETP.GE.AND P3, PT, R14, UR4, PT ;  /* 0x000000040e007c0c */ /* 0x000fe4000bf66270 */
[----:B0-----:R-:W-:-:S04]  /*1b830*/  @!P1 LEA R4, P5, R12, R3, 0x2 ;  /* 0x000000030c049211 */ /* 0x001fc800078a10ff */
[-C--:B------:R-:W-:Y:S01]  /*1b840*/  @!P1 LEA.HI.X R5, R12, R10.reuse, R13, 0x2, P5 ;  /* 0x0000000a0c059211 */ /* 0x080fe200028f140d */
[C---:B------:R-:W-:Y:S01]  /*1b850*/  VIADD R13, R207.reuse, 0xb8 ;  /* 0x000000b8cf0d7836 */ /* 0x040fe20000000000 */
[----:B------:R-:W-:Y:S02]  /*1b860*/  IADD3 R12, R207, 0xa0, RZ ;  /* 0x000000a0cf0c7810 */ /* 0x000fe40007ffe0ff */
[C---:B--2---:R-:W-:Y:S01]  /*1b870*/  @!P0 LEA R6, P5, R15.reuse, R3, 0x2 ;  /* 0x000000030f068211 */ /* 0x044fe200078a10ff */
[----:B------:R0:W-:Y:S01]  /*1b880*/  @!P1 ST.E.64 desc[UR54][R4.64], R98 ;  /* 0x0000006204009985 */ /* 0x0001e2000c101b36 */
[----:B------:R-:W-:Y:S02]  /*1b890*/  SHF.R.S32.HI R12, RZ, 0x1f, R12 ;  /* 0x0000001fff0c7819 */ /* 0x000fe4000001140c */
[----:B------:R-:W-:Y:S01]  /*1b8a0*/  @!P0 LEA.HI.X R7, R15, R10, R21, 0x2, P5 ;  /* 0x0000000a0f078211 */ /* 0x000fe200028f1415 */
[C---:B------:R-:W-:Y:S02]  /*1b8b0*/  VIADD R21, R207.reuse, 0xa8 ;  /* 0x000000a8cf157836 */ /* 0x040fe40000000000 */
[----:B------:R-:W-:-:S02]  /*1b8c0*/  VIADD R15, R207, 0xb0 ;  /* 0x000000b0cf0f7836 */ /* 0x000fc40000000000 */
[----:B------:R2:W-:Y:S01]  /*1b8d0*/  @!P0 ST.E.64 desc[UR54][R6.64], R102 ;  /* 0x0000006606008985 */ /* 0x0005e2000c101b36 */
[----:B------:R-:W-:Y:S02]  /*1b8e0*/  SHF.R.S32.HI R21, RZ, 0x1f, R21 ;  /* 0x0000001fff157819 */ /* 0x000fe40000011415 */
[----:B------:R-:W-:Y:S02]  /*1b8f0*/  SHF.R.S32.HI R15, RZ, 0x1f, R15 ;  /* 0x0000001fff0f7819 */ /* 0x000fe4000001140f */
[----:B0-----:R-:W-:-:S04]  /*1b900*/  @!P2 LEA R4, P1, R11, R3, 0x2 ;  /* 0x000000030b04a211 */ /* 0x001fc800078210ff */
[-C--:B------:R-:W-:Y:S01]  /*1b910*/  @!P2 LEA.HI.X R5, R11, R10.reuse, R12, 0x2, P1 ;  /* 0x0000000a0b05a211 */ /* 0x080fe200008f140c */
[----:B------:R-:W-:Y:S01]  /*1b920*/  VIADD R12, R207, 0xc0 ;  /* 0x000000c0cf0c7836 */ /* 0x000fe20000000000 */
[----:B------:R-:W-:Y:S01]  /*1b930*/  ISETP.GE.AND P1, PT, R13, UR4, PT ;  /* 0x000000040d007c0c */ /* 0x000fe2000bf26270 */
[C---:B------:R-:W-:Y:S01]  /*1b940*/  VIADD R11, R207.reuse, 0xc8 ;  /* 0x000000c8cf0b7836 */ /* 0x040fe20000000000 */
[----:B--2---:R-:W-:Y:S01]  /*1b950*/  @!P4 LEA R6, P0, R20, R3, 0x2 ;  /* 0x000000031406c211 */ /* 0x004fe200078010ff */
[----:B------:R0:W-:Y:S01]  /*1b960*/  @!P2 ST.E.64 desc[UR54][R4.64], R106 ;  /* 0x0000006a0400a985 */ /* 0x0001e2000c101b36 */
[----:B------:R-:W-:Y:S02]  /*1b970*/  ISETP.GE.AND P2, PT, R12, UR4, PT ;  /* 0x000000040c007c0c */ /* 0x000fe4000bf46270 */
[----:B------:R-:W-:Y:S01]  /*1b980*/  @!P4 LEA.HI.X R7, R20, R10, R21, 0x2, P0 ;  /* 0x0000000a1407c211 */ /* 0x000fe200000f1415 */
[----:B------:R-:W-:Y:S01]  /*1b990*/  VIADD R20, R207, 0xb8 ;  /* 0x000000b8cf147836 */ /* 0x000fe20000000000 */
[----:B------:R-:W-:-:S03]  /*1b9a0*/  ISETP.GE.AND P0, PT, R11, UR4, PT ;  /* 0x000000040b007c0c */ /* 0x000fc6000bf06270 */
[----:B------:R2:W-:Y:S01]  /*1b9b0*/  @!P4 ST.E.64 desc[UR54][R6.64], R110 ;  /* 0x0000006e0600c985 */ /* 0x0005e2000c101b36 */
[----:B------:R-:W-:Y:S02]  /*1b9c0*/  SHF.R.S32.HI R20, RZ, 0x1f, R20 ;  /* 0x0000001fff147819 */ /* 0x000fe40000011414 */
[----:B0-----:R-:W-:-:S04]  /*1b9d0*/  @!P3 LEA R4, P5, R14, R3, 0x2 ;  /* 0x000000030e04b211 */ /* 0x001fc800078a10ff */
[-C--:B------:R-:W-:Y:S01]  /*1b9e0*/  @!P3 LEA.HI.X R5, R14, R10.reuse, R15, 0x2, P5 ;  /* 0x0000000a0e05b211 */ /* 0x080fe200028f140f */
[C---:B------:R-:W-:Y:S02]  /*1b9f0*/  VIADD R14, R207.reuse, 0xd0 ;  /* 0x000000d0cf0e7836 */ /* 0x040fe40000000000 */
[----:B------:R-:W-:Y:S01]  /*1ba00*/  VIADD R15, R207, 0xc0 ;  /* 0x000000c0cf0f7836 */ /* 0x000fe20000000000 */
[CC--:B--2---:R-:W-:Y:S01]  /*1ba10*/  @!P1 LEA R6, P4, R13.reuse, R3.reuse, 0x2 ;  /* 0x000000030d069211 */ /* 0x0c4fe200078810ff */
[----:B------:R0:W-:Y:S01]  /*1ba20*/  @!P3 ST.E.64 desc[UR54][R4.64], R114 ;  /* 0x000000720400b985 */ /* 0x0001e2000c101b36 */
[----:B------:R-:W-:Y:S02]  /*1ba30*/  ISETP.GE.AND P3, PT, R14, UR4, PT ;  /* 0x000000040e007c0c */ /* 0x000fe4000bf66270 */
[----:B------:R-:W-:Y:S02]  /*1ba40*/  SHF.R.S32.HI R15, RZ, 0x1f, R15 ;  /* 0x0000001fff0f7819 */ /* 0x000fe4000001140f */
[----:B------:R-:W-:Y:S01]  /*1ba50*/  @!P1 LEA.HI.X R7, R13, R10, R20, 0x2, P4 ;  /* 0x0000000a0d079211 */ /* 0x000fe200020f1414 */
[----:B------:R-:W-:Y:S01]  /*1ba60*/  VIADD R13, R207, 0xd8 ;  /* 0x000000d8cf0d7836 */ /* 0x000fe20000000000 */
[----:B------:R-:W-:Y:S01]  /*1ba70*/  @!P0 LEA R8, P4, R11, R3, 0x2 ;  /* 0x000000030b088211 */ /* 0x000fe200078810ff */
[----:B------:R-:W-:-:S02]  /*1ba80*/  VIADD R20, R207, 0xd0 ;  /* 0x000000d0cf147836 */ /* 0x000fc40000000000 */
[----:B------:R-:W-:Y:S01]  /*1ba90*/  @!P1 ST.E.64 desc[UR54][R6.64], R118 ;  /* 0x0000007606009985 */ /* 0x000fe2000c101b36 */
[----:B------:R-:W-:Y:S02]  /*1baa0*/  ISETP.GE.AND P1, PT, R13, UR4, PT ;  /* 0x000000040d007c0c */ /* 0x000fe4000bf26270 */
[----:B------:R-:W-:Y:S02]  /*1bab0*/  SHF.R.S32.HI R20, RZ, 0x1f, R20 ;  /* 0x0000001fff147819 */ /* 0x000fe40000011414 */
[----:B0-----:R-:W-:-:S04]  /*1bac0*/  @!P2 LEA R4, P5, R12, R3, 0x2 ;  /* 0x000000030c04a211 */ /* 0x001fc800078a10ff */
[----:B------:R-:W-:Y:S01]  /*1bad0*/  @!P2 LEA.HI.X R5, R12, R10, R15, 0x2, P5 ;  /* 0x0000000a0c05a211 */ /* 0x000fe200028f140f */
[C---:B------:R-:W-:Y:S02]  /*1bae0*/  VIADD R15, R207.reuse, 0xc8 ;  /* 0x000000c8cf0f7836 */ /* 0x040fe40000000000 */
[----:B------:R-:W-:Y:S02]  /*1baf0*/  VIADD R12, R207, 0xe0 ;  /* 0x000000e0cf0c7836 */ /* 0x000fe40000000000 */
[----:B------:R0:W-:Y:S01]  /*1bb00*/  @!P2 ST.E.64 desc[UR54][R4.64], R122 ;  /* 0x0000007a0400a985 */ /* 0x0001e2000c101b36 */
[----:B------:R-:W-:-:S04]  /*1bb10*/  SHF.R.S32.HI R15, RZ, 0x1f, R15 ;  /* 0x0000001fff0f7819 */ /* 0x000fc8000001140f */
[----:B------:R-:W-:Y:S01]  /*1bb20*/  @!P0 LEA.HI.X R9, R11, R10, R15, 0x2, P4 ;  /* 0x0000000a0b098211 */ /* 0x000fe200020f140f */
[C---:B------:R-:W-:Y:S01]  /*1bb30*/  VIADD R15, R207.reuse, 0xe8 ;  /* 0x000000e8cf0f7836 */ /* 0x040fe20000000000 */
[----:B------:R-:W-:Y:S01]  /*1bb40*/  ISETP.GE.AND P4, PT, R12, UR4, PT ;  /* 0x000000040c007c0c */ /* 0x000fe2000bf86270 */
[----:B------:R-:W-:Y:S02]  /*1bb50*/  VIADD R11, R207, 0xf0 ;  /* 0x000000f0cf0b7836 */ /* 0x000fe40000000000 */
[----:B------:R2:W-:Y:S01]  /*1bb60*/  @!P0 ST.E.64 desc[UR54][R8.64], R126 ;  /* 0x0000007e08008985 */ /* 0x0005e2000c101b36 */
[----:B------:R-:W-:Y:S02]  /*1bb70*/  ISETP.GE.AND P2, PT, R15, UR4, PT ;  /* 0x000000040f007c0c */ /* 0x000fe4000bf46270 */
[----:B------:R-:W-:Y:S02]  /*1bb80*/  ISETP.GE.AND P0, PT, R11, UR4, PT ;  /* 0x000000040b007c0c */ /* 0x000fe4000bf06270 */
[----:B0-----:R-:W-:-:S04]  /*1bb90*/  @!P3 LEA R4, P5, R14, R3, 0x2 ;  /* 0x000000030e04b211 */ /* 0x001fc800078a10ff */
[-C--:B------:R-:W-:Y:S01]  /*1bba0*/  @!P3 LEA.HI.X R5, R14, R10.reuse, R20, 0x2, P5 ;  /* 0x0000000a0e05b211 */ /* 0x080fe200028f1414 */
[----:B------:R-:W-:Y:S01]  /*1bbb0*/  VIADD R14, R207, 0xd8 ;  /* 0x000000d8cf0e7836 */ /* 0x000fe20000000000 */
[----:B------:R-:W-:Y:S01]  /*1bbc0*/  @!P1 LEA R6, P5, R13, R3, 0x2 ;  /* 0x000000030d069211 */ /* 0x000fe200078a10ff */
[----:B------:R-:W-:Y:S02]  /*1bbd0*/  VIADD R20, R207, 0xe8 ;  /* 0x000000e8cf147836 */ /* 0x000fe40000000000 */
[----:B------:R0:W-:Y:S01]  /*1bbe0*/  @!P3 ST.E.64 desc[UR54][R4.64], R130 ;  /* 0x000000820400b985 */ /* 0x0001e2000c101b36 */
[----:B------:R-:W-:Y:S02]  /*1bbf0*/  SHF.R.S32.HI R14, RZ, 0x1f, R14 ;  /* 0x0000001fff0e7819 */ /* 0x000fe4000001140e */
[----:B------:R-:W-:Y:S02]  /*1bc00*/  SHF.R.S32.HI R20, RZ, 0x1f, R20 ;  /* 0x0000001fff147819 */ /* 0x000fe40000011414 */
[----:B------:R-:W-:Y:S01]  /*1bc10*/  @!P1 LEA.HI.X R7, R13, R10, R14, 0x2, P5 ;  /* 0x0000000a0d079211 */ /* 0x000fe200028f140e */
[C---:B------:R-:W-:Y:S01]  /*1bc20*/  VIADD R13, R207.reuse, 0xe0 ;  /* 0x000000e0cf0d7836 */ /* 0x040fe20000000000 */
[----:B------:R-:W-:-:S02]  /*1bc30*/  IADD3 R14, R207, 0xf0, RZ ;  /* 0x000000f0cf0e7810 */ /* 0x000fc40007ffe0ff */
[CC--:B--2---:R-:W-:Y:S01]  /*1bc40*/  @!P2 LEA R8, P5, R15.reuse, R3.reuse, 0x2 ;  /* 0x000000030f08a211 */ /* 0x0c4fe200078a10ff */
[----:B------:R2:W-:Y:S01]  /*1bc50*/  @!P1 ST.E.64 desc[UR54][R6.64], R134 ;  /* 0x0000008606009985 */ /* 0x0005e2000c101b36 */
[----:B------:R-:W-:Y:S02]  /*1bc60*/  SHF.R.S32.HI R13, RZ, 0x1f, R13 ;  /* 0x0000001fff0d7819 */ /* 0x000fe4000001140d */
[----:B------:R-:W-:Y:S02]  /*1bc70*/  SHF.R.S32.HI R14, RZ, 0x1f, R14 ;  /* 0x0000001fff0e7819 */ /* 0x000fe4000001140e */
[C---:B0-----:R-:W-:Y:S02]  /*1bc80*/  @!P4 LEA R4, P3, R12.reuse, R3, 0x2 ;  /* 0x000000030c04c211 */ /* 0x041fe400078610ff */
[-C--:B------:R-:W-:Y:S02]  /*1bc90*/  @!P2 LEA.HI.X R9, R15, R10.reuse, R20, 0x2, P5 ;  /* 0x0000000a0f09a211 */ /* 0x080fe400028f1414 */
[----:B------:R-:W-:-:S02]  /*1bca0*/  @!P4 LEA.HI.X R5, R12, R10, R13, 0x2, P3 ;  /* 0x0000000a0c05c211 */ /* 0x000fc400018f140d */
[----:B------:R-:W-:-:S03]  /*1bcb0*/  @!P0 LEA R12, P3, R11, R3, 0x2 ;  /* 0x000000030b0c8211 */ /* 0x000fc600078610ff */
[----:B------:R2:W-:Y:S01]  /*1bcc0*/  @!P4 ST.E.64 desc[UR54][R4.64], R138 ;  /* 0x0000008a0400c985 */ /* 0x0005e2000c101b36 */
[----:B------:R-:W-:Y:S01]  /*1bcd0*/  @!P0 LEA.HI.X R13, R11, R10, R14, 0x2, P3 ;  /* 0x0000000a0b0d8211 */ /* 0x000fe200018f140e */
[----:B------:R-:W-:Y:S02]  /*1bce0*/  VIADD R11, R207, 0xf8 ;  /* 0x000000f8cf0b7836 */ /* 0x000fe40000000000 */
[----:B------:R2:W-:Y:S04]  /*1bcf0*/  @!P2 ST.E.64 desc[UR54][R8.64], R142 ;  /* 0x0000008e0800a985 */ /* 0x0005e8000c101b36 */
[----:B------:R2:W-:Y:S01]  /*1bd00*/  @!P0 ST.E.64 desc[UR54][R12.64], R146 ;  /* 0x000000920c008985 */ /* 0x0005e2000c101b36 */
[----:B------:R-:W-:-:S13]  /*1bd10*/  ISETP.GE.AND P0, PT, R11, UR4, PT ;  /* 0x000000040b007c0c */ /* 0x000fda000bf06270 */
[----:B--2---:R-:W-:Y:S05]  /*1bd20*/  @P0 BRA `(.L_x_3047) ;  /* 0x0000001000640947 */ /* 0x004fea0003800000 */
[----:B------:R-:W-:Y:S01]  /*1bd30*/  VIADD R14, R207, 0xf8 ;  /* 0x000000f8cf0e7836 */ /* 0x000fe20000000000 */
[----:B------:R-:W-:-:S04]  /*1bd40*/  LEA R4, P0, R11, R3, 0x2 ;  /* 0x000000030b047211 */ /* 0x000fc800078010ff */
[----:B------:R-:W-:-:S04]  /*1bd50*/  SHF.R.S32.HI R14, RZ, 0x1f, R14 ;  /* 0x0000001fff0e7819 */ /* 0x000fc8000001140e */
[----:B------:R-:W-:-:S05]  /*1bd60*/  LEA.HI.X R5, R11, R10, R14, 0x2, P0 ;  /* 0x0000000a0b057211 */ /* 0x000fca00000f140e */
[----:B------:R0:W-:Y:S01]  /*1bd70*/  ST.E.64 desc[UR54][R4.64], R150 ;  /* 0x0000009604007985 */ /* 0x0001e2000c101b36 */
[----:B------:R-:W-:Y:S05]  /*1bd80*/  BRA `(.L_x_3047) ;  /* 0x00000010004c7947 */ /* 0x000fea0003800000 */
.L_x_3034:
[----:B0-----:R-:W3:Y:S01]  /*1bd90*/  LDL R9, [R1+0x38] ;  /* 0x0000380001097983 */ /* 0x001ee20000100800 */
[----:B------:R-:W-:Y:S01]  /*1bda0*/  ULDC.64 UR4, c[0x0][0xc08] ;  /* 0x0003020000047ab9 */ /* 0x000fe20000000a00 */
[----:B------:R-:W3:Y:S01]  /*1bdb0*/  LDC.64 R6, c[0x0][0xc00] ;  /* 0x00030000ff067b82 */ /* 0x000ee20000000a00 */
[----:B------:R-:W-:Y:S01]  /*1bdc0*/  ISETP.NE.U32.AND P0, PT, RZ, UR4, PT ;  /* 0x00000004ff007c0c */ /* 0x000fe2000bf05070 */
[----:B------:R-:W4:Y:S01]  /*1bdd0*/  LDL R8, [R1+0x34] ;  /* 0x0000340001087983 */ /* 0x000f220000100800 */
[----:B------:R-:W-:Y:S02]  /*1bde0*/  IMAD.MOV.U32 R3, RZ, RZ, RZ ;  /* 0x000000ffff037224 */ /* 0x000fe400078e00ff */
[----:B------:R-:W-:Y:S01]  /*1bdf0*/  ISETP.NE.AND.EX P1, PT, RZ, UR5, PT, P0 ;  /* 0x00000005ff007c0c */ /* 0x000fe2000bf25300 */
[----:B------:R-:W-:Y:S02]  /*1be00*/  ULDC.64 UR4, c[0x0][0xc00] ;  /* 0x0003000000047ab9 */ /* 0x000fe40000000a00 */
[----:B------:R-:W-:-:S04]  /*1be10*/  ISETP.NE.U32.AND P0, PT, RZ, UR4, PT ;  /* 0x00000004ff007c0c */ /* 0x000fc8000bf05070 */
[----:B------:R-:W-:-:S06]  /*1be20*/  ISETP.NE.AND.EX P0, PT, RZ, UR5, PT, P0 ;  /* 0x00000005ff007c0c */ /* 0x000fcc000bf05300 */
[----:B------:R-:W0:Y:S01]  /*1be30*/  @P1 LDC.64 R4, c[0x0][0xc08] ;  /* 0x00030200ff041b82 */ /* 0x000e220000000a00 */
[----:B------:R-:W-:Y:S02]  /*1be40*/  ULDC UR4, c[0x0][0xa88] ;  /* 0x0002a20000047ab9 */ /* 0x000fe40000000800 */
[----:B------:R-:W-:Y:S01]  /*1be50*/  IMAD.U32 R24, RZ, RZ, UR4 ;  /* 0x00000004ff187e24 */ /* 0x000fe2000f8e00ff */
[----:B------:R-:W1:Y:S01]  /*1be60*/  S2R R31, SR_TID.X ;  /* 0x00000000001f7919 */ /* 0x000e620000002100 */
[----:B---3--:R-:W-:-:S04]  /*1be70*/  IMAD.WIDE R6, R9, 0x4, R6 ;  /* 0x0000000409067825 */ /* 0x008fc800078e0206 */
[----:B0-----:R-:W-:Y:S01]  /*1be80*/  @P1 IMAD.WIDE R4, R9, 0x4, R4 ;  /* 0x0000000409041825 */ /* 0x001fe200078e0204 */
[----:B------:R0:W5:Y:S04]  /*1be90*/  @P0 LDG.E R3, desc[UR54][R6.64] ;  /* 0x0000003606030981 */ /* 0x000168000c1e1900 */
[----:B------:R0:W5:Y:S01]  /*1bea0*/  @P1 LDG.E R24, desc[UR54][R4.64] ;  /* 0x0000003604181981 */ /* 0x000162000c1e1900 */
[----:B----4-:R-:W-:Y:S01]  /*1beb0*/  ISETP.NE.AND P2, PT, R8, RZ, PT ;  /* 0x000000ff0800720c */ /* 0x010fe20003f45270 */
[----:B-1----:R-:W-:Y:S01]  /*1bec0*/  VIADD R0, R31, 0xffffff80 ;  /* 0xffffff801f007836 */ /* 0x002fe20000000000 */
[----:B------:R-:W-:-:S04]  /*1bed0*/  SHF.R.S32.HI R28, RZ, 0x1f, R9 ;  /* 0x0000001fff1c7819 */ /* 0x000fc80000011409 */
[----:B------:R-:W-:-:S07]  /*1bee0*/  ISETP.GT.AND P3, PT, R0, 0x7f, PT ;  /* 0x0000007f0000780c */ /* 0x000fce0003f64270 */
[----:B------:R-:W1:Y:S02]  /*1bef0*/  @!P2 LDC R8, c[0x0][0xad4] ;  /* 0x0002b500ff08ab82 */ /* 0x000e640000000800 */
[----:B-1----:R0:W-:Y:S01]  /*1bf00*/  @!P2 STL [R1+0x34], R8 ;  /* 0x000034080100a387 */ /* 0x0021e20000100800 */
[----:B------:R-:W-:Y:S01]  /*1bf10*/  ISETP.GT.AND P2, PT, R8, 0x1, PT ;  /* 0x000000010800780c */ /* 0x000fe20003f44270 */
[----:B------:R-:W-:-:S12]  /*1bf20*/  @P1 BRA `(.L_x_3052) ;  /* 0x0000000000101947 */ /* 0x000fd80003800000 */
[----:B------:R-:W-:Y:S05]  /*1bf30*/  @!P0 BRA `(.L_x_3052) ;  /* 0x00000000000c8947 */ /* 0x000fea0003800000 */
[----:B0-----:R-:W3:Y:S04]  /*1bf40*/  LDG.E R5, desc[UR54][R6.64] ;  /* 0x0000003606057981 */ /* 0x001ee8000c1e1900 */
[----:B-----5:R-:W3:Y:S02]  /*1bf50*/  LDG.E R24, desc[UR54][R6.64+0x4] ;  /* 0x0000043606187981 */ /* 0x020ee4000c1e1900 */
[----:B---3--:R-:W-:-:S07]  /*1bf60*/  IMAD.IADD R24, R24, 0x1, -R5 ;  /* 0x0000000118187824 */ /* 0x008fce00078e0a05 */
.L_x_3052:
[----:B------:R-:W-:Y:S01]  /*1bf70*/  BSSY B1, `(.L_x_3053) ;  /* 0x0000036000017945 */ /* 0x000fe20003800000 */
[----:B------:R-:W-:Y:S02]  /*1bf80*/  SEL R29, R9, RZ, !P0 ;  /* 0x000000ff091d7207 */ /* 0x000fe40004000000 */
[----:B------:R-:W-:Y:S02]  /*1bf90*/  SEL R28, R28, RZ, !P0 ;  /* 0x000000ff1c1c7207 */ /* 0x000fe40004000000 */
[----:B-----5:R-:W-:Y:S01]  /*1bfa0*/  SHF.R.S32.HI R26, RZ, 0x1f, R3 ;  /* 0x0000001fff1a7819 */ /* 0x020fe20000011403 */
[----:B------:R-:W-:Y:S06]  /*1bfb0*/  @P3 BRA `(.L_x_3054) ;  /* 0x0000000000c43947 */ /* 0x000fec0003800000 */
[----:B------:R-:W1:Y:S01]  /*1bfc0*/  LDC R33, c[0x0][0xbe8] ;  /* 0x0002fa00ff217b82 */ /* 0x000e620000000800 */
[----:B------:R-:W-:Y:S01]  /*1bfd0*/  IADD3 R31, R228, -0x80, R31 ;  /* 0xffffff80e41f7810 */ /* 0x000fe20007ffe01f */
[----:B-1----:R-:W-:-:S05]  /*1bfe0*/  IMAD R0, R24, R33, RZ ;  /* 0x0000002118007224 */ /* 0x002fca00078e02ff */
[----:B------:R-:W-:-:S13]  /*1bff0*/  ISETP.GE.AND P0, PT, R31, R0, PT ;  /* 0x000000001f00720c */ /* 0x000fda0003f06270 */
[----:B------:R-:W-:Y:S05]  /*1c000*/  @P0 BRA `(.L_x_3054) ;  /* 0x0000000000b00947 */ /* 0x000fea0003800000 */
[----:B------:R-:W3:Y:S01]  /*1c010*/  LDL.LU R30, [R1+0x40] ;  /* 0x00004000011e7983 */ /* 0x000ee20000300800 */
[----:B------:R-:W-:Y:S01]  /*1c020*/  IMAD.MOV.U32 R20, RZ, RZ, 0x9b8 ;  /* 0x000009b8ff147424 */ /* 0x000fe200078e00ff */
[----:B------:R-:W-:Y:S01]  /*1c030*/  ISETP.GT.AND P0, PT, R8, 0x1, PT ;  /* 0x000000010800780c */ /* 0x000fe20003f04270 */
[----:B------:R-:W1:Y:S01]  /*1c040*/  LDC.64 R10, c[0x0][0xba8] ;  /* 0x0002ea00ff0a7b82 */ /* 0x000e620000000a00 */
[----:B------:R-:W-:Y:S01]  /*1c050*/  ISETP.NE.AND P1, PT, R33, 0x1, PT ;  /* 0x000000012100780c */ /* 0x000fe20003f25270 */
[----:B------:R-:W-:Y:S01]  /*1c060*/  IMAD.MOV.U32 R21, RZ, RZ, R31 ;  /* 0x000000ffff157224 */ /* 0x000fe200078e001f */
[----:B------:R-:W-:-:S05]  /*1c070*/  SEL R20, R20, 0x978, P0 ;  /* 0x0000097814147807 */ /* 0x000fca0000000000 */
[----:B0-----:R-:W0:Y:S08]  /*1c080*/  LDC.64 R4, c[0x0][R20+0x220] ;  /* 0x0000880014047b82 */ /* 0x001e300000000a00 */
[----:B------:R-:W4:Y:S08]  /*1c090*/  LDC.64 R12, c[0x0][R20+0x218] ;  /* 0x00008600140c7b82 */ /* 0x000f300000000a00 */
[----:B------:R-:W5:Y:S08]  /*1c0a0*/  LDC.64 R6, c[0x0][R20+0x228] ;  /* 0x00008a0014067b82 */ /* 0x000f700000000a00 */
[----:B------:R-:W2:Y:S08]  /*1c0b0*/  @P1 LDC R0, c[0x0][0xbec] ;  /* 0x0002fb00ff001b82 */ /* 0x000eb00000000800 */
[----:B------:R-:W5:Y:S08]  /*1c0c0*/  LDC.64 R8, c[0x0][R20+0x210] ;  /* 0x0000840014087b82 */ /* 0x000f700000000a00 */
[----:B------:R-:W5:Y:S01]  /*1c0d0*/  @P1 LDC R27, c[0x0][0xbf0] ;  /* 0x0002fc00ff1b1b82 */ /* 0x000f620000000800 */
[----:B--2---:R-:W-:-:S07]  /*1c0e0*/  @P1 IMAD.HI.U32 R0, R31, R0, RZ ;  /* 0x000000001f001227 */ /* 0x004fce00078e00ff */
[----:B-1----:R-:W1:Y:S01]  /*1c0f0*/  @!P0 LDC R10, c[0x0][0xb50] ;  /* 0x0002d400ff0a8b82 */ /* 0x002e620000000800 */
[-C--:B0-----:R-:W-:Y:S02]  /*1c100*/  IMAD R5, R5, R29.reuse, RZ ;  /* 0x0000001d05057224 */ /* 0x081fe400078e02ff */
[----:B------:R-:W-:-:S05]  /*1c110*/  IMAD.WIDE.U32 R14, R4, R29, RZ ;  /* 0x0000001d040e7225 */ /* 0x000fca00078e00ff */
[----:B------:R-:W0:Y:S01]  /*1c120*/  @!P0 LDC R11, c[0x0][0xb54] ;  /* 0x0002d500ff0b8b82 */ /* 0x000e220000000800 */
        /* <DEDUP_REMOVED lines=8> */
[----:B---3--:R-:W-:-:S05]  /*1c1b0*/  SEL R5, R30, RZ, P0 ;  /* 0x000000ff1e057207 */ /* 0x008fca0000000000 */
        /* <DEDUP_REMOVED lines=12> */
[----:B-1----:R-:W-:Y:S01]  /*1c280*/  LEA R10, P0, R6, R10, 0x2 ;  /* 0x0000000a060a7211 */ /* 0x002fe200078010ff */
[----:B------:R-:W-:Y:S02]  /*1c290*/  IMAD.MOV.U32 R5, RZ, RZ, -0x800000 ;  /* 0xff800000ff057424 */ /* 0x000fe400078e00ff */
[----:B------:R-:W-:-:S05]  /*1c2a0*/  IMAD.IADD R0, R7, 0x1, R13 ;  /* 0x0000000107007824 */ /* 0x000fca00078e020d */
[----:B0-----:R-:W-:-:S05]  /*1c2b0*/  LEA.HI.X R11, R6, R11, R0, 0x2, P0 ;  /* 0x0000000b060b7211 */ /* 0x001fca00000f1400 */
[----:B------:R1:W-:Y:S02]  /*1c2c0*/  STG.E desc[UR54][R10.64], R5 ;  /* 0x000000050a007986 */ /* 0x0003e4000c101936 */
.L_x_3054:
[----:B------:R-:W-:Y:S05]  /*1c2d0*/  BSYNC B1 ;  /* 0x0000000000017941 */ /* 0x000fea0003800000 */
.L_x_3053:
[----:B------:R-:W-:Y:S05]  /*1c2e0*/  @P2 BRA `(.L_x_3047) ;  /* 0x0000000800f42947 */ /* 0x000fea0003800000 */
[----:B------:R-:W0:Y:S01]  /*1c2f0*/  S2R R0, SR_TID.X ;  /* 0x0000000000007919 */ /* 0x000e220000002100 */
[----:B------:R-:W3:Y:S01]  /*1c300*/  LDC R9, c[0x0][0xbe8] ;  /* 0x0002fa00ff097b82 */ /* 0x000ee20000000800 */
[----:B------:R-:W-:Y:S01]  /*1c310*/  ULDC.64 UR4, c[0x0][0xaa0] ;  /* 0x0002a80000047ab9 */ /* 0x000fe20000000a00 */
[----:B---3--:R-:W-:Y:S02]  /*1c320*/  ISETP.NE.AND P0, PT, R9, 0x1, PT ;  /* 0x000000010900780c */ /* 0x008fe40003f05270 */
[----:B0-----:R-:W-:Y:S01]  /*1c330*/  IADD3 R6, R0, -0x80, RZ ;  /* 0xffffff8000067810 */ /* 0x001fe20007ffe0ff */
[----:B------:R-:W-:-:S03]  /*1c340*/  IMAD R0, R26, UR4, RZ ;  /* 0x000000041a007c24 */ /* 0x000fc6000f8e02ff */
[----:B-1----:R-:W-:Y:S01]  /*1c350*/  SHF.R.S32.HI R5, RZ, 0x1f, R6 ;  /* 0x0000001fff057819 */ /* 0x002fe20000011406 */
[----:B------:R-:W-:-:S06]  /*1c360*/  IMAD R7, R3, UR5, R0 ;  /* 0x0000000503077c24 */ /* 0x000fcc000f8e0200 */
[----:B------:R-:W0:Y:S01]  /*1c370*/  @P0 LDC R11, c[0x0][0xbec] ;  /* 0x0002fb00ff0b0b82 */ /* 0x000e220000000800 */
[----:B------:R-:W-:Y:S01]  /*1c380*/  LEA.HI R0, R5, R6, RZ, 0x3 ;  /* 0x0000000605007211 */ /* 0x000fe200078f18ff */
[----:B------:R-:W-:Y:S01]  /*1c390*/  IMAD.WIDE.U32 R4, R3, UR4, RZ ;  /* 0x0000000403047c25 */ /* 0x000fe2000f8e00ff */
[----:B------:R-:W-:Y:S02]  /*1c3a0*/  ULDC.64 UR4, c[0x0][0xae8] ;  /* 0x0002ba0000047ab9 */ /* 0x000fe40000000a00 */
[----:B------:R-:W-:Y:S01]  /*1c3b0*/  LOP3.LUT R3, R0, 0xfffffff8, RZ, 0xc0, !PT ;  /* 0xfffffff800037812 */ /* 0x000fe200078ec0ff */
[----:B------:R-:W-:Y:S02]  /*1c3c0*/  IMAD.IADD R5, R5, 0x1, R7 ;  /* 0x0000000105057824 */ /* 0x000fe400078e0207 */
[----:B------:R-:W1:Y:S01]  /*1c3d0*/  @P0 LDC R13, c[0x0][0xbf0] ;  /* 0x0002fc00ff0d0b82 */ /* 0x000e620000000800 */
[----:B------:R-:W-:Y:S01]  /*1c3e0*/  SHF.R.S32.HI R10, RZ, 0x3, R0 ;  /* 0x00000003ff0a7819 */ /* 0x000fe20000011400 */
[----:B------:R-:W-:-:S02]  /*1c3f0*/  IMAD.IADD R3, R6, 0x1, -R3 ;  /* 0x0000000106037824 */ /* 0x000fc400078e0a03 */
[----:B------:R-:W-:-:S04]  /*1c400*/  IMAD.WIDE.U32 R4, R205, UR4, R4 ;  /* 0x00000004cd047c25 */ /* 0x000fc8000f8e0004 */
[----:B------:R-:W-:Y:S02]  /*1c410*/  IMAD R3, R3, 0x20, R10 ;  /* 0x0000002003037824 */ /* 0x000fe400078e020a */
[----:B------:R-:W-:Y:S01]  /*1c420*/  IMAD R5, R205, UR5, R5 ;  /* 0x00000005cd057c24 */ /* 0x000fe2000f8e0205 */
[----:B------:R-:W-:Y:S01]  /*1c430*/  ULDC.64 UR4, c[0x0][0xaf0] ;  /* 0x0002bc0000047ab9 */ /* 0x000fe20000000a00 */
[----:B------:R-:W-:Y:S02]  /*1c440*/  IMAD.IADD R8, R228, 0x1, R3 ;  /* 0x00000001e4087824 */ /* 0x000fe400078e0203 */
[----:B------:R-:W-:Y:S02]  /*1c450*/  IMAD R6, R28, UR4, RZ ;  /* 0x000000041c067c24 */ /* 0x000fe4000f8e02ff */
[----:B0-----:R-:W-:-:S04]  /*1c460*/  @P0 IMAD.HI.U32 R0, R8, R11, RZ ;  /* 0x0000000b08000227 */ /* 0x001fc800078e00ff */
[----:B------:R-:W-:Y:S02]  /*1c470*/  IMAD.MOV.U32 R3, RZ, RZ, R8 ;  /* 0x000000ffff037224 */ /* 0x000fe400078e0008 */
[C---:B------:R-:W-:Y:S01]  /*1c480*/  IMAD R7, R29.reuse, UR5, R6 ;  /* 0x000000051d077c24 */ /* 0x040fe2000f8e0206 */
[----:B-1----:R-:W-:Y:S01]  /*1c490*/  @P0 SHF.R.U32.HI R3, RZ, R13, R0 ;  /* 0x0000000dff030219 */ /* 0x002fe20000011600 */
[----:B------:R-:W-:Y:S01]  /*1c4a0*/  IMAD.WIDE.U32 R4, R29, UR4, R4 ;  /* 0x000000041d047c25 */ /* 0x000fe2000f8e0004 */
[----:B------:R-:W-:Y:S02]  /*1c4b0*/  ULDC.64 UR4, c[0x0][0xae0] ;  /* 0x0002b80000047ab9 */ /* 0x000fe40000000a00 */
[----:B------:R-:W-:Y:S01]  /*1c4c0*/  SHF.R.S32.HI R0, RZ, 0x1f, R3 ;  /* 0x0000001fff007819 */ /* 0x000fe20000011403 */
[----:B------:R-:W-:Y:S02]  /*1c4d0*/  IMAD.IADD R5, R5, 0x1, R7 ;  /* 0x0000000105057824 */ /* 0x000fe400078e0207 */
[----:B------:R-:W-:-:S02]  /*1c4e0*/  IMAD.MOV R7, RZ, RZ, -R3 ;  /* 0x000000ffff077224 */ /* 0x000fc400078e0a03 */
[----:B------:R-:W-:Y:S02]  /*1c4f0*/  IMAD R0, R0, UR4, RZ ;  /* 0x0000000400007c24 */ /* 0x000fe4000f8e02ff */
[----:B------:R-:W-:Y:S02]  /*1c500*/  IMAD R7, R9, R7, R8 ;  /* 0x0000000709077224 */ /* 0x000fe400078e0208 */
[----:B------:R-:W-:-:S04]  /*1c510*/  IMAD.WIDE.U32 R4, R3, UR4, R4 ;  /* 0x0000000403047c25 */ /* 0x000fc8000f8e0004 */
        /* <DEDUP_REMOVED lines=14> */
[----:B------:R0:W3:Y:S02]  /*1c600*/  SHFL.IDX PT, R14, R3, RZ, 0x181f ;  /* 0x00181fff030e7589 */ /* 0x0000e400000e0000 */
.L_x_3285:
[----:B------:R-:W-:Y:S01]  /*1c610*/  IMAD R21, R24, R9, RZ ;  /* 0x0000000918157224 */ /* 0x000fe200078e02ff */
[----:B------:R-:W-:Y:S01]  /*1c620*/  BSSY B1, `(.L_x_3056) ;  /* 0x000001f000017945 */ /* 0x000fe20003800000 */
[----:B------:R-:W-:-:S05]  /*1c630*/  IMAD.IADD R228, R10, 0x1, R228 ;  /* 0x000000010ae47824 */ /* 0x000fca00078e02e4 */
[----:B------:R-:W-:-:S13]  /*1c640*/  ISETP.GE.AND P0, PT, R228, R21, PT ;  /* 0x00000015e400720c */ /* 0x000fda0003f06270 */
[----:B------:R-:W-:Y:S05]  /*1c650*/  @P0 BRA `(.L_x_3057) ;  /* 0x00000000006c0947 */ /* 0x000fea0003800000 */
[----:B------:R-:W-:Y:S01]  /*1c660*/  ULDC UR4, c[0x0][0xac8] ;  /* 0x0002b20000047ab9 */ /* 0x000fe20000000800 */
[C---:B------:R-:W-:Y:S01]  /*1c670*/  VIADD R4, R211.reuse, 0x40 ;  /* 0x00000040d3047836 */ /* 0x040fe20000000000 */
[C---:B------:R-:W-:Y:S01]  /*1c680*/  ISETP.GE.AND P3, PT, R211.reuse, UR4, PT ;  /* 0x00000004d3007c0c */ /* 0x040fe2000bf66270 */
[C---:B------:R-:W-:Y:S01]  /*1c690*/  VIADD R15, R211.reuse, 0x80 ;  /* 0x00000080d30f7836 */ /* 0x040fe20000000000 */
[----:B------:R-:W-:Y:S01]  /*1c6a0*/  SHF.R.S32.HI R5, RZ, 0x1f, R211 ;  /* 0x0000001fff057819 */ /* 0x000fe200000114d3 */
        /* <DEDUP_REMOVED lines=8> */
[----:B---3--:R-:W-:-:S03]  /*1c730*/  @!P3 LEA R6, P5, R211, R14, 0x1 ;  /* 0x0000000ed306b211 */ /* 0x008fc600078a08ff */
[----:B------:R-:W-:Y:S02]  /*1c740*/  @!P2 LEA R8, P4, R4, R14, 0x1 ;  /* 0x0000000e0408a211 */ /* 0x000fe400078808ff */
[C---:B-1----:R-:W-:Y:S01]  /*1c750*/  @!P3 LEA.HI.X R7, R211.reuse, R0, R5, 0x1, P5 ;  /* 0x00000000d307b211 */ /* 0x042fe200028f0c05 */
[----:B------:R-:W-:Y:S01]  /*1c760*/  VIADD R5, R211, 0x40 ;  /* 0x00000040d3057836 */ /* 0x000fe20000000000 */
[----:B------:R-:W-:-:S03]  /*1c770*/  @!P1 LEA R10, P5, R15, R14, 0x1 ;  /* 0x0000000e0f0a9211 */ /* 0x000fc600078a08ff */
[----:B------:R4:W-:Y:S01]  /*1c780*/  @!P3 ST.E.128 desc[UR54][R6.64], RZ ;  /* 0x000000ff0600b985 */ /* 0x0009e2000c101d36 */
[----:B------:R-:W-:Y:S02]  /*1c790*/  SHF.R.S32.HI R5, RZ, 0x1f, R5 ;  /* 0x0000001fff057819 */ /* 0x000fe40000011405 */
[-C--:B------:R-:W-:Y:S02]  /*1c7a0*/  @!P1 LEA.HI.X R11, R15, R0.reuse, R25, 0x1, P5 ;  /* 0x000000000f0b9211 */ /* 0x080fe400028f0c19 */
[----:B------:R-:W-:Y:S02]  /*1c7b0*/  @!P2 LEA.HI.X R9, R4, R0, R5, 0x1, P4 ;  /* 0x000000000409a211 */ /* 0x000fe400020f0c05 */
[----:B------:R-:W-:-:S03]  /*1c7c0*/  @!P0 LEA R4, P4, R12, R14, 0x1 ;  /* 0x0000000e0c048211 */ /* 0x000fc600078808ff */
[----:B------:R4:W-:Y:S01]  /*1c7d0*/  @!P2 ST.E.128 desc[UR54][R8.64], RZ ;  /* 0x000000ff0800a985 */ /* 0x0009e2000c101d36 */
[----:B------:R-:W-:-:S03]  /*1c7e0*/  @!P0 LEA.HI.X R5, R12, R0, R13, 0x1, P4 ;  /* 0x000000000c058211 */ /* 0x000fc600020f0c0d */
[----:B------:R4:W-:Y:S04]  /*1c7f0*/  @!P1 ST.E.128 desc[UR54][R10.64], RZ ;  /* 0x000000ff0a009985 */ /* 0x0009e8000c101d36 */
[----:B------:R4:W-:Y:S02]  /*1c800*/  @!P0 ST.E.128 desc[UR54][R4.64], RZ ;  /* 0x000000ff04008985 */ /* 0x0009e4000c101d36 */
.L_x_3057:
[----:B------:R-:W-:Y:S05]  /*1c810*/  BSYNC B1 ;  /* 0x0000000000017941 */ /* 0x000fea0003800000 */
.L_x_3056:
[----:B------:R-:W-:-:S03]  /*1c820*/  UMOV UR4, 0xffffffff ;  /* 0xffffffff00047882 */ /* 0x000fc60000000000 */
[----:B------:R-:W-:Y:S05]  /*1c830*/  BRA.DIV UR4, `(.L_x_3058) ;  /* 0x000000a204947947 */ /* 0x000fea000b800000 */
[----:B-1----:R1:W0:Y:S04]  /*1c840*/  SHFL.IDX PT, R0, R20, 0x1, 0x181f ;  /* 0x00381f0014007f89 */ /* 0x00222800000e0000 */
[----:B---3--:R1:W3:Y:S02]  /*1c850*/  SHFL.IDX PT, R14, R3, 0x1, 0x181f ;  /* 0x00381f00030e7f89 */ /* 0x0082e400000e0000 */
.L_x_3289:
[----:B----4-:R-:W-:Y:S01]  /*1c860*/  IADD3 R4, R228, 0x20, RZ ;  /* 0x00000020e4047810 */ /* 0x010fe20007ffe0ff */
[----:B------:R-:W-:Y:S03]  /*1c870*/  BSSY B1, `(.L_x_3059) ;  /* 0x000001e000017945 */ /* 0x000fe60003800000 */
        /* <DEDUP_REMOVED lines=16> */
[-C--:B---3--:R-:W-:Y:S02]  /*1c980*/  @!P3 LEA R6, P5, R211, R14.reuse, 0x1 ;  /* 0x0000000ed306b211 */ /* 0x088fe400078a08ff */
[----:B------:R-:W-:Y:S02]  /*1c990*/  @!P2 LEA R8, P4, R5, R14, 0x1 ;  /* 0x0000000e0508a211 */ /* 0x000fe400078808ff */
[----:B0-----:R-:W-:Y:S02]  /*1c9a0*/  @!P3 LEA.HI.X R7, R211, R0, R10, 0x1, P5 ;  /* 0x00000000d307b211 */ /* 0x001fe400028f0c0a */
        /* <DEDUP_REMOVED lines=10> */
.L_x_3060:
[----:B------:R-:W-:Y:S05]  /*1ca50*/  BSYNC B1 ;  /* 0x0000000000017941 */ /* 0x000fea0003800000 */
.L_x_3059:
[----:B------:R-:W-:-:S03]  /*1ca60*/  UMOV UR4, 0xffffffff ;  /* 0xffffffff00047882 */ /* 0x000fc60000000000 */
[----:B------:R-:W-:Y:S05]  /*1ca70*/  BRA.DIV UR4, `(.L_x_3061) ;  /* 0x000000a2044c7947 */ /* 0x000fea000b800000 */
[----:B0-----:R0:W0:Y:S04]  /*1ca80*/  SHFL.IDX PT, R0, R20, 0x2, 0x181f ;  /* 0x00581f0014007f89 */ /* 0x00102800000e0000 */
[----:B---3--:R3:W0:Y:S02]  /*1ca90*/  SHFL.IDX PT, R14, R3, 0x2, 0x181f ;  /* 0x00581f00030e7f89 */ /* 0x00862400000e0000 */
.L_x_3293:
        /* <DEDUP_REMOVED lines=18> */
[-C--:B0-----:R-:W-:Y:S02]  /*1cbc0*/  @!P3 LEA R6, P5, R211, R14.reuse, 0x1 ;  /* 0x0000000ed306b211 */ /* 0x081fe400078a08ff */
        /* <DEDUP_REMOVED lines=12> */
.L_x_3063:
[----:B------:R-:W-:Y:S05]  /*1cc90*/  BSYNC B1 ;  /* 0x0000000000017941 */ /* 0x000fea0003800000 */
.L_x_3062:
[----:B------:R-:W-:-:S03]  /*1cca0*/  UMOV UR4, 0xffffffff ;  /* 0xffffffff00047882 */ /* 0x000fc60000000000 */
[----:B------:R-:W-:Y:S05]  /*1ccb0*/  BRA.DIV UR4, `(.L_x_3064) ;  /* 0x000000a204047947 */ /* 0x000fea000b800000 */
[----:B0-----:R0:W0:Y:S04]  /*1ccc0*/  SHFL.IDX PT, R0, R20, 0x3, 0x181f ;  /* 0x00781f0014007f89 */ /* 0x00102800000e0000 */
[----:B------:R0:W0:Y:S02]  /*1ccd0*/  SHFL.IDX PT, R14, R3, 0x3, 0x181f ;  /* 0x00781f00030e7f89 */ /* 0x00002400000e0000 */
.L_x_3297:
[----:B01-3--:R-:W-:-:S05]  /*1cce0*/  VIADD R3, R228, 0x60 ;  /* 0x00000060e4037836 */ /* 0x00bfca0000000000 */
[----:B------:R-:W-:-:S13]  /*1ccf0*/  ISETP.GE.AND P0, PT, R3, R21, PT ;  /* 0x000000150300720c */ /* 0x000fda0003f06270 */
[----:B------:R-:W-:Y:S05]  /*1cd00*/  @P0 BRA `(.L_x_3047) ;  /* 0x00000000006c0947 */ /* 0x000fea0003800000 */
[----:B------:R-:W-:Y:S01]  /*1cd10*/  ULDC UR4, c[0x0][0xac8] ;  /* 0x0002b20000047ab9 */ /* 0x000fe20000000800 */
[C---:B----4-:R-:W-:Y:S01]  /*1cd20*/  VIADD R4, R211.reuse, 0x40 ;  /* 0x00000040d3047836 */ /* 0x050fe20000000000 */
[C---:B------:R-:W-:Y:S01]  /*1cd30*/  ISETP.GE.AND P3, PT, R211.reuse, UR4, PT ;  /* 0x00000004d3007c0c */ /* 0x040fe2000bf66270 */
[C---:B------:R-:W-:Y:S01]  /*1cd40*/  VIADD R15, R211.reuse, 0x80 ;  /* 0x00000080d30f7836 */ /* 0x040fe20000000000 */
[C---:B------:R-:W-:Y:S01]  /*1cd50*/  IADD3 R12, R211.reuse, 0xc0, RZ ;  /* 0x000000c0d30c7810 */ /* 0x040fe20007ffe0ff */
[C---:B------:R-:W-:Y:S01]  /*1cd60*/  VIADD R20, R211.reuse, 0x80 ;  /* 0x00000080d3147836 */ /* 0x040fe20000000000 */
[----:B------:R-:W-:Y:S01]  /*1cd70*/  ISETP.GE.AND P2, PT, R4, UR4, PT ;  /* 0x0000000404007c0c */ /* 0x000fe2000bf46270 */
[----:B------:R-:W-:Y:S01]  /*1cd80*/  VIADD R13, R211, 0xc0 ;  /* 0x000000c0d30d7836 */ /* 0x000fe20000000000 */
[----:B------:R-:W-:Y:S02]  /*1cd90*/  SHF.R.S32.HI R5, RZ, 0x1f, R211 ;  /* 0x0000001fff057819 */ /* 0x000fe400000114d3 */
[----:B------:R-:W-:-:S02]  /*1cda0*/  ISETP.GE.AND P1, PT, R15, UR4, PT ;  /* 0x000000040f007c0c */ /* 0x000fc4000bf26270 */
[----:B------:R-:W-:Y:S02]  /*1cdb0*/  ISETP.GE.AND P0, PT, R12, UR4, PT ;  /* 0x000000040c007c0c */ /* 0x000fe4000bf06270 */
[----:B------:R-:W-:Y:S02]  /*1cdc0*/  SHF.R.S32.HI R20, RZ, 0x1f, R20 ;  /* 0x0000001fff147819 */ /* 0x000fe40000011414 */
[C---:B------:R-:W-:Y:S02]  /*1cdd0*/  @!P3 LEA R6, P5, R211.reuse, R14, 0x1 ;  /* 0x0000000ed306b211 */ /* 0x040fe400078a08ff */
[----:B------:R-:W-:Y:S02]  /*1cde0*/  SHF.R.S32.HI R13, RZ, 0x1f, R13 ;  /* 0x0000001fff0d7819 */ /* 0x000fe4000001140d */
[C---:B------:R-:W-:Y:S01]  /*1cdf0*/  @!P3 LEA.HI.X R7, R211.reuse, R0, R5, 0x1, P5 ;  /* 0x00000000d307b211 */ /* 0x040fe200028f0c05 */
[----:B------:R-:W-:Y:S01]  /*1ce00*/  VIADD R5, R211, 0x40 ;  /* 0x00000040d3057836 */ /* 0x000fe20000000000 */
[----:B------:R-:W-:-:S02]  /*1ce10*/  @!P2 LEA R8, P4, R4, R14, 0x1 ;  /* 0x0000000e0408a211 */ /* 0x000fc400078808ff */
[C---:B------:R-:W-:Y:S01]  /*1ce20*/  @!P1 LEA R10, P5, R15.reuse, R14, 0x1 ;  /* 0x0000000e0f0a9211 */ /* 0x040fe200078a08ff */
        /* <DEDUP_REMOVED lines=9> */
.L_x_3047:
[----:B------:R-:W-:Y:S05]  /*1cec0*/  BSYNC B0 ;  /* 0x0000000000007941 */ /* 0x000fea0003800000 */
.L_x_3033:
[----:B------:R-:W-:Y:S02]  /*1ced0*/  ULDC UR4, c[0x0][0xc3c] ;  /* 0x00030f0000047ab9 */ /* 0x000fe40000000800 */
[----:B--2---:R-:W-:-:S13]  /*1cee0*/  ISETP.GE.AND P0, PT, R51, UR4, PT ;  /* 0x0000000433007c0c */ /* 0x004fda000bf06270 */
[----:B------:R-:W-:Y:S05]  /*1cef0*/  @!P0 BRA `(.L_x_3065) ;  /* 0xfffffe4400808947 */ /* 0x000fea000383ffff */
[----:B------:R-:W-:Y:S05]  /*1cf00*/  BRA `(.L_x_2832) ;  /* 0x0000007c00c47947 */ /* 0x000fea0003800000 */
.L_x_2830:
        /* <DEDUP_REMOVED lines=16> */
.L_x_3066:
        /* <DEDUP_REMOVED lines=43> */
.L_x_3070:
        /* <DEDUP_REMOVED lines=37> */
.L_x_3068:
        /* <DEDUP_REMOVED lines=13> */
.L_x_3071:
        /* <DEDUP_REMOVED lines=30> */
[----:B------:R-:W-:Y:S01]  /*1d7c0*/  @P0 IADD3 R2, R2, 0x1, RZ ;  /* 0x0000000102020810 */ /* 0x000fe20007ffe0ff */
[----:B0-----:R-:W-:-:S04]  /*1d7d0*/  IMAD.MOV R13, RZ, RZ, -R3 ;  /* 0x000000ffff0d7224 */ /* 0x001fc800078e0a03 */
[----:B------:R-:W-:Y:S01]  /*1d7e0*/  IMAD.MOV.U32 R10, RZ, RZ, R2 ;  /* 0x000000ffff0a7224 */ /* 0x000fe200078e0002 */
[----:B------:R-:W-:Y:S01]  /*1d7f0*/  IABS R2, R9 ;  /* 0x0000000900027213 */ /* 0x000fe20000000000 */
[----:B------:R-:W-:Y:S02]  /*1d800*/  IMAD R11, R13, R4, RZ ;  /* 0x000000040d0b7224 */ /* 0x000fe400078e02ff */
[----:B------:R-:W-:Y:S01]  /*1d810*/  @!P2 IMAD.MOV R10, RZ, RZ, -R10 ;  /* 0x000000ffff0aa224 */ /* 0x000fe200078e0a0a */
[----:B------:R-:W-:Y:S01]  /*1d820*/  @!P1 LOP3.LUT R10, RZ, R6, RZ, 0x33, !PT ;  /* 0x00000006ff0a9212 */ /* 0x000fe200078e33ff */
[----:B------:R-:W-:Y:S02]  /*1d830*/  IMAD.MOV R12, RZ, RZ, -R2 ;  /* 0x000000ffff0c7224 */ /* 0x000fe400078e0a02 */
[----:B------:R-:W-:Y:S01]  /*1d840*/  IMAD.MOV.U32 R2, RZ, RZ, RZ ;  /* 0x000000ffff027224 */ /* 0x000fe200078e00ff */
[----:B------:R-:W-:-:S03]  /*1d850*/  IABS R8, R10 ;  /* 0x0000000a00087213 */ /* 0x000fc60000000000 */
        /* <DEDUP_REMOVED lines=22> */
.L_x_3072:
        /* <DEDUP_REMOVED lines=12> */
[----:B0-----:R-:W-:-:S05]  /*1da80*/  IADD3 R11, RZ, -R3, RZ ;  /* 0x80000003ff0b7210 */ /* 0x001fca0007ffe0ff */
        /* <DEDUP_REMOVED lines=45> */
[----:B------:R-:W-:Y:S02]  /*1dd60*/  @!P2 IADD3 R2, -R2, RZ, RZ ;  /* 0x000000ff0202a210 */ /* 0x000fe40007ffe1ff */
[----:B------:R-:W-:-:S05]  /*1dd70*/  @!P1 LOP3.LUT R2, RZ, R13, RZ, 0x33, !PT ;  /* 0x0000000dff029212 */ /* 0x000fca00078e33ff */
[----:B------:R-:W-:-:S07]  /*1dd80*/  IMAD R26, R2, R26, R3 ;  /* 0x0000001a021a7224 */ /* 0x000fce00078e0203 */
.L_x_3073:
[----:B------:R-:W-:-:S05]  /*1dd90*/  LOP3.LUT R25, RZ, R2, RZ, 0x33, !PT ;  /* 0x00000002ff197212 */ /* 0x000fca00078e33ff */
[----:B------:R-:W-:Y:S01]  /*1dda0*/  IMAD.IADD R25, R6, 0x1, R25 ;  /* 0x0000000106197824 */ /* 0x000fe200078e0219 */
[----:B------:R-:W-:Y:S06]  /*1ddb0*/  BRA `(.L_x_3074) ;  /* 0x00000000000c7947 */ /* 0x000fec0003800000 */
.L_x_3069:
[----:B------:R-:W-:Y:S02]  /*1ddc0*/  IMAD.MOV.U32 R25, RZ, RZ, RZ ;  /* 0x000000ffff197224 */ /* 0x000fe400078e00ff */
[----:B------:R-:W-:Y:S02]  /*1ddd0*/  IMAD.U32 R24, RZ, RZ, UR6 ;  /* 0x00000006ff187e24 */ /* 0x000fe4000f8e00ff */
[----:B------:R-:W-:-:S07]  /*1dde0*/  IMAD.MOV.U32 R26, RZ, RZ, RZ ;  /* 0x000000ffff1a7224 */ /* 0x000fce00078e00ff */
.L_x_3074:
[----:B------:R-:W-:-:S13]  /*1ddf0*/  ISETP.NE.AND P0, PT, R7, RZ, PT ;  /* 0x000000ff0700720c */ /* 0x000fda0003f05270 */
[----:B------:R-:W0:Y:S01]  /*1de00*/  @!P0 S2R R3, SR_CgaCtaId ;  /* 0x0000000000038919 */ /* 0x000e220000008800 */
[----:B------:R-:W-:-:S04]  /*1de10*/  @!P0 MOV R2, 0x400 ;  /* 0x0000040000028802 */ /* 0x000fc80000000f00 */
[----:B0-----:R-:W-:-:S05]  /*1de20*/  @!P0 LEA R2, R3, R2, 0x18 ;  /* 0x0000000203028211 */ /* 0x001fca00078ec0ff */
[----:B------:R1:W-:Y:S01]  /*1de30*/  @!P0 STS.128 [R2+0x228d0], R24 ;  /* 0x0228d01802008388 */ /* 0x0003e20000000c00 */
[----:B------:R-:W-:Y:S06]  /*1de40*/  BAR.ARV 0x5, 0x180 ;  /* 0x0146000000007b1d */ /* 0x000fec0000002000 */
.L_x_3067:
[----:B------:R2:W-:Y:S01]  /*1de50*/  STL [R1+0x20], RZ ;  /* 0x000020ff01007387 */ /* 0x0005e20000100800 */
[----:B------:R-:W-:Y:S01]  /*1de60*/  ULDC UR4, c[0x0][0xc3c] ;  /* 0x00030f0000047ab9 */ /* 0x000fe20000000800 */
[----:B------:R-:W-:Y:S01]  /*1de70*/  IMAD.MOV.U32 R23, RZ, RZ, 0x1 ;  /* 0x00000001ff177424 */ /* 0x000fe200078e00ff */
[----:B0-----:R-:W-:Y:S01]  /*1de80*/  ISETP.GE.AND P0, PT, R27, UR4, PT ;  /* 0x000000041b007c0c */ /* 0x001fe2000bf06270 */
[----:B------:R-:W-:-:S12]  /*1de90*/  IMAD.MOV.U32 R19, RZ, RZ, RZ ;  /* 0x000000ffff137224 */ /* 0x000fd800078e00ff */
[----:B--2---:R-:W-:Y:S05]  /*1dea0*/  @P0 BRA `(.L_x_3075) ;  /* 0x0000006c00000947 */ /* 0x004fea0003800000 */
[----:B------:R-:W0:Y:S01]  /*1deb0*/  S2UR UR5, SR_CgaCtaId ;  /* 0x00000000000579c3 */ /* 0x000e220000008800 */
[C---:B-1----:R-:W-:Y:S01]  /*1dec0*/  IMAD.SHL.U32 R2, R0.reuse, 0x8, RZ ;  /* 0x0000000800027824 */ /* 0x042fe200078e00ff */
[----:B------:R-:W-:Y:S01]  /*1ded0*/  LOP3.LUT R5, R0, 0x7f, RZ, 0xc0, !PT ;  /* 0x0000007f00057812 */ /* 0x000fe200078ec0ff */
[----:B------:R-:W-:Y:S01]  /*1dee0*/  UMOV UR4, 0x400 ;  /* 0x0000040000047882 */ /* 0x000fe20000000000 */
[----:B------:R1:W-:Y:S01]  /*1def0*/  STL [R1+0x20], RZ ;  /* 0x000020ff01007387 */ /* 0x0003e20000100800 */
[----:B------:R-:W-:Y:S01]  /*1df00*/  BSSY B8, `(.L_x_3075) ;  /* 0x00006ba000087945 */ /* 0x000fe20003800000 */
[C---:B------:R-:W-:Y:S01]  /*1df10*/  LOP3.LUT R3, R2.reuse, 0x1f8, RZ, 0xc0, !PT ;  /* 0x000001f802037812 */ /* 0x040fe200078ec0ff */
[----:B------:R-:W-:Y:S01]  /*1df20*/  IMAD.SHL.U32 R29, R5, 0x8, RZ ;  /* 0x00000008051d7824 */ /* 0x000fe200078e00ff */
[----:B------:R-:W-:Y:S01]  /*1df30*/  LOP3.LUT R2, R2, 0x38, RZ, 0xc0, !PT ;  /* 0x0000003802027812 */ /* 0x000fe200078ec0ff */
[----:B------:R-:W-:Y:S01]  /*1df40*/  IMAD.MOV.U32 R28, RZ, RZ, 0x1 ;  /* 0x00000001ff1c7424 */ /* 0x000fe200078e00ff */
[----:B------:R-:W-:Y:S01]  /*1df50*/  LOP3.LUT R4, R3, 0x38, R0, 0x78, !PT ;  /* 0x0000003803047812 */ /* 0x000fe200078e7800 */
[----:B------:R-:W-:Y:S01]  /*1df60*/  IMAD.SHL.U32 R0, R0, 0x10, RZ ;  /* 0x0000001000007824 */ /* 0x000fe200078e00ff */
[----:B------:R-:W-:-:S02]  /*1df70*/  SHF.R.U32.HI R3, RZ, 0x3, R5 ;  /* 0x00000003ff037819 */ /* 0x000fc40000011605 */
[----:B------:R-:W-:Y:S02]  /*1df80*/  CS2R R18, SRZ ;  /* 0x0000000000127805 */ /* 0x000fe4000001ff00 */
[----:B------:R-:W-:Y:S01]  /*1df90*/  LOP3.LUT R29, R4, 0x200, R29, 0xf8, !PT ;  /* 0x00000200041d7812 */ /* 0x000fe200078ef81d */
[----:B------:R-:W-:Y:S01]  /*1dfa0*/  IMAD.MOV.U32 R23, RZ, RZ, 0x1 ;  /* 0x00000001ff177424 */ /* 0x000fe200078e00ff */
[----:B------:R-:W-:Y:S01]  /*1dfb0*/  LOP3.LUT R3, R3, 0x70, R0, 0xf8, !PT ;  /* 0x0000007003037812 */ /* 0x000fe200078ef800 */
[----:B------:R-:W-:Y:S01]  /*1dfc0*/  ULDC.64 UR40, c[0x0][0x198] ;  /* 0x0000660000287ab9 */ /* 0x000fe20000000a00 */
[C---:B------:R-:W-:Y:S01]  /*1dfd0*/  LOP3.LUT R0, R2.reuse, 0x40, RZ, 0xfc, !PT ;  /* 0x0000004002007812 */ /* 0x040fe200078efcff */
[----:B------:R-:W-:Y:S01]  /*1dfe0*/  ULOP3.LUT UR38, UR36, 0x2, URZ, 0xfc, !UPT ;  /* 0x0000000224267892 */ /* 0x000fe2000f8efc3f */
[C---:B------:R-:W-:Y:S01]  /*1dff0*/  LOP3.LUT R3, R2.reuse, 0x80, RZ, 0xfc, !PT ;  /* 0x0000008002037812 */ /* 0x040fe200078efcff */
[----:B------:R-:W-:Y:S01]  /*1e000*/  ULDC UR37, c[0x0][0xc] ;  /* 0x0000030000257ab9 */ /* 0x000fe20000000800 */
[----:B------:R-:W-:Y:S01]  /*1e010*/  LOP3.LUT R2, R2, 0xc0, RZ, 0xfc, !PT ;  /* 0x000000c002027812 */ /* 0x000fe200078efcff */
[----:B0-----:R-:W-:-:S06]  /*1e020*/  ULEA UR4, UR5, UR4, 0x18 ;  /* 0x0000000405047291 */ /* 0x001fcc000f8ec03f */
[----:B------:R-:W-:-:S04]  /*1e030*/  IMAD.U32 R17, RZ, RZ, UR4 ;  /* 0x00000004ff117e24 */ /* 0x000fc8000f8e00ff */
[----:B------:R-:W-:-:S05]  /*1e040*/  IMAD R0, R29, 0x2, R17 ;  /* 0x000000021d007824 */ /* 0x000fca00078e0211 */
[----:B------:R1:W-:Y:S02]  /*1e050*/  STL [R1+0x4], R0 ;  /* 0x0000040001007387 */ /* 0x0003e40000100800 */
.L_x_3194:
[----:B------:R-:W-:Y:S05]  /*1e060*/  YIELD ;  /* 0x0000000000007946 */ /* 0x000fea0003800000 */
[----:B------:R-:W-:Y:S01]  /*1e070*/  ULDC.64 UR4, c[0x0][0xa28] ;  /* 0x00028a0000047ab9 */ /* 0x000fe20000000a00 */
[----:B------:R-:W-:Y:S01]  /*1e080*/  IMAD.MOV.U32 R31, RZ, RZ, RZ ;  /* 0x000000ffff1f7224 */ /* 0x000fe200078e00ff */
[----:B------:R-:W-:Y:S01]  /*1e090*/  ISETP.NE.U32.AND P0, PT, RZ, UR4, PT ;  /* 0x00000004ff007c0c */ /* 0x000fe2000bf05070 */
[----:B------:R-:W0:Y:S01]  /*1e0a0*/  LDC.64 R4, c[0x0][0xa00] ;  /* 0x00028000ff047b82 */ /* 0x000e220000000a00 */
[----:B------:R-:W-:Y:S01]  /*1e0b0*/  IMAD.MOV.U32 R8, RZ, RZ, RZ ;  /* 0x000000ffff087224 */ /* 0x000fe200078e00ff */
[----:B------:R-:W-:Y:S01]  /*1e0c0*/  ULDC.64 UR6, c[0x0][0xa10] ;  /* 0x0002840000067ab9 */ /* 0x000fe20000000a00 */
[----:B------:R-:W-:Y:S01]  /*1e0d0*/  ISETP.NE.AND.EX P0, PT, RZ, UR5, PT, P0 ;  /* 0x00000005ff007c0c */ /* 0x000fe2000bf05300 */
[----:B------:R-:W-:-:S12]  /*1e0e0*/  ULDC.64 UR4, c[0x0][0xa18] ;  /* 0x0002860000047ab9 */ /* 0x000fd80000000a00 */
[----:B--2---:R-:W2:Y:S02]  /*1e0f0*/  @P0 LDC.64 R2, c[0x0][0xa28] ;  /* 0x00028a00ff020b82 */ /* 0x004ea40000000a00 */
[----:B--2---:R-:W-:-:S05]  /*1e100*/  @P0 IMAD.WIDE R2, R27, 0x4, R2 ;  /* 0x000000041b020825 */ /* 0x004fca00078e0202 */
[----:B------:R2:W5:Y:S01]  /*1e110*/  @P0 LDG.E R31, desc[UR54][R2.64] ;  /* 0x00000036021f0981 */ /* 0x000562000c1e1900 */
[----:B------:R-:W-:Y:S01]  /*1e120*/  ISETP.NE.U32.AND P0, PT, RZ, UR4, PT ;  /* 0x00000004ff007c0c */ /* 0x000fe2000bf05070 */
[----:B0-----:R-:W-:Y:S01]  /*1e130*/  IMAD.WIDE R4, R27, 0x4, R4 ;  /* 0x000000041b047825 */ /* 0x001fe200078e0204 */
[----:B------:R-:W-:Y:S02]  /*1e140*/  ISETP.NE.U32.AND P1, PT, RZ, UR6, PT ;  /* 0x00000006ff007c0c */ /* 0x000fe4000bf25070 */
[----:B------:R-:W-:Y:S01]  /*1e150*/  ISETP.NE.AND.EX P2, PT, RZ, UR5, PT, P0 ;  /* 0x00000005ff007c0c */ /* 0x000fe2000bf45300 */
[----:B------:R-:W-:Y:S01]  /*1e160*/  ULDC.64 UR4, c[0x0][0xa00] ;  /* 0x0002800000047ab9 */ /* 0x000fe20000000a00 */
[----:B------:R-:W-:Y:S02]  /*1e170*/  ISETP.NE.AND.EX P1, PT, RZ, UR7, PT, P1 ;  /* 0x00000007ff007c0c */ /* 0x000fe4000bf25310 */
[----:B------:R-:W-:Y:S01]  /*1e180*/  ISETP.NE.U32.AND P0, PT, RZ, UR4, PT ;  /* 0x00000004ff007c0c */ /* 0x000fe2000bf05070 */
[----:B--2---:R-:W0:Y:S01]  /*1e190*/  LDC.64 R2, c[0x0][0xa10] ;  /* 0x00028400ff027b82 */ /* 0x004e220000000a00 */
[----:B-1----:R-:W-:-:S02]  /*1e1a0*/  MOV R0, RZ ;  /* 0x000000ff00007202 */ /* 0x002fc40000000f00 */
[----:B------:R-:W-:-:S05]  /*1e1b0*/  ISETP.NE.AND.EX P0, PT, RZ, UR5, PT, P0 ;  /* 0x00000005ff007c0c */ /* 0x000fca000bf05300 */
[----:B---3--:R-:W1:Y:S08]  /*1e1c0*/  @P2 LDC.64 R6, c[0x0][0xa18] ;  /* 0x00028600ff062b82 */ /* 0x008e700000000a00 */
[----:B------:R-:W2:Y:S01]  /*1e1d0*/  @P0 LDG.E R8, desc[UR54][R4.64] ;  /* 0x0000003604080981 */ /* 0x000ea2000c1e1900 */
[----:B------:R-:W-:Y:S01]  /*1e1e0*/  ULDC UR4, c[0x0][0x288] ;  /* 0x0000a20000047ab9 */ /* 0x000fe20000000800 */
[----:B0-----:R-:W-:-:S05]  /*1e1f0*/  IMAD.WIDE R2, R27, 0x4, R2 ;  /* 0x000000041b027825 */ /* 0x001fca00078e0202 */
[----:B------:R-:W5:Y:S01]  /*1e200*/  @P1 LDG.E R0, desc[UR54][R2.64] ;  /* 0x0000003602001981 */ /* 0x000f62000c1e1900 */
[----:B-1----:R-:W-:-:S03]  /*1e210*/  @P2 IMAD.WIDE R6, R27, 0x4, R6 ;  /* 0x000000041b062825 */ /* 0x002fc600078e0206 */
[----:B--2---:R0:W-:Y:S02]  /*1e220*/  STL [R1+0x8], R8 ;  /* 0x0000080801007387 */ /* 0x0041e40000100800 */
[----:B0-----:R-:W-:Y:S01]  /*1e230*/  IMAD.U32 R8, RZ, RZ, UR4 ;  /* 0x00000004ff087e24 */ /* 0x001fe2000f8e00ff */
[----:B------:R-:W-:-:S05]  /*1e240*/  ULDC.64 UR4, c[0x0][0x418] ;  /* 0x0001060000047ab9 */ /* 0x000fca0000000a00 */
        /* <DEDUP_REMOVED lines=8> */
[----:B0-----:R-:W-:Y:S02]  /*1e2d0*/  IMAD.U32 R7, RZ, RZ, UR5 ;  /* 0x00000005ff077e24 */ /* 0x001fe4000f8e00ff */
[----:B------:R-:W-:Y:S01]  /*1e2e0*/  IMAD.U32 R10, RZ, RZ, UR4 ;  /* 0x00000004ff0a7e24 */ /* 0x000fe2000f8e00ff */
[----:B--2---:R0:W-:Y:S01]  /*1e2f0*/  STL [R1], R8 ;  /* 0x0000000801007387 */ /* 0x0041e20000100800 */
[----:B------:R-:W-:Y:S01]  /*1e300*/  IMAD.MOV.U32 R12, RZ, RZ, R8 ;  /* 0x000000ffff0c7224 */ /* 0x000fe200078e0008 */
[----:B----4-:R-:W-:Y:S06]  /*1e310*/  @P2 BRA `(.L_x_3076) ;  /* 0x0000000000142947 */ /* 0x010fec0003800000 */
[----:B------:R-:W-:Y:S05]  /*1e320*/  @!P0 BRA `(.L_x_3076) ;  /* 0x0000000000108947 */ /* 0x000fea0003800000 */
[----:B------:R-:W2:Y:S04]  /*1e330*/  LDG.E R9, desc[UR54][R4.64] ;  /* 0x0000003604097981 */ /* 0x000ea8000c1e1900 */
[----:B------:R-:W2:Y:S02]  /*1e340*/  LDG.E R6, desc[UR54][R4.64+0x4] ;  /* 0x0000043604067981 */ /* 0x000ea4000c1e1900 */
[----:B--2---:R-:W-:-:S05]  /*1e350*/  IMAD.IADD R12, R6, 0x1, -R9 ;  /* 0x00000001060c7824 */ /* 0x004fca00078e0a09 */
[----:B------:R1:W-:Y:S02]  /*1e360*/  STL [R1], R12 ;  /* 0x0000000c01007387 */ /* 0x0003e40000100800 */
.L_x_3076:
[----:B------:R-:W-:Y:S01]  /*1e370*/  ULDC.64 UR4, c[0x0][0xa20] ;  /* 0x0002880000047ab9 */ /* 0x000fe20000000a00 */
[C---:B------:R-:W-:Y:S02]  /*1e380*/  LOP3.LUT R4, R26.reuse, 0xff000000, RZ, 0xc0, !PT ;  /* 0xff0000001a047812 */ /* 0x040fe400078ec0ff */
[----:B------:R-:W-:Y:S02]  /*1e390*/  ISETP.NE.U32.AND P0, PT, RZ, UR4, PT ;  /* 0x00000004ff007c0c */ /* 0x000fe4000bf05070 */
[----:B------:R-:W-:Y:S02]  /*1e3a0*/  SHF.R.U32.HI R5, RZ, 0x8, R4 ;  /* 0x00000008ff057819 */ /* 0x000fe40000011604 */
[----:B------:R-:W-:Y:S02]  /*1e3b0*/  ISETP.NE.AND.EX P0, PT, RZ, UR5, PT, P0 ;  /* 0x00000005ff007c0c */ /* 0x000fe4000bf05300 */
[C---:B------:R-:W-:Y:S02]  /*1e3c0*/  LOP3.LUT R6, R26.reuse, 0xff0000, RZ, 0xc0, !PT ;  /* 0x00ff00001a067812 */ /* 0x040fe400078ec0ff */
[----:B------:R-:W-:-:S02]  /*1e3d0*/  LOP3.LUT R26, R26, 0xffff, RZ, 0xc0, !PT ;  /* 0x0000ffff1a1a7812 */ /* 0x000fc400078ec0ff */
[----:B------:R-:W-:-:S07]  /*1e3e0*/  LEA.HI R6, R6, R5, RZ, 0x10 ;  /* 0x0000000506067211 */ /* 0x000fce00078f80ff */
[----:B------:R-:W-:Y:S05]  /*1e3f0*/  @!P0 BRA `(.L_x_3077) ;  /* 0x0000000000108947 */ /* 0x000fea0003800000 */
[----:B------:R-:W2:Y:S02]  /*1e400*/  LDC.64 R4, c[0x0][0xa20] ;  /* 0x00028800ff047b82 */ /* 0x000ea40000000a00 */
[----:B--2---:R-:W-:-:S05]  /*1e410*/  IMAD.WIDE R4, R27, 0x4, R4 ;  /* 0x000000041b047825 */ /* 0x004fca00078e0204 */
[----:B------:R2:W5:Y:S01]  /*1e420*/  LDG.E R10, desc[UR54][R4.64] ;  /* 0x00000036040a7981 */ /* 0x000562000c1e1900 */
[----:B------:R-:W-:Y:S05]  /*1e430*/  BRA `(.L_x_3078) ;  /* 0x0000000000247947 */ /* 0x000fea0003800000 */
.L_x_3077:
[----:B------:R-:W-:Y:S02]  /*1e440*/  ULDC.64 UR4, c[0x0][0xa08] ;  /* 0x0002820000047ab9 */ /* 0x000fe40000000a00 */
[----:B------:R-:W-:-:S04]  /*1e450*/  ISETP.NE.U32.AND P0, PT, RZ, UR4, PT ;  /* 0x00000004ff007c0c */ /* 0x000fc8000bf05070 */
[----:B------:R-:W-:-:S13]  /*1e460*/  ISETP.NE.AND.EX P0, PT, RZ, UR5, PT, P0 ;  /* 0x00000005ff007c0c */ /* 0x000fda000bf05300 */
[----:B------:R-:W-:Y:S05]  /*1e470*/  @!P0 BRA `(.L_x_3078) ;  /* 0x0000000000148947 */ /* 0x000fea0003800000 */
[----:B------:R-:W2:Y:S02]  /*1e480*/  LDC.64 R4, c[0x0][0xa08] ;  /* 0x00028200ff047b82 */ /* 0x000ea40000000a00 */
[----:B--2---:R-:W-:-:S05]  /*1e490*/  IMAD.WIDE R4, R27, 0x4, R4 ;  /* 0x000000041b047825 */ /* 0x004fca00078e0204 */
[----:B------:R-:W2:Y:S04]  /*1e4a0*/  LDG.E R10, desc[UR54][R4.64] ;  /* 0x00000036040a7981 */ /* 0x000ea8000c1e1900 */
[----:B------:R-:W2:Y:S02]  /*1e4b0*/  LDG.E R9, desc[UR54][R4.64+0x4] ;  /* 0x0000043604097981 */ /* 0x000ea4000c1e1900 */
[----:B--2---:R-:W-:-:S07]  /*1e4c0*/  IMAD.IADD R10, R9, 0x1, -R10 ;  /* 0x00000001090a7824 */ /* 0x004fce00078e0a0a */
.L_x_3078:
[----:B--2---:R-:W2:Y:S01]  /*1e4d0*/  @P1 LDG.E R5, desc[UR54][R2.64] ;  /* 0x0000003602051981 */ /* 0x004ea2000c1e1900 */
[----:B0-----:R-:W0:Y:S03]  /*1e4e0*/  LDC R8, c[0x0][0x448] ;  /* 0x00011200ff087b82 */ /* 0x001e260000000800 */
[----:B------:R3:W2:Y:S01]  /*1e4f0*/  @P1 LDG.E R4, desc[UR54][R2.64+0x4] ;  /* 0x0000043602041981 */ /* 0x0006a2000c1e1900 */
[----:B------:R-:W-:Y:S02]  /*1e500*/  IMAD.SHL.U32 R35, R25, 0x80, RZ ;  /* 0x0000008019237824 */ /* 0x000fe400078e00ff */
[----:B-----5:R-:W-:Y:S02]  /*1e510*/  IMAD.IADD R10, R10, 0x1, -R31 ;  /* 0x000000010a0a7824 */ /* 0x020fe400078e0a1f */
[----:B---3--:R-:W3:Y:S01]  /*1e520*/  LDC.64 R2, c[0x0][0x9e0] ;  /* 0x00027800ff027b82 */ /* 0x008ee20000000a00 */
[----:B0-----:R-:W-:Y:S01]  /*1e530*/  ISETP.NE.AND P2, PT, R8, 0x1, PT ;  /* 0x000000010800780c */ /* 0x001fe20003f45270 */
[----:B------:R-:W-:-:S12]  /*1e540*/  VIADD R8, R35, 0x7f ;  /* 0x0000007f23087836 */ /* 0x000fd80000000000 */
[----:B------:R-:W0:Y:S01]  /*1e550*/  @P2 LDC R9, c[0x0][0x44c] ;  /* 0x00011300ff092b82 */ /* 0x000e220000000800 */
[----:B---3--:R-:W-:-:S07]  /*1e560*/  ISETP.GE.AND P3, PT, R3, 0x1, PT ;  /* 0x000000010300780c */ /* 0x008fce0003f66270 */
[----:B------:R-:W3:Y:S01]  /*1e570*/  @P2 LDC R11, c[0x0][0x450] ;  /* 0x00011400ff0b2b82 */ /* 0x000ee20000000800 */
[----:B--2---:R-:W-:Y:S02]  /*1e580*/  @P1 IMAD.IADD R7, R4, 0x1, -R5 ;  /* 0x0000000104071824 */ /* 0x004fe400078e0a05 */
[----:B0-----:R-:W-:-:S04]  /*1e590*/  @P2 IMAD.HI.U32 R4, R8, R9, RZ ;  /* 0x0000000908042227 */ /* 0x001fc800078e00ff */
[----:B------:R-:W-:Y:S01]  /*1e5a0*/  IMAD.IADD R22, R10, 0x1, R7 ;  /* 0x000000010a167824 */ /* 0x000fe200078e0207 */
[----:B---3--:R-:W-:-:S03]  /*1e5b0*/  @P2 SHF.R.U32.HI R8, RZ, R11, R4 ;  /* 0x0000000bff082219 */ /* 0x008fc60000011604 */
[C---:B------:R-:W-:Y:S01]  /*1e5c0*/  VIADD R4, R22.reuse, 0x5f ;  /* 0x0000005f16047836 */ /* 0x040fe20000000000 */
[----:B------:R-:W-:-:S03]  /*1e5d0*/  IADD3 R9, R22, 0x1, -R12 ;  /* 0x0000000116097810 */ /* 0x000fc60007ffe80c */
        /* <DEDUP_REMOVED lines=17> */
.L_x_3081:
[----:B------:R-:W-:-:S13]  /*1e6f0*/  ISETP.NE.AND P0, PT, R3, 0x1, PT ;  /* 0x000000010300780c */ /* 0x000fda0003f05270 */
[----:B------:R-:W0:Y:S02]  /*1e700*/  @P0 LDC.64 R4, c[0x0][0x9e8] ;  /* 0x00027a00ff040b82 */ /* 0x000e240000000a00 */
[----:B0-----:R-:W-:-:S05]  /*1e710*/  @P0 IMAD.HI.U32 R4, R11, R4, RZ ;  /* 0x000000040b040227 */ /* 0x001fca00078e00ff */
[----:B------:R-:W-:-:S07]  /*1e720*/  @P0 SHF.R.U32.HI R11, RZ, R5, R4 ;  /* 0x00000005ff0b0219 */ /* 0x000fce0000011604 */
.L_x_3082:
[----:B------:R-:W-:Y:S05]  /*1e730*/  BSYNC B0 ;  /* 0x0000000000007941 */ /* 0x000fea0003800000 */
.L_x_3080:
[----:B------:R-:W-:-:S05]  /*1e740*/  IMAD R11, R11, R3, R3 ;  /* 0x000000030b0b7224 */ /* 0x000fca00078e0203 */
[----:B------:R-:W-:-:S07]  /*1e750*/  VIMNMX R2, R2, R11, PT ;  /* 0x0000000b02027248 */ /* 0x000fce0003fe0100 */
.L_x_3079:
[----:B------:R-:W0:Y:S01]  /*1e760*/  @P2 LDC R8, c[0x0][0x44c] ;  /* 0x00011300ff082b82 */ /* 0x000e220000000800 */
[----:B------:R-:W-:Y:S01]  /*1e770*/  VIADD R2, R2, 0x5f ;  /* 0x0000005f02027836 */ /* 0x000fe20000000000 */
[----:B------:R-:W-:Y:S01]  /*1e780*/  MOV R5, R35 ;  /* 0x0000002300057202 */ /* 0x000fe20000000f00 */
[----:B------:R-:W-:Y:S02]  /*1e790*/  ULDC UR4, c[0x0][0x9dc] ;  /* 0x0002770000047ab9 */ /* 0x000fe40000000800 */
[----:B------:R-:W-:-:S03]  /*1e7a0*/  IMAD.HI R2, R2, 0x2aaaaaab, RZ ;  /* 0x2aaaaaab02027827 */ /* 0x000fc600078e02ff */
[----:B------:R-:W2:Y:S01]  /*1e7b0*/  @P2 LDC R4, c[0x0][0x450] ;  /* 0x00011400ff042b82 */ /* 0x000ea20000000800 */
[----:B0-----:R-:W-:-:S04]  /*1e7c0*/  @P2 IMAD.HI.U32 R11, R35, R8, RZ ;  /* 0x00000008230b2227 */ /* 0x001fc800078e00ff */
[----:B------:R-:W-:Y:S01]  /*1e7d0*/  IMAD.IADD R8, R22, 0x1, -R12 ;  /* 0x0000000116087824 */ /* 0x000fe200078e0a0c */
[----:B--2---:R-:W-:Y:S02]  /*1e7e0*/  @P2 SHF.R.U32.HI R5, RZ, R4, R11 ;  /* 0x00000004ff052219 */ /* 0x004fe4000001160b */
[----:B------:R-:W-:-:S03]  /*1e7f0*/  SHF.R.U32.HI R11, RZ, 0x1f, R2 ;  /* 0x0000001fff0b7819 */ /* 0x000fc60000011602 */
[----:B-1----:R-:W-:Y:S01]  /*1e800*/  IMAD.IADD R12, R8, 0x1, R5 ;  /* 0x00000001080c7824 */ /* 0x002fe200078e0205 */
[----:B------:R-:W-:-:S03]  /*1e810*/  LEA.HI.SX32 R11, R2, R11, 0x1c ;  /* 0x0000000b020b7211 */ /* 0x000fc600078fe2ff */
[----:B------:R-:W-:Y:S01]  /*1e820*/  VIADD R2, R12, -UR4 ;  /* 0x800000040c027c36 */ /* 0x000fe20008000000 */
[----:B------:R-:W-:Y:S01]  /*1e830*/  VIMNMX R11, R20, R11, PT ;  /* 0x0000000b140b7248 */ /* 0x000fe20003fe0100 */
        /* <DEDUP_REMOVED lines=11> */
.L_x_3085:
[----:B------:R-:W-:-:S13]  /*1e8f0*/  ISETP.NE.AND P0, PT, R3, 0x1, PT ;  /* 0x000000010300780c */ /* 0x000fda0003f05270 */
[----:B------:R-:W0:Y:S02]  /*1e900*/  @P0 LDC.64 R4, c[0x0][0x9e8] ;  /* 0x00027a00ff040b82 */ /* 0x000e240000000a00 */
[----:B0-----:R-:W-:-:S05]  /*1e910*/  @P0 IMAD.HI.U32 R4, R12, R4, RZ ;  /* 0x000000040c040227 */ /* 0x001fca00078e00ff */
[----:B------:R-:W-:-:S07]  /*1e920*/  @P0 SHF.R.U32.HI R12, RZ, R5, R4 ;  /* 0x00000005ff0c0219 */ /* 0x000fce0000011604 */
.L_x_3086:
[----:B------:R-:W-:Y:S05]  /*1e930*/  BSYNC B0 ;  /* 0x0000000000007941 */ /* 0x000fea0003800000 */
.L_x_3084:
[----:B------:R-:W-:-:S05]  /*1e940*/  IMAD R3, R12, R3, RZ ;  /* 0x000000030c037224 */ /* 0x000fca00078e02ff */
[----:B------:R-:W-:-:S07]  /*1e950*/  VIMNMX R2, R2, R3, !PT ;  /* 0x0000000302027248 */ /* 0x000fce0007fe0100 */
.L_x_3083:
[----:B------:R-:W-:Y:S01]  /*1e960*/  IMAD.HI R2, R2, 0x2aaaaaab, RZ ;  /* 0x2aaaaaab02027827 */ /* 0x000fe200078e02ff */
[----:B------:R-:W-:Y:S01]  /*1e970*/  BSSY B0, `(.L_x_3087) ;  /* 0x0000026000007945 */ /* 0x000fe20003800000 */
[----:B------:R-:W-:Y:S02]  /*1e980*/  LOP3.LUT R30, R6, 0xff, RZ, 0xc0, !PT ;  /* 0x000000ff061e7812 */ /* 0x000fe400078ec0ff */
[----:B------:R-:W-:Y:S01]  /*1e990*/  SHF.R.U32.HI R6, RZ, 0x10, R6 ;  /* 0x00000010ff067819 */ /* 0x000fe20000011606 */
[----:B------:R-:W-:Y:S01]  /*1e9a0*/  IMAD.MOV.U32 R14, RZ, RZ, RZ ;  /* 0x000000ffff0e7224 */ /* 0x000fe200078e00ff */
[----:B------:R-:W-:-:S04]  /*1e9b0*/  SHF.R.U32.HI R3, RZ, 0x1f, R2 ;  /* 0x0000001fff037819 */ /* 0x000fc80000011602 */
[----:B------:R-:W-:-:S04]  /*1e9c0*/  LEA.HI.SX32 R3, R2, R3, 0x1c ;  /* 0x0000000302037211 */ /* 0x000fc800078fe2ff */
[----:B------:R-:W-:-:S04]  /*1e9d0*/  VIMNMX R4, RZ, R3, !PT ;  /* 0x00000003ff047248 */ /* 0x000fc80007fe0100 */
[----:B------:R-:W-:-:S13]  /*1e9e0*/  ISETP.GT.AND P0, PT, R11, R4, PT ;  /* 0x000000040b00720c */ /* 0x000fda0003f04270 */
[----:B------:R-:W-:Y:S05]  /*1e9f0*/  @!P0 BRA `(.L_x_3088) ;  /* 0x0000000000748947 */ /* 0x000fea0003800000 */
[----:B------:R-:W-:Y:S01]  /*1ea00*/  ISETP.NE.AND P0, PT, R6, RZ, PT ;  /* 0x000000ff0600720c */ /* 0x000fe20003f05270 */
[----:B------:R-:W-:-:S03]  /*1ea10*/  ULDC UR4, c[0x0][0x9f0] ;  /* 0x00027c0000047ab9 */ /* 0x000fc60000000800 */
[----:B------:R-:W-:-:S04]  /*1ea20*/  SEL R5, R6, UR4, P0 ;  /* 0x0000000406057c07 */ /* 0x000fc80008000000 */
[----:B------:R-:W-:Y:S02]  /*1ea30*/  IABS R13, R5 ;  /* 0x00000005000d7213 */ /* 0x000fe40000000000 */
[----:B------:R-:W-:Y:S02]  /*1ea40*/  IADD3 R12, R5, -0x1, R11 ;  /* 0xffffffff050c7810 */ /* 0x000fe40007ffe00b */
[----:B------:R-:W0:Y:S03]  /*1ea50*/  I2F.RP R2, R13 ;  /* 0x0000000d00027306 */ /* 0x000e260000209400 */
[----:B------:R-:W-:-:S05]  /*1ea60*/  IMAD.IADD R12, R12, 0x1, -R4 ;  /* 0x000000010c0c7824 */ /* 0x000fca00078e0a04 */
[----:B0-----:R-:W0:Y:S02]  /*1ea70*/  MUFU.RCP R2, R2 ;  /* 0x0000000200027308 */ /* 0x001e240000001000 */
[----:B0-----:R-:W-:-:S06]  /*1ea80*/  VIADD R2, R2, 0xffffffe ;  /* 0x0ffffffe02027836 */ /* 0x001fcc0000000000 */
[----:B------:R0:W1:Y:S02]  /*1ea90*/  F2I.FTZ.U32.TRUNC.NTZ R3, R2 ;  /* 0x0000000200037305 */ /* 0x000064000021f000 */
[----:B0-----:R-:W-:-:S04]  /*1eaa0*/  LOP3.LUT R2, R12, R5, RZ, 0x3c, !PT ;  /* 0x000000050c027212 */ /* 0x001fc800078e3cff */
[----:B------:R-:W-:Y:S01]  /*1eab0*/  ISETP.GE.AND P3, PT, R2, RZ, PT ;  /* 0x000000ff0200720c */ /* 0x000fe20003f66270 */
[----:B-1----:R-:W-:-:S04]  /*1eac0*/  IMAD.MOV R2, RZ, RZ, -R3 ;  /* 0x000000ffff027224 */ /* 0x002fc800078e0a03 */
        /* <DEDUP_REMOVED lines=16> */
.L_x_3088:
[----:B------:R-:W-:Y:S05]  /*1ebd0*/  BSYNC B0 ;  /* 0x0000000000007941 */ /* 0x000fea0003800000 */
.L_x_3087:
[-C--:B------:R-:W-:Y:S01]  /*1ebe0*/  IMAD R3, R30, R14.reuse, R4 ;  /* 0x0000000e1e037224 */ /* 0x080fe200078e0204 */
[----:B------:R-:W-:Y:S04]  /*1ebf0*/  BSSY B0, `(.L_x_3089) ;  /* 0x0000131000007945 */ /* 0x000fe80003800000 */
[C---:B------:R-:W-:Y:S01]  /*1ec00*/  VIADDMNMX R11, R3.reuse, R14, R11, PT ;  /* 0x0000000e030b7246 */ /* 0x040fe2000380010b */
[----:B------:R-:W-:-:S04]  /*1ec10*/  IMAD R3, R3, 0x60, -R10 ;  /* 0x0000006003037824 */ /* 0x000fc800078e0a0a */
[----:B------:R-:W-:Y:S01]  /*1ec20*/  IMAD R10, R11, 0x60, -R10 ;  /* 0x000000600b0a7824 */ /* 0x000fe200078e0a0a */
[----:B------:R-:W-:-:S04]  /*1ec30*/  VIMNMX R3, RZ, R3, !PT ;  /* 0x00000003ff037248 */ /* 0x000fc80007fe0100 */
[----:B------:R-:W-:-:S04]  /*1ec40*/  VIMNMX R10, R10, R7, PT ;  /* 0x000000070a0a7248 */ /* 0x000fc80003fe0100 */
[----:B------:R-:W-:Y:S01]  /*1ec50*/  ISETP.GT.AND P0, PT, R10, R3, PT ;  /* 0x000000030a00720c */ /* 0x000fe20003f04270 */
[----:B------:R-:W-:-:S05]  /*1ec60*/  IMAD.WIDE.U32 R2, R3, -0x55555555, RZ ;  /* 0xaaaaaaab03027825 */ /* 0x000fca00078e00ff */
[----:B------:R-:W-:-:S05]  /*1ec70*/  SHF.R.U32.HI R4, RZ, 0x6, R3 ;  /* 0x00000006ff047819 */ /* 0x000fca0000011603 */
[----:B------:R-:W-:Y:S02]  /*1ec80*/  IMAD.MOV.U32 R2, RZ, RZ, R4 ;  /* 0x000000ffff027224 */ /* 0x000fe400078e0004 */
[----:B------:R-:W-:-:S04]  /*1ec90*/  @P0 VIADD R5, R10, 0x5f ;  /* 0x0000005f0a050836 */ /* 0x000fc80000000000 */
[----:B------:R-:W-:-:S05]  /*1eca0*/  @P0 IMAD.HI R5, R5, 0x2aaaaaab, RZ ;  /* 0x2aaaaaab05050827 */ /* 0x000fca00078e02ff */
[----:B------:R-:W-:-:S04]  /*1ecb0*/  @P0 SHF.R.U32.HI R10, RZ, 0x1f, R5 ;  /* 0x0000001fff0a0819 */ /* 0x000fc80000011605 */
        /* <DEDUP_REMOVED lines=11> */
.L_x_3300:
[----:B-1----:R-:W-:Y:S02]  /*1ed70*/  ISETP.NE.AND P0, PT, R14, RZ, PT ;  /* 0x000000ff0e00720c */ /* 0x002fe40003f05270 */
[----:B------:R-:W-:-:S11]  /*1ed80*/  PLOP3.LUT P6, PT, PT, PT, PT, 0x8, 0x0 ;  /* 0x000000000000781c */ /* 0x000fd60003fce170 */
[----:B------:R-:W-:Y:S05]  /*1ed90*/  @P0 BRA `(.L_x_3092) ;  /* 0x00000000000c0947 */ /* 0x000fea0003800000 */
[----:B------:R-:W-:-:S03]  /*1eda0*/  UMOV UR4, 0xffffffff ;  /* 0xffffffff00047882 */ /* 0x000fc60000000000 */
[----:B------:R-:W-:Y:S05]  /*1edb0*/  BRA.DIV UR4, `(.L_x_3093) ;  /* 0x0000008204407947 */ /* 0x000fea000b800000 */
[----:B------:R-:W-:-:S13]  /*1edc0*/  ELECT P6, URZ, PT ;  /* 0x00000000003f782f */ /* 0x000fda00038c0000 */
.L_x_3092:
        /* <DEDUP_REMOVED lines=9> */
.L_x_3303:
[----:B------:R-:W-:Y:S05]  /*1ee60*/  BSYNC B1 ;  /* 0x0000000000017941 */ /* 0x000fea0003800000 */
.L_x_3094:
[----:B------:R-:W-:Y:S04]  /*1ee70*/  BSSY B1, `(.L_x_3096) ;  /* 0x000007b000017945 */ /* 0x000fe80003800000 */
[----:B------:R-:W-:Y:S05]  /*1ee80*/  @!P6 BRA `(.L_x_3097) ;  /* 0x0000000400e4e947 */ /* 0x000fea0003800000 */
[----:B------:R-:W-:Y:S01]  /*1ee90*/  IMAD R12, R18, 0x8, R17 ;  /* 0x00000008120c7824 */ /* 0x000fe200078e0211 */
[----:B0-----:R-:W-:Y:S01]  /*1eea0*/  SHF.L.U32 R10, R28, 0x1f, RZ ;  /* 0x0000001f1c0a7819 */ /* 0x001fe200000006ff */
[----:B------:R-:W0:Y:S01]  /*1eeb0*/  S2R R3, SR_TID.X ;  /* 0x0000000000037919 */ /* 0x000e220000002100 */
[----:B------:R-:W-:Y:S02]  /*1eec0*/  BSSY B2, `(.L_x_3098) ;  /* 0x0000005000027945 */ /* 0x000fe40003800000 */
[----:B------:R-:W1:Y:S01]  /*1eed0*/  SYNCS.PHASECHK.TRANS64.TRYWAIT P0, [R12+URZ+0x228a0], R10 ;  /* 0x0228a00a0c0075a7 */ /* 0x000e62000800017f */
[----:B0-----:R-:W-:-:S04]  /*1eee0*/  LOP3.LUT R3, R3, 0x7f, RZ, 0xc0, !PT ;  /* 0x0000007f03037812 */ /* 0x001fc800078ec0ff */
[----:B------:R-:W-:Y:S01]  /*1eef0*/  ISETP.NE.AND P1, PT, R3, RZ, PT ;  /* 0x000000ff0300720c */ /* 0x000fe20003f25270 */
[----:B-1----:R-:W-:-:S12]  /*1ef00*/  @!P0 BRA `(.L_x_3099) ;  /* 0x0000008000208947 */ /* 0x002fd80003800000 */
.L_x_3304:
[----:B------:R-:W-:Y:S05]  /*1ef10*/  BSYNC B2 ;  /* 0x0000000000027941 */ /* 0x000fea0003800000 */
.L_x_3098:
        /* <DEDUP_REMOVED lines=9> */
.L_x_3101:
[----:B------:R-:W-:Y:S05]  /*1efb0*/  BSYNC B2 ;  /* 0x0000000000027941 */ /* 0x000fea0003800000 */
.L_x_3100:
        /* <DEDUP_REMOVED lines=12> */
.L_x_3102:
        /* <DEDUP_REMOVED lines=13> */
.L_x_3305:
[----:B------:R-:W-:Y:S05]  /*1f150*/  BSYNC B2 ;  /* 0x0000000000027941 */ /* 0x000fea0003800000 */
.L_x_3103:
        /* <DEDUP_REMOVED lines=11> */
.L_x_3106:
[----:B------:R-:W-:Y:S05]  /*1f210*/  BSYNC B2 ;  /* 0x0000000000027941 */ /* 0x000fea0003800000 */
.L_x_3105:
[----:B------:R-:W-:Y:S01]  /*1f220*/  R2UR UR6, R10 ;  /* 0x000000000a0672ca */ /* 0x000fe200000e0000 */
[----:B------:R-:W-:Y:S01]  /*1f230*/  UIADD3 UR4, UP0, UR40, 0x670, URZ ;  /* 0x0000067028047890 */ /* 0x000fe2000ff1e03f */
[----:B------:R-:W-:Y:S01]  /*1f240*/  R2UR UR7, R11 ;  /* 0x000000000b0772ca */ /* 0x000fe200000e0000 */
[----:B------:R-:W-:Y:S01]  /*1f250*/  VIADD R12, R12, 0x228b0 ;  /* 0x000228b00c0c7836 */ /* 0x000fe20000000000 */
[----:B------:R-:W-:Y:S01]  /*1f260*/  R2UR UR10, R7 ;  /* 0x00000000070a72ca */ /* 0x000fe200000e0000 */
[----:B------:R-:W-:Y:S01]  /*1f270*/  IMAD R7, R18, 0xc000, R17 ;  /* 0x0000c00012077824 */ /* 0x000fe200078e0211 */
[----:B------:R-:W-:Y:S01]  /*1f280*/  PLOP3.LUT P0, PT, PT, PT, PT, 0x80, 0x0 ;  /* 0x000000000000781c */ /* 0x000fe20003f0f070 */
[----:B------:R-:W-:Y:S02]  /*1f290*/  UIADD3.X UR5, URZ, UR41, URZ, UP0, !UPT ;  /* 0x000000293f057290 */ /* 0x000fe400087fe43f */
[----:B------:R-:W-:-:S10]  /*1f2a0*/  VIADD R13, R7, 0x400 ;  /* 0x00000400070d7836 */ /* 0x000fd40000000000 */
.L_x_3107:
        /* <DEDUP_REMOVED lines=15> */
.L_x_3108:
        /* <DEDUP_REMOVED lines=15> */
.L_x_3109:
        /* <DEDUP_REMOVED lines=15> */
.L_x_3110:
        /* <DEDUP_REMOVED lines=10> */
.L_x_3097:
[----:B------:R-:W-:Y:S05]  /*1f620*/  BSYNC B1 ;  /* 0x0000000000017941 */ /* 0x000fea0003800000 */
.L_x_3096:
[----:B------:R-:W-:Y:S01]  /*1f630*/  IADD3 R11, R2, -0x2, RZ ;  /* 0xfffffffe020b7810 */ /* 0x000fe20007ffe0ff */
[----:B------:R-:W-:Y:S01]  /*1f640*/  VIADD R18, R18, 0x1 ;  /* 0x0000000112127836 */ /* 0x000fe20000000000 */
[----:B------:R-:W-:Y:S02]  /*1f650*/  PLOP3.LUT P0, PT, PT, PT, PT, 0x8, 0x0 ;  /* 0x000000000000781c */ /* 0x000fe40003f0e170 */
[----:B------:R-:W-:Y:S02]  /*1f660*/  ISETP.GE.AND P2, PT, R11, R4, PT ;  /* 0x000000040b00720c */ /* 0x000fe40003f46270 */
[----:B------:R-:W-:-:S04]  /*1f670*/  ISETP.NE.AND P1, PT, R18, 0x2, PT ;  /* 0x000000021200780c */ /* 0x000fc80003f25270 */
[----:B------:R-:W-:Y:S02]  /*1f680*/  SEL R3, RZ, 0x1, P1 ;  /* 0x00000001ff037807 */ /* 0x000fe40000800000 */
[----:B------:R-:W-:Y:S02]  /*1f690*/  SEL R18, R18, RZ, P1 ;  /* 0x000000ff12127207 */ /* 0x000fe40000800000 */
[----:B------:R-:W-:-:S03]  /*1f6a0*/  LOP3.LUT R28, R28, R3, RZ, 0x3c, !PT ;  /* 0x000000031c1c7212 */ /* 0x000fc600078e3cff */
[----:B------:R-:W-:Y:S05]  /*1f6b0*/  @!P2 BRA `(.L_x_3090) ;  /* 0x000000080010a947 */ /* 0x000fea0003800000 */
.L_x_3126:
[----:B------:R-:W-:Y:S05]  /*1f6c0*/  YIELD ;  /* 0x0000000000007946 */ /* 0x000fea0003800000 */
        /* <DEDUP_REMOVED lines=10> */
.L_x_3306:
[----:B------:R-:W-:Y:S05]  /*1f770*/  BSYNC B2 ;  /* 0x0000000000027941 */ /* 0x000fea0003800000 */
.L_x_3113:
        /* <DEDUP_REMOVED lines=9> */
.L_x_3116:
[----:B------:R-:W-:Y:S05]  /*1f810*/  BSYNC B2 ;  /* 0x0000000000027941 */ /* 0x000fea0003800000 */
.L_x_3115:
        /* <DEDUP_REMOVED lines=11> */
.L_x_3117:
        /* <DEDUP_REMOVED lines=13> */
.L_x_3307:
[----:B------:R-:W-:Y:S05]  /*1f9a0*/  BSYNC B2 ;  /* 0x0000000000027941 */ /* 0x000fea0003800000 */
.L_x_3118:
        /* <DEDUP_REMOVED lines=11> */
.L_x_3121:
[----:B------:R-:W-:Y:S05]  /*1fa60*/  BSYNC B2 ;  /* 0x0000000000027941 */ /* 0x000fea0003800000 */
.L_x_3120:
        /* <DEDUP_REMOVED lines=9> */
.L_x_3122:
        /* <DEDUP_REMOVED lines=15> */
.L_x_3123:
        /* <DEDUP_REMOVED lines=15> */
.L_x_3124:
        /* <DEDUP_REMOVED lines=15> */
.L_x_3125:
        /* <DEDUP_REMOVED lines=10> */
.L_x_3112:
[----:B------:R-:W-:Y:S05]  /*1fe70*/  BSYNC B1 ;  /* 0x0000000000017941 */ /* 0x000fea0003800000 */
.L_x_3111:
[C---:B------:R-:W-:Y:S01]  /*1fe80*/  ISETP.GT.AND P2, PT, R11.reuse, R4, PT ;  /* 0x000000040b00720c */ /* 0x040fe20003f44270 */
[----:B------:R-:W-:Y:S02]  /*1fe90*/  VIADD R18, R18, 0x1 ;  /* 0x0000000112127836 */ /* 0x000fe40000000000 */
[----:B------:R-:W-:-:S03]  /*1fea0*/  VIADD R11, R11, 0xffffffff ;  /* 0xffffffff0b0b7836 */ /* 0x000fc60000000000 */
[----:B------:R-:W-:-:S04]  /*1feb0*/  ISETP.NE.AND P1, PT, R18, 0x2, PT ;  /* 0x000000021200780c */ /* 0x000fc80003f25270 */
[----:B------:R-:W-:Y:S02]  /*1fec0*/  SEL R3, RZ, 0x1, P1 ;  /* 0x00000001ff037807 */ /* 0x000fe40000800000 */
[----:B------:R-:W-:Y:S02]  /*1fed0*/  SEL R18, R18, RZ, P1 ;  /* 0x000000ff12127207 */ /* 0x000fe40000800000 */
[----:B------:R-:W-:Y:S01]  /*1fee0*/  LOP3.LUT R28, R28, R3, RZ, 0x3c, !PT ;  /* 0x000000031c1c7212 */ /* 0x000fe200078e3cff */
[----:B------:R-:W-:Y:S06]  /*1fef0*/  @P2 BRA `(.L_x_3126) ;  /* 0xfffffff400f02947 */ /* 0x000fec000383ffff */
.L_x_3090:
[----:B------:R-:W-:Y:S05]  /*1ff00*/  BSYNC B0 ;  /* 0x0000000000007941 */ /* 0x000fea0003800000 */
.L_x_3089:
[----:B------:R-:W1:Y:S01]  /*1ff10*/  LDC R0, c[0x0][0x448] ;  /* 0x00011200ff007b82 */ /* 0x000e620000000800 */
[----:B------:R-:W-:Y:S07]  /*1ff20*/  @!P0 WARPSYNC.ALL ;  /* 0x0000000000008948 */ /* 0x000fee0003800000 */
[----:B------:R-:W-:Y:S01]  /*1ff30*/  @!P0 BAR.SYNC.DEFER_BLOCKING 0xc, 0x180 ;  /* 0x0306000000008b1d */ /* 0x000fe20000010000 */
[----:B-1----:R-:W-:Y:S02]  /*1ff40*/  ISETP.NE.AND P1, PT, R0, 0x1, PT ;  /* 0x000000010000780c */ /* 0x002fe40003f25270 */
[----:B------:R-:W-:-:S11]  /*1ff50*/  IADD3 R0, R35, 0x7f, RZ ;  /* 0x0000007f23007810 */ /* 0x000fd60007ffe0ff */
[----:B------:R-:W1:Y:S08]  /*1ff60*/  @P1 LDC R3, c[0x0][0x44c] ;  /* 0x00011300ff031b82 */ /* 0x000e700000000800 */
[----:B------:R-:W2:Y:S01]  /*1ff70*/  @P1 LDC R2, c[0x0][0x450] ;  /* 0x00011400ff021b82 */ /* 0x000ea20000000800 */
[----:B-1----:R-:W-:-:S05]  /*1ff80*/  @P1 IMAD.HI.U32 R3, R0, R3, RZ ;  /* 0x0000000300031227 */ /* 0x002fca00078e00ff */
[----:B--2---:R-:W-:Y:S02]  /*1ff90*/  @P1 SHF.R.U32.HI R0, RZ, R2, R3 ;  /* 0x00000002ff001219 */ /* 0x004fe40000011603 */
[----:B------:R-:W1:Y:S03]  /*1ffa0*/  LDC.64 R2, c[0x0][0x9e0] ;  /* 0x00027800ff027b82 */ /* 0x000e660000000a00 */
[----:B------:R-:W-:Y:S01]  /*1ffb0*/  IMAD.IADD R7, R9, 0x1, R0 ;  /* 0x0000000109077824 */ /* 0x000fe200078e0200 */
[----:B-1----:R-:W-:-:S03]  /*1ffc0*/  ISETP.GE.AND P2, PT, R3, 0x1, PT ;  /* 0x000000010300780c */ /* 0x002fc60003f46270 */
[----:B------:R-:W-:-:S10]  /*1ffd0*/  IMAD.IADD R2, R7, 0x1, R2 ;  /* 0x0000000107027824 */ /* 0x000fd400078e0202 */
[----:B------:R-:W-:Y:S05]  /*1ffe0*/  @!P2 BRA `(.L_x_3127) ;  /* 0x000000000048a947 */ /* 0x000fea0003800000 */
[C---:B------:R-:W-:Y:S01]  /*1fff0*/  ISETP.GT.AND P0, PT, R7.reuse, RZ, PT ;  /* 0x000000ff0700720c */ /* 0x040fe20003f04270 */
[----:B------:R-:W-:Y:S01]  /*20000*/  BSSY B0, `(.L_x_3128) ;  /* 0x000000e000007945 */ /* 0x000fe20003800000 */
[----:B------:R-:W-:-:S11]  /*20010*/  VIADD R0, R7, 0xffffffff ;  /* 0xffffffff07007836 */ /* 0x000fd60000000000 */
[----:B------:R-:W-:Y:S05]  /*20020*/  @P0 BRA `(.L_x_3129) ;  /* 0x00000000001c0947 */ /* 0x000fea0003800000 */
[----:B------:R-:W-:Y:S01]  /*20030*/  ISETP.NE.AND P0, PT, R3, 0x1, PT ;  /* 0x000000010300780c */ /* 0x000fe20003f05270 */
[----:B------:R-:W-:-:S12]  /*20040*/  IMAD.MOV R7, RZ, RZ, -R7 ;  /* 0x000000ffff077224 */ /* 0x000fd800078e0a07 */
[----:B------:R-:W1:Y:S02]  /*20050*/  @P0 LDC.64 R4, c[0x0][0x9e8] ;  /* 0x00027a00ff040b82 */ /* 0x000e640000000a00 */
[----:B-1----:R-:W-:-:S05]  /*20060*/  @P0 IMAD.HI.U32 R4, R7, R4, RZ ;  /* 0x0000000407040227 */ /* 0x002fca00078e00ff */
[----:B------:R-:W-:-:S04]  /*20070*/  @P0 SHF.R.U32.HI R7, RZ, R5, R4 ;  /* 0x00000005ff070219 */ /* 0x000fc80000011604 */
[----:B------:R-:W-:Y:S01]  /*20080*/  LOP3.LUT R0, RZ, R7, RZ, 0x33, !PT ;  /* 0x00000007ff007212 */ /* 0x000fe200078e33ff */
[----:B------:R-:W-:Y:S06]  /*20090*/  BRA `(.L_x_3130) ;  /* 0x0000000000107947 */ /* 0x000fec0003800000 */
.L_x_3129:
[----:B------:R-:W-:-:S13]  /*200a0*/  ISETP.NE.AND P0, PT, R3, 0x1, PT ;  /* 0x000000010300780c */ /* 0x000fda0003f05270 */
[----:B------:R-:W1:Y:S02]  /*200b0*/  @P0 LDC.64 R4, c[0x0][0x9e8] ;  /* 0x00027a00ff040b82 */ /* 0x000e640000000a00 */
[----:B-1----:R-:W-:-:S05]  /*200c0*/  @P0 IMAD.HI.U32 R4, R0, R4, RZ ;  /* 0x0000000400040227 */ /* 0x002fca00078e00ff */
[----:B------:R-:W-:-:S07]  /*200d0*/  @P0 SHF.R.U32.HI R0, RZ, R5, R4 ;  /* 0x00000005ff000219 */ /* 0x000fce0000011604 */
.L_x_3130:
[----:B------:R-:W-:Y:S05]  /*200e0*/  BSYNC B0 ;  /* 0x0000000000007941 */ /* 0x000fea0003800000 */
.L_x_3128:
[----:B------:R-:W-:-:S05]  /*200f0*/  IMAD R5, R0, R3, R3 ;  /* 0x0000000300057224 */ /* 0x000fca00078e0203 */
[----:B------:R-:W-:-:S07]  /*20100*/  VIMNMX R2, R2, R5, PT ;  /* 0x0000000502027248 */ /* 0x000fce0003fe0100 */
.L_x_3127:
[----:B------:R-:W1:Y:S01]  /*20110*/  @P1 LDC R4, c[0x0][0x44c] ;  /* 0x00011300ff041b82 */ /* 0x000e620000000800 */
[----:B------:R-:W-:Y:S01]  /*20120*/  VIADD R2, R2, 0x5f ;  /* 0x0000005f02027836 */ /* 0x000fe20000000000 */
[----:B------:R-:W-:Y:S01]  /*20130*/  ULDC UR4, c[0x0][0x9dc] ;  /* 0x0002770000047ab9 */ /* 0x000fe20000000800 */
[----:B------:R-:W-:Y:S02]  /*20140*/  IMAD.MOV.U32 R7, RZ, RZ, R35 ;  /* 0x000000ffff077224 */ /* 0x000fe400078e0023 */
[----:B------:R-:W-:-:S03]  /*20150*/  IMAD.HI R2, R2, 0x2aaaaaab, RZ ;  /* 0x2aaaaaab02027827 */ /* 0x000fc600078e02ff */
[----:B------:R-:W2:Y:S02]  /*20160*/  @P1 LDC R0, c[0x0][0x450] ;  /* 0x00011400ff001b82 */ /* 0x000ea40000000800 */
[----:B------:R-:W-:-:S04]  /*20170*/  SHF.R.U32.HI R5, RZ, 0x1f, R2 ;  /* 0x0000001fff057819 */ /* 0x000fc80000011602 */
[----:B------:R-:W-:Y:S01]  /*20180*/  LEA.HI.SX32 R5, R2, R5, 0x1c ;  /* 0x0000000502057211 */ /* 0x000fe200078fe2ff */
[----:B-1----:R-:W-:-:S05]  /*20190*/  @P1 IMAD.HI.U32 R9, R35, R4, RZ ;  /* 0x0000000423091227 */ /* 0x002fca00078e00ff */
[----:B--2---:R-:W-:-:S05]  /*201a0*/  @P1 SHF.R.U32.HI R7, RZ, R0, R9 ;  /* 0x00000000ff071219 */ /* 0x004fca0000011609 */
[----:B------:R-:W-:Y:S01]  /*201b0*/  IMAD.IADD R8, R8, 0x1, R7 ;  /* 0x0000000108087824 */ /* 0x000fe200078e0207 */
[----:B------:R-:W-:-:S03]  /*201c0*/  VIMNMX R7, R20, R5, PT ;  /* 0x0000000514077248 */ /* 0x000fc60003fe0100 */
[----:B------:R-:W-:Y:S01]  /*201d0*/  VIADD R0, R8, -UR4 ;  /* 0x8000000408007c36 */ /* 0x000fe20008000000 */
[----:B------:R-:W-:Y:S06]  /*201e0*/  @!P2 BRA `(.L_x_3131) ;  /* 0x000000000044a947 */ /* 0x000fec0003800000 */
[----:B------:R-:W-:Y:S01]  /*201f0*/  ISETP.GT.AND P0, PT, R8, -0x1, PT ;  /* 0xffffffff0800780c */ /* 0x000fe20003f04270 */
[----:B------:R-:W-:-:S12]  /*20200*/  BSSY B0, `(.L_x_3132) ;  /* 0x000000d000007945 */ /* 0x000fd80003800000 */
[----:B------:R-:W-:Y:S05]  /*20210*/  @P0 BRA `(.L_x_3133) ;  /* 0x00000000001c0947 */ /* 0x000fea0003800000 */
[----:B------:R-:W-:Y:S02]  /*20220*/  ISETP.NE.AND P0, PT, R3, 0x1, PT ;  /* 0x000000010300780c */ /* 0x000fe40003f05270 */
[----:B------:R-:W-:-:S11]  /*20230*/  LOP3.LUT R9, RZ, R8, RZ, 0x33, !PT ;  /* 0x00000008ff097212 */ /* 0x000fd600078e33ff */
[----:B------:R-:W1:Y:S02]  /*20240*/  @P0 LDC.64 R4, c[0x0][0x9e8] ;  /* 0x00027a00ff040b82 */ /* 0x000e640000000a00 */
[----:B-1----:R-:W-:-:S05]  /*20250*/  @P0 IMAD.HI.U32 R4, R9, R4, RZ ;  /* 0x0000000409040227 */ /* 0x002fca00078e00ff */
[----:B------:R-:W-:-:S04]  /*20260*/  @P0 SHF.R.U32.HI R9, RZ, R5, R4 ;  /* 0x00000005ff090219 */ /* 0x000fc80000011604 */
[----:B------:R-:W-:Y:S01]  /*20270*/  LOP3.LUT R8, RZ, R9, RZ, 0x33, !PT ;  /* 0x00000009ff087212 */ /* 0x000fe200078e33ff */
[----:B------:R-:W-:Y:S06]  /*20280*/  BRA `(.L_x_3134) ;  /* 0x0000000000107947 */ /* 0x000fec0003800000 */
.L_x_3133:
[----:B------:R-:W-:-:S13]  /*20290*/  ISETP.NE.AND P0, PT, R3, 0x1, PT ;  /* 0x000000010300780c */ /* 0x000fda0003f05270 */
[----:B------:R-:W1:Y:S02]  /*202a0*/  @P0 LDC.64 R4, c[0x0][0x9e8] ;  /* 0x00027a00ff040b82 */ /* 0x000e640000000a00 */
[----:B-1----:R-:W-:-:S05]  /*202b0*/  @P0 IMAD.HI.U32 R4, R8, R4, RZ ;  /* 0x0000000408040227 */ /* 0x002fca00078e00ff */
[----:B------:R-:W-:-:S07]  /*202c0*/  @P0 SHF.R.U32.HI R8, RZ, R5, R4 ;  /* 0x00000005ff080219 */ /* 0x000fce0000011604 */
.L_x_3134:
[----:B------:R-:W-:Y:S05]  /*202d0*/  BSYNC B0 ;  /* 0x0000000000007941 */ /* 0x000fea0003800000 */
.L_x_3132:
[----:B------:R-:W-:-:S05]  /*202e0*/  IMAD R3, R8, R3, RZ ;  /* 0x0000000308037224 */ /* 0x000fca00078e02ff */
[----:B------:R-:W-:-:S07]  /*202f0*/  VIMNMX R0, R0, R3, !PT ;  /* 0x0000000300007248 */ /* 0x000fce0007fe0100 */
.L_x_3131:
[----:B------:R-:W-:Y:S01]  /*20300*/  ISETP.NE.AND P1, PT, R6, RZ, PT ;  /* 0x000000ff0600720c */ /* 0x000fe20003f25270 */
[----:B------:R-:W-:Y:S01]  /*20310*/  IMAD.HI R0, R0, 0x2aaaaaab, RZ ;  /* 0x2aaaaaab00007827 */ /* 0x000fe200078e02ff */
[----:B------:R-:W-:Y:S04]  /*20320*/  BSSY B0, `(.L_x_3135) ;  /* 0x0000023000007945 */ /* 0x000fe80003800000 */
[----:B------:R-:W-:-:S04]  /*20330*/  SHF.R.U32.HI R3, RZ, 0x1f, R0 ;  /* 0x0000001fff037819 */ /* 0x000fc80000011600 */
[----:B------:R-:W-:Y:S01]  /*20340*/  LEA.HI.SX32 R0, R0, R3, 0x1c ;  /* 0x0000000300007211 */ /* 0x000fe200078fe2ff */
[----:B------:R-:W-:Y:S02]  /*20350*/  IMAD.MOV.U32 R3, RZ, RZ, RZ ;  /* 0x000000ffff037224 */ /* 0x000fe400078e00ff */
[----:B------:R-:W1:Y:S01]  /*20360*/  @!P1 LDC R6, c[0x0][0x9f0] ;  /* 0x00027c00ff069b82 */ /* 0x000e620000000800 */
[----:B------:R-:W-:-:S04]  /*20370*/  VIMNMX R0, RZ, R0, !PT ;  /* 0x00000000ff007248 */ /* 0x000fc80007fe0100 */
[----:B------:R-:W-:-:S13]  /*20380*/  ISETP.GT.AND P0, PT, R7, R0, PT ;  /* 0x000000000700720c */ /* 0x000fda0003f04270 */
[----:B------:R-:W-:Y:S05]  /*20390*/  @!P0 BRA `(.L_x_3136) ;  /* 0x00000000006c8947 */ /* 0x000fea0003800000 */
[----:B-1----:R-:W-:Y:S01]  /*203a0*/  IABS R4, R6 ;  /* 0x0000000600047213 */ /* 0x002fe20000000000 */
[----:B------:R-:W-:-:S03]  /*203b0*/  IMAD.MOV.U32 R2, RZ, RZ, RZ ;  /* 0x000000ffff027224 */ /* 0x000fc600078e00ff */
[----:B------:R-:W1:Y:S08]  /*203c0*/  I2F.RP R5, R4 ;  /* 0x0000000400057306 */ /* 0x000e700000209400 */
[----:B-1----:R-:W1:Y:S02]  /*203d0*/  MUFU.RCP R5, R5 ;  /* 0x0000000500057308 */ /* 0x002e640000001000 */
[----:B-1----:R-:W-:-:S06]  /*203e0*/  VIADD R8, R5, 0xffffffe ;  /* 0x0ffffffe05087836 */ /* 0x002fcc0000000000 */
[----:B------:R-:W1:Y:S02]  /*203f0*/  F2I.FTZ.U32.TRUNC.NTZ R3, R8 ;  /* 0x0000000800037305 */ /* 0x000e64000021f000 */
[----:B-1----:R-:W-:-:S04]  /*20400*/  IMAD.MOV R9, RZ, RZ, -R3 ;  /* 0x000000ffff097224 */ /* 0x002fc800078e0a03 */
[----:B------:R-:W-:-:S04]  /*20410*/  IMAD R9, R9, R4, RZ ;  /* 0x0000000409097224 */ /* 0x000fc800078e02ff */
[----:B------:R-:W-:Y:S01]  /*20420*/  IMAD.HI.U32 R2, R3, R9, R2 ;  /* 0x0000000903027227 */ /* 0x000fe200078e0002 */
[----:B------:R-:W-:Y:S02]  /*20430*/  IADD3 R3, R6, -0x1, R7 ;  /* 0xffffffff06037810 */ /* 0x000fe40007ffe007 */
[----:B------:R-:W-:-:S03]  /*20440*/  IABS R9, R6 ;  /* 0x0000000600097213 */ /* 0x000fc60000000000 */
[----:B------:R-:W-:Y:S02]  /*20450*/  IMAD.IADD R3, R3, 0x1, -R0 ;  /* 0x0000000103037824 */ /* 0x000fe400078e0a00 */
[----:B------:R-:W-:-:S03]  /*20460*/  IMAD.MOV R8, RZ, RZ, -R9 ;  /* 0x000000ffff087224 */ /* 0x000fc600078e0a09 */
[----:B------:R-:W-:Y:S02]  /*20470*/  IABS R5, R3 ;  /* 0x0000000300057213 */ /* 0x000fe40000000000 */
[----:B------:R-:W-:-:S03]  /*20480*/  LOP3.LUT R3, R3, R6, RZ, 0x3c, !PT ;  /* 0x0000000603037212 */ /* 0x000fc600078e3cff */
[----:B------:R-:W-:Y:S01]  /*20490*/  IMAD.HI.U32 R2, R2, R5, RZ ;  /* 0x0000000502027227 */ /* 0x000fe200078e00ff */
[----:B------:R-:W-:-:S03]  /*204a0*/  ISETP.GE.AND P2, PT, R3, RZ, PT ;  /* 0x000000ff0300720c */ /* 0x000fc60003f46270 */
[----:B------:R-:W-:-:S05]  /*204b0*/  IMAD R5, R2, R8, R5 ;  /* 0x0000000802057224 */ /* 0x000fca00078e0205 */
[----:B------:R-:W-:-:S13]  /*204c0*/  ISETP.GT.U32.AND P1, PT, R4, R5, PT ;  /* 0x000000050400720c */ /* 0x000fda0003f24070 */
[----:B------:R-:W-:Y:S01]  /*204d0*/  @!P1 IMAD.IADD R5, R5, 0x1, -R4 ;  /* 0x0000000105059824 */ /* 0x000fe200078e0a04 */
[----:B------:R-:W-:Y:S02]  /*204e0*/  @!P1 IADD3 R2, R2, 0x1, RZ ;  /* 0x0000000102029810 */ /* 0x000fe40007ffe0ff */
[----:B------:R-:W-:Y:S02]  /*204f0*/  ISETP.NE.AND P1, PT, R6, RZ, PT ;  /* 0x000000ff0600720c */ /* 0x000fe40003f25270 */
[----:B------:R-:W-:-:S13]  /*20500*/  ISETP.GE.U32.AND P0, PT, R5, R4, PT ;  /* 0x000000040500720c */ /* 0x000fda0003f06070 */
[----:B------:R-:W-:-:S04]  /*20510*/  @P0 VIADD R2, R2, 0x1 ;  /* 0x0000000102020836 */ /* 0x000fc80000000000 */
[----:B------:R-:W-:Y:S01]  /*20520*/  @!P2 IMAD.MOV R2, RZ, RZ, -R2 ;  /* 0x000000ffff02a224 */ /* 0x000fe200078e0a02 */
[----:B------:R-:W-:-:S05]  /*20530*/  @!P1 LOP3.LUT R2, RZ, R6, RZ, 0x33, !PT ;  /* 0x00000006ff029212 */ /* 0x000fca00078e33ff */
[----:B------:R-:W-:-:S07]  /*20540*/  IMAD.MOV.U32 R3, RZ, RZ, R2 ;  /* 0x000000ffff037224 */ /* 0x000fce00078e0002 */
.L_x_3136:
[----:B------:R-:W-:Y:S05]  /*20550*/  BSYNC B0 ;  /* 0x0000000000007941 */ /* 0x000fea0003800000 */
.L_x_3135:
[-C--:B------:R-:W-:Y:S01]  /*20560*/  IMAD R30, R30, R3.reuse, R0 ;  /* 0x000000031e1e7224 */ /* 0x080fe200078e0200 */
        /* <DEDUP_REMOVED lines=20> */
[----:B---3--:R-:W-:Y:S01]  /*206b0*/  IADD3 R24, R0, UR37, R7 ;  /* 0x0000002500187c10 */ /* 0x008fe2000fffe007 */
[----:B------:R-:W-:Y:S06]  /*206c0*/  BRA `(.L_x_3139) ;  /* 0x0000003000e47947 */ /* 0x000fec0003800000 */
.L_x_3138:
        /* <DEDUP_REMOVED lines=9> */
[----:B------:R-:W2:Y:S01]  /*20760*/  LDC.64 R2, c[0x4][R2] ;  /* 0x0100000002027b82 */ /* 0x000ea20000000a00 */
[----:B------:R-:W-:Y:S02]  /*20770*/  IMAD.U32 R5, RZ, RZ, UR7 ;  /* 0x00000007ff057e24 */ /* 0x000fe4000f8e00ff */
[----:B-1----:R-:W-:Y:S02]  /*20780*/  IMAD.U32 R6, RZ, RZ, UR8 ;  /* 0x00000008ff067e24 */ /* 0x002fe4000f8e00ff */
[----:B------:R-:W-:-:S02]  /*20790*/  IMAD.U32 R7, RZ, RZ, UR9 ;  /* 0x00000009ff077e24 */ /* 0x000fc4000f8e00ff */
[----:B0-----:R-:W-:Y:S02]  /*207a0*/  IMAD.U32 R10, RZ, RZ, UR4 ;  /* 0x00000004ff0a7e24 */ /* 0x001fe4000f8e00ff */
[----:B------:R-:W-:Y:S02]  /*207b0*/  IMAD.U32 R11, RZ, RZ, UR5 ;  /* 0x00000005ff0b7e24 */ /* 0x000fe4000f8e00ff */
[----:B------:R-:W-:Y:S02]  /*207c0*/  IMAD.MOV.U32 R8, RZ, RZ, 0x70 ;  /* 0x00000070ff087424 */ /* 0x000fe400078e00ff */
[----:B------:R-:W-:Y:S02]  /*207d0*/  IMAD.MOV.U32 R12, RZ, RZ, 0x1 ;  /* 0x00000001ff0c7424 */ /* 0x000fe400078e00ff */
[----:B------:R-:W-:-:S07]  /*207e0*/  IMAD.MOV.U32 R13, RZ, RZ, RZ ;  /* 0x000000ffff0d7224 */ /* 0x000fce00078e00ff */
[----:B------:R-:W-:-:S07]  /*207f0*/  LEPC R20, `(.L_x_3141) ;  /* 0x000000001014794e */ /* 0x000fce0000000000 */
[----:B--2---:R-:W-:Y:S05]  /*20800*/  CALL.ABS.NOINC R2 ;  /* 0x0000000002007343 */ /* 0x004fea0003c00000 */
.L_x_3141:
[----:B------:R-:W-:Y:S05]  /*20810*/  BSYNC B6 ;  /* 0x0000000000067941 */ /* 0x000fea0003800000 */
.L_x_3140:
        /* <DEDUP_REMOVED lines=11> */
[----:B-1----:R-:W-:Y:S02]  /*208d0*/  IMAD.U32 R6, RZ, RZ, UR8 ;  /* 0x00000008ff067e24 */ /* 0x002fe4000f8e00ff */
[----:B------:R-:W-:Y:S02]  /*208e0*/  IMAD.U32 R7, RZ, RZ, UR9 ;  /* 0x00000009ff077e24 */ /* 0x000fe4000f8e00ff */
[----:B0-----:R-:W-:-:S02]  /*208f0*/  IMAD.U32 R10, RZ, RZ, UR4 ;  /* 0x00000004ff0a7e24 */ /* 0x001fc4000f8e00ff */
[----:B------:R-:W-:Y:S02]  /*20900*/  IMAD.U32 R11, RZ, RZ, UR5 ;  /* 0x00000005ff0b7e24 */ /* 0x000fe4000f8e00ff */
[----:B------:R-:W-:Y:S02]  /*20910*/  IMAD.MOV.U32 R8, RZ, RZ, 0x70 ;  /* 0x00000070ff087424 */ /* 0x000fe400078e00ff */
[----:B------:R-:W-:Y:S02]  /*20920*/  IMAD.MOV.U32 R12, RZ, RZ, 0x1 ;  /* 0x00000001ff0c7424 */ /* 0x000fe400078e00ff */
[----:B--2---:R-:W-:-:S07]  /*20930*/  IMAD.MOV.U32 R13, RZ, RZ, RZ ;  /* 0x000000ffff0d7224 */ /* 0x004fce00078e00ff */
[----:B------:R-:W-:-:S07]  /*20940*/  LEPC R20, `(.L_x_3144) ;  /* 0x000000001014794e */ /* 0x000fce0000000000 */
[----:B---3--:R-:W-:Y:S05]  /*20950*/  CALL.ABS.NOINC R2 ;  /* 0x0000000002007343 */ /* 0x008fea0003c00000 */
.L_x_3144:
[----:B------:R0:W1:Y:S01]  /*20960*/  LDC.64 R2, c[0x4][R25] ;  /* 0x0100000019027b82 */ /* 0x0000620000000a00 */
[----:B------:R-:W-:Y:S01]  /*20970*/  ULDC.64 UR4, c[0x4][0x98] ;  /* 0x0100260000047ab9 */ /* 0x000fe20000000a00 */
[----:B------:R-:W-:Y:S01]  /*20980*/  ULDC.64 UR6, c[0x4][0xa0] ;  /* 0x0100280000067ab9 */ /* 0x000fe20000000a00 */
[----:B------:R-:W-:Y:S01]  /*20990*/  ULDC.64 UR8, c[0x4][0x18] ;  /* 0x0100060000087ab9 */ /* 0x000fe20000000a00 */
[----:B------:R-:W-:Y:S01]  /*209a0*/  IMAD.U32 R4, RZ, RZ, UR4 ;  /* 0x00000004ff047e24 */ /* 0x000fe2000f8e00ff */
[----:B------:R-:W-:Y:S01]  /*209b0*/  MOV R13, RZ ;  /* 0x000000ff000d7202 */ /* 0x000fe20000000f00 */
[----:B------:R-:W-:Y:S02]  /*209c0*/  IMAD.U32 R5, RZ, RZ, UR5 ;  /* 0x00000005ff057e24 */ /* 0x000fe4000f8e00ff */
[----:B------:R-:W-:Y:S02]  /*209d0*/  IMAD.U32 R6, RZ, RZ, UR6 ;  /* 0x00000006ff067e24 */ /* 0x000fe4000f8e00ff */
[----:B------:R-:W-:-:S02]  /*209e0*/  IMAD.U32 R7, RZ, RZ, UR7 ;  /* 0x00000007ff077e24 */ /* 0x000fc4000f8e00ff */
[----:B------:R-:W-:Y:S02]  /*209f0*/  IMAD.U32 R10, RZ, RZ, UR8 ;  /* 0x00000008ff0a7e24 */ /* 0x000fe4000f8e00ff */
[----:B------:R-:W-:Y:S02]  /*20a00*/  IMAD.U32 R11, RZ, RZ, UR9 ;  /* 0x00000009ff0b7e24 */ /* 0x000fe4000f8e00ff */
[----:B------:R-:W-:Y:S02]  /*20a10*/  IMAD.MOV.U32 R8, RZ, RZ, 0x70 ;  /* 0x00000070ff087424 */ /* 0x000fe400078e00ff */
[----:B0-----:R-:W-:-:S07]  /*20a20*/  IMAD.MOV.U32 R12, RZ, RZ, 0x1 ;  /* 0x00000001ff0c7424 */ /* 0x001fce00078e00ff */
[----:B------:R-:W-:-:S07]  /*20a30*/  LEPC R20, `(.L_x_3143) ;  /* 0x000000001014794e */ /* 0x000fce0000000000 */
[----:B-1----:R-:W-:Y:S05]  /*20a40*/  CALL.ABS.NOINC R2 ;  /* 0x0000000002007343 */ /* 0x002fea0003c00000 */
.L_x_3143:
[----:B------:R-:W-:Y:S05]  /*20a50*/  BSYNC B6 ;  /* 0x0000000000067941 */ /* 0x000fea0003800000 */
.L_x_3142:
[----:B------:R-:W-:Y:S01]  /*20a60*/  ULDC.64 UR4, c[0x0][0x9f8] ;  /* 0x00027e0000047ab9 */ /* 0x000fe20000000a00 */
[----:B------:R-:W-:Y:S01]  /*20a70*/  IMAD.MOV.U32 R25, RZ, RZ, R27 ;  /* 0x000000ffff197224 */ /* 0x000fe200078e001b */
[----:B------:R-:W-:Y:S01]  /*20a80*/  ISETP.NE.U32.AND P0, PT, RZ, UR4, PT ;  /* 0x00000004ff007c0c */ /* 0x000fe2000bf05070 */
[----:B------:R-:W2:Y:S01]  /*20a90*/  S2R R20, SR_TID.X ;  /* 0x0000000000147919 */ /* 0x000ea20000002100 */
[----:B------:R-:W3:Y:S01]  /*20aa0*/  LDC R8, c[0x0][0x430] ;  /* 0x00010c00ff087b82 */ /* 0x000ee20000000800 */
[----:B------:R-:W-:Y:S01]  /*20ab0*/  VIADD R0, R32, 0xffffffff ;  /* 0xffffffff20007836 */ /* 0x000fe20000000000 */
[----:B------:R-:W-:Y:S01]  /*20ac0*/  ISETP.NE.AND.EX P0, PT, RZ, UR5, PT, P0 ;  /* 0x00000005ff007c0c */ /* 0x000fe2000bf05300 */
[----:B------:R-:W-:Y:S02]  /*20ad0*/  IMAD.MOV.U32 R36, RZ, RZ, RZ ;  /* 0x000000ffff247224 */ /* 0x000fe400078e00ff */
[----:B------:R-:W-:Y:S01]  /*20ae0*/  IMAD.U32 R9, RZ, RZ, UR38 ;  /* 0x00000026ff097e24 */ /* 0x000fe2000f8e00ff */
[----:B------:R-:W-:Y:S01]  /*20af0*/  LOP3.LUT R16, R16, 0xffffffdf, RZ, 0xc0, !PT ;  /* 0xffffffdf10107812 */ /* 0x000fe200078ec0ff */
[----:B------:R-:W-:-:S08]  /*20b00*/  ULDC UR4, c[0x0][0x320] ;  /* 0x0000c80000047ab9 */ /* 0x000fd00000000800 */
[----:B------:R-:W4:Y:S01]  /*20b10*/  @P0 LDC.64 R2, c[0x0][0x9f8] ;  /* 0x00027e00ff020b82 */ /* 0x000f220000000a00 */
[----:B--2---:R-:W-:-:S04]  /*20b20*/  LOP3.LUT R20, R20, 0x7f, RZ, 0xc0, !PT ;  /* 0x0000007f14147812 */ /* 0x004fc800078ec0ff */
[----:B------:R-:W-:Y:S01]  /*20b30*/  SHF.R.U32.HI R21, RZ, 0x3, R20 ;  /* 0x00000003ff157819 */ /* 0x000fe20000011614 */
[----:B----4-:R-:W-:-:S05]  /*20b40*/  @P0 IMAD.WIDE R2, R27, 0x4, R2 ;  /* 0x000000041b020825 */ /* 0x010fca00078e0202 */
[----:B------:R2:W4:Y:S01]  /*20b50*/  @P0 LDG.E R25, desc[UR54][R2.64] ;  /* 0x0000003602190981 */ /* 0x000522000c1e1900 */
[----:B---3--:R-:W-:Y:S01]  /*20b60*/  ISETP.NE.AND P1, PT, R8, 0x1, PT ;  /* 0x000000010800780c */ /* 0x008fe20003f25270 */
[----:B------:R-:W3:-:S12]  /*20b70*/  S2R R20, SR_TID.X ;  /* 0x0000000000147919 */ /* 0x000ed80000002100 */
[----:B-1----:R-:W1:Y:S08]  /*20b80*/  @P1 LDC R6, c[0x0][0x434] ;  /* 0x00010d00ff061b82 */ /* 0x002e700000000800 */
[----:B------:R-:W0:Y:S01]  /*20b90*/  @P1 LDC R4, c[0x0][0x438] ;  /* 0x00010e00ff041b82 */ /* 0x000e220000000800 */
[----:B---3--:R-:W-:-:S05]  /*20ba0*/  IMAD.SHL.U32 R20, R20, 0x10, RZ ;  /* 0x0000001014147824 */ /* 0x008fca00078e00ff */
[----:B------:R-:W-:-:S05]  /*20bb0*/  LOP3.LUT R20, R21, 0x70, R20, 0xf8, !PT ;  /* 0x0000007015147812 */ /* 0x000fca00078ef814 */
[----:B------:R-:W-:-:S05]  /*20bc0*/  IMAD R37, R0, 0x60, R20 ;  /* 0x0000006000257824 */ /* 0x000fca00078e0214 */
[C---:B------:R-:W-:Y:S01]  /*20bd0*/  ISETP.GE.AND P0, PT, R37.reuse, R22, PT ;  /* 0x000000162500720c */ /* 0x040fe20003f06270 */
[----:B------:R-:W-:-:S03]  /*20be0*/  IMAD.IADD R37, R37, 0x1, R31 ;  /* 0x0000000125257824 */ /* 0x000fc600078e021f */
[----:B------:R-:W-:Y:S01]  /*20bf0*/  ISETP.GT.U32.OR P0, PT, R20, 0x5f, P0 ;  /* 0x0000005f1400780c */ /* 0x000fe20000704470 */
[----:B-1----:R-:W-:-:S04]  /*20c00*/  @P1 IMAD.HI.U32 R5, R37, R6, RZ ;  /* 0x0000000625051227 */ /* 0x002fc800078e00ff */
[----:B------:R-:W-:Y:S01]  /*20c10*/  IMAD.MOV.U32 R6, RZ, RZ, R37 ;  /* 0x000000ffff067224 */ /* 0x000fe200078e0025 */
[----:B0-----:R-:W-:-:S07]  /*20c20*/  @P1 SHF.R.U32.HI R6, RZ, R4, R5 ;  /* 0x00000004ff061219 */ /* 0x001fce0000011605 */
[----:B--2---:R-:W0:Y:S01]  /*20c30*/  @!P0 LDC.64 R2, c[0x0][0x428] ;  /* 0x00010a00ff028b82 */ /* 0x004e220000000a00 */
[--C-:B------:R-:W-:Y:S01]  /*20c40*/  @!P0 SHF.R.S32.HI R5, RZ, 0x1f, R6.reuse ;  /* 0x0000001fff058819 */ /* 0x100fe20000011406 */
[----:B------:R-:W-:Y:S01]  /*20c50*/  @!P0 IMAD.MOV.U32 R4, RZ, RZ, R6 ;  /* 0x000000ffff048224 */ /* 0x000fe200078e0006 */
[----:B------:R-:W-:Y:S01]  /*20c60*/  ISETP.NE.AND P2, PT, R9, 0x3, PT ;  /* 0x000000030900780c */ /* 0x000fe20003f45270 */
[----:B------:R-:W-:Y:S01]  /*20c70*/  UMOV UR5, 0xffffffff ;  /* 0xffffffff00057882 */ /* 0x000fe20000000000 */
[----:B----4-:R-:W-:Y:S01]  /*20c80*/  SHF.R.S32.HI R32, RZ, 0x1f, R25 ;  /* 0x0000001fff207819 */ /* 0x010fe20000011419 */
[----:B0-----:R-:W-:-:S04]  /*20c90*/  @!P0 IMAD.WIDE.U32 R4, R25, R2, R4 ;  /* 0x0000000219048225 */ /* 0x001fc800078e0004 */
[----:B------:R-:W-:-:S04]  /*20ca0*/  @!P0 IMAD R7, R32, R2, RZ ;  /* 0x0000000220078224 */ /* 0x000fc800078e02ff */
[----:B------:R-:W-:Y:S02]  /*20cb0*/  @!P0 IMAD R7, R25, R3, R7 ;  /* 0x0000000319078224 */ /* 0x000fe400078e0207 */
[----:B------:R-:W0:Y:S02]  /*20cc0*/  @!P0 LDC.64 R2, c[0x0][0x418] ;  /* 0x00010600ff028b82 */ /* 0x000e240000000a00 */
[----:B------:R-:W-:Y:S01]  /*20cd0*/  @!P0 IMAD.IADD R7, R5, 0x1, R7 ;  /* 0x0000000105078824 */ /* 0x000fe200078e0207 */
[----:B0-----:R-:W-:-:S04]  /*20ce0*/  @!P0 LEA R2, P1, R4, R2, 0x2 ;  /* 0x0000000204028211 */ /* 0x001fc800078210ff */
[----:B------:R-:W-:-:S05]  /*20cf0*/  @!P0 LEA.HI.X R3, R4, R3, R7, 0x2, P1 ;  /* 0x0000000304038211 */ /* 0x000fca00008f1407 */
[----:B------:R0:W5:Y:S01]  /*20d00*/  @!P0 LDG.E R36, desc[UR54][R2.64] ;  /* 0x0000003602248981 */ /* 0x000162000c1e1900 */
[----:B------:R-:W-:Y:S01]  /*20d10*/  ISETP.GT.U32.AND P0, PT, R20, 0x5f, PT ;  /* 0x0000005f1400780c */ /* 0x000fe20003f04070 */
[----:B------:R-:W-:Y:S01]  /*20d20*/  IMAD.MOV R4, RZ, RZ, -R6 ;  /* 0x000000ffff047224 */ /* 0x000fe200078e0a06 */
[----:B------:R-:W1:Y:S03]  /*20d30*/  S2R R20, SR_TID.X ;  /* 0x0000000000147919 */ /* 0x000e660000002100 */
[----:B------:R-:W-:-:S08]  /*20d40*/  IMAD R37, R8, R4, R37 ;  /* 0x0000000408257224 */ /* 0x000fd000078e0225 */
[----:B------:R-:W-:-:S04]  /*20d50*/  @P0 LOP3.LUT R16, R16, 0x20, RZ, 0xfc, !PT ;  /* 0x0000002010100812 */ /* 0x000fc800078efcff */
[----:B------:R-:W-:-:S04]  /*20d60*/  LOP3.LUT R16, R16, 0xffffffbf, RZ, 0xc0, !PT ;  /* 0xffffffbf10107812 */ /* 0x000fc800078ec0ff */
[----:B------:R-:W-:-:S04]  /*20d70*/  @P2 LOP3.LUT R16, R16, 0x40, RZ, 0xfc, !PT ;  /* 0x0000004010102812 */ /* 0x000fc800078efcff */
[----:B------:R-:W-:Y:S01]  /*20d80*/  LOP3.LUT R16, R16, 0xfffffff7, RZ, 0xc0, !PT ;  /* 0xfffffff710107812 */ /* 0x000fe200078ec0ff */
[----:B-1----:R-:W-:-:S05]  /*20d90*/  IMAD.SHL.U32 R20, R20, 0x8, RZ ;  /* 0x0000000814147824 */ /* 0x002fca00078e00ff */
[----:B------:R-:W-:-:S04]  /*20da0*/  LOP3.LUT R20, R20, 0x38, RZ, 0xc0, !PT ;  /* 0x0000003814147812 */ /* 0x000fc800078ec0ff */
[C---:B------:R-:W-:Y:S02]  /*20db0*/  LOP3.LUT R11, R20.reuse, 0x40, RZ, 0xfc, !PT ;  /* 0x00000040140b7812 */ /* 0x040fe400078efcff */
[----:B------:R-:W-:Y:S02]  /*20dc0*/  LOP3.LUT R10, R20, 0x80, RZ, 0xfc, !PT ;  /* 0x00000080140a7812 */ /* 0x000fe400078efcff */
[----:B------:R-:W-:Y:S02]  /*20dd0*/  ISETP.GE.AND P4, PT, R11, UR4, PT ;  /* 0x000000040b007c0c */ /* 0x000fe4000bf86270 */
[----:B------:R-:W-:Y:S02]  /*20de0*/  ISETP.GE.AND P3, PT, R10, UR4, PT ;  /* 0x000000040a007c0c */ /* 0x000fe4000bf66270 */
        /* <DEDUP_REMOVED lines=11> */
.L_x_3310:
[----:B------:R-:W-:Y:S01]  /*20ea0*/  SEL R6, RZ, 0x1, P0 ;  /* 0x00000001ff067807 */ /* 0x000fe20000000000 */
[----:B------:R-:W-:Y:S06]  /*20eb0*/  @!P2 BRA `(.L_x_3146) ;  /* 0x000000000004a947 */ /* 0x000fec0003800000 */
[----:B------:R-:W-:Y:S01]  /*20ec0*/  BPT.TRAP 0x1 ;  /* 0x000000040000795c */ /* 0x000fe20000300000 */
.L_x_3146:
[----:B------:R-:W-:Y:S01]  /*20ed0*/  IMAD R22, R0, -0x60, R22 ;  /* 0xffffffa000167824 */ /* 0x000fe200078e0216 */
[----:B------:R-:W-:Y:S01]  /*20ee0*/  SHF.L.U32 R0, R23, 0x1f, RZ ;  /* 0x0000001f17007819 */ /* 0x000fe200000006ff */
[----:B------:R-:W-:Y:S01]  /*20ef0*/  IMAD R33, R19, 0x8, R17 ;  /* 0x0000000813217824 */ /* 0x000fe200078e0211 */
[----:B------:R-:W-:Y:S03]  /*20f00*/  BSSY B0, `(.L_x_3147) ;  /* 0x0000003000007945 */ /* 0x000fe60003800000 */
[----:B------:R-:W0:Y:S02]  /*20f10*/  SYNCS.PHASECHK.TRANS64.TRYWAIT P0, [R33+URZ+0x22840], R0 ;  /* 0x02284000210075a7 */ /* 0x000e24000800017f */
[----:B0-----:R-:W-:Y:S05]  /*20f20*/  @!P0 BRA `(.L_x_3148) ;  /* 0x00000060009c8947 */ /* 0x001fea0003800000 */
.L_x_3311:
[----:B------:R-:W-:Y:S05]  /*20f30*/  BSYNC B0 ;  /* 0x0000000000007941 */ /* 0x000fea0003800000 */
.L_x_3147:
        /* <DEDUP_REMOVED lines=17> */
[----:B0-----:R-:W-:Y:S01]  /*21050*/  SHF.L.U32 R8, R8, 0x3, RZ ;  /* 0x0000000308087819 */ /* 0x001fe200000006ff */
[----:B------:R-:W-:Y:S02]  /*21060*/  ULDC.64 UR4, c[0x0][0x308] ;  /* 0x0000c20000047ab9 */ /* 0x000fe40000000a00 */
[----:B------:R-:W-:Y:S01]  /*21070*/  IMAD.IADD R3, R3, 0x1, R0 ;  /* 0x0000000103037824 */ /* 0x000fe200078e0200 */
        /* <DEDUP_REMOVED lines=67> */
.L_x_3325:
        /* <DEDUP_REMOVED lines=10> */
.L_x_3150:
        /* <DEDUP_REMOVED lines=11> */
.L_x_3151:
[----:B0-----:R0:W5:Y:S01]  /*21600*/  LDL.LU R3, [R1+0x8] ;  /* 0x0000080001037983 */ /* 0x0011620000300800 */
        /* <DEDUP_REMOVED lines=9> */
[----:B------:R-:W-:Y:S01]  /*216a0*/  SEL R34, RZ, 0x8, P0 ;  /* 0x00000008ff227807 */ /* 0x000fe20000000000 */
[----:B------:R-:W-:Y:S01]  /*216b0*/  BSSY B6, `(.L_x_3152) ;  /* 0x0000025000067945 */ /* 0x000fe20003800000 */
[----:B------:R-:W-:-:S02]  /*216c0*/  IADD3 R0, R2, R0, R6 ;  /* 0x0000000002007210 */ /* 0x000fc40007ffe006 */
[----:B------:R-:W-:-:S03]  /*216d0*/  ISETP.NE.U32.AND P0, PT, RZ, UR4, PT ;  /* 0x00000004ff007c0c */ /* 0x000fc6000bf05070 */
[----:B------:R-:W-:Y:S01]  /*216e0*/  IMAD.IADD R34, R0, 0x1, R34 ;  /* 0x0000000100227824 */ /* 0x000fe200078e0222 */
[----:B------:R-:W-:Y:S01]  /*216f0*/  ISETP.NE.AND.EX P0, PT, RZ, UR5, PT, P0 ;  /* 0x00000005ff007c0c */ /* 0x000fe2000bf05300 */
[----:B------:R-:W-:Y:S01]  /*21700*/  VIADD R0, R17, 0x18400 ;  /* 0x0001840011007836 */ /* 0x000fe20000000000 */
[----:B------:R-:W-:Y:S02]  /*21710*/  ULDC.64 UR4, c[0x0][0x298] ;  /* 0x0000a60000047ab9 */ /* 0x000fe40000000a00 */
[----:B------:R-:W-:Y:S02]  /*21720*/  SEL R2, R27, RZ, !P0 ;  /* 0x000000ff1b027207 */ /* 0x000fe40004000000 */
[----:B------:R-:W-:Y:S02]  /*21730*/  LOP3.LUT P1, RZ, R0, 0x3ff, RZ, 0xc0, !PT ;  /* 0x000003ff00ff7812 */ /* 0x000fe4000782c0ff */
[----:B------:R-:W-:-:S04]  /*21740*/  SHF.R.S32.HI R0, RZ, 0x1f, R27 ;  /* 0x0000001fff007819 */ /* 0x000fc8000001141b */
[----:B------:R-:W-:-:S05]  /*21750*/  SEL R0, R0, RZ, !P0 ;  /* 0x000000ff00007207 */ /* 0x000fca0004000000 */
[----:B------:R1:W-:Y:S04]  /*21760*/  STL [R1+0x30], R0 ;  /* 0x0000300001007387 */ /* 0x0003e80000100800 */
[----:B------:R2:W-:Y:S01]  /*21770*/  STL [R1+0x18], R2 ;  /* 0x0000180201007387 */ /* 0x0005e20000100800 */
[----:B-1---5:R-:W-:-:S05]  /*21780*/  SHF.R.S32.HI R0, RZ, 0x1f, R3 ;  /* 0x0000001fff007819 */ /* 0x022fca0000011403 */
[----:B------:R-:W-:-:S04]  /*21790*/  IMAD R0, R0, UR4, RZ ;  /* 0x0000000400007c24 */ /* 0x000fc8000f8e02ff */
[C---:B------:R-:W-:Y:S02]  /*217a0*/  IMAD R0, R3.reuse, UR5, R0 ;  /* 0x0000000503007c24 */ /* 0x040fe4000f8e0200 */
[----:B--2---:R-:W-:-:S05]  /*217b0*/  IMAD.WIDE.U32 R2, R3, UR4, RZ ;  /* 0x0000000403027c25 */ /* 0x004fca000f8e00ff */
[----:B------:R-:W-:Y:S01]  /*217c0*/  IADD3 R0, R3, R0, RZ ;  /* 0x0000000003007210 */ /* 0x000fe20007ffe0ff */
[----:B------:R1:W-:Y:S04]  /*217d0*/  STL.64 [R1+0x10], R2 ;  /* 0x0000100201007387 */ /* 0x0003e80000100a00 */
[----:B------:R1:W-:Y:S01]  /*217e0*/  STL [R1+0x8], R0 ;  /* 0x0000080001007387 */ /* 0x0003e20000100800 */
[----:B------:R-:W-:Y:S05]  /*217f0*/  @!P1 BRA `(.L_x_3153) ;  /* 0x0000000000409947 */ /* 0x000fea0003800000 */
[----:B-1----:R-:W-:Y:S01]  /*21800*/  MOV R2, 0x0 ;  /* 0x0000000000027802 */ /* 0x002fe20000000f00 */
        /* <DEDUP_REMOVED lines=15> */
.L_x_3153:
[----:B------:R-:W-:Y:S05]  /*21900*/  BSYNC B6 ;  /* 0x0000000000067941 */ /* 0x000fea0003800000 */
.L_x_3152:
[----:B-1----:R-:W2:Y:S01]  /*21910*/  LDL.LU R0, [R1+0x8] ;  /* 0x0000080001007983 */ /* 0x002ea20000300800 */
[----:B------:R-:W-:Y:S01]  /*21920*/  ULDC.64 UR4, c[0x0][0x2d8] ;  /* 0x0000b60000047ab9 */ /* 0x000fe20000000a00 */
[----:B------:R-:W1:Y:S02]  /*21930*/  LDC R7, c[0x0][0x448] ;  /* 0x00011200ff077b82 */ /* 0x000e640000000800 */
[----:B------:R-:W2:Y:S04]  /*21940*/  LDL.LU.64 R2, [R1+0x10] ;  /* 0x0000100001027983 */ /* 0x000ea80000300a00 */
[----:B------:R-:W3:Y:S04]  /*21950*/  LDL.LU R20, [R1+0x30] ;  /* 0x0000300001147983 */ /* 0x000ee80000300800 */
[----:B------:R-:W4:Y:S04]  /*21960*/  LDL.LU R21, [R1+0x18] ;  /* 0x0000180001157983 */ /* 0x000f280000300800 */
[----:B------:R0:W5:Y:S01]  /*21970*/  LDL R8, [R1+0x4] ;  /* 0x0000040001087983 */ /* 0x0001620000100800 */
[----:B-1----:R-:W-:-:S13]  /*21980*/  ISETP.NE.AND P0, PT, R7, 0x1, PT ;  /* 0x000000010700780c */ /* 0x002fda0003f05270 */
[----:B------:R-:W1:Y:S01]  /*21990*/  @P0 LDC R6, c[0x0][0x44c] ;  /* 0x00011300ff060b82 */ /* 0x000e620000000800 */
[----:B--2---:R-:W-:Y:S02]  /*219a0*/  IMAD.MOV.U32 R3, RZ, RZ, R0 ;  /* 0x000000ffff037224 */ /* 0x004fe400078e0000 */
[----:B------:R-:W-:-:S04]  /*219b0*/  IMAD.WIDE.U32 R2, R26, UR4, R2 ;  /* 0x000000041a027c25 */ /* 0x000fc8000f8e0002 */
[----:B------:R-:W-:Y:S01]  /*219c0*/  IMAD R3, R26, UR5, R3 ;  /* 0x000000051a037c24 */ /* 0x000fe2000f8e0203 */
[----:B------:R-:W-:Y:S02]  /*219d0*/  ULDC.64 UR4, c[0x0][0x2e0] ;  /* 0x0000b80000047ab9 */ /* 0x000fe40000000a00 */
[----:B---3--:R-:W-:Y:S02]  /*219e0*/  IMAD R0, R20, UR4, RZ ;  /* 0x0000000414007c24 */ /* 0x008fe4000f8e02ff */
[----:B------:R-:W2:Y:S01]  /*219f0*/  S2R R20, SR_TID.X ;  /* 0x0000000000147919 */ /* 0x000ea20000002100 */
[----:B----4-:R-:W-:-:S04]  /*21a00*/  IMAD.WIDE.U32 R2, R21, UR4, R2 ;  /* 0x0000000415027c25 */ /* 0x010fc8000f8e0002 */
[----:B------:R-:W-:Y:S01]  /*21a10*/  IMAD R0, R21, UR5, R0 ;  /* 0x0000000515007c24 */ /* 0x000fe2000f8e0200 */
[----:B------:R-:W3:Y:S01]  /*21a20*/  S2R R9, SR_TID.X ;  /* 0x0000000000097919 */ /* 0x000ee20000002100 */
[----:B------:R-:W-:Y:S02]  /*21a30*/  ULDC.64 UR4, c[0x0][0x2d0] ;  /* 0x0000b40000047ab9 */ /* 0x000fe40000000a00 */
[----:B------:R-:W-:Y:S02]  /*21a40*/  IMAD.IADD R3, R3, 0x1, R0 ;  /* 0x0000000103037824 */ /* 0x000fe400078e0200 */
[----:B------:R-:W4:Y:S01]  /*21a50*/  @P0 LDC R0, c[0x0][0x450] ;  /* 0x00011400ff000b82 */ /* 0x000f220000000800 */
[----:B--2---:R-:W-:-:S04]  /*21a60*/  LOP3.LUT R20, R20, 0x7f, RZ, 0xc0, !PT ;  /* 0x0000007f14147812 */ /* 0x004fc800078ec0ff */
[----:B------:R-:W-:Y:S02]  /*21a70*/  SHF.R.U32.HI R21, RZ, 0x3, R20 ;  /* 0x00000003ff157819 */ /* 0x000fe40000011614 */
[----:B------:R-:W2:Y:S02]  /*21a80*/  S2R R20, SR_TID.X ;  /* 0x0000000000147919 */ /* 0x000ea40000002100 */
[----:B--2---:R-:W-:-:S05]  /*21a90*/  IMAD.SHL.U32 R20, R20, 0x10, RZ ;  /* 0x0000001014147824 */ /* 0x004fca00078e00ff */
[----:B------:R-:W-:-:S05]  /*21aa0*/  LOP3.LUT R20, R21, 0x70, R20, 0xf8, !PT ;  /* 0x0000007015147812 */ /* 0x000fca00078ef814 */
[----:B------:R-:W-:Y:S02]  /*21ab0*/  IMAD.IADD R5, R20, 0x1, R35 ;  /* 0x0000000114057824 */ /* 0x000fe400078e0223 */
[----:B------:R0:W5:Y:S02]  /*21ac0*/  LDL R20, [R1] ;  /* 0x0000000001147983 */ /* 0x0001640000100800 */
[----:B-1----:R-:W-:-:S04]  /*21ad0*/  @P0 IMAD.HI.U32 R6, R5, R6, RZ ;  /* 0x0000000605060227 */ /* 0x002fc800078e00ff */
[----:B------:R-:W-:Y:S01]  /*21ae0*/  IMAD.MOV.U32 R4, RZ, RZ, R5 ;  /* 0x000000ffff047224 */ /* 0x000fe200078e0005 */
[----:B----4-:R-:W-:Y:S01]  /*21af0*/  @P0 SHF.R.U32.HI R4, RZ, R0, R6 ;  /* 0x00000000ff040219 */ /* 0x010fe20000011606 */
[----:B------:R-:W1:Y:S04]  /*21b00*/  S2R R21, SR_TID.X ;  /* 0x0000000000157919 */ /* 0x000e680000002100 */
        /* <DEDUP_REMOVED lines=13> */
[----:B---3--:R-:W-:Y:S01]  /*21be0*/  IMAD.SHL.U32 R9, R9, 0x8, RZ ;  /* 0x0000000809097824 */ /* 0x008fe200078e00ff */
[C---:B------:R-:W-:Y:S01]  /*21bf0*/  LEA R0, P0, R2.reuse, UR4, 0x1 ;  /* 0x0000000402007c11 */ /* 0x040fe2000f8008ff */
[----:B------:R-:W-:Y:S01]  /*21c00*/  IMAD.IADD R4, R3, 0x1, R4 ;  /* 0x0000000103047824 */ /* 0x000fe200078e0204 */
[----:B------:R-:W-:Y:S02]  /*21c10*/  ULDC UR4, c[0x0][0x2b8] ;  /* 0x0000ae0000047ab9 */ /* 0x000fe40000000800 */
[----:B------:R-:W-:Y:S02]  /*21c20*/  LOP3.LUT R9, R9, 0x38, RZ, 0xc0, !PT ;  /* 0x0000003809097812 */ /* 0x000fe400078ec0ff */
[----:B------:R-:W-:Y:S01]  /*21c30*/  LEA.HI.X R4, R2, UR5, R4, 0x1, P0 ;  /* 0x0000000502047c11 */ /* 0x000fe200080f0c04 */
[----:B------:R-:W-:Y:S01]  /*21c40*/  UMOV UR5, 0xffffffff ;  /* 0xffffffff00057882 */ /* 0x000fe20000000000 */
[----:B-1----:R-:W-:-:S02]  /*21c50*/  LOP3.LUT R21, R21, 0x7f, RZ, 0xc0, !PT ;  /* 0x0000007f15157812 */ /* 0x002fc400078ec0ff */
[----:B------:R-:W-:Y:S02]  /*21c60*/  ISETP.GE.AND P1, PT, R9, UR4, PT ;  /* 0x0000000409007c0c */ /* 0x000fe4000bf26270 */
[----:B------:R-:W-:Y:S01]  /*21c70*/  SHF.R.U32.HI R10, RZ, 0x3, R21 ;  /* 0x00000003ff0a7819 */ /* 0x000fe20000011615 */
[----:B0-----:R-:W-:Y:S10]  /*21c80*/  BRA.DIV UR5, `(.L_x_3154) ;  /* 0x0000005e05587947 */ /* 0x001ff4000b800000 */
        /* <DEDUP_REMOVED lines=68> */
[----:B0-----:R-:W-:-:S04]  /*220d0*/  @!P0 LEA R3, P2, R9, R3, 0x1 ;  /* 0x0000000309038211 */ /* 0x001fc800078408ff */
[----:B-1----:R-:W-:-:S04]  /*220e0*/  @!P0 IADD3.X R2, RZ, R2, RZ, P2, !PT ;  /* 0x00000002ff028210 */ /* 0x002fc800017fe4ff */
[----:B------:R-:W-:-:S04]  /*220f0*/  @!P0 LOP3.LUT R3, R3, R2, RZ, 0x3c, !PT ;  /* 0x0000000203038212 */ /* 0x000fc800078e3cff */
[----:B------:R-:W-:-:S04]  /*22100*/  @!P0 LOP3.LUT R2, R3, R2, RZ, 0x3c, !PT ;  /* 0x0000000203028212 */ /* 0x000fc800078e3cff */
[----:B------:R-:W-:-:S05]  /*22110*/  @!P0 LOP3.LUT R3, R3, R2, RZ, 0x3c, !PT ;  /* 0x0000000203038212 */ /* 0x000fca00078e3cff */
[----:B--23--:R0:W-:Y:S02]  /*22120*/  @!P0 LDGSTS.E.BYPASS.LTC128B.128 [R8+0x1b400], desc[UR54][R2.64], !P1 ;  /* 0x1b40000002088fae */ /* 0x00c1e4000c901d76 */
.L_x_3342:
        /* <DEDUP_REMOVED lines=10> */
.L_x_3155:
        /* <DEDUP_REMOVED lines=18> */
.L_x_3343:
[----:B------:R-:W-:Y:S05]  /*222f0*/  BSYNC B0 ;  /* 0x0000000000007941 */ /* 0x000fea0003800000 */
.L_x_3156:
[----:B------:R-:W-:-:S05]  /*22300*/  IMAD.U32 R2, RZ, RZ, UR38 ;  /* 0x00000026ff027e24 */ /* 0x000fca000f8e00ff */
[----:B------:R-:W-:-:S13]  /*22310*/  ISETP.NE.AND P0, PT, R2, 0x3, PT ;  /* 0x000000030200780c */ /* 0x000fda0003f05270 */
[----:B------:R-:W-:Y:S05]  /*22320*/  @!P0 BRA `(.L_x_3158) ;  /* 0x0000000000048947 */ /* 0x000fea0003800000 */
[----:B------:R-:W-:Y:S01]  /*22330*/  BPT.TRAP 0x1 ;  /* 0x000000040000795c */ /* 0x000fe20000300000 */
.L_x_3158:
[----:B0-----:R-:W-:Y:S01]  /*22340*/  SHF.L.U32 R0, R23, 0x1f, RZ ;  /* 0x0000001f17007819 */ /* 0x001fe200000006ff */
[----:B------:R-:W-:Y:S03]  /*22350*/  BSSY B0, `(.L_x_3159) ;  /* 0x0000003000007945 */ /* 0x000fe60003800000 */
[----:B------:R-:W0:Y:S02]  /*22360*/  SYNCS.PHASECHK.TRANS64.TRYWAIT P0, [R33+URZ+0x22860], R0 ;  /* 0x02286000210075a7 */ /* 0x000e24000800017f */
[----:B0-----:R-:W-:Y:S05]  /*22370*/  @!P0 BRA `(.L_x_3160) ;  /* 0x0000006000548947 */ /* 0x001fea0003800000 */
.L_x_3344:
[----:B------:R-:W-:Y:S05]  /*22380*/  BSYNC B0 ;  /* 0x0000000000007941 */ /* 0x000fea0003800000 */
.L_x_3159:
[----:B------:R-:W0:Y:S01]  /*22390*/  LDL.LU R2, [R1+0x24] ;  /* 0x0000240001027983 */ /* 0x000e220000300800 */
[----:B------:R-:W-:Y:S01]  /*223a0*/  ULDC.64 UR4, c[0x0][0x328] ;  /* 0x0000ca0000047ab9 */ /* 0x000fe20000000a00 */
[----:B------:R-:W-:Y:S02]  /*223b0*/  ULDC.64 UR6, c[0x0][0x318] ;  /* 0x0000c60000067ab9 */ /* 0x000fe40000000a00 */
[----:B------:R-:W2:Y:S01]  /*223c0*/  LDL.LU R4, [R1+0x28] ;  /* 0x0000280001047983 */ /* 0x000ea20000300800 */
[----:B0-----:R-:W-:Y:S02]  /*223d0*/  IMAD R0, R2, UR4, RZ ;  /* 0x0000000402007c24 */ /* 0x001fe4000f8e02ff */
[----:B------:R-:W-:-:S04]  /*223e0*/  IMAD.WIDE.U32 R2, R37, UR4, RZ ;  /* 0x0000000425027c25 */ /* 0x000fc8000f8e00ff */
        /* <DEDUP_REMOVED lines=87> */
.L_x_3358:
[C---:B------:R-:W-:Y:S02]  /*22960*/  ISETP.LT.OR P3, PT, R22.reuse, 0x51, P3 ;  /* 0x000000511600780c */ /* 0x040fe40001f61670 */
[C---:B------:R-:W-:Y:S02]  /*22970*/  ISETP.LT.OR P2, PT, R22.reuse, 0x51, !P2 ;  /* 0x000000511600780c */ /* 0x040fe40005741670 */
[C---:B------:R-:W-:Y:S02]  /*22980*/  ISETP.LT.OR P1, PT, R22.reuse, 0x51, !P1 ;  /* 0x000000511600780c */ /* 0x040fe40004f21670 */
[----:B------:R-:W-:Y:S02]  /*22990*/  ISETP.LT.OR P0, PT, R22, 0x51, !P0 ;  /* 0x000000511600780c */ /* 0x000fe40004701670 */
[----:B0-2---:R-:W-:-:S04]  /*229a0*/  IADD3 R2, P4, R14, R0, RZ ;  /* 0x000000000e027210 */ /* 0x005fc80007f9e0ff */
[----:B------:R-:W-:-:S05]  /*229b0*/  IADD3.X R3, RZ, R6, RZ, P4, !PT ;  /* 0x00000006ff037210 */ /* 0x000fca00027fe4ff */
        /* <DEDUP_REMOVED lines=9> */
.L_x_3162:
        /* <DEDUP_REMOVED lines=11> */
.L_x_3163:
[----:B------:R-:W2:Y:S01]  /*22b00*/  LDL.LU R2, [R1+0x1c] ;  /* 0x00001c0001027983 */ /* 0x000ea20000300800 */
[----:B------:R0:W-:Y:S01]  /*22b10*/  SYNCS.ARRIVE.TRANS64.A1T0 RZ, [R33+URZ+0x22850], RZ ;  /* 0x022850ff21ff79a7 */ /* 0x0001e2000810003f */
[----:B------:R-:W-:Y:S01]  /*22b20*/  BSSY B0, `(.L_x_3164) ;  /* 0x00000dc000007945 */ /* 0x000fe20003800000 */
[----:B--2---:R-:W-:-:S05]  /*22b30*/  VIADD R10, R2, 0xfffffffe ;  /* 0xfffffffe020a7836 */ /* 0x004fca0000000000 */
[----:B------:R-:W-:-:S13]  /*22b40*/  ISETP.GE.AND P0, PT, R10, R30, PT ;  /* 0x0000001e0a00720c */ /* 0x000fda0003f06270 */
[----:B0-----:R-:W-:Y:S05]  /*22b50*/  @!P0 BRA `(.L_x_3165) ;  /* 0x0000000c00608947 */ /* 0x001fea0003800000 */
.L_x_3178:
[----:B0-----:R-:W0:Y:S01]  /*22b60*/  S2R R2, SR_TID.X ;  /* 0x0000000000027919 */ /* 0x001e220000002100 */
[----:B------:R-:W1:Y:S01]  /*22b70*/  LDC R8, c[0x0][0x430] ;  /* 0x00010c00ff087b82 */ /* 0x000e620000000800 */
[----:B------:R-:W-:Y:S01]  /*22b80*/  IMAD R9, R10, 0x60, R31 ;  /* 0x000000600a097824 */ /* 0x000fe200078e021f */
[----:B--2---:R-:W2:Y:S01]  /*22b90*/  S2R R4, SR_TID.X ;  /* 0x0000000000047919 */ /* 0x004ea20000002100 */
        /* <DEDUP_REMOVED lines=12> */
[----:B---3--:R-:W3:Y:S01]  /*22c60*/  @!P1 LDC.64 R6, c[0x0][0x418] ;  /* 0x00010600ff069b82 */ /* 0x008ee20000000a00 */
[----:B-1----:R-:W-:-:S05]  /*22c70*/  @P0 IMAD.HI.U32 R2, R9, R2, RZ ;  /* 0x0000000209020227 */ /* 0x002fca00078e00ff */
[----:B0-----:R-:W-:-:S04]  /*22c80*/  @P0 SHF.R.U32.HI R11, RZ, R3, R2 ;  /* 0x00000003ff0b0219 */ /* 0x001fc80000011602 */
[----:B------:R-:W-:Y:S01]  /*22c90*/  @!P1 SHF.R.S32.HI R3, RZ, 0x1f, R11 ;  /* 0x0000001fff039819 */ /* 0x000fe2000001140b */
[----:B--2---:R-:W-:-:S04]  /*22ca0*/  @!P1 IMAD R2, R32, R4, RZ ;  /* 0x0000000420029224 */ /* 0x004fc800078e02ff */
[----:B------:R-:W-:Y:S02]  /*22cb0*/  @!P1 IMAD R5, R25, R5, R2 ;  /* 0x0000000519059224 */ /* 0x000fe400078e0202 */
[----:B------:R-:W-:-:S04]  /*22cc0*/  @!P1 IMAD.MOV.U32 R2, RZ, RZ, R11 ;  /* 0x000000ffff029224 */ /* 0x000fc800078e000b */
[----:B------:R-:W-:-:S04]  /*22cd0*/  @!P1 IMAD.WIDE.U32 R2, R25, R4, R2 ;  /* 0x0000000419029225 */ /* 0x000fc800078e0002 */
[----:B------:R-:W-:Y:S01]  /*22ce0*/  @!P1 IMAD.IADD R5, R5, 0x1, R3 ;  /* 0x0000000105059824 */ /* 0x000fe200078e0203 */
[C---:B---3--:R-:W-:Y:S01]  /*22cf0*/  @!P1 LEA R6, P0, R2.reuse, R6, 0x2 ;  /* 0x0000000602069211 */ /* 0x048fe200078010ff */
[----:B------:R-:W-:Y:S02]  /*22d00*/  IMAD.MOV.U32 R4, RZ, RZ, RZ ;  /* 0x000000ffff047224 */ /* 0x000fe400078e00ff */
[----:B------:R-:W-:Y:S01]  /*22d10*/  IMAD.U32 R12, RZ, RZ, UR38 ;  /* 0x00000026ff0c7e24 */ /* 0x000fe2000f8e00ff */
[----:B------:R-:W-:Y:S02]  /*22d20*/  @!P1 LEA.HI.X R7, R2, R7, R5, 0x2, P0 ;  /* 0x0000000702079211 */ /* 0x000fe400000f1405 */
[----:B------:R-:W-:-:S03]  /*22d30*/  ISETP.NE.AND P0, PT, R19, 0x2, PT ;  /* 0x000000021300780c */ /* 0x000fc60003f05270 */
[----:B------:R0:W5:Y:S01]  /*22d40*/  @!P1 LDG.E R4, desc[UR54][R6.64] ;  /* 0x0000003606049981 */ /* 0x000162000c1e1900 */
[----:B------:R-:W-:Y:S01]  /*22d50*/  ISETP.NE.AND P1, PT, R12, 0x3, PT ;  /* 0x000000030c00780c */ /* 0x000fe20003f25270 */
[----:B------:R-:W-:Y:S01]  /*22d60*/  IMAD.MOV.U32 R3, RZ, RZ, R10 ;  /* 0x000000ffff037224 */ /* 0x000fe200078e000a */
[----:B------:R-:W-:Y:S01]  /*22d70*/  SEL R2, RZ, 0x1, P0 ;  /* 0x00000001ff027807 */ /* 0x000fe20000000000 */
[----:B------:R-:W-:Y:S01]  /*22d80*/  IMAD.MOV R5, RZ, RZ, -R11 ;  /* 0x000000ffff057224 */ /* 0x000fe200078e0a0b */
[----:B------:R-:W-:Y:S05]  /*22d90*/  YIELD ;  /* 0x0000000000007946 */ /* 0x000fea0003800000 */
[----:B------:R-:W-:Y:S01]  /*22da0*/  SEL R19, R19, RZ, P0 ;  /* 0x000000ff13137207 */ /* 0x000fe20000000000 */
[----:B------:R-:W-:Y:S01]  /*22db0*/  IMAD R5, R8, R5, R9 ;  /* 0x0000000508057224 */ /* 0x000fe200078e0209 */
[----:B------:R-:W-:Y:S01]  /*22dc0*/  LOP3.LUT R23, R23, R2, RZ, 0x3c, !PT ;  /* 0x0000000217177212 */ /* 0x000fe200078e3cff */
[----:B------:R-:W-:Y:S01]  /*22dd0*/  VIADD R10, R10, 0xffffffff ;  /* 0xffffffff0a0a7836 */ /* 0x000fe20000000000 */
[----:B------:R-:W-:Y:S01]  /*22de0*/  ISETP.GT.AND P2, PT, R3, R30, PT ;  /* 0x0000001e0300720c */ /* 0x000fe20003f44270 */
[----:B0-----:R-:W-:-:S12]  /*22df0*/  @!P1 BRA `(.L_x_3166) ;  /* 0x0000000000049947 */ /* 0x001fd80003800000 */
[----:B------:R-:W-:Y:S01]  /*22e00*/  BPT.TRAP 0x1 ;  /* 0x000000040000795c */ /* 0x000fe20000300000 */
.L_x_3166:
[----:B------:R-:W-:Y:S01]  /*22e10*/  IMAD R6, R19, 0x8, R17 ;  /* 0x0000000813067824 */ /* 0x000fe200078e0211 */
[----:B------:R-:W-:Y:S01]  /*22e20*/  SHF.L.U32 R22, R23, 0x1f, RZ ;  /* 0x0000001f17167819 */ /* 0x000fe200000006ff */
[----:B------:R-:W-:Y:S01]  /*22e30*/  BSSY B1, `(.L_x_3167) ;  /* 0x0000004000017945 */ /* 0x000fe20003800000 */
[----:B------:R-:W-:Y:S02]  /*22e40*/  SHF.R.S32.HI R20, RZ, 0x1f, R5 ;  /* 0x0000001fff147819 */ /* 0x000fe40000011405 */
[----:B------:R-:W0:Y:S02]  /*22e50*/  SYNCS.PHASECHK.TRANS64.TRYWAIT P0, [R6+URZ+0x22840], R22 ;  /* 0x02284016060075a7 */ /* 0x000e24000800017f */
[----:B0-----:R-:W-:Y:S05]  /*22e60*/  @!P0 BRA `(.L_x_3168) ;  /* 0x0000005c00f48947 */ /* 0x001fea0003800000 */
.L_x_3359:
[----:B------:R-:W-:Y:S05]  /*22e70*/  BSYNC B1 ;  /* 0x0000000000017941 */ /* 0x000fea0003800000 */
.L_x_3167:
        /* <DEDUP_REMOVED lines=50> */
.L_x_3373:
        /* <DEDUP_REMOVED lines=8> */
.L_x_3170:
[----:B------:R-:W-:Y:S02]  /*23220*/  PLOP3.LUT P1, PT, P1, P0, PT, 0xa2, 0x0 ;  /* 0x000000000000781c */ /* 0x000fe40000f21472 */
[----:B------:R-:W-:-:S08]  /*23230*/  @P0 R2UR P1, UR4, R6 ;  /* 0x00000000060402ca */ /* 0x000fd00000020000 */
[----:B------:R-:W-:-:S05]  /*23240*/  @P0 PLOP3.LUT P0, PT, P1, PT, PT, 0x80, 0x0 ;  /* 0x000000000000081c */ /* 0x000fca0000f0f070 */
[----:B------:R-:W-:Y:S01]  /*23250*/  @!P1 SYNCS.ARRIVE.TRANS64.RED.A0T1 RZ, [UR4+0x22830], RZ ;  /* 0x022830ffffff99a7 */ /* 0x000fe20008200404 */
[----:B------:R-:W-:Y:S07]  /*23260*/  @!P1 ARRIVES.LDGSTSBAR.64.TRANSCNT [UR4+0x22830] ;  /* 0x02283000ff0099b0 */ /* 0x000fee0008000a84 */
[----:B------:R-:W-:Y:S05]  /*23270*/  @P0 BRA.U.ANY `(.L_x_3170) ;  /* 0xfffffffd00e80947 */ /* 0x000fea000393ffff */
[----:B------:R-:W-:Y:S01]  /*23280*/  NOP ;  /* 0x0000000000007918 */ /* 0x000fe20000000000 */
[----:B--2---:R-:W-:-:S05]  /*23290*/  IMAD.U32 R2, RZ, RZ, UR38 ;  /* 0x00000026ff027e24 */ /* 0x004fca000f8e00ff */
[----:B------:R-:W-:-:S13]  /*232a0*/  ISETP.NE.AND P3, PT, R2, 0x3, PT ;  /* 0x000000030200780c */ /* 0x000fda0003f65270 */
[----:B------:R-:W-:Y:S05]  /*232b0*/  @!P3 BRA `(.L_x_3171) ;  /* 0x000000000004b947 */ /* 0x000fea0003800000 */
[----:B------:R-:W-:Y:S01]  /*232c0*/  BPT.TRAP 0x1 ;  /* 0x000000040000795c */ /* 0x000fe20000300000 */
.L_x_3171:
[----:B------:R2:W-:Y:S01]  /*232d0*/  SYNCS.ARRIVE.TRANS64.A1T0 RZ, [R6+URZ+0x22830], RZ ;  /* 0x022830ff06ff79a7 */ /* 0x0005e2000810003f */
[----:B------:R-:W-:Y:S05]  /*232e0*/  @!P3 BRA `(.L_x_3172) ;  /* 0x000000000004b947 */ /* 0x000fea0003800000 */
[----:B------:R-:W-:Y:S01]  /*232f0*/  BPT.TRAP 0x1 ;  /* 0x000000040000795c */ /* 0x000fe20000300000 */
.L_x_3172:
[----:B------:R-:W3:Y:S01]  /*23300*/  SYNCS.PHASECHK.TRANS64.TRYWAIT P0, [R6+URZ+0x22860], R22 ;  /* 0x02286016060075a7 */ /* 0x000ee2000800017f */
[----:B------:R-:W-:Y:S04]  /*23310*/  BSSY B1, `(.L_x_3173) ;  /* 0x0000002000017945 */ /* 0x000fe80003800000 */
[----:B---3--:R-:W-:Y:S05]  /*23320*/  @!P0 BRA `(.L_x_3174) ;  /* 0x00000060007c8947 */ /* 0x008fea0003800000 */
.L_x_3374:
[----:B------:R-:W-:Y:S05]  /*23330*/  BSYNC B1 ;  /* 0x0000000000017941 */ /* 0x000fea0003800000 */
.L_x_3173:
[----:B------:R-:W-:Y:S01]  /*23340*/  ULDC.64 UR4, c[0x0][0x328] ;  /* 0x0000ca0000047ab9 */ /* 0x000fe20000000a00 */
[----:B------:R-:W-:Y:S01]  /*23350*/  ULDC.64 UR6, c[0x0][0x318] ;  /* 0x0000c60000067ab9 */ /* 0x000fe20000000a00 */
[----:B------:R-:W-:Y:S01]  /*23360*/  IMAD R20, R20, UR4, RZ ;  /* 0x0000000414147c24 */ /* 0x000fe2000f8e02ff */
[C---:B------:R-:W-:Y:S01]  /*23370*/  LOP3.LUT P5, RZ, R16.reuse, 0x10, RZ, 0xc0, !PT ;  /* 0x0000001010ff7812 */ /* 0x040fe200078ac0ff */
[C---:B------:R-:W-:Y:S01]  /*23380*/  IMAD.WIDE.U32 R2, R5.reuse, UR4, RZ ;  /* 0x0000000405027c25 */ /* 0x040fe2000f8e00ff */
[C---:B------:R-:W-:Y:S02]  /*23390*/  LOP3.LUT P4, RZ, R16.reuse, 0x8, RZ, 0xc0, !PT ;  /* 0x0000000810ff7812 */ /* 0x040fe4000788c0ff */
[C---:B------:R-:W-:Y:S01]  /*233a0*/  LOP3.LUT P3, RZ, R16.reuse, 0x4, RZ, 0xc0, !PT ;  /* 0x0000000410ff7812 */ /* 0x040fe2000786c0ff */
[----:B------:R-:W-:Y:S01]  /*233b0*/  IMAD R7, R5, UR5, R20 ;  /* 0x0000000505077c24 */ /* 0x000fe2000f8e0214 */
[----:B------:R-:W-:Y:S01]  /*233c0*/  ULDC.64 UR4, c[0x0][0x338] ;  /* 0x0000ce0000047ab9 */ /* 0x000fe20000000a00 */
[----:B------:R-:W-:Y:S01]  /*233d0*/  LOP3.LUT P1, RZ, R16, 0x2, RZ, 0xc0, !PT ;  /* 0x0000000210ff7812 */ /* 0x000fe2000782c0ff */
[----:B------:R-:W-:-:S02]  /*233e0*/  IMAD R21, R21, UR4, RZ ;  /* 0x0000000415157c24 */ /* 0x000fc4000f8e02ff */
[----:B------:R-:W-:Y:S02]  /*233f0*/  IMAD.IADD R3, R3, 0x1, R7 ;  /* 0x0000000103037824 */ /* 0x000fe400078e0207 */
[C---:B------:R-:W-:Y:S02]  /*23400*/  IMAD R21, R4.reuse, UR5, R21 ;  /* 0x0000000504157c24 */ /* 0x040fe4000f8e0215 */
[----:B------:R-:W-:Y:S01]  /*23410*/  IMAD.WIDE.U32 R2, R4, UR4, R2 ;  /* 0x0000000404027c25 */ /* 0x000fe2000f8e0002 */
[----:B------:R-:W-:-:S03]  /*23420*/  ULDC.64 UR4, c[0x0][0x330] ;  /* 0x0000cc0000047ab9 */ /* 0x000fc60000000a00 */
[----:B------:R-:W-:Y:S02]  /*23430*/  IMAD.IADD R3, R3, 0x1, R21 ;  /* 0x0000000103037824 */ /* 0x000fe400078e0215 */
[----:B------:R-:W-:Y:S02]  /*23440*/  IMAD R7, R19, 0x6000, R29 ;  /* 0x0000600013077824 */ /* 0x000fe400078e021d */
[----:B------:R-:W-:Y:S01]  /*23450*/  IMAD.WIDE.U32 R2, R26, UR4, R2 ;  /* 0x000000041a027c25 */ /* 0x000fe2000f8e0002 */
[----:B------:R-:W-:-:S03]  /*23460*/  UMOV UR4, 0xffffffff ;  /* 0xffffffff00047882 */ /* 0x000fc60000000000 */
[----:B------:R-:W-:Y:S01]  /*23470*/  IMAD R9, R26, UR5, R3 ;  /* 0x000000051a097c24 */ /* 0x000fe2000f8e0203 */
[----:B-1----:R-:W-:-:S04]  /*23480*/  LEA R8, P0, R2, UR6, 0x1 ;  /* 0x0000000602087c11 */ /* 0x002fc8000f8008ff */
[----:B------:R-:W-:Y:S01]  /*23490*/  LEA.HI.X R9, R2, UR7, R9, 0x1, P0 ;  /* 0x0000000702097c11 */ /* 0x000fe200080f0c09 */
[----:B------:R-:W-:Y:S08]  /*234a0*/  BRA.DIV UR4, `(.L_x_3175) ;  /* 0x0000006204307947 */ /* 0x000ff0000b800000 */
[----:B------:R-:W1:Y:S01]  /*234b0*/  SHFL.IDX PT, R14, R8, RZ, 0x181f ;  /* 0x00181fff080e7589 */ /* 0x000e6200000e0000 */
[----:B------:R-:W-:-:S03]  /*234c0*/  IMAD R7, R7, 0x2, R17 ;  /* 0x0000000207077824 */ /* 0x000fc600078e0211 */
[----:B------:R-:W4:Y:S04]  /*234d0*/  SHFL.IDX PT, R3, R9, RZ, 0x181f ;  /* 0x00181fff09037589 */ /* 0x000f2800000e0000 */
[----:B------:R-:W-:Y:S04]  /*234e0*/  SHFL.IDX PT, R5, R9, 0x1, 0x181f ;  /* 0x00381f0009057f89 */ /* 0x000fe800000e0000 */
[----:B------:R-:W-:Y:S01]  /*234f0*/  SHFL.IDX PT, R20, R9, 0x2, 0x181f ;  /* 0x00581f0009147f89 */ /* 0x000fe200000e0000 */
[----:B-1----:R-:W-:-:S03]  /*23500*/  IADD3 R2, P0, R14, R0, RZ ;  /* 0x000000000e027210 */ /* 0x002fc60007f1e0ff */
[----:B------:R-:W1:Y:S02]  /*23510*/  SHFL.IDX PT, R14, R8, 0x1, 0x181f ;  /* 0x00381f00080e7f89 */ /* 0x000e6400000e0000 */
[----:B----4-:R-:W-:-:S05]  /*23520*/  IMAD.X R3, RZ, RZ, R3, P0 ;  /* 0x000000ffff037224 */ /* 0x010fca00000e0603 */
[----:B------:R-:W-:Y:S04]  /*23530*/  LDGSTS.E.BYPASS.LTC128B.128 [R7+0x400], desc[UR54][R2.64], !P5 ;  /* 0x0040000002077fae */ /* 0x000fe8000e901d76 */
[----:B------:R-:W-:Y:S04]  /*23540*/  LDGSTS.E.BYPASS.LTC128B.128 [R7+0x3400], desc[UR54][R2.64+0x80], !P4 ;  /* 0x0340008002077fae */ /* 0x000fe8000e101d76 */
[----:B------:R-:W-:Y:S04]  /*23550*/  LDGSTS.E.BYPASS.LTC128B.128 [R7+0x6400], desc[UR54][R2.64+0x100], !P3 ;  /* 0x0640010002077fae */ /* 0x000fe8000d901d76 */
[----:B------:R4:W-:Y:S01]  /*23560*/  LDGSTS.E.BYPASS.LTC128B.128 [R7+0x9400], desc[UR54][R2.64+0x180], !P1 ;  /* 0x0940018002077fae */ /* 0x0009e2000c901d76 */
[----:B-1----:R-:W-:-:S03]  /*23570*/  IADD3 R4, P0, R14, R0, RZ ;  /* 0x000000000e047210 */ /* 0x002fc60007f1e0ff */
[----:B------:R-:W4:Y:S02]  /*23580*/  SHFL.IDX PT, R14, R8, 0x2, 0x181f ;  /* 0x00581f00080e7f89 */ /* 0x000f2400000e0000 */
[----:B------:R-:W-:-:S05]  /*23590*/  IMAD.X R5, RZ, RZ, R5, P0 ;  /* 0x000000ffff057224 */ /* 0x000fca00000e0605 */
[----:B------:R-:W-:Y:S04]  /*235a0*/  LDGSTS.E.BYPASS.LTC128B.128 [R7+0xc00], desc[UR54][R4.64], !P5 ;  /* 0x00c0000004077fae */ /* 0x000fe8000e901d76 */
[----:B------:R-:W-:Y:S04]  /*235b0*/  LDGSTS.E.BYPASS.LTC128B.128 [R7+0x3c00], desc[UR54][R4.64+0x80], !P4 ;  /* 0x03c0008004077fae */ /* 0x000fe8000e101d76 */
[----:B------:R-:W-:Y:S04]  /*235c0*/  LDGSTS.E.BYPASS.LTC128B.128 [R7+0x6c00], desc[UR54][R4.64+0x100], !P3 ;  /* 0x06c0010004077fae */ /* 0x000fe8000d901d76 */
[----:B------:R1:W-:Y:S01]  /*235d0*/  LDGSTS.E.BYPASS.LTC128B.128 [R7+0x9c00], desc[UR54][R4.64+0x180], !P1 ;  /* 0x09c0018004077fae */ /* 0x0003e2000c901d76 */
[----:B----4-:R-:W-:-:S03]  /*235e0*/  IADD3 R2, P0, R14, R0, RZ ;  /* 0x000000000e027210 */ /* 0x010fc60007f1e0ff */
[----:B------:R-:W4:Y:S02]  /*235f0*/  SHFL.IDX PT, R14, R8, 0x3, 0x181f ;  /* 0x00781f00080e7f89 */ /* 0x000f2400000e0000 */
[----:B------:R-:W-:Y:S02]  /*23600*/  IMAD.X R3, RZ, RZ, R20, P0 ;  /* 0x000000ffff037224 */ /* 0x000fe400000e0614 */
[----:B------:R-:W-:Y:S04]  /*23610*/  SHFL.IDX PT, R20, R9, 0x4, 0x181f ;  /* 0x00981f0009147f89 */ /* 0x000fe800000e0000 */
[----:B-1----:R-:W1:Y:S04]  /*23620*/  SHFL.IDX PT, R5, R9, 0x3, 0x181f ;  /* 0x00781f0009057f89 */ /* 0x002e6800000e0000 */
[----:B------:R-:W-:Y:S04]  /*23630*/  LDGSTS.E.BYPASS.LTC128B.128 [R7+0x1400], desc[UR54][R2.64], !P5 ;  /* 0x0140000002077fae */ /* 0x000fe8000e901d76 */
[----:B------:R-:W-:Y:S04]  /*23640*/  LDGSTS.E.BYPASS.LTC128B.128 [R7+0x4400], desc[UR54][R2.64+0x80], !P4 ;  /* 0x0440008002077fae */ /* 0x000fe8000e101d76 */
[----:B------:R-:W-:Y:S01]  /*23650*/  LDGSTS.E.BYPASS.LTC128B.128 [R7+0x7400], desc[UR54][R2.64+0x100], !P3 ;  /* 0x0740010002077fae */ /* 0x000fe2000d901d76 */
[----:B----4-:R-:W-:-:S03]  /*23660*/  IADD3 R4, P0, R14, R0, RZ ;  /* 0x000000000e047210 */ /* 0x010fc60007f1e0ff */
[----:B------:R4:W-:Y:S04]  /*23670*/  LDGSTS.E.BYPASS.LTC128B.128 [R7+0xa400], desc[UR54][R2.64+0x180], !P1 ;  /* 0x0a40018002077fae */ /* 0x0009e8000c901d76 */
[----:B------:R-:W4:Y:S01]  /*23680*/  SHFL.IDX PT, R14, R8, 0x4, 0x181f ;  /* 0x00981f00080e7f89 */ /* 0x000f2200000e0000 */
[----:B-1----:R-:W-:-:S03]  /*23690*/  IMAD.X R5, RZ, RZ, R5, P0 ;  /* 0x000000ffff057224 */ /* 0x002fc600000e0605 */
[----:B------:R-:W1:Y:S04]  /*236a0*/  SHFL.IDX PT, R9, R9, 0x5, 0x181f ;  /* 0x00b81f0009097f89 */ /* 0x000e6800000e0000 */
[----:B------:R0:W-:Y:S04]  /*236b0*/  LDGSTS.E.BYPASS.LTC128B.128 [R7+0x1c00], desc[UR54][R4.64], !P5 ;  /* 0x01c0000004077fae */ /* 0x0001e8000e901d76 */
[----:B------:R0:W-:Y:S04]  /*236c0*/  LDGSTS.E.BYPASS.LTC128B.128 [R7+0x4c00], desc[UR54][R4.64+0x80], !P4 ;  /* 0x04c0008004077fae */ /* 0x0001e8000e101d76 */
[----:B------:R0:W-:Y:S04]  /*236d0*/  LDGSTS.E.BYPASS.LTC128B.128 [R7+0x7c00], desc[UR54][R4.64+0x100], !P3 ;  /* 0x07c0010004077fae */ /* 0x0001e8000d901d76 */
[----:B------:R0:W-:Y:S01]  /*236e0*/  LDGSTS.E.BYPASS.LTC128B.128 [R7+0xac00], desc[UR54][R4.64+0x180], !P1 ;  /* 0x0ac0018004077fae */ /* 0x0001e2000c901d76 */
[----:B----4-:R-:W-:-:S03]  /*236f0*/  IADD3 R2, P0, R14, R0, RZ ;  /* 0x000000000e027210 */ /* 0x010fc60007f1e0ff */
[----:B------:R0:W4:Y:S01]  /*23700*/  SHFL.IDX PT, R14, R8, 0x5, 0x181f ;  /* 0x00b81f00080e7f89 */ /* 0x00012200000e0000 */
[----:B------:R-:W-:-:S05]  /*23710*/  IADD3.X R3, RZ, R20, RZ, P0, !PT ;  /* 0x00000014ff037210 */ /* 0x000fca00007fe4ff */
[----:B------:R0:W-:Y:S04]  /*23720*/  LDGSTS.E.BYPASS.LTC128B.128 [R7+0x2400], desc[UR54][R2.64], !P5 ;  /* 0x0240000002077fae */ /* 0x0001e8000e901d76 */
[----:B------:R0:W-:Y:S04]  /*23730*/  LDGSTS.E.BYPASS.LTC128B.128 [R7+0x5400], desc[UR54][R2.64+0x80], !P4 ;  /* 0x0540008002077fae */ /* 0x0001e8000e101d76 */
[----:B------:R0:W-:Y:S04]  /*23740*/  LDGSTS.E.BYPASS.LTC128B.128 [R7+0x8400], desc[UR54][R2.64+0x100], !P3 ;  /* 0x0840010002077fae */ /* 0x0001e8000d901d76 */
[----:B-1----:R0:W-:Y:S02]  /*23750*/  LDGSTS.E.BYPASS.LTC128B.128 [R7+0xb400], desc[UR54][R2.64+0x180], !P1 ;  /* 0x0b40018002077fae */ /* 0x0021e4000c901d76 */
.L_x_3388:
        /* <DEDUP_REMOVED lines=11> */
.L_x_3176:
        /* <DEDUP_REMOVED lines=11> */
.L_x_3177:
[----:B------:R0:W-:Y:S01]  /*238c0*/  SYNCS.ARRIVE.TRANS64.A1T0 RZ, [R6+URZ+0x22850], RZ ;  /* 0x022850ff06ff79a7 */ /* 0x0001e2000810003f */
[----:B------:R-:W-:Y:S05]  /*238d0*/  @P2 BRA `(.L_x_3178) ;  /* 0xfffffff000a02947 */ /* 0x000fea000383ffff */
.L_x_3165:
[----:B------:R-:W-:Y:S05]  /*238e0*/  BSYNC B0 ;  /* 0x0000000000007941 */ /* 0x000fea0003800000 */
.L_x_3164:
[----:B------:R-:W1:Y:S01]  /*238f0*/  S2R R2, SR_TID.X ;  /* 0x0000000000027919 */ /* 0x000e620000002100 */
[----:B------:R-:W-:Y:S01]  /*23900*/  VIADD R19, R19, 0x1 ;  /* 0x0000000113137836 */ /* 0x000fe20000000000 */
[----:B------:R-:W-:Y:S04]  /*23910*/  BSSY B0, `(.L_x_3179) ;  /* 0x0000012000007945 */ /* 0x000fe80003800000 */
[----:B------:R-:W-:-:S04]  /*23920*/  ISETP.NE.AND P0, PT, R19, 0x2, PT ;  /* 0x000000021300780c */ /* 0x000fc80003f05270 */
[----:B------:R-:W-:Y:S02]  /*23930*/  SEL R0, RZ, 0x1, P0 ;  /* 0x00000001ff007807 */ /* 0x000fe40000000000 */
        /* <DEDUP_REMOVED lines=15> */
.L_x_3180:
[----:B------:R-:W-:Y:S05]  /*23a30*/  BSYNC B0 ;  /* 0x0000000000007941 */ /* 0x000fea0003800000 */
.L_x_3179:
[----:B------:R-:W-:Y:S02]  /*23a40*/  LOP3.LUT R23, R23, R0, RZ, 0x3c, !PT ;  /* 0x0000000017177212 */ /* 0x000fe400078e3cff */
[----:B------:R-:W-:-:S07]  /*23a50*/  SEL R19, R19, RZ, P0 ;  /* 0x000000ff13137207 */ /* 0x000fce0000000000 */
.L_x_3139:
[----:B------:R-:W-:Y:S05]  /*23a60*/  BSYNC B7 ;  /* 0x0000000000077941 */ /* 0x000fea0003800000 */
.L_x_3137:
[----:B------:R-:W-:-:S13]  /*23a70*/  LOP3.LUT P0, RZ, R16, 0x80, RZ, 0xc0, !PT ;  /* 0x0000008010ff7812 */ /* 0x000fda000780c0ff */
[----:B------:R-:W-:Y:S05]  /*23a80*/  @!P0 BRA `(.L_x_3181) ;  /* 0x0000000000248947 */ /* 0x000fea0003800000 */
[----:B------:R-:W-:Y:S05]  /*23a90*/  WARPSYNC.ALL ;  /* 0x0000000000007948 */ /* 0x000fea0003800000 */
[----:B------:R-:W4:Y:S08]  /*23aa0*/  S2UR UR5, SR_CgaCtaId ;  /* 0x00000000000579c3 */ /* 0x000f300000008800 */
[----:B------:R-:W-:Y:S06]  /*23ab0*/  BAR.SYNC.DEFER_BLOCKING 0x5, 0x180 ;  /* 0x0146000000007b1d */ /* 0x000fec0000010000 */
[----:B------:R-:W-:-:S02]  /*23ac0*/  UMOV UR4, 0x400 ;  /* 0x0000040000047882 */ /* 0x000fc40000000000 */
[----:B----4-:R-:W-:-:S06]  /*23ad0*/  ULEA UR4, UR5, UR4, 0x18 ;  /* 0x0000000405047291 */ /* 0x010fcc000f8ec03f */
[----:B0-----:R-:W-:-:S05]  /*23ae0*/  IMAD.U32 R17, RZ, RZ, UR4 ;  /* 0x00000004ff117e24 */ /* 0x001fca000f8e00ff */
[----:B------:R4:W0:Y:S01]  /*23af0*/  LDS.128 R24, [R17+0x228d0] ;  /* 0x0228d00011187984 */ /* 0x0008220000000c00 */
[----:B------:R-:W-:Y:S06]  /*23b00*/  BAR.ARV 0x4, 0x180 ;  /* 0x0106000000007b1d */ /* 0x000fec0000002000 */
[----:B------:R-:W-:Y:S05]  /*23b10*/  BRA `(.L_x_3182) ;  /* 0x0000000c00d47947 */ /* 0x000fea0003800000 */
.L_x_3181:
[----:B------:R-:W4:Y:S01]  /*23b20*/  S2R R8, SR_TID.X ;  /* 0x0000000000087919 */ /* 0x000f220000002100 */
[----:B------:R-:W-:Y:S01]  /*23b30*/  UMOV UR4, 0xffffffff ;  /* 0xffffffff00047882 */ /* 0x000fe20000000000 */
[----:B----4-:R-:W-:-:S04]  /*23b40*/  LOP3.LUT R8, R8, 0x1f, RZ, 0xc0, !PT ;  /* 0x0000001f08087812 */ /* 0x010fc800078ec0ff */
[----:B------:R-:W-:Y:S01]  /*23b50*/  ISETP.NE.AND P0, PT, R8, 0x1f, PT ;  /* 0x0000001f0800780c */ /* 0x000fe20003f05270 */
[----:B------:R-:W-:-:S12]  /*23b60*/  BRA.DIV UR4, `(.L_x_3183) ;  /* 0x0000006204487947 */ /* 0x000fd8000b800000 */
[----:B------:R-:W-:Y:S01]  /*23b70*/  IMAD.IADD R7, R27, 0x1, R8 ;  /* 0x000000011b077824 */ /* 0x000fe200078e0208 */
[----:B------:R-:W-:-:S04]  /*23b80*/  ULDC UR4, c[0x0][0xc3c] ;  /* 0x00030f0000047ab9 */ /* 0x000fc80000000800 */
[----:B------:R-:W-:-:S13]  /*23b90*/  ISETP.GE.OR P1, PT, R7, UR4, !P0 ;  /* 0x0000000407007c0c */ /* 0x000fda000c726670 */
[----:B------:R-:W4:Y:S08]  /*23ba0*/  @!P1 LDC.64 R2, c[0x0][0xc80] ;  /* 0x00032000ff029b82 */ /* 0x000f300000000a00 */
[----:B------:R-:W5:Y:S01]  /*23bb0*/  @!P1 LDC.64 R4, c[0x0][0xc78] ;  /* 0x00031e00ff049b82 */ /* 0x000f620000000a00 */
[----:B----4-:R-:W-:-:S05]  /*23bc0*/  @!P1 IMAD.WIDE R2, R7, 0x4, R2 ;  /* 0x0000000407029825 */ /* 0x010fca00078e0202 */
[----:B0123--:R5:W2:Y:S02]  /*23bd0*/  @!P1 LDG.E R6, desc[UR54][R2.64] ;  /* 0x0000003602069981 */ /* 0x00faa4000c1e1900 */
[----:B-----5:R-:W-:-:S05]  /*23be0*/  @!P1 IMAD.WIDE R2, R7, 0x4, R4 ;  /* 0x0000000407029825 */ /* 0x020fca00078e0204 */
        /* <DEDUP_REMOVED lines=30> */
.L_x_3398:
[----:B------:R-:W-:Y:S02]  /*23dd0*/  ULDC UR4, c[0x0][0xc38] ;  /* 0x00030e0000047ab9 */ /* 0x000fe40000000800 */
[----:B------:R-:W-:-:S05]  /*23de0*/  MOV R5, UR4 ;  /* 0x0000000400057c02 */ /* 0x000fca0008000f00 */
[----:B-1----:R-:W-:-:S04]  /*23df0*/  IMAD R14, R14, R5, RZ ;  /* 0x000000050e0e7224 */ /* 0x002fc800078e02ff */
[----:B------:R-:W-:-:S05]  /*23e00*/  IMAD.IADD R7, R7, 0x1, R14 ;  /* 0x0000000107077824 */ /* 0x000fca00078e020e */
[----:B------:R-:W-:-:S13]  /*23e10*/  ISETP.GT.AND P6, PT, R7, R0, PT ;  /* 0x000000000700720c */ /* 0x000fda0003fc4270 */
[----:B------:R-:W-:Y:S05]  /*23e20*/  @P6 BRA `(.L_x_3184) ;  /* 0x0000000000a46947 */ /* 0x000fea0003800000 */
.L_x_3187:
        /* <DEDUP_REMOVED lines=35> */
.L_x_3406:
[----:B------:R-:W-:Y:S02]  /*24060*/  ULDC UR4, c[0x0][0xc38] ;  /* 0x00030e0000047ab9 */ /* 0x000fe40000000800 */
[----:B------:R-:W-:-:S04]  /*24070*/  IMAD.U32 R5, RZ, RZ, UR4 ;  /* 0x00000004ff057e24 */ /* 0x000fc8000f8e00ff */
[----:B-1----:R-:W-:-:S04]  /*24080*/  IMAD R14, R14, R5, RZ ;  /* 0x000000050e0e7224 */ /* 0x002fc800078e02ff */
[----:B------:R-:W-:-:S05]  /*24090*/  IMAD.IADD R7, R14, 0x1, R7 ;  /* 0x000000010e077824 */ /* 0x000fca00078e0207 */
[----:B------:R-:W-:-:S13]  /*240a0*/  ISETP.GT.AND P6, PT, R7, R0, PT ;  /* 0x000000000700720c */ /* 0x000fda0003fc4270 */
[----:B------:R-:W-:Y:S05]  /*240b0*/  @!P6 BRA `(.L_x_3187) ;  /* 0xfffffffc005ce947 */ /* 0x000fea000383ffff */
.L_x_3184:
[----:B------:R-:W-:Y:S01]  /*240c0*/  IMAD.IADD R7, R7, 0x1, -R14 ;  /* 0x0000000107077824 */ /* 0x000fe200078e0a0e */
[----:B------:R-:W-:-:S03]  /*240d0*/  UMOV UR4, 0xffffffff ;  /* 0xffffffff00047882 */ /* 0x000fc60000000000 */
[----:B------:R-:W-:-:S05]  /*240e0*/  IMAD R3, R2, R5, R7 ;  /* 0x0000000502037224 */ /* 0x000fca00078e0207 */
[----:B------:R-:W-:Y:S01]  /*240f0*/  ISETP.GT.AND P6, PT, R3, R0, PT ;  /* 0x000000000300720c */ /* 0x000fe20003fc4270 */
[----:B------:R-:W-:-:S12]  /*24100*/  BRA.DIV UR4, `(.L_x_3188) ;  /* 0x0000006204d47947 */ /* 0x000fd8000b800000 */
[----:B------:R-:W-:-:S04]  /*24110*/  VOTE.ANY R3, PT, !P6 ;  /* 0x0000000000037806 */ /* 0x000fc800070e0100 */
[----:B------:R-:W1:Y:S02]  /*24120*/  POPC R12, R3 ;  /* 0x00000003000c7309 */ /* 0x000e640000000000 */
[----:B-1----:R1:W2:Y:S01]  /*24130*/  SHFL.IDX PT, R25, R25, R12, 0x1f ;  /* 0x00001f0c19197589 */ /* 0x0022a200000e0000 */
[----:B------:R-:W-:-:S03]  /*24140*/  IMAD.IADD R27, R12, 0x1, R27 ;  /* 0x000000010c1b7824 */ /* 0x000fc600078e021b */
[----:B------:R1:W3:Y:S04]  /*24150*/  SHFL.IDX PT, R4, R4, R12, 0x1f ;  /* 0x00001f0c04047589 */ /* 0x0002e800000e0000 */
.L_x_3411:
[----:B------:R-:W-:-:S13]  /*24160*/  ISETP.NE.AND P0, PT, R3, RZ, PT ;  /* 0x000000ff0300720c */ /* 0x000fda0003f05270 */
[----:B------:R-:W-:Y:S05]  /*24170*/  @!P0 BRA `(.L_x_3189) ;  /* 0x0000000000108947 */ /* 0x000fea0003800000 */
[----:B------:R-:W-:Y:S01]  /*24180*/  UMOV UR4, 0xffffffff ;  /* 0xffffffff00047882 */ /* 0x000fe20000000000 */
[----:B-1----:R-:W-:Y:S02]  /*24190*/  VIADD R12, R12, 0xffffffff ;  /* 0xffffffff0c0c7836 */ /* 0x002fe40000000000 */
[----:B------:R-:W-:Y:S05]  /*241a0*/  BRA.DIV UR4, `(.L_x_3190) ;  /* 0x0000006604087947 */ /* 0x000fea000b800000 */
[----:B------:R4:W1:Y:S02]  /*241b0*/  SHFL.IDX PT, R6, R2, R12, 0x1f ;  /* 0x00001f0c02067589 */ /* 0x00086400000e0000 */
.L_x_3189:
[----:B---3--:R-:W-:Y:S01]  /*241c0*/  ISETP.NE.AND P0, PT, R4, 0x1, PT ;  /* 0x000000010400780c */ /* 0x008fe20003f05270 */
[----:B-1----:R-:W-:-:S05]  /*241d0*/  IMAD R24, R6, R5, R7 ;  /* 0x0000000506187224 */ /* 0x002fca00078e0207 */
[----:B------:R-:W-:-:S07]  /*241e0*/  IADD3 R0, R0, -R24, RZ ;  /* 0x8000001800007210 */ /* 0x000fce0007ffe0ff */
[----:B------:R-:W-:Y:S05]  /*241f0*/  @!P0 BRA `(.L_x_3191) ;  /* 0x0000000000dc8947 */ /* 0x000fea0003800000 */
[-C--:B--2---:R-:W-:Y:S02]  /*24200*/  IABS R5, R25.reuse ;  /* 0x0000001900057213 */ /* 0x084fe40000000000 */
[----:B------:R-:W-:Y:S02]  /*24210*/  IABS R6, R4 ;  /* 0x0000000400067213 */ /* 0x000fe40000000000 */
[----:B------:R-:W1:Y:S08]  /*24220*/  I2F.RP R7, R5 ;  /* 0x0000000500077306 */ /* 0x000e700000209400 */
[----:B------:R-:W2:Y:S08]  /*24230*/  I2F.RP R8, R6 ;  /* 0x0000000600087306 */ /* 0x000eb00000209400 */
[----:B-1----:R-:W0:Y:S08]  /*24240*/  MUFU.RCP R7, R7 ;  /* 0x0000000700077308 */ /* 0x002e300000001000 */
[----:B--2---:R-:W-:Y:S01]  /*24250*/  MUFU.RCP R8, R8 ;  /* 0x0000000800087308 */ /* 0x004fe20000001000 */
[----:B0---4-:R-:W-:Y:S01]  /*24260*/  VIADD R2, R7, 0xffffffe ;  /* 0x0ffffffe07027836 */ /* 0x011fe20000000000 */
[----:B------:R-:W-:-:S06]  /*24270*/  IABS R7, R25 ;  /* 0x0000001900077213 */ /* 0x000fcc0000000000 */
[----:B------:R0:W1:Y:S02]  /*24280*/  F2I.FTZ.U32.TRUNC.NTZ R3, R2 ;  /* 0x0000000200037305 */ /* 0x000064000021f000 */
[----:B0-----:R-:W-:Y:S02]  /*24290*/  IMAD.MOV.U32 R2, RZ, RZ, RZ ;  /* 0x000000ffff027224 */ /* 0x001fe400078e00ff */
[----:B-1----:R-:W-:-:S04]  /*242a0*/  IMAD.MOV R10, RZ, RZ, -R3 ;  /* 0x000000ffff0a7224 */ /* 0x002fc800078e0a03 */
[----:B------:R-:W-:-:S04]  /*242b0*/  IMAD R9, R10, R5, RZ ;  /* 0x000000050a097224 */ /* 0x000fc800078e02ff */
[----:B------:R-:W-:Y:S01]  /*242c0*/  IMAD.HI.U32 R3, R3, R9, R2 ;  /* 0x0000000903037227 */ /* 0x000fe200078e0002 */
[----:B------:R-:W-:-:S03]  /*242d0*/  IABS R2, R0 ;  /* 0x0000000000027213 */ /* 0x000fc60000000000 */
[----:B------:R-:W-:Y:S02]  /*242e0*/  IMAD.MOV R9, RZ, RZ, -R7 ;  /* 0x000000ffff097224 */ /* 0x000fe400078e0a07 */
[----:B------:R-:W-:-:S04]  /*242f0*/  IMAD.HI.U32 R7, R3, R2, RZ ;  /* 0x0000000203077227 */ /* 0x000fc800078e00ff */
[----:B------:R-:W-:Y:S02]  /*24300*/  IMAD R2, R7, R9, R2 ;  /* 0x0000000907027224 */ /* 0x000fe400078e0202 */
[----:B------:R-:W-:-:S03]  /*24310*/  VIADD R3, R8, 0xffffffe ;  /* 0x0ffffffe08037836 */ /* 0x000fc60000000000 */
[----:B------:R-:W-:-:S03]  /*24320*/  ISETP.GT.U32.AND P1, PT, R5, R2, PT ;  /* 0x000000020500720c */ /* 0x000fc60003f24070 */
[----:B------:R-:W0:Y:S10]  /*24330*/  F2I.FTZ.U32.TRUNC.NTZ R3, R3 ;  /* 0x0000000300037305 */ /* 0x000e34000021f000 */
[----:B------:R-:W-:-:S02]  /*24340*/  @!P1 IMAD.IADD R2, R2, 0x1, -R5 ;  /* 0x0000000102029824 */ /* 0x000fc400078e0a05 */
[----:B------:R-:W-:Y:S01]  /*24350*/  @!P1 VIADD R7, R7, 0x1 ;  /* 0x0000000107079836 */ /* 0x000fe20000000000 */
[----:B------:R-:W-:Y:S02]  /*24360*/  ISETP.NE.AND P1, PT, R25, RZ, PT ;  /* 0x000000ff1900720c */ /* 0x000fe40003f25270 */
[----:B------:R-:W-:Y:S01]  /*24370*/  ISETP.GE.U32.AND P0, PT, R2, R5, PT ;  /* 0x000000050200720c */ /* 0x000fe20003f06070 */
[----:B0-----:R-:W-:Y:S02]  /*24380*/  IMAD.MOV R5, RZ, RZ, -R3 ;  /* 0x000000ffff057224 */ /* 0x001fe400078e0a03 */
[----:B------:R-:W-:Y:S02]  /*24390*/  IMAD.MOV.U32 R2, RZ, RZ, RZ ;  /* 0x000000ffff027224 */ /* 0x000fe400078e00ff */
[----:B------:R-:W-:-:S04]  /*243a0*/  IMAD R5, R5, R6, RZ ;  /* 0x0000000605057224 */ /* 0x000fc800078e02ff */
[----:B------:R-:W-:Y:S01]  /*243b0*/  IMAD.HI.U32 R5, R3, R5, R2 ;  /* 0x0000000503057227 */ /* 0x000fe200078e0002 */
[----:B------:R-:W-:Y:S02]  /*243c0*/  LOP3.LUT R2, R0, R25, RZ, 0x3c, !PT ;  /* 0x0000001900027212 */ /* 0x000fe400078e3cff */
[----:B------:R-:W-:Y:S01]  /*243d0*/  IABS R3, R4 ;  /* 0x0000000400037213 */ /* 0x000fe20000000000 */
[----:B------:R-:W-:Y:S01]  /*243e0*/  @P0 VIADD R7, R7, 0x1 ;  /* 0x0000000107070836 */ /* 0x000fe20000000000 */
[----:B------:R-:W-:-:S03]  /*243f0*/  ISETP.GE.AND P2, PT, R2, RZ, PT ;  /* 0x000000ff0200720c */ /* 0x000fc60003f46270 */
[----:B------:R-:W-:-:S10]  /*24400*/  IMAD.MOV R3, RZ, RZ, -R3 ;  /* 0x000000ffff037224 */ /* 0x000fd400078e0a03 */
[----:B------:R-:W-:Y:S01]  /*24410*/  @!P2 IMAD.MOV R7, RZ, RZ, -R7 ;  /* 0x000000ffff07a224 */ /* 0x000fe200078e0a07 */
[----:B------:R-:W-:-:S04]  /*24420*/  @!P1 LOP3.LUT R7, RZ, R25, RZ, 0x33, !PT ;  /* 0x00000019ff079212 */ /* 0x000fc800078e33ff */
[----:B------:R-:W-:-:S05]  /*24430*/  IABS R2, R7 ;  /* 0x0000000700027213 */ /* 0x000fca0000000000 */
        /* <DEDUP_REMOVED lines=9> */
[----:B------:R-:W-:-:S05]  /*244d0*/  @P0 VIADD R5, R5, 0x1 ;  /* 0x0000000105050836 */ /* 0x000fca0000000000 */
[----:B------:R-:W-:Y:S02]  /*244e0*/  @!P2 IADD3 R5, -R5, RZ, RZ ;  /* 0x000000ff0505a210 */ /* 0x000fe40007ffe1ff */
[----:B------:R-:W-:-:S05]  /*244f0*/  @!P1 LOP3.LUT R5, RZ, R4, RZ, 0x33, !PT ;  /* 0x00000004ff059212 */ /* 0x000fca00078e33ff */
[--C-:B------:R-:W-:Y:S02]  /*24500*/  IMAD.MOV R2, RZ, RZ, -R5.reuse ;  /* 0x000000ffff027224 */ /* 0x100fe400078e0a05 */
[C---:B------:R-:W-:Y:S02]  /*24510*/  IMAD R5, R4.reuse, 0x1000000, R5 ;  /* 0x0100000004057824 */ /* 0x040fe400078e0205 */
[--C-:B------:R-:W-:Y:S02]  /*24520*/  IMAD R4, R4, R2, R7.reuse ;  /* 0x0000000204047224 */ /* 0x100fe400078e0207 */
[----:B------:R-:W-:Y:S02]  /*24530*/  IMAD.MOV R2, RZ, RZ, -R7 ;  /* 0x000000ffff027224 */ /* 0x000fe400078e0a07 */
[----:B------:R-:W-:Y:S02]  /*24540*/  IMAD R26, R4, 0x10000, R5 ;  /* 0x00010000041a7824 */ /* 0x000fe400078e0205 */
[----:B------:R-:W-:Y:S01]  /*24550*/  IMAD R2, R25, R2, R0 ;  /* 0x0000000219027224 */ /* 0x000fe200078e0200 */
[----:B------:R-:W-:Y:S06]  /*24560*/  BRA `(.L_x_3192) ;  /* 0x0000000000f07947 */ /* 0x000fec0003800000 */
.L_x_3191:
[----:B0---4-:R-:W0:Y:S02]  /*24570*/  LDC.64 R2, c[0x0][0xc90] ;  /* 0x00032400ff027b82 */ /* 0x011e240000000a00 */
[----:B0-----:R-:W-:-:S05]  /*24580*/  IMAD.WIDE R2, R27, 0x4, R2 ;  /* 0x000000041b027825 */ /* 0x001fca00078e0202 */
[----:B------:R0:W2:Y:S02]  /*24590*/  LDG.E R6, desc[UR54][R2.64] ;  /* 0x0000003602067981 */ /* 0x0000a4000c1e1900 */
[----:B0-----:R-:W-:Y:S02]  /*245a0*/  IMAD.MOV.U32 R2, RZ, RZ, RZ ;  /* 0x000000ffff027224 */ /* 0x001fe400078e00ff */
[----:B--2---:R-:W-:-:S05]  /*245b0*/  IMAD R7, R25, R6, RZ ;  /* 0x0000000619077224 */ /* 0x004fca00078e02ff */
        /* <DEDUP_REMOVED lines=35> */
[----:B0-----:R-:W-:-:S05]  /*247f0*/  IADD3 R7, RZ, -R3, RZ ;  /* 0x80000003ff077210 */ /* 0x001fca0007ffe0ff */
        /* <DEDUP_REMOVED lines=19> */
.L_x_3192:
[----:B------:R-:W-:-:S05]  /*24930*/  LOP3.LUT R2, RZ, R2, RZ, 0x33, !PT ;  /* 0x00000002ff027212 */ /* 0x000fca00078e33ff */
[----:B------:R-:W-:Y:S01]  /*24940*/  IMAD.IADD R25, R25, 0x1, R2 ;  /* 0x0000000119197824 */ /* 0x000fe200078e0202 */
[----:B------:R-:W-:Y:S06]  /*24950*/  BRA `(.L_x_3193) ;  /* 0x00000000001c7947 */ /* 0x000fec0003800000 */
.L_x_3185:
[----:B------:R-:W-:Y:S01]  /*24960*/  UMOV UR4, URZ ;  /* 0x0000003f00047c82 */ /* 0x000fe20008000000 */
[----:B------:R-:W-:Y:S01]  /*24970*/  UMOV UR5, URZ ;  /* 0x0000003f00057c82 */ /* 0x000fe20008000000 */
[----:B------:R-:W-:Y:S01]  /*24980*/  ULDC UR6, c[0x0][0xc3c] ;  /* 0x00030f0000067ab9 */ /* 0x000fe20000000800 */
[----:B------:R-:W-:Y:S02]  /*24990*/  IMAD.MOV.U32 R24, RZ, RZ, R0 ;  /* 0x000000ffff187224 */ /* 0x000fe400078e0000 */
[----:B------:R-:W-:Y:S02]  /*249a0*/  IMAD.U32 R25, RZ, RZ, UR4 ;  /* 0x00000004ff197e24 */ /* 0x000fe4000f8e00ff */
[----:B------:R-:W-:Y:S02]  /*249b0*/  IMAD.U32 R26, RZ, RZ, UR5 ;  /* 0x00000005ff1a7e24 */ /* 0x000fe4000f8e00ff */
[----:B------:R-:W-:-:S07]  /*249c0*/  IMAD.U32 R27, RZ, RZ, UR6 ;  /* 0x00000006ff1b7e24 */ /* 0x000fce000f8e00ff */
.L_x_3193:
        /* <DEDUP_REMOVED lines=10> */
.L_x_3182:
[----:B------:R-:W-:Y:S02]  /*24a70*/  ULDC UR4, c[0x0][0xc3c] ;  /* 0x00030f0000047ab9 */ /* 0x000fe40000000800 */
[----:B0-----:R-:W-:-:S13]  /*24a80*/  ISETP.GE.AND P0, PT, R27, UR4, PT ;  /* 0x000000041b007c0c */ /* 0x001fda000bf06270 */
[----:B------:R-:W-:Y:S05]  /*24a90*/  @!P0 BRA `(.L_x_3194) ;  /* 0xffffff9400708947 */ /* 0x000fea000383ffff */
[----:B------:R-:W-:Y:S05]  /*24aa0*/  BSYNC B8 ;  /* 0x0000000000087941 */ /* 0x000fea0003800000 */
.L_x_3075:
[----:B------:R-:W5:Y:S01]  /*24ab0*/  LDL.LU R0, [R1+0x20] ;  /* 0x0000200001007983 */ /* 0x000f620000300800 */
[----:B------:R-:W-:Y:S01]  /*24ac0*/  BSSY B0, `(.L_x_3195) ;  /* 0x000000b000007945 */ /* 0x000fe20003800000 */
[----:B------:R-:W0:Y:S01]  /*24ad0*/  S2R R5, SR_CgaCtaId ;  /* 0x0000000000057919 */ /* 0x000e220000008800 */
[----:B-----5:R-:W-:-:S05]  /*24ae0*/  VIADD R0, R0, 0x1 ;  /* 0x0000000100007836 */ /* 0x020fca0000000000 */
[----:B-1----:R-:W-:-:S04]  /*24af0*/  LEA.HI R2, R0, R0, RZ, 0x1 ;  /* 0x0000000000027211 */ /* 0x002fc800078f08ff */
[----:B------:R-:W-:Y:S02]  /*24b00*/  LOP3.LUT R3, R2, 0xfffffffe, RZ, 0xc0, !PT ;  /* 0xfffffffe02037812 */ /* 0x000fe400078ec0ff */
[----:B------:R-:W-:-:S03]  /*24b10*/  MOV R2, 0x400 ;  /* 0x0000040000027802 */ /* 0x000fc60000000f00 */
[----:B------:R-:W-:Y:S01]  /*24b20*/  IMAD.IADD R0, R0, 0x1, -R3 ;  /* 0x0000000100007824 */ /* 0x000fe200078e0a03 */
[----:B0-----:R-:W-:-:S04]  /*24b30*/  LEA R5, R5, R2, 0x18 ;  /* 0x0000000205057211 */ /* 0x001fc800078ec0ff */
[----:B------:R-:W-:-:S04]  /*24b40*/  SHF.L.U32 R0, R0, 0x1f, RZ ;  /* 0x0000001f00007819 */ /* 0x000fc800000006ff */
[----:B------:R-:W0:Y:S02]  /*24b50*/  SYNCS.PHASECHK.TRANS64.TRYWAIT P0, [R5+URZ+0x22820], R0 ;  /* 0x02282000050075a7 */ /* 0x000e24000800017f */
[----:B0-----:R-:W-:Y:S05]  /*24b60*/  @!P0 BRA `(.L_x_3196) ;  /* 0x0000005800c08947 */ /* 0x001fea0003800000 */
.L_x_3414:
[----:B------:R-:W-:Y:S05]  /*24b70*/  BSYNC B0 ;  /* 0x0000000000007941 */ /* 0x000fea0003800000 */
.L_x_3195:
[----:B------:R-:W-:-:S03]  /*24b80*/  UMOV UR4, 0xffffffff ;  /* 0xffffffff00047882 */ /* 0x000fc60000000000 */
[----:B------:R-:W-:Y:S05]  /*24b90*/  BRA.DIV UR4, `(.L_x_3197) ;  /* 0x0000005a04c87947 */ /* 0x000fea000b800000 */
[----:B0-----:R-:W0:Y:S02]  /*24ba0*/  S2R R0, SR_TID.X ;  /* 0x0000000000007919 */ /* 0x001e240000002100 */
[----:B0-----:R-:W-:-:S04]  /*24bb0*/  SHF.R.U32.HI R0, RZ, 0x5, R0 ;  /* 0x00000005ff007819 */ /* 0x001fc80000011600 */
[----:B------:R-:W-:-:S05]  /*24bc0*/  LOP3.LUT R0, R0, 0x3, RZ, 0xc0, !PT ;  /* 0x0000000300007812 */ /* 0x000fca00078ec0ff */
[----:B------:R0:W1:Y:S02]  /*24bd0*/  SHFL.IDX PT, R14, R0, RZ, 0x1f ;  /* 0x00001fff000e7589 */ /* 0x00006400000e0000 */
.L_x_3417:
[----:B-1----:R-:W-:-:S13]  /*24be0*/  ISETP.NE.AND P0, PT, R14, RZ, PT ;  /* 0x000000ff0e00720c */ /* 0x002fda0003f05270 */
[----:B------:R-:W-:Y:S05]  /*24bf0*/  @P0 BRA `(.L_x_2832) ;  /* 0x0000000000880947 */ /* 0x000fea0003800000 */
[----:B------:R-:W-:-:S03]  /*24c00*/  UMOV UR4, 0xffffffff ;  /* 0xffffffff00047882 */ /* 0x000fc60000000000 */
[----:B------:R-:W-:Y:S05]  /*24c10*/  BRA.DIV UR4, `(.L_x_3198) ;  /* 0x0000005a04dc7947 */ /* 0x000fea000b800000 */
[----:B------:R-:W-:-:S13]  /*24c20*/  ELECT P6, URZ, PT ;  /* 0x00000000003f782f */ /* 0x000fda00038c0000 */
.L_x_3420:
[----:B------:R-:W-:Y:S05]  /*24c30*/  @!P6 BRA `(.L_x_2832) ;  /* 0x000000000078e947 */ /* 0x000fea0003800000 */
[----:B------:R-:W-:-:S06]  /*24c40*/  ULOP3.LUT UR4, UR36, 0x2, URZ, 0xfc, !UPT ;  /* 0x0000000224047892 */ /* 0x000fcc000f8efc3f */
[----:B0-----:R-:W-:-:S05]  /*24c50*/  IMAD.U32 R0, RZ, RZ, UR4 ;  /* 0x00000004ff007e24 */ /* 0x001fca000f8e00ff */
[----:B------:R-:W-:-:S13]  /*24c60*/  ISETP.NE.AND P0, PT, R0, 0x3, PT ;  /* 0x000000030000780c */ /* 0x000fda0003f05270 */
[----:B------:R-:W-:Y:S05]  /*24c70*/  @!P0 BRA `(.L_x_3199) ;  /* 0x0000000000048947 */ /* 0x000fea0003800000 */
[----:B------:R-:W-:Y:S01]  /*24c80*/  BPT.TRAP 0x1 ;  /* 0x000000040000795c */ /* 0x000fe20000300000 */
.L_x_3199:
[C---:B------:R-:W-:Y:S01]  /*24c90*/  LEA R3, R19.reuse, R5, 0x3 ;  /* 0x0000000513037211 */ /* 0x040fe200078e18ff */
[----:B------:R-:W-:Y:S01]  /*24ca0*/  VIADD R19, R19, 0x1 ;  /* 0x0000000113137836 */ /* 0x000fe20000000000 */
[----:B------:R-:W-:-:S04]  /*24cb0*/  SHF.L.U32 R2, R23, 0x1f, RZ ;  /* 0x0000001f17027819 */ /* 0x000fc800000006ff */
[----:B------:R-:W0:Y:S01]  /*24cc0*/  SYNCS.PHASECHK.TRANS64.TRYWAIT P1, [R3+URZ+0x22840], R2 ;  /* 0x02284002030075a7 */ /* 0x000e22000802017f */
[----:B------:R-:W-:-:S04]  /*24cd0*/  ISETP.NE.AND P2, PT, R19, 0x2, PT ;  /* 0x000000021300780c */ /* 0x000fc80003f45270 */
[----:B------:R-:W-:Y:S01]  /*24ce0*/  SEL R0, RZ, 0x1, P2 ;  /* 0x00000001ff007807 */ /* 0x000fe20001000000 */
[----:B0-----:R-:W-:Y:S08]  /*24cf0*/  @!P1 BRA `(.L_x_3200) ;  /* 0x0000005800c49947 */ /* 0x001ff00003800000 */
.L_x_3421:
[----:B------:R-:W-:Y:S02]  /*24d00*/  SEL R19, R19, RZ, P2 ;  /* 0x000000ff13137207 */ /* 0x000fe40001000000 */
[----:B------:R-:W-:Y:S01]  /*24d10*/  LOP3.LUT R0, R23, R0, RZ, 0x3c, !PT ;  /* 0x0000000017007212 */ /* 0x000fe200078e3cff */
[----:B------:R-:W-:Y:S06]  /*24d20*/  @!P0 BRA `(.L_x_3201) ;  /* 0x0000000000048947 */ /* 0x000fec0003800000 */
[----:B------:R-:W-:Y:S01]  /*24d30*/  BPT.TRAP 0x1 ;  /* 0x000000040000795c */ /* 0x000fe20000300000 */
.L_x_3201:
[----:B------:R-:W-:Y:S01]  /*24d40*/  IMAD R19, R19, 0x8, R5 ;  /* 0x0000000813137824 */ /* 0x000fe200078e0205 */
[----:B------:R-:W-:-:S04]  /*24d50*/  SHF.L.U32 R0, R0, 0x1f, RZ ;  /* 0x0000001f00007819 */ /* 0x000fc800000006ff */
[----:B------:R-:W1:Y:S02]  /*24d60*/  SYNCS.PHASECHK.TRANS64.TRYWAIT P1, [R19+URZ+0x22840], R0 ;  /* 0x02284000130075a7 */ /* 0x000e64000802017f */
[----:B-1----:R-:W-:Y:S05]  /*24d70*/  @!P1 BRA `(.L_x_3202) ;  /* 0x0000005800b89947 */ /* 0x002fea0003800000 */
.L_x_3422:
[----:B------:R-:W-:Y:S05]  /*24d80*/  @!P0 BRA `(.L_x_3203) ;  /* 0x0000000000048947 */ /* 0x000fea0003800000 */
[----:B------:R-:W-:Y:S01]  /*24d90*/  BPT.TRAP 0x1 ;  /* 0x000000040000795c */ /* 0x000fe20000300000 */
.L_x_3203:
[----:B------:R-:W5:Y:S02]  /*24da0*/  SYNCS.PHASECHK.TRANS64.TRYWAIT P1, [R3+URZ+0x22860], R2 ;  /* 0x02286002030075a7 */ /* 0x000f64000802017f */
[----:B-----5:R-:W-:Y:S05]  /*24db0*/  @!P1 BRA `(.L_x_3204) ;  /* 0x0000005800bc9947 */ /* 0x020fea0003800000 */
.L_x_3423:
[----:B------:R-:W-:Y:S05]  /*24dc0*/  @!P0 BRA `(.L_x_3205) ;  /* 0x0000000000048947 */ /* 0x000fea0003800000 */
[----:B------:R-:W-:Y:S01]  /*24dd0*/  BPT.TRAP 0x1 ;  /* 0x000000040000795c */ /* 0x000fe20000300000 */
.L_x_3205:
[----:B------:R0:W0:Y:S02]  /*24de0*/  SYNCS.PHASECHK.TRANS64.TRYWAIT P0, [R19+URZ+0x22860], R0 ;  /* 0x02286000130075a7 */ /* 0x000024000800017f */
[----:B0-----:R-:W-:Y:S05]  /*24df0*/  @!P0 NANOSLEEP.SYNCS 0x989680 ;  /* 0x009896800000895d */ /* 0x001fea0003900000 */
[----:B------:R-:W0:Y:S02]  /*24e00*/  @!P0 SYNCS.PHASECHK.TRANS64 P0, [R19+URZ+0x22860], R0 ;  /* 0x02286000130085a7 */ /* 0x000e24000800007f */
[----:B0-----:R-:W-:Y:S05]  /*24e10*/  @!P0 BRA `(.L_x_3205) ;  /* 0xfffffffc00f08947 */ /* 0x001fea000383ffff */
.L_x_2832:
[----:B------:R-:W-:Y:S05]  /*24e20*/  BSYNC B9 ;  /* 0x0000000000097941 */ /* 0x000fea0003800000 */
.L_x_2829:
[----:B------:R-:W-:Y:S05]  /*24e30*/  EXIT ;  /* 0x000000000000794d */ /* 0x000fea0003800000 */
.L_x_2860:
[----:B0-----:R0:W1:Y:S02]  /*24e40*/  SYNCS.PHASECHK.TRANS64.TRYWAIT P5, [R87+URZ+0x22890], R95 ;  /* 0x0228905f570075a7 */ /* 0x00106400080a017f */
[----:B-1----:R-:W-:Y:S05]  /*24e50*/  @!P5 NANOSLEEP.SYNCS 0x989680 ;  /* 0x009896800000d95d */ /* 0x002fea0003900000 */
[----:B------:R-:W1:Y:S02]  /*24e60*/  @!P5 SYNCS.PHASECHK.TRANS64 P5, [R87+URZ+0x22890], R95 ;  /* 0x0228905f5700d5a7 */ /* 0x000e6400080a007f */
[----:B-1----:R-:W-:Y:S05]  /*24e70*/  @!P5 BRA `(.L_x_2860) ;  /* 0xfffffffc00f0d947 */ /* 0x002fea000383ffff */
[----:B------:R-:W-:Y:S05]  /*24e80*/  BRA `(.L_x_3206) ;  /* 0xfffffde8002c7947 */ /* 0x000fea000383ffff */
.L_x_2861:
        /* <DEDUP_REMOVED lines=8> */
.L_x_3208:
[----:B------:R-:W-:Y:S05]  /*24f10*/  BSYNC B1 ;  /* 0x0000000000017941 */ /* 0x000fea0003800000 */
.L_x_3207:
        /* <DEDUP_REMOVED lines=8> */
.L_x_3209:
[----:B------:R-:W-:Y:S05]  /*24fa0*/  BRA `(.L_x_3210) ;  /* 0xfffffde400f87947 */ /* 0x000fea000383ffff */
.L_x_2870:
[----:B------:R-:W-:Y:S01]  /*24fb0*/  BSSY B1, `(.L_x_3211) ;  /* 0x0000008000017945 */ /* 0x000fe20003800000 */
[----:B0---4-:R-:W-:Y:S02]  /*24fc0*/  IMAD.MOV.U32 R13, RZ, RZ, R97 ;  /* 0x000000ffff0d7224 */ /* 0x011fe400078e0061 */
[----:B------:R-:W-:Y:S02]  /*24fd0*/  IMAD.MOV.U32 R12, RZ, RZ, 0x1 ;  /* 0x00000001ff0c7424 */ /* 0x000fe400078e00ff */
[----:B------:R-:W-:Y:S02]  /*24fe0*/  IMAD.MOV.U32 R11, RZ, RZ, 0x1c1f ;  /* 0x00001c1fff0b7424 */ /* 0x000fe400078e00ff */
[----:B------:R-:W-:-:S07]  /*24ff0*/  IMAD.MOV.U32 R15, RZ, RZ, -0x1 ;  /* 0xffffffffff0f7424 */ /* 0x000fce00078e00ff */
[----:B-123--:R-:W-:Y:S05]  /*25000*/  WARPSYNC.COLLECTIVE R15, `(.L_x_3212) ;  /* 0x000000000f087348 */ /* 0x00efea0003c00000 */
[----:B---3--:R0:W3:Y:S02]  /*25010*/  SHFL.IDX P6, R14, R13, R12, R11 ;  /* 0x0000000c0d0e7389 */ /* 0x0080e400000c000b */
[----:B0123--:R-:W-:Y:S01]  /*25020*/  ENDCOLLECTIVE ;  /* 0x000000000000791b */ /* 0x00ffe20003800000 */
.L_x_3212:
[----:B------:R-:W-:Y:S05]  /*25030*/  BSYNC B1 ;  /* 0x0000000000017941 */ /* 0x000fea0003800000 */
.L_x_3211:
        /* <DEDUP_REMOVED lines=8> */
.L_x_3213:
[----:B------:R-:W-:Y:S05]  /*250c0*/  BRA `(.L_x_3214) ;  /* 0xfffffdec00747947 */ /* 0x000fea000383ffff */
.L_x_2880:
[----:B-1----:R1:W2:Y:S02]  /*250d0*/  SYNCS.PHASECHK.TRANS64.TRYWAIT P4, [R87+URZ+0x22890], R95 ;  /* 0x0228905f570075a7 */ /* 0x0022a4000808017f */
[----:B--2---:R-:W-:Y:S05]  /*250e0*/  @!P4 NANOSLEEP.SYNCS 0x989680 ;  /* 0x009896800000c95d */ /* 0x004fea0003900000 */
[----:B------:R-:W2:Y:S02]  /*250f0*/  @!P4 SYNCS.PHASECHK.TRANS64 P4, [R87+URZ+0x22890], R95 ;  /* 0x0228905f5700c5a7 */ /* 0x000ea4000808007f */
[----:B--2---:R-:W-:Y:S05]  /*25100*/  @!P4 BRA `(.L_x_2880) ;  /* 0xfffffffc00f0c947 */ /* 0x004fea000383ffff */
[----:B------:R-:W-:Y:S05]  /*25110*/  BRA `(.L_x_3215) ;  /* 0xfffffdf800407947 */ /* 0x000fea000383ffff */
.L_x_2881:
        /* <DEDUP_REMOVED lines=8> */
.L_x_3217:
[----:B------:R-:W-:Y:S05]  /*251a0*/  BSYNC B1 ;  /* 0x0000000000017941 */ /* 0x000fea0003800000 */
.L_x_3216:
        /* <DEDUP_REMOVED lines=8> */
.L_x_3218:
[----:B------:R-:W-:Y:S01]  /*25230*/  IMAD.MOV.U32 R99, RZ, RZ, R14 ;  /* 0x000000ffff637224 */ /* 0x000fe200078e000e */
[----:B------:R-:W-:Y:S06]  /*25240*/  BRA `(.L_x_3219) ;  /* 0xfffffdf8000c7947 */ /* 0x000fec000383ffff */
.L_x_2886:
        /* <DEDUP_REMOVED lines=8> */
.L_x_3221:
[----:B------:R-:W-:Y:S05]  /*252d0*/  BSYNC B1 ;  /* 0x0000000000017941 */ /* 0x000fea0003800000 */
.L_x_3220:
        /* <DEDUP_REMOVED lines=8> */
.L_x_3222:
[----:B------:R-:W-:Y:S01]  /*25360*/  IMAD.MOV.U32 R96, RZ, RZ, R14 ;  /* 0x000000ffff607224 */ /* 0x000fe200078e000e */
[----:B------:R-:W-:Y:S06]  /*25370*/  BRA `(.L_x_3223) ;  /* 0xfffffdfc00a07947 */ /* 0x000fec000383ffff */
.L_x_2891:
[----:B0-----:R0:W1:Y:S02]  /*25380*/  SYNCS.PHASECHK.TRANS64.TRYWAIT P2, [R87+URZ+0x22890], R95 ;  /* 0x0228905f570075a7 */ /* 0x001064000804017f */
[----:B-1----:R-:W-:Y:S05]  /*25390*/  @!P2 NANOSLEEP.SYNCS 0x989680 ;  /* 0x009896800000a95d */ /* 0x002fea0003900000 */
[----:B------:R-:W1:Y:S02]  /*253a0*/  @!P2 SYNCS.PHASECHK.TRANS64 P2, [R87+URZ+0x22890], R95 ;  /* 0x0228905f5700a5a7 */ /* 0x000e64000804007f */
[----:B-1----:R-:W-:Y:S05]  /*253b0*/  @!P2 BRA `(.L_x_2891) ;  /* 0xfffffffc00f0a947 */ /* 0x002fea000383ffff */
[----:B------:R-:W-:Y:S05]  /*253c0*/  BRA `(.L_x_3224) ;  /* 0xfffffe04009c7947 */ /* 0x000fea000383ffff */
.L_x_2892:
        /* <DEDUP_REMOVED lines=8> */
.L_x_3226:
[----:B------:R-:W-:Y:S05]  /*25450*/  BSYNC B1 ;  /* 0x0000000000017941 */ /* 0x000fea0003800000 */
.L_x_3225:
        /* <DEDUP_REMOVED lines=8> */
.L_x_3227:
[----:B------:R-:W-:Y:S01]  /*254e0*/  IMAD.MOV.U32 R4, RZ, RZ, R14 ;  /* 0x000000ffff047224 */ /* 0x000fe200078e000e */
[----:B------:R-:W-:Y:S06]  /*254f0*/  BRA `(.L_x_3228) ;  /* 0xfffffe0400b87947 */ /* 0x000fec000383ffff */
.L_x_2895:
        /* <DEDUP_REMOVED lines=8> */
.L_x_3230:
[----:B------:R-:W-:Y:S05]  /*25580*/  BSYNC B1 ;  /* 0x0000000000017941 */ /* 0x000fea0003800000 */
.L_x_3229:
        /* <DEDUP_REMOVED lines=8> */
.L_x_3231:
[----:B------:R-:W-:Y:S01]  /*25610*/  IMAD.MOV.U32 R4, RZ, RZ, R14 ;  /* 0x000000ffff047224 */ /* 0x000fe200078e000e */
[----:B------:R-:W-:Y:S06]  /*25620*/  BRA `(.L_x_3232) ;  /* 0xfffffe0400b47947 */ /* 0x000fec000383ffff */
.L_x_2899:
[----:B---3--:R3:W4:Y:S02]  /*25630*/  SYNCS.PHASECHK.TRANS64.TRYWAIT P3, [R87+URZ+0x228b0], R95 ;  /* 0x0228b05f570075a7 */ /* 0x008724000806017f */
[----:B----4-:R-:W-:Y:S05]  /*25640*/  @!P3 NANOSLEEP.SYNCS 0x989680 ;  /* 0x009896800000b95d */ /* 0x010fea0003900000 */
[----:B------:R-:W4:Y:S02]  /*25650*/  @!P3 SYNCS.PHASECHK.TRANS64 P3, [R87+URZ+0x228b0], R95 ;  /* 0x0228b05f5700b5a7 */ /* 0x000f24000806007f */
[----:B----4-:R-:W-:Y:S05]  /*25660*/  @!P3 BRA `(.L_x_2899) ;  /* 0xfffffffc00f0b947 */ /* 0x010fea000383ffff */
[----:B------:R-:W-:Y:S05]  /*25670*/  BRA `(.L_x_3233) ;  /* 0xfffffe08002c7947 */ /* 0x000fea000383ffff */
.L_x_2917:
[----:B------:R-:W-:Y:S01]  /*25680*/  BSSY B0, `(.L_x_3234) ;  /* 0x0000007000007945 */ /* 0x000fe20003800000 */
[----:B------:R-:W-:Y:S02]  /*25690*/  IMAD.MOV.U32 R12, RZ, RZ, RZ ;  /* 0x000000ffff0c7224 */ /* 0x000fe400078e00ff */
[----:B------:R-:W-:Y:S02]  /*256a0*/  IMAD.MOV.U32 R11, RZ, RZ, 0x1f ;  /* 0x0000001fff0b7424 */ /* 0x000fe400078e00ff */
[----:B------:R-:W-:-:S07]  /*256b0*/  IMAD.MOV.U32 R15, RZ, RZ, -0x1 ;  /* 0xffffffffff0f7424 */ /* 0x000fce00078e00ff */
[----:B------:R-:W-:Y:S05]  /*256c0*/  WARPSYNC.COLLECTIVE R15, `(.L_x_3235) ;  /* 0x000000000f087348 */ /* 0x000fea0003c00000 */
[----:B------:R0:W1:Y:S02]  /*256d0*/  SHFL.IDX P6, R14, R13, R12, R11 ;  /* 0x0000000c0d0e7389 */ /* 0x00006400000c000b */
[----:B01----:R-:W-:Y:S01]  /*256e0*/  ENDCOLLECTIVE ;  /* 0x000000000000791b */ /* 0x003fe20003800000 */
.L_x_3235:
[----:B------:R-:W-:Y:S05]  /*256f0*/  BSYNC B0 ;  /* 0x0000000000007941 */ /* 0x000fea0003800000 */
.L_x_3234:
[----:B------:R-:W-:Y:S05]  /*25700*/  BRA `(.L_x_3236) ;  /* 0xfffffe1c003c7947 */ /* 0x000fea000383ffff */
.L_x_2929:
[----:B------:R-:W-:Y:S01]  /*25710*/  BSSY B1, `(.L_x_3237) ;  /* 0x0000008000017945 */ /* 0x000fe20003800000 */
[----:B0-----:R-:W-:Y:S01]  /*25720*/  MOV R13, R31 ;  /* 0x0000001f000d7202 */ /* 0x001fe20000000f00 */
[----:B------:R-:W-:Y:S02]  /*25730*/  IMAD.MOV.U32 R12, RZ, RZ, RZ ;  /* 0x000000ffff0c7224 */ /* 0x000fe400078e00ff */
[----:B------:R-:W-:Y:S02]  /*25740*/  IMAD.MOV.U32 R11, RZ, RZ, 0x1c1f ;  /* 0x00001c1fff0b7424 */ /* 0x000fe400078e00ff */
[----:B------:R-:W-:-:S07]  /*25750*/  IMAD.MOV.U32 R15, RZ, RZ, -0x1 ;  /* 0xffffffffff0f7424 */ /* 0x000fce00078e00ff */
[----:B------:R-:W-:Y:S05]  /*25760*/  WARPSYNC.COLLECTIVE R15, `(.L_x_3238) ;  /* 0x000000000f087348 */ /* 0x000fea0003c00000 */
[----:B------:R0:W1:Y:S02]  /*25770*/  SHFL.IDX P6, R14, R13, R12, R11 ;  /* 0x0000000c0d0e7389 */ /* 0x00006400000c000b */
[----:B01----:R-:W-:Y:S01]  /*25780*/  ENDCOLLECTIVE ;  /* 0x000000000000791b */ /* 0x003fe20003800000 */
.L_x_3238:
[----:B------:R-:W-:Y:S05]  /*25790*/  BSYNC B1 ;  /* 0x0000000000017941 */ /* 0x000fea0003800000 */
.L_x_3237:
        /* <DEDUP_REMOVED lines=8> */
.L_x_3239:
[----:B------:R-:W-:Y:S02]  /*25820*/  IMAD.MOV.U32 R13, RZ, RZ, R34 ;  /* 0x000000ffff0d7224 */ /* 0x000fe400078e0022 */
[----:B------:R-:W-:-:S07]  /*25830*/  IMAD.MOV.U32 R3, RZ, RZ, R14 ;  /* 0x000000ffff037224 */ /* 0x000fce00078e000e */
[----:B------:R-:W-:Y:S05]  /*25840*/  WARPSYNC.COLLECTIVE R15, `(.L_x_3240) ;  /* 0x000000000f087348 */ /* 0x000fea0003c00000 */
[----:B------:R0:W1:Y:S02]  /*25850*/  SHFL.IDX P6, R14, R13, R12, R11 ;  /* 0x0000000c0d0e7389 */ /* 0x00006400000c000b */
[----:B01----:R-:W-:Y:S01]  /*25860*/  ENDCOLLECTIVE ;  /* 0x000000000000791b */ /* 0x003fe20003800000 */
.L_x_3240:
[----:B------:R-:W-:Y:S02]  /*25870*/  IMAD.MOV.U32 R13, RZ, RZ, R30 ;  /* 0x000000ffff0d7224 */ /* 0x000fe400078e001e */
[----:B------:R-:W-:-:S07]  /*25880*/  IMAD.MOV.U32 R7, RZ, RZ, R14 ;  /* 0x000000ffff077224 */ /* 0x000fce00078e000e */
[----:B------:R-:W-:Y:S05]  /*25890*/  WARPSYNC.COLLECTIVE R15, `(.L_x_3241) ;  /* 0x000000000f087348 */ /* 0x000fea0003c00000 */
[----:B------:R0:W1:Y:S02]  /*258a0*/  SHFL.IDX P6, R14, R13, R12, R11 ;  /* 0x0000000c0d0e7389 */ /* 0x00006400000c000b */
[----:B01----:R-:W-:Y:S01]  /*258b0*/  ENDCOLLECTIVE ;  /* 0x000000000000791b */ /* 0x003fe20003800000 */
.L_x_3241:
[----:B------:R-:W-:Y:S01]  /*258c0*/  IMAD.MOV.U32 R8, RZ, RZ, R14 ;  /* 0x000000ffff087224 */ /* 0x000fe200078e000e */
[----:B------:R-:W-:Y:S06]  /*258d0*/  BRA `(.L_x_3242) ;  /* 0xfffffe2000b07947 */ /* 0x000fec000383ffff */
.L_x_2932:
[----:B------:R-:W-:Y:S01]  /*258e0*/  BSSY B1, `(.L_x_3243) ;  /* 0x0000008000017945 */ /* 0x000fe20003800000 */
[----:B------:R-:W-:Y:S01]  /*258f0*/  IMAD.MOV.U32 R13, RZ, RZ, R31 ;  /* 0x000000ffff0d7224 */ /* 0x000fe200078e001f */
[----:B------:R-:W-:Y:S01]  /*25900*/  MOV R11, 0x1c1f ;  /* 0x00001c1f000b7802 */ /* 0x000fe20000000f00 */
[----:B------:R-:W-:Y:S02]  /*25910*/  IMAD.MOV.U32 R12, RZ, RZ, 0x1 ;  /* 0x00000001ff0c7424 */ /* 0x000fe400078e00ff */
[----:B------:R-:W-:-:S07]  /*25920*/  IMAD.MOV.U32 R15, RZ, RZ, -0x1 ;  /* 0xffffffffff0f7424 */ /* 0x000fce00078e00ff */
[----:B-1--4-:R-:W-:Y:S05]  /*25930*/  WARPSYNC.COLLECTIVE R15, `(.L_x_3244) ;  /* 0x000000000f087348 */ /* 0x012fea0003c00000 */
[----:B------:R0:W2:Y:S02]  /*25940*/  SHFL.IDX P6, R14, R13, R12, R11 ;  /* 0x0000000c0d0e7389 */ /* 0x0000a400000c000b */
[----:B012-4-:R-:W-:Y:S01]  /*25950*/  ENDCOLLECTIVE ;  /* 0x000000000000791b */ /* 0x017fe20003800000 */
.L_x_3244:
[----:B------:R-:W-:Y:S05]  /*25960*/  BSYNC B1 ;  /* 0x0000000000017941 */ /* 0x000fea0003800000 */
.L_x_3243:
        /* <DEDUP_REMOVED lines=8> */
.L_x_3245:
[----:B------:R-:W-:Y:S02]  /*259f0*/  IMAD.MOV.U32 R13, RZ, RZ, R34 ;  /* 0x000000ffff0d7224 */ /* 0x000fe400078e0022 */
[----:B------:R-:W-:-:S07]  /*25a00*/  IMAD.MOV.U32 R3, RZ, RZ, R14 ;  /* 0x000000ffff037224 */ /* 0x000fce00078e000e */
[----:B------:R-:W-:Y:S05]  /*25a10*/  WARPSYNC.COLLECTIVE R15, `(.L_x_3246) ;  /* 0x000000000f087348 */ /* 0x000fea0003c00000 */
[----:B------:R0:W1:Y:S02]  /*25a20*/  SHFL.IDX P6, R14, R13, R12, R11 ;  /* 0x0000000c0d0e7389 */ /* 0x00006400000c000b */
[----:B01----:R-:W-:Y:S01]  /*25a30*/  ENDCOLLECTIVE ;  /* 0x000000000000791b */ /* 0x003fe20003800000 */
.L_x_3246:
[----:B------:R-:W-:Y:S02]  /*25a40*/  IMAD.MOV.U32 R13, RZ, RZ, R30 ;  /* 0x000000ffff0d7224 */ /* 0x000fe400078e001e */
[----:B------:R-:W-:-:S07]  /*25a50*/  IMAD.MOV.U32 R7, RZ, RZ, R14 ;  /* 0x000000ffff077224 */ /* 0x000fce00078e000e */
[----:B------:R-:W-:Y:S05]  /*25a60*/  WARPSYNC.COLLECTIVE R15, `(.L_x_3247) ;  /* 0x000000000f087348 */ /* 0x000fea0003c00000 */
[----:B------:R0:W1:Y:S02]  /*25a70*/  SHFL.IDX P6, R14, R13, R12, R11 ;  /* 0x0000000c0d0e7389 */ /* 0x00006400000c000b */
[----:B01----:R-:W-:Y:S01]  /*25a80*/  ENDCOLLECTIVE ;  /* 0x000000000000791b */ /* 0x003fe20003800000 */
.L_x_3247:
[----:B------:R-:W-:Y:S01]  /*25a90*/  IMAD.MOV.U32 R30, RZ, RZ, R14 ;  /* 0x000000ffff1e7224 */ /* 0x000fe200078e000e */
[----:B------:R-:W-:Y:S06]  /*25aa0*/  BRA `(.L_x_3248) ;  /* 0xfffffe24000c7947 */ /* 0x000fec000383ffff */
.L_x_2936:
[----:B0-----:R0:W2:Y:S02]  /*25ab0*/  SYNCS.PHASECHK.TRANS64.TRYWAIT P0, [R23+URZ+0x22800], R34 ;  /* 0x02280022170075a7 */ /* 0x0010a4000800017f */
[----:B--2---:R-:W-:Y:S05]  /*25ac0*/  @!P0 NANOSLEEP.SYNCS 0x989680 ;  /* 0x009896800000895d */ /* 0x004fea0003900000 */
[----:B------:R-:W2:Y:S02]  /*25ad0*/  @!P0 SYNCS.PHASECHK.TRANS64 P0, [R23+URZ+0x22800], R34 ;  /* 0x02280022170085a7 */ /* 0x000ea4000800007f */
[----:B--2---:R-:W-:Y:S05]  /*25ae0*/  @!P0 BRA `(.L_x_2936) ;  /* 0xfffffffc00f08947 */ /* 0x004fea000383ffff */
[----:B------:R-:W-:Y:S05]  /*25af0*/  BRA `(.L_x_3249) ;  /* 0xfffffe2800007947 */ /* 0x000fea000383ffff */
.L_x_2944:
[----:B------:R-:W1:Y:S01]  /*25b00*/  LDC R27, c[0x0][0x3f4] ;  /* 0x0000fd00ff1b7b82 */ /* 0x000e620000000800 */
[----:B------:R-:W-:Y:S01]  /*25b10*/  BSSY B1, `(.L_x_3250) ;  /* 0x0000008000017945 */ /* 0x000fe20003800000 */
[----:B0-----:R-:W-:Y:S02]  /*25b20*/  IMAD.MOV.U32 R13, RZ, RZ, R26 ;  /* 0x000000ffff0d7224 */ /* 0x001fe400078e001a */
[----:B------:R-:W-:Y:S02]  /*25b30*/  IMAD.MOV.U32 R12, RZ, RZ, RZ ;  /* 0x000000ffff0c7224 */ /* 0x000fe400078e00ff */
[----:B------:R-:W-:Y:S02]  /*25b40*/  IMAD.MOV.U32 R11, RZ, RZ, 0x1c1f ;  /* 0x00001c1fff0b7424 */ /* 0x000fe400078e00ff */
[----:B------:R-:W-:-:S07]  /*25b50*/  IMAD.MOV.U32 R15, RZ, RZ, -0x1 ;  /* 0xffffffffff0f7424 */ /* 0x000fce00078e00ff */
[----:B-1----:R-:W-:Y:S05]  /*25b60*/  WARPSYNC.COLLECTIVE R15, `(.L_x_3251) ;  /* 0x000000000f087348 */ /* 0x002fea0003c00000 */
[----:B------:R0:W2:Y:S02]  /*25b70*/  SHFL.IDX P6, R14, R13, R12, R11 ;  /* 0x0000000c0d0e7389 */ /* 0x0000a400000c000b */
[----:B012---:R-:W-:Y:S01]  /*25b80*/  ENDCOLLECTIVE ;  /* 0x000000000000791b */ /* 0x007fe20003800000 */
.L_x_3251:
[----:B------:R-:W-:Y:S05]  /*25b90*/  BSYNC B1 ;  /* 0x0000000000017941 */ /* 0x000fea0003800000 */
.L_x_3250:
[----:B------:R-:W-:Y:S01]  /*25ba0*/  IMAD.MOV.U32 R13, RZ, RZ, R36 ;  /* 0x000000ffff0d7224 */ /* 0x000fe200078e0024 */
[----:B------:R-:W-:Y:S01]  /*25bb0*/  MOV R0, R14 ;  /* 0x0000000e00007202 */ /* 0x000fe20000000f00 */
[----:B------:R-:W-:Y:S01]  /*25bc0*/  IMAD.MOV.U32 R12, RZ, RZ, RZ ;  /* 0x000000ffff0c7224 */ /* 0x000fe200078e00ff */
[----:B------:R-:W-:Y:S01]  /*25bd0*/  ISETP.GE.AND P0, PT, R18, R27, PT ;  /* 0x0000001b1200720c */ /* 0x000fe20003f06270 */
[----:B------:R-:W-:Y:S02]  /*25be0*/  IMAD.MOV.U32 R11, RZ, RZ, 0x1c1f ;  /* 0x00001c1fff0b7424 */ /* 0x000fe400078e00ff */
[----:B------:R-:W-:Y:S02]  /*25bf0*/  IMAD.MOV.U32 R15, RZ, RZ, -0x1 ;  /* 0xffffffffff0f7424 */ /* 0x000fe400078e00ff */
[----:B------:R-:W-:-:S08]  /*25c00*/  IMAD R25, R203, R6, RZ ;  /* 0x00000006cb197224 */ /* 0x000fd000078e02ff */
[----:B------:R-:W-:Y:S05]  /*25c10*/  WARPSYNC.COLLECTIVE R15, `(.L_x_3252) ;  /* 0x000000000f087348 */ /* 0x000fea0003c00000 */
[----:B------:R0:W1:Y:S02]  /*25c20*/  SHFL.IDX P6, R14, R13, R12, R11 ;  /* 0x0000000c0d0e7389 */ /* 0x00006400000c000b */
[----:B01----:R-:W-:Y:S01]  /*25c30*/  ENDCOLLECTIVE ;  /* 0x000000000000791b */ /* 0x003fe20003800000 */
.L_x_3252:
[----:B------:R-:W-:Y:S01]  /*25c40*/  ISETP.GE.OR P1, PT, R40, R25, P0 ;  /* 0x000000192800720c */ /* 0x000fe20000726670 */
[----:B------:R-:W-:-:S12]  /*25c50*/  IMAD.MOV.U32 R13, RZ, RZ, R24 ;  /* 0x000000ffff0d7224 */ /* 0x000fd800078e0018 */
[C---:B------:R-:W-:Y:S01]  /*25c60*/  @!P1 SHF.L.U64.HI R7, R18.reuse, 0x1, R19 ;  /* 0x0000000112079819 */ /* 0x040fe20000010213 */
[----:B------:R-:W-:Y:S02]  /*25c70*/  @!P1 IMAD.SHL.U32 R5, R18, 0x2, RZ ;  /* 0x0000000212059824 */ /* 0x000fe400078e00ff */
[----:B------:R-:W-:-:S07]  /*25c80*/  IMAD.MOV.U32 R3, RZ, RZ, R14 ;  /* 0x000000ffff037224 */ /* 0x000fce00078e000e */
[----:B------:R-:W-:Y:S05]  /*25c90*/  WARPSYNC.COLLECTIVE R15, `(.L_x_3253) ;  /* 0x000000000f087348 */ /* 0x000fea0003c00000 */
[----:B------:R0:W1:Y:S02]  /*25ca0*/  SHFL.IDX P6, R14, R13, R12, R11 ;  /* 0x0000000c0d0e7389 */ /* 0x00006400000c000b */
[----:B01----:R-:W-:Y:S01]  /*25cb0*/  ENDCOLLECTIVE ;  /* 0x000000000000791b */ /* 0x003fe20003800000 */
.L_x_3253:
[----:B------:R-:W-:-:S05]  /*25cc0*/  @!P1 IADD3 R8, P2, R3, R5, RZ ;  /* 0x0000000503089210 */ /* 0x000fca0007f5e0ff */
[----:B------:R-:W-:Y:S02]  /*25cd0*/  @!P1 IMAD.X R9, R0, 0x1, R7, P2 ;  /* 0x0000000100099824 */ /* 0x000fe400010e0607 */
[----:B------:R-:W-:Y:S02]  /*25ce0*/  IMAD.MOV.U32 R13, RZ, RZ, R37 ;  /* 0x000000ffff0d7224 */ /* 0x000fe400078e0025 */
[----:B------:R-:W-:-:S07]  /*25cf0*/  IMAD.MOV.U32 R4, RZ, RZ, R14 ;  /* 0x000000ffff047224 */ /* 0x000fce00078e000e */
[----:B------:R-:W-:Y:S05]  /*25d00*/  WARPSYNC.COLLECTIVE R15, `(.L_x_3254) ;  /* 0x000000000f087348 */ /* 0x000fea0003c00000 */
[----:B------:R0:W1:Y:S02]  /*25d10*/  SHFL.IDX P6, R14, R13, R12, R11 ;  /* 0x0000000c0d0e7389 */ /* 0x00006400000c000b */
[----:B01----:R-:W-:Y:S01]  /*25d20*/  ENDCOLLECTIVE ;  /* 0x000000000000791b */ /* 0x003fe20003800000 */
.L_x_3254:
[----:B------:R-:W2:Y:S01]  /*25d30*/  @!P1 LD.E.128 R8, desc[UR54][R8.64] ;  /* 0x0000003608089980 */ /* 0x000ea2000c101d00 */
[----:B------:R-:W-:-:S05]  /*25d40*/  @!P1 IADD3 R14, P2, R14, R5, RZ ;  /* 0x000000050e0e9210 */ /* 0x000fca0007f5e0ff */
[----:B------:R-:W-:Y:S02]  /*25d50*/  @!P1 IMAD.X R5, R4, 0x1, R7, P2 ;  /* 0x0000000104059824 */ /* 0x000fe400010e0607 */
[----:B------:R-:W-:-:S06]  /*25d60*/  @!P1 IMAD.MOV.U32 R4, RZ, RZ, R14 ;  /* 0x000000ffff049224 */ /* 0x000fcc00078e000e */
[----:B------:R-:W5:Y:S01]  /*25d70*/  @!P1 LD.E.128 R4, desc[UR54][R4.64] ;  /* 0x0000003604049980 */ /* 0x000f62000c101d00 */
[----:B------:R-:W-:Y:S01]  /*25d80*/  CS2R R28, SRZ ;  /* 0x00000000001c7805 */ /* 0x000fe2000001ff00 */
[----:B------:R-:W-:Y:S01]  /*25d90*/  IMAD.MOV.U32 R13, RZ, RZ, R26 ;  /* 0x000000ffff0d7224 */ /* 0x000fe200078e001a */
[----:B------:R-:W-:Y:S01]  /*25da0*/  CS2R R20, SRZ ;  /* 0x0000000000147805 */ /* 0x000fe2000001ff00 */
[----:B------:R-:W-:Y:S01]  /*25db0*/  IMAD.MOV.U32 R12, RZ, RZ, 0x1 ;  /* 0x00000001ff0c7424 */ /* 0x000fe200078e00ff */
[----:B------:R-:W-:Y:S02]  /*25dc0*/  CS2R R30, SRZ ;  /* 0x00000000001e7805 */ /* 0x000fe4000001ff00 */
[----:B------:R-:W-:Y:S01]  /*25dd0*/  CS2R R34, SRZ ;  /* 0x0000000000227805 */ /* 0x000fe2000001ff00 */
[----:B--2---:R-:W-:Y:S02]  /*25de0*/  @!P1 IMAD.MOV.U32 R29, RZ, RZ, R11 ;  /* 0x000000ffff1d9224 */ /* 0x004fe400078e000b */
[----:B------:R-:W-:-:S02]  /*25df0*/  IMAD.MOV.U32 R11, RZ, RZ, 0x1c1f ;  /* 0x00001c1fff0b7424 */ /* 0x000fc400078e00ff */
[----:B------:R-:W-:Y:S02]  /*25e00*/  @!P1 IMAD.MOV.U32 R20, RZ, RZ, R8 ;  /* 0x000000ffff149224 */ /* 0x000fe400078e0008 */
[----:B------:R-:W-:-:S07]  /*25e10*/  @!P1 IMAD.MOV.U32 R21, RZ, RZ, R9 ;  /* 0x000000ffff159224 */ /* 0x000fce00078e0009 */
[----:B-----5:R-:W-:Y:S05]  /*25e20*/  WARPSYNC.COLLECTIVE R15, `(.L_x_3255) ;  /* 0x000000000f087348 */ /* 0x020fea0003c00000 */
[----:B------:R0:W1:Y:S02]  /*25e30*/  SHFL.IDX P6, R14, R13, R12, R11 ;  /* 0x0000000c0d0e7389 */ /* 0x00006400000c000b */
[----:B01---5:R-:W-:Y:S01]  /*25e40*/  ENDCOLLECTIVE ;  /* 0x000000000000791b */ /* 0x023fe20003800000 */
.L_x_3255:
[----:B------:R-:W-:Y:S02]  /*25e50*/  IMAD.MOV.U32 R0, RZ, RZ, R20 ;  /* 0x000000ffff007224 */ /* 0x000fe400078e0014 */
[----:B------:R-:W-:Y:S01]  /*25e60*/  @!P1 IMAD.MOV.U32 R28, RZ, RZ, R10 ;  /* 0x000000ffff1c9224 */ /* 0x000fe200078e000a */
[----:B------:R-:W-:Y:S01]  /*25e70*/  MOV R3, R21 ;  /* 0x0000001500037202 */ /* 0x000fe20000000f00 */
[----:B------:R-:W-:Y:S01]  /*25e80*/  IMAD.MOV.U32 R9, RZ, RZ, R29 ;  /* 0x000000ffff097224 */ /* 0x000fe200078e001d */
[----:B------:R-:W-:Y:S01]  /*25e90*/  PRMT R53, R53, 0x5410, R0 ;  /* 0x0000541035357816 */ /* 0x000fe20000000000 */
[----:B------:R-:W-:Y:S01]  /*25ea0*/  IMAD.MOV.U32 R8, RZ, RZ, R28 ;  /* 0x000000ffff087224 */ /* 0x000fe200078e001c */
[----:B------:R-:W-:-:S04]  /*25eb0*/  PRMT R41, R3, 0x7610, R41 ;  /* 0x0000761003297816 */ /* 0x000fc80000000029 */
[----:B------:R-:W-:Y:S01]  /*25ec0*/  PRMT R38, R8, 0x7610, R38 ;  /* 0x0000761008267816 */ /* 0x000fe20000000026 */
[--C-:B------:R-:W-:Y:S01]  /*25ed0*/  IMAD.MOV.U32 R13, RZ, RZ, R36.reuse ;  /* 0x000000ffff0d7224 */ /* 0x100fe200078e0024 */
[----:B------:R-:W-:Y:S01]  /*25ee0*/  PRMT R36, R9, 0x7610, R36 ;  /* 0x0000761009247816 */ /* 0x000fe20000000024 */
[----:B------:R-:W-:Y:S01]  /*25ef0*/  @!P1 IMAD.MOV.U32 R30, RZ, RZ, R4 ;  /* 0x000000ffff1e9224 */ /* 0x000fe200078e0004 */
[----:B------:R-:W-:Y:S01]  /*25f00*/  @!P1 MOV R34, R6 ;  /* 0x0000000600229202 */ /* 0x000fe20000000f00 */
[----:B------:R-:W-:Y:S02]  /*25f10*/  @!P1 IMAD.MOV.U32 R31, RZ, RZ, R5 ;  /* 0x000000ffff1f9224 */ /* 0x000fe400078e0005 */
[----:B------:R-:W-:Y:S02]  /*25f20*/  @!P1 IMAD.MOV.U32 R35, RZ, RZ, R7 ;  /* 0x000000ffff239224 */ /* 0x000fe400078e0007 */
[----:B------:R-:W-:Y:S02]  /*25f30*/  IMAD.MOV.U32 R4, RZ, RZ, R30 ;  /* 0x000000ffff047224 */ /* 0x000fe400078e001e */
[----:B------:R-:W-:-:S07]  /*25f40*/  IMAD.MOV.U32 R0, RZ, RZ, R14 ;  /* 0x000000ffff007224 */ /* 0x000fce00078e000e */
[----:B------:R-:W-:Y:S05]  /*25f50*/  WARPSYNC.COLLECTIVE R15, `(.L_x_3256) ;  /* 0x000000000f087348 */ /* 0x000fea0003c00000 */
[----:B------:R0:W1:Y:S02]  /*25f60*/  SHFL.IDX P6, R14, R13, R12, R11 ;  /* 0x0000000c0d0e7389 */ /* 0x00006400000c000b */
[----:B01----:R-:W-:Y:S01]  /*25f70*/  ENDCOLLECTIVE ;  /* 0x000000000000791b */ /* 0x003fe20003800000 */
.L_x_3256:
[----:B------:R-:W-:Y:S01]  /*25f80*/  IMAD.MOV.U32 R5, RZ, RZ, R31 ;  /* 0x000000ffff057224 */ /* 0x000fe200078e001f */
[----:B------:R-:W-:Y:S01]  /*25f90*/  PRMT R38, R38, 0x5410, R4 ;  /* 0x0000541026267816 */ /* 0x000fe20000000004 */
[----:B------:R-:W-:Y:S02]  /*25fa0*/  IMAD.MOV.U32 R6, RZ, RZ, R34 ;  /* 0x000000ffff067224 */ /* 0x000fe400078e0022 */
[----:B------:R-:W-:Y:S01]  /*25fb0*/  IMAD.MOV.U32 R7, RZ, RZ, R35 ;  /* 0x000000ffff077224 */ /* 0x000fe200078e0023 */
[----:B------:R-:W-:Y:S02]  /*25fc0*/  PRMT R43, R5, 0x7610, R43 ;  /* 0x00007610052b7816 */ /* 0x000fe4000000002b */
[----:B------:R-:W-:Y:S02]  /*25fd0*/  CS2R R4, SRZ ;  /* 0x0000000000047805 */ /* 0x000fe4000001ff00 */
[----:B------:R-:W-:Y:S02]  /*25fe0*/  PRMT R53, R6, 0x7610, R53 ;  /* 0x0000761006357816 */ /* 0x000fe40000000035 */
[----:B------:R-:W-:Y:S01]  /*25ff0*/  PRMT R36, R36, 0x5410, R7 ;  /* 0x0000541024247816 */ /* 0x000fe20000000007 */
[----:B------:R-:W-:-:S02]  /*26000*/  IMAD.MOV.U32 R13, RZ, RZ, R24 ;  /* 0x000000ffff0d7224 */ /* 0x000fc400078e0018 */
[----:B------:R-:W-:-:S07]  /*26010*/  IMAD.MOV.U32 R3, RZ, RZ, R14 ;  /* 0x000000ffff037224 */ /* 0x000fce00078e000e */
[----:B------:R-:W-:Y:S05]  /*26020*/  WARPSYNC.COLLECTIVE R15, `(.L_x_3257) ;  /* 0x000000000f087348 */ /* 0x000fea0003c00000 */
[----:B------:R0:W1:Y:S02]  /*26030*/  SHFL.IDX P6, R14, R13, R12, R11 ;  /* 0x0000000c0d0e7389 */ /* 0x00006400000c000b */
[----:B01----:R-:W-:Y:S01]  /*26040*/  ENDCOLLECTIVE ;  /* 0x000000000000791b */ /* 0x003fe20003800000 */
.L_x_3257:
[----:B------:R-:W-:Y:S02]  /*26050*/  IMAD.MOV.U32 R13, RZ, RZ, R37 ;  /* 0x000000ffff0d7224 */ /* 0x000fe400078e0025 */
[----:B------:R-:W-:-:S07]  /*26060*/  IMAD.MOV.U32 R24, RZ, RZ, R14 ;  /* 0x000000ffff187224 */ /* 0x000fce00078e000e */
[----:B------:R-:W-:Y:S05]  /*26070*/  WARPSYNC.COLLECTIVE R15, `(.L_x_3258) ;  /* 0x000000000f087348 */ /* 0x000fea0003c00000 */
[----:B------:R0:W1:Y:S02]  /*26080*/  SHFL.IDX P6, R14, R13, R12, R11 ;  /* 0x0000000c0d0e7389 */ /* 0x00006400000c000b */
[----:B01----:R-:W-:Y:S01]  /*26090*/  ENDCOLLECTIVE ;  /* 0x000000000000791b */ /* 0x003fe20003800000 */
.L_x_3258:
[----:B------:R-:W-:Y:S05]  /*260a0*/  BRA `(.L_x_3259) ;  /* 0xfffffe3000cc7947 */ /* 0x000fea000383ffff */
.L_x_2948:
[----:B0-----:R0:W1:Y:S02]  /*260b0*/  SYNCS.PHASECHK.TRANS64.TRYWAIT P1, [R23+URZ+0x22800], R12 ;  /* 0x0228000c170075a7 */ /* 0x001064000802017f */
[----:B-1----:R-:W-:Y:S05]  /*260c0*/  @!P1 NANOSLEEP.SYNCS 0x989680 ;  /* 0x009896800000995d */ /* 0x002fea0003900000 */
[----:B------:R-:W1:Y:S02]  /*260d0*/  @!P1 SYNCS.PHASECHK.TRANS64 P1, [R23+URZ+0x22800], R12 ;  /* 0x0228000c170095a7 */ /* 0x000e64000802007f */
[----:B-1----:R-:W-:Y:S05]  /*260e0*/  @!P1 BRA `(.L_x_2948) ;  /* 0xfffffffc00f09947 */ /* 0x002fea000383ffff */
[----:B------:R-:W-:Y:S05]  /*260f0*/  BRA `(.L_x_3260) ;  /* 0xfffffe3400607947 */ /* 0x000fea000383ffff */
.L_x_2954:
[----:B--2---:R2:W3:Y:S02]  /*26100*/  SYNCS.PHASECHK.TRANS64.TRYWAIT P0, [R0+URZ+0x22830], R73 ;  /* 0x02283049000075a7 */ /* 0x0044e4000800017f */
[----:B---3--:R-:W-:Y:S05]  /*26110*/  @!P0 NANOSLEEP.SYNCS 0x989680 ;  /* 0x009896800000895d */ /* 0x008fea0003900000 */
[----:B------:R-:W3:Y:S02]  /*26120*/  @!P0 SYNCS.PHASECHK.TRANS64 P0, [R0+URZ+0x22830], R73 ;  /* 0x02283049000085a7 */ /* 0x000ee4000800007f */
[----:B---3--:R-:W-:Y:S05]  /*26130*/  @!P0 BRA `(.L_x_2954) ;  /* 0xfffffffc00f08947 */ /* 0x008fea000383ffff */
[----:B------:R-:W-:Y:S05]  /*26140*/  BRA `(.L_x_2953) ;  /* 0xfffffe4000f47947 */ /* 0x000fea000383ffff */
.L_x_2968:
[----:B-1----:R1:W2:Y:S02]  /*26150*/  SYNCS.PHASECHK.TRANS64.TRYWAIT P0, [R0+URZ+0x22850], R73 ;  /* 0x02285049000075a7 */ /* 0x0022a4000800017f */
[----:B--2---:R-:W-:Y:S05]  /*26160*/  @!P0 NANOSLEEP.SYNCS 0x989680 ;  /* 0x009896800000895d */ /* 0x004fea0003900000 */
[----:B------:R-:W2:Y:S02]  /*26170*/  @!P0 SYNCS.PHASECHK.TRANS64 P0, [R0+URZ+0x22850], R73 ;  /* 0x02285049000085a7 */ /* 0x000ea4000800007f */
[----:B--2---:R-:W-:Y:S05]  /*26180*/  @!P0 BRA `(.L_x_2968) ;  /* 0xfffffffc00f08947 */ /* 0x004fea000383ffff */
[----:B------:R-:W-:Y:S05]  /*26190*/  BRA `(.L_x_2967) ;  /* 0xfffffe6c00607947 */ /* 0x000fea000383ffff */
.L_x_2978:
[----:B-1----:R1:W2:Y:S02]  /*261a0*/  SYNCS.PHASECHK.TRANS64.TRYWAIT P0, [R9+URZ+0x22830], R20 ;  /* 0x02283014090075a7 */ /* 0x0022a4000800017f */
[----:B--2---:R-:W-:Y:S05]  /*261b0*/  @!P0 NANOSLEEP.SYNCS 0x989680 ;  /* 0x009896800000895d */ /* 0x004fea0003900000 */
[----:B------:R-:W2:Y:S02]  /*261c0*/  @!P0 SYNCS.PHASECHK.TRANS64 P0, [R9+URZ+0x22830], R20 ;  /* 0x02283014090085a7 */ /* 0x000ea4000800007f */
[----:B--2---:R-:W-:Y:S05]  /*261d0*/  @!P0 BRA `(.L_x_2978) ;  /* 0xfffffffc00f08947 */ /* 0x004fea000383ffff */
[----:B------:R-:W-:Y:S05]  /*261e0*/  BRA `(.L_x_2977) ;  /* 0xfffffe7400647947 */ /* 0x000fea000383ffff */
.L_x_2992:
[----:B---3--:R3:W4:Y:S02]  /*261f0*/  SYNCS.PHASECHK.TRANS64.TRYWAIT P0, [R9+URZ+0x22850], R20 ;  /* 0x02285014090075a7 */ /* 0x008724000800017f */
[----:B----4-:R-:W-:Y:S05]  /*26200*/  @!P0 NANOSLEEP.SYNCS 0x989680 ;  /* 0x009896800000895d */ /* 0x010fea0003900000 */
[----:B------:R-:W4:Y:S02]  /*26210*/  @!P0 SYNCS.PHASECHK.TRANS64 P0, [R9+URZ+0x22850], R20 ;  /* 0x02285014090085a7 */ /* 0x000f24000800007f */
[----:B----4-:R-:W-:Y:S05]  /*26220*/  @!P0 BRA `(.L_x_2992) ;  /* 0xfffffffc00f08947 */ /* 0x010fea000383ffff */
[----:B------:R-:W-:Y:S05]  /*26230*/  BRA `(.L_x_2991) ;  /* 0xfffffea800007947 */ /* 0x000fea000383ffff */
.L_x_3003:
[----:B-1----:R1:W3:Y:S02]  /*26240*/  SYNCS.PHASECHK.TRANS64.TRYWAIT P1, [R0+URZ+0x22830], R9 ;  /* 0x02283009000075a7 */ /* 0x0022e4000802017f */
[----:B---3--:R-:W-:Y:S05]  /*26250*/  @!P1 NANOSLEEP.SYNCS 0x989680 ;  /* 0x009896800000995d */ /* 0x008fea0003900000 */
[----:B------:R-:W3:Y:S02]  /*26260*/  @!P1 SYNCS.PHASECHK.TRANS64 P1, [R0+URZ+0x22830], R9 ;  /* 0x02283009000095a7 */ /* 0x000ee4000802007f */
[----:B---3--:R-:W-:Y:S05]  /*26270*/  @!P1 BRA `(.L_x_3003) ;  /* 0xfffffffc00f09947 */ /* 0x008fea000383ffff */
[----:B------:R-:W-:Y:S05]  /*26280*/  BRA `(.L_x_3002) ;  /* 0xfffffeb000147947 */ /* 0x000fea000383ffff */
.L_x_3009:
[----:B-1----:R1:W2:Y:S02]  /*26290*/  SYNCS.PHASECHK.TRANS64.TRYWAIT P1, [R0+URZ+0x22850], R9 ;  /* 0x02285009000075a7 */ /* 0x0022a4000802017f */
[----:B--2---:R-:W-:Y:S05]  /*262a0*/  @!P1 NANOSLEEP.SYNCS 0x989680 ;  /* 0x009896800000995d */ /* 0x004fea0003900000 */
[----:B------:R-:W2:Y:S02]  /*262b0*/  @!P1 SYNCS.PHASECHK.TRANS64 P1, [R0+URZ+0x22850], R9 ;  /* 0x02285009000095a7 */ /* 0x000ea4000802007f */
[----:B--2---:R-:W-:Y:S05]  /*262c0*/  @!P1 BRA `(.L_x_3009) ;  /* 0xfffffffc00f09947 */ /* 0x004fea000383ffff */
[----:B------:R-:W-:Y:S05]  /*262d0*/  BRA `(.L_x_3008) ;  /* 0xfffffed000047947 */ /* 0x000fea000383ffff */
.L_x_3016:
[----:B-1----:R1:W3:Y:S02]  /*262e0*/  SYNCS.PHASECHK.TRANS64.TRYWAIT P0, [R9+URZ+0x22830], R20 ;  /* 0x02283014090075a7 */ /* 0x0022e4000800017f */
[----:B---3--:R-:W-:Y:S05]  /*262f0*/  @!P0 NANOSLEEP.SYNCS 0x989680 ;  /* 0x009896800000895d */ /* 0x008fea0003900000 */
[----:B------:R-:W3:Y:S02]  /*26300*/  @!P0 SYNCS.PHASECHK.TRANS64 P0, [R9+URZ+0x22830], R20 ;  /* 0x02283014090085a7 */ /* 0x000ee4000800007f */
[----:B---3--:R-:W-:Y:S05]  /*26310*/  @!P0 BRA `(.L_x_3016) ;  /* 0xfffffffc00f08947 */ /* 0x008fea000383ffff */
[----:B------:R-:W-:Y:S05]  /*26320*/  BRA `(.L_x_3015) ;  /* 0xfffffed400587947 */ /* 0x000fea000383ffff */
.L_x_3030:
[----:B-1----:R1:W3:Y:S02]  /*26330*/  SYNCS.PHASECHK.TRANS64.TRYWAIT P0, [R9+URZ+0x22850], R20 ;  /* 0x02285014090075a7 */ /* 0x0022e4000800017f */
[----:B---3--:R-:W-:Y:S05]  /*26340*/  @!P0 NANOSLEEP.SYNCS 0x989680 ;  /* 0x009896800000895d */ /* 0x008fea0003900000 */
[----:B------:R-:W3:Y:S02]  /*26350*/  @!P0 SYNCS.PHASECHK.TRANS64 P0, [R9+URZ+0x22850], R20 ;  /* 0x02285014090085a7 */ /* 0x000ee4000800007f */
[----:B---3--:R-:W-:Y:S05]  /*26360*/  @!P0 BRA `(.L_x_3030) ;  /* 0xfffffffc00f08947 */ /* 0x008fea000383ffff */
[----:B------:R-:W-:Y:S05]  /*26370*/  BRA `(.L_x_3029) ;  /* 0xffffff0400f47947 */ /* 0x000fea000383ffff */
.L_x_3037:
[----:B------:R-:W-:Y:S02]  /*26380*/  IMAD.MOV.U32 R13, RZ, RZ, R48 ;  /* 0x000000ffff0d7224 */ /* 0x000fe400078e0030 */
[----:B------:R-:W-:Y:S02]  /*26390*/  IMAD.MOV.U32 R12, RZ, RZ, RZ ;  /* 0x000000ffff0c7224 */ /* 0x000fe400078e00ff */
[----:B------:R-:W-:Y:S02]  /*263a0*/  IMAD.MOV.U32 R11, RZ, RZ, 0x181f ;  /* 0x0000181fff0b7424 */ /* 0x000fe400078e00ff */
[----:B------:R-:W-:-:S07]  /*263b0*/  IMAD.MOV.U32 R15, RZ, RZ, -0x1 ;  /* 0xffffffffff0f7424 */ /* 0x000fce00078e00ff */
[----:B-----5:R-:W-:Y:S05]  /*263c0*/  WARPSYNC.COLLECTIVE R15, `(.L_x_3261) ;  /* 0x000000000f087348 */ /* 0x020fea0003c00000 */
[----:B------:R0:W1:Y:S02]  /*263d0*/  SHFL.IDX P6, R14, R13, R12, R11 ;  /* 0x0000000c0d0e7389 */ /* 0x00006400000c000b */
[----:B01---5:R-:W-:Y:S01]  /*263e0*/  ENDCOLLECTIVE ;  /* 0x000000000000791b */ /* 0x023fe20003800000 */
.L_x_3261:
[----:B------:R-:W-:Y:S02]  /*263f0*/  IMAD.MOV.U32 R13, RZ, RZ, R21 ;  /* 0x000000ffff0d7224 */ /* 0x000fe400078e0015 */
[----:B------:R-:W-:-:S07]  /*26400*/  IMAD.MOV.U32 R20, RZ, RZ, R14 ;  /* 0x000000ffff147224 */ /* 0x000fce00078e000e */
[----:B------:R-:W-:Y:S05]  /*26410*/  WARPSYNC.COLLECTIVE R15, `(.L_x_3262) ;  /* 0x000000000f087348 */ /* 0x000fea0003c00000 */
[----:B------:R0:W1:Y:S02]  /*26420*/  SHFL.IDX P6, R14, R13, R12, R11 ;  /* 0x0000000c0d0e7389 */ /* 0x00006400000c000b */
[----:B01----:R-:W-:Y:S01]  /*26430*/  ENDCOLLECTIVE ;  /* 0x000000000000791b */ /* 0x003fe20003800000 */
.L_x_3262:
[----:B------:R-:W-:Y:S05]  /*26440*/  BRA `(.L_x_3263) ;  /* 0xffffff3000407947 */ /* 0x000fea000383ffff */
.L_x_3040:
[----:B------:R-:W-:Y:S01]  /*26450*/  BSSY B1, `(.L_x_3264) ;  /* 0x0000008000017945 */ /* 0x000fe20003800000 */
[----:B---3--:R-:W-:Y:S02]  /*26460*/  IMAD.MOV.U32 R13, RZ, RZ, R48 ;  /* 0x000000ffff0d7224 */ /* 0x008fe400078e0030 */
[----:B------:R-:W-:Y:S02]  /*26470*/  IMAD.MOV.U32 R12, RZ, RZ, 0x1 ;  /* 0x00000001ff0c7424 */ /* 0x000fe400078e00ff */
[----:B------:R-:W-:Y:S02]  /*26480*/  IMAD.MOV.U32 R11, RZ, RZ, 0x181f ;  /* 0x0000181fff0b7424 */ /* 0x000fe400078e00ff */
[----:B------:R-:W-:-:S07]  /*26490*/  IMAD.MOV.U32 R15, RZ, RZ, -0x1 ;  /* 0xffffffffff0f7424 */ /* 0x000fce00078e00ff */
[----:B012--5:R-:W-:Y:S05]  /*264a0*/  WARPSYNC.COLLECTIVE R15, `(.L_x_3265) ;  /* 0x000000000f087348 */ /* 0x027fea0003c00000 */
[----:B--2---:R2:W3:Y:S02]  /*264b0*/  SHFL.IDX P6, R14, R13, R12, R11 ;  /* 0x0000000c0d0e7389 */ /* 0x0044e400000c000b */
[----:B0123-5:R-:W-:Y:S01]  /*264c0*/  ENDCOLLECTIVE ;  /* 0x000000000000791b */ /* 0x02ffe20003800000 */
.L_x_3265:
[----:B------:R-:W-:Y:S05]  /*264d0*/  BSYNC B1 ;  /* 0x0000000000017941 */ /* 0x000fea0003800000 */
.L_x_3264:
        /* <DEDUP_REMOVED lines=8> */
.L_x_3266:
[----:B------:R-:W-:Y:S05]  /*26560*/  BRA `(.L_x_3267) ;  /* 0xffffff3000887947 */ /* 0x000fea000383ffff */
.L_x_3043:
[----:B------:R-:W-:Y:S01]  /*26570*/  BSSY B1, `(.L_x_3268) ;  /* 0x0000008000017945 */ /* 0x000fe20003800000 */
[----:B------:R-:W-:Y:S02]  /*26580*/  IMAD.MOV.U32 R13, RZ, RZ, R48 ;  /* 0x000000ffff0d7224 */ /* 0x000fe400078e0030 */
[----:B------:R-:W-:Y:S02]  /*26590*/  IMAD.MOV.U32 R12, RZ, RZ, 0x2 ;  /* 0x00000002ff0c7424 */ /* 0x000fe400078e00ff */
[----:B---3--:R-:W-:Y:S02]  /*265a0*/  IMAD.MOV.U32 R11, RZ, RZ, 0x181f ;  /* 0x0000181fff0b7424 */ /* 0x008fe400078e00ff */
[----:B------:R-:W-:-:S07]  /*265b0*/  IMAD.MOV.U32 R15, RZ, RZ, -0x1 ;  /* 0xffffffffff0f7424 */ /* 0x000fce00078e00ff */
[----:B012-45:R-:W-:Y:S05]  /*265c0*/  WARPSYNC.COLLECTIVE R15, `(.L_x_3269) ;  /* 0x000000000f087348 */ /* 0x037fea0003c00000 */
[----:B--2---:R2:W3:Y:S02]  /*265d0*/  SHFL.IDX P6, R14, R13, R12, R11 ;  /* 0x0000000c0d0e7389 */ /* 0x0044e400000c000b */
[----:B012345:R-:W-:Y:S01]  /*265e0*/  ENDCOLLECTIVE ;  /* 0x000000000000791b */ /* 0x03ffe20003800000 */
.L_x_3269:
[----:B------:R-:W-:Y:S05]  /*265f0*/  BSYNC B1 ;  /* 0x0000000000017941 */ /* 0x000fea0003800000 */
.L_x_3268:
        /* <DEDUP_REMOVED lines=8> */
.L_x_3270:
[----:B------:R-:W-:Y:S05]  /*26680*/  BRA `(.L_x_3271) ;  /* 0xffffff3000d07947 */ /* 0x000fea000383ffff */
.L_x_3046:
[----:B------:R-:W-:Y:S01]  /*26690*/  BSSY B1, `(.L_x_3272) ;  /* 0x0000008000017945 */ /* 0x000fe20003800000 */
[----:B------:R-:W-:Y:S01]  /*266a0*/  IMAD.MOV.U32 R13, RZ, RZ, R48 ;  /* 0x000000ffff0d7224 */ /* 0x000fe200078e0030 */
[----:B0--3--:R-:W-:Y:S01]  /*266b0*/  MOV R11, 0x181f ;  /* 0x0000181f000b7802 */ /* 0x009fe20000000f00 */
[----:B------:R-:W-:Y:S02]  /*266c0*/  IMAD.MOV.U32 R12, RZ, RZ, 0x3 ;  /* 0x00000003ff0c7424 */ /* 0x000fe400078e00ff */
[----:B------:R-:W-:-:S07]  /*266d0*/  IMAD.MOV.U32 R15, RZ, RZ, -0x1 ;  /* 0xffffffffff0f7424 */ /* 0x000fce00078e00ff */
[----:B-12-45:R-:W-:Y:S05]  /*266e0*/  WARPSYNC.COLLECTIVE R15, `(.L_x_3273) ;  /* 0x000000000f087348 */ /* 0x036fea0003c00000 */
[----:B--2---:R0:W2:Y:S02]  /*266f0*/  SHFL.IDX P6, R14, R13, R12, R11 ;  /* 0x0000000c0d0e7389 */ /* 0x0040a400000c000b */
[----:B012-45:R-:W-:Y:S01]  /*26700*/  ENDCOLLECTIVE ;  /* 0x000000000000791b */ /* 0x037fe20003800000 */
.L_x_3273:
[----:B------:R-:W-:Y:S05]  /*26710*/  BSYNC B1 ;  /* 0x0000000000017941 */ /* 0x000fea0003800000 */
.L_x_3272:
        /* <DEDUP_REMOVED lines=8> */
.L_x_3274:
[----:B------:R-:W-:Y:S05]  /*267a0*/  BRA `(.L_x_3275) ;  /* 0xffffff3400187947 */ /* 0x000fea000383ffff */
.L_x_3048:
[----:B------:R-:W-:Y:S02]  /*267b0*/  IMAD.MOV.U32 R13, RZ, RZ, R10 ;  /* 0x000000ffff0d7224 */ /* 0x000fe400078e000a */
[----:B------:R-:W-:Y:S02]  /*267c0*/  IMAD.MOV.U32 R12, RZ, RZ, RZ ;  /* 0x000000ffff0c7224 */ /* 0x000fe400078e00ff */
[----:B------:R-:W-:Y:S02]  /*267d0*/  IMAD.MOV.U32 R11, RZ, RZ, 0x1c1f ;  /* 0x00001c1fff0b7424 */ /* 0x000fe400078e00ff */
[----:B------:R-:W-:-:S07]  /*267e0*/  IMAD.MOV.U32 R15, RZ, RZ, -0x1 ;  /* 0xffffffffff0f7424 */ /* 0x000fce00078e00ff */
[----:B------:R-:W-:Y:S05]  /*267f0*/  WARPSYNC.COLLECTIVE R15, `(.L_x_3276) ;  /* 0x000000000f087348 */ /* 0x000fea0003c00000 */
[----:B------:R0:W1:Y:S02]  /*26800*/  SHFL.IDX P6, R14, R13, R12, R11 ;  /* 0x0000000c0d0e7389 */ /* 0x00006400000c000b */
[----:B01----:R-:W-:Y:S01]  /*26810*/  ENDCOLLECTIVE ;  /* 0x000000000000791b */ /* 0x003fe20003800000 */
.L_x_3276:
[----:B------:R-:W-:Y:S02]  /*26820*/  IMAD.MOV.U32 R13, RZ, RZ, R3 ;  /* 0x000000ffff0d7224 */ /* 0x000fe400078e0003 */
[----:B------:R-:W-:-:S07]  /*26830*/  IMAD.MOV.U32 R48, RZ, RZ, R14 ;  /* 0x000000ffff307224 */ /* 0x000fce00078e000e */
[----:B------:R-:W-:Y:S05]  /*26840*/  WARPSYNC.COLLECTIVE R15, `(.L_x_3277) ;  /* 0x000000000f087348 */ /* 0x000fea0003c00000 */
[----:B------:R0:W1:Y:S02]  /*26850*/  SHFL.IDX P6, R14, R13, R12, R11 ;  /* 0x0000000c0d0e7389 */ /* 0x00006400000c000b */
[----:B01----:R-:W-:Y:S01]  /*26860*/  ENDCOLLECTIVE ;  /* 0x000000000000791b */ /* 0x003fe20003800000 */
.L_x_3277:
[----:B------:R-:W-:Y:S01]  /*26870*/  IMAD.MOV.U32 R11, RZ, RZ, R14 ;  /* 0x000000ffff0b7224 */ /* 0x000fe200078e000e */
[----:B------:R-:W-:Y:S06]  /*26880*/  BRA `(.L_x_3278) ;  /* 0xffffff3800187947 */ /* 0x000fec000383ffff */
.L_x_3051:
[----:B------:R-:W-:Y:S01]  /*26890*/  BSSY B1, `(.L_x_3279) ;  /* 0x0000008000017945 */ /* 0x000fe20003800000 */
[----:B---3--:R-:W-:Y:S01]  /*268a0*/  IMAD.MOV.U32 R13, RZ, RZ, R10 ;  /* 0x000000ffff0d7224 */ /* 0x008fe200078e000a */
[----:B--2---:R-:W-:Y:S01]  /*268b0*/  MOV R11, 0x1c1f ;  /* 0x00001c1f000b7802 */ /* 0x004fe20000000f00 */
[----:B------:R-:W-:Y:S02]  /*268c0*/  IMAD.MOV.U32 R12, RZ, RZ, 0x1 ;  /* 0x00000001ff0c7424 */ /* 0x000fe400078e00ff */
[----:B------:R-:W-:-:S07]  /*268d0*/  IMAD.MOV.U32 R15, RZ, RZ, -0x1 ;  /* 0xffffffffff0f7424 */ /* 0x000fce00078e00ff */
[----:B01----:R-:W-:Y:S05]  /*268e0*/  WARPSYNC.COLLECTIVE R15, `(.L_x_3280) ;  /* 0x000000000f087348 */ /* 0x003fea0003c00000 */
[----:B------:R2:W3:Y:S02]  /*268f0*/  SHFL.IDX P6, R14, R13, R12, R11 ;  /* 0x0000000c0d0e7389 */ /* 0x0004e400000c000b */
[----:B0123--:R-:W-:Y:S01]  /*26900*/  ENDCOLLECTIVE ;  /* 0x000000000000791b */ /* 0x00ffe20003800000 */
.L_x_3280:
[----:B------:R-:W-:Y:S05]  /*26910*/  BSYNC B1 ;  /* 0x0000000000017941 */ /* 0x000fea0003800000 */
.L_x_3279:
        /* <DEDUP_REMOVED lines=8> */
.L_x_3281:
[----:B------:R-:W-:Y:S01]  /*269a0*/  IMAD.MOV.U32 R3, RZ, RZ, R14 ;  /* 0x000000ffff037224 */ /* 0x000fe200078e000e */
[----:B------:R-:W-:Y:S06]  /*269b0*/  BRA `(.L_x_3282) ;  /* 0xffffff4400687947 */ /* 0x000fec000383ffff */
.L_x_3055:
[----:B------:R-:W-:Y:S02]  /*269c0*/  IMAD.MOV.U32 R13, RZ, RZ, R20 ;  /* 0x000000ffff0d7224 */ /* 0x000fe400078e0014 */
[----:B------:R-:W-:Y:S02]  /*269d0*/  IMAD.MOV.U32 R12, RZ, RZ, RZ ;  /* 0x000000ffff0c7224 */ /* 0x000fe400078e00ff */
[----:B------:R-:W-:Y:S02]  /*269e0*/  IMAD.MOV.U32 R11, RZ, RZ, 0x181f ;  /* 0x0000181fff0b7424 */ /* 0x000fe400078e00ff */
[----:B------:R-:W-:-:S07]  /*269f0*/  IMAD.MOV.U32 R15, RZ, RZ, -0x1 ;  /* 0xffffffffff0f7424 */ /* 0x000fce00078e00ff */
[----:B--2---:R-:W-:Y:S05]  /*26a00*/  WARPSYNC.COLLECTIVE R15, `(.L_x_3283) ;  /* 0x000000000f087348 */ /* 0x004fea0003c00000 */
[----:B------:R0:W1:Y:S02]  /*26a10*/  SHFL.IDX P6, R14, R13, R12, R11 ;  /* 0x0000000c0d0e7389 */ /* 0x00006400000c000b */
[----:B012---:R-:W-:Y:S01]  /*26a20*/  ENDCOLLECTIVE ;  /* 0x000000000000791b */ /* 0x007fe20003800000 */
.L_x_3283:
[----:B------:R-:W-:Y:S02]  /*26a30*/  IMAD.MOV.U32 R13, RZ, RZ, R3 ;  /* 0x000000ffff0d7224 */ /* 0x000fe400078e0003 */
[----:B------:R-:W-:-:S07]  /*26a40*/  IMAD.MOV.U32 R0, RZ, RZ, R14 ;  /* 0x000000ffff007224 */ /* 0x000fce00078e000e */
[----:B------:R-:W-:Y:S05]  /*26a50*/  WARPSYNC.COLLECTIVE R15, `(.L_x_3284) ;  /* 0x000000000f087348 */ /* 0x000fea0003c00000 */
[----:B------:R0:W1:Y:S02]  /*26a60*/  SHFL.IDX P6, R14, R13, R12, R11 ;  /* 0x0000000c0d0e7389 */ /* 0x00006400000c000b */
[----:B01----:R-:W-:Y:S01]  /*26a70*/  ENDCOLLECTIVE ;  /* 0x000000000000791b */ /* 0x003fe20003800000 */
.L_x_3284:
[----:B------:R-:W-:Y:S05]  /*26a80*/  BRA `(.L_x_3285) ;  /* 0xffffff5800e07947 */ /* 0x000fea000383ffff */
.L_x_3058:
[----:B------:R-:W-:Y:S01]  /*26a90*/  BSSY B1, `(.L_x_3286) ;  /* 0x0000008000017945 */ /* 0x000fe20003800000 */
[----:B------:R-:W-:Y:S01]  /*26aa0*/  IMAD.MOV.U32 R13, RZ, RZ, R20 ;  /* 0x000000ffff0d7224 */ /* 0x000fe200078e0014 */
[----:B----4-:R-:W-:Y:S01]  /*26ab0*/  MOV R11, 0x181f ;  /* 0x0000181f000b7802 */ /* 0x010fe20000000f00 */
[----:B------:R-:W-:Y:S02]  /*26ac0*/  IMAD.MOV.U32 R12, RZ, RZ, 0x1 ;  /* 0x00000001ff0c7424 */ /* 0x000fe400078e00ff */
[----:B------:R-:W-:-:S07]  /*26ad0*/  IMAD.MOV.U32 R15, RZ, RZ, -0x1 ;  /* 0xffffffffff0f7424 */ /* 0x000fce00078e00ff */
[----:B0123--:R-:W-:Y:S05]  /*26ae0*/  WARPSYNC.COLLECTIVE R15, `(.L_x_3287) ;  /* 0x000000000f087348 */ /* 0x00ffea0003c00000 */
[----:B---3--:R3:W4:Y:S02]  /*26af0*/  SHFL.IDX P6, R14, R13, R12, R11 ;  /* 0x0000000c0d0e7389 */ /* 0x00872400000c000b */
[----:B01234-:R-:W-:Y:S01]  /*26b00*/  ENDCOLLECTIVE ;  /* 0x000000000000791b */ /* 0x01ffe20003800000 */
.L_x_3287:
[----:B------:R-:W-:Y:S05]  /*26b10*/  BSYNC B1 ;  /* 0x0000000000017941 */ /* 0x000fea0003800000 */
.L_x_3286:
        /* <DEDUP_REMOVED lines=8> */
.L_x_3288:
[----:B------:R-:W-:Y:S05]  /*26ba0*/  BRA `(.L_x_3289) ;  /* 0xffffff5c002c7947 */ /* 0x000fea000383ffff */
.L_x_3061:
        /* <DEDUP_REMOVED lines=8> */
.L_x_3291:
[----:B------:R-:W-:Y:S05]  /*26c30*/  BSYNC B1 ;  /* 0x0000000000017941 */ /* 0x000fea0003800000 */
.L_x_3290:
        /* <DEDUP_REMOVED lines=8> */
.L_x_3292:
[----:B------:R-:W-:Y:S05]  /*26cc0*/  BRA `(.L_x_3293) ;  /* 0xffffff5c00747947 */ /* 0x000fea000383ffff */
.L_x_3064:
[----:B------:R-:W-:Y:S01]  /*26cd0*/  BSSY B1, `(.L_x_3294) ;  /* 0x0000008000017945 */ /* 0x000fe20003800000 */
[----:B------:R-:W-:Y:S01]  /*26ce0*/  MOV R13, R20 ;  /* 0x00000014000d7202 */ /* 0x000fe20000000f00 */
[----:B------:R-:W-:Y:S02]  /*26cf0*/  IMAD.MOV.U32 R12, RZ, RZ, 0x3 ;  /* 0x00000003ff0c7424 */ /* 0x000fe400078e00ff */
[----:B----4-:R-:W-:Y:S02]  /*26d00*/  IMAD.MOV.U32 R11, RZ, RZ, 0x181f ;  /* 0x0000181fff0b7424 */ /* 0x010fe400078e00ff */
[----:B------:R-:W-:-:S07]  /*26d10*/  IMAD.MOV.U32 R15, RZ, RZ, -0x1 ;  /* 0xffffffffff0f7424 */ /* 0x000fce00078e00ff */
[----:B0123--:R-:W-:Y:S05]  /*26d20*/  WARPSYNC.COLLECTIVE R15, `(.L_x_3295) ;  /* 0x000000000f087348 */ /* 0x00ffea0003c00000 */
[----:B0-----:R0:W4:Y:S02]  /*26d30*/  SHFL.IDX P6, R14, R13, R12, R11 ;  /* 0x0000000c0d0e7389 */ /* 0x00112400000c000b */
[----:B01234-:R-:W-:Y:S01]  /*26d40*/  ENDCOLLECTIVE ;  /* 0x000000000000791b */ /* 0x01ffe20003800000 */
.L_x_3295:
[----:B------:R-:W-:Y:S05]  /*26d50*/  BSYNC B1 ;  /* 0x0000000000017941 */ /* 0x000fea0003800000 */
.L_x_3294:
        /* <DEDUP_REMOVED lines=8> */
.L_x_3296:
[----:B------:R-:W-:Y:S05]  /*26de0*/  BRA `(.L_x_3297) ;  /* 0xffffff5c00bc7947 */ /* 0x000fea000383ffff */
.L_x_3091:
[----:B------:R-:W0:Y:S01]  /*26df0*/  S2R R12, SR_TID.X ;  /* 0x00000000000c7919 */ /* 0x000e220000002100 */
[----:B------:R-:W-:Y:S01]  /*26e00*/  BSSY B1, `(.L_x_3298) ;  /* 0x000000a000017945 */ /* 0x000fe20003800000 */
[----:B------:R-:W-:Y:S02]  /*26e10*/  IMAD.MOV.U32 R11, RZ, RZ, 0x1f ;  /* 0x0000001fff0b7424 */ /* 0x000fe400078e00ff */
[----:B------:R-:W-:Y:S01]  /*26e20*/  IMAD.MOV.U32 R15, RZ, RZ, -0x1 ;  /* 0xffffffffff0f7424 */ /* 0x000fe200078e00ff */
[----:B0-----:R-:W-:-:S04]  /*26e30*/  SHF.R.U32.HI R12, RZ, 0x5, R12 ;  /* 0x00000005ff0c7819 */ /* 0x001fc8000001160c */
[----:B------:R-:W-:-:S05]  /*26e40*/  LOP3.LUT R12, R12, 0x3, RZ, 0xc0, !PT ;  /* 0x000000030c0c7812 */ /* 0x000fca00078ec0ff */
[----:B------:R-:W-:Y:S02]  /*26e50*/  IMAD.MOV.U32 R13, RZ, RZ, R12 ;  /* 0x000000ffff0d7224 */ /* 0x000fe400078e000c */
[----:B------:R-:W-:-:S07]  /*26e60*/  IMAD.MOV.U32 R12, RZ, RZ, RZ ;  /* 0x000000ffff0c7224 */ /* 0x000fce00078e00ff */
[----:B------:R-:W-:Y:S05]  /*26e70*/  WARPSYNC.COLLECTIVE R15, `(.L_x_3299) ;  /* 0x000000000f087348 */ /* 0x000fea0003c00000 */
[----:B------:R0:W1:Y:S02]  /*26e80*/  SHFL.IDX P6, R14, R13, R12, R11 ;  /* 0x0000000c0d0e7389 */ /* 0x00006400000c000b */
[----:B01----:R-:W-:Y:S01]  /*26e90*/  ENDCOLLECTIVE ;  /* 0x000000000000791b */ /* 0x003fe20003800000 */
.L_x_3299:
[----:B------:R-:W-:Y:S05]  /*26ea0*/  BSYNC B1 ;  /* 0x0000000000017941 */ /* 0x000fea0003800000 */
.L_x_3298:
[----:B------:R-:W-:Y:S05]  /*26eb0*/  BRA `(.L_x_3300) ;  /* 0xffffff7c00ac7947 */ /* 0x000fea000383ffff */
.L_x_3093:
[----:B------:R-:W-:Y:S01]  /*26ec0*/  BSSY B1, `(.L_x_3301) ;  /* 0x0000006000017945 */ /* 0x000fe20003800000 */
[----:B------:R-:W-:-:S07]  /*26ed0*/  IMAD.MOV.U32 R15, RZ, RZ, -0x1 ;  /* 0xffffffffff0f7424 */ /* 0x000fce00078e00ff */
[----:B0-----:R-:W-:Y:S05]  /*26ee0*/  WARPSYNC.COLLECTIVE R15, `(.L_x_3302) ;  /* 0x000000000f0c7348 */ /* 0x001fea0003c00000 */
[----:B------:R-:W-:Y:S02]  /*26ef0*/  ELECT P6, UR62, PT ;  /* 0x00000000003e782f */ /* 0x000fe400038c0000 */
[----:B------:R-:W-:Y:S01]  /*26f00*/  MOV R14, UR62 ;  /* 0x0000003e000e7c02 */ /* 0x000fe20008000f00 */
[----:B0-----:R-:W-:Y:S10]  /*26f10*/  ENDCOLLECTIVE ;  /* 0x000000000000791b */ /* 0x001ff40003800000 */
.L_x_3302:
[----:B------:R-:W-:Y:S05]  /*26f20*/  BSYNC B1 ;  /* 0x0000000000017941 */ /* 0x000fea0003800000 */
.L_x_3301:
[----:B------:R-:W-:Y:S05]  /*26f30*/  BRA `(.L_x_3092) ;  /* 0xffffff7c00a47947 */ /* 0x000fea000383ffff */
.L_x_3095:
[----:B0-----:R0:W1:Y:S02]  /*26f40*/  SYNCS.PHASECHK.TRANS64.TRYWAIT P0, [R17+URZ+0x22820], R10 ;  /* 0x0228200a110075a7 */ /* 0x001064000800017f */
[----:B-1----:R-:W-:Y:S05]  /*26f50*/  @!P0 NANOSLEEP.SYNCS 0x989680 ;  /* 0x009896800000895d */ /* 0x002fea0003900000 */
[----:B------:R-:W1:Y:S02]  /*26f60*/  @!P0 SYNCS.PHASECHK.TRANS64 P0, [R17+URZ+0x22820], R10 ;  /* 0x0228200a110085a7 */ /* 0x000e64000800007f */
[----:B-1----:R-:W-:Y:S05]  /*26f70*/  @!P0 BRA `(.L_x_3095) ;  /* 0xfffffffc00f08947 */ /* 0x002fea000383ffff */
[----:B------:R-:W-:Y:S05]  /*26f80*/  BRA `(.L_x_3303) ;  /* 0xffffff7c00b47947 */ /* 0x000fea000383ffff */
.L_x_3099:
[----:B0-----:R0:W1:Y:S02]  /*26f90*/  SYNCS.PHASECHK.TRANS64.TRYWAIT P0, [R12+URZ+0x228a0], R10 ;  /* 0x0228a00a0c0075a7 */ /* 0x001064000800017f */
[----:B-1----:R-:W-:Y:S05]  /*26fa0*/  @!P0 NANOSLEEP.SYNCS 0x989680 ;  /* 0x009896800000895d */ /* 0x002fea0003900000 */
[----:B------:R-:W1:Y:S02]  /*26fb0*/  @!P0 SYNCS.PHASECHK.TRANS64 P0, [R12+URZ+0x228a0], R10 ;  /* 0x0228a00a0c0085a7 */ /* 0x000e64000800007f */
[----:B-1----:R-:W-:Y:S05]  /*26fc0*/  @!P0 BRA `(.L_x_3099) ;  /* 0xfffffffc00f08947 */ /* 0x002fea000383ffff */
[----:B------:R-:W-:Y:S05]  /*26fd0*/  BRA `(.L_x_3304) ;  /* 0xffffff7c00cc7947 */ /* 0x000fea000383ffff */
.L_x_3104:
[----:B-1----:R1:W2:Y:S02]  /*26fe0*/  SYNCS.PHASECHK.TRANS64.TRYWAIT P0, [R12+URZ+0x228c0], R10 ;  /* 0x0228c00a0c0075a7 */ /* 0x0022a4000800017f */
[----:B--2---:R-:W-:Y:S05]  /*26ff0*/  @!P0 NANOSLEEP.SYNCS 0x989680 ;  /* 0x009896800000895d */ /* 0x004fea0003900000 */
[----:B------:R-:W2:Y:S02]  /*27000*/  @!P0 SYNCS.PHASECHK.TRANS64 P0, [R12+URZ+0x228c0], R10 ;  /* 0x0228c00a0c0085a7 */ /* 0x000ea4000800007f */
[----:B--2---:R-:W-:Y:S05]  /*27010*/  @!P0 BRA `(.L_x_3104) ;  /* 0xfffffffc00f08947 */ /* 0x004fea000383ffff */
[----:B------:R-:W-:Y:S05]  /*27020*/  BRA `(.L_x_3305) ;  /* 0xffffff8000487947 */ /* 0x000fea000383ffff */
.L_x_3114:
[----:B0-----:R0:W1:Y:S02]  /*27030*/  SYNCS.PHASECHK.TRANS64.TRYWAIT P1, [R10+URZ+0x228a0], R2 ;  /* 0x0228a0020a0075a7 */ /* 0x001064000802017f */
[----:B-1----:R-:W-:Y:S05]  /*27040*/  @!P1 NANOSLEEP.SYNCS 0x989680 ;  /* 0x009896800000995d */ /* 0x002fea0003900000 */
[----:B------:R-:W1:Y:S02]  /*27050*/  @!P1 SYNCS.PHASECHK.TRANS64 P1, [R10+URZ+0x228a0], R2 ;  /* 0x0228a0020a0095a7 */ /* 0x000e64000802007f */
[----:B-1----:R-:W-:Y:S05]  /*27060*/  @!P1 BRA `(.L_x_3114) ;  /* 0xfffffffc00f09947 */ /* 0x002fea000383ffff */
[----:B------:R-:W-:Y:S05]  /*27070*/  BRA `(.L_x_3306) ;  /* 0xffffff8400bc7947 */ /* 0x000fea000383ffff */
.L_x_3119:
[----:B-1----:R1:W2:Y:S02]  /*27080*/  SYNCS.PHASECHK.TRANS64.TRYWAIT P1, [R10+URZ+0x228c0], R2 ;  /* 0x0228c0020a0075a7 */ /* 0x0022a4000802017f */
[----:B--2---:R-:W-:Y:S05]  /*27090*/  @!P1 NANOSLEEP.SYNCS 0x989680 ;  /* 0x009896800000995d */ /* 0x004fea0003900000 */
[----:B------:R-:W2:Y:S02]  /*270a0*/  @!P1 SYNCS.PHASECHK.TRANS64 P1, [R10+URZ+0x228c0], R2 ;  /* 0x0228c0020a0095a7 */ /* 0x000ea4000802007f */
[----:B--2---:R-:W-:Y:S05]  /*270b0*/  @!P1 BRA `(.L_x_3119) ;  /* 0xfffffffc00f09947 */ /* 0x004fea000383ffff */
[----:B------:R-:W-:Y:S05]  /*270c0*/  BRA `(.L_x_3307) ;  /* 0xffffff8800347947 */ /* 0x000fea000383ffff */
.L_x_3145:
[----:B------:R-:W0:Y:S01]  /*270d0*/  S2R R9, SR_TID.X ;  /* 0x0000000000097919 */ /* 0x000e220000002100 */
[----:B------:R-:W-:Y:S01]  /*270e0*/  BSSY B0, `(.L_x_3308) ;  /* 0x000000a000007945 */ /* 0x000fe20003800000 */
[----:B------:R-:W-:Y:S01]  /*270f0*/  IMAD.MOV.U32 R12, RZ, RZ, RZ ;  /* 0x000000ffff0c7224 */ /* 0x000fe200078e00ff */
[----:B------:R-:W-:Y:S01]  /*27100*/  MOV R11, 0x1f ;  /* 0x0000001f000b7802 */ /* 0x000fe20000000f00 */
[----:B------:R-:W-:Y:S01]  /*27110*/  IMAD.MOV.U32 R15, RZ, RZ, -0x1 ;  /* 0xffffffffff0f7424 */ /* 0x000fe200078e00ff */
[----:B0-----:R-:W-:-:S04]  /*27120*/  SHF.R.U32.HI R9, RZ, 0x5, R9 ;  /* 0x00000005ff097819 */ /* 0x001fc80000011609 */
[----:B------:R-:W-:-:S05]  /*27130*/  LOP3.LUT R9, R9, 0x3, RZ, 0xc0, !PT ;  /* 0x0000000309097812 */ /* 0x000fca00078ec0ff */
[----:B------:R-:W-:-:S07]  /*27140*/  IMAD.MOV.U32 R13, RZ, RZ, R9 ;  /* 0x000000ffff0d7224 */ /* 0x000fce00078e0009 */
[----:B-----5:R-:W-:Y:S05]  /*27150*/  WARPSYNC.COLLECTIVE R15, `(.L_x_3309) ;  /* 0x000000000f087348 */ /* 0x020fea0003c00000 */
[----:B------:R0:W1:Y:S02]  /*27160*/  SHFL.IDX P6, R14, R13, R12, R11 ;  /* 0x0000000c0d0e7389 */ /* 0x00006400000c000b */
[----:B01---5:R-:W-:Y:S01]  /*27170*/  ENDCOLLECTIVE ;  /* 0x000000000000791b */ /* 0x023fe20003800000 */
.L_x_3309:
[----:B------:R-:W-:Y:S05]  /*27180*/  BSYNC B0 ;  /* 0x0000000000007941 */ /* 0x000fea0003800000 */
.L_x_3308:
[----:B------:R-:W-:Y:S05]  /*27190*/  BRA `(.L_x_3310) ;  /* 0xffffff9c00407947 */ /* 0x000fea000383ffff */
.L_x_3148:
[----:B0-----:R0:W1:Y:S02]  /*271a0*/  SYNCS.PHASECHK.TRANS64.TRYWAIT P0, [R33+URZ+0x22840], R0 ;  /* 0x02284000210075a7 */ /* 0x001064000800017f */
[----:B-1----:R-:W-:Y:S05]  /*271b0*/  @!P0 NANOSLEEP.SYNCS 0x989680 ;  /* 0x009896800000895d */ /* 0x002fea0003900000 */
[----:B------:R-:W1:Y:S02]  /*271c0*/  @!P0 SYNCS.PHASECHK.TRANS64 P0, [R33+URZ+0x22840], R0 ;  /* 0x02284000210085a7 */ /* 0x000e64000800007f */
[----:B-1----:R-:W-:Y:S05]  /*271d0*/  @!P0 BRA `(.L_x_3148) ;  /* 0xfffffffc00f08947 */ /* 0x002fea000383ffff */
[----:B------:R-:W-:Y:S05]  /*271e0*/  BRA `(.L_x_3311) ;  /* 0xffffff9c00507947 */ /* 0x000fea000383ffff */
.L_x_3149:
        /* <DEDUP_REMOVED lines=8> */
.L_x_3313:
[----:B------:R-:W-:Y:S05]  /*27270*/  BSYNC B0 ;  /* 0x0000000000007941 */ /* 0x000fea0003800000 */
.L_x_3312:
        /* <DEDUP_REMOVED lines=9> */
.L_x_3314:
[----:B------:R-:W-:Y:S02]  /*27310*/  IMAD.MOV.U32 R13, RZ, RZ, R4 ;  /* 0x000000ffff0d7224 */ /* 0x000fe400078e0004 */
[----:B------:R-:W-:Y:S02]  /*27320*/  IMAD.MOV.U32 R12, RZ, RZ, 0x1 ;  /* 0x00000001ff0c7424 */ /* 0x000fe400078e00ff */
[----:B------:R-:W-:-:S07]  /*27330*/  IMAD.MOV.U32 R3, RZ, RZ, R14 ;  /* 0x000000ffff037224 */ /* 0x000fce00078e000e */
[----:B------:R-:W-:Y:S05]  /*27340*/  WARPSYNC.COLLECTIVE R15, `(.L_x_3315) ;  /* 0x000000000f087348 */ /* 0x000fea0003c00000 */
[----:B------:R0:W1:Y:S02]  /*27350*/  SHFL.IDX P6, R14, R13, R12, R11 ;  /* 0x0000000c0d0e7389 */ /* 0x00006400000c000b */
[----:B01----:R-:W-:Y:S01]  /*27360*/  ENDCOLLECTIVE ;  /* 0x000000000000791b */ /* 0x003fe20003800000 */
.L_x_3315:
        /* <DEDUP_REMOVED lines=15> */
.L_x_3316:
[----:B------:R-:W-:Y:S02]  /*27460*/  @P0 IMAD R7, R5, 0x2, R17 ;  /* 0x0000000205070824 */ /* 0x000fe400078e0211 */
[----:B------:R-:W-:Y:S02]  /*27470*/  IMAD.MOV.U32 R13, RZ, RZ, R4 ;  /* 0x000000ffff0d7224 */ /* 0x000fe400078e0004 */
[----:B------:R-:W-:Y:S02]  /*27480*/  IMAD.MOV.U32 R12, RZ, RZ, 0x2 ;  /* 0x00000002ff0c7424 */ /* 0x000fe400078e00ff */
[----:B------:R-:W-:-:S07]  /*27490*/  IMAD.MOV.U32 R3, RZ, RZ, R14 ;  /* 0x000000ffff037224 */ /* 0x000fce00078e000e */
[----:B------:R-:W-:Y:S05]  /*274a0*/  WARPSYNC.COLLECTIVE R15, `(.L_x_3317) ;  /* 0x000000000f087348 */ /* 0x000fea0003c00000 */
[----:B------:R0:W1:Y:S02]  /*274b0*/  SHFL.IDX P6, R14, R13, R12, R11 ;  /* 0x0000000c0d0e7389 */ /* 0x00006400000c000b */
[----:B01----:R-:W-:Y:S01]  /*274c0*/  ENDCOLLECTIVE ;  /* 0x000000000000791b */ /* 0x003fe20003800000 */
.L_x_3317:
        /* <DEDUP_REMOVED lines=15> */
.L_x_3318:
[----:B------:R-:W-:Y:S02]  /*275c0*/  @P0 IMAD R7, R5, 0x2, R17 ;  /* 0x0000000205070824 */ /* 0x000fe400078e0211 */
[----:B------:R-:W-:Y:S02]  /*275d0*/  IMAD.MOV.U32 R13, RZ, RZ, R4 ;  /* 0x000000ffff0d7224 */ /* 0x000fe400078e0004 */
[----:B------:R-:W-:Y:S02]  /*275e0*/  IMAD.MOV.U32 R12, RZ, RZ, 0x3 ;  /* 0x00000003ff0c7424 */ /* 0x000fe400078e00ff */
[----:B------:R-:W-:-:S07]  /*275f0*/  IMAD.MOV.U32 R3, RZ, RZ, R14 ;  /* 0x000000ffff037224 */ /* 0x000fce00078e000e */
[----:B------:R-:W-:Y:S05]  /*27600*/  WARPSYNC.COLLECTIVE R15, `(.L_x_3319) ;  /* 0x000000000f087348 */ /* 0x000fea0003c00000 */
[----:B------:R0:W1:Y:S02]  /*27610*/  SHFL.IDX P6, R14, R13, R12, R11 ;  /* 0x0000000c0d0e7389 */ /* 0x00006400000c000b */
[----:B01----:R-:W-:Y:S01]  /*27620*/  ENDCOLLECTIVE ;  /* 0x000000000000791b */ /* 0x003fe20003800000 */
.L_x_3319:
        /* <DEDUP_REMOVED lines=15> */
.L_x_3320:
[----:B------:R-:W-:Y:S02]  /*27720*/  @P0 IMAD R7, R5, 0x2, R17 ;  /* 0x0000000205070824 */ /* 0x000fe400078e0211 */
[----:B------:R-:W-:Y:S02]  /*27730*/  IMAD.MOV.U32 R13, RZ, RZ, R4 ;  /* 0x000000ffff0d7224 */ /* 0x000fe400078e0004 */
[----:B------:R-:W-:Y:S01]  /*27740*/  IMAD.MOV.U32 R12, RZ, RZ, 0x4 ;  /* 0x00000004ff0c7424 */ /* 0x000fe200078e00ff */
[----:B------:R-:W-:-:S07]  /*27750*/  MOV R3, R14 ;  /* 0x0000000e00037202 */ /* 0x000fce0000000f00 */
[----:B------:R-:W-:Y:S05]  /*27760*/  WARPSYNC.COLLECTIVE R15, `(.L_x_3321) ;  /* 0x000000000f087348 */ /* 0x000fea0003c00000 */
[----:B------:R0:W1:Y:S02]  /*27770*/  SHFL.IDX P6, R14, R13, R12, R11 ;  /* 0x0000000c0d0e7389 */ /* 0x00006400000c000b */
[----:B01----:R-:W-:Y:S01]  /*27780*/  ENDCOLLECTIVE ;  /* 0x000000000000791b */ /* 0x003fe20003800000 */
.L_x_3321:
        /* <DEDUP_REMOVED lines=15> */
.L_x_3322:
[----:B------:R-:W-:Y:S02]  /*27880*/  @P0 IMAD R7, R5, 0x2, R17 ;  /* 0x0000000205070824 */ /* 0x000fe400078e0211 */
[----:B------:R-:W-:Y:S02]  /*27890*/  IMAD.MOV.U32 R13, RZ, RZ, R4 ;  /* 0x000000ffff0d7224 */ /* 0x000fe400078e0004 */
[----:B------:R-:W-:Y:S02]  /*278a0*/  IMAD.MOV.U32 R12, RZ, RZ, 0x5 ;  /* 0x00000005ff0c7424 */ /* 0x000fe400078e00ff */
[----:B------:R-:W-:-:S07]  /*278b0*/  IMAD.MOV.U32 R3, RZ, RZ, R14 ;  /* 0x000000ffff037224 */ /* 0x000fce00078e000e */
[----:B------:R-:W-:Y:S05]  /*278c0*/  WARPSYNC.COLLECTIVE R15, `(.L_x_3323) ;  /* 0x000000000f087348 */ /* 0x000fea0003c00000 */
[----:B------:R0:W1:Y:S02]  /*278d0*/  SHFL.IDX P6, R14, R13, R12, R11 ;  /* 0x0000000c0d0e7389 */ /* 0x00006400000c000b */
[----:B01----:R-:W-:Y:S01]  /*278e0*/  ENDCOLLECTIVE ;  /* 0x000000000000791b */ /* 0x003fe20003800000 */
.L_x_3323:
        /* <DEDUP_REMOVED lines=10> */
.L_x_3324:
[----:B------:R-:W-:Y:S01]  /*27990*/  @!PT LDS RZ, [RZ] ;  /* 0x00000000fffff984 */ /* 0x000fe20000000800 */
[----:B------:R-:W-:Y:S01]  /*279a0*/  @!PT LDS RZ, [RZ] ;  /* 0x00000000fffff984 */ /* 0x000fe20000000800 */
[----:B------:R-:W-:Y:S01]  /*279b0*/  @!PT LDS RZ, [RZ] ;  /* 0x00000000fffff984 */ /* 0x000fe20000000800 */
[----:B------:R1:W-:Y:S01]  /*279c0*/  @P0 LDGSTS.E.BYPASS.LTC128B.128 [R7+0x1e400], desc[UR54][R2.64], !P2 ;  /* 0x1e40000002070fae */ /* 0x0003e2000d101d76 */
[----:B------:R-:W-:Y:S01]  /*279d0*/  IMAD.MOV.U32 R0, RZ, RZ, R14 ;  /* 0x000000ffff007224 */ /* 0x000fe200078e000e */
[----:B------:R-:W-:Y:S06]  /*279e0*/  BRA `(.L_x_3325) ;  /* 0xffffff9800b07947 */ /* 0x000fec000383ffff */
.L_x_3154:
[----:B------:R-:W-:Y:S01]  /*279f0*/  IMAD.MOV.U32 R13, RZ, RZ, R4 ;  /* 0x000000ffff0d7224 */ /* 0x000fe200078e0004 */
[----:B------:R-:W-:Y:S01]  /*27a00*/  MOV R12, RZ ;  /* 0x000000ff000c7202 */ /* 0x000fe20000000f00 */
[----:B------:R-:W-:Y:S02]  /*27a10*/  IMAD.MOV.U32 R11, RZ, RZ, 0x181f ;  /* 0x0000181fff0b7424 */ /* 0x000fe400078e00ff */
[----:B------:R-:W-:Y:S02]  /*27a20*/  IMAD.MOV.U32 R15, RZ, RZ, -0x1 ;  /* 0xffffffffff0f7424 */ /* 0x000fe400078e00ff */
[----:B-----5:R-:W-:Y:S02]  /*27a30*/  IMAD R5, R20, R7, RZ ;  /* 0x0000000714057224 */ /* 0x020fe400078e02ff */
[----:B------:R-:W-:-:S07]  /*27a40*/  IMAD.IADD R35, R10, 0x1, R35 ;  /* 0x000000010a237824 */ /* 0x000fce00078e0223 */
[----:B------:R-:W-:Y:S05]  /*27a50*/  WARPSYNC.COLLECTIVE R15, `(.L_x_3326) ;  /* 0x000000000f087348 */ /* 0x000fea0003c00000 */
[----:B------:R0:W1:Y:S02]  /*27a60*/  SHFL.IDX P6, R14, R13, R12, R11 ;  /* 0x0000000c0d0e7389 */ /* 0x00006400000c000b */
[----:B01----:R-:W-:Y:S01]  /*27a70*/  ENDCOLLECTIVE ;  /* 0x000000000000791b */ /* 0x003fe20003800000 */
.L_x_3326:
[C---:B------:R-:W-:Y:S01]  /*27a80*/  VIADD R6, R35.reuse, 0x10 ;  /* 0x0000001023067836 */ /* 0x040fe20000000000 */
[----:B------:R-:W-:Y:S01]  /*27a90*/  ISETP.GE.AND P0, PT, R35, R5, PT ;  /* 0x000000052300720c */ /* 0x000fe20003f06270 */
[----:B------:R-:W-:Y:S02]  /*27aa0*/  IMAD.MOV.U32 R13, RZ, RZ, R0 ;  /* 0x000000ffff0d7224 */ /* 0x000fe400078e0000 */
[----:B------:R-:W-:-:S10]  /*27ab0*/  IMAD.MOV.U32 R2, RZ, RZ, R14 ;  /* 0x000000ffff027224 */ /* 0x000fd400078e000e */
[----:B------:R-:W-:Y:S05]  /*27ac0*/  WARPSYNC.COLLECTIVE R15, `(.L_x_3327) ;  /* 0x000000000f087348 */ /* 0x000fea0003c00000 */
[----:B------:R0:W1:Y:S02]  /*27ad0*/  SHFL.IDX P6, R14, R13, R12, R11 ;  /* 0x0000000c0d0e7389 */ /* 0x00006400000c000b */
[----:B01----:R-:W-:Y:S01]  /*27ae0*/  ENDCOLLECTIVE ;  /* 0x000000000000791b */ /* 0x003fe20003800000 */
.L_x_3327:
[----:B------:R-:W-:Y:S02]  /*27af0*/  IMAD.MOV.U32 R13, RZ, RZ, R4 ;  /* 0x000000ffff0d7224 */ /* 0x000fe400078e0004 */
[----:B------:R-:W-:Y:S02]  /*27b00*/  IMAD.MOV.U32 R12, RZ, RZ, 0x1 ;  /* 0x00000001ff0c7424 */ /* 0x000fe400078e00ff */
[----:B------:R-:W-:-:S07]  /*27b10*/  IMAD.MOV.U32 R3, RZ, RZ, R14 ;  /* 0x000000ffff037224 */ /* 0x000fce00078e000e */
[----:B------:R-:W-:Y:S05]  /*27b20*/  WARPSYNC.COLLECTIVE R15, `(.L_x_3328) ;  /* 0x000000000f087348 */ /* 0x000fea0003c00000 */
[----:B------:R0:W1:Y:S02]  /*27b30*/  SHFL.IDX P6, R14, R13, R12, R11 ;  /* 0x0000000c0d0e7389 */ /* 0x00006400000c000b */
[----:B01----:R-:W-:Y:S01]  /*27b40*/  ENDCOLLECTIVE ;  /* 0x000000000000791b */ /* 0x003fe20003800000 */
.L_x_3328:
        /* <DEDUP_REMOVED lines=15> */
.L_x_3329:
[----:B------:R-:W-:Y:S01]  /*27c40*/  MOV R13, R4 ;  /* 0x00000004000d7202 */ /* 0x000fe20000000f00 */
[----:B------:R-:W-:Y:S02]  /*27c50*/  IMAD.MOV.U32 R12, RZ, RZ, 0x2 ;  /* 0x00000002ff0c7424 */ /* 0x000fe400078e00ff */
[----:B------:R-:W-:-:S07]  /*27c60*/  IMAD.MOV.U32 R3, RZ, RZ, R14 ;  /* 0x000000ffff037224 */ /* 0x000fce00078e000e */
[----:B------:R-:W-:Y:S05]  /*27c70*/  WARPSYNC.COLLECTIVE R15, `(.L_x_3330) ;  /* 0x000000000f087348 */ /* 0x000fea0003c00000 */
[----:B------:R0:W1:Y:S02]  /*27c80*/  SHFL.IDX P6, R14, R13, R12, R11 ;  /* 0x0000000c0d0e7389 */ /* 0x00006400000c000b */
[----:B01----:R-:W-:Y:S01]  /*27c90*/  ENDCOLLECTIVE ;  /* 0x000000000000791b */ /* 0x003fe20003800000 */
.L_x_3330:
        /* <DEDUP_REMOVED lines=16> */
.L_x_3331:
[----:B------:R-:W-:Y:S02]  /*27da0*/  IMAD.MOV.U32 R13, RZ, RZ, R4 ;  /* 0x000000ffff0d7224 */ /* 0x000fe400078e0004 */
[----:B------:R-:W-:Y:S02]  /*27db0*/  IMAD.MOV.U32 R12, RZ, RZ, 0x3 ;  /* 0x00000003ff0c7424 */ /* 0x000fe400078e00ff */
[----:B------:R-:W-:-:S07]  /*27dc0*/  IMAD.MOV.U32 R3, RZ, RZ, R14 ;  /* 0x000000ffff037224 */ /* 0x000fce00078e000e */
[----:B------:R-:W-:Y:S05]  /*27dd0*/  WARPSYNC.COLLECTIVE R15, `(.L_x_3332) ;  /* 0x000000000f087348 */ /* 0x000fea0003c00000 */
[----:B------:R0:W1:Y:S02]  /*27de0*/  SHFL.IDX P6, R14, R13, R12, R11 ;  /* 0x0000000c0d0e7389 */ /* 0x00006400000c000b */
[----:B01----:R-:W-:Y:S01]  /*27df0*/  ENDCOLLECTIVE ;  /* 0x000000000000791b */ /* 0x003fe20003800000 */
.L_x_3332:
        /* <DEDUP_REMOVED lines=16> */
.L_x_3333:
[----:B------:R-:W-:Y:S02]  /*27f00*/  IMAD.MOV.U32 R13, RZ, RZ, R4 ;  /* 0x000000ffff0d7224 */ /* 0x000fe400078e0004 */
[----:B------:R-:W-:Y:S02]  /*27f10*/  IMAD.MOV.U32 R12, RZ, RZ, 0x4 ;  /* 0x00000004ff0c7424 */ /* 0x000fe400078e00ff */
[----:B------:R-:W-:-:S07]  /*27f20*/  IMAD.MOV.U32 R3, RZ, RZ, R14 ;  /* 0x000000ffff037224 */ /* 0x000fce00078e000e */
[----:B------:R-:W-:Y:S05]  /*27f30*/  WARPSYNC.COLLECTIVE R15, `(.L_x_3334) ;  /* 0x000000000f087348 */ /* 0x000fea0003c00000 */
[----:B------:R0:W1:Y:S02]  /*27f40*/  SHFL.IDX P6, R14, R13, R12, R11 ;  /* 0x0000000c0d0e7389 */ /* 0x00006400000c000b */
[----:B01----:R-:W-:Y:S01]  /*27f50*/  ENDCOLLECTIVE ;  /* 0x000000000000791b */ /* 0x003fe20003800000 */
.L_x_3334:
        /* <DEDUP_REMOVED lines=11> */
[----:B------:R-:W-:Y:S02]  /*28010*/  ISETP.GE.AND P0, PT, R2, R5, PT ;  /* 0x000000050200720c */ /* 0x000fe40003f06270 */
[----:B------:R-:W-:-:S11]  /*28020*/  MOV R2, R14 ;  /* 0x0000000e00027202 */ /* 0x000fd60000000f00 */
[----:B------:R-:W-:Y:S05]  /*28030*/  WARPSYNC.COLLECTIVE R15, `(.L_x_3335) ;  /* 0x000000000f087348 */ /* 0x000fea0003c00000 */
[----:B------:R0:W1:Y:S02]  /*28040*/  SHFL.IDX P6, R14, R13, R12, R11 ;  /* 0x0000000c0d0e7389 */ /* 0x00006400000c000b */
[----:B01----:R-:W-:Y:S01]  /*28050*/  ENDCOLLECTIVE ;  /* 0x000000000000791b */ /* 0x003fe20003800000 */
.L_x_3335:
[----:B------:R-:W-:Y:S02]  /*28060*/  IMAD.MOV.U32 R13, RZ, RZ, R4 ;  /* 0x000000ffff0d7224 */ /* 0x000fe400078e0004 */
[----:B------:R-:W-:Y:S02]  /*28070*/  IMAD.MOV.U32 R12, RZ, RZ, 0x5 ;  /* 0x00000005ff0c7424 */ /* 0x000fe400078e00ff */
[----:B------:R-:W-:-:S07]  /*28080*/  IMAD.MOV.U32 R3, RZ, RZ, R14 ;  /* 0x000000ffff037224 */ /* 0x000fce00078e000e */
[----:B------:R-:W-:Y:S05]  /*28090*/  WARPSYNC.COLLECTIVE R15, `(.L_x_3336) ;  /* 0x000000000f087348 */ /* 0x000fea0003c00000 */
[----:B------:R0:W1:Y:S02]  /*280a0*/  SHFL.IDX P6, R14, R13, R12, R11 ;  /* 0x0000000c0d0e7389 */ /* 0x00006400000c000b */
[----:B01----:R-:W-:Y:S01]  /*280b0*/  ENDCOLLECTIVE ;  /* 0x000000000000791b */ /* 0x003fe20003800000 */
.L_x_3336:
        /* <DEDUP_REMOVED lines=16> */
.L_x_3337:
[----:B------:R-:W-:Y:S02]  /*281c0*/  IMAD.MOV.U32 R13, RZ, RZ, R4 ;  /* 0x000000ffff0d7224 */ /* 0x000fe400078e0004 */
[----:B------:R-:W-:Y:S02]  /*281d0*/  IMAD.MOV.U32 R12, RZ, RZ, 0x6 ;  /* 0x00000006ff0c7424 */ /* 0x000fe400078e00ff */
[----:B------:R-:W-:-:S07]  /*281e0*/  IMAD.MOV.U32 R3, RZ, RZ, R14 ;  /* 0x000000ffff037224 */ /* 0x000fce00078e000e */
[----:B------:R-:W-:Y:S05]  /*281f0*/  WARPSYNC.COLLECTIVE R15, `(.L_x_3338) ;  /* 0x000000000f087348 */ /* 0x000fea0003c00000 */
[----:B------:R0:W1:Y:S02]  /*28200*/  SHFL.IDX P6, R14, R13, R12, R11 ;  /* 0x0000000c0d0e7389 */ /* 0x00006400000c000b */
[----:B01----:R-:W-:Y:S01]  /*28210*/  ENDCOLLECTIVE ;  /* 0x000000000000791b */ /* 0x003fe20003800000 */
.L_x_3338:
        /* <DEDUP_REMOVED lines=16> */
.L_x_3339:
[----:B------:R-:W-:Y:S02]  /*28320*/  IMAD.MOV.U32 R13, RZ, RZ, R4 ;  /* 0x000000ffff0d7224 */ /* 0x000fe400078e0004 */
[----:B------:R-:W-:Y:S01]  /*28330*/  IMAD.MOV.U32 R12, RZ, RZ, 0x7 ;  /* 0x00000007ff0c7424 */ /* 0x000fe200078e00ff */
[----:B------:R-:W-:-:S07]  /*28340*/  MOV R3, R14 ;  /* 0x0000000e00037202 */ /* 0x000fce0000000f00 */
[----:B------:R-:W-:Y:S05]  /*28350*/  WARPSYNC.COLLECTIVE R15, `(.L_x_3340) ;  /* 0x000000000f087348 */ /* 0x000fea0003c00000 */
[----:B------:R0:W1:Y:S02]  /*28360*/  SHFL.IDX P6, R14, R13, R12, R11 ;  /* 0x0000000c0d0e7389 */ /* 0x00006400000c000b */
[----:B01----:R-:W-:Y:S01]  /*28370*/  ENDCOLLECTIVE ;  /* 0x000000000000791b */ /* 0x003fe20003800000 */
.L_x_3340:
        /* <DEDUP_REMOVED lines=14> */
.L_x_3341:
[----:B------:R-:W-:Y:S01]  /*28460*/  IMAD.MOV.U32 R0, RZ, RZ, R14 ;  /* 0x000000ffff007224 */ /* 0x000fe200078e000e */
[----:B------:R-:W-:Y:S06]  /*28470*/  BRA `(.L_x_3342) ;  /* 0xffffff9c002c7947 */ /* 0x000fec000383ffff */
.L_x_3157:
[----:B0-----:R0:W1:Y:S02]  /*28480*/  SYNCS.PHASECHK.TRANS64.TRYWAIT P0, [R17+URZ+0x22820], R0 ;  /* 0x02282000110075a7 */ /* 0x001064000800017f */
[----:B-1----:R-:W-:Y:S05]  /*28490*/  @!P0 NANOSLEEP.SYNCS 0x989680 ;  /* 0x009896800000895d */ /* 0x002fea0003900000 */
[----:B------:R-:W1:Y:S02]  /*284a0*/  @!P0 SYNCS.PHASECHK.TRANS64 P0, [R17+URZ+0x22820], R0 ;  /* 0x02282000110085a7 */ /* 0x000e64000800007f */
[----:B-1----:R-:W-:Y:S05]  /*284b0*/  @!P0 BRA `(.L_x_3157) ;  /* 0xfffffffc00f08947 */ /* 0x002fea000383ffff */
[----:B------:R-:W-:Y:S05]  /*284c0*/  BRA `(.L_x_3343) ;  /* 0xffffff9c00887947 */ /* 0x000fea000383ffff */
.L_x_3160:
[----:B0-----:R0:W1:Y:S02]  /*284d0*/  SYNCS.PHASECHK.TRANS64.TRYWAIT P0, [R33+URZ+0x22860], R0 ;  /* 0x02286000210075a7 */ /* 0x001064000800017f */
[----:B-1----:R-:W-:Y:S05]  /*284e0*/  @!P0 NANOSLEEP.SYNCS 0x989680 ;  /* 0x009896800000895d */ /* 0x002fea0003900000 */
[----:B------:R-:W1:Y:S02]  /*284f0*/  @!P0 SYNCS.PHASECHK.TRANS64 P0, [R33+URZ+0x22860], R0 ;  /* 0x02286000210085a7 */ /* 0x000e64000800007f */
[----:B-1----:R-:W-:Y:S05]  /*28500*/  @!P0 BRA `(.L_x_3160) ;  /* 0xfffffffc00f08947 */ /* 0x002fea000383ffff */
[----:B------:R-:W-:Y:S05]  /*28510*/  BRA `(.L_x_3344) ;  /* 0xffffff9c00987947 */ /* 0x000fea000383ffff */
.L_x_3161:
        /* <DEDUP_REMOVED lines=8> */
.L_x_3346:
[----:B------:R-:W-:Y:S05]  /*285a0*/  BSYNC B0 ;  /* 0x0000000000007941 */ /* 0x000fea0003800000 */
.L_x_3345:
[----:B------:R-:W0:Y:S01]  /*285b0*/  S2R R7, SR_TID.X ;  /* 0x0000000000077919 */ /* 0x000e220000002100 */
[----:B------:R-:W-:Y:S01]  /*285c0*/  IMAD.MOV.U32 R13, RZ, RZ, R5 ;  /* 0x000000ffff0d7224 */ /* 0x000fe200078e0005 */
[----:B------:R-:W-:Y:S01]  /*285d0*/  MOV R15, 0xffffffff ;  /* 0xffffffff000f7802 */ /* 0x000fe20000000f00 */
[----:B------:R-:W-:Y:S01]  /*285e0*/  IMAD.MOV.U32 R12, RZ, RZ, RZ ;  /* 0x000000ffff0c7224 */ /* 0x000fe200078e00ff */
[C---:B------:R-:W-:Y:S01]  /*285f0*/  LOP3.LUT P2, RZ, R34.reuse, 0x2, RZ, 0xc0, !PT ;  /* 0x0000000222ff7812 */ /* 0x040fe2000784c0ff */
[----:B------:R-:W-:Y:S01]  /*28600*/  IMAD.MOV.U32 R11, RZ, RZ, 0x181f ;  /* 0x0000181fff0b7424 */ /* 0x000fe200078e00ff */
[----:B------:R-:W-:Y:S01]  /*28610*/  LOP3.LUT P1, RZ, R34, 0x4, RZ, 0xc0, !PT ;  /* 0x0000000422ff7812 */ /* 0x000fe2000782c0ff */
[----:B------:R-:W-:Y:S02]  /*28620*/  IMAD.MOV.U32 R3, RZ, RZ, R14 ;  /* 0x000000ffff037224 */ /* 0x000fe400078e000e */
[----:B------:R-:W-:-:S10]  /*28630*/  IMAD R4, R4, 0x2, R17 ;  /* 0x0000000204047824 */ /* 0x000fd400078e0211 */
[----:B0-----:R-:W-:Y:S05]  /*28640*/  WARPSYNC.COLLECTIVE R15, `(.L_x_3347) ;  /* 0x000000000f087348 */ /* 0x001fea0003c00000 */
[----:B------:R1:W2:Y:S02]  /*28650*/  SHFL.IDX P6, R14, R13, R12, R11 ;  /* 0x0000000c0d0e7389 */ /* 0x0002a400000c000b */
[----:B012---:R-:W-:Y:S01]  /*28660*/  ENDCOLLECTIVE ;  /* 0x000000000000791b */ /* 0x007fe20003800000 */
.L_x_3347:
[----:B------:R-:W-:Y:S01]  /*28670*/  ISETP.LT.OR P4, PT, R22, 0x1, !P1 ;  /* 0x000000011600780c */ /* 0x000fe20004f81670 */
        /* <DEDUP_REMOVED lines=11> */
.L_x_3348:
        /* <DEDUP_REMOVED lines=17> */
.L_x_3349:
[----:B------:R-:W-:Y:S02]  /*28840*/  IMAD.MOV.U32 R13, RZ, RZ, R6 ;  /* 0x000000ffff0d7224 */ /* 0x000fe400078e0006 */
[----:B------:R-:W-:Y:S01]  /*28850*/  IMAD.MOV.U32 R12, RZ, RZ, 0x2 ;  /* 0x00000002ff0c7424 */ /* 0x000fe200078e00ff */
[----:B------:R-:W-:-:S13]  /*28860*/  IADD3 R2, P4, R14, R0, RZ ;  /* 0x000000000e027210 */ /* 0x000fda0007f9e0ff */
[----:B------:R-:W-:Y:S05]  /*28870*/  WARPSYNC.COLLECTIVE R15, `(.L_x_3350) ;  /* 0x000000000f087348 */ /* 0x000fea0003c00000 */
[----:B------:R0:W1:Y:S02]  /*28880*/  SHFL.IDX P6, R14, R13, R12, R11 ;  /* 0x0000000c0d0e7389 */ /* 0x00006400000c000b */
[----:B01----:R-:W-:Y:S01]  /*28890*/  ENDCOLLECTIVE ;  /* 0x000000000000791b */ /* 0x003fe20003800000 */
.L_x_3350:
        /* <DEDUP_REMOVED lines=17> */
.L_x_3351:
[----:B------:R-:W-:Y:S02]  /*289b0*/  IMAD.MOV.U32 R13, RZ, RZ, R6 ;  /* 0x000000ffff0d7224 */ /* 0x000fe400078e0006 */
[----:B------:R-:W-:Y:S01]  /*289c0*/  IMAD.MOV.U32 R12, RZ, RZ, 0x3 ;  /* 0x00000003ff0c7424 */ /* 0x000fe200078e00ff */
[----:B------:R-:W-:-:S13]  /*289d0*/  IADD3 R2, P4, R14, R0, RZ ;  /* 0x000000000e027210 */ /* 0x000fda0007f9e0ff */
[----:B------:R-:W-:Y:S05]  /*289e0*/  WARPSYNC.COLLECTIVE R15, `(.L_x_3352) ;  /* 0x000000000f087348 */ /* 0x000fea0003c00000 */
[----:B------:R0:W1:Y:S02]  /*289f0*/  SHFL.IDX P6, R14, R13, R12, R11 ;  /* 0x0000000c0d0e7389 */ /* 0x00006400000c000b */
[----:B01----:R-:W-:Y:S01]  /*28a00*/  ENDCOLLECTIVE ;  /* 0x000000000000791b */ /* 0x003fe20003800000 */
.L_x_3352:
        /* <DEDUP_REMOVED lines=17> */
.L_x_3353:
[----:B------:R-:W-:Y:S02]  /*28b20*/  IMAD.MOV.U32 R13, RZ, RZ, R6 ;  /* 0x000000ffff0d7224 */ /* 0x000fe400078e0006 */
[----:B------:R-:W-:Y:S01]  /*28b30*/  IMAD.MOV.U32 R12, RZ, RZ, 0x4 ;  /* 0x00000004ff0c7424 */ /* 0x000fe200078e00ff */
[----:B------:R-:W-:-:S13]  /*28b40*/  IADD3 R2, P4, R14, R0, RZ ;  /* 0x000000000e027210 */ /* 0x000fda0007f9e0ff */
[----:B------:R-:W-:Y:S05]  /*28b50*/  WARPSYNC.COLLECTIVE R15, `(.L_x_3354) ;  /* 0x000000000f087348 */ /* 0x000fea0003c00000 */
[----:B------:R0:W1:Y:S02]  /*28b60*/  SHFL.IDX P6, R14, R13, R12, R11 ;  /* 0x0000000c0d0e7389 */ /* 0x00006400000c000b */
[----:B01----:R-:W-:Y:S01]  /*28b70*/  ENDCOLLECTIVE ;  /* 0x000000000000791b */ /* 0x003fe20003800000 */
.L_x_3354:
        /* <DEDUP_REMOVED lines=17> */
.L_x_3355:
[----:B------:R-:W-:Y:S02]  /*28c90*/  IMAD.MOV.U32 R13, RZ, RZ, R6 ;  /* 0x000000ffff0d7224 */ /* 0x000fe400078e0006 */
[----:B------:R-:W-:Y:S01]  /*28ca0*/  IMAD.MOV.U32 R12, RZ, RZ, 0x5 ;  /* 0x00000005ff0c7424 */ /* 0x000fe200078e00ff */
[----:B------:R-:W-:-:S13]  /*28cb0*/  IADD3 R2, P4, R14, R0, RZ ;  /* 0x000000000e027210 */ /* 0x000fda0007f9e0ff */
[----:B------:R-:W-:Y:S05]  /*28cc0*/  WARPSYNC.COLLECTIVE R15, `(.L_x_3356) ;  /* 0x000000000f087348 */ /* 0x000fea0003c00000 */
[----:B------:R0:W1:Y:S02]  /*28cd0*/  SHFL.IDX P6, R14, R13, R12, R11 ;  /* 0x0000000c0d0e7389 */ /* 0x00006400000c000b */
[----:B01----:R-:W-:Y:S01]  /*28ce0*/  ENDCOLLECTIVE ;  /* 0x000000000000791b */ /* 0x003fe20003800000 */
.L_x_3356:
        /* <DEDUP_REMOVED lines=12> */
.L_x_3357:
        /* <DEDUP_REMOVED lines=9> */
.L_x_3168:
[----:B0-----:R0:W1:Y:S02]  /*28e40*/  SYNCS.PHASECHK.TRANS64.TRYWAIT P0, [R6+URZ+0x22840], R22 ;  /* 0x02284016060075a7 */ /* 0x001064000800017f */
[----:B-1----:R-:W-:Y:S05]  /*28e50*/  @!P0 NANOSLEEP.SYNCS 0x989680 ;  /* 0x009896800000895d */ /* 0x002fea0003900000 */
[----:B------:R-:W1:Y:S02]  /*28e60*/  @!P0 SYNCS.PHASECHK.TRANS64 P0, [R6+URZ+0x22840], R22 ;  /* 0x02284016060085a7 */ /* 0x000e64000800007f */
[----:B-1----:R-:W-:Y:S05]  /*28e70*/  @!P0 BRA `(.L_x_3168) ;  /* 0xfffffffc00f08947 */ /* 0x002fea000383ffff */
[----:B------:R-:W-:Y:S05]  /*28e80*/  BRA `(.L_x_3359) ;  /* 0xffffff9c00f87947 */ /* 0x000fea000383ffff */
.L_x_3169:
        /* <DEDUP_REMOVED lines=8> */
.L_x_3361:
[----:B------:R-:W-:Y:S05]  /*28f10*/  BSYNC B1 ;  /* 0x0000000000017941 */ /* 0x000fea0003800000 */
.L_x_3360:
        /* <DEDUP_REMOVED lines=9> */
.L_x_3362:
[----:B------:R-:W-:Y:S02]  /*28fb0*/  IMAD.MOV.U32 R13, RZ, RZ, R9 ;  /* 0x000000ffff0d7224 */ /* 0x000fe400078e0009 */
[----:B------:R-:W-:Y:S02]  /*28fc0*/  IMAD.MOV.U32 R12, RZ, RZ, 0x1 ;  /* 0x00000001ff0c7424 */ /* 0x000fe400078e00ff */
[----:B------:R-:W-:-:S07]  /*28fd0*/  IMAD.MOV.U32 R2, RZ, RZ, R14 ;  /* 0x000000ffff027224 */ /* 0x000fce00078e000e */
[----:B------:R-:W-:Y:S05]  /*28fe0*/  WARPSYNC.COLLECTIVE R15, `(.L_x_3363) ;  /* 0x000000000f087348 */ /* 0x000fea0003c00000 */
[----:B------:R0:W1:Y:S02]  /*28ff0*/  SHFL.IDX P6, R14, R13, R12, R11 ;  /* 0x0000000c0d0e7389 */ /* 0x00006400000c000b */
[----:B01----:R-:W-:Y:S01]  /*29000*/  ENDCOLLECTIVE ;  /* 0x000000000000791b */ /* 0x003fe20003800000 */
.L_x_3363:
        /* <DEDUP_REMOVED lines=11> */
.L_x_3364:
[----:B------:R-:W-:Y:S02]  /*290c0*/  IMAD.MOV.U32 R13, RZ, RZ, R9 ;  /* 0x000000ffff0d7224 */ /* 0x000fe400078e0009 */
[----:B------:R-:W-:Y:S02]  /*290d0*/  IMAD.MOV.U32 R12, RZ, RZ, 0x2 ;  /* 0x00000002ff0c7424 */ /* 0x000fe400078e00ff */
[----:B------:R-:W-:-:S07]  /*290e0*/  IMAD.MOV.U32 R2, RZ, RZ, R14 ;  /* 0x000000ffff027224 */ /* 0x000fce00078e000e */
[----:B------:R-:W-:Y:S05]  /*290f0*/  WARPSYNC.COLLECTIVE R15, `(.L_x_3365) ;  /* 0x000000000f087348 */ /* 0x000fea0003c00000 */
[----:B------:R0:W1:Y:S02]  /*29100*/  SHFL.IDX P6, R14, R13, R12, R11 ;  /* 0x0000000c0d0e7389 */ /* 0x00006400000c000b */
[----:B01----:R-:W-:Y:S01]  /*29110*/  ENDCOLLECTIVE ;  /* 0x000000000000791b */ /* 0x003fe20003800000 */
.L_x_3365:
        /* <DEDUP_REMOVED lines=11> */
.L_x_3366:
[----:B------:R-:W-:Y:S02]  /*291d0*/  IMAD.MOV.U32 R13, RZ, RZ, R9 ;  /* 0x000000ffff0d7224 */ /* 0x000fe400078e0009 */
[----:B------:R-:W-:Y:S02]  /*291e0*/  IMAD.MOV.U32 R12, RZ, RZ, 0x3 ;  /* 0x00000003ff0c7424 */ /* 0x000fe400078e00ff */
[----:B------:R-:W-:-:S07]  /*291f0*/  IMAD.MOV.U32 R2, RZ, RZ, R14 ;  /* 0x000000ffff027224 */ /* 0x000fce00078e000e */
[----:B------:R-:W-:Y:S05]  /*29200*/  WARPSYNC.COLLECTIVE R15, `(.L_x_3367) ;  /* 0x000000000f087348 */ /* 0x000fea0003c00000 */
[----:B------:R0:W1:Y:S02]  /*29210*/  SHFL.IDX P6, R14, R13, R12, R11 ;  /* 0x0000000c0d0e7389 */ /* 0x00006400000c000b */
[----:B01----:R-:W-:Y:S01]  /*29220*/  ENDCOLLECTIVE ;  /* 0x000000000000791b */ /* 0x003fe20003800000 */
.L_x_3367:
        /* <DEDUP_REMOVED lines=11> */
.L_x_3368:
[----:B------:R-:W-:Y:S02]  /*292e0*/  IMAD.MOV.U32 R13, RZ, RZ, R9 ;  /* 0x000000ffff0d7224 */ /* 0x000fe400078e0009 */
[----:B------:R-:W-:Y:S02]  /*292f0*/  IMAD.MOV.U32 R12, RZ, RZ, 0x4 ;  /* 0x00000004ff0c7424 */ /* 0x000fe400078e00ff */
[----:B------:R-:W-:-:S07]  /*29300*/  IMAD.MOV.U32 R2, RZ, RZ, R14 ;  /* 0x000000ffff027224 */ /* 0x000fce00078e000e */
[----:B------:R-:W-:Y:S05]  /*29310*/  WARPSYNC.COLLECTIVE R15, `(.L_x_3369) ;  /* 0x000000000f087348 */ /* 0x000fea0003c00000 */
[----:B------:R0:W1:Y:S02]  /*29320*/  SHFL.IDX P6, R14, R13, R12, R11 ;  /* 0x0000000c0d0e7389 */ /* 0x00006400000c000b */
[----:B01----:R-:W-:Y:S01]  /*29330*/  ENDCOLLECTIVE ;  /* 0x000000000000791b */ /* 0x003fe20003800000 */
.L_x_3369:
        /* <DEDUP_REMOVED lines=11> */
.L_x_3370:
[----:B------:R-:W-:Y:S01]  /*293f0*/  MOV R13, R9 ;  /* 0x00000009000d7202 */ /* 0x000fe20000000f00 */
[----:B------:R-:W-:Y:S02]  /*29400*/  IMAD.MOV.U32 R12, RZ, RZ, 0x5 ;  /* 0x00000005ff0c7424 */ /* 0x000fe400078e00ff */
[----:B------:R-:W-:-:S07]  /*29410*/  IMAD.MOV.U32 R2, RZ, RZ, R14 ;  /* 0x000000ffff027224 */ /* 0x000fce00078e000e */
[----:B------:R-:W-:Y:S05]  /*29420*/  WARPSYNC.COLLECTIVE R15, `(.L_x_3371) ;  /* 0x000000000f087348 */ /* 0x000fea0003c00000 */
[----:B------:R0:W1:Y:S02]  /*29430*/  SHFL.IDX P6, R14, R13, R12, R11 ;  /* 0x0000000c0d0e7389 */ /* 0x00006400000c000b */
[----:B01----:R-:W-:Y:S01]  /*29440*/  ENDCOLLECTIVE ;  /* 0x000000000000791b */ /* 0x003fe20003800000 */
.L_x_3371:
        /* <DEDUP_REMOVED lines=11> */
.L_x_3372:
[----:B------:R-:W-:Y:S01]  /*29500*/  IMAD.MOV.U32 R2, RZ, RZ, R14 ;  /* 0x000000ffff027224 */ /* 0x000fe200078e000e */
[----:B------:R-:W-:Y:S06]  /*29510*/  BRA `(.L_x_3373) ;  /* 0xffffff9c00207947 */ /* 0x000fec000383ffff */
.L_x_3174:
[----:B---3--:R3:W4:Y:S02]  /*29520*/  SYNCS.PHASECHK.TRANS64.TRYWAIT P0, [R6+URZ+0x22860], R22 ;  /* 0x02286016060075a7 */ /* 0x008724000800017f */
[----:B----4-:R-:W-:Y:S05]  /*29530*/  @!P0 NANOSLEEP.SYNCS 0x989680 ;  /* 0x009896800000895d */ /* 0x010fea0003900000 */
[----:B------:R-:W4:Y:S02]  /*29540*/  @!P0 SYNCS.PHASECHK.TRANS64 P0, [R6+URZ+0x22860], R22 ;  /* 0x02286016060085a7 */ /* 0x000f24000800007f */
[----:B----4-:R-:W-:Y:S05]  /*29550*/  @!P0 BRA `(.L_x_3174) ;  /* 0xfffffffc00f08947 */ /* 0x010fea000383ffff */
[----:B------:R-:W-:Y:S05]  /*29560*/  BRA `(.L_x_3374) ;  /* 0xffffff9c00707947 */ /* 0x000fea000383ffff */
.L_x_3175:
[----:B------:R-:W-:Y:S01]  /*29570*/  BSSY B1, `(.L_x_3375) ;  /* 0x0000008000017945 */ /* 0x000fe20003800000 */
[----:B------:R-:W-:Y:S02]  /*29580*/  IMAD.MOV.U32 R13, RZ, RZ, R9 ;  /* 0x000000ffff0d7224 */ /* 0x000fe400078e0009 */
[----:B------:R-:W-:Y:S02]  /*29590*/  IMAD.MOV.U32 R12, RZ, RZ, RZ ;  /* 0x000000ffff0c7224 */ /* 0x000fe400078e00ff */
[----:B------:R-:W-:Y:S02]  /*295a0*/  IMAD.MOV.U32 R11, RZ, RZ, 0x181f ;  /* 0x0000181fff0b7424 */ /* 0x000fe400078e00ff */
[----:B------:R-:W-:-:S07]  /*295b0*/  IMAD.MOV.U32 R15, RZ, RZ, -0x1 ;  /* 0xffffffffff0f7424 */ /* 0x000fce00078e00ff */
[----:B0-23--:R-:W-:Y:S05]  /*295c0*/  WARPSYNC.COLLECTIVE R15, `(.L_x_3376) ;  /* 0x000000000f087348 */ /* 0x00dfea0003c00000 */
[----:B------:R1:W4:Y:S02]  /*295d0*/  SHFL.IDX P6, R14, R13, R12, R11 ;  /* 0x0000000c0d0e7389 */ /* 0x00032400000c000b */
[----:B01234-:R-:W-:Y:S01]  /*295e0*/  ENDCOLLECTIVE ;  /* 0x000000000000791b */ /* 0x01ffe20003800000 */
.L_x_3376:
[----:B------:R-:W-:Y:S05]  /*295f0*/  BSYNC B1 ;  /* 0x0000000000017941 */ /* 0x000fea0003800000 */
.L_x_3375:
        /* <DEDUP_REMOVED lines=9> */
.L_x_3377:
[----:B------:R-:W-:Y:S01]  /*29690*/  MOV R13, R9 ;  /* 0x00000009000d7202 */ /* 0x000fe20000000f00 */
[----:B------:R-:W-:Y:S01]  /*296a0*/  IMAD.MOV.U32 R12, RZ, RZ, 0x1 ;  /* 0x00000001ff0c7424 */ /* 0x000fe200078e00ff */
[----:B------:R-:W-:-:S13]  /*296b0*/  IADD3 R2, P0, R14, R0, RZ ;  /* 0x000000000e027210 */ /* 0x000fda0007f1e0ff */
[----:B------:R-:W-:Y:S05]  /*296c0*/  WARPSYNC.COLLECTIVE R15, `(.L_x_3378) ;  /* 0x000000000f087348 */ /* 0x000fea0003c00000 */
[----:B------:R0:W1:Y:S02]  /*296d0*/  SHFL.IDX P6, R14, R13, R12, R11 ;  /* 0x0000000c0d0e7389 */ /* 0x00006400000c000b */
[----:B01----:R-:W-:Y:S01]  /*296e0*/  ENDCOLLECTIVE ;  /* 0x000000000000791b */ /* 0x003fe20003800000 */
.L_x_3378:
        /* <DEDUP_REMOVED lines=13> */
.L_x_3379:
[----:B------:R-:W-:Y:S02]  /*297c0*/  IMAD.MOV.U32 R13, RZ, RZ, R9 ;  /* 0x000000ffff0d7224 */ /* 0x000fe400078e0009 */
[----:B------:R-:W-:Y:S01]  /*297d0*/  IMAD.MOV.U32 R12, RZ, RZ, 0x2 ;  /* 0x00000002ff0c7424 */ /* 0x000fe200078e00ff */
[----:B------:R-:W-:-:S13]  /*297e0*/  IADD3 R2, P0, R14, R0, RZ ;  /* 0x000000000e027210 */ /* 0x000fda0007f1e0ff */
[----:B------:R-:W-:Y:S05]  /*297f0*/  WARPSYNC.COLLECTIVE R15, `(.L_x_3380) ;  /* 0x000000000f087348 */ /* 0x000fea0003c00000 */
[----:B------:R0:W1:Y:S02]  /*29800*/  SHFL.IDX P6, R14, R13, R12, R11 ;  /* 0x0000000c0d0e7389 */ /* 0x00006400000c000b */
[----:B01----:R-:W-:Y:S01]  /*29810*/  ENDCOLLECTIVE ;  /* 0x000000000000791b */ /* 0x003fe20003800000 */
.L_x_3380:
        /* <DEDUP_REMOVED lines=13> */
.L_x_3381:
[----:B------:R-:W-:Y:S02]  /*298f0*/  IMAD.MOV.U32 R13, RZ, RZ, R9 ;  /* 0x000000ffff0d7224 */ /* 0x000fe400078e0009 */
[----:B------:R-:W-:Y:S01]  /*29900*/  IMAD.MOV.U32 R12, RZ, RZ, 0x3 ;  /* 0x00000003ff0c7424 */ /* 0x000fe200078e00ff */
[----:B------:R-:W-:-:S13]  /*29910*/  IADD3 R2, P0, R14, R0, RZ ;  /* 0x000000000e027210 */ /* 0x000fda0007f1e0ff */
[----:B------:R-:W-:Y:S05]  /*29920*/  WARPSYNC.COLLECTIVE R15, `(.L_x_3382) ;  /* 0x000000000f087348 */ /* 0x000fea0003c00000 */
[----:B------:R0:W1:Y:S02]  /*29930*/  SHFL.IDX P6, R14, R13, R12, R11 ;  /* 0x0000000c0d0e7389 */ /* 0x00006400000c000b */
[----:B01----:R-:W-:Y:S01]  /*29940*/  ENDCOLLECTIVE ;  /* 0x000000000000791b */ /* 0x003fe20003800000 */
.L_x_3382:
        /* <DEDUP_REMOVED lines=13> */
.L_x_3383:
[----:B------:R-:W-:Y:S01]  /*29a20*/  IMAD.MOV.U32 R13, RZ, RZ, R9 ;  /* 0x000000ffff0d7224 */ /* 0x000fe200078e0009 */
[----:B------:R-:W-:Y:S02]  /*29a30*/  MOV R12, 0x4 ;  /* 0x00000004000c7802 */ /* 0x000fe40000000f00 */
[----:B------:R-:W-:-:S13]  /*29a40*/  IADD3 R2, P0, R14, R0, RZ ;  /* 0x000000000e027210 */ /* 0x000fda0007f1e0ff */
[----:B------:R-:W-:Y:S05]  /*29a50*/  WARPSYNC.COLLECTIVE R15, `(.L_x_3384) ;  /* 0x000000000f087348 */ /* 0x000fea0003c00000 */
[----:B------:R0:W1:Y:S02]  /*29a60*/  SHFL.IDX P6, R14, R13, R12, R11 ;  /* 0x0000000c0d0e7389 */ /* 0x00006400000c000b */
[----:B01----:R-:W-:Y:S01]  /*29a70*/  ENDCOLLECTIVE ;  /* 0x000000000000791b */ /* 0x003fe20003800000 */
.L_x_3384:
        /* <DEDUP_REMOVED lines=13> */
.L_x_3385:
[----:B------:R-:W-:Y:S02]  /*29b50*/  IMAD.MOV.U32 R13, RZ, RZ, R9 ;  /* 0x000000ffff0d7224 */ /* 0x000fe400078e0009 */
[----:B------:R-:W-:Y:S01]  /*29b60*/  IMAD.MOV.U32 R12, RZ, RZ, 0x5 ;  /* 0x00000005ff0c7424 */ /* 0x000fe200078e00ff */
[----:B------:R-:W-:-:S13]  /*29b70*/  IADD3 R2, P0, R14, R0, RZ ;  /* 0x000000000e027210 */ /* 0x000fda0007f1e0ff */
[----:B------:R-:W-:Y:S05]  /*29b80*/  WARPSYNC.COLLECTIVE R15, `(.L_x_3386) ;  /* 0x000000000f087348 */ /* 0x000fea0003c00000 */
[----:B------:R0:W1:Y:S02]  /*29b90*/  SHFL.IDX P6, R14, R13, R12, R11 ;  /* 0x0000000c0d0e7389 */ /* 0x00006400000c000b */
[----:B01----:R-:W-:Y:S01]  /*29ba0*/  ENDCOLLECTIVE ;  /* 0x000000000000791b */ /* 0x003fe20003800000 */
.L_x_3386:
        /* <DEDUP_REMOVED lines=13> */
.L_x_3387:
[----:B------:R-:W-:Y:S05]  /*29c80*/  BRA `(.L_x_3388) ;  /* 0xffffff9800b47947 */ /* 0x000fea000383ffff */
.L_x_3183:
        /* <DEDUP_REMOVED lines=8> */
.L_x_3390:
[----:B------:R-:W-:Y:S05]  /*29d10*/  BSYNC B0 ;  /* 0x0000000000007941 */ /* 0x000fea0003800000 */
.L_x_3389:
        /* <DEDUP_REMOVED lines=9> */
.L_x_3391:
        /* <DEDUP_REMOVED lines=24> */
.L_x_3392:
[----:B------:R-:W-:Y:S01]  /*29f30*/  IMAD.MOV.U32 R12, RZ, RZ, 0x2 ;  /* 0x00000002ff0c7424 */ /* 0x000fe200078e00ff */
[----:B------:R-:W-:-:S05]  /*29f40*/  SEL R14, R14, RZ, P1 ;  /* 0x000000ff0e0e7207 */ /* 0x000fca0000800000 */
[----:B------:R-:W-:-:S04]  /*29f50*/  IMAD.IADD R5, R13, 0x1, R14 ;  /* 0x000000010d057824 */ /* 0x000fc800078e020e */
[----:B------:R-:W-:-:S07]  /*29f60*/  IMAD.MOV.U32 R13, RZ, RZ, R5 ;  /* 0x000000ffff0d7224 */ /* 0x000fce00078e0005 */
[----:B------:R-:W-:Y:S05]  /*29f70*/  WARPSYNC.COLLECTIVE R15, `(.L_x_3393) ;  /* 0x000000000f087348 */ /* 0x000fea0003c00000 */
[----:B------:R0:W1:Y:S02]  /*29f80*/  SHFL.UP P6, R14, R13, R12, R11 ;  /* 0x0400000c0d0e7389 */ /* 0x00006400000c000b */
[----:B01----:R-:W-:Y:S01]  /*29f90*/  ENDCOLLECTIVE ;  /* 0x000000000000791b */ /* 0x003fe20003800000 */
.L_x_3393:
[----:B------:R-:W-:Y:S01]  /*29fa0*/  IMAD.MOV.U32 R12, RZ, RZ, 0x4 ;  /* 0x00000004ff0c7424 */ /* 0x000fe200078e00ff */
[----:B------:R-:W-:-:S05]  /*29fb0*/  SEL R2, R14, RZ, P2 ;  /* 0x000000ff0e027207 */ /* 0x000fca0001000000 */
[----:B------:R-:W-:-:S04]  /*29fc0*/  IMAD.IADD R2, R5, 0x1, R2 ;  /* 0x0000000105027824 */ /* 0x000fc800078e0202 */
[----:B------:R-:W-:-:S07]  /*29fd0*/  IMAD.MOV.U32 R13, RZ, RZ, R2 ;  /* 0x000000ffff0d7224 */ /* 0x000fce00078e0002 */
[----:B------:R-:W-:Y:S05]  /*29fe0*/  WARPSYNC.COLLECTIVE R15, `(.L_x_3394) ;  /* 0x000000000f087348 */ /* 0x000fea0003c00000 */
[----:B------:R0:W1:Y:S02]  /*29ff0*/  SHFL.UP P6, R14, R13, R12, R11 ;  /* 0x0400000c0d0e7389 */ /* 0x00006400000c000b */
[----:B01----:R-:W-:Y:S01]  /*2a000*/  ENDCOLLECTIVE ;  /* 0x000000000000791b */ /* 0x003fe20003800000 */
.L_x_3394:
[----:B------:R-:W-:Y:S02]  /*2a010*/  MOV R12, 0x8 ;  /* 0x00000008000c7802 */ /* 0x000fe40000000f00 */
[----:B------:R-:W-:-:S05]  /*2a020*/  SEL R3, R14, RZ, P3 ;  /* 0x000000ff0e037207 */ /* 0x000fca0001800000 */
[----:B------:R-:W-:-:S04]  /*2a030*/  IMAD.IADD R3, R2, 0x1, R3 ;  /* 0x0000000102037824 */ /* 0x000fc800078e0203 */
[----:B------:R-:W-:-:S07]  /*2a040*/  IMAD.MOV.U32 R13, RZ, RZ, R3 ;  /* 0x000000ffff0d7224 */ /* 0x000fce00078e0003 */
[----:B------:R-:W-:Y:S05]  /*2a050*/  WARPSYNC.COLLECTIVE R15, `(.L_x_3395) ;  /* 0x000000000f087348 */ /* 0x000fea0003c00000 */
[----:B------:R0:W1:Y:S02]  /*2a060*/  SHFL.UP P6, R14, R13, R12, R11 ;  /* 0x0400000c0d0e7389 */ /* 0x00006400000c000b */
[----:B01----:R-:W-:Y:S01]  /*2a070*/  ENDCOLLECTIVE ;  /* 0x000000000000791b */ /* 0x003fe20003800000 */
.L_x_3395:
[----:B------:R-:W-:Y:S01]  /*2a080*/  IMAD.MOV.U32 R12, RZ, RZ, 0x10 ;  /* 0x00000010ff0c7424 */ /* 0x000fe200078e00ff */
[----:B------:R-:W-:-:S05]  /*2a090*/  SEL R14, R14, RZ, P4 ;  /* 0x000000ff0e0e7207 */ /* 0x000fca0002000000 */
[----:B------:R-:W-:-:S04]  /*2a0a0*/  IMAD.IADD R5, R3, 0x1, R14 ;  /* 0x0000000103057824 */ /* 0x000fc800078e020e */
[----:B------:R-:W-:-:S07]  /*2a0b0*/  IMAD.MOV.U32 R13, RZ, RZ, R5 ;  /* 0x000000ffff0d7224 */ /* 0x000fce00078e0005 */
[----:B------:R-:W-:Y:S05]  /*2a0c0*/  WARPSYNC.COLLECTIVE R15, `(.L_x_3396) ;  /* 0x000000000f087348 */ /* 0x000fea0003c00000 */
[----:B------:R0:W1:Y:S02]  /*2a0d0*/  SHFL.UP P6, R14, R13, R12, R11 ;  /* 0x0400000c0d0e7389 */ /* 0x00006400000c000b */
[----:B01----:R-:W-:Y:S01]  /*2a0e0*/  ENDCOLLECTIVE ;  /* 0x000000000000791b */ /* 0x003fe20003800000 */
.L_x_3396:
        /* <DEDUP_REMOVED lines=8> */
.L_x_3397:
[----:B------:R-:W-:Y:S05]  /*2a170*/  BRA `(.L_x_3398) ;  /* 0xffffff9c00147947 */ /* 0x000fea000383ffff */
.L_x_3186:
[----:B------:R-:W-:Y:S01]  /*2a180*/  BSSY B0, `(.L_x_3399) ;  /* 0x0000007000007945 */ /* 0x000fe20003800000 */
[----:B------:R-:W-:Y:S02]  /*2a190*/  IMAD.MOV.U32 R12, RZ, RZ, 0x1 ;  /* 0x00000001ff0c7424 */ /* 0x000fe400078e00ff */
[----:B------:R-:W-:Y:S02]  /*2a1a0*/  IMAD.MOV.U32 R11, RZ, RZ, RZ ;  /* 0x000000ffff0b7224 */ /* 0x000fe400078e00ff */
[----:B------:R-:W-:-:S07]  /*2a1b0*/  IMAD.MOV.U32 R15, RZ, RZ, -0x1 ;  /* 0xffffffffff0f7424 */ /* 0x000fce00078e00ff */
[----:B------:R-:W-:Y:S05]  /*2a1c0*/  WARPSYNC.COLLECTIVE R15, `(.L_x_3400) ;  /* 0x000000000f087348 */ /* 0x000fea0003c00000 */
[----:B------:R0:W1:Y:S02]  /*2a1d0*/  SHFL.UP P6, R14, R13, R12, R11 ;  /* 0x0400000c0d0e7389 */ /* 0x00006400000c000b */
[----:B01----:R-:W-:Y:S01]  /*2a1e0*/  ENDCOLLECTIVE ;  /* 0x000000000000791b */ /* 0x003fe20003800000 */
.L_x_3400:
[----:B------:R-:W-:Y:S05]  /*2a1f0*/  BSYNC B0 ;  /* 0x0000000000007941 */ /* 0x000fea0003800000 */
.L_x_3399:
        /* <DEDUP_REMOVED lines=8> */
.L_x_3401:
[----:B------:R-:W-:Y:S01]  /*2a280*/  IMAD.MOV.U32 R12, RZ, RZ, 0x4 ;  /* 0x00000004ff0c7424 */ /* 0x000fe200078e00ff */
[----:B------:R-:W-:-:S04]  /*2a290*/  SEL R2, R14, RZ, P2 ;  /* 0x000000ff0e027207 */ /* 0x000fc80001000000 */
[----:B------:R-:W-:-:S05]  /*2a2a0*/  IADD3 R2, R13, R2, RZ ;  /* 0x000000020d027210 */ /* 0x000fca0007ffe0ff */
[----:B------:R-:W-:-:S07]  /*2a2b0*/  IMAD.MOV.U32 R13, RZ, RZ, R2 ;  /* 0x000000ffff0d7224 */ /* 0x000fce00078e0002 */
[----:B------:R-:W-:Y:S05]  /*2a2c0*/  WARPSYNC.COLLECTIVE R15, `(.L_x_3402) ;  /* 0x000000000f087348 */ /* 0x000fea0003c00000 */
[----:B------:R0:W1:Y:S02]  /*2a2d0*/  SHFL.UP P6, R14, R13, R12, R11 ;  /* 0x0400000c0d0e7389 */ /* 0x00006400000c000b */
[----:B01----:R-:W-:Y:S01]  /*2a2e0*/  ENDCOLLECTIVE ;  /* 0x000000000000791b */ /* 0x003fe20003800000 */
.L_x_3402:
[----:B------:R-:W-:Y:S01]  /*2a2f0*/  IMAD.MOV.U32 R12, RZ, RZ, 0x8 ;  /* 0x00000008ff0c7424 */ /* 0x000fe200078e00ff */
[----:B------:R-:W-:-:S05]  /*2a300*/  SEL R3, R14, RZ, P3 ;  /* 0x000000ff0e037207 */ /* 0x000fca0001800000 */
[----:B------:R-:W-:-:S04]  /*2a310*/  IMAD.IADD R3, R2, 0x1, R3 ;  /* 0x0000000102037824 */ /* 0x000fc800078e0203 */
[----:B------:R-:W-:-:S07]  /*2a320*/  IMAD.MOV.U32 R13, RZ, RZ, R3 ;  /* 0x000000ffff0d7224 */ /* 0x000fce00078e0003 */
[----:B------:R-:W-:Y:S05]  /*2a330*/  WARPSYNC.COLLECTIVE R15, `(.L_x_3403) ;  /* 0x000000000f087348 */ /* 0x000fea0003c00000 */
[----:B------:R0:W1:Y:S02]  /*2a340*/  SHFL.UP P6, R14, R13, R12, R11 ;  /* 0x0400000c0d0e7389 */ /* 0x00006400000c000b */
[----:B01----:R-:W-:Y:S01]  /*2a350*/  ENDCOLLECTIVE ;  /* 0x000000000000791b */ /* 0x003fe20003800000 */
.L_x_3403:
[----:B------:R-:W-:Y:S01]  /*2a360*/  IMAD.MOV.U32 R12, RZ, RZ, 0x10 ;  /* 0x00000010ff0c7424 */ /* 0x000fe200078e00ff */
[----:B------:R-:W-:-:S05]  /*2a370*/  SEL R14, R14, RZ, P4 ;  /* 0x000000ff0e0e7207 */ /* 0x000fca0002000000 */
[----:B------:R-:W-:-:S04]  /*2a380*/  IMAD.IADD R5, R3, 0x1, R14 ;  /* 0x0000000103057824 */ /* 0x000fc800078e020e */
[----:B------:R-:W-:-:S07]  /*2a390*/  IMAD.MOV.U32 R13, RZ, RZ, R5 ;  /* 0x000000ffff0d7224 */ /* 0x000fce00078e0005 */
[----:B------:R-:W-:Y:S05]  /*2a3a0*/  WARPSYNC.COLLECTIVE R15, `(.L_x_3404) ;  /* 0x000000000f087348 */ /* 0x000fea0003c00000 */
[----:B------:R0:W1:Y:S02]  /*2a3b0*/  SHFL.UP P6, R14, R13, R12, R11 ;  /* 0x0400000c0d0e7389 */ /* 0x00006400000c000b */
[----:B01----:R-:W-:Y:S01]  /*2a3c0*/  ENDCOLLECTIVE ;  /* 0x000000000000791b */ /* 0x003fe20003800000 */
.L_x_3404:
        /* <DEDUP_REMOVED lines=8> */
.L_x_3405:
[----:B------:R-:W-:Y:S05]  /*2a450*/  BRA `(.L_x_3406) ;  /* 0xffffff9c00007947 */ /* 0x000fea000383ffff */
.L_x_3188:
[----:B------:R-:W-:Y:S01]  /*2a460*/  BSSY B0, `(.L_x_3407) ;  /* 0x0000006000007945 */ /* 0x000fe20003800000 */
[----:B------:R-:W-:Y:S01]  /*2a470*/  PLOP3.LUT P6, PT, P6, PT, PT, 0x8, 0x0 ;  /* 0x000000000000781c */ /* 0x000fe200037ce170 */
[----:B------:R-:W-:-:S12]  /*2a480*/  IMAD.MOV.U32 R15, RZ, RZ, -0x1 ;  /* 0xffffffffff0f7424 */ /* 0x000fd800078e00ff */
[----:B0-----:R-:W-:Y:S05]  /*2a490*/  WARPSYNC.COLLECTIVE R15, `(.L_x_3408) ;  /* 0x000000000f087348 */ /* 0x001fea0003c00000 */
[----:B------:R-:W-:Y:S01]  /*2a4a0*/  VOTE.ANY R14, PT, P6 ;  /* 0x00000000000e7806 */ /* 0x000fe200030e0100 */
[----:B0-----:R-:W-:Y:S06]  /*2a4b0*/  ENDCOLLECTIVE ;  /* 0x000000000000791b */ /* 0x001fec0003800000 */
.L_x_3408:
[----:B------:R-:W-:Y:S05]  /*2a4c0*/  BSYNC B0 ;  /* 0x0000000000007941 */ /* 0x000fea0003800000 */
.L_x_3407:
[----:B------:R-:W-:Y:S01]  /*2a4d0*/  IMAD.MOV.U32 R3, RZ, RZ, R14 ;  /* 0x000000ffff037224 */ /* 0x000fe200078e000e */
[----:B------:R-:W-:Y:S01]  /*2a4e0*/  MOV R11, 0x1f ;  /* 0x0000001f000b7802 */ /* 0x000fe20000000f00 */
[----:B------:R-:W-:Y:S02]  /*2a4f0*/  IMAD.MOV.U32 R13, RZ, RZ, R25 ;  /* 0x000000ffff0d7224 */ /* 0x000fe400078e0019 */
[----:B------:R0:W1:Y:S01]  /*2a500*/  POPC R12, R3 ;  /* 0x00000003000c7309 */ /* 0x0000620000000000 */
[----:B------:R-:W-:-:S07]  /*2a510*/  IMAD.MOV.U32 R15, RZ, RZ, -0x1 ;  /* 0xffffffffff0f7424 */ /* 0x000fce00078e00ff */
[----:B01----:R-:W-:Y:S05]  /*2a520*/  WARPSYNC.COLLECTIVE R15, `(.L_x_3409) ;  /* 0x000000000f087348 */ /* 0x003fea0003c00000 */
[----:B-1----:R1:W2:Y:S02]  /*2a530*/  SHFL.IDX P6, R14, R13, R12, R11 ;  /* 0x0000000c0d0e7389 */ /* 0x0022a400000c000b */
[----:B012---:R-:W-:Y:S01]  /*2a540*/  ENDCOLLECTIVE ;  /* 0x000000000000791b */ /* 0x007fe20003800000 */
.L_x_3409:
[----:B------:R-:W-:Y:S02]  /*2a550*/  IMAD.IADD R27, R12, 0x1, R27 ;  /* 0x000000010c1b7824 */ /* 0x000fe400078e021b */
[----:B------:R-:W-:Y:S02]  /*2a560*/  IMAD.MOV.U32 R13, RZ, RZ, R4 ;  /* 0x000000ffff0d7224 */ /* 0x000fe400078e0004 */
[----:B------:R-:W-:-:S07]  /*2a570*/  IMAD.MOV.U32 R25, RZ, RZ, R14 ;  /* 0x000000ffff197224 */ /* 0x000fce00078e000e */
[----:B------:R-:W-:Y:S05]  /*2a580*/  WARPSYNC.COLLECTIVE R15, `(.L_x_3410) ;  /* 0x000000000f087348 */ /* 0x000fea0003c00000 */
[----:B------:R0:W1:Y:S02]  /*2a590*/  SHFL.IDX P6, R14, R13, R12, R11 ;  /* 0x0000000c0d0e7389 */ /* 0x00006400000c000b */
[----:B01----:R-:W-:Y:S01]  /*2a5a0*/  ENDCOLLECTIVE ;  /* 0x000000000000791b */ /* 0x003fe20003800000 */
.L_x_3410:
[----:B------:R-:W-:Y:S01]  /*2a5b0*/  IMAD.MOV.U32 R4, RZ, RZ, R14 ;  /* 0x000000ffff047224 */ /* 0x000fe200078e000e */
[----:B------:R-:W-:Y:S06]  /*2a5c0*/  BRA `(.L_x_3411) ;  /* 0xffffff9800e47947 */ /* 0x000fec000383ffff */
.L_x_3190:
[----:B------:R-:W-:Y:S01]  /*2a5d0*/  BSSY B0, `(.L_x_3412) ;  /* 0x0000007000007945 */ /* 0x000fe20003800000 */
[----:B------:R-:W-:Y:S02]  /*2a5e0*/  IMAD.MOV.U32 R13, RZ, RZ, R2 ;  /* 0x000000ffff0d7224 */ /* 0x000fe400078e0002 */
[----:B------:R-:W-:Y:S02]  /*2a5f0*/  IMAD.MOV.U32 R11, RZ, RZ, 0x1f ;  /* 0x0000001fff0b7424 */ /* 0x000fe400078e00ff */
[----:B------:R-:W-:-:S07]  /*2a600*/  IMAD.MOV.U32 R15, RZ, RZ, -0x1 ;  /* 0xffffffffff0f7424 */ /* 0x000fce00078e00ff */
[----:B0-23--:R-:W-:Y:S05]  /*2a610*/  WARPSYNC.COLLECTIVE R15, `(.L_x_3413) ;  /* 0x000000000f087348 */ /* 0x00dfea0003c00000 */
[----:B------:R1:W4:Y:S02]  /*2a620*/  SHFL.IDX P6, R14, R13, R12, R11 ;  /* 0x0000000c0d0e7389 */ /* 0x00032400000c000b */
[----:B01234-:R-:W-:Y:S01]  /*2a630*/  ENDCOLLECTIVE ;  /* 0x000000000000791b */ /* 0x01ffe20003800000 */
.L_x_3413:
[----:B------:R-:W-:Y:S05]  /*2a640*/  BSYNC B0 ;  /* 0x0000000000007941 */ /* 0x000fea0003800000 */
.L_x_3412:
[----:B------:R-:W-:Y:S01]  /*2a650*/  IMAD.MOV.U32 R6, RZ, RZ, R14 ;  /* 0x000000ffff067224 */ /* 0x000fe200078e000e */
[----:B------:R-:W-:Y:S06]  /*2a660*/  BRA `(.L_x_3189) ;  /* 0xffffff9800d47947 */ /* 0x000fec000383ffff */
.L_x_3196:
[----:B0-----:R0:W1:Y:S02]  /*2a670*/  SYNCS.PHASECHK.TRANS64.TRYWAIT P0, [R5+URZ+0x22820], R0 ;  /* 0x02282000050075a7 */ /* 0x001064000800017f */
[----:B-1----:R-:W-:Y:S05]  /*2a680*/  @!P0 NANOSLEEP.SYNCS 0x989680 ;  /* 0x009896800000895d */ /* 0x002fea0003900000 */
[----:B------:R-:W1:Y:S02]  /*2a690*/  @!P0 SYNCS.PHASECHK.TRANS64 P0, [R5+URZ+0x22820], R0 ;  /* 0x02282000050085a7 */ /* 0x000e64000800007f */
[----:B-1----:R-:W-:Y:S05]  /*2a6a0*/  @!P0 BRA `(.L_x_3196) ;  /* 0xfffffffc00f08947 */ /* 0x002fea000383ffff */
[----:B------:R-:W-:Y:S05]  /*2a6b0*/  BRA `(.L_x_3414) ;  /* 0xffffffa4002c7947 */ /* 0x000fea000383ffff */
.L_x_3197:
        /* <DEDUP_REMOVED lines=8> */
[----:B0-234-:R-:W-:Y:S05]  /*2a740*/  WARPSYNC.COLLECTIVE R15, `(.L_x_3416) ;  /* 0x000000000f087348 */ /* 0x01dfea0003c00000 */
[----:B------:R1:W0:Y:S02]  /*2a750*/  SHFL.IDX P6, R14, R13, R12, R11 ;  /* 0x0000000c0d0e7389 */ /* 0x00022400000c000b */
[----:B01234-:R-:W-:Y:S01]  /*2a760*/  ENDCOLLECTIVE ;  /* 0x000000000000791b */ /* 0x01ffe20003800000 */
.L_x_3416:
[----:B------:R-:W-:Y:S05]  /*2a770*/  BSYNC B0 ;  /* 0x0000000000007941 */ /* 0x000fea0003800000 */
.L_x_3415:
[----:B------:R-:W-:Y:S05]  /*2a780*/  BRA `(.L_x_3417) ;  /* 0xffffffa400147947 */ /* 0x000fea000383ffff */
.L_x_3198:
[----:B------:R-:W-:Y:S01]  /*2a790*/  BSSY B0, `(.L_x_3418) ;  /* 0x0000006000007945 */ /* 0x000fe20003800000 */
[----:B------:R-:W-:-:S07]  /*2a7a0*/  IMAD.MOV.U32 R15, RZ, RZ, -0x1 ;  /* 0xffffffffff0f7424 */ /* 0x000fce00078e00ff */
[----:B0-234-:R-:W-:Y:S05]  /*2a7b0*/  WARPSYNC.COLLECTIVE R15, `(.L_x_3419) ;  /* 0x000000000f0c7348 */ /* 0x01dfea0003c00000 */
[----:B------:R-:W-:Y:S02]  /*2a7c0*/  ELECT P6, UR62, PT ;  /* 0x00000000003e782f */ /* 0x000fe400038c0000 */
[----:B------:R-:W-:Y:S01]  /*2a7d0*/  MOV R14, UR62 ;  /* 0x0000003e000e7c02 */ /* 0x000fe20008000f00 */
[----:B0-234-:R-:W-:Y:S10]  /*2a7e0*/  ENDCOLLECTIVE ;  /* 0x000000000000791b */ /* 0x01dff40003800000 */
.L_x_3419:
[----:B------:R-:W-:Y:S05]  /*2a7f0*/  BSYNC B0 ;  /* 0x0000000000007941 */ /* 0x000fea0003800000 */
.L_x_3418:
[----:B------:R-:W-:Y:S05]  /*2a800*/  BRA `(.L_x_3420) ;  /* 0xffffffa400087947 */ /* 0x000fea000383ffff */
.L_x_3200:
[----:B0-----:R0:W1:Y:S02]  /*2a810*/  SYNCS.PHASECHK.TRANS64.TRYWAIT P1, [R3+URZ+0x22840], R2 ;  /* 0x02284002030075a7 */ /* 0x001064000802017f */
[----:B-1----:R-:W-:Y:S05]  /*2a820*/  @!P1 NANOSLEEP.SYNCS 0x989680 ;  /* 0x009896800000995d */ /* 0x002fea0003900000 */
[----:B------:R-:W1:Y:S02]  /*2a830*/  @!P1 SYNCS.PHASECHK.TRANS64 P1, [R3+URZ+0x22840], R2 ;  /* 0x02284002030095a7 */ /* 0x000e64000802007f */
[----:B-1----:R-:W-:Y:S05]  /*2a840*/  @!P1 BRA `(.L_x_3200) ;  /* 0xfffffffc00f09947 */ /* 0x002fea000383ffff */
[----:B------:R-:W-:Y:S05]  /*2a850*/  BRA `(.L_x_3421) ;  /* 0xffffffa400287947 */ /* 0x000fea000383ffff */
.L_x_3202:
[----:B-1----:R1:W0:Y:S02]  /*2a860*/  SYNCS.PHASECHK.TRANS64.TRYWAIT P1, [R19+URZ+0x22840], R0 ;  /* 0x02284000130075a7 */ /* 0x002224000802017f */
[----:B0-----:R-:W-:Y:S05]  /*2a870*/  @!P1 NANOSLEEP.SYNCS 0x989680 ;  /* 0x009896800000995d */ /* 0x001fea0003900000 */
[----:B------:R-:W0:Y:S02]  /*2a880*/  @!P1 SYNCS.PHASECHK.TRANS64 P1, [R19+URZ+0x22840], R0 ;  /* 0x02284000130095a7 */ /* 0x000e24000802007f */
[----:B0-----:R-:W-:Y:S05]  /*2a890*/  @!P1 BRA `(.L_x_3202) ;  /* 0xfffffffc00f09947 */ /* 0x001fea000383ffff */
[----:B------:R-:W-:Y:S05]  /*2a8a0*/  BRA `(.L_x_3422) ;  /* 0xffffffa400347947 */ /* 0x000fea000383ffff */
.L_x_3204:
[----:B------:R0:W0:Y:S02]  /*2a8b0*/  SYNCS.PHASECHK.TRANS64.TRYWAIT P1, [R3+URZ+0x22860], R2 ;  /* 0x02286002030075a7 */ /* 0x000024000802017f */
[----:B0-----:R-:W-:Y:S05]  /*2a8c0*/  @!P1 NANOSLEEP.SYNCS 0x989680 ;  /* 0x009896800000995d */ /* 0x001fea0003900000 */
[----:B------:R-:W0:Y:S02]  /*2a8d0*/  @!P1 SYNCS.PHASECHK.TRANS64 P1, [R3+URZ+0x22860], R2 ;  /* 0x02286002030095a7 */ /* 0x000e24000802007f */
[----:B0-----:R-:W-:Y:S05]  /*2a8e0*/  @!P1 BRA `(.L_x_3204) ;  /* 0xfffffffc00f09947 */ /* 0x001fea000383ffff */
[----:B------:R-:W-:Y:S05]  /*2a8f0*/  BRA `(.L_x_3423) ;  /* 0xffffffa400307947 */ /* 0x000fea000383ffff */
.L_x_3424:
        /* <DEDUP_REMOVED lines=16> */
.L_x_6566:


//--------------------- .text._ZN7cutlass13device_kernelIN5flash11enable_sm90INS1_16FlashAttnFwdSm90INS1_25CollectiveMainloopFwdSm90ILi2EN4cute5tupleIJNS5_1CILi1EEES8_S8_EEENS6_IJNS7_ILi128EEENS7_ILi96EEENS7_ILi64EEEEEELi256ENS_6half_tEfNS_4arch4Sm90ELb0ELb1ELb1ELb1ELb1ELb0ELb1ELb1ELb0ELb1ELb1ELb0EEENS1_21CollectiveEpilogueFwdINS6_IJSA_NS7_ILi256EEESB_EEES9_SE_SG_Li256ELb1ELb1ELb1ELb0EEENS1_36VarlenDynamicPersistentTileSchedulerILi128ELi96ELi256ELi128ELb1ELb1ELb1ELb1ELb0ELb1EEEEEEEEEvNT_6ParamsE --------------------------
	.section	.text._ZN7cutlass13device_kernelIN5flash11enable_sm90INS1_16FlashAttnFwdSm90INS1_25CollectiveMainloopFwdSm90ILi2EN4cute5tupleIJNS5_1CILi1EEES8_S8_EEENS6_IJNS7_ILi128EEENS7_ILi96EEENS7_ILi64EEEEEELi256ENS_6half_tEfNS_4arch4Sm90ELb0ELb1ELb1ELb1ELb1ELb0ELb1ELb1ELb0ELb1ELb1ELb0EEENS1_21CollectiveEpilogueFwdINS6_IJSA_NS7_ILi256EEESB_EEES9_SE_SG_Li256ELb1ELb1ELb1ELb0EEENS1_36VarlenDynamicPersistentTileSchedulerILi128ELi96ELi256ELi128ELb1ELb1ELb1ELb1ELb0ELb1EEEEEEEEEvNT_6ParamsE,"ax",@progbits
	.align	128
.text._ZN7cutlass13device_kernelIN5flash11enable_sm90INS1_16FlashAttnFwdSm90INS1_25CollectiveMainloopFwdSm90ILi2EN4cute5tupleIJNS5_1CILi1EEES8_S8_EEENS6_IJNS7_ILi128EEENS7_ILi96EEENS7_ILi64EEEEEELi256ENS_6half_tEfNS_4arch4Sm90ELb0ELb1ELb1ELb1ELb1ELb0ELb1ELb1ELb0ELb1ELb1ELb0EEENS1_21CollectiveEpilogueFwdINS6_IJSA_NS7_ILi256EEESB_EEES9_SE_SG_Li256ELb1ELb1ELb1ELb0EEENS1_36VarlenDynamicPersistentTileSchedulerILi128ELi96ELi256ELi128ELb1ELb1ELb1ELb1ELb0ELb1EEEEEEEEEvNT_6ParamsE:
        .type           _ZN7cutlass13device_kernelIN5flash11enable_sm90INS1_16FlashAttnFwdSm90INS1_25CollectiveMainloopFwdSm90ILi2EN4cute5tupleIJNS5_1CILi1EEES8_S8_EEENS6_IJNS7_ILi128EEENS7_ILi96EEENS7_ILi64EEEEEELi256ENS_6half_tEfNS_4arch4Sm90ELb0ELb1ELb1ELb1ELb1ELb0ELb1ELb1ELb0ELb1ELb1ELb0EEENS1_21CollectiveEpilogueFwdINS6_IJSA_NS7_ILi256EEESB_EEES9_SE_SG_Li256ELb1ELb1ELb1ELb0EEENS1_36VarlenDynamicPersistentTileSchedulerILi128ELi96ELi256ELi128ELb1ELb1ELb1ELb1ELb0ELb1EEEEEEEEEvNT_6ParamsE,@function
        .size           _ZN7cutlass13device_kernelIN5flash11enable_sm90INS1_16FlashAttnFwdSm90INS1_25CollectiveMainloopFwdSm90ILi2EN4cute5tupleIJNS5_1CILi1EEES8_S8_EEENS6_IJNS7_ILi128EEENS7_ILi96EEENS7_ILi64EEEEEELi256ENS_6half_tEfNS_4arch4Sm90ELb0ELb1ELb1ELb1ELb1ELb0ELb1ELb1ELb0ELb1ELb1ELb0EEENS1_21CollectiveEpilogueFwdINS6_IJSA_NS7_ILi256EEESB_EEES9_SE_SG_Li256ELb1ELb1ELb1ELb0EEENS1_36VarlenDynamicPersistentTileSchedulerILi128ELi96ELi256ELi128ELb1ELb1ELb1ELb1ELb0ELb1EEEEEEEEEvNT_6ParamsE,(.L_x_6567 - _ZN7cutlass13device_kernelIN5flash11enable_sm90INS1_16FlashAttnFwdSm90INS1_25CollectiveMainloopFwdSm90ILi2EN4cute5tupleIJNS5_1CILi1EEES8_S8_EEENS6_IJNS7_ILi128EEENS7_ILi96EEENS7_ILi64EEEEEELi256ENS_6half_tEfNS_4arch4Sm90ELb0ELb1ELb1ELb1ELb1ELb0ELb1ELb1ELb0ELb1ELb1ELb0EEENS1_21CollectiveEpilogueFwdINS6_IJSA_NS7_ILi256EEESB_EEES9_SE_SG_Li256ELb1ELb1ELb1ELb0EEENS1_36VarlenDynamicPersistentTileSchedulerILi128ELi96ELi256ELi128ELb1ELb1ELb1ELb1ELb0ELb1EEEEEEEEEvNT_6ParamsE)
        .other          _ZN7cutlass13device_kernelIN5flash11enable_sm90INS1_16FlashAttnFwdSm90INS1_25CollectiveMainloopFwdSm90ILi2EN4cute5tupleIJNS5_1CILi1EEES8_S8_EEENS6_IJNS7_ILi128EEENS7_ILi96EEENS7_ILi64EEEEEELi256ENS_6half_tEfNS_4arch4Sm90ELb0ELb1ELb1ELb1ELb1ELb0ELb1ELb1ELb0ELb1ELb1ELb0EEENS1_21CollectiveEpilogueFwdINS6_IJSA_NS7_ILi256EEESB_EEES9_SE_SG_Li256ELb1ELb1ELb1ELb0EEENS1_36VarlenDynamicPersistentTileSchedulerILi128ELi96ELi256ELi128ELb1ELb1ELb1ELb1ELb0ELb1EEEEEEEEEvNT_6ParamsE,@"STO_CUDA_ENTRY STV_DEFAULT"
_ZN7cutlass13device_kernelIN5flash11enable_sm90INS1_16FlashAttnFwdSm90INS1_25CollectiveMainloopFwdSm90ILi2EN4cute5tupleIJNS5_1CILi1EEES8_S8_EEENS6_IJNS7_ILi128EEENS7_ILi96EEENS7_ILi64EEEEEELi256ENS_6half_tEfNS_4arch4Sm90ELb0ELb1ELb1ELb1ELb1ELb0ELb1ELb1ELb0ELb1ELb1ELb0EEENS1_21CollectiveEpilogueFwdINS6_IJSA_NS7_ILi256EEESB_EEES9_SE_SG_Li256ELb1ELb1ELb1ELb0EEENS1_36VarlenDynamicPersistentTileSchedulerILi128ELi96ELi256ELi128ELb1ELb1ELb1ELb1ELb0ELb1EEEEEEEEEvNT_6ParamsE:
        /* <DEDUP_REMOVED lines=47> */
.L_x_3425:
        /* <DEDUP_REMOVED lines=22> */
.L_x_3426:
        /* <DEDUP_REMOVED lines=18> */
.L_x_3427:
        /* <DEDUP_REMOVED lines=22> */
.L_x_3428:
        /* <DEDUP_REMOVED lines=23> */
.L_x_3429:
[----:B------:R-:W-:Y:S01]  /*0840*/  UISETP.NE.AND UP0, UPT, UR9, URZ, UPT ;  /* 0x0000003f0900728c */ /* 0x000fe2000bf05270 */
[----:B------:R-:W-:Y:S01]  /*0850*/  NOP ;  /* 0x0000000000007918 */ /* 0x000fe20000000000 */
[----:B0-----:R-:W-:Y:S01]  /*0860*/  UMOV UR4, 0x1 ;  /* 0x0000000100047882 */ /* 0x001fe20000000000 */
[----:B------:R-:W-:Y:S01]  /*0870*/  ULDC UR5, c[0x0][0x20] ;  /* 0x0000080000057ab9 */ /* 0x000fe20000000800 */
[----:B------:R-:W-:Y:S01]  /*0880*/  USEL UR4, UR4, 0x2, !UP0 ;  /* 0x0000000204047887 */ /* 0x000fe2000c000000 */
[----:B-1234-:R-:W-:Y:S01]  /*0890*/  BAR.SYNC.DEFER_BLOCKING 0x0 ;  /* 0x0000000000007b1d */ /* 0x01efe20000010000 */
[----:B------:R-:W-:Y:S02]  /*08a0*/  PLOP3.LUT P1, PT, PT, PT, UP0, 0x80, 0x0 ;  /* 0x000000000000781c */ /* 0x000fe40003f2f008 */
[----:B------:R-:W-:Y:S02]  /*08b0*/  IADD3 R16, P0, R1, UR5, RZ ;  /* 0x0000000501107c10 */ /* 0x000fe4000ff1e0ff */
[----:B------:R-:W-:Y:S01]  /*08c0*/  IMAD.U32 R2, RZ, RZ, UR4 ;  /* 0x00000004ff027e24 */ /* 0x000fe2000f8e00ff */
[----:B------:R-:W-:Y:S01]  /*08d0*/  ULDC UR6, c[0x0][0x24] ;  /* 0x0000090000067ab9 */ /* 0x000fe20000000800 */
[----:B------:R-:W-:Y:S01]  /*08e0*/  ULDC.64 UR36, c[0x0][0x208] ;  /* 0x0000820000247ab9 */ /* 0x000fe20000000a00 */
[----:B------:R-:W-:-:S02]  /*08f0*/  IMAD.X R17, RZ, RZ, UR6, P0 ;  /* 0x00000006ff117e24 */ /* 0x000fc400080e06ff */
[----:B------:R0:W-:Y:S04]  /*0900*/  STL [R1+0x4c8], R2 ;  /* 0x0004c80201007387 */ /* 0x0001e80000100800 */
[----:B------:R-:W-:Y:S05]  /*0910*/  @!P1 BRA `(.L_x_3430) ;  /* 0x0000024800849947 */ /* 0x000fea0003800000 */
.L_x_3431:
[----:B------:R-:W-:-:S08]  /*0920*/  NOP ;  /* 0x0000000000007918 */ /* 0x000fd00000000000 */
[----:B------:R-:W1:Y:S02]  /*0930*/  USETMAXREG.TRY_ALLOC.CTAPOOL UP0, 0xe8 ;  /* 0x000000e8000079c8 */ /* 0x000e640008000600 */
[----:B-1----:R-:W-:-:S13]  /*0940*/  PLOP3.LUT P0, PT, PT, PT, UP0, 0x80, 0x0 ;  /* 0x000000000000781c */ /* 0x002fda0003f0f008 */
[----:B------:R-:W-:Y:S05]  /*0950*/  @!P0 BRA `(.L_x_3431) ;  /* 0xfffffffc00f08947 */ /* 0x000fea000383ffff */
[----:B------:R-:W1:Y:S01]  /*0960*/  S2R R0, SR_TID.X ;  /* 0x0000000000007919 */ /* 0x000e620000002100 */
[----:B------:R-:W-:Y:S06]  /*0970*/  BAR.ARV 0x8, 0x180 ;  /* 0x0206000000007b1d */ /* 0x000fec0000002000 */
[----:B0-----:R-:W-:Y:S01]  /*0980*/  IADD3 R2, P1, R16, 0x1f8, RZ ;  /* 0x000001f810027810 */ /* 0x001fe20007f3e0ff */
[----:B------:R-:W-:Y:S01]  /*0990*/  ULDC UR4, c[0x0][0xd3c] ;  /* 0x00034f0000047ab9 */ /* 0x000fe20000000800 */
[----:B------:R-:W0:Y:S03]  /*09a0*/  S2R R7, SR_CgaCtaId ;  /* 0x0000000000077919 */ /* 0x000e260000008800 */
[----:B------:R-:W-:Y:S01]  /*09b0*/  IMAD.X R3, RZ, RZ, R17, P1 ;  /* 0x000000ffff037224 */ /* 0x000fe200008e0611 */
[----:B------:R-:W-:Y:S04]  /*09c0*/  STL.64 [R1+0x1f8], RZ ;  /* 0x0001f8ff01007387 */ /* 0x000fe80000100a00 */
[----:B------:R-:W-:Y:S04]  /*09d0*/  STL.64 [R1+0x4b0], R2 ;  /* 0x0004b00201007387 */ /* 0x000fe80000100a00 */
[----:B------:R-:W-:Y:S04]  /*09e0*/  STL [R1+0x200], RZ ;  /* 0x000200ff01007387 */ /* 0x000fe80000100800 */
[----:B------:R-:W-:Y:S01]  /*09f0*/  STL [R1+0x204], RZ ;  /* 0x000204ff01007387 */ /* 0x000fe20000100800 */
[----:B-1----:R-:W-:-:S04]  /*0a00*/  SHF.R.U32.HI R0, RZ, 0x7, R0 ;  /* 0x00000007ff007819 */ /* 0x002fc80000011600 */
[----:B------:R-:W-:Y:S02]  /*0a10*/  ISETP.NE.AND P0, PT, R0, 0x1, PT ;  /* 0x000000010000780c */ /* 0x000fe40003f05270 */
[----:B------:R-:W-:-:S04]  /*0a20*/  MOV R0, 0x400 ;  /* 0x0000040000007802 */ /* 0x000fc80000000f00 */
[----:B0-----:R-:W-:-:S07]  /*0a30*/  LEA R0, R7, R0, 0x18 ;  /* 0x0000000007007211 */ /* 0x001fce00078ec0ff */
[----:B------:R-:W-:Y:S08]  /*0a40*/  @!P0 BAR.ARV 0x9, 0x100 ;  /* 0x0244000000008b1d */ /* 0x000ff00000002000 */
[----:B------:R-:W-:Y:S06]  /*0a50*/  BAR.SYNC.DEFER_BLOCKING 0x5, 0x180 ;  /* 0x0146000000007b1d */ /* 0x000fec0000010000 */
[----:B------:R0:W1:Y:S02]  /*0a60*/  LDS.128 R12, [R0+0x324d0] ;  /* 0x0324d000000c7984 */ /* 0x0000640000000c00 */
[----:B------:R-:W-:Y:S06]  /*0a70*/  BAR.ARV 0x4, 0x180 ;  /* 0x0106000000007b1d */ /* 0x000fec0000002000 */
[----:B0-----:R-:W-:-:S05]  /*0a80*/  IADD3 R0, P2, R16, 0x204, RZ ;  /* 0x0000020410007810 */ /* 0x001fca0007f5e0ff */
[----:B------:R0:W-:Y:S02]  /*0a90*/  STL [R1+0x4c0], R0 ;  /* 0x0004c00001007387 */ /* 0x0001e40000100800 */
[----:B0-----:R-:W-:-:S05]  /*0aa0*/  IMAD.X R0, RZ, RZ, R17, P2 ;  /* 0x000000ffff007224 */ /* 0x001fca00010e0611 */
[----:B------:R0:W-:Y:S01]  /*0ab0*/  STL [R1+0x4bc], R0 ;  /* 0x0004bc0001007387 */ /* 0x0001e20000100800 */
[----:B-1----:R-:W-:-:S13]  /*0ac0*/  ISETP.GE.AND P0, PT, R15, UR4, PT ;  /* 0x000000040f007c0c */ /* 0x002fda000bf06270 */
[----:B0-----:R-:W-:Y:S05]  /*0ad0*/  @P0 EXIT ;  /* 0x000000000000094d */ /* 0x001fea0003800000 */
[----:B------:R-:W0:Y:S01]  /*0ae0*/  S2R R2, SR_TID.X ;  /* 0x0000000000027919 */ /* 0x000e220000002100 */
[----:B------:R-:W-:Y:S02]  /*0af0*/  R2UR UR5, R13 ;  /* 0x000000000d0572ca */ /* 0x000fe400000e0000 */
[----:B------:R-:W-:Y:S02]  /*0b00*/  R2UR UR6, R14 ;  /* 0x000000000e0672ca */ /* 0x000fe400000e0000 */
[----:B------:R-:W-:Y:S01]  /*0b10*/  R2UR UR7, R15 ;  /* 0x000000000f0772ca */ /* 0x000fe200000e0000 */
[----:B0-----:R-:W-:-:S05]  /*0b20*/  VIADD R217, R2, 0xffffff80 ;  /* 0xffffff8002d97836 */ /* 0x001fca0000000000 */
[----:B------:R-:W-:-:S04]  /*0b30*/  SHF.R.S32.HI R0, RZ, 0x1f, R217 ;  /* 0x0000001fff007819 */ /* 0x000fc800000114d9 */
[CC--:B------:R-:W-:Y:S02]  /*0b40*/  LEA.HI R2, R0.reuse, R217.reuse, RZ, 0x7 ;  /* 0x000000d900027211 */ /* 0x0c0fe400078f38ff */
[-C--:B------:R-:W-:Y:S02]  /*0b50*/  LEA.HI R5, R0, R217.reuse, RZ, 0x4 ;  /* 0x000000d900057211 */ /* 0x080fe400078f20ff */
[----:B------:R-:W-:Y:S02]  /*0b60*/  LOP3.LUT R4, R2, 0xffffff80, RZ, 0xc0, !PT ;  /* 0xffffff8002047812 */ /* 0x000fe400078ec0ff */
[----:B------:R-:W-:Y:S02]  /*0b70*/  SHF.R.S32.HI R10, RZ, 0x4, R5 ;  /* 0x00000004ff0a7819 */ /* 0x000fe40000011405 */
[----:B------:R-:W-:Y:S01]  /*0b80*/  LOP3.LUT R8, R5, 0x3fffff0, RZ, 0xc0, !PT ;  /* 0x03fffff005087812 */ /* 0x000fe200078ec0ff */
[----:B------:R-:W-:Y:S01]  /*0b90*/  IMAD.IADD R12, R217, 0x1, -R4 ;  /* 0x00000001d90c7824 */ /* 0x000fe200078e0a04 */
[----:B------:R-:W-:-:S02]  /*0ba0*/  LEA.HI R4, R0, R217, RZ, 0x5 ;  /* 0x000000d900047211 */ /* 0x000fc400078f28ff */
[----:B------:R-:W-:Y:S01]  /*0bb0*/  LEA.HI R9, R5, R10, RZ, 0x1 ;  /* 0x0000000a05097211 */ /* 0x000fe200078f08ff */
[----:B------:R-:W-:Y:S01]  /*0bc0*/  IMAD.IADD R8, R217, 0x1, -R8 ;  /* 0x00000001d9087824 */ /* 0x000fe200078e0a08 */
[----:B------:R-:W-:Y:S01]  /*0bd0*/  SHF.R.S32.HI R3, RZ, 0x1f, R12 ;  /* 0x0000001fff037819 */ /* 0x000fe2000001140c */
[----:B------:R-:W-:Y:S01]  /*0be0*/  IMAD.SHL.U32 R6, R4, 0x20, RZ ;  /* 0x0000002004067824 */ /* 0x000fe200078e00ff */
[----:B------:R-:W-:Y:S01]  /*0bf0*/  LOP3.LUT R9, R9, 0x1ffffffe, RZ, 0xc0, !PT ;  /* 0x1ffffffe09097812 */ /* 0x000fe200078ec0ff */
[----:B------:R-:W-:Y:S01]  /*0c00*/  STL [R1+0x4b8], R12 ;  /* 0x0004b80c01007387 */ /* 0x000fe20000100800 */
[----:B------:R-:W-:Y:S02]  /*0c10*/  LEA.HI R4, R3, R12, RZ, 0x2 ;  /* 0x0000000c03047211 */ /* 0x000fe400078f10ff */
[----:B------:R-:W-:Y:S01]  /*0c20*/  LOP3.LUT R11, R6, 0xfffffc00, RZ, 0xc0, !PT ;  /* 0xfffffc00060b7812 */ /* 0x000fe200078ec0ff */
[----:B------:R-:W-:Y:S01]  /*0c30*/  IMAD.IADD R9, R10, 0x1, -R9 ;  /* 0x000000010a097824 */ /* 0x000fe200078e0a09 */
[----:B------:R-:W-:-:S02]  /*0c40*/  SHF.R.S32.HI R5, RZ, 0x2, R4 ;  /* 0x00000002ff057819 */ /* 0x000fc40000011404 */
[----:B------:R-:W-:Y:S01]  /*0c50*/  SHF.R.S32.HI R6, RZ, 0x1f, R4 ;  /* 0x0000001fff067819 */ /* 0x000fe20000011404 */
[----:B------:R-:W-:Y:S01]  /*0c60*/  IMAD R8, R8, 0x40, R11 ;  /* 0x0000004008087824 */ /* 0x000fe200078e020b */
[----:B------:R-:W-:Y:S02]  /*0c70*/  LOP3.LUT R4, R4, 0x7ffffffc, RZ, 0xc0, !PT ;  /* 0x7ffffffc04047812 */ /* 0x000fe400078ec0ff */
[----:B------:R-:W-:Y:S01]  /*0c80*/  LEA.HI R11, R0, R217, RZ, 0x2 ;  /* 0x000000d9000b7211 */ /* 0x000fe200078f10ff */
[----:B------:R-:W-:Y:S01]  /*0c90*/  IMAD R8, R9, 0x8, R8 ;  /* 0x0000000809087824 */ /* 0x000fe200078e0208 */
[----:B------:R-:W-:Y:S01]  /*0ca0*/  LEA.HI R6, R6, R5, RZ, 0x3 ;  /* 0x0000000506067211 */ /* 0x000fe200078f18ff */
[----:B------:R-:W-:Y:S01]  /*0cb0*/  IMAD.IADD R4, R12, 0x1, -R4 ;  /* 0x000000010c047824 */ /* 0x000fe200078e0a04 */
[----:B------:R-:W-:Y:S02]  /*0cc0*/  LOP3.LUT R10, R11, 0xfffffffc, RZ, 0xc0, !PT ;  /* 0xfffffffc0b0a7812 */ /* 0x000fe400078ec0ff */
[----:B------:R-:W-:Y:S01]  /*0cd0*/  SHF.R.S32.HI R11, RZ, 0x7, R2 ;  /* 0x00000007ff0b7819 */ /* 0x000fe20000011402 */
[----:B------:R-:W-:Y:S01]  /*0ce0*/  IMAD.SHL.U32 R179, R4, 0x2, RZ ;  /* 0x0000000204b37824 */ /* 0x000fe200078e00ff */
[----:B------:R-:W-:Y:S01]  /*0cf0*/  LOP3.LUT R6, R6, 0xfffffff8, RZ, 0xc0, !PT ;  /* 0xfffffff806067812 */ /* 0x000fe200078ec0ff */
[----:B------:R0:W-:Y:S01]  /*0d00*/  STL [R1+0x4d0], R8 ;  /* 0x0004d00801007387 */ /* 0x0001e20000100800 */
[----:B------:R-:W-:Y:S01]  /*0d10*/  LEA.HI R3, R3, R12, RZ, 0x5 ;  /* 0x0000000c03037211 */ /* 0x000fe200078f28ff */
[----:B------:R-:W-:Y:S01]  /*0d20*/  VIADD R210, R179, 0x18 ;  /* 0x00000018b3d27836 */ /* 0x000fe20000000000 */
[----:B------:R-:W-:Y:S01]  /*0d30*/  LEA.HI R2, R2, R11, RZ, 0x1 ;  /* 0x0000000b02027211 */ /* 0x000fe200078f08ff */
[----:B------:R-:W-:Y:S01]  /*0d40*/  IMAD.IADD R6, R5, 0x1, -R6 ;  /* 0x0000000105067824 */ /* 0x000fe200078e0a06 */
[----:B------:R-:W-:Y:S01]  /*0d50*/  LEA.HI R0, R0, R217, RZ, 0x3 ;  /* 0x000000d900007211 */ /* 0x000fe200078f18ff */
[C---:B------:R-:W-:Y:S01]  /*0d60*/  VIADD R212, R179.reuse, 0x8 ;  /* 0x00000008b3d47836 */ /* 0x040fe20000000000 */
[----:B------:R-:W-:Y:S01]  /*0d70*/  SHF.R.S32.HI R3, RZ, 0x5, R3 ;  /* 0x00000005ff037819 */ /* 0x000fe20000011403 */
[C---:B------:R-:W-:Y:S01]  /*0d80*/  VIADD R211, R179.reuse, 0x10 ;  /* 0x00000010b3d37836 */ /* 0x040fe20000000000 */
[----:B------:R-:W-:Y:S01]  /*0d90*/  LOP3.LUT R2, R2, 0x3fffffe, RZ, 0xc0, !PT ;  /* 0x03fffffe02027812 */ /* 0x000fe200078ec0ff */
[----:B------:R-:W-:Y:S01]  /*0da0*/  VIADD R207, R179, 0x30 ;  /* 0x00000030b3cf7836 */ /* 0x000fe20000000000 */
[----:B0-----:R-:W-:Y:S01]  /*0db0*/  LOP3.LUT R8, R0, 0xfffffff8, RZ, 0xc0, !PT ;  /* 0xfffffff800087812 */ /* 0x001fe200078ec0ff */
[----:B------:R-:W-:Y:S01]  /*0dc0*/  IMAD R3, R3, 0x10, R6 ;  /* 0x0000001003037824 */ /* 0x000fe200078e0206 */
[----:B------:R-:W-:Y:S01]  /*0dd0*/  SHF.R.S32.HI R215, RZ, 0x3, R0 ;  /* 0x00000003ffd77819 */ /* 0x000fe20000011400 */
[----:B------:R-:W-:Y:S01]  /*0de0*/  IMAD.IADD R2, R11, 0x1, -R2 ;  /* 0x000000010b027824 */ /* 0x000fe200078e0a02 */
[----:B------:R-:W-:Y:S01]  /*0df0*/  SHF.R.S32.HI R0, RZ, 0x1f, R210 ;  /* 0x0000001fff007819 */ /* 0x000fe200000114d2 */
[C---:B------:R-:W-:Y:S01]  /*0e00*/  VIADD R209, R179.reuse, 0x20 ;  /* 0x00000020b3d17836 */ /* 0x040fe20000000000 */
[----:B------:R-:W-:Y:S01]  /*0e10*/  STL [R1+0x4c4], R11 ;  /* 0x0004c40b01007387 */ /* 0x000fe20000100800 */
[----:B------:R-:W-:Y:S01]  /*0e20*/  IMAD R178, R2, 0x40, R3 ;  /* 0x0000004002b27824 */ /* 0x000fe200078e0203 */
[----:B------:R-:W-:Y:S01]  /*0e30*/  SHF.R.S32.HI R3, RZ, 0x1f, R212 ;  /* 0x0000001fff037819 */ /* 0x000fe200000114d4 */
[C---:B------:R-:W-:Y:S01]  /*0e40*/  VIADD R208, R179.reuse, 0x28 ;  /* 0x00000028b3d07836 */ /* 0x040fe20000000000 */
[----:B------:R0:W-:Y:S01]  /*0e50*/  STL [R1+0x4a4], R0 ;  /* 0x0004a40001007387 */ /* 0x0001e20000100800 */
[----:B------:R-:W-:Y:S01]  /*0e60*/  SHF.R.S32.HI R2, RZ, 0x1f, R211 ;  /* 0x0000001fff027819 */ /* 0x000fe200000114d3 */
[----:B------:R-:W-:-:S02]  /*0e70*/  VIADD R204, R179, 0x48 ;  /* 0x00000048b3cc7836 */ /* 0x000fc40000000000 */
[----:B------:R1:W-:Y:S01]  /*0e80*/  STL [R1+0x4ac], R3 ;  /* 0x0004ac0301007387 */ /* 0x0003e20000100800 */
[C---:B------:R-:W-:Y:S02]  /*0e90*/  VIADD R206, R179.reuse, 0x38 ;  /* 0x00000038b3ce7836 */ /* 0x040fe40000000000 */
[C---:B------:R-:W-:Y:S01]  /*0ea0*/  VIADD R205, R179.reuse, 0x40 ;  /* 0x00000040b3cd7836 */ /* 0x040fe20000000000 */
[----:B------:R2:W-:Y:S01]  /*0eb0*/  STL [R1+0x4a8], R2 ;  /* 0x0004a80201007387 */ /* 0x0005e20000100800 */
[C---:B------:R-:W-:Y:S01]  /*0ec0*/  VIADD R201, R179.reuse, 0x60 ;  /* 0x00000060b3c97836 */ /* 0x040fe20000000000 */
[----:B0-----:R-:W-:Y:S01]  /*0ed0*/  SHF.R.S32.HI R0, RZ, 0x1f, R207 ;  /* 0x0000001fff007819 */ /* 0x001fe200000114cf */
[C---:B------:R-:W-:Y:S02]  /*0ee0*/  VIADD R203, R179.reuse, 0x50 ;  /* 0x00000050b3cb7836 */ /* 0x040fe40000000000 */
[C---:B------:R-:W-:Y:S01]  /*0ef0*/  VIADD R202, R179.reuse, 0x58 ;  /* 0x00000058b3ca7836 */ /* 0x040fe20000000000 */
[----:B-1----:R-:W-:Y:S01]  /*0f00*/  SHF.R.S32.HI R3, RZ, 0x1f, R209 ;  /* 0x0000001fff037819 */ /* 0x002fe200000114d1 */
[----:B------:R0:W-:Y:S01]  /*0f10*/  STL [R1+0x498], R0 ;  /* 0x0004980001007387 */ /* 0x0001e20000100800 */
[----:B------:R-:W-:Y:S01]  /*0f20*/  VIADD R198, R179, 0x78 ;  /* 0x00000078b3c67836 */ /* 0x000fe20000000000 */
[----:B--2---:R-:W-:-:S02]  /*0f30*/  SHF.R.S32.HI R2, RZ, 0x1f, R208 ;  /* 0x0000001fff027819 */ /* 0x004fc400000114d0 */
        /* <DEDUP_REMOVED lines=13> */
[----:B------:R-:W-:Y:S02]  /*1010*/  IMAD.IADD R10, R217, 0x1, -R10 ;  /* 0x00000001d90a7824 */ /* 0x000fe400078e0a0a */
[C---:B------:R-:W-:Y:S01]  /*1020*/  VIADD R194, R179.reuse, 0x98 ;  /* 0x00000098b3c27836 */ /* 0x040fe20000000000 */
[----:B------:R2:W-:Y:S01]  /*1030*/  STL [R1+0x490], R2 ;  /* 0x0004900201007387 */ /* 0x0005e20000100800 */
[C---:B------:R-:W-:Y:S01]  /*1040*/  VIADD R193, R179.reuse, 0xa0 ;  /* 0x000000a0b3c17836 */ /* 0x040fe20000000000 */
[----:B0-----:R-:W-:Y:S01]  /*1050*/  SHF.R.S32.HI R0, RZ, 0x1f, R201 ;  /* 0x0000001fff007819 */ /* 0x001fe200000114c9 */
[C---:B------:R-:W-:Y:S01]  /*1060*/  VIADD R189, R179.reuse, 0xc0 ;  /* 0x000000c0b3bd7836 */ /* 0x040fe20000000000 */
[----:B------:R-:W-:Y:S01]  /*1070*/  LEA.HI R5, R10, R10, RZ, 0x1 ;  /* 0x0000000a0a057211 */ /* 0x000fe200078f08ff */
[C---:B------:R-:W-:Y:S01]  /*1080*/  VIADD R191, R179.reuse, 0xb0 ;  /* 0x000000b0b3bf7836 */ /* 0x040fe20000000000 */
[----:B-1----:R-:W-:Y:S01]  /*1090*/  SHF.R.S32.HI R3, RZ, 0x1f, R203 ;  /* 0x0000001fff037819 */ /* 0x002fe200000114cb */
[----:B------:R0:W-:Y:S01]  /*10a0*/  STL [R1+0x480], R0 ;  /* 0x0004800001007387 */ /* 0x0001e20000100800 */
[----:B------:R-:W-:Y:S01]  /*10b0*/  VIADD R190, R179, 0xb8 ;  /* 0x000000b8b3be7836 */ /* 0x000fe20000000000 */
[----:B------:R-:W-:Y:S01]  /*10c0*/  LOP3.LUT R5, R5, 0x1ffffffe, RZ, 0xc0, !PT ;  /* 0x1ffffffe05057812 */ /* 0x000fe200078ec0ff */
[C---:B------:R-:W-:Y:S01]  /*10d0*/  VIADD R186, R179.reuse, 0xd8 ;  /* 0x000000d8b3ba7836 */ /* 0x040fe20000000000 */
[----:B--2---:R-:W-:Y:S01]  /*10e0*/  SHF.R.S32.HI R2, RZ, 0x1f, R202 ;  /* 0x0000001fff027819 */ /* 0x004fe200000114ca */
[----:B------:R1:W-:Y:S01]  /*10f0*/  STL [R1+0x488], R3 ;  /* 0x0004880301007387 */ /* 0x0003e20000100800 */
[----:B------:R-:W-:-:S02]  /*1100*/  VIADD R188, R179, 0xc8 ;  /* 0x000000c8b3bc7836 */ /* 0x000fc40000000000 */
[----:B------:R-:W-:Y:S01]  /*1110*/  VIADD R187, R179, 0xd0 ;  /* 0x000000d0b3bb7836 */ /* 0x000fe20000000000 */
[----:B------:R2:W-:Y:S01]  /*1120*/  STL [R1+0x484], R2 ;  /* 0x0004840201007387 */ /* 0x0005e20000100800 */
[----:B0-----:R-:W-:Y:S01]  /*1130*/  SHF.R.S32.HI R0, RZ, 0x1f, R198 ;  /* 0x0000001fff007819 */ /* 0x001fe200000114c6 */
[----:B------:R-:W-:Y:S02]  /*1140*/  IMAD.IADD R5, R10, 0x1, -R5 ;  /* 0x000000010a057824 */ /* 0x000fe400078e0a05 */
[----:B------:R-:W-:Y:S02]  /*1150*/  IMAD.IADD R225, R217, 0x1, -R8 ;  /* 0x00000001d9e17824 */ /* 0x000fe400078e0a08 */
[----:B------:R0:W-:Y:S01]  /*1160*/  STL [R1+0x474], R0 ;  /* 0x0004740001007387 */ /* 0x0001e20000100800 */
[----:B-1----:R-:W-:Y:S01]  /*1170*/  SHF.R.S32.HI R3, RZ, 0x1f, R200 ;  /* 0x0000001fff037819 */ /* 0x002fe200000114c8 */
[----:B------:R-:W-:Y:S01]  /*1180*/  IMAD.SHL.U32 R22, R225, 0x8, RZ ;  /* 0x00000008e1167824 */ /* 0x000fe200078e00ff */
[----:B--2---:R-:W-:Y:S01]  /*1190*/  SHF.R.S32.HI R2, RZ, 0x1f, R199 ;  /* 0x0000001fff027819 */ /* 0x004fe200000114c7 */
[----:B------:R-:W-:-:S02]  /*11a0*/  VIADD R185, R179, 0xe0 ;  /* 0x000000e0b3b97836 */ /* 0x000fc40000000000 */
[----:B------:R1:W-:Y:S01]  /*11b0*/  STL [R1+0x47c], R3 ;  /* 0x00047c0301007387 */ /* 0x0003e20000100800 */
[C---:B------:R-:W-:Y:S01]  /*11c0*/  VIADD R176, R22.reuse, 0x40 ;  /* 0x0000004016b07836 */ /* 0x040fe20000000000 */
[----:B------:R-:W-:Y:S01]  /*11d0*/  SHF.R.S32.HI R183, RZ, 0x1f, R22 ;  /* 0x0000001fffb77819 */ /* 0x000fe20000011416 */
[C---:B------:R-:W-:Y:S01]  /*11e0*/  VIADD R23, R22.reuse, 0x80 ;  /* 0x0000008016177836 */ /* 0x040fe20000000000 */
[----:B0-----:R-:W-:Y:S01]  /*11f0*/  SHF.R.S32.HI R0, RZ, 0x1f, R195 ;  /* 0x0000001fff007819 */ /* 0x001fe200000114c3 */
[----:B------:R0:W-:Y:S01]  /*1200*/  STL [R1+0x478], R2 ;  /* 0x0004780201007387 */ /* 0x0001e20000100800 */
[----:B------:R-:W-:Y:S01]  /*1210*/  VIADD R177, R22, 0xc0 ;  /* 0x000000c016b17836 */ /* 0x000fe20000000000 */
[----:B------:R-:W-:Y:S01]  /*1220*/  SHF.R.S32.HI R182, RZ, 0x1f, R176 ;  /* 0x0000001fffb67819 */ /* 0x000fe200000114b0 */
[C---:B------:R-:W-:Y:S01]  /*1230*/  VIADD R184, R179.reuse, 0xe8 ;  /* 0x000000e8b3b87836 */ /* 0x040fe20000000000 */
[----:B------:R2:W-:Y:S01]  /*1240*/  STL [R1+0x468], R0 ;  /* 0x0004680001007387 */ /* 0x0005e20000100800 */
[----:B-1----:R-:W-:Y:S01]  /*1250*/  SHF.R.S32.HI R3, RZ, 0x1f, R197 ;  /* 0x0000001fff037819 */ /* 0x002fe200000114c5 */
[C---:B------:R-:W-:Y:S01]  /*1260*/  VIADD R214, R179.reuse, 0xf0 ;  /* 0x000000f0b3d67836 */ /* 0x040fe20000000000 */
[----:B------:R-:W-:Y:S01]  /*1270*/  SHF.R.S32.HI R181, RZ, 0x1f, R23 ;  /* 0x0000001fffb57819 */ /* 0x000fe20000011417 */
[----:B------:R-:W-:Y:S01]  /*1280*/  VIADD R213, R179, 0xf8 ;  /* 0x000000f8b3d57836 */ /* 0x000fe20000000000 */
[----:B------:R-:W-:Y:S01]  /*1290*/  SHF.R.S32.HI R180, RZ, 0x1f, R177 ;  /* 0x0000001fffb47819 */ /* 0x000fe200000114b1 */
[----:B------:R1:W-:Y:S01]  /*12a0*/  STL [R1+0x470], R3 ;  /* 0x0004700301007387 */ /* 0x0003e20000100800 */
[----:B0-----:R-:W-:-:S02]  /*12b0*/  SHF.R.S32.HI R2, RZ, 0x1f, R196 ;  /* 0x0000001fff027819 */ /* 0x001fc400000114c4 */
[----:B------:R-:W-:Y:S02]  /*12c0*/  SHF.R.S32.HI R229, RZ, 0x1f, R185 ;  /* 0x0000001fffe57819 */ /* 0x000fe400000114b9 */
[----:B--2---:R-:W-:Y:S01]  /*12d0*/  SHF.R.S32.HI R0, RZ, 0x1f, R192 ;  /* 0x0000001fff007819 */ /* 0x004fe200000114c0 */
[----:B------:R0:W-:Y:S01]  /*12e0*/  STL [R1+0x46c], R2 ;  /* 0x00046c0201007387 */ /* 0x0001e20000100800 */
[----:B------:R-:W-:Y:S02]  /*12f0*/  SHF.R.S32.HI R228, RZ, 0x1f, R184 ;  /* 0x0000001fffe47819 */ /* 0x000fe400000114b8 */
[----:B------:R-:W-:Y:S01]  /*1300*/  SHF.R.S32.HI R227, RZ, 0x1f, R214 ;  /* 0x0000001fffe37819 */ /* 0x000fe200000114d6 */
[----:B------:R2:W-:Y:S01]  /*1310*/  STL [R1+0x45c], R0 ;  /* 0x00045c0001007387 */ /* 0x0005e20000100800 */
[----:B-1----:R-:W-:Y:S02]  /*1320*/  SHF.R.S32.HI R3, RZ, 0x1f, R194 ;  /* 0x0000001fff037819 */ /* 0x002fe400000114c2 */
[----:B------:R-:W-:-:S02]  /*1330*/  SHF.R.S32.HI R226, RZ, 0x1f, R213 ;  /* 0x0000001fffe27819 */ /* 0x000fc400000114d5 */
[----:B0-----:R-:W-:Y:S01]  /*1340*/  SHF.R.S32.HI R2, RZ, 0x1f, R193 ;  /* 0x0000001fff027819 */ /* 0x001fe200000114c1 */
[----:B------:R0:W-:Y:S01]  /*1350*/  STL [R1+0x464], R3 ;  /* 0x0004640301007387 */ /* 0x0001e20000100800 */
[----:B--2---:R-:W-:-:S03]  /*1360*/  SHF.R.S32.HI R0, RZ, 0x1f, R189 ;  /* 0x0000001fff007819 */ /* 0x004fc600000114bd */
[----:B------:R1:W-:Y:S04]  /*1370*/  STL [R1+0x460], R2 ;  /* 0x0004600201007387 */ /* 0x0003e80000100800 */
[----:B------:R2:W-:Y:S01]  /*1380*/  STL [R1+0x450], R0 ;  /* 0x0004500001007387 */ /* 0x0005e20000100800 */
[----:B0-----:R-:W-:Y:S02]  /*1390*/  SHF.R.S32.HI R3, RZ, 0x1f, R191 ;  /* 0x0000001fff037819 */ /* 0x001fe400000114bf */
[----:B-1----:R-:W-:-:S03]  /*13a0*/  SHF.R.S32.HI R2, RZ, 0x1f, R190 ;  /* 0x0000001fff027819 */ /* 0x002fc600000114be */
[----:B------:R0:W-:Y:S01]  /*13b0*/  STL [R1+0x458], R3 ;  /* 0x0004580301007387 */ /* 0x0001e20000100800 */
[----:B--2---:R-:W-:-:S03]  /*13c0*/  SHF.R.S32.HI R0, RZ, 0x1f, R186 ;  /* 0x0000001fff007819 */ /* 0x004fc600000114ba */
[----:B------:R1:W-:Y:S04]  /*13d0*/  STL [R1+0x454], R2 ;  /* 0x0004540201007387 */ /* 0x0003e80000100800 */
[----:B------:R2:W-:Y:S01]  /*13e0*/  STL [R1+0x444], R0 ;  /* 0x0004440001007387 */ /* 0x0005e20000100800 */
[----:B0-----:R-:W-:Y:S02]  /*13f0*/  SHF.R.S32.HI R3, RZ, 0x1f, R188 ;  /* 0x0000001fff037819 */ /* 0x001fe400000114bc */
[----:B-1----:R-:W-:-:S03]  /*1400*/  SHF.R.S32.HI R2, RZ, 0x1f, R187 ;  /* 0x0000001fff027819 */ /* 0x002fc600000114bb */
[----:B------:R0:W-:Y:S01]  /*1410*/  STL [R1+0x44c], R3 ;  /* 0x00044c0301007387 */ /* 0x0001e20000100800 */
[----:B--2---:R-:W-:-:S03]  /*1420*/  IMAD R0, R5, 0x8, R178 ;  /* 0x0000000805007824 */ /* 0x004fc600078e02b2 */
[----:B------:R0:W-:Y:S04]  /*1430*/  STL [R1+0x448], R2 ;  /* 0x0004480201007387 */ /* 0x0001e80000100800 */
[----:B------:R0:W-:Y:S02]  /*1440*/  STL [R1+0x4cc], R0 ;  /* 0x0004cc0001007387 */ /* 0x0001e40000100800 */
.L_x_3562:
[----:B------:R-:W-:Y:S01]  /*1450*/  ULDC.64 UR8, c[0x0][0xb20] ;  /* 0x0002c80000087ab9 */ /* 0x000fe20000000a00 */
[----:B------:R-:W-:Y:S01]  /*1460*/  ULDC.64 UR10, c[0x0][0xb18] ;  /* 0x0002c600000a7ab9 */ /* 0x000fe20000000a00 */
[----:B------:R-:W-:Y:S01]  /*1470*/  UISETP.NE.U32.AND UP0, UPT, UR8, URZ, UPT ;  /* 0x0000003f0800728c */ /* 0x000fe2000bf05070 */
[----:B------:R-:W-:-:S03]  /*1480*/  ULDC UR45, c[0x0][0x2f0] ;  /* 0x0000bc00002d7ab9 */ /* 0x000fc60000000800 */
[----:B------:R-:W-:-:S03]  /*1490*/  UISETP.NE.AND.EX UP0, UPT, UR9, URZ, UPT, UP0 ;  /* 0x0000003f0900728c */ /* 0x000fc6000bf05300 */
[----:B------:R-:W-:Y:S02]  /*14a0*/  ULDC.64 UR8, c[0x0][0xb10] ;  /* 0x0002c40000087ab9 */ /* 0x000fe40000000a00 */
[----:B------:R-:W-:Y:S01]  /*14b0*/  UISETP.NE.U32.AND UP1, UPT, UR8, URZ, UPT ;  /* 0x0000003f0800728c */ /* 0x000fe2000bf25070 */
[----:B------:R-:W-:-:S03]  /*14c0*/  PLOP3.LUT P0, PT, PT, PT, UP0, 0x80, 0x0 ;  /* 0x000000000000781c */ /* 0x000fc60003f0f008 */
[----:B------:R-:W-:-:S03]  /*14d0*/  UISETP.NE.AND.EX UP1, UPT, UR9, URZ, UPT, UP1 ;  /* 0x0000003f0900728c */ /* 0x000fc6000bf25310 */
[----:B------:R-:W-:Y:S02]  /*14e0*/  @UP0 ULDC.64 UR8, c[0x0][0xb20] ;  /* 0x0002c80000080ab9 */ /* 0x000fe40000000a00 */
[----:B------:R-:W-:Y:S01]  /*14f0*/  @UP0 UIMAD.WIDE UR8, UR7, 0x4, UR8 ;  /* 0x00000004070808a5 */ /* 0x000fe2000f8e0208 */
[----:B------:R-:W-:-:S05]  /*1500*/  PLOP3.LUT P2, PT, PT, PT, UP1, 0x80, 0x0 ;  /* 0x000000000000781c */ /* 0x000fca0003f4f018 */
[----:B01-3--:R-:W-:Y:S02]  /*1510*/  IMAD.U32 R2, RZ, RZ, UR8 ;  /* 0x00000008ff027e24 */ /* 0x00bfe4000f8e00ff */
[----:B------:R-:W-:Y:S01]  /*1520*/  IMAD.U32 R3, RZ, RZ, UR9 ;  /* 0x00000009ff037e24 */ /* 0x000fe2000f8e00ff */
[----:B------:R-:W-:Y:S02]  /*1530*/  @UP1 ULDC.64 UR8, c[0x0][0xb10] ;  /* 0x0002c40000081ab9 */ /* 0x000fe40000000a00 */
[----:B------:R-:W-:Y:S02]  /*1540*/  @UP1 UIMAD.WIDE UR8, UR7, 0x4, UR8 ;  /* 0x00000004070818a5 */ /* 0x000fe4000f8e0208 */
[----:B--2---:R-:W2:Y:S04]  /*1550*/  @P0 LDG.E R2, desc[UR36][R2.64] ;  /* 0x0000002402020981 */ /* 0x004ea8000c1e1900 */
[----:B------:R-:W-:-:S02]  /*1560*/  IMAD.U32 R4, RZ, RZ, UR8 ;  /* 0x00000008ff047e24 */ /* 0x000fc4000f8e00ff */
[----:B------:R-:W-:Y:S01]  /*1570*/  IMAD.U32 R5, RZ, RZ, UR9 ;  /* 0x00000009ff057e24 */ /* 0x000fe2000f8e00ff */
[----:B------:R-:W-:-:S04]  /*1580*/  ULDC.64 UR8, c[0x0][0x418] ;  /* 0x0001060000087ab9 */ /* 0x000fc80000000a00 */
[----:B------:R-:W3:Y:S01]  /*1590*/  @P2 LDG.E R4, desc[UR36][R4.64] ;  /* 0x0000002404042981 */ /* 0x000ee2000c1e1900 */
[----:B------:R-:W-:Y:S01]  /*15a0*/  UISETP.NE.U32.AND UP0, UPT, UR8, URZ, UPT ;  /* 0x0000003f0800728c */ /* 0x000fe2000bf05070 */
[----:B------:R-:W-:Y:S01]  /*15b0*/  ISETP.NE.U32.AND P1, PT, RZ, UR10, PT ;  /* 0x0000000aff007c0c */ /* 0x000fe2000bf25070 */
[----:B------:R-:W-:Y:S01]  /*15c0*/  UMOV UR4, URZ ;  /* 0x0000003f00047c82 */ /* 0x000fe20008000000 */
[----:B------:R-:W-:Y:S01]  /*15d0*/  ULDC UR8, c[0x0][0x424] ;  /* 0x0001090000087ab9 */ /* 0x000fe20000000800 */
[----:B------:R-:W-:Y:S01]  /*15e0*/  UISETP.NE.AND.EX UP0, UPT, UR9, URZ, UPT, UP0 ;  /* 0x0000003f0900728c */ /* 0x000fe2000bf05300 */
[----:B------:R-:W-:Y:S01]  /*15f0*/  ISETP.NE.AND.EX P1, PT, RZ, UR11, PT, P1 ;  /* 0x0000000bff007c0c */ /* 0x000fe2000bf25310 */
[----:B------:R-:W-:Y:S01]  /*1600*/  ULDC UR44, c[0x0][0x288] ;  /* 0x0000a200002c7ab9 */ /* 0x000fe20000000800 */
[----:B------:R-:W-:Y:S02]  /*1610*/  ULOP3.LUT UR60, UR6, 0xffff, URZ, 0xc0, !UPT ;  /* 0x0000ffff063c7892 */ /* 0x000fe4000f8ec03f */
[----:B------:R-:W-:-:S04]  /*1620*/  USEL UR8, UR8, 0x1, UP0 ;  /* 0x0000000108087887 */ /* 0x000fc80008000000 */
[----:B------:R-:W-:Y:S01]  /*1630*/  UIMAD UR45, UR8, UR45, URZ ;  /* 0x0000002d082d72a4 */ /* 0x000fe2000f8e023f */
[----:B--2---:R-:W-:Y:S02]  /*1640*/  @P0 R2UR UR4, R2 ;  /* 0x00000000020402ca */ /* 0x004fe400000e0000 */
        /* <DEDUP_REMOVED lines=15> */
.L_x_3432:
[----:B------:R-:W-:Y:S01]  /*1740*/  IMAD.U32 R216, RZ, RZ, UR7 ;  /* 0x00000007ffd87e24 */ /* 0x000fe2000f8e00ff */
[----:B------:R-:W-:Y:S06]  /*1750*/  @!P1 BRA `(.L_x_3433) ;  /* 0x00000000001c9947 */ /* 0x000fec0003800000 */
[----:B------:R-:W-:Y:S02]  /*1760*/  ULDC.64 UR8, c[0x0][0xb18] ;  /* 0x0002c60000087ab9 */ /* 0x000fe40000000a00 */
[----:B------:R-:W-:-:S06]  /*1770*/  UIMAD.WIDE UR8, UR7, 0x4, UR8 ;  /* 0x00000004070878a5 */ /* 0x000fcc000f8e0208 */
[----:B------:R-:W-:Y:S02]  /*1780*/  IMAD.U32 R2, RZ, RZ, UR8 ;  /* 0x00000008ff027e24 */ /* 0x000fe4000f8e00ff */
[----:B------:R-:W-:-:S05]  /*1790*/  IMAD.U32 R3, RZ, RZ, UR9 ;  /* 0x00000009ff037e24 */ /* 0x000fca000f8e00ff */
[----:B------:R-:W2:Y:S02]  /*17a0*/  LDG.E R2, desc[UR36][R2.64] ;  /* 0x0000002402027981 */ /* 0x000ea4000c1e1900 */
[----:B--2---:R-:W-:Y:S01]  /*17b0*/  R2UR UR45, R2 ;  /* 0x00000000022d72ca */ /* 0x004fe200000e0000 */
[----:B------:R-:W-:-:S14]  /*17c0*/  BRA `(.L_x_3434) ;  /* 0x0000000000347947 */ /* 0x000fdc0003800000 */
.L_x_3433:
        /* <DEDUP_REMOVED lines=13> */
.L_x_3434:
[----:B------:R-:W2:Y:S01]  /*18a0*/  LDL R0, [R1+0x4c8] ;  /* 0x0004c80001007983 */ /* 0x000ea20000100800 */
[----:B------:R-:W-:Y:S01]  /*18b0*/  MOV R72, 0x400 ;  /* 0x0000040000487802 */ /* 0x000fe20000000f00 */
[----:B------:R-:W0:Y:S01]  /*18c0*/  LDC R8, c[0x0][0xa80] ;  /* 0x0002a000ff087b82 */ /* 0x000e220000000800 */
[----:B------:R-:W-:Y:S01]  /*18d0*/  IMAD.MOV.U32 R5, RZ, RZ, 0x80 ;  /* 0x00000080ff057424 */ /* 0x000fe200078e00ff */
[----:B------:R-:W1:Y:S01]  /*18e0*/  S2R R21, SR_CgaCtaId ;  /* 0x0000000000157919 */ /* 0x000e620000008800 */
[----:B------:R-:W-:Y:S01]  /*18f0*/  IMAD.MOV.U32 R6, RZ, RZ, 0x100 ;  /* 0x00000100ff067424 */ /* 0x000fe200078e00ff */
[----:B------:R-:W-:Y:S01]  /*1900*/  UIADD3 UR45, -UR4, UR45, URZ ;  /* 0x0000002d042d7290 */ /* 0x000fe2000fffe13f */
[----:B------:R-:W-:Y:S01]  /*1910*/  IMAD.MOV.U32 R19, RZ, RZ, 0x80 ;  /* 0x00000080ff137424 */ /* 0x000fe200078e00ff */
[----:B------:R-:W3:Y:S01]  /*1920*/  S2R R3, SR_SWINHI ;  /* 0x0000000000037919 */ /* 0x000ee20000002f00 */
[----:B------:R-:W-:Y:S01]  /*1930*/  ULDC UR4, c[0x0][0x448] ;  /* 0x0001120000047ab9 */ /* 0x000fe20000000800 */
[----:B------:R-:W-:Y:S01]  /*1940*/  IMAD.MOV.U32 R20, RZ, RZ, 0x100 ;  /* 0x00000100ff147424 */ /* 0x000fe200078e00ff */
[----:B------:R-:W-:Y:S01]  /*1950*/  UISETP.NE.AND UP1, UPT, UR4, 0x1, UPT ;  /* 0x000000010400788c */ /* 0x000fe2000bf25270 */
[----:B------:R-:W-:Y:S01]  /*1960*/  IMAD.U32 R14, RZ, RZ, UR5 ;  /* 0x00000005ff0e7e24 */ /* 0x000fe2000f8e00ff */
[----:B------:R-:W-:Y:S01]  /*1970*/  USHF.L.U32 UR58, UR5, 0x7, URZ ;  /* 0x00000007053a7899 */ /* 0x000fe2000800063f */
[----:B------:R-:W-:Y:S01]  /*1980*/  STL.128 [R1+0x210], RZ ;  /* 0x000210ff01007387 */ /* 0x000fe20000100c00 */
[----:B------:R-:W-:Y:S01]  /*1990*/  ULOP3.LUT UR8, UR6, 0xff000000, URZ, 0xc0, !UPT ;  /* 0xff00000006087892 */ /* 0x000fe2000f8ec03f */
[----:B------:R-:W-:-:S02]  /*19a0*/  ULDC.64 UR4, c[0x0][0xad8] ;  /* 0x0002b60000047ab9 */ /* 0x000fc40000000a00 */
[----:B------:R-:W-:Y:S01]  /*19b0*/  STL [R1+0x50], R14 ;  /* 0x0000500e01007387 */ /* 0x000fe20000100800 */
[----:B------:R-:W-:Y:S02]  /*19c0*/  UISETP.GE.AND UP0, UPT, UR5, 0x1, UPT ;  /* 0x000000010500788c */ /* 0x000fe4000bf06270 */
[----:B------:R-:W-:Y:S01]  /*19d0*/  UIADD3 UR9, UR58, 0x7f, URZ ;  /* 0x0000007f3a097890 */ /* 0x000fe2000fffe03f */
[----:B------:R-:W-:Y:S01]  /*19e0*/  STL.128 [R1+0x220], RZ ;  /* 0x000220ff01007387 */ /* 0x000fe20000100c00 */
[----:B------:R-:W-:Y:S01]  /*19f0*/  ULOP3.LUT UR59, UR6, 0xff0000, URZ, 0xc0, !UPT ;  /* 0x00ff0000063b7892 */ /* 0x000fe2000f8ec03f */
[----:B------:R-:W-:Y:S02]  /*1a00*/  @UP1 ULDC UR10, c[0x0][0x450] ;  /* 0x00011400000a1ab9 */ /* 0x000fe40000000800 */
[----:B0-----:R-:W-:Y:S01]  /*1a10*/  STL [R1+0x230], R8 ;  /* 0x0002300801007387 */ /* 0x001fe20000100800 */
[----:B------:R-:W-:Y:S01]  /*1a20*/  @UP1 ULDC UR6, c[0x0][0x44c] ;  /* 0x0001130000061ab9 */ /* 0x000fe20000000800 */
[----:B------:R-:W-:-:S02]  /*1a30*/  UIADD3 UR38, UR45, 0x1, -UR44 ;  /* 0x000000012d267890 */ /* 0x000fc4000fffe82c */
[----:B------:R-:W-:Y:S01]  /*1a40*/  STL.128 [R1+0x240], RZ ;  /* 0x000240ff01007387 */ /* 0x000fe20000100c00 */
[----:B------:R-:W-:Y:S02]  /*1a50*/  USHF.R.U32.HI UR8, URZ, 0x8, UR8 ;  /* 0x000000083f087899 */ /* 0x000fe40008011608 */
[----:B------:R-:W-:Y:S01]  /*1a60*/  UP2UR UR39, UPR, URZ, 0x2 ;  /* 0x000000023f277883 */ /* 0x000fe20008000000 */
[----:B------:R-:W-:Y:S01]  /*1a70*/  STL.128 [R1+0x250], RZ ;  /* 0x000250ff01007387 */ /* 0x000fe20000100c00 */
[----:B------:R-:W-:Y:S01]  /*1a80*/  UP2UR UR41, UPR, URZ, 0x1 ;  /* 0x000000013f297883 */ /* 0x000fe20008000000 */
[----:B-1----:R-:W-:Y:S01]  /*1a90*/  LEA R72, R21, R72, 0x18 ;  /* 0x0000004815487211 */ /* 0x002fe200078ec0ff */
[----:B------:R-:W-:Y:S01]  /*1aa0*/  ULEA.HI UR59, UR59, UR8, URZ, 0x10 ;  /* 0x000000083b3b7291 */ /* 0x000fe2000f8f803f */
[----:B------:R-:W-:Y:S02]  /*1ab0*/  STL.64 [R1+0x30], R20 ;  /* 0x0000301401007387 */ /* 0x000fe40000100a00 */
[----:B------:R-:W-:-:S02]  /*1ac0*/  MOV R26, R72 ;  /* 0x00000048001a7202 */ /* 0x000fc40000000f00 */
[----:B---3--:R-:W-:Y:S01]  /*1ad0*/  MOV R27, R3 ;  /* 0x00000003001b7202 */ /* 0x008fe20000000f00 */
[----:B------:R-:W-:Y:S01]  /*1ae0*/  STL.128 [R1+0x260], RZ ;  /* 0x000260ff01007387 */ /* 0x000fe20000100c00 */
[C---:B------:R-:W-:Y:S02]  /*1af0*/  IADD3 R2, P2, R26.reuse, 0x32450, RZ ;  /* 0x000324501a027810 */ /* 0x040fe40007f5e0ff */
[C---:B------:R-:W-:Y:S01]  /*1b00*/  IADD3 R10, P0, R26.reuse, 0x32430, RZ ;  /* 0x000324301a0a7810 */ /* 0x040fe20007f1e0ff */
[----:B------:R-:W-:Y:S01]  /*1b10*/  STL.128 [R1+0x270], RZ ;  /* 0x000270ff01007387 */ /* 0x000fe20000100c00 */
[----:B------:R-:W-:Y:S01]  /*1b20*/  IADD3 R12, P1, R26, 0x32440, RZ ;  /* 0x000324401a0c7810 */ /* 0x000fe20007f3e0ff */
[--C-:B------:R-:W-:Y:S01]  /*1b30*/  IMAD.X R9, RZ, RZ, R27.reuse, P2 ;  /* 0x000000ffff097224 */ /* 0x100fe200010e061b */
[C---:B------:R-:W-:Y:S01]  /*1b40*/  IADD3 R36, P2, R16.reuse, 0x28, RZ ;  /* 0x0000002810247810 */ /* 0x040fe20007f5e0ff */
[--C-:B------:R-:W-:Y:S01]  /*1b50*/  IMAD.X R11, RZ, RZ, R27.reuse, P0 ;  /* 0x000000ffff0b7224 */ /* 0x100fe200000e061b */
[----:B------:R-:W-:Y:S01]  /*1b60*/  STL.128 [R1+0x280], RZ ;  /* 0x000280ff01007387 */ /* 0x000fe20000100c00 */
[----:B------:R-:W-:Y:S01]  /*1b70*/  IMAD.X R13, RZ, RZ, R27, P1 ;  /* 0x000000ffff0d7224 */ /* 0x000fe200008e061b */
[C---:B------:R-:W-:Y:S01]  /*1b80*/  IADD3 R35, P0, R16.reuse, 0x210, RZ ;  /* 0x0000021010237810 */ /* 0x040fe20007f1e0ff */
[----:B------:R-:W-:Y:S01]  /*1b90*/  IMAD.X R47, RZ, RZ, R17, P2 ;  /* 0x000000ffff2f7224 */ /* 0x000fe200010e0611 */
[----:B------:R-:W-:Y:S01]  /*1ba0*/  STL.64 [R1+0x18], R10 ;  /* 0x0000180a01007387 */ /* 0x000fe20000100a00 */
[----:B------:R-:W-:-:S02]  /*1bb0*/  IADD3 R34, P1, R16, 0x240, RZ ;  /* 0x0000024010227810 */ /* 0x000fc40007f3e0ff */
[--C-:B------:R-:W-:Y:S01]  /*1bc0*/  IMAD.X R44, RZ, RZ, R17.reuse, P0 ;  /* 0x000000ffff2c7224 */ /* 0x100fe200000e0611 */
[----:B------:R-:W-:Y:S02]  /*1bd0*/  STL.64 [R1+0x20], R12 ;  /* 0x0000200c01007387 */ /* 0x000fe40000100a00 */
[----:B------:R-:W-:Y:S02]  /*1be0*/  IMAD.X R45, RZ, RZ, R17, P1 ;  /* 0x000000ffff2d7224 */ /* 0x000fe400008e0611 */
[----:B------:R-:W-:Y:S04]  /*1bf0*/  STL.128 [R1+0x290], RZ ;  /* 0x000290ff01007387 */ /* 0x000fe80000100c00 */
        /* <DEDUP_REMOVED lines=26> */
[----:B------:R-:W-:Y:S04]  /*1da0*/  STL [R1+0x10], RZ ;  /* 0x000010ff01007387 */ /* 0x000fe80000100800 */
[----:B------:R-:W-:Y:S01]  /*1db0*/  STL [R1+0x38], RZ ;  /* 0x000038ff01007387 */ /* 0x000fe20000100800 */
[----:B--2---:R-:W-:-:S02]  /*1dc0*/  R2UR UR7, R0 ;  /* 0x00000000000772ca */ /* 0x004fc400000e0000 */
[----:B------:R-:W-:-:S05]  /*1dd0*/  IADD3 R0, P3, R26, 0x32460, RZ ;  /* 0x000324601a007810 */ /* 0x000fca0007f7e0ff */
[----:B------:R-:W-:Y:S01]  /*1de0*/  IMAD.X R3, RZ, RZ, R27, P3 ;  /* 0x000000ffff037224 */ /* 0x000fe200018e061b */
[----:B------:R-:W-:-:S05]  /*1df0*/  PLOP3.LUT P3, PT, PT, PT, UP0, 0x40, 0x0 ;  /* 0x000000000000781c */ /* 0x000fca0003f6e808 */
[----:B------:R-:W-:Y:S02]  /*1e00*/  IMAD.U32 R4, RZ, RZ, UR7 ;  /* 0x00000007ff047e24 */ /* 0x000fe4000f8e00ff */
[----:B------:R-:W-:Y:S01]  /*1e10*/  IMAD.U32 R18, RZ, RZ, UR7 ;  /* 0x00000007ff127e24 */ /* 0x000fe2000f8e00ff */
[----:B------:R-:W-:Y:S02]  /*1e20*/  UIMAD.WIDE.U32 UR6, UR9, UR6, URZ ;  /* 0x00000006090672a5 */ /* 0x000fe4000f8e003f */
[----:B------:R0:W-:Y:S02]  /*1e30*/  STL.128 [R1], R4 ;  /* 0x0000000401007387 */ /* 0x0001e40000100c00 */
[----:B------:R-:W-:Y:S02]  /*1e40*/  @UP1 USHF.R.U32.HI UR9, URZ, UR10, UR7 ;  /* 0x0000000a3f091299 */ /* 0x000fe40008011607 */
[----:B------:R1:W-:Y:S02]  /*1e50*/  STL.64 [R1+0x28], R18 ;  /* 0x0000281201007387 */ /* 0x0003e40000100a00 */
[----:B------:R-:W-:-:S04]  /*1e60*/  UIADD3 UR9, UR38, UR9, URZ ;  /* 0x0000000926097290 */ /* 0x000fc8000fffe03f */
[----:B------:R-:W-:Y:S01]  /*1e70*/  UIADD3 UR4, UR9, UR4, URZ ;  /* 0x0000000409047290 */ /* 0x000fe2000fffe03f */
[----:B0-----:R-:W-:Y:S02]  /*1e80*/  IMAD.MOV.U32 R4, RZ, RZ, R2 ;  /* 0x000000ffff047224 */ /* 0x001fe400078e0002 */
[----:B------:R-:W-:Y:S02]  /*1e90*/  IMAD.MOV.U32 R5, RZ, RZ, R9 ;  /* 0x000000ffff057224 */ /* 0x000fe400078e0009 */
[----:B------:R-:W-:Y:S02]  /*1ea0*/  IMAD.MOV.U32 R6, RZ, RZ, R0 ;  /* 0x000000ffff067224 */ /* 0x000fe400078e0000 */
[----:B------:R-:W-:-:S05]  /*1eb0*/  IMAD.MOV.U32 R7, RZ, RZ, R3 ;  /* 0x000000ffff077224 */ /* 0x000fca00078e0003 */
[----:B------:R1:W-:Y:S01]  /*1ec0*/  STL.128 [R1+0x40], R4 ;  /* 0x0000400401007387 */ /* 0x0003e20000100c00 */
        /* <DEDUP_REMOVED lines=11> */
.L_x_3436:
[----:B------:R-:W-:-:S11]  /*1f80*/  UISETP.NE.AND UP0, UPT, UR5, 0x1, UPT ;  /* 0x000000010500788c */ /* 0x000fd6000bf05270 */
[----:B------:R-:W-:Y:S02]  /*1f90*/  @UP0 ULDC.64 UR10, c[0x0][0xae0] ;  /* 0x0002b800000a0ab9 */ /* 0x000fe40000000a00 */
[----:B------:R-:W-:-:S04]  /*1fa0*/  UIMAD.WIDE.U32 UR6, UR8, UR10, URZ ;  /* 0x0000000a080672a5 */ /* 0x000fc8000f8e003f */
[----:B------:R-:W-:-:S12]  /*1fb0*/  @UP0 USHF.R.U32.HI UR8, URZ, UR11, UR7 ;  /* 0x0000000b3f080299 */ /* 0x000fd80008011607 */
.L_x_3437:
[----:B------:R-:W-:-:S04]  /*1fc0*/  UIMAD UR8, UR8, UR5, UR5 ;  /* 0x00000005080872a4 */ /* 0x000fc8000f8e0205 */
[----:B------:R-:W-:-:S04]  /*1fd0*/  UISETP.LT.AND UP0, UPT, UR4, UR8, UPT ;  /* 0x000000080400728c */ /* 0x000fc8000bf01270 */
[----:B------:R-:W-:-:S12]  /*1fe0*/  USEL UR4, UR4, UR8, UP0 ;  /* 0x0000000804047287 */ /* 0x000fd80008000000 */
.L_x_3435:
        /* <DEDUP_REMOVED lines=12> */
[----:B------:R-:W-:Y:S01]  /*20b0*/  UMOV UR12, UR58 ;  /* 0x0000003a000c7c82 */ /* 0x000fe20008000000 */
        /* <DEDUP_REMOVED lines=20> */
.L_x_3439:
[----:B------:R-:W-:-:S11]  /*2200*/  UISETP.NE.AND UP0, UPT, UR5, 0x1, UPT ;  /* 0x000000010500788c */ /* 0x000fd6000bf05270 */
[----:B------:R-:W-:Y:S02]  /*2210*/  @UP0 ULDC.64 UR12, c[0x0][0xae0] ;  /* 0x0002b800000c0ab9 */ /* 0x000fe40000000a00 */
[----:B------:R-:W-:-:S04]  /*2220*/  UIMAD.WIDE.U32 UR8, UR7, UR12, URZ ;  /* 0x0000000c070872a5 */ /* 0x000fc8000f8e003f */
[----:B------:R-:W-:-:S12]  /*2230*/  @UP0 USHF.R.U32.HI UR7, URZ, UR13, UR9 ;  /* 0x0000000d3f070299 */ /* 0x000fd80008011609 */
.L_x_3440:
[----:B------:R-:W-:-:S04]  /*2240*/  UIMAD UR5, UR7, UR5, URZ ;  /* 0x00000005070572a4 */ /* 0x000fc8000f8e023f */
[----:B------:R-:W-:-:S04]  /*2250*/  UISETP.LT.AND UP0, UPT, UR10, UR5, UPT ;  /* 0x000000050a00728c */ /* 0x000fc8000bf01270 */
[----:B------:R-:W-:-:S12]  /*2260*/  USEL UR10, UR10, UR5, !UP0 ;  /* 0x000000050a0a7287 */ /* 0x000fd8000c000000 */
.L_x_3438:
[----:B------:R-:W-:Y:S02]  /*2270*/  UIMAD.WIDE UR4, UR10, 0x2aaaaaab, URZ ;  /* 0x2aaaaaab0a0478a5 */ /* 0x000fe4000f8e023f */
[----:B------:R-:W-:Y:S02]  /*2280*/  ULOP3.LUT UR61, UR59, 0xff, URZ, 0xc0, !UPT ;  /* 0x000000ff3b3d7892 */ /* 0x000fe4000f8ec03f */
[----:B------:R-:W-:Y:S02]  /*2290*/  USHF.R.U32.HI UR4, URZ, 0x1f, UR5 ;  /* 0x0000001f3f047899 */ /* 0x000fe40008011605 */
[----:B------:R-:W-:Y:S02]  /*22a0*/  USHF.R.U32.HI UR59, URZ, 0x10, UR59 ;  /* 0x000000103f3b7899 */ /* 0x000fe4000801163b */
[----:B------:R-:W-:-:S04]  /*22b0*/  ULEA.HI.SX32 UR4, UR5, UR4, 0x1c ;  /* 0x0000000405047291 */ /* 0x000fc8000f8fe23f */
[----:B------:R-:W-:-:S04]  /*22c0*/  UISETP.LT.AND UP0, UPT, URZ, UR4, UPT ;  /* 0x000000043f00728c */ /* 0x000fc8000bf01270 */
[----:B------:R-:W-:-:S03]  /*22d0*/  USEL UR40, URZ, UR4, !UP0 ;  /* 0x000000043f287287 */ /* 0x000fc6000c000000 */
[----:B------:R-:W-:Y:S01]  /*22e0*/  UMOV UR4, URZ ;  /* 0x0000003f00047c82 */ /* 0x000fe20008000000 */
[----:B------:R-:W-:-:S06]  /*22f0*/  UISETP.GT.AND UP0, UPT, UR6, UR40, UPT ;  /* 0x000000280600728c */ /* 0x000fcc000bf04270 */
[----:B------:R-:W-:-:S13]  /*2300*/  PLOP3.LUT P0, PT, PT, PT, UP0, 0x80, 0x0 ;  /* 0x000000000000781c */ /* 0x000fda0003f0f008 */
[----:B------:R-:W-:Y:S05]  /*2310*/  @!P0 BRA `(.L_x_3441) ;  /* 0x0000000000948947 */ /* 0x000fea0003800000 */
[----:B------:R-:W-:Y:S01]  /*2320*/  UISETP.NE.AND UP0, UPT, UR59, URZ, UPT ;  /* 0x0000003f3b00728c */ /* 0x000fe2000bf05270 */
[----:B------:R-:W-:-:S03]  /*2330*/  ULDC UR4, c[0x0][0xae8] ;  /* 0x0002ba0000047ab9 */ /* 0x000fc60000000800 */
[----:B------:R-:W-:-:S04]  /*2340*/  USEL UR10, UR59, UR4, UP0 ;  /* 0x000000043b0a7287 */ /* 0x000fc80008000000 */
[----:B------:R-:W-:Y:S02]  /*2350*/  UIADD3 UR4, UR10, -0x1, UR6 ;  /* 0xffffffff0a047890 */ /* 0x000fe4000fffe006 */
[----:B------:R-:W-:Y:S02]  /*2360*/  IMAD.U32 R3, RZ, RZ, UR10 ;  /* 0x0000000aff037e24 */ /* 0x000fe4000f8e00ff */
[----:B------:R-:W-:-:S03]  /*2370*/  UIADD3 UR7, -UR40, UR4, URZ ;  /* 0x0000000428077290 */ /* 0x000fc6000fffe13f */
[-C--:B------:R-:W-:Y:S01]  /*2380*/  IABS R0, R3.reuse ;  /* 0x0000000300007213 */ /* 0x080fe20000000000 */
[----:B------:R-:W-:Y:S01]  /*2390*/  UMOV UR4, URZ ;  /* 0x0000003f00047c82 */ /* 0x000fe20008000000 */
[----:B-1----:R-:W-:Y:S01]  /*23a0*/  IABS R5, R3 ;  /* 0x0000000300057213 */ /* 0x002fe20000000000 */
[----:B------:R-:W-:Y:S01]  /*23b0*/  IMAD.U32 R4, RZ, RZ, UR7 ;  /* 0x00000007ff047e24 */ /* 0x000fe2000f8e00ff */
[----:B------:R-:W-:Y:S01]  /*23c0*/  R2UR UR11, R0 ;  /* 0x00000000000b72ca */ /* 0x000fe200000e0000 */
[----:B------:R-:W-:-:S03]  /*23d0*/  ULOP3.LUT UR7, UR7, UR10, URZ, 0x3c, !UPT ;  /* 0x0000000a07077292 */ /* 0x000fc6000f8e3c3f */
[----:B------:R-:W-:-:S05]  /*23e0*/  IABS R4, R4 ;  /* 0x0000000400047213 */ /* 0x000fca0000000000 */
[----:B------:R-:W-:-:S04]  /*23f0*/  IMAD.MOV.U32 R3, RZ, RZ, R4 ;  /* 0x000000ffff037224 */ /* 0x000fc800078e0004 */
[----:B------:R-:W0:Y:S01]  /*2400*/  I2F.RP R0, UR11 ;  /* 0x0000000b00007d06 */ /* 0x000e220008209400 */
[----:B------:R-:W-:-:S07]  /*2410*/  R2UR UR9, R3 ;  /* 0x00000000030972ca */ /* 0x000fce00000e0000 */
        /* <DEDUP_REMOVED lines=21> */
.L_x_3441:
        /* <DEDUP_REMOVED lines=9> */
[----:B------:R-:W2:Y:S01]  /*2600*/  LDL R2, [R1+0x4c4] ;  /* 0x0004c40001027983 */ /* 0x000ea20000100800 */
[----:B------:R-:W-:Y:S01]  /*2610*/  VIADD R8, R72, 0x400 ;  /* 0x0000040048087836 */ /* 0x000fe20000000000 */
[----:B-1----:R-:W-:Y:S01]  /*2620*/  IADD3 R18, P5, R16, 0x58, RZ ;  /* 0x0000005810127810 */ /* 0x002fe20007fbe0ff */
[----:B------:R-:W-:Y:S01]  /*2630*/  IMAD.MOV.U32 R4, RZ, RZ, 0x1 ;  /* 0x00000001ff047424 */ /* 0x000fe200078e00ff */
[----:B------:R-:W-:Y:S01]  /*2640*/  STL.64 [R1+0x58], RZ ;  /* 0x000058ff01007387 */ /* 0x000fe20000100a00 */
[----:B------:R-:W-:Y:S01]  /*2650*/  IMAD.MOV.U32 R5, RZ, RZ, RZ ;  /* 0x000000ffff057224 */ /* 0x000fe200078e00ff */
[----:B------:R-:W-:Y:S01]  /*2660*/  SHF.R.U32.HI R8, RZ, 0x4, R8 ;  /* 0x00000004ff087819 */ /* 0x000fe20000011608 */
[----:B------:R-:W-:Y:S01]  /*2670*/  IMAD.MOV.U32 R6, RZ, RZ, 0x1 ;  /* 0x00000001ff067424 */ /* 0x000fe200078e00ff */
[----:B------:R-:W-:Y:S01]  /*2680*/  STL.128 [R1+0x90], RZ ;  /* 0x000090ff01007387 */ /* 0x000fe20000100c00 */
[----:B------:R-:W-:Y:S01]  /*2690*/  IMAD.MOV.U32 R7, RZ, RZ, RZ ;  /* 0x000000ffff077224 */ /* 0x000fe200078e00ff */
[----:B------:R-:W-:Y:S01]  /*26a0*/  LOP3.LUT R8, R8, 0x3fff, RZ, 0xc0, !PT ;  /* 0x00003fff08087812 */ /* 0x000fe200078ec0ff */
[----:B------:R-:W-:Y:S01]  /*26b0*/  IMAD.MOV.U32 R10, RZ, RZ, 0x1 ;  /* 0x00000001ff0a7424 */ /* 0x000fe200078e00ff */
[----:B------:R-:W-:Y:S01]  /*26c0*/  STL.128 [R1+0xa0], RZ ;  /* 0x0000a0ff01007387 */ /* 0x000fe20000100c00 */
[----:B------:R-:W-:Y:S01]  /*26d0*/  IMAD.MOV.U32 R11, RZ, RZ, RZ ;  /* 0x000000ffff0b7224 */ /* 0x000fe200078e00ff */
[C---:B------:R-:W-:Y:S01]  /*26e0*/  IADD3 R42, P6, R16.reuse, 0x60, RZ ;  /* 0x00000060102a7810 */ /* 0x040fe20007fde0ff */
[----:B------:R-:W-:Y:S01]  /*26f0*/  IMAD.X R19, RZ, RZ, R17, P5 ;  /* 0x000000ffff137224 */ /* 0x000fe200028e0611 */
[----:B------:R0:W-:Y:S01]  /*2700*/  STL.128 [R1+0x60], R4 ;  /* 0x0000600401007387 */ /* 0x0001e20000100c00 */
[----:B------:R-:W-:-:S02]  /*2710*/  IADD3 R41, P1, R16, 0x68, RZ ;  /* 0x0000006810297810 */ /* 0x000fc40007f3e0ff */
[C---:B------:R-:W-:Y:S01]  /*2720*/  IADD3 R40, P2, R16.reuse, 0x70, RZ ;  /* 0x0000007010287810 */ /* 0x040fe20007f5e0ff */
[----:B------:R-:W-:Y:S01]  /*2730*/  STL.64 [R1+0x70], R10 ;  /* 0x0000700a01007387 */ /* 0x000fe20000100a00 */
[--C-:B------:R-:W-:Y:S01]  /*2740*/  IMAD.X R43, RZ, RZ, R17.reuse, P6 ;  /* 0x000000ffff2b7224 */ /* 0x100fe200030e0611 */
[C---:B------:R-:W-:Y:S01]  /*2750*/  IADD3 R39, P3, R16.reuse, 0x78, RZ ;  /* 0x0000007810277810 */ /* 0x040fe20007f7e0ff */
[--C-:B------:R-:W-:Y:S01]  /*2760*/  IMAD.X R56, RZ, RZ, R17.reuse, P1 ;  /* 0x000000ffff387224 */ /* 0x100fe200008e0611 */
[----:B------:R-:W-:Y:S01]  /*2770*/  STL.128 [R1+0xb0], RZ ;  /* 0x0000b0ff01007387 */ /* 0x000fe20000100c00 */
[--C-:B------:R-:W-:Y:S01]  /*2780*/  IMAD.X R55, RZ, RZ, R17.reuse, P2 ;  /* 0x000000ffff377224 */ /* 0x100fe200010e0611 */
[C---:B------:R-:W-:Y:S01]  /*2790*/  IADD3 R38, P4, R16.reuse, 0x80, RZ ;  /* 0x0000008010267810 */ /* 0x040fe20007f9e0ff */
[----:B------:R-:W-:Y:S01]  /*27a0*/  IMAD.X R54, RZ, RZ, R17, P3 ;  /* 0x000000ffff367224 */ /* 0x000fe200018e0611 */
[----:B------:R-:W-:Y:S01]  /*27b0*/  STL.128 [R1+0xc0], RZ ;  /* 0x0000c0ff01007387 */ /* 0x000fe20000100c00 */
[----:B------:R-:W-:-:S02]  /*27c0*/  IADD3 R32, P5, R16, 0x88, RZ ;  /* 0x0000008810207810 */ /* 0x000fc40007fbe0ff */
[----:B------:R-:W-:Y:S01]  /*27d0*/  IADD3 R37, P6, R16, 0x90, RZ ;  /* 0x0000009010257810 */ /* 0x000fe20007fde0ff */
[----:B0-----:R-:W-:Y:S01]  /*27e0*/  IMAD.MOV.U32 R5, RZ, RZ, 0x40000040 ;  /* 0x40000040ff057424 */ /* 0x001fe200078e00ff */
[C---:B------:R-:W-:Y:S01]  /*27f0*/  LOP3.LUT R6, R8.reuse, 0x3000000, RZ, 0xfc, !PT ;  /* 0x0300000008067812 */ /* 0x040fe200078efcff */
[----:B------:R-:W-:Y:S01]  /*2800*/  IMAD.MOV.U32 R7, RZ, RZ, 0x40000040 ;  /* 0x40000040ff077424 */ /* 0x000fe200078e00ff */
[----:B------:R-:W-:Y:S01]  /*2810*/  LOP3.LUT R8, R8, 0x10000, RZ, 0xfc, !PT ;  /* 0x0001000008087812 */ /* 0x000fe200078efcff */
[----:B------:R-:W-:Y:S01]  /*2820*/  STL.128 [R1+0xd0], RZ ;  /* 0x0000d0ff01007387 */ /* 0x000fe20000100c00 */
[C---:B------:R-:W-:Y:S01]  /*2830*/  IADD3 R50, P1, R16.reuse, 0xf0, RZ ;  /* 0x000000f010327810 */ /* 0x040fe20007f3e0ff */
[--C-:B------:R-:W-:Y:S01]  /*2840*/  IMAD.X R53, RZ, RZ, R17.reuse, P4 ;  /* 0x000000ffff357224 */ /* 0x100fe200020e0611 */
[----:B------:R-:W-:Y:S01]  /*2850*/  IADD3 R48, P2, R16, 0xf8, RZ ;  /* 0x000000f810307810 */ /* 0x000fe20007f5e0ff */
[----:B------:R-:W-:Y:S01]  /*2860*/  STL.128 [R1+0xe0], RZ ;  /* 0x0000e0ff01007387 */ /* 0x000fe20000100c00 */
[----:B------:R-:W-:-:S02]  /*2870*/  IMAD.X R33, RZ, RZ, R17, P5 ;  /* 0x000000ffff217224 */ /* 0x000fc400028e0611 */
[--C-:B------:R-:W-:Y:S02]  /*2880*/  IMAD.X R52, RZ, RZ, R17.reuse, P6 ;  /* 0x000000ffff347224 */ /* 0x100fe400030e0611 */
[--C-:B------:R-:W-:Y:S02]  /*2890*/  IMAD.X R51, RZ, RZ, R17.reuse, P1 ;  /* 0x000000ffff337224 */ /* 0x100fe400008e0611 */
[----:B------:R-:W-:Y:S01]  /*28a0*/  IMAD.X R49, RZ, RZ, R17, P2 ;  /* 0x000000ffff317224 */ /* 0x000fe200010e0611 */
[----:B--2---:R-:W0:Y:S02]  /*28b0*/  SHFL.IDX PT, R0, R2, RZ, 0x1f ;  /* 0x00001fff02007589 */ /* 0x004e2400000e0000 */
[----:B0-----:R-:W-:-:S04]  /*28c0*/  LEA.HI R2, R0, R0, RZ, 0x1 ;  /* 0x0000000000027211 */ /* 0x001fc800078f08ff */
[----:B------:R-:W-:Y:S01]  /*28d0*/  LOP3.LUT R3, R2, 0x7fffe, RZ, 0xc0, !PT ;  /* 0x0007fffe02037812 */ /* 0x000fe200078ec0ff */
[----:B------:R-:W-:-:S04]  /*28e0*/  VIADD R2, R72, 0x1c400 ;  /* 0x0001c40048027836 */ /* 0x000fc80000000000 */
[----:B------:R-:W-:Y:S01]  /*28f0*/  IMAD.IADD R0, R0, 0x1, -R3 ;  /* 0x0000000100007824 */ /* 0x000fe200078e0a03 */
[----:B------:R-:W-:Y:S01]  /*2900*/  SHF.R.U32.HI R2, RZ, 0x4, R2 ;  /* 0x00000004ff027819 */ /* 0x000fe20000011602 */
[----:B------:R-:W-:-:S03]  /*2910*/  VIADD R3, R72, 0x18400 ;  /* 0x0001840048037836 */ /* 0x000fc60000000000 */
[----:B------:R-:W-:Y:S01]  /*2920*/  LOP3.LUT R2, R2, 0x3fff, RZ, 0xc0, !PT ;  /* 0x00003fff02027812 */ /* 0x000fe200078ec0ff */
[----:B------:R-:W-:Y:S01]  /*2930*/  IMAD R0, R0, 0x2000, R3 ;  /* 0x0000200000007824 */ /* 0x000fe200078e0203 */
[----:B------:R-:W-:Y:S02]  /*2940*/  LOP3.LUT P0, RZ, R3, 0x1bf, RZ, 0xc0, !PT ;  /* 0x000001bf03ff7812 */ /* 0x000fe4000780c0ff */
[----:B------:R-:W-:Y:S01]  /*2950*/  LOP3.LUT R4, R2, 0x10000, RZ, 0xfc, !PT ;  /* 0x0001000002047812 */ /* 0x000fe200078efcff */
[----:B------:R-:W-:Y:S01]  /*2960*/  VIADD R3, R0, 0xa000 ;  /* 0x0000a00000037836 */ /* 0x000fe20000000000 */
[----:B------:R-:W-:-:S03]  /*2970*/  SHF.R.U32.HI R0, RZ, 0x4, R0 ;  /* 0x00000004ff007819 */ /* 0x000fc60000011600 */
[----:B------:R0:W-:Y:S01]  /*2980*/  STL.128 [R1+0x80], R4 ;  /* 0x0000800401007387 */ /* 0x0001e20000100c00 */
[----:B------:R-:W-:Y:S02]  /*2990*/  SHF.R.U32.HI R3, RZ, 0x4, R3 ;  /* 0x00000004ff037819 */ /* 0x000fe40000011603 */
[----:B------:R-:W-:Y:S02]  /*29a0*/  LOP3.LUT R0, R0, 0x3fff, RZ, 0xc0, !PT ;  /* 0x00003fff00007812 */ /* 0x000fe400078ec0ff */
[----:B------:R-:W-:Y:S02]  /*29b0*/  LOP3.LUT R3, R3, 0x3fff, RZ, 0xc0, !PT ;  /* 0x00003fff03037812 */ /* 0x000fe400078ec0ff */
[----:B------:R-:W-:Y:S02]  /*29c0*/  LOP3.LUT R2, R0, 0x10000, RZ, 0xfc, !PT ;  /* 0x0001000000027812 */ /* 0x000fe400078efcff */
[----:B------:R-:W-:Y:S01]  /*29d0*/  LOP3.LUT R0, R3, 0x10000, RZ, 0xfc, !PT ;  /* 0x0001000003007812 */ /* 0x000fe200078efcff */
[----:B------:R-:W-:-:S05]  /*29e0*/  IMAD.MOV.U32 R3, RZ, RZ, 0x40000040 ;  /* 0x40000040ff037424 */ /* 0x000fca00078e00ff */
[----:B------:R1:W-:Y:S01]  /*29f0*/  STL.64 [R1+0x78], R2 ;  /* 0x0000780201007387 */ /* 0x0003e20000100a00 */
[----:B0-----:R-:W-:Y:S02]  /*2a00*/  IMAD.MOV.U32 R6, RZ, RZ, R8 ;  /* 0x000000ffff067224 */ /* 0x001fe400078e0008 */
[----:B------:R-:W-:-:S05]  /*2a10*/  IMAD.MOV.U32 R4, RZ, RZ, R0 ;  /* 0x000000ffff047224 */ /* 0x000fca00078e0000 */
[----:B------:R1:W-:Y:S01]  /*2a20*/  STL.128 [R1+0xf0], R4 ;  /* 0x0000f00401007387 */ /* 0x0003e20000100c00 */
[----:B------:R-:W-:Y:S05]  /*2a30*/  @!P0 BRA `(.L_x_3443) ;  /* 0x0000000000408947 */ /* 0x000fea0003800000 */
[----:B-1----:R-:W-:Y:S01]  /*2a40*/  MOV R2, 0x0 ;  /* 0x0000000000027802 */ /* 0x002fe20000000f00 */
        /* <DEDUP_REMOVED lines=15> */
.L_x_3443:
[----:B------:R-:W2:Y:S01]  /*2b40*/  LDL R46, [R1+0x204] ;  /* 0x00020400012e7983 */ /* 0x000ea20000100800 */
[----:B------:R-:W0:Y:S01]  /*2b50*/  LDC.64 R10, c[0x0][0xad0] ;  /* 0x0002b400ff0a7b82 */ /* 0x000e220000000a00 */
[C---:B------:R-:W-:Y:S01]  /*2b60*/  IADD3 R24, P0, R16.reuse, 0x100, RZ ;  /* 0x0000010010187810 */ /* 0x040fe20007f1e0ff */
[----:B------:R-:W-:Y:S01]  /*2b70*/  IMAD.U32 R13, RZ, RZ, UR45 ;  /* 0x0000002dff0d7e24 */ /* 0x000fe2000f8e00ff */
[----:B------:R-:W3:Y:S01]  /*2b80*/  S2R R57, SR_TID.X ;  /* 0x0000000000397919 */ /* 0x000ee20000002100 */
[----:B------:R-:W-:Y:S01]  /*2b90*/  IMAD.U32 R12, RZ, RZ, UR44 ;  /* 0x0000002cff0c7e24 */ /* 0x000fe2000f8e00ff */
[----:B------:R-:W-:Y:S01]  /*2ba0*/  BSSY B0, `(.L_x_3444) ;  /* 0x000001f000007945 */ /* 0x000fe20003800000 */
[--C-:B------:R-:W-:Y:S01]  /*2bb0*/  IMAD.X R25, RZ, RZ, R17.reuse, P0 ;  /* 0x000000ffff197224 */ /* 0x100fe200000e0611 */
[----:B------:R-:W-:Y:S01]  /*2bc0*/  IADD3 R20, P0, R16, 0x14c, RZ ;  /* 0x0000014c10147810 */ /* 0x000fe20007f1e0ff */
[----:B-1----:R-:W1:Y:S01]  /*2bd0*/  LDC.64 R2, c[0x0][0xad8] ;  /* 0x0002b600ff027b82 */ /* 0x002e620000000a00 */
[----:B------:R-:W-:Y:S01]  /*2be0*/  IMAD.MOV.U32 R28, RZ, RZ, RZ ;  /* 0x000000ffff1c7224 */ /* 0x000fe200078e00ff */
[----:B------:R4:W-:Y:S02]  /*2bf0*/  STL.64 [R1+0x110], R18 ;  /* 0x0001101201007387 */ /* 0x0009e40000100a00 */
[----:B------:R-:W-:-:S02]  /*2c00*/  IMAD.X R21, RZ, RZ, R17, P0 ;  /* 0x000000ffff157224 */ /* 0x000fc400000e0611 */
[----:B------:R4:W-:Y:S02]  /*2c10*/  STL.64 [R1+0x108], R24 ;  /* 0x0001081801007387 */ /* 0x0009e40000100a00 */
[----:B------:R-:W5:Y:S02]  /*2c20*/  LDC.64 R8, c[0x0][0xae0] ;  /* 0x0002b800ff087b82 */ /* 0x000f640000000a00 */
[----:B------:R4:W-:Y:S04]  /*2c30*/  STL.64 [R1+0x150], R20 ;  /* 0x0001501401007387 */ /* 0x0009e80000100a00 */
[----:B------:R4:W-:Y:S02]  /*2c40*/  STL.64 [R1+0x100], R178 ;  /* 0x000100b201007387 */ /* 0x0009e40000100a00 */
[----:B------:R-:W4:Y:S01]  /*2c50*/  LDC R6, c[0x0][0x450] ;  /* 0x00011400ff067b82 */ /* 0x000f220000000800 */
[----:B0-----:R-:W-:Y:S01]  /*2c60*/  IMAD.MOV.U32 R14, RZ, RZ, R11 ;  /* 0x000000ffff0e7224 */ /* 0x001fe200078e000b */
[----:B------:R0:W-:Y:S01]  /*2c70*/  STL.U8 [R1+0x118], RZ ;  /* 0x000118ff01007387 */ /* 0x0001e20000100000 */
[----:B------:R-:W-:-:S05]  /*2c80*/  IMAD.MOV.U32 R7, RZ, RZ, R10 ;  /* 0x000000ffff077224 */ /* 0x000fca00078e000a */
[----:B------:R-:W4:Y:S01]  /*2c90*/  LDC.64 R4, c[0x0][0x448] ;  /* 0x00011200ff047b82 */ /* 0x000f220000000a00 */
[----:B-1----:R-:W-:Y:S02]  /*2ca0*/  IMAD.MOV.U32 R15, RZ, RZ, R2 ;  /* 0x000000ffff0f7224 */ /* 0x002fe400078e0002 */
[----:B------:R-:W-:Y:S02]  /*2cb0*/  IMAD.MOV.U32 R29, RZ, RZ, R3 ;  /* 0x000000ffff1d7224 */ /* 0x000fe400078e0003 */
[----:B---3--:R-:W-:Y:S01]  /*2cc0*/  VIADD R217, R57, 0xffffff80 ;  /* 0xffffff8039d97836 */ /* 0x008fe20000000000 */
[----:B------:R0:W-:Y:S01]  /*2cd0*/  STL.128 [R1+0x120], R12 ;  /* 0x0001200c01007387 */ /* 0x0001e20000100c00 */
[----:B-----5:R-:W-:Y:S02]  /*2ce0*/  IMAD.MOV.U32 R30, RZ, RZ, R8 ;  /* 0x000000ffff1e7224 */ /* 0x020fe400078e0008 */
[----:B------:R-:W-:Y:S01]  /*2cf0*/  IMAD.MOV.U32 R31, RZ, RZ, R9 ;  /* 0x000000ffff1f7224 */ /* 0x000fe200078e0009 */
[----:B------:R0:W-:Y:S04]  /*2d00*/  STL [R1+0x11c], R217 ;  /* 0x00011cd901007387 */ /* 0x0001e80000100800 */
[----:B------:R0:W-:Y:S04]  /*2d10*/  STL.128 [R1+0x130], R28 ;  /* 0x0001301c01007387 */ /* 0x0001e80000100c00 */
[----:B----4-:R0:W-:Y:S01]  /*2d20*/  STL.128 [R1+0x140], R4 ;  /* 0x0001400401007387 */ /* 0x0101e20000100c00 */
[----:B--2---:R-:W-:-:S04]  /*2d30*/  LEA.HI R0, R46, R46, RZ, 0x1 ;  /* 0x0000002e2e007211 */ /* 0x004fc800078f08ff */
[----:B------:R-:W-:-:S05]  /*2d40*/  LOP3.LUT R11, R0, 0xfffffffe, RZ, 0xc0, !PT ;  /* 0xfffffffe000b7812 */ /* 0x000fca00078ec0ff */
[----:B------:R-:W-:-:S05]  /*2d50*/  IMAD.IADD R0, R46, 0x1, -R11 ;  /* 0x000000012e007824 */ /* 0x000fca00078e0a0b */
[----:B------:R-:W-:-:S04]  /*2d60*/  SHF.L.U32 R11, R0, 0x1f, RZ ;  /* 0x0000001f000b7819 */ /* 0x000fc800000006ff */
[----:B------:R-:W1:Y:S02]  /*2d70*/  SYNCS.PHASECHK.TRANS64.TRYWAIT P0, [R72+URZ+0x32400], R11 ;  /* 0x0324000b480075a7 */ /* 0x000e64000800017f */
[----:B01----:R-:W-:Y:S05]  /*2d80*/  @!P0 BRA `(.L_x_3445) ;  /* 0x00000294009c8947 */ /* 0x003fea0003800000 */
.L_x_3663:
[----:B------:R-:W-:Y:S05]  /*2d90*/  BSYNC B0 ;  /* 0x0000000000007941 */ /* 0x000fea0003800000 */
.L_x_3444:
[----:B------:R-:W2:Y:S04]  /*2da0*/  LDL R4, [R1+0x4bc] ;  /* 0x0004bc0001047983 */ /* 0x000ea80000100800 */
[----:B------:R-:W3:Y:S04]  /*2db0*/  LDL R0, [R1+0x4c0] ;  /* 0x0004c00001007983 */ /* 0x000ee80000100800 */
[----:B------:R-:W4:Y:S04]  /*2dc0*/  LDL.64 R28, [R1+0x4b0] ;  /* 0x0004b000011c7983 */ /* 0x000f280000100a00 */
[----:B------:R-:W4:Y:S04]  /*2dd0*/  LDL R20, [R1] ;  /* 0x0000000001147983 */ /* 0x000f280000100800 */
[----:B0-----:R0:W5:Y:S01]  /*2de0*/  LDL.64 R10, [R1+0x1f8] ;  /* 0x0001f800010a7983 */ /* 0x0011620000100a00 */
[C---:B------:R-:W-:Y:S01]  /*2df0*/  IADD3 R14, P0, R16.reuse, 0x118, RZ ;  /* 0x00000118100e7810 */ /* 0x040fe20007f1e0ff */
[----:B------:R-:W-:Y:S01]  /*2e00*/  IMAD.MOV.U32 R12, RZ, RZ, R42 ;  /* 0x000000ffff0c7224 */ /* 0x000fe200078e002a */
[----:B------:R-:W-:Y:S05]  /*2e10*/  WARPSYNC.ALL ;  /* 0x0000000000007948 */ /* 0x000fea0003800000 */
[----:B------:R-:W-:Y:S01]  /*2e20*/  IMAD.X R15, RZ, RZ, R17, P0 ;  /* 0x000000ffff0f7224 */ /* 0x000fe200000e0611 */
[----:B------:R-:W-:Y:S01]  /*2e30*/  IADD3 R18, P0, R16, 0x150, RZ ;  /* 0x0000015010127810 */ /* 0x000fe20007f1e0ff */
[----:B------:R-:W-:Y:S01]  /*2e40*/  IMAD.MOV.U32 R13, RZ, RZ, R43 ;  /* 0x000000ffff0d7224 */ /* 0x000fe200078e002b */
[----:B------:R-:W1:Y:S01]  /*2e50*/  S2R R21, SR_TID.X ;  /* 0x0000000000157919 */ /* 0x000e620000002100 */
[----:B------:R-:W-:Y:S01]  /*2e60*/  IMAD.MOV.U32 R24, RZ, RZ, R38 ;  /* 0x000000ffff187224 */ /* 0x000fe200078e0026 */
[----:B------:R-:W-:Y:S01]  /*2e70*/  BSSY B0, `(.L_x_3446) ;  /* 0x0000033000007945 */ /* 0x000fe20003800000 */
[----:B------:R-:W-:Y:S01]  /*2e80*/  IMAD.X R19, RZ, RZ, R17, P0 ;  /* 0x000000ffff137224 */ /* 0x000fe200000e0611 */
[----:B------:R0:W-:Y:S01]  /*2e90*/  STL.128 [R1+0x160], R12 ;  /* 0x0001600c01007387 */ /* 0x0001e20000100c00 */
[----:B------:R-:W-:-:S03]  /*2ea0*/  IMAD.MOV.U32 R25, RZ, RZ, R53 ;  /* 0x000000ffff197224 */ /* 0x000fc600078e0035 */
[----:B------:R-:W-:Y:S04]  /*2eb0*/  STL.64 [R1+0x1f0], R32 ;  /* 0x0001f02001007387 */ /* 0x000fe80000100a00 */
[----:B------:R-:W-:Y:S01]  /*2ec0*/  STL.128 [R1+0x180], R24 ;  /* 0x0001801801007387 */ /* 0x000fe20000100c00 */
[----:B0-----:R-:W-:Y:S02]  /*2ed0*/  IMAD.MOV.U32 R14, RZ, RZ, R36 ;  /* 0x000000ffff0e7224 */ /* 0x001fe400078e0024 */
[----:B------:R-:W-:Y:S01]  /*2ee0*/  IMAD.MOV.U32 R15, RZ, RZ, R47 ;  /* 0x000000ffff0f7224 */ /* 0x000fe200078e002f */
[----:B-1----:R-:W-:Y:S01]  /*2ef0*/  SHF.R.U32.HI R21, RZ, 0x7, R21 ;  /* 0x00000007ff157819 */ /* 0x002fe20000011615 */
[----:B--2---:R-:W-:Y:S02]  /*2f00*/  IMAD.MOV.U32 R13, RZ, RZ, R4 ;  /* 0x000000ffff0d7224 */ /* 0x004fe400078e0004 */
[----:B---3--:R-:W-:Y:S01]  /*2f10*/  IMAD.MOV.U32 R12, RZ, RZ, R0 ;  /* 0x000000ffff0c7224 */ /* 0x008fe200078e0000 */
[C---:B------:R-:W-:Y:S01]  /*2f20*/  IADD3 R0, P1, R16.reuse, 0x208, RZ ;  /* 0x0000020810007810 */ /* 0x040fe20007f3e0ff */
[----:B----4-:R-:W-:Y:S04]  /*2f30*/  STL.64 [R1+0x158], R28 ;  /* 0x0001581c01007387 */ /* 0x010fe80000100a00 */
[----:B------:R-:W-:Y:S01]  /*2f40*/  IMAD.X R7, RZ, RZ, R17, P1 ;  /* 0x000000ffff077224 */ /* 0x000fe200008e0611 */
[----:B------:R-:W-:Y:S01]  /*2f50*/  IADD3 R4, P1, R16, 0x108, RZ ;  /* 0x0000010810047810 */ /* 0x000fe20007f3e0ff */
[----:B------:R0:W-:Y:S02]  /*2f60*/  STL.128 [R1+0x190], R12 ;  /* 0x0001900c01007387 */ /* 0x0001e40000100c00 */
[----:B0-----:R-:W-:-:S02]  /*2f70*/  IMAD.MOV.U32 R12, RZ, RZ, R40 ;  /* 0x000000ffff0c7224 */ /* 0x001fc400078e0028 */
[----:B------:R-:W-:Y:S02]  /*2f80*/  IMAD.MOV.U32 R13, RZ, RZ, R55 ;  /* 0x000000ffff0d7224 */ /* 0x000fe400078e0037 */
[----:B------:R-:W-:Y:S02]  /*2f90*/  IMAD.MOV.U32 R14, RZ, RZ, R50 ;  /* 0x000000ffff0e7224 */ /* 0x000fe400078e0032 */
[----:B------:R-:W-:-:S05]  /*2fa0*/  IMAD.MOV.U32 R15, RZ, RZ, R51 ;  /* 0x000000ffff0f7224 */ /* 0x000fca00078e0033 */
[----:B------:R0:W-:Y:S02]  /*2fb0*/  STL.128 [R1+0x1a0], R12 ;  /* 0x0001a00c01007387 */ /* 0x0001e40000100c00 */
[----:B0-----:R-:W-:Y:S02]  /*2fc0*/  IMAD.MOV.U32 R12, RZ, RZ, R48 ;  /* 0x000000ffff0c7224 */ /* 0x001fe400078e0030 */
[----:B------:R-:W-:Y:S02]  /*2fd0*/  IMAD.MOV.U32 R13, RZ, RZ, R49 ;  /* 0x000000ffff0d7224 */ /* 0x000fe400078e0031 */
[----:B------:R-:W-:Y:S01]  /*2fe0*/  IMAD.MOV.U32 R14, RZ, RZ, R0 ;  /* 0x000000ffff0e7224 */ /* 0x000fe200078e0000 */
[----:B------:R-:W-:Y:S01]  /*2ff0*/  LOP3.LUT R0, R20, 0x1, RZ, 0xfc, !PT ;  /* 0x0000000114007812 */ /* 0x000fe200078efcff */
[----:B------:R-:W-:Y:S02]  /*3000*/  IMAD.MOV.U32 R15, RZ, RZ, R7 ;  /* 0x000000ffff0f7224 */ /* 0x000fe400078e0007 */
[----:B------:R-:W-:Y:S01]  /*3010*/  IMAD.X R7, RZ, RZ, R17, P1 ;  /* 0x000000ffff077224 */ /* 0x000fe200008e0611 */
[----:B------:R-:W-:-:S02]  /*3020*/  ISETP.NE.AND P1, PT, R0, 0x3, PT ;  /* 0x000000030000780c */ /* 0x000fc40003f25270 */
[----:B------:R0:W-:Y:S02]  /*3030*/  STL.128 [R1+0x1b0], R12 ;  /* 0x0001b00c01007387 */ /* 0x0001e40000100c00 */
[----:B0-----:R-:W-:Y:S02]  /*3040*/  IMAD.MOV.U32 R14, RZ, RZ, R35 ;  /* 0x000000ffff0e7224 */ /* 0x001fe400078e0023 */
[----:B------:R-:W-:Y:S02]  /*3050*/  IMAD.MOV.U32 R15, RZ, RZ, R44 ;  /* 0x000000ffff0f7224 */ /* 0x000fe400078e002c */
[----:B------:R-:W-:Y:S02]  /*3060*/  IMAD.MOV.U32 R12, RZ, RZ, R18 ;  /* 0x000000ffff0c7224 */ /* 0x000fe400078e0012 */
[----:B------:R-:W-:Y:S02]  /*3070*/  IMAD.MOV.U32 R13, RZ, RZ, R19 ;  /* 0x000000ffff0d7224 */ /* 0x000fe400078e0013 */
[----:B------:R-:W-:-:S02]  /*3080*/  IMAD.MOV.U32 R18, RZ, RZ, R39 ;  /* 0x000000ffff127224 */ /* 0x000fc400078e0027 */
[----:B------:R-:W-:Y:S01]  /*3090*/  IMAD.MOV.U32 R19, RZ, RZ, R54 ;  /* 0x000000ffff137224 */ /* 0x000fe200078e0036 */
[----:B------:R0:W-:Y:S04]  /*30a0*/  STL.128 [R1+0x1c0], R12 ;  /* 0x0001c00c01007387 */ /* 0x0001e80000100c00 */
[----:B------:R-:W-:Y:S01]  /*30b0*/  STL.128 [R1+0x170], R16 ;  /* 0x0001701001007387 */ /* 0x000fe20000100c00 */
[----:B0-----:R-:W-:Y:S02]  /*30c0*/  IMAD.MOV.U32 R14, RZ, RZ, R34 ;  /* 0x000000ffff0e7224 */ /* 0x001fe400078e0022 */
[----:B------:R-:W-:Y:S02]  /*30d0*/  IMAD.MOV.U32 R15, RZ, RZ, R45 ;  /* 0x000000ffff0f7224 */ /* 0x000fe400078e002d */
[----:B------:R-:W-:-:S02]  /*30e0*/  IMAD.MOV.U32 R12, RZ, RZ, R4 ;  /* 0x000000ffff0c7224 */ /* 0x000fc400078e0004 */
[----:B------:R-:W-:Y:S02]  /*30f0*/  IMAD.MOV.U32 R13, RZ, RZ, R7 ;  /* 0x000000ffff0d7224 */ /* 0x000fe400078e0007 */
[----:B------:R-:W-:-:S03]  /*3100*/  VIADD R4, R21, 0x8 ;  /* 0x0000000815047836 */ /* 0x000fc60000000000 */
[----:B------:R0:W-:Y:S02]  /*3110*/  STL.128 [R1+0x1d0], R12 ;  /* 0x0001d00c01007387 */ /* 0x0001e40000100c00 */
[----:B0-----:R-:W-:Y:S02]  /*3120*/  IMAD.MOV.U32 R12, RZ, RZ, R41 ;  /* 0x000000ffff0c7224 */ /* 0x001fe400078e0029 */
[----:B------:R-:W-:Y:S02]  /*3130*/  IMAD.MOV.U32 R13, RZ, RZ, R56 ;  /* 0x000000ffff0d7224 */ /* 0x000fe400078e0038 */
[----:B------:R-:W-:Y:S02]  /*3140*/  IMAD.MOV.U32 R14, RZ, RZ, R37 ;  /* 0x000000ffff0e7224 */ /* 0x000fe400078e0025 */
[----:B------:R-:W-:-:S05]  /*3150*/  IMAD.MOV.U32 R15, RZ, RZ, R52 ;  /* 0x000000ffff0f7224 */ /* 0x000fca00078e0034 */
[----:B------:R0:W-:Y:S01]  /*3160*/  STL.128 [R1+0x1e0], R12 ;  /* 0x0001e00c01007387 */ /* 0x0001e20000100c00 */
[----:B------:R0:W-:Y:S06]  /*3170*/  BAR.SYNC.DEFER_BLOCKING R4, 0x100 ;  /* 0x000400040000751d */ /* 0x0001ec0000010000 */
[----:B------:R-:W-:Y:S05]  /*3180*/  @!P1 BRA `(.L_x_3447) ;  /* 0x0000000000049947 */ /* 0x000fea0003800000 */
[----:B------:R-:W-:Y:S01]  /*3190*/  BPT.TRAP 0x1 ;  /* 0x000000040000795c */ /* 0x000fe20000300000 */
.L_x_3447:
[----:B------:R-:W-:Y:S05]  /*31a0*/  BSYNC B0 ;  /* 0x0000000000007941 */ /* 0x000fea0003800000 */
.L_x_3446:
[----:B0-----:R-:W2:Y:S01]  /*31b0*/  LDL.64 R12, [R1+0x18] ;  /* 0x00001800010c7983 */ /* 0x001ea20000100a00 */
[----:B-----5:R-:W-:Y:S01]  /*31c0*/  SHF.L.U32 R11, R11, 0x1f, RZ ;  /* 0x0000001f0b0b7819 */ /* 0x020fe200000006ff */
[----:B------:R-:W-:Y:S01]  /*31d0*/  BSSY B0, `(.L_x_3448) ;  /* 0x0000006000007945 */ /* 0x000fe20003800000 */
[----:B--2---:R-:W-:-:S05]  /*31e0*/  MOV R7, R12 ;  /* 0x0000000c00077202 */ /* 0x004fca0000000f00 */
[----:B------:R-:W-:-:S04]  /*31f0*/  IMAD R10, R10, 0x8, R7 ;  /* 0x000000080a0a7824 */ /* 0x000fc800078e0207 */
[----:B------:R0:W1:Y:S01]  /*3200*/  SYNCS.PHASECHK.TRANS64.TRYWAIT P0, [R10+URZ], R11 ;  /* 0x0000000b0a0075a7 */ /* 0x000062000800017f */
[----:B------:R-:W-:Y:S05]  /*3210*/  @!P1 BRA `(.L_x_3449) ;  /* 0x0000000000049947 */ /* 0x000fea0003800000 */
[----:B------:R-:W-:Y:S01]  /*3220*/  BPT.TRAP 0x1 ;  /* 0x000000040000795c */ /* 0x000fe20000300000 */
.L_x_3449:
[----:B------:R-:W-:Y:S05]  /*3230*/  BSYNC B0 ;  /* 0x0000000000007941 */ /* 0x000fea0003800000 */
.L_x_3448:
[----:B------:R-:W-:Y:S04]  /*3240*/  BSSY B0, `(.L_x_3450) ;  /* 0x0000004000007945 */ /* 0x000fe80003800000 */
[----:B-1----:R-:W-:Y:S05]  /*3250*/  @P0 BRA `(.L_x_3451) ;  /* 0x0000000000080947 */ /* 0x002fea0003800000 */
[----:B------:R-:W1:Y:S02]  /*3260*/  SYNCS.PHASECHK.TRANS64.TRYWAIT P0, [R10+URZ], R11 ;  /* 0x0000000b0a0075a7 */ /* 0x000e64000800017f */
[----:B-1----:R-:W-:Y:S05]  /*3270*/  @!P0 BRA `(.L_x_3452) ;  /* 0x0000029000748947 */ /* 0x002fea0003800000 */
.L_x_3451:
[----:B------:R-:W-:Y:S05]  /*3280*/  BSYNC B0 ;  /* 0x0000000000007941 */ /* 0x000fea0003800000 */
.L_x_3450:
[----:B------:R-:W2:Y:S04]  /*3290*/  LDL R21, [R1+0x1f8] ;  /* 0x0001f80001157983 */ /* 0x000ea80000100800 */
[----:B01----:R-:W2:Y:S01]  /*32a0*/  LDL.64 R10, [R1+0x80] ;  /* 0x00008000010a7983 */ /* 0x003ea20000100a00 */
[----:B------:R-:W-:Y:S05]  /*32b0*/  WARPSYNC.ALL ;  /* 0x0000000000007948 */ /* 0x000fea0003800000 */
[----:B------:R-:W3:Y:S04]  /*32c0*/  LDL.64 R24, [R1+0x78] ;  /* 0x0000780001187983 */ /* 0x000ee80000100a00 */
[----:B------:R-:W4:Y:S04]  /*32d0*/  LDL.64 R12, [R1+0x78] ;  /* 0x00007800010c7983 */ /* 0x000f280000100a00 */
[----:B------:R-:W5:Y:S01]  /*32e0*/  LDL.64 R14, [R1+0x78] ;  /* 0x00007800010e7983 */ /* 0x000f620000100a00 */
[----:B--2---:R-:W-:-:S03]  /*32f0*/  IMAD R10, R21, 0x300, R10 ;  /* 0x00000300150a7824 */ /* 0x004fc600078e020a */
[----:B------:R-:W2:Y:S01]  /*3300*/  LDL.64 R18, [R1+0x78] ;  /* 0x0000780001127983 */ /* 0x000ea20000100a00 */
[----:B------:R-:W-:Y:S02]  /*3310*/  R2UR UR7, R11 ;  /* 0x000000000b0772ca */ /* 0x000fe400000e0000 */
[C---:B------:R-:W-:Y:S01]  /*3320*/  R2UR UR6, R10.reuse ;  /* 0x000000000a0672ca */ /* 0x040fe200000e0000 */
[----:B------:R-:W2:Y:S01]  /*3330*/  LDL R7, [R1+0x204] ;  /* 0x0002040001077983 */ /* 0x000ea20000100800 */
[----:B------:R-:W-:Y:S01]  /*3340*/  VIADD R20, R10, 0x2 ;  /* 0x000000020a147836 */ /* 0x000fe20000000000 */
[----:B------:R-:W-:Y:S01]  /*3350*/  BSSY B0, `(.L_x_3453) ;  /* 0x000002e000007945 */ /* 0x000fe20003800000 */
[----:B------:R-:W-:Y:S01]  /*3360*/  IMAD.MOV.U32 R21, RZ, RZ, R11 ;  /* 0x000000ffff157224 */ /* 0x000fe200078e000b */
[----:B------:R0:W-:Y:S01]  /*3370*/  STL [R1+0x60], RZ ;  /* 0x000060ff01007387 */ /* 0x0001e20000100800 */
[----:B---3--:R-:W-:Y:S02]  /*3380*/  R2UR UR4, R24 ;  /* 0x00000000180472ca */ /* 0x008fe400000e0000 */
[----:B------:R-:W-:-:S02]  /*3390*/  R2UR UR5, R25 ;  /* 0x00000000190572ca */ /* 0x000fc400000e0000 */
[----:B------:R-:W-:Y:S01]  /*33a0*/  WARPGROUP.ARRIVE ;  /* 0x00000000000079c5 */ /* 0x000fe20000000000 */
[----:B----4-:R-:W-:Y:S02]  /*33b0*/  VIADD R12, R12, 0x2 ;  /* 0x000000020c0c7836 */ /* 0x010fe40000000000 */
[----:B-----5:R-:W-:Y:S02]  /*33c0*/  VIADD R14, R14, 0x4 ;  /* 0x000000040e0e7836 */ /* 0x020fe40000000000 */
[----:B--2---:R-:W-:-:S06]  /*33d0*/  VIADD R18, R18, 0x6 ;  /* 0x0000000612127836 */ /* 0x004fcc0000000000 */
[----:B------:R-:W-:Y:S01]  /*33e0*/  HGMMA.64x96x16.F32 R24, gdesc[UR4], RZ, !UPT, gsb0 ;  /* 0x01600000041879f0 */ /* 0x000fe2000c0008ff */
[----:B------:R-:W-:Y:S02]  /*33f0*/  R2UR UR6, R20 ;  /* 0x00000000140672ca */ /* 0x000fe400000e0000 */
[----:B------:R-:W-:Y:S02]  /*3400*/  R2UR UR7, R21 ;  /* 0x00000000150772ca */ /* 0x000fe400000e0000 */
[----:B------:R-:W-:Y:S01]  /*3410*/  R2UR UR4, R12 ;  /* 0x000000000c0472ca */ /* 0x000fe200000e0000 */
[C---:B------:R-:W-:Y:S01]  /*3420*/  VIADD R12, R10.reuse, 0x4 ;  /* 0x000000040a0c7836 */ /* 0x040fe20000000000 */
[----:B------:R-:W-:Y:S01]  /*3430*/  R2UR UR5, R13 ;  /* 0x000000000d0572ca */ /* 0x000fe200000e0000 */
[----:B------:R-:W-:Y:S01]  /*3440*/  IMAD.MOV.U32 R13, RZ, RZ, R11 ;  /* 0x000000ffff0d7224 */ /* 0x000fe200078e000b */
[----:B------:R-:W-:Y:S01]  /*3450*/  LEA.HI R0, R7, R7, RZ, 0x1 ;  /* 0x0000000707007211 */ /* 0x000fe200078f08ff */
        /* <DEDUP_REMOVED lines=15> */
[----:B------:R-:W-:Y:S01]  /*3550*/  LOP3.LUT R10, R0, 0xfffffffe, RZ, 0xc0, !PT ;  /* 0xfffffffe000a7812 */ /* 0x000fe200078ec0ff */
[----:B------:R-:W-:-:S04]  /*3560*/  IMAD.MOV.U32 R0, RZ, RZ, 0x1 ;  /* 0x00000001ff007424 */ /* 0x000fc800078e00ff */
[----:B------:R-:W-:Y:S01]  /*3570*/  IMAD.IADD R7, R7, 0x1, -R10 ;  /* 0x0000000107077824 */ /* 0x000fe200078e0a0a */
[----:B------:R0:W-:Y:S04]  /*3580*/  STL [R1+0x60], R0 ;  /* 0x0000600001007387 */ /* 0x0001e80000100800 */
[----:B------:R-:W-:Y:S01]  /*3590*/  SHF.L.U32 R7, R7, 0x1f, RZ ;  /* 0x0000001f07077819 */ /* 0x000fe200000006ff */
[----:B------:R0:W-:Y:S04]  /*35a0*/  STL [R1+0x60], R0 ;  /* 0x0000600001007387 */ /* 0x0001e80000100800 */
[----:B------:R0:W-:Y:S04]  /*35b0*/  STL [R1+0x60], R0 ;  /* 0x0000600001007387 */ /* 0x0001e80000100800 */
[----:B------:R0:W-:Y:S01]  /*35c0*/  STL [R1+0x60], R0 ;  /* 0x0000600001007387 */ /* 0x0001e20000100800 */
[----:B------:R-:W-:-:S02]  /*35d0*/  WARPGROUP.DEPBAR.LE gsb0, 0x0 ;  /* 0x00008000000079c5 */ /* 0x000fc40000010000 */
[----:B------:R-:W-:-:S06]  /*35e0*/  WARPGROUP.ARRIVE ;  /* 0x00000000000079c5 */ /* 0x000fcc0000000000 */
[----:B------:R-:W-:Y:S03]  /*35f0*/  HGMMA.64x96x16.F32 R24, gdesc[UR4], R24, gsb0 ;  /* 0x01600000041879f0 */ /* 0x000fe60008000818 */
[----:B------:R-:W-:Y:S02]  /*3600*/  WARPGROUP.DEPBAR.LE gsb0, 0x0 ;  /* 0x00008000000079c5 */ /* 0x000fe40000010000 */
[----:B------:R-:W1:Y:S02]  /*3610*/  SYNCS.PHASECHK.TRANS64.TRYWAIT P0, [R72+URZ+0x32410], R7 ;  /* 0x03241007480075a7 */ /* 0x000e64000800017f */
[----:B01----:R-:W-:Y:S05]  /*3620*/  @!P0 BRA `(.L_x_3454) ;  /* 0x0000028c009c8947 */ /* 0x003fea0003800000 */
.L_x_3664:
[----:B------:R-:W-:Y:S05]  /*3630*/  BSYNC B0 ;  /* 0x0000000000007941 */ /* 0x000fea0003800000 */
.L_x_3453:
[----:B0-----:R-:W2:Y:S04]  /*3640*/  LDL R7, [R1+0x28] ;  /* 0x0000280001077983 */ /* 0x001ea80000100800 */
[----:B------:R0:W5:Y:S01]  /*3650*/  LDL.64 R10, [R1+0x1f8] ;  /* 0x0001f800010a7983 */ /* 0x0001620000100a00 */
[----:B------:R-:W-:Y:S01]  /*3660*/  BSSY B0, `(.L_x_3455) ;  /* 0x0000005000007945 */ /* 0x000fe20003800000 */
[----:B--2---:R-:W-:-:S04]  /*3670*/  LOP3.LUT R7, R7, 0x1, RZ, 0xfc, !PT ;  /* 0x0000000107077812 */ /* 0x004fc800078efcff */
[----:B------:R-:W-:-:S13]  /*3680*/  ISETP.NE.AND P1, PT, R7, 0x3, PT ;  /* 0x000000030700780c */ /* 0x000fda0003f25270 */
[----:B0-----:R-:W-:Y:S05]  /*3690*/  @!P1 BRA `(.L_x_3456) ;  /* 0x0000000000049947 */ /* 0x001fea0003800000 */
[----:B------:R-:W-:Y:S01]  /*36a0*/  BPT.TRAP 0x1 ;  /* 0x000000040000795c */ /* 0x000fe20000300000 */
.L_x_3456:
[----:B------:R-:W-:Y:S05]  /*36b0*/  BSYNC B0 ;  /* 0x0000000000007941 */ /* 0x000fea0003800000 */
.L_x_3455:
[----:B------:R-:W2:Y:S01]  /*36c0*/  LDL.64 R12, [R1+0x40] ;  /* 0x00004000010c7983 */ /* 0x000ea20000100a00 */
[----:B-----5:R-:W-:Y:S01]  /*36d0*/  SHF.L.U32 R11, R11, 0x1f, RZ ;  /* 0x0000001f0b0b7819 */ /* 0x020fe200000006ff */
[----:B------:R-:W-:Y:S01]  /*36e0*/  BSSY B0, `(.L_x_3457) ;  /* 0x0000006000007945 */ /* 0x000fe20003800000 */
[----:B--2---:R-:W-:-:S05]  /*36f0*/  MOV R13, R12 ;  /* 0x0000000c000d7202 */ /* 0x004fca0000000f00 */
[----:B------:R-:W-:-:S04]  /*3700*/  IMAD R10, R10, 0x8, R13 ;  /* 0x000000080a0a7824 */ /* 0x000fc800078e020d */
[----:B------:R0:W1:Y:S01]  /*3710*/  SYNCS.PHASECHK.TRANS64.TRYWAIT P0, [R10+URZ], R11 ;  /* 0x0000000b0a0075a7 */ /* 0x000062000800017f */
[----:B------:R-:W-:Y:S05]  /*3720*/  @!P1 BRA `(.L_x_3458) ;  /* 0x0000000000049947 */ /* 0x000fea0003800000 */
[----:B------:R-:W-:Y:S01]  /*3730*/  BPT.TRAP 0x1 ;  /* 0x000000040000795c */ /* 0x000fe20000300000 */
.L_x_3458:
[----:B------:R-:W-:Y:S05]  /*3740*/  BSYNC B0 ;  /* 0x0000000000007941 */ /* 0x000fea0003800000 */
.L_x_3457:
[----:B------:R-:W-:Y:S04]  /*3750*/  BSSY B0, `(.L_x_3459) ;  /* 0x0000004000007945 */ /* 0x000fe80003800000 */
[----:B-1----:R-:W-:Y:S05]  /*3760*/  @P0 BRA `(.L_x_3460) ;  /* 0x0000000000080947 */ /* 0x002fea0003800000 */
[----:B------:R-:W1:Y:S02]  /*3770*/  SYNCS.PHASECHK.TRANS64.TRYWAIT P0, [R10+URZ], R11 ;  /* 0x0000000b0a0075a7 */ /* 0x000e64000800017f */
[----:B-1----:R-:W-:Y:S05]  /*3780*/  @!P0 BRA `(.L_x_3461) ;  /* 0x0000028c00588947 */ /* 0x002fea0003800000 */
.L_x_3460:
[----:B------:R-:W-:Y:S05]  /*3790*/  BSYNC B0 ;  /* 0x0000000000007941 */ /* 0x000fea0003800000 */
.L_x_3459:
[----:B------:R-:W2:Y:S04]  /*37a0*/  LDL R73, [R1+0x1f8] ;  /* 0x0001f80001497983 */ /* 0x000ea80000100800 */
[----:B01----:R-:W2:Y:S04]  /*37b0*/  LDL.64 R10, [R1+0xf8] ;  /* 0x0000f800010a7983 */ /* 0x003ea80000100a00 */
[----:B------:R-:W3:Y:S04]  /*37c0*/  LDL R7, [R1+0x70] ;  /* 0x0000700001077983 */ /* 0x000ee80000100800 */
[----:B------:R-:W4:Y:S04]  /*37d0*/  LDL.64 R12, [R1+0xf0] ;  /* 0x0000f000010c7983 */ /* 0x000f280000100a00 */
[----:B------:R-:W4:Y:S04]  /*37e0*/  LDL.64 R20, [R1+0xf0] ;  /* 0x0000f00001147983 */ /* 0x000f280000100a00 */
[----:B------:R-:W4:Y:S04]  /*37f0*/  LDL.64 R18, [R1+0xf0] ;  /* 0x0000f00001127983 */ /* 0x000f280000100a00 */
[----:B------:R-:W4:Y:S01]  /*3800*/  LDL.64 R14, [R1+0xf0] ;  /* 0x0000f000010e7983 */ /* 0x000f220000100a00 */
[----:B------:R-:W-:Y:S05]  /*3810*/  WARPSYNC.ALL ;  /* 0x0000000000007948 */ /* 0x000fea0003800000 */
[----:B------:R-:W-:Y:S01]  /*3820*/  WARPGROUP.ARRIVE ;  /* 0x00000000000079c5 */ /* 0x000fe20000000000 */
[----:B------:R0:W5:Y:S01]  /*3830*/  LDL R74, [R1+0xc] ;  /* 0x00000c00014a7983 */ /* 0x0001620000100800 */
[----:B--2---:R-:W-:Y:S01]  /*3840*/  IMAD R10, R73, 0xc00, R10 ;  /* 0x00000c00490a7824 */ /* 0x004fe200078e020a */
[----:B------:R-:W-:-:S02]  /*3850*/  R2UR UR7, R11 ;  /* 0x000000000b0772ca */ /* 0x000fc400000e0000 */
[----:B---3--:R-:W-:Y:S02]  /*3860*/  ISETP.NE.U32.AND P0, PT, R7, RZ, PT ;  /* 0x000000ff0700720c */ /* 0x008fe40003f05070 */
[----:B------:R-:W-:Y:S02]  /*3870*/  R2UR UR6, R10 ;  /* 0x000000000a0672ca */ /* 0x000fe400000e0000 */
[----:B----4-:R-:W-:Y:S02]  /*3880*/  R2UR UR4, R12 ;  /* 0x000000000c0472ca */ /* 0x010fe400000e0000 */
[----:B------:R-:W-:Y:S01]  /*3890*/  R2UR UR5, R13 ;  /* 0x000000000d0572ca */ /* 0x000fe200000e0000 */
[----:B------:R-:W-:Y:S01]  /*38a0*/  VIADD R72, R10, 0x2 ;  /* 0x000000020a487836 */ /* 0x000fe20000000000 */
[----:B------:R-:W2:Y:S01]  /*38b0*/  LDL.64 R12, [R1+0xf0] ;  /* 0x0000f000010c7983 */ /* 0x000ea20000100a00 */
[----:B------:R-:W-:Y:S02]  /*38c0*/  VIADD R20, R20, 0x2 ;  /* 0x0000000214147836 */ /* 0x000fe40000000000 */
[----:B------:R-:W-:Y:S01]  /*38d0*/  IMAD.MOV.U32 R73, RZ, RZ, R11 ;  /* 0x000000ffff497224 */ /* 0x000fe200078e000b */
[----:B------:R0:W5:Y:S01]  /*38e0*/  LDL R7, [R1+0x1f8] ;  /* 0x0001f80001077983 */ /* 0x0001620000100800 */
[----:B------:R-:W-:-:S06]  /*38f0*/  VOTEU.ANY UP0, P0 ;  /* 0x00000000003f7886 */ /* 0x000fcc0000000100 */
[----:B------:R-:W-:Y:S01]  /*3900*/  HGMMA.64x96x16.F32 R24, gdesc[UR4], R24, UP0, gsb0 ;  /* 0x01600000041879f0 */ /* 0x000fe2000b800818 */
[----:B------:R-:W-:Y:S02]  /*3910*/  R2UR UR6, R72 ;  /* 0x00000000480672ca */ /* 0x000fe400000e0000 */
[----:B------:R-:W-:Y:S02]  /*3920*/  R2UR UR7, R73 ;  /* 0x00000000490772ca */ /* 0x000fe400000e0000 */
[----:B------:R-:W-:Y:S02]  /*3930*/  R2UR UR4, R20 ;  /* 0x00000000140472ca */ /* 0x000fe400000e0000 */
[----:B------:R-:W-:Y:S02]  /*3940*/  R2UR UR5, R21 ;  /* 0x00000000150572ca */ /* 0x000fe400000e0000 */
[----:B------:R-:W3:Y:S01]  /*3950*/  LDL.64 R20, [R1+0xf0] ;  /* 0x0000f00001147983 */ /* 0x000ee20000100a00 */
[----:B------:R-:W-:-:S02]  /*3960*/  VIADD R18, R18, 0x4 ;  /* 0x0000000412127836 */ /* 0x000fc40000000000 */
[----:B------:R-:W-:Y:S02]  /*3970*/  VIADD R72, R10, 0x4 ;  /* 0x000000040a487836 */ /* 0x000fe40000000000 */
[----:B------:R-:W-:Y:S01]  /*3980*/  IMAD.MOV.U32 R73, RZ, RZ, R11 ;  /* 0x000000ffff497224 */ /* 0x000fe200078e000b */
[----:B------:R-:W-:Y:S02]  /*3990*/  WARPGROUP.DEPBAR.LE gsb0, 0x0 ;  /* 0x00008000000079c5 */ /* 0x000fe40000010000 */
[----:B------:R-:W-:-:S06]  /*39a0*/  WARPGROUP.ARRIVE ;  /* 0x00000000000079c5 */ /* 0x000fcc0000000000 */
[----:B------:R-:W-:Y:S01]  /*39b0*/  HGMMA.64x96x16.F32 R24, gdesc[UR4], R24, gsb0 ;  /* 0x01600000041879f0 */ /* 0x000fe20008000818 */
[----:B------:R-:W-:Y:S02]  /*39c0*/  R2UR UR6, R72 ;  /* 0x00000000480672ca */ /* 0x000fe400000e0000 */
[----:B------:R-:W-:Y:S02]  /*39d0*/  R2UR UR7, R73 ;  /* 0x00000000490772ca */ /* 0x000fe400000e0000 */
[----:B------:R-:W-:Y:S02]  /*39e0*/  R2UR UR4, R18 ;  /* 0x00000000120472ca */ /* 0x000fe400000e0000 */
[----:B------:R-:W-:Y:S02]  /*39f0*/  R2UR UR5, R19 ;  /* 0x00000000130572ca */ /* 0x000fe400000e0000 */
[----:B------:R-:W4:Y:S01]  /*3a00*/  LDL.64 R18, [R1+0xf0] ;  /* 0x0000f00001127983 */ /* 0x000f220000100a00 */
        /* <DEDUP_REMOVED lines=12> */
[----:B------:R-:W-:Y:S01]  /*3ad0*/  IMAD.MOV.U32 R73, RZ, RZ, R11 ;  /* 0x000000ffff497224 */ /* 0x000fe200078e000b */
[----:B------:R-:W-:Y:S02]  /*3ae0*/  WARPGROUP.DEPBAR.LE gsb0, 0x0 ;  /* 0x00008000000079c5 */ /* 0x000fe40000010000 */
[----:B------:R-:W-:-:S06]  /*3af0*/  WARPGROUP.ARRIVE ;  /* 0x00000000000079c5 */ /* 0x000fcc0000000000 */
[----:B------:R-:W-:Y:S01]  /*3b00*/  HGMMA.64x96x16.F32 R24, gdesc[UR4], R24, gsb0 ;  /* 0x01600000041879f0 */ /* 0x000fe20008000818 */
[----:B--2---:R-:W-:Y:S01]  /*3b10*/  VIADD R12, R12, 0x400 ;  /* 0x000004000c0c7836 */ /* 0x004fe20000000000 */
[----:B------:R-:W-:Y:S02]  /*3b20*/  R2UR UR6, R72 ;  /* 0x00000000480672ca */ /* 0x000fe400000e0000 */
[----:B------:R-:W-:Y:S02]  /*3b30*/  R2UR UR7, R73 ;  /* 0x00000000490772ca */ /* 0x000fe400000e0000 */
[----:B------:R-:W-:Y:S02]  /*3b40*/  R2UR UR4, R12 ;  /* 0x000000000c0472ca */ /* 0x000fe400000e0000 */
[----:B------:R-:W-:Y:S02]  /*3b50*/  R2UR UR5, R13 ;  /* 0x000000000d0572ca */ /* 0x000fe400000e0000 */
[----:B------:R-:W2:Y:S01]  /*3b60*/  LDL.64 R12, [R1+0xf0] ;  /* 0x0000f000010c7983 */ /* 0x000ea20000100a00 */
[----:B---3--:R-:W-:-:S02]  /*3b70*/  VIADD R20, R20, 0x402 ;  /* 0x0000040214147836 */ /* 0x008fc40000000000 */
[----:B------:R-:W-:Y:S01]  /*3b80*/  VIADD R72, R10, 0x302 ;  /* 0x000003020a487836 */ /* 0x000fe20000000000 */
[----:B------:R-:W-:Y:S02]  /*3b90*/  WARPGROUP.DEPBAR.LE gsb0, 0x0 ;  /* 0x00008000000079c5 */ /* 0x000fe40000010000 */
[----:B------:R-:W-:-:S06]  /*3ba0*/  WARPGROUP.ARRIVE ;  /* 0x00000000000079c5 */ /* 0x000fcc0000000000 */
[----:B------:R-:W-:Y:S01]  /*3bb0*/  HGMMA.64x96x16.F32 R24, gdesc[UR4], R24, gsb0 ;  /* 0x01600000041879f0 */ /* 0x000fe20008000818 */
[----:B------:R-:W-:Y:S01]  /*3bc0*/  IMAD.MOV.U32 R73, RZ, RZ, R11 ;  /* 0x000000ffff497224 */ /* 0x000fe200078e000b */
[----:B------:R-:W-:Y:S02]  /*3bd0*/  R2UR UR6, R72 ;  /* 0x00000000480672ca */ /* 0x000fe400000e0000 */
[----:B------:R-:W-:Y:S02]  /*3be0*/  R2UR UR4, R20 ;  /* 0x00000000140472ca */ /* 0x000fe400000e0000 */
[----:B------:R-:W-:Y:S02]  /*3bf0*/  R2UR UR7, R73 ;  /* 0x00000000490772ca */ /* 0x000fe400000e0000 */
[----:B------:R-:W-:Y:S02]  /*3c00*/  R2UR UR5, R21 ;  /* 0x00000000150572ca */ /* 0x000fe400000e0000 */
[----:B------:R-:W3:Y:S01]  /*3c10*/  LDL.64 R20, [R1+0xf0] ;  /* 0x0000f00001147983 */ /* 0x000ee20000100a00 */
[----:B----4-:R-:W-:-:S02]  /*3c20*/  VIADD R18, R18, 0x404 ;  /* 0x0000040412127836 */ /* 0x010fc40000000000 */
        /* <DEDUP_REMOVED lines=9> */
[----:B------:R-:W4:Y:S01]  /*3cc0*/  LDL.64 R18, [R1+0xf0] ;  /* 0x0000f00001127983 */ /* 0x000f220000100a00 */
[----:B------:R-:W-:-:S02]  /*3cd0*/  VIADD R14, R14, 0x406 ;  /* 0x000004060e0e7836 */ /* 0x000fc40000000000 */
        /* <DEDUP_REMOVED lines=10> */
[----:B--2---:R-:W-:-:S02]  /*3d80*/  VIADD R12, R12, 0x800 ;  /* 0x000008000c0c7836 */ /* 0x004fc40000000000 */
        /* <DEDUP_REMOVED lines=50> */
[----:B------:R-:W-:Y:S01]  /*40b0*/  R2UR UR4, R12 ;  /* 0x000000000c0472ca */ /* 0x000fe200000e0000 */
[----:B------:R-:W2:Y:S01]  /*40c0*/  LDL R72, [R1] ;  /* 0x0000000001487983 */ /* 0x000ea20000100800 */
[----:B------:R-:W-:Y:S02]  /*40d0*/  R2UR UR7, R73 ;  /* 0x00000000490772ca */ /* 0x000fe400000e0000 */
[----:B------:R-:W-:Y:S01]  /*40e0*/  R2UR UR5, R13 ;  /* 0x000000000d0572ca */ /* 0x000fe200000e0000 */
[----:B---3--:R-:W-:Y:S02]  /*40f0*/  VIADD R20, R20, 0xc02 ;  /* 0x00000c0214147836 */ /* 0x008fe40000000000 */
        /* <DEDUP_REMOVED lines=9> */
[----:B----4-:R-:W-:Y:S02]  /*4190*/  VIADD R18, R18, 0xc04 ;  /* 0x00000c0412127836 */ /* 0x010fe40000000000 */
        /* <DEDUP_REMOVED lines=18> */
[----:B------:R-:W1:Y:S01]  /*42c0*/  S2R R75, SR_TID.X ;  /* 0x00000000004b7919 */ /* 0x000e620000002100 */
        /* <DEDUP_REMOVED lines=20> */
[----:B------:R-:W-:Y:S02]  /*4410*/  ISETP.NE.AND P0, PT, R72, 0x3, PT ;  /* 0x000000034800780c */ /* 0x000fe40003f05270 */
[----:B-1----:R-:W-:-:S04]  /*4420*/  SHF.R.U32.HI R75, RZ, 0x7, R75 ;  /* 0x00000007ff4b7819 */ /* 0x002fc8000001164b */
[----:B------:R-:W-:Y:S01]  /*4430*/  IADD3 R10, -R75, 0xb, RZ ;  /* 0x0000000b4b0a7810 */ /* 0x000fe20007ffe1ff */
[----:B------:R-:W-:Y:S01]  /*4440*/  BSSY B0, `(.L_x_3462) ;  /* 0x0000005000007945 */ /* 0x000fe20003800000 */
[----:B------:R-:W-:-:S03]  /*4450*/  WARPGROUP.DEPBAR.LE gsb0, 0x0 ;  /* 0x00008000000079c5 */ /* 0x000fc60000010000 */
[----:B------:R0:W-:Y:S06]  /*4460*/  BAR.ARV R10, 0x100 ;  /* 0x0004000a0000751d */ /* 0x0001ec0000002000 */
[----:B------:R-:W-:Y:S05]  /*4470*/  @!P0 BRA `(.L_x_3463) ;  /* 0x0000000000048947 */ /* 0x000fea0003800000 */
[----:B------:R-:W-:Y:S01]  /*4480*/  BPT.TRAP 0x1 ;  /* 0x000000040000795c */ /* 0x000fe20000300000 */
.L_x_3463:
[----:B------:R-:W-:Y:S05]  /*4490*/  BSYNC B0 ;  /* 0x0000000000007941 */ /* 0x000fea0003800000 */
.L_x_3462:
[----:B0-----:R-:W2:Y:S02]  /*44a0*/  LDL.64 R10, [R1+0x20] ;  /* 0x00002000010a7983 */ /* 0x001ea40000100a00 */
[----:B--2---:R-:W-:-:S05]  /*44b0*/  MOV R10, R10 ;  /* 0x0000000a000a7202 */ /* 0x004fca0000000f00 */
[----:B-----5:R-:W-:-:S05]  /*44c0*/  IMAD R7, R7, 0x8, R10 ;  /* 0x0000000807077824 */ /* 0x020fca00078e020a */
[----:B------:R-:W-:-:S04]  /*44d0*/  PRMT R7, R74, 0x654, R7 ;  /* 0x000006544a077816 */ /* 0x000fc80000000007 */
[----:B------:R0:W-:Y:S01]  /*44e0*/  SYNCS.ARRIVE.TRANS64.RED.A1T0 RZ, [R7+URZ], RZ ;  /* 0x000000ff07ff79a7 */ /* 0x0001e2000810043f */
[----:B------:R-:W2:Y:S04]  /*44f0*/  LDL.64 R10, [R1+0x150] ;  /* 0x00015000010a7983 */ /* 0x000ea80000100a00 */
[----:B------:R-:W3:Y:S04]  /*4500*/  LDL R77, [R1+0x11c] ;  /* 0x00011c00014d7983 */ /* 0x000ee80000100800 */
[----:B------:R-:W4:Y:S04]  /*4510*/  LDL R76, [R1+0x50] ;  /* 0x00005000014c7983 */ /* 0x000f280000100800 */
[----:B------:R-:W4:Y:S04]  /*4520*/  LDL R21, [R1+0x148] ;  /* 0x0001480001157983 */ /* 0x000f280000100800 */
[----:B------:R-:W4:Y:S04]  /*4530*/  LDL.128 R12, [R1+0x120] ;  /* 0x00012000010c7983 */ /* 0x000f280000100c00 */
[----:B------:R-:W3:Y:S04]  /*4540*/  LDL.128 R72, [R1+0x130] ;  /* 0x0001300001487983 */ /* 0x000ee80000100c00 */
[----:B--2---:R-:W2:Y:S04]  /*4550*/  LD.E R20, desc[UR36][R10.64] ;  /* 0x000000240a147980 */ /* 0x004ea8000c101900 */
[----:B------:R-:W4:Y:S01]  /*4560*/  LDL.64 R10, [R1+0x140] ;  /* 0x00014000010a7983 */ /* 0x000f220000100a00 */
[----:B------:R-:W-:-:S02]  /*4570*/  UMOV UR4, 0xffffffa0 ;  /* 0xffffffa000047882 */ /* 0x000fc40000000000 */
[----:B------:R-:W-:Y:S01]  /*4580*/  UIMAD UR4, UR43, UR4, 0x60 ;  /* 0x000000602b0474a4 */ /* 0x000fe2000f8e0204 */
[----:B---3--:R-:W-:-:S05]  /*4590*/  ISETP.GE.AND P1, PT, R73, 0x1, PT ;  /* 0x000000014900780c */ /* 0x008fca0003f26270 */
[----:B------:R-:W-:Y:S01]  /*45a0*/  VIADD R72, R72, UR4 ;  /* 0x0000000448487c36 */ /* 0x000fe20008000000 */
[----:B------:R-:W-:Y:S01]  /*45b0*/  BSSY B0, `(.L_x_3464) ;  /* 0x00000a2000007945 */ /* 0x000fe20003800000 */
[-C--:B--2---:R-:W-:Y:S01]  /*45c0*/  FMUL.FTZ R80, R34, R20.reuse ;  /* 0x0000001422507220 */ /* 0x084fe20000410000 */
[----:B------:R-:W-:Y:S01]  /*45d0*/  SHF.R.S32.HI R34, RZ, 0x1f, R77 ;  /* 0x0000001fff227819 */ /* 0x000fe2000001144d */
[-C--:B0-----:R-:W-:Y:S01]  /*45e0*/  FMUL.FTZ R7, R26, R20.reuse ;  /* 0x000000141a077220 */ /* 0x081fe20000410000 */
[-C--:B------:R-:W-:Y:S02]  /*45f0*/  FMUL.FTZ R26, R33, R20.reuse ;  /* 0x00000014211a7220 */ /* 0x080fe40000410000 */
[----:B------:R-:W-:Y:S01]  /*4600*/  LEA.HI R33, R34, R77, RZ, 0x7 ;  /* 0x0000004d22217211 */ /* 0x000fe200078f38ff */
[----:B------:R-:W-:-:S03]  /*4610*/  FMUL.FTZ R149, R36, R20 ;  /* 0x0000001424957220 */ /* 0x000fc60000410000 */
[----:B------:R-:W-:Y:S01]  /*4620*/  LOP3.LUT R36, R33, 0xffffff80, RZ, 0xc0, !PT ;  /* 0xffffff8021247812 */ /* 0x000fe200078ec0ff */
[----:B------:R-:W-:-:S04]  /*4630*/  FMUL.FTZ R138, R35, R20 ;  /* 0x00000014238a7220 */ /* 0x000fc80000410000 */
[----:B------:R-:W-:Y:S02]  /*4640*/  IMAD.IADD R36, R77, 0x1, -R36 ;  /* 0x000000014d247824 */ /* 0x000fe400078e0a24 */
[----:B------:R-:W-:-:S03]  /*4650*/  FMUL.FTZ R82, R38, R20 ;  /* 0x0000001426527220 */ /* 0x000fc60000410000 */
[----:B------:R-:W-:Y:S01]  /*4660*/  SHF.R.S32.HI R35, RZ, 0x1f, R36 ;  /* 0x0000001fff237819 */ /* 0x000fe20000011424 */
[----:B------:R-:W-:-:S03]  /*4670*/  FMUL.FTZ R19, R27, R20 ;  /* 0x000000141b137220 */ /* 0x000fc60000410000 */
[----:B------:R-:W-:Y:S01]  /*4680*/  LEA.HI R38, R35, R36, RZ, 0x2 ;  /* 0x0000002423267211 */ /* 0x000fe200078f10ff */
[-C--:B------:R-:W-:Y:S01]  /*4690*/  FMUL.FTZ R27, R37, R20.reuse ;  /* 0x00000014251b7220 */ /* 0x080fe20000410000 */
[-C--:B------:R-:W-:Y:S01]  /*46a0*/  FMUL.FTZ R147, R40, R20.reuse ;  /* 0x0000001428937220 */ /* 0x080fe20000410000 */
[----:B------:R-:W-:Y:S02]  /*46b0*/  LEA.HI R34, R34, R77, RZ, 0x2 ;  /* 0x0000004d22227211 */ /* 0x000fe400078f10ff */
[--C-:B------:R-:W-:Y:S02]  /*46c0*/  SHF.R.S32.HI R40, RZ, 0x2, R38.reuse ;  /* 0x00000002ff287819 */ /* 0x100fe40000011426 */
[----:B------:R-:W-:Y:S01]  /*46d0*/  SHF.R.S32.HI R37, RZ, 0x1f, R38 ;  /* 0x0000001fff257819 */ /* 0x000fe20000011426 */
[-C--:B------:R-:W-:Y:S01]  /*46e0*/  FMUL.FTZ R18, R24, R20.reuse ;  /* 0x0000001418127220 */ /* 0x080fe20000410000 */
[----:B------:R-:W-:Y:S01]  /*46f0*/  LOP3.LUT R34, R34, 0xfffffffc, RZ, 0xc0, !PT ;  /* 0xfffffffc22227812 */ /* 0x000fe200078ec0ff */
[----:B------:R-:W-:Y:S01]  /*4700*/  FMUL.FTZ R24, R25, R20 ;  /* 0x0000001419187220 */ /* 0x000fe20000410000 */
[----:B------:R-:W-:Y:S01]  /*4710*/  LEA.HI R37, R37, R40, RZ, 0x3 ;  /* 0x0000002825257211 */ /* 0x000fe200078f18ff */
[-C--:B------:R-:W-:Y:S01]  /*4720*/  FMUL.FTZ R25, R28, R20.reuse ;  /* 0x000000141c197220 */ /* 0x080fe20000410000 */
[----:B------:R-:W-:Y:S01]  /*4730*/  FMUL.FTZ R28, R41, R20 ;  /* 0x00000014291c7220 */ /* 0x000fe20000410000 */
[----:B------:R-:W-:Y:S01]  /*4740*/  IMAD.IADD R77, R77, 0x1, -R34 ;  /* 0x000000014d4d7824 */ /* 0x000fe200078e0a22 */
[----:B------:R-:W-:-:S02]  /*4750*/  LOP3.LUT R41, R37, 0xfffffff8, RZ, 0xc0, !PT ;  /* 0xfffffff825297812 */ /* 0x000fc400078ec0ff */
[----:B------:R-:W-:Y:S02]  /*4760*/  SHF.R.S32.HI R34, RZ, 0x7, R33 ;  /* 0x00000007ff227819 */ /* 0x000fe40000011421 */
[----:B------:R-:W-:Y:S01]  /*4770*/  LEA.HI R35, R35, R36, RZ, 0x5 ;  /* 0x0000002423237211 */ /* 0x000fe200078f28ff */
[----:B------:R-:W-:Y:S01]  /*4780*/  IMAD.IADD R40, R40, 0x1, -R41 ;  /* 0x0000000128287824 */ /* 0x000fe200078e0a29 */
[----:B------:R-:W-:Y:S02]  /*4790*/  LEA.HI R33, R33, R34, RZ, 0x1 ;  /* 0x0000002221217211 */ /* 0x000fe400078f08ff */
[----:B------:R-:W-:Y:S01]  /*47a0*/  SHF.R.S32.HI R41, RZ, 0x5, R35 ;  /* 0x00000005ff297819 */ /* 0x000fe20000011423 */
[----:B------:R-:W-:Y:S01]  /*47b0*/  FMUL.FTZ R136, R42, R20 ;  /* 0x000000142a887220 */ /* 0x000fe20000410000 */
[----:B------:R-:W-:Y:S02]  /*47c0*/  LOP3.LUT R33, R33, 0x3fffffe, RZ, 0xc0, !PT ;  /* 0x03fffffe21217812 */ /* 0x000fe400078ec0ff */
[----:B------:R-:W-:Y:S01]  /*47d0*/  LEA.HI R42, R77, R77, RZ, 0x1 ;  /* 0x0000004d4d2a7211 */ /* 0x000fe200078f08ff */
[----:B----4-:R-:W-:Y:S01]  /*47e0*/  IMAD R41, R76, 0x8, R41 ;  /* 0x000000084c297824 */ /* 0x010fe200078e0229 */
[----:B------:R-:W-:Y:S01]  /*47f0*/  ISETP.NE.AND P0, PT, R10, 0x1, PT ;  /* 0x000000010a00780c */ /* 0x000fe20003f05270 */
        /* <DEDUP_REMOVED lines=10> */
[----:B------:R-:W0:Y:S01]  /*48a0*/  SHFL.IDX PT, R41, R10, RZ, 0x1c1f ;  /* 0x001c1fff0a297589 */ /* 0x000e2200000e0000 */
[----:B------:R-:W-:Y:S02]  /*48b0*/  IMAD R21, R40, -0x60, R13 ;  /* 0xffffffa028157824 */ /* 0x000fe400078e020d */
[-C--:B------:R-:W-:Y:S01]  /*48c0*/  FMUL.FTZ R135, R29, R20.reuse ;  /* 0x000000141d877220 */ /* 0x080fe20000410000 */
[-C--:B------:R-:W-:Y:S01]  /*48d0*/  FMUL.FTZ R78, R30, R20.reuse ;  /* 0x000000141e4e7220 */ /* 0x080fe20000410000 */
[-C--:B------:R-:W-:Y:S01]  /*48e0*/  FMUL.FTZ R140, R31, R20.reuse ;  /* 0x000000141f8c7220 */ /* 0x080fe20000410000 */
[-C--:B------:R-:W-:Y:S01]  /*48f0*/  FMUL.FTZ R151, R32, R20.reuse ;  /* 0x0000001420977220 */ /* 0x080fe20000410000 */
[-C--:B------:R-:W-:Y:S01]  /*4900*/  FMUL.FTZ R132, R39, R20.reuse ;  /* 0x0000001427847220 */ /* 0x080fe20000410000 */
[-C--:B------:R-:W-:Y:S01]  /*4910*/  FMUL.FTZ R145, R44, R20.reuse ;  /* 0x000000142c917220 */ /* 0x080fe20000410000 */
[----:B------:R-:W-:Y:S02]  /*4920*/  IMAD.IADD R36, R36, 0x1, -R11 ;  /* 0x0000000124247824 */ /* 0x000fe400078e0a0b */
        /* <DEDUP_REMOVED lines=27> */
[----:B------:R-:W-:-:S02]  /*4ae0*/  VIADD R33, R21, 0x61 ;  /* 0x0000006115217836 */ /* 0x000fc40000000000 */
[----:B------:R-:W-:Y:S01]  /*4af0*/  FMUL.FTZ R44, R71, R20 ;  /* 0x00000014472c7220 */ /* 0x000fe20000410000 */
[----:B------:R-:W1:Y:S01]  /*4b00*/  MUFU.TANH R18, R18 ;  /* 0x0000001200127308 */ /* 0x000e620000002400 */
[----:B------:R-:W-:Y:S02]  /*4b10*/  IMAD R33, R36, -0x2, R33 ;  /* 0xfffffffe24217824 */ /* 0x000fe400078e0221 */
[----:B------:R-:W-:Y:S02]  /*4b20*/  VIADD R21, R21, 0x60 ;  /* 0x0000006015157836 */ /* 0x000fe40000000000 */
[----:B------:R-:W-:-:S03]  /*4b30*/  IMAD.IADD R20, R33, 0x1, -R12 ;  /* 0x0000000121147824 */ /* 0x000fc600078e0a0c */
[----:B------:R-:W2:Y:S01]  /*4b40*/  MUFU.TANH R24, R24 ;  /* 0x0000001800187308 */ /* 0x000ea20000002400 */
[----:B------:R-:W-:-:S07]  /*4b50*/  LOP3.LUT R33, RZ, R14, RZ, 0x33, !PT ;  /* 0x0000000eff217212 */ /* 0x000fce00078e33ff */
[----:B------:R-:W3:Y:S01]  /*4b60*/  MUFU.TANH R7, R7 ;  /* 0x0000000700077308 */ /* 0x000ee20000002400 */
[----:B------:R-:W-:-:S07]  /*4b70*/  IMAD R38, R36, -0x2, R21 ;  /* 0xfffffffe24267824 */ /* 0x000fce00078e0215 */
[----:B------:R-:W4:Y:S01]  /*4b80*/  MUFU.TANH R19, R19 ;  /* 0x0000001300137308 */ /* 0x000f220000002400 */
        /* <DEDUP_REMOVED lines=45> */
[----:B------:R-:W-:-:S02]  /*4e60*/  IMAD.U32 R43, RZ, RZ, UR4 ;  /* 0x00000004ff2b7e24 */ /* 0x000fc4000f8e00ff */
[----:B------:R-:W-:Y:S01]  /*4e70*/  IMAD.IADD R40, R20, 0x1, R33 ;  /* 0x0000000114287824 */ /* 0x000fe200078e0221 */
[----:B0-----:R-:W-:Y:S01]  /*4e80*/  VIADDMNMX R14, R41, R45, R38, PT ;  /* 0x0000002d290e7246 */ /* 0x001fe20003800126 */
[----:B------:R-:W-:Y:S02]  /*4e90*/  IMAD R42, R36, -0x2, R43 ;  /* 0xfffffffe242a7824 */ /* 0x000fe400078e022b */
        /* <DEDUP_REMOVED lines=12> */
.L_x_3467:
[----:B------:R-:W-:-:S13]  /*4f60*/  ISETP.NE.AND P0, PT, R73, 0x1, PT ;  /* 0x000000014900780c */ /* 0x000fda0003f05270 */
[----:B------:R-:W-:-:S05]  /*4f70*/  @P0 IMAD.HI.U32 R36, R15, R74, RZ ;  /* 0x0000004a0f240227 */ /* 0x000fca00078e00ff */
[----:B------:R-:W-:-:S07]  /*4f80*/  @P0 SHF.R.U32.HI R15, RZ, R75, R36 ;  /* 0x0000004bff0f0219 */ /* 0x000fce0000011624 */
.L_x_3468:
[----:B------:R-:W-:Y:S05]  /*4f90*/  BSYNC B1 ;  /* 0x0000000000017941 */ /* 0x000fea0003800000 */
.L_x_3466:
[----:B------:R-:W-:-:S05]  /*4fa0*/  IMAD R15, R15, R73, R42 ;  /* 0x000000490f0f7224 */ /* 0x000fca00078e022a */
[----:B------:R-:W-:Y:S02]  /*4fb0*/  VIMNMX R20, R20, R15, !PT ;  /* 0x0000000f14147248 */ /* 0x000fe40007fe0100 */
[----:B------:R-:W-:-:S07]  /*4fc0*/  VIADDMNMX R14, R15, R73, R14, PT ;  /* 0x000000490f0e7246 */ /* 0x000fce000380010e */
.L_x_3465:
[----:B------:R-:W-:Y:S05]  /*4fd0*/  BSYNC B0 ;  /* 0x0000000000007941 */ /* 0x000fea0003800000 */
.L_x_3464:
[C---:B------:R-:W-:Y:S01]  /*4fe0*/  ISETP.GE.AND P1, PT, R72.reuse, 0x9, PT ;  /* 0x000000094800780c */ /* 0x040fe20003f26270 */
[----:B------:R-:W-:Y:S01]  /*4ff0*/  BSSY B0, `(.L_x_3469) ;  /* 0x0000088000007945 */ /* 0x000fe20003800000 */
[----:B------:R-:W-:Y:S02]  /*5000*/  ISETP.GE.AND P0, PT, R72, 0x2, PT ;  /* 0x000000024800780c */ /* 0x000fe40003f06270 */
[C---:B------:R-:W-:Y:S02]  /*5010*/  ISETP.GT.AND P2, PT, R20.reuse, 0x8, !P1 ;  /* 0x000000081400780c */ /* 0x040fe40004f44270 */
[----:B------:R-:W-:Y:S02]  /*5020*/  ISETP.GT.AND P3, PT, R20, 0x1, !P0 ;  /* 0x000000011400780c */ /* 0x000fe40004764270 */
[----:B------:R-:W-:Y:S02]  /*5030*/  ISETP.LT.OR P2, PT, R14, 0x9, P2 ;  /* 0x000000090e00780c */ /* 0x000fe40001741670 */
[----:B------:R-:W-:-:S02]  /*5040*/  ISETP.GE.AND P4, PT, R72, 0x11, PT ;  /* 0x000000114800780c */ /* 0x000fc40003f86270 */
[----:B------:R-:W-:Y:S02]  /*5050*/  FSEL R153, R25, -INF , !P2 ;  /* 0xff80000019997808 */ /* 0x000fe40005000000 */
[----:B------:R-:W-:Y:S01]  /*5060*/  ISETP.LT.OR P3, PT, R14, 0x2, P3 ;  /* 0x000000020e00780c */ /* 0x000fe20001f61670 */
[----:B------:R-:W0:Y:S01]  /*5070*/  SHFL.IDX PT, R25, R10, 0x1, 0x1c1f ;  /* 0x003c1f000a197f89 */ /* 0x000e2200000e0000 */
[----:B------:R-:W-:Y:S02]  /*5080*/  ISETP.GT.AND P2, PT, R20, 0x10, !P4 ;  /* 0x000000101400780c */ /* 0x000fe40006744270 */
[----:B------:R-:W-:Y:S02]  /*5090*/  ISETP.GE.AND P5, PT, R72, 0xa, PT ;  /* 0x0000000a4800780c */ /* 0x000fe40003fa6270 */
[----:B------:R-:W-:Y:S02]  /*50a0*/  FSEL R41, R24, -INF , !P3 ;  /* 0xff80000018297808 */ /* 0x000fe40005800000 */
[----:B------:R-:W-:-:S02]  /*50b0*/  P2R R46, PR, RZ, 0x10 ;  /* 0x00000010ff2e7803 */ /* 0x000fc40000000000 */
[----:B------:R-:W-:Y:S02]  /*50c0*/  ISETP.LT.OR P2, PT, R14, 0x11, P2 ;  /* 0x000000110e00780c */ /* 0x000fe40001741670 */
        /* <DEDUP_REMOVED lines=95> */
[----:B-1----:R-:W-:Y:S01]  /*56c0*/  FSEL R59, R18, -INF , !P6 ;  /* 0xff800000123b7808 */ /* 0x002fe20007000000 */
[----:B0-----:R-:W-:Y:S01]  /*56d0*/  IMAD.IADD R18, R40, 0x1, R25 ;  /* 0x0000000128127824 */ /* 0x001fe200078e0219 */
        /* <DEDUP_REMOVED lines=18> */
.L_x_3472:
[----:B------:R-:W-:-:S13]  /*5800*/  ISETP.NE.AND P6, PT, R73, 0x1, PT ;  /* 0x000000014900780c */ /* 0x000fda0003fc5270 */
[----:B------:R-:W-:-:S05]  /*5810*/  @P6 IMAD.HI.U32 R74, R12, R74, RZ ;  /* 0x0000004a0c4a6227 */ /* 0x000fca00078e00ff */
[----:B------:R-:W-:-:S07]  /*5820*/  @P6 SHF.R.U32.HI R12, RZ, R75, R74 ;  /* 0x0000004bff0c6219 */ /* 0x000fce000001164a */
.L_x_3473:
[----:B------:R-:W-:Y:S05]  /*5830*/  BSYNC B1 ;  /* 0x0000000000017941 */ /* 0x000fea0003800000 */
.L_x_3471:
[----:B------:R-:W-:-:S05]  /*5840*/  IMAD R13, R12, R73, R42 ;  /* 0x000000490c0d7224 */ /* 0x000fca00078e022a */
[----:B------:R-:W-:Y:S02]  /*5850*/  VIADDMNMX R14, R13, R73, R14, PT ;  /* 0x000000490d0e7246 */ /* 0x000fe4000380010e */
[----:B------:R-:W-:-:S07]  /*5860*/  VIMNMX R18, R18, R13, !PT ;  /* 0x0000000d12127248 */ /* 0x000fce0007fe0100 */
.L_x_3470:
[----:B------:R-:W-:Y:S05]  /*5870*/  BSYNC B0 ;  /* 0x0000000000007941 */ /* 0x000fea0003800000 */
.L_x_3469:
        /* <DEDUP_REMOVED lines=22> */
[----:B------:R-:W4:Y:S01]  /*59e0*/  LDL R68, [R1+0x264] ;  /* 0x0002640001447983 */ /* 0x000f220000100800 */
[----:B------:R-:W-:Y:S02]  /*59f0*/  FMNMX.FTZ R10, R153, R10, !PT ;  /* 0x0000000a990a7209 */ /* 0x000fe40007810000 */
[----:B------:R-:W-:Y:S01]  /*5a00*/  ISETP.LT.OR P0, PT, R14, 0x11, P0 ;  /* 0x000000110e00780c */ /* 0x000fe20000701670 */
[----:B------:R-:W4:Y:S01]  /*5a10*/  LDL R70, [R1+0x268] ;  /* 0x0002680001467983 */ /* 0x000f220000100800 */
[----:B------:R-:W-:-:S02]  /*5a20*/  FMNMX.FTZ R10, R135, R10, !PT ;  /* 0x0000000a870a7209 */ /* 0x000fc40007810000 */
[----:B------:R-:W-:Y:S01]  /*5a30*/  FSEL R80, R80, -INF , !P0 ;  /* 0xff80000050507808 */ /* 0x000fe20004000000 */
[----:B------:R-:W4:Y:S01]  /*5a40*/  LDL R38, [R1+0x274] ;  /* 0x0002740001267983 */ /* 0x000f220000100800 */
[----:B------:R-:W-:Y:S02]  /*5a50*/  ISETP.GT.AND P0, PT, R18, 0x11, !P1 ;  /* 0x000000111200780c */ /* 0x000fe40004f04270 */
[----:B------:R-:W-:Y:S01]  /*5a60*/  ISETP.NE.AND P1, PT, R58, RZ, PT ;  /* 0x000000ff3a00720c */ /* 0x000fe20003f25270 */
[----:B------:R-:W4:Y:S01]  /*5a70*/  LDL R48, [R1+0x280] ;  /* 0x0002800001307983 */ /* 0x000f220000100800 */
[----:B------:R-:W-:Y:S02]  /*5a80*/  ISETP.LT.OR P0, PT, R14, 0x12, P0 ;  /* 0x000000120e00780c */ /* 0x000fe40000701670 */
[----:B------:R-:W-:Y:S01]  /*5a90*/  FMNMX.FTZ R10, R151, R10, !PT ;  /* 0x0000000a970a7209 */ /* 0x000fe20007810000 */
[----:B------:R-:W4:Y:S01]  /*5aa0*/  LDL R58, [R1+0x250] ;  /* 0x00025000013a7983 */ /* 0x000f220000100800 */
[----:B------:R-:W-:-:S02]  /*5ab0*/  FSEL R138, R138, -INF , !P0 ;  /* 0xff8000008a8a7808 */ /* 0x000fc40004000000 */
[----:B------:R-:W-:Y:S01]  /*5ac0*/  ISETP.GT.AND P0, PT, R18, 0x18, !P6 ;  /* 0x000000181200780c */ /* 0x000fe20007704270 */
[----:B------:R-:W4:Y:S01]  /*5ad0*/  LDL R46, [R1+0x28c] ;  /* 0x00028c00012e7983 */ /* 0x000f220000100800 */
[----:B------:R-:W-:Y:S02]  /*5ae0*/  ISETP.NE.AND P6, PT, R24, RZ, PT ;  /* 0x000000ff1800720c */ /* 0x000fe40003fc5270 */
[----:B------:R-:W-:Y:S01]  /*5af0*/  ISETP.LT.OR P0, PT, R14, 0x19, P0 ;  /* 0x000000190e00780c */ /* 0x000fe20000701670 */
[----:B------:R-:W4:Y:S01]  /*5b00*/  LDL.64 R24, [R1+0x88] ;  /* 0x0000880001187983 */ /* 0x000f220000100a00 */
[----:B------:R-:W-:Y:S02]  /*5b10*/  FMNMX.FTZ R10, R43, R10, !PT ;  /* 0x0000000a2b0a7209 */ /* 0x000fe40007810000 */
[----:B------:R-:W-:Y:S01]  /*5b20*/  FSEL R82, R82, -INF , !P0 ;  /* 0xff80000052527808 */ /* 0x000fe20004000000 */
[----:B------:R-:W4:Y:S01]  /*5b30*/  LDL R42, [R1+0x290] ;  /* 0x00029000012a7983 */ /* 0x000f220000100800 */
[----:B------:R-:W-:-:S02]  /*5b40*/  ISETP.NE.AND P0, PT, R50, RZ, PT ;  /* 0x000000ff3200720c */ /* 0x000fc40003f05270 */
[----:B------:R-:W-:Y:S01]  /*5b50*/  FMNMX.FTZ R10, R149, R10, !PT ;  /* 0x0000000a950a7209 */ /* 0x000fe20007810000 */
[----:B------:R-:W4:Y:S01]  /*5b60*/  LDL R50, [R1+0x27c] ;  /* 0x00027c0001327983 */ /* 0x000f220000100800 */
[----:B------:R-:W-:Y:S02]  /*5b70*/  ISETP.GT.AND P0, PT, R18, 0x19, !P0 ;  /* 0x000000191200780c */ /* 0x000fe40004704270 */
[----:B------:R-:W-:Y:S01]  /*5b80*/  FMNMX.FTZ R10, R47, R10, !PT ;  /* 0x0000000a2f0a7209 */ /* 0x000fe20007810000 */
[----:B------:R-:W4:Y:S01]  /*5b90*/  LDL R129, [R1+0x2a4] ;  /* 0x0002a40001817983 */ /* 0x000f220000100800 */
[----:B------:R-:W-:Y:S02]  /*5ba0*/  ISETP.LT.OR P0, PT, R14, 0x1a, P0 ;  /* 0x0000001a0e00780c */ /* 0x000fe40000701670 */
[----:B------:R-:W-:Y:S01]  /*5bb0*/  FMNMX.FTZ R10, R147, R10, !PT ;  /* 0x0000000a930a7209 */ /* 0x000fe20007810000 */
        /* <DEDUP_REMOVED lines=20> */
[----:B------:R-:W-:Y:S01]  /*5d00*/  FMNMX.FTZ R10, R55, R10, !PT ;  /* 0x0000000a370a7209 */ /* 0x000fe20007810000 */
[----:B------:R-:W4:Y:S01]  /*5d10*/  LDL R123, [R1+0x2c0] ;  /* 0x0002c000017b7983 */ /* 0x000f220000100800 */
[----:B------:R-:W-:Y:S02]  /*5d20*/  FSEL R84, R84, -INF , !P0 ;  /* 0xff80000054547808 */ /* 0x000fe40004000000 */
[----:B------:R-:W-:Y:S01]  /*5d30*/  ISETP.NE.AND P0, PT, R28, RZ, PT ;  /* 0x000000ff1c00720c */ /* 0x000fe20003f05270 */
[----:B------:R-:W4:Y:S01]  /*5d40*/  LDL R122, [R1+0x2c4] ;  /* 0x0002c400017a7983 */ /* 0x000f220000100800 */
[----:B------:R-:W-:Y:S02]  /*5d50*/  FMNMX.FTZ R10, R173, R10, !PT ;  /* 0x0000000aad0a7209 */ /* 0x000fe40007810000 */
[----:B------:R-:W-:Y:S01]  /*5d60*/  ISETP.GT.AND P0, PT, R18, 0x28, !P0 ;  /* 0x000000281200780c */ /* 0x000fe20004704270 */
[----:B------:R-:W4:Y:S01]  /*5d70*/  LDL R28, [R1+0x288] ;  /* 0x00028800011c7983 */ /* 0x000f220000100800 */
[----:B------:R-:W-:-:S02]  /*5d80*/  FMNMX.FTZ R10, R165, R10, !PT ;  /* 0x0000000aa50a7209 */ /* 0x000fc40007810000 */
[----:B------:R-:W-:Y:S01]  /*5d90*/  ISETP.LT.OR P0, PT, R14, 0x29, P0 ;  /* 0x000000290e00780c */ /* 0x000fe20000701670 */
[----:B------:R-:W4:Y:S01]  /*5da0*/  LDL R121, [R1+0x2c8] ;  /* 0x0002c80001797983 */ /* 0x000f220000100800 */
[----:B------:R-:W-:Y:S02]  /*5db0*/  FMNMX.FTZ R10, R57, R10, !PT ;  /* 0x0000000a390a7209 */ /* 0x000fe40007810000 */
[----:B------:R-:W-:Y:S01]  /*5dc0*/  FSEL R134, R134, -INF , !P0 ;  /* 0xff80000086867808 */ /* 0x000fe20004000000 */
[----:B------:R-:W4:Y:S01]  /*5dd0*/  LDL R120, [R1+0x2d0] ;  /* 0x0002d00001787983 */ /* 0x000f220000100800 */
[----:B------:R-:W-:Y:S02]  /*5de0*/  ISETP.NE.AND P0, PT, R54, RZ, PT ;  /* 0x000000ff3600720c */ /* 0x000fe40003f05270 */
[C---:B------:R-:W-:Y:S01]  /*5df0*/  ISETP.GT.AND P2, PT, R18.reuse, 0x49, !P2 ;  /* 0x000000491200780c */ /* 0x040fe20005744270 */
[----:B------:R-:W4:Y:S01]  /*5e00*/  LDL R54, [R1+0x26c] ;  /* 0x00026c0001367983 */ /* 0x000f220000100800 */
[----:B------:R-:W-:-:S02]  /*5e10*/  ISETP.GT.AND P0, PT, R18, 0x29, !P0 ;  /* 0x000000291200780c */ /* 0x000fc40004704270 */
[----:B------:R-:W-:Y:S01]  /*5e20*/  FMNMX.FTZ R10, R39, R10, !PT ;  /* 0x0000000a270a7209 */ /* 0x000fe20007810000 */
[----:B------:R-:W4:Y:S01]  /*5e30*/  LDL R119, [R1+0x2d4] ;  /* 0x0002d40001777983 */ /* 0x000f220000100800 */
[----:B------:R-:W-:Y:S02]  /*5e40*/  ISETP.LT.OR P0, PT, R14, 0x2a, P0 ;  /* 0x0000002a0e00780c */ /* 0x000fe40000701670 */
[----:B------:R-:W-:Y:S01]  /*5e50*/  ISETP.GT.AND P3, PT, R18, 0x50, !P3 ;  /* 0x000000501200780c */ /* 0x000fe20005f64270 */
[----:B------:R-:W4:Y:S01]  /*5e60*/  LDL R118, [R1+0x2d8] ;  /* 0x0002d80001767983 */ /* 0x000f220000100800 */
[----:B------:R-:W-:Y:S02]  /*5e70*/  FSEL R86, R86, -INF , !P0 ;  /* 0xff80000056567808 */ /* 0x000fe40004000000 */
[----:B------:R-:W-:Y:S01]  /*5e80*/  ISETP.NE.AND P0, PT, R29, RZ, PT ;  /* 0x000000ff1d00720c */ /* 0x000fe20003f05270 */
[----:B------:R-:W4:Y:S01]  /*5e90*/  LDL R117, [R1+0x2dc] ;  /* 0x0002dc0001757983 */ /* 0x000f220000100800 */
[----:B------:R-:W-:-:S02]  /*5ea0*/  ISETP.LT.OR P2, PT, R14, 0x4a, P2 ;  /* 0x0000004a0e00780c */ /* 0x000fc40001741670 */
[----:B------:R-:W-:Y:S01]  /*5eb0*/  ISETP.GT.AND P0, PT, R18, 0x30, !P0 ;  /* 0x000000301200780c */ /* 0x000fe20004704270 */
[----:B------:R-:W4:Y:S01]  /*5ec0*/  LDL R29, [R1+0x230] ;  /* 0x00023000011d7983 */ /* 0x000f220000100800 */
[----:B------:R-:W-:Y:S02]  /*5ed0*/  FMNMX.FTZ R10, R21, R10, !PT ;  /* 0x0000000a150a7209 */ /* 0x000fe40007810000 */
[----:B------:R-:W-:Y:S01]  /*5ee0*/  ISETP.LT.OR P0, PT, R14, 0x31, P0 ;  /* 0x000000310e00780c */ /* 0x000fe20000701670 */
[----:B------:R-:W4:Y:S01]  /*5ef0*/  LDL R116, [R1+0x2e0] ;  /* 0x0002e00001747983 */ /* 0x000f220000100800 */
[----:B------:R-:W-:Y:S02]  /*5f00*/  ISETP.GT.AND P4, PT, R18, 0x51, !P4 ;  /* 0x000000511200780c */ /* 0x000fe40006784270 */
[----:B------:R-:W-:Y:S01]  /*5f10*/  FSEL R174, R174, -INF , !P0 ;  /* 0xff800000aeae7808 */ /* 0x000fe20004000000 */
[----:B------:R-:W4:Y:S01]  /*5f20*/  LDL R115, [R1+0x2e8] ;  /* 0x0002e80001737983 */ /* 0x000f220000100800 */
[----:B------:R-:W-:-:S02]  /*5f30*/  ISETP.NE.AND P0, PT, R30, RZ, PT ;  /* 0x000000ff1e00720c */ /* 0x000fc40003f05270 */
[----:B------:R-:W-:Y:S01]  /*5f40*/  ISETP.LT.OR P3, PT, R14, 0x51, P3 ;  /* 0x000000510e00780c */ /* 0x000fe20001f61670 */
[----:B------:R-:W4:Y:S01]  /*5f50*/  LDL R30, [R1+0x278] ;  /* 0x00027800011e7983 */ /* 0x000f220000100800 */
[----:B------:R-:W-:Y:S02]  /*5f60*/  ISETP.GT.AND P0, PT, R18, 0x31, !P0 ;  /* 0x000000311200780c */ /* 0x000fe40004704270 */
[----:B------:R-:W-:Y:S01]  /*5f70*/  FSEL R94, R94, -INF , !P2 ;  /* 0xff8000005e5e7808 */ /* 0x000fe20005000000 */
[----:B------:R-:W4:Y:S01]  /*5f80*/  LDL R114, [R1+0x2ec] ;  /* 0x0002ec0001727983 */ /* 0x000f220000100800 */
[----:B------:R-:W-:Y:S02]  /*5f90*/  ISETP.LT.OR P0, PT, R14, 0x32, P0 ;  /* 0x000000320e00780c */ /* 0x000fe40000701670 */
[----:B------:R-:W-:Y:S01]  /*5fa0*/  FMNMX.FTZ R10, R37, R10, !PT ;  /* 0x0000000a250a7209 */ /* 0x000fe20007810000 */
[----:B------:R-:W4:Y:S01]  /*5fb0*/  LDL R113, [R1+0x2f0] ;  /* 0x0002f00001717983 */ /* 0x000f220000100800 */
[----:B------:R-:W-:-:S02]  /*5fc0*/  FSEL R88, R88, -INF , !P0 ;  /* 0xff80000058587808 */ /* 0x000fc40004000000 */
[----:B------:R-:W-:Y:S01]  /*5fd0*/  ISETP.NE.AND P0, PT, R56, RZ, PT ;  /* 0x000000ff3800720c */ /* 0x000fe20003f05270 */
[----:B------:R-:W4:Y:S01]  /*5fe0*/  LDL R112, [R1+0x2f4] ;  /* 0x0002f40001707983 */ /* 0x000f220000100800 */
[C---:B------:R-:W-:Y:S02]  /*5ff0*/  ISETP.GT.AND P5, PT, R18.reuse, 0x58, !P5 ;  /* 0x000000581200780c */ /* 0x040fe40006fa4270 */
[----:B------:R-:W-:Y:S01]  /*6000*/  ISETP.GT.AND P0, PT, R18, 0x38, !P0 ;  /* 0x000000381200780c */ /* 0x000fe20004704270 */
[----:B------:R-:W4:Y:S01]  /*6010*/  LDL R56, [R1+0x24c] ;  /* 0x00024c0001387983 */ /* 0x000f220000100800 */
[C---:B------:R-:W-:Y:S02]  /*6020*/  ISETP.LT.OR P4, PT, R14.reuse, 0x52, P4 ;  /* 0x000000520e00780c */ /* 0x040fe40002781670 */
[----:B------:R-:W-:Y:S01]  /*6030*/  ISETP.LT.OR P0, PT, R14, 0x39, P0 ;  /* 0x000000390e00780c */ /* 0x000fe20000701670 */
[----:B------:R-:W4:Y:S01]  /*6040*/  LDL R111, [R1+0x2f8] ;  /* 0x0002f800016f7983 */ /* 0x000f220000100800 */
[----:B------:R-:W-:-:S02]  /*6050*/  FSEL R76, R76, -INF , !P3 ;  /* 0xff8000004c4c7808 */ /* 0x000fc40005800000 */
[----:B------:R-:W-:Y:S01]  /*6060*/  FSEL R218, R218, -INF , !P0 ;  /* 0xff800000dada7808 */ /* 0x000fe20004000000 */
[----:B------:R-:W4:Y:S01]  /*6070*/  LDL R110, [R1+0x2fc] ;  /* 0x0002fc00016e7983 */ /* 0x000f220000100800 */
[----:B------:R-:W-:Y:S02]  /*6080*/  ISETP.NE.AND P0, PT, R31, RZ, PT ;  /* 0x000000ff1f00720c */ /* 0x000fe40003f05270 */
[----:B------:R-:W-:Y:S01]  /*6090*/  FMNMX.FTZ R10, R35, R10, !PT ;  /* 0x0000000a230a7209 */ /* 0x000fe20007810000 */
[----:B------:R-:W4:Y:S01]  /*60a0*/  LDL R31, [R1+0x298] ;  /* 0x00029800011f7983 */ /* 0x000f220000100800 */
[----:B------:R-:W-:Y:S02]  /*60b0*/  ISETP.GT.AND P0, PT, R18, 0x39, !P0 ;  /* 0x000000391200780c */ /* 0x000fe40004704270 */
[C---:B------:R-:W-:Y:S01]  /*60c0*/  ISETP.LT.OR P5, PT, R14.reuse, 0x59, P5 ;  /* 0x000000590e00780c */ /* 0x040fe20002fa1670 */
[----:B------:R-:W4:Y:S01]  /*60d0*/  LDL R109, [R1+0x304] ;  /* 0x00030400016d7983 */ /* 0x000f220000100800 */
[----:B------:R-:W-:-:S02]  /*60e0*/  ISETP.LT.OR P0, PT, R14, 0x3a, P0 ;  /* 0x0000003a0e00780c */ /* 0x000fc40000701670 */
[----:B------:R-:W-:Y:S01]  /*60f0*/  FSEL R74, R34, -INF , !P4 ;  /* 0xff800000224a7808 */ /* 0x000fe20006000000 */
        /* <DEDUP_REMOVED lines=10> */
[----:B------:R-:W-:Y:S02]  /*61a0*/  ISETP.GT.AND P0, PT, R18, RZ, !P6 ;  /* 0x000000ff1200720c */ /* 0x000fe40007704270 */
[C---:B------:R-:W-:Y:S01]  /*61b0*/  ISETP.LT.OR P1, PT, R14.reuse, 0x49, P1 ;  /* 0x000000490e00780c */ /* 0x040fe20000f21670 */
[----:B------:R-:W4:Y:S01]  /*61c0*/  LDL R105, [R1+0x314] ;  /* 0x0003140001697983 */ /* 0x000f220000100800 */
[----:B------:R-:W-:Y:S02]  /*61d0*/  ISETP.LT.OR P0, PT, R14, 0x1, P0 ;  /* 0x000000010e00780c */ /* 0x000fe40000701670 */
[----:B------:R-:W-:Y:S01]  /*61e0*/  FSEL R168, R168, -INF , !P1 ;  /* 0xff800000a8a87808 */ /* 0x000fe20004800000 */
        /* <DEDUP_REMOVED lines=14> */
[----:B------:R-:W-:Y:S01]  /*62d0*/  ISETP.NE.AND P6, PT, R32, RZ, PT ;  /* 0x000000ff2000720c */ /* 0x000fe20003fc5270 */
[----:B------:R-:W4:Y:S01]  /*62e0*/  LDL R100, [R1+0x32c] ;  /* 0x00032c0001647983 */ /* 0x000f220000100800 */
[----:B------:R-:W-:Y:S02]  /*62f0*/  FMNMX.FTZ R7, R138, R7, !PT ;  /* 0x000000078a077209 */ /* 0x000fe40007810000 */
[----:B------:R-:W-:Y:S01]  /*6300*/  ISETP.GT.AND P6, PT, R18, 0x59, !P6 ;  /* 0x000000591200780c */ /* 0x000fe200077c4270 */
[----:B------:R-:W4:Y:S01]  /*6310*/  LDL R32, [R1+0x244] ;  /* 0x0002440001207983 */ /* 0x000f220000100800 */
[----:B------:R-:W-:-:S02]  /*6320*/  FMNMX.FTZ R7, R82, R7, !PT ;  /* 0x0000000752077209 */ /* 0x000fc40007810000 */
[----:B------:R-:W-:Y:S01]  /*6330*/  FMNMX.FTZ R10, R15, R10, !PT ;  /* 0x0000000a0f0a7209 */ /* 0x000fe20007810000 */
[----:B------:R-:W4:Y:S01]  /*6340*/  LDL R99, [R1+0x330] ;  /* 0x0003300001637983 */ /* 0x000f220000100800 */
[----:B------:R-:W-:Y:S02]  /*6350*/  FMNMX.FTZ R7, R132, R7, !PT ;  /* 0x0000000784077209 */ /* 0x000fe40007810000 */
[----:B------:R-:W-:Y:S01]  /*6360*/  ISETP.LT.OR P6, PT, R14, 0x5a, P6 ;  /* 0x0000005a0e00780c */ /* 0x000fe200037c1670 */
[----:B------:R-:W4:Y:S01]  /*6370*/  LDL R98, [R1+0x334] ;  /* 0x0003340001627983 */ /* 0x000f220000100800 */
[----:B------:R-:W-:Y:S02]  /*6380*/  FMNMX.FTZ R7, R136, R7, !PT ;  /* 0x0000000788077209 */ /* 0x000fe40007810000 */
[----:B------:R-:W-:Y:S01]  /*6390*/  FSEL R72, R11, -INF , !P5 ;  /* 0xff8000000b487808 */ /* 0x000fe20006800000 */
[----:B------:R-:W4:Y:S01]  /*63a0*/  LDL R97, [R1+0x33c] ;  /* 0x00033c0001617983 */ /* 0x000f220000100800 */
[----:B------:R-:W-:-:S02]  /*63b0*/  FMNMX.FTZ R7, R84, R7, !PT ;  /* 0x0000000754077209 */ /* 0x000fc40007810000 */
[----:B------:R-:W-:Y:S01]  /*63c0*/  FMNMX.FTZ R10, R33, R10, !PT ;  /* 0x0000000a210a7209 */ /* 0x000fe20007810000 */
[----:B------:R-:W4:Y:S01]  /*63d0*/  LDL R96, [R1+0x340] ;  /* 0x0003400001607983 */ /* 0x000f220000100800 */
[----:B------:R-:W-:Y:S02]  /*63e0*/  FMNMX.FTZ R7, R134, R7, !PT ;  /* 0x0000000786077209 */ /* 0x000fe40007810000 */
[----:B------:R-:W-:Y:S01]  /*63f0*/  FSEL R44, R44, -INF , !P6 ;  /* 0xff8000002c2c7808 */ /* 0x000fe20007000000 */
[----:B------:R-:W0:Y:S01]  /*6400*/  SHFL.BFLY PT, R13, R10, 0x2, 0x1f ;  /* 0x0c401f000a0d7f89 */ /* 0x000e2200000e0000 */
[----:B------:R-:W-:-:S03]  /*6410*/  FMNMX.FTZ R7, R86, R7, !PT ;  /* 0x0000000756077209 */ /* 0x000fc60007810000 */
[----:B------:R-:W4:Y:S01]  /*6420*/  LDL R95, [R1+0x344] ;  /* 0x00034400015f7983 */ /* 0x000f220000100800 */
        /* <DEDUP_REMOVED lines=23> */
[----:B------:R-:W4:Y:S04]  /*65a0*/  LDL R71, [R1+0x3b4] ;  /* 0x0003b40001477983 */ /* 0x000f280000100800 */
[----:B------:R-:W-:Y:S04]  /*65b0*/  STL.64 [R1+0x210], R10 ;  /* 0x0002100a01007387 */ /* 0x000fe80000100a00 */
[----:B------:R-:W4:Y:S01]  /*65c0*/  LDL R14, [R1+0x214] ;  /* 0x00021400010e7983 */ /* 0x000f220000100800 */
[----:B0-----:R-:W-:-:S03]  /*65d0*/  FMNMX.FTZ R7, R10, R13, !PT ;  /* 0x0000000d0a077209 */ /* 0x001fc60007810000 */
[----:B---3--:R-:W-:Y:S04]  /*65e0*/  STL [R1+0x248], R40 ;  /* 0x0002482801007387 */ /* 0x008fe80000100800 */
[----:B------:R-:W0:Y:S04]  /*65f0*/  SHFL.BFLY PT, R12, R7, 0x1, 0x1f ;  /* 0x0c201f00070c7f89 */ /* 0x000e2800000e0000 */
[----:B--2---:R1:W-:Y:S04]  /*6600*/  STL [R1+0x284], R36 ;  /* 0x0002842401007387 */ /* 0x0043e80000100800 */
[----:B----4-:R-:W-:Y:S04]  /*6610*/  STL [R1+0x258], R62 ;  /* 0x0002583e01007387 */ /* 0x010fe80000100800 */
[----:B------:R2:W-:Y:S04]  /*6620*/  STL [R1+0x240], R26 ;  /* 0x0002401a01007387 */ /* 0x0005e80000100800 */
[----:B-1----:R-:W3:Y:S04]  /*6630*/  LDL R36, [R1+0x38c] ;  /* 0x00038c0001247983 */ /* 0x002ee80000100800 */
[----:B------:R-:W-:Y:S01]  /*6640*/  STL [R1+0x25c], R64 ;  /* 0x00025c4001007387 */ /* 0x000fe20000100800 */
[----:B0-----:R-:W-:-:S03]  /*6650*/  FMNMX.FTZ R12, R7, R12, !PT ;  /* 0x0000000c070c7209 */ /* 0x001fc60007810000 */
[----:B--2---:R-:W2:Y:S04]  /*6660*/  LDL R26, [R1+0x2a0] ;  /* 0x0002a000011a7983 */ /* 0x004ea80000100800 */
[----:B------:R-:W-:Y:S04]  /*6670*/  STL [R1+0x210], R12 ;  /* 0x0002100c01007387 */ /* 0x000fe80000100800 */
[----:B------:R-:W4:Y:S04]  /*6680*/  LDL R18, [R1+0x210] ;  /* 0x0002100001127983 */ /* 0x000f280000100800 */
        /* <DEDUP_REMOVED lines=10> */
[----:B0-----:R-:W2:Y:S04]  /*6730*/  LDL R27, [R1+0x418] ;  /* 0x00041800011b7983 */ /* 0x001ea80000100800 */
[----:B------:R-:W-:Y:S04]  /*6740*/  STL [R1+0x270], R52 ;  /* 0x0002703401007387 */ /* 0x000fe80000100800 */
[----:B------:R-:W2:Y:S04]  /*6750*/  LDL R40, [R1+0x2b4] ;  /* 0x0002b40001287983 */ /* 0x000ea80000100800 */
[----:B------:R-:W2:Y:S04]  /*6760*/  LDL R38, [R1+0x31c] ;  /* 0x00031c0001267983 */ /* 0x000ea80000100800 */
[----:B------:R0:W-:Y:S04]  /*6770*/  STL [R1+0x288], R28 ;  /* 0x0002881c01007387 */ /* 0x0001e80000100800 */
[----:B------:R-:W2:Y:S04]  /*6780*/  LDL R70, [R1+0x3b8] ;  /* 0x0003b80001467983 */ /* 0x000ea80000100800 */
[----:B------:R-:W2:Y:S04]  /*6790*/  LDL R69, [R1+0x3bc] ;  /* 0x0003bc0001457983 */ /* 0x000ea80000100800 */
[----:B0-----:R-:W2:Y:S04]  /*67a0*/  LDL R28, [R1+0x3a8] ;  /* 0x0003a800011c7983 */ /* 0x001ea80000100800 */
[----:B------:R-:W-:Y:S04]  /*67b0*/  STL [R1+0x26c], R54 ;  /* 0x00026c3601007387 */ /* 0x000fe80000100800 */
[----:B------:R-:W2:Y:S04]  /*67c0*/  LDL R68, [R1+0x3c0] ;  /* 0x0003c00001447983 */ /* 0x000ea80000100800 */
[----:B------:R-:W2:Y:S04]  /*67d0*/  LDL R67, [R1+0x3c8] ;  /* 0x0003c80001437983 */ /* 0x000ea80000100800 */
[----:B------:R-:W2:Y:S04]  /*67e0*/  LDL R66, [R1+0x3cc] ;  /* 0x0003cc0001427983 */ /* 0x000ea80000100800 */
[----:B------:R-:W2:Y:S04]  /*67f0*/  LDL R65, [R1+0x3d0] ;  /* 0x0003d00001417983 */ /* 0x000ea80000100800 */
[----:B------:R-:W2:Y:S04]  /*6800*/  LDL R64, [R1+0x3d4] ;  /* 0x0003d40001407983 */ /* 0x000ea80000100800 */
[----:B------:R0:W-:Y:S04]  /*6810*/  STL [R1+0x278], R30 ;  /* 0x0002781e01007387 */ /* 0x0001e80000100800 */
[----:B------:R-:W2:Y:S04]  /*6820*/  LDL R63, [R1+0x3d8] ;  /* 0x0003d800013f7983 */ /* 0x000ea80000100800 */
[----:B------:R-:W2:Y:S04]  /*6830*/  LDL R62, [R1+0x3dc] ;  /* 0x0003dc00013e7983 */ /* 0x000ea80000100800 */
[----:B0-----:R-:W2:Y:S04]  /*6840*/  LDL R30, [R1+0x338] ;  /* 0x00033800011e7983 */ /* 0x001ea80000100800 */
[----:B------:R0:W-:Y:S04]  /*6850*/  STL [R1+0x24c], R56 ;  /* 0x00024c3801007387 */ /* 0x0001e80000100800 */
[----:B------:R-:W2:Y:S04]  /*6860*/  LDL R61, [R1+0x3e4] ;  /* 0x0003e400013d7983 */ /* 0x000ea80000100800 */
[----:B------:R-:W2:Y:S04]  /*6870*/  LDL R58, [R1+0x3f0] ;  /* 0x0003f000013a7983 */ /* 0x000ea80000100800 */
[----:B------:R1:W-:Y:S04]  /*6880*/  STL [R1+0x298], R31 ;  /* 0x0002981f01007387 */ /* 0x0003e80000100800 */
[----:B0-----:R-:W2:Y:S04]  /*6890*/  LDL R56, [R1+0x3f8] ;  /* 0x0003f80001387983 */ /* 0x001ea80000100800 */
[----:B------:R-:W2:Y:S04]  /*68a0*/  LDL R54, [R1+0x404] ;  /* 0x0004040001367983 */ /* 0x000ea80000100800 */
[----:B------:R0:W-:Y:S04]  /*68b0*/  STL [R1+0x294], R34 ;  /* 0x0002942201007387 */ /* 0x0001e80000100800 */
[----:B-1----:R-:W2:Y:S04]  /*68c0*/  LDL R31, [R1+0x3e0] ;  /* 0x0003e000011f7983 */ /* 0x002ea80000100800 */
[----:B------:R-:W2:Y:S04]  /*68d0*/  LDL R52, [R1+0x40c] ;  /* 0x00040c0001347983 */ /* 0x000ea80000100800 */
[----:B0-----:R-:W3:Y:S04]  /*68e0*/  LDL R34, [R1+0x3fc] ;  /* 0x0003fc0001227983 */ /* 0x001ee80000100800 */
[----:B------:R-:W2:Y:S04]  /*68f0*/  LDL R50, [R1+0x414] ;  /* 0x0004140001327983 */ /* 0x000ea80000100800 */
[----:B------:R-:W2:Y:S04]  /*6900*/  LDL R48, [R1+0x420] ;  /* 0x0004200001307983 */ /* 0x000ea80000100800 */
[----:B------:R0:W-:Y:S04]  /*6910*/  STL [R1+0x254], R60 ;  /* 0x0002543c01007387 */ /* 0x0001e80000100800 */
[----:B------:R-:W2:Y:S04]  /*6920*/  LDL R46, [R1+0x428] ;  /* 0x00042800012e7983 */ /* 0x000ea80000100800 */
[----:B------:R-:W2:Y:S04]  /*6930*/  LDL R42, [R1+0x438] ;  /* 0x00043800012a7983 */ /* 0x000ea80000100800 */
[----:B0-----:R-:W2:Y:S04]  /*6940*/  LDL R60, [R1+0x3e8] ;  /* 0x0003e800013c7983 */ /* 0x001ea80000100800 */
[----:B------:R-:W0:Y:S02]  /*6950*/  SHFL.BFLY PT, R7, R14, 0x2, 0x1f ;  /* 0x0c401f000e077f89 */ /* 0x000e2400000e0000 */
[----:B0-----:R-:W-:-:S05]  /*6960*/  FMNMX.FTZ R7, R7, R14, !PT ;  /* 0x0000000e07077209 */ /* 0x001fca0007810000 */
[----:B------:R-:W0:Y:S01]  /*6970*/  SHFL.BFLY PT, R10, R7, 0x1, 0x1f ;  /* 0x0c201f00070a7f89 */ /* 0x000e2200000e0000 */
[----:B------:R0:W-:Y:S01]  /*6980*/  BAR.SYNC.DEFER_BLOCKING R4, 0x100 ;  /* 0x000400040000751d */ /* 0x0001e20000010000 */
[----:B----4-:R-:W-:Y:S01]  /*6990*/  FMUL.FTZ R11, R29, R18 ;  /* 0x000000121d0b7220 */ /* 0x010fe20000410000 */
[----:B------:R-:W-:-:S04]  /*69a0*/  FSETP.NEU.FTZ.AND P0, PT, R18, -INF , PT ;  /* 0xff8000001200780b */ /* 0x000fc80003f1d000 */
[----:B------:R-:W-:Y:S02]  /*69b0*/  FSEL R12, R11, RZ, P0 ;  /* 0x000000ff0b0c7208 */ /* 0x000fe40000000000 */
[----:B0-----:R-:W-:-:S03]  /*69c0*/  FMNMX.FTZ R4, R7, R10, !PT ;  /* 0x0000000a07047209 */ /* 0x001fc60007810000 */
[-CC-:B------:R-:W-:Y:S01]  /*69d0*/  FFMA.FTZ R20, R39, R29.reuse, -R12.reuse ;  /* 0x0000001d27147223 */ /* 0x180fe2000001080c */
[C---:B------:R-:W-:Y:S01]  /*69e0*/  FSETP.NEU.FTZ.AND P0, PT, R4.reuse, -INF , PT ;  /* 0xff8000000400780b */ /* 0x040fe20003f1d000 */
[-C--:B------:R-:W-:Y:S01]  /*69f0*/  FMUL.FTZ R7, R4, R29.reuse ;  /* 0x0000001d04077220 */ /* 0x080fe20000410000 */
[-CC-:B------:R-:W-:Y:S02]  /*6a00*/  FFMA.FTZ R10, R35, R29.reuse, -R12.reuse ;  /* 0x0000001d230a7223 */ /* 0x180fe4000001080c */
[----:B------:R-:W4:Y:S02]  /*6a10*/  LDL R35, [R1+0x3c4] ;  /* 0x0003c40001237983 */ /* 0x000f240000100800 */
[----:B------:R-:W-:Y:S01]  /*6a20*/  FSEL R39, R7, RZ, P0 ;  /* 0x000000ff07277208 */ /* 0x000fe20000000000 */
[-C--:B------:R-:W-:Y:S02]  /*6a30*/  FFMA.FTZ R7, R37, R29.reuse, -R12 ;  /* 0x0000001d25077223 */ /* 0x080fe4000001080c */
[----:B------:R-:W4:Y:S02]  /*6a40*/  LDL R37, [R1+0x354] ;  /* 0x0003540001257983 */ /* 0x000f240000100800 */
[----:B------:R-:W-:Y:S01]  /*6a50*/  FFMA.FTZ R18, R44, R29, -R39 ;  /* 0x0000001d2c127223 */ /* 0x000fe20000010827 */
[----:B------:R-:W-:-:S02]  /*6a60*/  IMAD R44, R45, 0xc00, R24 ;  /* 0x00000c002d2c7824 */ /* 0x000fc400078e0218 */
        /* <DEDUP_REMOVED lines=20> */
[----:B------:R-:W4:Y:S01]  /*6bb0*/  LDL R24, [R1+0x300] ;  /* 0x0003000001187983 */ /* 0x000f220000100800 */
[-C--:B------:R-:W-:Y:S01]  /*6bc0*/  FFMA.FTZ R12, R33, R29.reuse, -R12 ;  /* 0x0000001d210c7223 */ /* 0x080fe2000001080c */
        /* <DEDUP_REMOVED lines=23> */
[----:B------:R-:W4:Y:S04]  /*6d40*/  LDL R45, [R1+0x42c] ;  /* 0x00042c00012d7983 */ /* 0x000f280000100800 */
[----:B------:R-:W4:Y:S04]  /*6d50*/  LDL R29, [R1+0x370] ;  /* 0x00037000011d7983 */ /* 0x000f280000100800 */
        /* <DEDUP_REMOVED lines=25> */
[----:B------:R-:W-:Y:S08]  /*6ef0*/  MUFU.EX2 R152, R152 ;  /* 0x0000009800987308 */ /* 0x000ff00000000800 */
[----:B------:R-:W0:Y:S08]  /*6f00*/  MUFU.EX2 R130, R130 ;  /* 0x0000008200827308 */ /* 0x000e300000000800 */
[----:B------:R-:W1:Y:S08]  /*6f10*/  MUFU.EX2 R153, R153 ;  /* 0x0000009900997308 */ /* 0x000e700000000800 */
[----:B------:R-:W2:Y:S01]  /*6f20*/  MUFU.EX2 R135, R135 ;  /* 0x0000008700877308 */ /* 0x000ea20000000800 */
[----:B---3--:R0:W-:Y:S07]  /*6f30*/  STL [R1+0x3fc], R34 ;  /* 0x0003fc2201007387 */ /* 0x0081ee0000100800 */
[----:B------:R-:W-:Y:S08]  /*6f40*/  MUFU.EX2 R143, R143 ;  /* 0x0000008f008f7308 */ /* 0x000ff00000000800 */
[----:B------:R-:W3:Y:S01]  /*6f50*/  MUFU.EX2 R142, R142 ;  /* 0x0000008e008e7308 */ /* 0x000ee20000000800 */
[----:B0-----:R-:W-:-:S07]  /*6f60*/  FADD.FTZ R34, R152, R130 ;  /* 0x0000008298227221 */ /* 0x001fce0000010000 */
[----:B------:R-:W-:Y:S08]  /*6f70*/  MUFU.EX2 R151, R151 ;  /* 0x0000009700977308 */ /* 0x000ff00000000800 */
[----:B------:R-:W0:Y:S01]  /*6f80*/  MUFU.EX2 R141, R141 ;  /* 0x0000008d008d7308 */ /* 0x000e220000000800 */
[----:B-1----:R-:W-:-:S07]  /*6f90*/  FADD.FTZ R34, R153, R34 ;  /* 0x0000002299227221 */ /* 0x002fce0000010000 */
[----:B------:R-:W-:Y:S01]  /*6fa0*/  MUFU.EX2 R150, R150 ;  /* 0x0000009600967308 */ /* 0x000fe20000000800 */
[----:B------:R2:W-:Y:S07]  /*6fb0*/  STL [R1+0x38c], R36 ;  /* 0x00038c2401007387 */ /* 0x0005ee0000100800 */
[----:B------:R-:W1:Y:S01]  /*6fc0*/  MUFU.EX2 R140, R140 ;  /* 0x0000008c008c7308 */ /* 0x000e620000000800 */
[----:B--2---:R-:W-:-:S07]  /*6fd0*/  FADD.FTZ R36, R135, R34 ;  /* 0x0000002287247221 */ /* 0x004fce0000010000 */
[----:B------:R-:W-:Y:S01]  /*6fe0*/  MUFU.EX2 R149, R149 ;  /* 0x0000009500957308 */ /* 0x000fe20000000800 */
[----:B---3--:R-:W-:-:S07]  /*6ff0*/  FADD.FTZ R34, R143, R142 ;  /* 0x0000008e8f227221 */ /* 0x008fce0000010000 */
[----:B------:R-:W2:Y:S01]  /*7000*/  MUFU.EX2 R139, R139 ;  /* 0x0000008b008b7308 */ /* 0x000ea20000000800 */
[----:B------:R3:W-:Y:S07]  /*7010*/  STL [R1+0x3e0], R31 ;  /* 0x0003e01f01007387 */ /* 0x0007ee0000100800 */
[----:B------:R-:W2:Y:S01]  /*7020*/  MUFU.EX2 R148, R148 ;  /* 0x0000009400947308 */ /* 0x000ea20000000800 */
[----:B------:R0:W-:Y:S07]  /*7030*/  STL [R1+0x418], R27 ;  /* 0x0004181b01007387 */ /* 0x0001ee0000100800 */
[----:B------:R-:W2:Y:S01]  /*7040*/  MUFU.EX2 R138, R138 ;  /* 0x0000008a008a7308 */ /* 0x000ea20000000800 */
[----:B---3--:R-:W-:-:S02]  /*7050*/  IMAD.MOV.U32 R31, RZ, RZ, R25 ;  /* 0x000000ffff1f7224 */ /* 0x008fc400078e0019 */
[----:B0-----:R-:W-:-:S05]  /*7060*/  IMAD.MOV.U32 R27, RZ, RZ, R25 ;  /* 0x000000ffff1b7224 */ /* 0x001fca00078e0019 */
[----:B------:R-:W0:Y:S01]  /*7070*/  MUFU.EX2 R147, R147 ;  /* 0x0000009300937308 */ /* 0x000e220000000800 */
[----:B------:R3:W-:Y:S07]  /*7080*/  STL [R1+0x3a8], R28 ;  /* 0x0003a81c01007387 */ /* 0x0007ee0000100800 */
[----:B------:R-:W-:Y:S01]  /*7090*/  MUFU.EX2 R137, R137 ;  /* 0x0000008900897308 */ /* 0x000fe20000000800 */
[----:B------:R1:W-:Y:S01]  /*70a0*/  STL [R1+0x2a0], R26 ;  /* 0x0002a01a01007387 */ /* 0x0003e20000100800 */
[----:B------:R-:W-:Y:S01]  /*70b0*/  R2UR UR15, R31 ;  /* 0x000000001f0f72ca */ /* 0x000fe200000e0000 */
[----:B---3--:R-:W-:-:S05]  /*70c0*/  VIADD R28, R44, 0x180 ;  /* 0x000001802c1c7836 */ /* 0x008fca0000000000 */
[----:B------:R-:W3:Y:S01]  /*70d0*/  MUFU.EX2 R146, R146 ;  /* 0x0000009200927308 */ /* 0x000ee20000000800 */
[----:B------:R-:W-:Y:S01]  /*70e0*/  R2UR UR11, R27 ;  /* 0x000000001b0b72ca */ /* 0x000fe200000e0000 */
[----:B-1----:R-:W-:-:S06]  /*70f0*/  VIADD R26, R44, 0x80 ;  /* 0x000000802c1a7836 */ /* 0x002fcc0000000000 */
[----:B------:R-:W1:Y:S01]  /*7100*/  MUFU.EX2 R132, R132 ;  /* 0x0000008400847308 */ /* 0x000e620000000800 */
[----:B----4-:R4:W-:Y:S04]  /*7110*/  STL [R1+0x3c4], R35 ;  /* 0x0003c42301007387 */ /* 0x0109e80000100800 */
[----:B------:R2:W-:Y:S01]  /*7120*/  STL [R1+0x354], R37 ;  /* 0x0003542501007387 */ /* 0x0005e20000100800 */
[----:B----4-:R-:W-:Y:S01]  /*7130*/  FADD.FTZ R35, R141, R34 ;  /* 0x000000228d237221 */ /* 0x010fe20000010000 */
[----:B--2---:R-:W-:-:S03]  /*7140*/  FADD.FTZ R37, R151, R36 ;  /* 0x0000002497257221 */ /* 0x004fc60000010000 */
[----:B------:R-:W-:Y:S01]  /*7150*/  FADD.FTZ R34, R140, R35 ;  /* 0x000000238c227221 */ /* 0x000fe20000010000 */
[----:B------:R-:W-:Y:S01]  /*7160*/  FADD.FTZ R36, R150, R37 ;  /* 0x0000002596247221 */ /* 0x000fe20000010000 */
[----:B------:R-:W2:Y:S02]  /*7170*/  MUFU.EX2 R145, R145 ;  /* 0x0000009100917308 */ /* 0x000ea40000000800 */
[----:B------:R-:W-:Y:S01]  /*7180*/  FADD.FTZ R27, R139, R34 ;  /* 0x000000228b1b7221 */ /* 0x000fe20000010000 */
[----:B------:R-:W-:Y:S01]  /*7190*/  FADD.FTZ R31, R149, R36 ;  /* 0x00000024951f7221 */ /* 0x000fe20000010000 */
[----:B------:R-:W-:-:S04]  /*71a0*/  R2UR UR18, R28 ;  /* 0x000000001c1272ca */ /* 0x000fc800000e0000 */
[----:B------:R-:W4:Y:S01]  /*71b0*/  MUFU.EX2 R136, R136 ;  /* 0x0000008800887308 */ /* 0x000f220000000800 */
[----:B------:R-:W-:Y:S01]  /*71c0*/  R2UR UR10, R26 ;  /* 0x000000001a0a72ca */ /* 0x000fe200000e0000 */
[----:B------:R-:W-:Y:S01]  /*71d0*/  FADD.FTZ R28, R148, R31 ;  /* 0x0000001f941c7221 */ /* 0x000fe20000010000 */
[----:B------:R3:W-:Y:S01]  /*71e0*/  STL [R1+0x300], R24 ;  /* 0x0003001801007387 */ /* 0x0007e20000100800 */
[----:B------:R-:W-:-:S04]  /*71f0*/  FADD.FTZ R26, R138, R27 ;  /* 0x0000001b8a1a7221 */ /* 0x000fc80000010000 */
[----:B------:R-:W4:Y:S01]  /*7200*/  MUFU.EX2 R133, R133 ;  /* 0x0000008500857308 */ /* 0x000f220000000800 */
[----:B------:R-:W-:Y:S01]  /*7210*/  R2UR UR23, R25 ;  /* 0x00000000191772ca */ /* 0x000fe200000e0000 */
[----:B0-----:R-:W-:Y:S01]  /*7220*/  FADD.FTZ R27, R147, R28 ;  /* 0x0000001c931b7221 */ /* 0x001fe20000010000 */
[----:B---3--:R-:W-:-:S05]  /*7230*/  VIADD R24, R44, 0x200 ;  /* 0x000002002c187836 */ /* 0x008fca0000000000 */
[----:B------:R-:W0:Y:S01]  /*7240*/  MUFU.EX2 R134, R134 ;  /* 0x0000008600867308 */ /* 0x000e220000000800 */
[----:B------:R-:W-:Y:S01]  /*7250*/  R2UR UR22, R24 ;  /* 0x00000000181672ca */ /* 0x000fe200000e0000 */
[----:B------:R-:W-:Y:S01]  /*7260*/  FADD.FTZ R24, R146, R27 ;  /* 0x0000001b92187221 */ /* 0x000fe20000010000 */
[----:B------:R3:W-:Y:S04]  /*7270*/  STL [R1+0x42c], R45 ;  /* 0x00042c2d01007387 */ /* 0x0007e80000100800 */
[----:B------:R1:W-:Y:S04]  /*7280*/  STL [R1+0x370], R29 ;  /* 0x0003701d01007387 */ /* 0x0003e80000100800 */
[----:B------:R2:W-:Y:S01]  /*7290*/  STL [R1+0x434], R33 ;  /* 0x0004342101007387 */ /* 0x0005e20000100800 */
[----:B---3--:R-:W-:-:S02]  /*72a0*/  IMAD.MOV.U32 R45, RZ, RZ, R25 ;  /* 0x000000ffff2d7224 */ /* 0x008fc400078e0019 */
[--C-:B-1----:R-:W-:Y:S02]  /*72b0*/  IMAD.MOV.U32 R29, RZ, RZ, R25.reuse ;  /* 0x000000ffff1d7224 */ /* 0x102fe400078e0019 */
[----:B--2---:R-:W-:Y:S02]  /*72c0*/  IMAD.MOV.U32 R33, RZ, RZ, R25 ;  /* 0x000000ffff217224 */ /* 0x004fe400078e0019 */
[----:B------:R-:W-:Y:S01]  /*72d0*/  FADD.FTZ R25, R137, R26 ;  /* 0x0000001a89197221 */ /* 0x000fe20000010000 */
[----:B------:R-:W1:Y:S03]  /*72e0*/  MUFU.EX2 R144, R144 ;  /* 0x0000009000907308 */ /* 0x000e660000000800 */
[----:B------:R-:W-:Y:S01]  /*72f0*/  FADD.FTZ R25, R132, R25 ;  /* 0x0000001984197221 */ /* 0x000fe20000010000 */
[----:B------:R-:W-:-:S04]  /*7300*/  FADD.FTZ R219, R145, R24 ;  /* 0x0000001891db7221 */ /* 0x000fc80000010000 */
[----:B------:R-:W2:Y:S01]  /*7310*/  MUFU.EX2 R131, R131 ;  /* 0x0000008300837308 */ /* 0x000ea20000000800 */
[----:B----4-:R-:W-:Y:S01]  /*7320*/  FADD.FTZ R24, R136, R25 ;  /* 0x0000001988187221 */ /* 0x010fe20000010000 */
[----:B------:R3:W-:Y:S01]  /*7330*/  STL [R1+0x2cc], R32 ;  /* 0x0002cc2001007387 */ /* 0x0007e20000100800 */
[----:B------:R-:W-:Y:S02]  /*7340*/  R2UR UR6, R44 ;  /* 0x000000002c0672ca */ /* 0x000fe400000e0000 */
[----:B------:R-:W-:Y:S01]  /*7350*/  FADD.FTZ R25, R133, R24 ;  /* 0x0000001885197221 */ /* 0x000fe20000010000 */
[----:B------:R4:W-:Y:S01]  /*7360*/  STL [R1+0x338], R30 ;  /* 0x0003381e01007387 */ /* 0x0009e20000100800 */
[----:B------:R-:W-:Y:S02]  /*7370*/  R2UR UR7, R45 ;  /* 0x000000002d0772ca */ /* 0x000fe400000e0000 */
[----:B------:R-:W-:Y:S01]  /*7380*/  F2FP.F16.F32.PACK_AB R154, R135, R153 ;  /* 0x00000099879a723e */ /* 0x000fe200000000ff */
[----:B0-----:R-:W-:Y:S01]  /*7390*/  FADD.FTZ R220, R134, R25 ;  /* 0x0000001986dc7221 */ /* 0x001fe20000010000 */
[----:B---3--:R-:W-:Y:S01]  /*73a0*/  VIADD R32, R44, 0x280 ;  /* 0x000002802c207836 */ /* 0x008fe20000000000 */
[----:B------:R-:W-:Y:S01]  /*73b0*/  F2FP.F16.F32.PACK_AB R152, R130, R152 ;  /* 0x000000988298723e */ /* 0x000fe200000000ff */
[----:B----4-:R-:W-:Y:S01]  /*73c0*/  VIADD R30, R44, 0x100 ;  /* 0x000001002c1e7836 */ /* 0x010fe20000000000 */
[----:B------:R-:W-:-:S02]  /*73d0*/  F2FP.F16.F32.PACK_AB R153, R142, R143 ;  /* 0x0000008f8e99723e */ /* 0x000fc400000000ff */
[----:B------:R-:W-:Y:S01]  /*73e0*/  F2FP.F16.F32.PACK_AB R155, R140, R141 ;  /* 0x0000008d8c9b723e */ /* 0x000fe200000000ff */
[----:B------:R-:W-:Y:S01]  /*73f0*/  STL [R1+0x2a4], R129 ;  /* 0x0002a48101007387 */ /* 0x000fe20000100800 */
[----:B------:R-:W-:Y:S01]  /*7400*/  R2UR UR14, R30 ;  /* 0x000000001e0e72ca */ /* 0x000fe200000e0000 */
[----:B-1----:R-:W-:Y:S01]  /*7410*/  FADD.FTZ R219, R144, R219 ;  /* 0x000000db90db7221 */ /* 0x002fe20000010000 */
[----:B------:R-:W-:Y:S01]  /*7420*/  R2UR UR19, R29 ;  /* 0x000000001d1372ca */ /* 0x000fe200000e0000 */
[----:B------:R-:W-:Y:S01]  /*7430*/  STL [R1+0x2a8], R128 ;  /* 0x0002a88001007387 */ /* 0x000fe20000100800 */
[----:B------:R-:W-:Y:S01]  /*7440*/  R2UR UR26, R32 ;  /* 0x00000000201a72ca */ /* 0x000fe200000e0000 */
[----:B--2---:R-:W-:Y:S01]  /*7450*/  FADD.FTZ R220, R131, R220 ;  /* 0x000000dc83dc7221 */ /* 0x004fe20000010000 */
[----:B------:R-:W-:Y:S01]  /*7460*/  R2UR UR27, R33 ;  /* 0x00000000211b72ca */ /* 0x000fe200000e0000 */
[----:B------:R-:W-:Y:S01]  /*7470*/  STL [R1+0x2ac], R127 ;  /* 0x0002ac7f01007387 */ /* 0x000fe20000100800 */
[----:B------:R-:W-:-:S02]  /*7480*/  F2FP.F16.F32.PACK_AB R156, R150, R151 ;  /* 0x00000097969c723e */ /* 0x000fc400000000ff */
[----:B------:R-:W-:Y:S01]  /*7490*/  F2FP.F16.F32.PACK_AB R158, R148, R149 ;  /* 0x00000095949e723e */ /* 0x000fe200000000ff */
[----:B------:R-:W-:Y:S01]  /*74a0*/  STL [R1+0x2b0], R126 ;  /* 0x0002b07e01007387 */ /* 0x000fe20000100800 */
[----:B------:R-:W-:Y:S02]  /*74b0*/  F2FP.F16.F32.PACK_AB R160, R146, R147 ;  /* 0x0000009392a0723e */ /* 0x000fe400000000ff */
[----:B------:R-:W-:Y:S01]  /*74c0*/  F2FP.F16.F32.PACK_AB R162, R144, R145 ;  /* 0x0000009190a2723e */ /* 0x000fe200000000ff */
[----:B------:R-:W-:Y:S01]  /*74d0*/  STL [R1+0x2b4], R40 ;  /* 0x0002b42801007387 */ /* 0x000fe20000100800 */
[----:B------:R-:W-:Y:S02]  /*74e0*/  F2FP.F16.F32.PACK_AB R157, R138, R139 ;  /* 0x0000008b8a9d723e */ /* 0x000fe400000000ff */
[----:B------:R-:W-:Y:S01]  /*74f0*/  F2FP.F16.F32.PACK_AB R159, R132, R137 ;  /* 0x00000089849f723e */ /* 0x000fe200000000ff */
[----:B------:R-:W-:Y:S01]  /*7500*/  STL [R1+0x2b8], R125 ;  /* 0x0002b87d01007387 */ /* 0x000fe20000100800 */
[----:B------:R-:W-:-:S02]  /*7510*/  F2FP.F16.F32.PACK_AB R161, R133, R136 ;  /* 0x0000008885a1723e */ /* 0x000fc400000000ff */
[----:B------:R-:W-:Y:S01]  /*7520*/  F2FP.F16.F32.PACK_AB R163, R131, R134 ;  /* 0x0000008683a3723e */ /* 0x000fe200000000ff */
        /* <DEDUP_REMOVED lines=83> */
[----:B------:R0:W-:Y:S02]  /*7a60*/  STL [R1+0x43c], R41 ;  /* 0x00043c2901007387 */ /* 0x0001e40000100800 */
[----:B0-----:R-:W-:-:S06]  /*7a70*/  WARPGROUP.ARRIVE ;  /* 0x00000000000079c5 */ /* 0x001fcc0000000000 */
[----:B------:R-:W-:Y:S03]  /*7a80*/  HGMMA.64x256x16.F32 R24, R152, gdesc[UR4].tnspB, RZ, !UPT, gsb0 ;  /* 0x43e0000498187df0 */ /* 0x000fe6000c0008ff */
        /* <DEDUP_REMOVED lines=43> */
[----:B0-----:R-:W-:-:S02]  /*7d40*/  F2FP.F16.F32.PACK_AB R154, R173, R172 ;  /* 0x000000acad9a723e */ /* 0x001fc400000000ff */
[----:B-1----:R-:W-:Y:S01]  /*7d50*/  F2FP.F16.F32.PACK_AB R155, R169, R218 ;  /* 0x000000daa99b723e */ /* 0x002fe200000000ff */
        /* <DEDUP_REMOVED lines=36> */
[----:B------:R-:W-:Y:S01]  /*7fa0*/  FADD.FTZ R157, R153, R220 ;  /* 0x000000dc999d7221 */ /* 0x000fe20000010000 */
[----:B------:R-:W-:Y:S02]  /*7fb0*/  F2FP.F16.F32.PACK_AB R152, R171, R152 ;  /* 0x00000098ab98723e */ /* 0x000fe400000000ff */
[----:B------:R-:W-:Y:S01]  /*7fc0*/  F2FP.F16.F32.PACK_AB R153, R175, R153 ;  /* 0x00000099af99723e */ /* 0x000fe200000000ff */
[----:B------:R-:W-:Y:S01]  /*7fd0*/  MUFU.EX2 R164, R164 ;  /* 0x000000a400a47308 */ /* 0x000fe20000000800 */
[----:B------:R-:W-:Y:S01]  /*7fe0*/  FADD.FTZ R156, R171, R156 ;  /* 0x0000009cab9c7221 */ /* 0x000fe20000010000 */
[----:B------:R-:W-:-:S06]  /*7ff0*/  FADD.FTZ R157, R175, R157 ;  /* 0x0000009daf9d7221 */ /* 0x000fcc0000010000 */
[----:B------:R-:W-:Y:S08]  /*8000*/  MUFU.EX2 R20, R20 ;  /* 0x0000001400147308 */ /* 0x000ff00000000800 */
[----:B------:R-:W-:Y:S08]  /*8010*/  MUFU.EX2 R167, R167 ;  /* 0x000000a700a77308 */ /* 0x000ff00000000800 */
[----:B------:R-:W0:Y:S08]  /*8020*/  MUFU.EX2 R21, R21 ;  /* 0x0000001500157308 */ /* 0x000e300000000800 */
[----:B------:R-:W-:Y:S08]  /*8030*/  MUFU.EX2 R168, R168 ;  /* 0x000000a800a87308 */ /* 0x000ff00000000800 */
[----:B------:R-:W1:Y:S01]  /*8040*/  MUFU.EX2 R19, R19 ;  /* 0x0000001300137308 */ /* 0x000e620000000800 */
        /* <DEDUP_REMOVED lines=48> */
[----:B------:R-:W2:Y:S08]  /*8350*/  MUFU.EX2 R152, R165 ;  /* 0x000000a500987308 */ /* 0x000eb00000000800 */
[----:B------:R-:W3:Y:S01]  /*8360*/  MUFU.EX2 R153, R166 ;  /* 0x000000a600997308 */ /* 0x000ee20000000800 */
[----:B0-----:R-:W-:Y:S02]  /*8370*/  F2FP.F16.F32.PACK_AB R154, R21, R20 ;  /* 0x00000014159a723e */ /* 0x001fe400000000ff */
[----:B-1----:R-:W-:Y:S01]  /*8380*/  F2FP.F16.F32.PACK_AB R155, R19, R168 ;  /* 0x000000a8139b723e */ /* 0x002fe200000000ff */
[----:B------:R-:W-:Y:S01]  /*8390*/  STL.128 [R1+0x240], R24 ;  /* 0x0002401801007387 */ /* 0x000fe20000100c00 */
[----:B--2---:R-:W-:Y:S01]  /*83a0*/  FADD.FTZ R156, R152, R156 ;  /* 0x0000009c989c7221 */ /* 0x004fe20000010000 */
[----:B------:R-:W-:-:S02]  /*83b0*/  F2FP.F16.F32.PACK_AB R152, R164, R152 ;  /* 0x00000098a498723e */ /* 0x000fc400000000ff */
[----:B------:R-:W-:Y:S01]  /*83c0*/  STL.128 [R1+0x250], R28 ;  /* 0x0002501c01007387 */ /* 0x000fe20000100c00 */
[----:B---3--:R-:W-:Y:S01]  /*83d0*/  FADD.FTZ R157, R153, R157 ;  /* 0x0000009d999d7221 */ /* 0x008fe20000010000 */
[----:B------:R-:W-:Y:S02]  /*83e0*/  F2FP.F16.F32.PACK_AB R153, R167, R153 ;  /* 0x00000099a799723e */ /* 0x000fe400000000ff */
        /* <DEDUP_REMOVED lines=39> */
[----:B------:R-:W-:-:S04]  /*8660*/  FADD.FTZ R19, R7, R156 ;  /* 0x0000009c07137221 */ /* 0x000fc80000010000 */
[C---:B------:R-:W-:Y:S01]  /*8670*/  FADD.FTZ R19, R10.reuse, R19 ;  /* 0x000000130a137221 */ /* 0x040fe20000010000 */
[----:B------:R-:W-:Y:S02]  /*8680*/  WARPGROUP.DEPBAR.LE gsb0, 0x0 ;  /* 0x00008000000079c5 */ /* 0x000fe40000010000 */
[----:B------:R-:W-:Y:S02]  /*8690*/  F2FP.F16.F32.PACK_AB R152, R10, R7 ;  /* 0x000000070a98723e */ /* 0x000fe400000000ff */
[----:B------:R-:W-:Y:S02]  /*86a0*/  F2FP.F16.F32.PACK_AB R153, R14, R13 ;  /* 0x0000000d0e99723e */ /* 0x000fe400000000ff */
        /* <DEDUP_REMOVED lines=33> */
[----:B------:R0:W-:Y:S01]  /*88c0*/  STL.128 [R1+0x430], R148 ;  /* 0x0004309401007387 */ /* 0x0001e20000100c00 */
[----:B------:R-:W-:-:S03]  /*88d0*/  FADD.FTZ R7, R14, R20 ;  /* 0x000000140e077221 */ /* 0x000fc60000010000 */
[----:B------:R1:W5:Y:S01]  /*88e0*/  LDL R10, [R1+0x1f8] ;  /* 0x0001f800010a7983 */ /* 0x0003620000100800 */
[----:B0-----:R-:W-:-:S06]  /*88f0*/  WARPGROUP.ARRIVE ;  /* 0x00000000000079c5 */ /* 0x001fcc0000000000 */
[----:B------:R-:W-:Y:S03]  /*8900*/  HGMMA.64x256x16.F32 R24, R152, gdesc[UR24].tnspB, R24, gsb0 ;  /* 0x43e0001898187df0 */ /* 0x000fe60008000818 */
[----:B------:R-:W-:Y:S02]  /*8910*/  WARPGROUP.DEPBAR.LE gsb0, 0x0 ;  /* 0x00008000000079c5 */ /* 0x000fe40000010000 */
        /* <DEDUP_REMOVED lines=32> */
[----:B------:R-:W4:Y:S04]  /*8b20*/  LDL R14, [R1+0x240] ;  /* 0x00024000010e7983 */ /* 0x000f280000100800 */
[----:B------:R-:W4:Y:S04]  /*8b30*/  LDL R20, [R1+0x244] ;  /* 0x0002440001147983 */ /* 0x000f280000100800 */
[----:B------:R-:W4:Y:S04]  /*8b40*/  LDL R21, [R1+0x248] ;  /* 0x0002480001157983 */ /* 0x000f280000100800 */
[----:B0-----:R-:W4:Y:S04]  /*8b50*/  LDL R24, [R1+0x24c] ;  /* 0x00024c0001187983 */ /* 0x001f280000100800 */
[----:B------:R-:W4:Y:S04]  /*8b60*/  LDL R25, [R1+0x250] ;  /* 0x0002500001197983 */ /* 0x000f280000100800 */
[----:B------:R-:W4:Y:S04]  /*8b70*/  LDL R26, [R1+0x254] ;  /* 0x00025400011a7983 */ /* 0x000f280000100800 */
[----:B------:R-:W4:Y:S04]  /*8b80*/  LDL R27, [R1+0x258] ;  /* 0x00025800011b7983 */ /* 0x000f280000100800 */
[----:B--2---:R-:W2:Y:S04]  /*8b90*/  LDL R28, [R1+0x25c] ;  /* 0x00025c00011c7983 */ /* 0x004ea80000100800 */
[----:B------:R-:W2:Y:S04]  /*8ba0*/  LDL R29, [R1+0x260] ;  /* 0x00026000011d7983 */ /* 0x000ea80000100800 */
[----:B------:R-:W2:Y:S04]  /*8bb0*/  LDL R30, [R1+0x264] ;  /* 0x00026400011e7983 */ /* 0x000ea80000100800 */
[----:B------:R-:W2:Y:S04]  /*8bc0*/  LDL R31, [R1+0x268] ;  /* 0x00026800011f7983 */ /* 0x000ea80000100800 */
[----:B---3--:R-:W3:Y:S04]  /*8bd0*/  LDL R32, [R1+0x26c] ;  /* 0x00026c0001207983 */ /* 0x008ee80000100800 */
[----:B------:R-:W3:Y:S04]  /*8be0*/  LDL R33, [R1+0x270] ;  /* 0x0002700001217983 */ /* 0x000ee80000100800 */
[----:B------:R-:W3:Y:S04]  /*8bf0*/  LDL R34, [R1+0x274] ;  /* 0x0002740001227983 */ /* 0x000ee80000100800 */
[----:B------:R-:W3:Y:S04]  /*8c00*/  LDL R35, [R1+0x278] ;  /* 0x0002780001237983 */ /* 0x000ee80000100800 */
[----:B----4-:R-:W4:Y:S04]  /*8c10*/  LDL R36, [R1+0x27c] ;  /* 0x00027c0001247983 */ /* 0x010f280000100800 */
        /* <DEDUP_REMOVED lines=113> */
[----:B------:R-:W-:Y:S01]  /*9330*/  FADD.FTZ R19, R11, R19 ;  /* 0x000000130b137221 */ /* 0x000fe20000010000 */
[----:B------:R-:W-:-:S02]  /*9340*/  FADD.FTZ R7, R15, R7 ;  /* 0x000000070f077221 */ /* 0x000fc40000010000 */
[----:B------:R0:W-:Y:S01]  /*9350*/  STL [R1+0x68], RZ ;  /* 0x000068ff01007387 */ /* 0x0001e20000100800 */
[----:B------:R-:W-:Y:S01]  /*9360*/  FADD.FTZ R12, R12, R19 ;  /* 0x000000130c0c7221 */ /* 0x000fe20000010000 */
[----:B------:R-:W-:Y:S02]  /*9370*/  FADD.FTZ R13, R18, R7 ;  /* 0x00000007120d7221 */ /* 0x000fe40000010000 */
[----:B------:R0:W-:Y:S04]  /*9380*/  STL [R1+0x68], R0 ;  /* 0x0000680001007387 */ /* 0x0001e80000100800 */
[----:B------:R0:W-:Y:S04]  /*9390*/  STL [R1+0x68], R0 ;  /* 0x0000680001007387 */ /* 0x0001e80000100800 */
[----:B------:R0:W-:Y:S04]  /*93a0*/  STL [R1+0x68], R0 ;  /* 0x0000680001007387 */ /* 0x0001e80000100800 */
[----:B------:R0:W-:Y:S04]  /*93b0*/  STL [R1+0x68], R0 ;  /* 0x0000680001007387 */ /* 0x0001e80000100800 */
[----:B------:R0:W-:Y:S04]  /*93c0*/  STL [R1+0x68], R0 ;  /* 0x0000680001007387 */ /* 0x0001e80000100800 */
[----:B------:R0:W-:Y:S04]  /*93d0*/  STL [R1+0x68], R0 ;  /* 0x0000680001007387 */ /* 0x0001e80000100800 */
[----:B------:R0:W-:Y:S04]  /*93e0*/  STL [R1+0x214], R4 ;  /* 0x0002140401007387 */ /* 0x0001e80000100800 */
[----:B------:R0:W-:Y:S04]  /*93f0*/  STL.64 [R1+0x220], R12 ;  /* 0x0002200c01007387 */ /* 0x0001e80000100a00 */
[----:B------:R0:W-:Y:S04]  /*9400*/  STL [R1+0x240], R14 ;  /* 0x0002400e01007387 */ /* 0x0001e80000100800 */
[----:B------:R0:W-:Y:S04]  /*9410*/  STL [R1+0x244], R20 ;  /* 0x0002441401007387 */ /* 0x0001e80000100800 */
[----:B------:R0:W-:Y:S04]  /*9420*/  STL [R1+0x248], R21 ;  /* 0x0002481501007387 */ /* 0x0001e80000100800 */
[----:B------:R0:W-:Y:S04]  /*9430*/  STL [R1+0x24c], R24 ;  /* 0x00024c1801007387 */ /* 0x0001e80000100800 */
[----:B------:R0:W-:Y:S04]  /*9440*/  STL [R1+0x250], R25 ;  /* 0x0002501901007387 */ /* 0x0001e80000100800 */
[----:B------:R0:W-:Y:S04]  /*9450*/  STL [R1+0x254], R26 ;  /* 0x0002541a01007387 */ /* 0x0001e80000100800 */
[----:B------:R0:W-:Y:S04]  /*9460*/  STL [R1+0x258], R27 ;  /* 0x0002581b01007387 */ /* 0x0001e80000100800 */
[----:B--2---:R0:W-:Y:S04]  /*9470*/  STL [R1+0x25c], R28 ;  /* 0x00025c1c01007387 */ /* 0x0041e80000100800 */
[----:B------:R0:W-:Y:S04]  /*9480*/  STL [R1+0x260], R29 ;  /* 0x0002601d01007387 */ /* 0x0001e80000100800 */
[----:B------:R0:W-:Y:S04]  /*9490*/  STL [R1+0x264], R30 ;  /* 0x0002641e01007387 */ /* 0x0001e80000100800 */
[----:B------:R0:W-:Y:S04]  /*94a0*/  STL [R1+0x268], R31 ;  /* 0x0002681f01007387 */ /* 0x0001e80000100800 */
[----:B---3--:R0:W-:Y:S04]  /*94b0*/  STL [R1+0x26c], R32 ;  /* 0x00026c2001007387 */ /* 0x0081e80000100800 */
[----:B------:R0:W-:Y:S04]  /*94c0*/  STL [R1+0x270], R33 ;  /* 0x0002702101007387 */ /* 0x0001e80000100800 */
[----:B------:R0:W-:Y:S04]  /*94d0*/  STL [R1+0x274], R34 ;  /* 0x0002742201007387 */ /* 0x0001e80000100800 */
[----:B------:R0:W-:Y:S04]  /*94e0*/  STL [R1+0x278], R35 ;  /* 0x0002782301007387 */ /* 0x0001e80000100800 */
[----:B----4-:R0:W-:Y:S04]  /*94f0*/  STL [R1+0x27c], R36 ;  /* 0x00027c2401007387 */ /* 0x0101e80000100800 */
        /* <DEDUP_REMOVED lines=117> */
.L_x_3475:
[----:B------:R-:W-:Y:S05]  /*9c50*/  BSYNC B0 ;  /* 0x0000000000007941 */ /* 0x000fea0003800000 */
.L_x_3474:
        /* <DEDUP_REMOVED lines=31> */
.L_x_3478:
[----:B------:R-:W-:-:S13]  /*9e50*/  ISETP.NE.AND P0, PT, R3, 0x1, PT ;  /* 0x000000010300780c */ /* 0x000fda0003f05270 */
[----:B------:R-:W-:-:S05]  /*9e60*/  @P0 IMAD.HI.U32 R8, R4, R8, RZ ;  /* 0x0000000804080227 */ /* 0x000fca00078e00ff */
[----:B------:R-:W-:-:S07]  /*9e70*/  @P0 SHF.R.U32.HI R4, RZ, R9, R8 ;  /* 0x00000009ff040219 */ /* 0x000fce0000011608 */
.L_x_3479:
[----:B------:R-:W-:Y:S05]  /*9e80*/  BSYNC B0 ;  /* 0x0000000000007941 */ /* 0x000fea0003800000 */
.L_x_3477:
[----:B------:R-:W-:-:S05]  /*9e90*/  IMAD R3, R4, R3, R3 ;  /* 0x0000000304037224 */ /* 0x000fca00078e0203 */
[----:B------:R-:W-:-:S07]  /*9ea0*/  VIMNMX R2, R2, R3, PT ;  /* 0x0000000302027248 */ /* 0x000fce0003fe0100 */
.L_x_3476:
        /* <DEDUP_REMOVED lines=8> */
.L_x_3483:
[C---:B------:R-:W-:Y:S01]  /*9f30*/  IADD3 R2, P0, R16.reuse, 0x50, RZ ;  /* 0x0000005010027810 */ /* 0x040fe20007f1e0ff */
[C---:B------:R-:W-:Y:S01]  /*9f40*/  VIADD R0, R16.reuse, 0x158 ;  /* 0x0000015810007836 */ /* 0x040fe20000000000 */
[----:B------:R-:W-:Y:S02]  /*9f50*/  IADD3 R24, P1, R16, 0x11c, RZ ;  /* 0x0000011c10187810 */ /* 0x000fe40007f3e0ff */
[----:B------:R-:W-:Y:S01]  /*9f60*/  MOV R218, 0x9fa0 ;  /* 0x00009fa000da7802 */ /* 0x000fe20000000f00 */
[--C-:B------:R-:W-:Y:S02]  /*9f70*/  IMAD.X R3, RZ, RZ, R17.reuse, P0 ;  /* 0x000000ffff037224 */ /* 0x100fe400000e0611 */
[----:B------:R-:W-:-:S08]  /*9f80*/  IMAD.X R25, RZ, RZ, R17, P1 ;  /* 0x000000ffff197224 */ /* 0x000fd000008e0611 */
[----:B------:R-:W-:Y:S05]  /*9f90*/  CALL.REL.NOINC `($_ZN7cutlass13device_kernelIN5flash11enable_sm90INS1_16FlashAttnFwdSm90INS1_25CollectiveMainloopFwdSm90ILi2EN4cute5tupleIJNS5_1CILi1EEES8_S8_EEENS6_IJNS7_ILi128EEENS7_ILi96EEENS7_ILi64EEEEEELi256ENS_6half_tEfNS_4arch4Sm90ELb0ELb1ELb1ELb1ELb1ELb0ELb1ELb1ELb0ELb1ELb1ELb0EEENS1_21CollectiveEpilogueFwdINS6_IJSA_NS7_ILi256EEESB_EEES9_SE_SG_Li256ELb1ELb1ELb1ELb0EEENS1_36VarlenDynamicPersistentTileSchedulerILi128ELi96ELi256ELi128ELb1ELb1ELb1ELb1ELb0ELb1EEEEEEEEEvNT_6ParamsE$_ZZN5flash25CollectiveMainloopFwdSm90ILi2EN4cute5tupleIJNS1_1CILi1EEES4_S4_EEENS2_IJNS3_ILi128EEENS3_ILi96EEENS3_ILi64EEEEEELi256EN7cutlass6half_tEfNSA_4arch4Sm90ELb0ELb1ELb1ELb1ELb1ELb0ELb1ELb1ELb0ELb1ELb1ELb0EE3mmaINS_16FlashAttnFwdSm90ISE_NS_21CollectiveEpilogueFwdINS2_IJS6_NS3_ILi256EEES7_EEES5_SB_SD_Li256ELb1ELb1ELb1ELb0EEENS_36VarlenDynamicPersistentTileSchedulerILi128ELi96ELi256ELi128ELb1ELb1ELb1ELb1ELb0ELb1EEEE13SharedStorageENS1_6TensorINS1_11ArrayEngineIfLm128EEENS1_6LayoutINS2_IJNS2_IJNS3_ILi2EEEST_NS3_ILi32EEEEEES4_S4_EEENS2_IJNS2_IJS4_ST_NS3_ILi4EEEEEENS3_ILi0EEESZ_EEEEEEENS_7SoftmaxILi2ELi0EEEEEbRKNSE_6ParamsENSA_13PipelineAsyncILi2EEES19_RNSA_13PipelineStateILj2EEERT0_RT1_iRiRKNS_16SeqlenInfoQKNewKILb1ELb0EEENS2_IJiiiiEEERT_ENKUliT_T0_T1_E_clIZSF_ISO_S12_S14_EbS17_S19_S19_S1C_S1E_S1G_iS1H_S1L_S1M_S1O_EUlRS1P_iE1_NS3_ILb0EEENS3_ILb1EEEEEDaiS1P_S1Q_S1R_) ;  /* 0x0000026800847944 */ /* 0x000fea0003c00000 */
[C---:B------:R-:W-:Y:S01]  /*9fa0*/  ISETP.GT.AND P0, PT, R10.reuse, R11, PT ;  /* 0x0000000b0a00720c */ /* 0x040fe20003f04270 */
[----:B------:R-:W-:-:S12]  /*9fb0*/  VIADD R10, R10, 0xffffffff ;  /* 0xffffffff0a0a7836 */ /* 0x000fd80000000000 */
[----:B------:R-:W-:Y:S05]  /*9fc0*/  @P0 BRA `(.L_x_3483) ;  /* 0xfffffffc00d80947 */ /* 0x000fea000383ffff */
[----:B------:R-:W-:Y:S05]  /*9fd0*/  BSYNC B0 ;  /* 0x0000000000007941 */ /* 0x000fea0003800000 */
.L_x_3482:
[----:B------:R-:W2:Y:S02]  /*9fe0*/  LDL R0, [R1+0x50] ;  /* 0x0000500001007983 */ /* 0x000ea40000100800 */
[----:B--2---:R-:W-:-:S07]  /*9ff0*/  IMAD.SHL.U32 R0, R0, 0x80, RZ ;  /* 0x0000008000007824 */ /* 0x004fce00078e00ff */
.L_x_3481:
[----:B------:R-:W-:Y:S05]  /*a000*/  BSYNC B1 ;  /* 0x0000000000017941 */ /* 0x000fea0003800000 */
.L_x_3480:
        /* <DEDUP_REMOVED lines=26> */
.L_x_3486:
[----:B------:R-:W-:Y:S02]  /*a1b0*/  ULDC UR4, c[0x0][0xadc] ;  /* 0x0002b70000047ab9 */ /* 0x000fe40000000800 */
[----:B------:R-:W-:-:S05]  /*a1c0*/  IMAD.U32 R5, RZ, RZ, UR4 ;  /* 0x00000004ff057e24 */ /* 0x000fca000f8e00ff */
[----:B------:R-:W-:-:S13]  /*a1d0*/  ISETP.NE.AND P0, PT, R5, 0x1, PT ;  /* 0x000000010500780c */ /* 0x000fda0003f05270 */
[----:B------:R-:W0:Y:S02]  /*a1e0*/  @P0 LDC.64 R6, c[0x0][0xae0] ;  /* 0x0002b800ff060b82 */ /* 0x000e240000000a00 */
[----:B0-----:R-:W-:-:S05]  /*a1f0*/  @P0 IMAD.HI.U32 R4, R0, R6, RZ ;  /* 0x0000000600040227 */ /* 0x001fca00078e00ff */
[----:B------:R-:W-:-:S07]  /*a200*/  @P0 SHF.R.U32.HI R0, RZ, R7, R4 ;  /* 0x00000007ff000219 */ /* 0x000fce0000011604 */
.L_x_3487:
[----:B------:R-:W-:Y:S05]  /*a210*/  BSYNC B0 ;  /* 0x0000000000007941 */ /* 0x000fea0003800000 */
.L_x_3485:
[----:B------:R-:W-:-:S05]  /*a220*/  IMAD R3, R0, R5, RZ ;  /* 0x0000000500037224 */ /* 0x000fca00078e02ff */
[----:B------:R-:W-:-:S07]  /*a230*/  VIMNMX R2, R2, R3, !PT ;  /* 0x0000000302027248 */ /* 0x000fce0007fe0100 */
.L_x_3484:
[----:B------:R-:W-:-:S04]  /*a240*/  VIADD R2, R2, 0x5f ;  /* 0x0000005f02027836 */ /* 0x000fc80000000000 */
[----:B------:R-:W-:-:S05]  /*a250*/  IMAD.HI R2, R2, 0x2aaaaaab, RZ ;  /* 0x2aaaaaab02027827 */ /* 0x000fca00078e02ff */
[----:B------:R-:W-:-:S04]  /*a260*/  SHF.R.U32.HI R3, RZ, 0x1f, R2 ;  /* 0x0000001fff037819 */ /* 0x000fc80000011602 */
[----:B------:R-:W-:-:S04]  /*a270*/  LEA.HI.SX32 R2, R2, R3, 0x1c ;  /* 0x0000000302027211 */ /* 0x000fc800078fe2ff */
[----:B------:R-:W-:-:S04]  /*a280*/  VIMNMX R2, R2, UR40, !PT ;  /* 0x0000002802027c48 */ /* 0x000fc8000ffe0100 */
[----:B------:R-:W-:-:S13]  /*a290*/  ISETP.GE.AND P0, PT, R10, R2, PT ;  /* 0x000000020a00720c */ /* 0x000fda0003f06270 */
[----:B------:R-:W-:Y:S05]  /*a2a0*/  @!P0 BRA `(.L_x_3488) ;  /* 0x0000009c00ac8947 */ /* 0x000fea0003800000 */
.L_x_3507:
[----:B------:R-:W2:Y:S04]  /*a2b0*/  LDL R4, [R1+0x1f8] ;  /* 0x0001f80001047983 */ /* 0x000ea80000100800 */
[----:B0-----:R-:W3:Y:S04]  /*a2c0*/  LDL R0, [R1+0x200] ;  /* 0x0002000001007983 */ /* 0x001ee80000100800 */
[----:B------:R-:W4:Y:S01]  /*a2d0*/  LDL R3, [R1] ;  /* 0x0000000001037983 */ /* 0x000f220000100800 */
[----:B--2---:R-:W-:-:S05]  /*a2e0*/  VIADD R4, R4, 0x1 ;  /* 0x0000000104047836 */ /* 0x004fca0000000000 */
[----:B------:R-:W-:-:S13]  /*a2f0*/  ISETP.NE.AND P0, PT, R4, 0x2, PT ;  /* 0x000000020400780c */ /* 0x000fda0003f05270 */
[----:B------:R0:W5:Y:S04]  /*a300*/  @P0 LDL R6, [R1+0x1fc] ;  /* 0x0001fc0001060983 */ /* 0x0001680000100800 */
        /* <DEDUP_REMOVED lines=9> */
[----:B-1----:R-:W-:Y:S01]  /*a3a0*/  @!P0 IMAD.MOV.U32 R4, RZ, RZ, RZ ;  /* 0x000000ffff048224 */ /* 0x002fe200078e00ff */
[----:B--2---:R-:W-:-:S05]  /*a3b0*/  @!P0 LOP3.LUT R6, R5, 0x1, RZ, 0x3c, !PT ;  /* 0x0000000105068812 */ /* 0x004fca00078e3cff */
[----:B------:R0:W-:Y:S01]  /*a3c0*/  @!P0 STL [R1+0x1fc], R6 ;  /* 0x0001fc0601008387 */ /* 0x0001e20000100800 */
[----:B------:R-:W-:Y:S05]  /*a3d0*/  @!P1 BRA `(.L_x_3490) ;  /* 0x0000000000049947 */ /* 0x000fea0003800000 */
[----:B------:R-:W-:Y:S01]  /*a3e0*/  BPT.TRAP 0x1 ;  /* 0x000000040000795c */ /* 0x000fe20000300000 */
.L_x_3490:
[----:B------:R-:W-:Y:S05]  /*a3f0*/  BSYNC B0 ;  /* 0x0000000000007941 */ /* 0x000fea0003800000 */
.L_x_3489:
[----:B------:R-:W2:Y:S01]  /*a400*/  LDL.64 R8, [R1+0x18] ;  /* 0x0000180001087983 */ /* 0x000ea20000100a00 */
[----:B-----5:R-:W-:Y:S02]  /*a410*/  SHF.L.U32 R5, R6, 0x1f, RZ ;  /* 0x0000001f06057819 */ /* 0x020fe400000006ff */
[----:B--2---:R-:W-:-:S05]  /*a420*/  MOV R3, R8 ;  /* 0x0000000800037202 */ /* 0x004fca0000000f00 */
[----:B------:R-:W-:-:S04]  /*a430*/  IMAD R4, R4, 0x8, R3 ;  /* 0x0000000804047824 */ /* 0x000fc800078e0203 */
[----:B------:R1:W2:Y:S01]  /*a440*/  SYNCS.PHASECHK.TRANS64.TRYWAIT P0, [R4+URZ], R5 ;  /* 0x00000005040075a7 */ /* 0x0002a2000800017f */
[----:B0-----:R1:W5:Y:S01]  /*a450*/  LDL.64 R6, [R1+0x1f8] ;  /* 0x0001f80001067983 */ /* 0x0013620000100a00 */
[----:B------:R-:W-:Y:S04]  /*a460*/  BSSY B0, `(.L_x_3491) ;  /* 0x0000003000007945 */ /* 0x000fe80003800000 */
[----:B------:R-:W-:Y:S05]  /*a470*/  @!P1 BRA `(.L_x_3492) ;  /* 0x0000000000049947 */ /* 0x000fea0003800000 */
[----:B------:R-:W-:Y:S01]  /*a480*/  BPT.TRAP 0x1 ;  /* 0x000000040000795c */ /* 0x000fe20000300000 */
.L_x_3492:
[----:B------:R-:W-:Y:S05]  /*a490*/  BSYNC B0 ;  /* 0x0000000000007941 */ /* 0x000fea0003800000 */
.L_x_3491:
[----:B------:R-:W-:Y:S04]  /*a4a0*/  BSSY B0, `(.L_x_3493) ;  /* 0x0000006000007945 */ /* 0x000fe80003800000 */
[----:B--2---:R-:W-:Y:S05]  /*a4b0*/  @P0 BRA `(.L_x_3494) ;  /* 0x0000000000100947 */ /* 0x004fea0003800000 */
[----:B-----5:R-:W-:Y:S01]  /*a4c0*/  IMAD R6, R6, 0x8, R3 ;  /* 0x0000000806067824 */ /* 0x020fe200078e0203 */
[----:B------:R-:W-:-:S04]  /*a4d0*/  SHF.L.U32 R7, R7, 0x1f, RZ ;  /* 0x0000001f07077819 */ /* 0x000fc800000006ff */
[----:B------:R-:W0:Y:S02]  /*a4e0*/  SYNCS.PHASECHK.TRANS64.TRYWAIT P0, [R6+URZ], R7 ;  /* 0x00000007060075a7 */ /* 0x000e24000800017f */
[----:B0-----:R-:W-:Y:S05]  /*a4f0*/  @!P0 BRA `(.L_x_3495) ;  /* 0x0000022000108947 */ /* 0x001fea0003800000 */
.L_x_3494:
[----:B------:R-:W-:Y:S05]  /*a500*/  BSYNC B0 ;  /* 0x0000000000007941 */ /* 0x000fea0003800000 */
.L_x_3493:
[----:B------:R-:W2:Y:S04]  /*a510*/  LDL R3, [R1+0x1f8] ;  /* 0x0001f80001037983 */ /* 0x000ea80000100800 */
[----:B-1----:R-:W2:Y:S01]  /*a520*/  LDL.64 R4, [R1+0x80] ;  /* 0x0000800001047983 */ /* 0x002ea20000100a00 */
[----:B------:R-:W-:Y:S05]  /*a530*/  WARPSYNC.ALL ;  /* 0x0000000000007948 */ /* 0x000fea0003800000 */
[----:B0----5:R-:W3:Y:S04]  /*a540*/  LDL.64 R6, [R1+0x78] ;  /* 0x0000780001067983 */ /* 0x021ee80000100a00 */
[----:B------:R-:W4:Y:S04]  /*a550*/  LDL.64 R8, [R1+0x78] ;  /* 0x0000780001087983 */ /* 0x000f280000100a00 */
[----:B------:R-:W4:Y:S01]  /*a560*/  LDL.64 R12, [R1+0x78] ;  /* 0x00007800010c7983 */ /* 0x000f220000100a00 */
[----:B--2---:R-:W-:Y:S01]  /*a570*/  IMAD R4, R3, 0x300, R4 ;  /* 0x0000030003047824 */ /* 0x004fe200078e0204 */
[----:B------:R-:W-:-:S02]  /*a580*/  R2UR UR7, R5 ;  /* 0x00000000050772ca */ /* 0x000fc400000e0000 */
[----:B------:R-:W2:Y:S01]  /*a590*/  LDL.64 R14, [R1+0x78] ;  /* 0x00007800010e7983 */ /* 0x000ea20000100a00 */
        /* <DEDUP_REMOVED lines=10> */
[----:B---3--:R-:W-:Y:S02]  /*a640*/  R2UR UR4, R6 ;  /* 0x00000000060472ca */ /* 0x008fe400000e0000 */
        /* <DEDUP_REMOVED lines=9> */
[----:B------:R-:W3:Y:S01]  /*a6e0*/  LD.E R3, desc[UR36][R16.64+0x28] ;  /* 0x0000282410037980 */ /* 0x000ee2000c101900 */
        /* <DEDUP_REMOVED lines=13> */
[----:B--2---:R-:W-:Y:S01]  /*a7c0*/  VIADD R14, R14, 0x6 ;  /* 0x000000060e0e7836 */ /* 0x004fe20000000000 */
        /* <DEDUP_REMOVED lines=8> */
[----:B---3--:R-:W-:-:S04]  /*a850*/  LOP3.LUT R3, R3, 0x1, RZ, 0xfc, !PT ;  /* 0x0000000103037812 */ /* 0x008fc800078efcff */
[----:B------:R-:W-:Y:S01]  /*a860*/  ISETP.NE.AND P0, PT, R3, 0x3, PT ;  /* 0x000000030300780c */ /* 0x000fe20003f05270 */
[----:B------:R-:W-:-:S12]  /*a870*/  WARPGROUP.DEPBAR.LE gsb0, 0x0 ;  /* 0x00008000000079c5 */ /* 0x000fd80000010000 */
[----:B0-----:R-:W-:Y:S05]  /*a880*/  @!P0 BRA `(.L_x_3497) ;  /* 0x0000000000048947 */ /* 0x001fea0003800000 */
[----:B------:R-:W-:Y:S01]  /*a890*/  BPT.TRAP 0x1 ;  /* 0x000000040000795c */ /* 0x000fe20000300000 */
.L_x_3497:
[----:B------:R-:W-:Y:S05]  /*a8a0*/  BSYNC B0 ;  /* 0x0000000000007941 */ /* 0x000fea0003800000 */
.L_x_3496:
[----:B------:R-:W2:Y:S01]  /*a8b0*/  LD.E.64 R4, desc[UR36][R16.64+0x40] ;  /* 0x0000402410047980 */ /* 0x000ea2000c101b00 */
[----:B-----5:R-:W-:Y:S02]  /*a8c0*/  SHF.L.U32 R7, R7, 0x1f, RZ ;  /* 0x0000001f07077819 */ /* 0x020fe400000006ff */
[----:B--2---:R-:W-:-:S05]  /*a8d0*/  MOV R3, R4 ;  /* 0x0000000400037202 */ /* 0x004fca0000000f00 */
[----:B------:R-:W-:-:S04]  /*a8e0*/  IMAD R3, R6, 0x8, R3 ;  /* 0x0000000806037824 */ /* 0x000fc800078e0203 */
[----:B------:R0:W1:Y:S01]  /*a8f0*/  SYNCS.PHASECHK.TRANS64.TRYWAIT P0, [R3+URZ], R7 ;  /* 0x00000007030075a7 */ /* 0x000062000800017f */
[----:B------:R-:W2:Y:S01]  /*a900*/  LD.E R4, desc[UR36][R16.64+0x28] ;  /* 0x0000282410047980 */ /* 0x000ea2000c101900 */
[----:B------:R-:W-:Y:S01]  /*a910*/  BSSY B0, `(.L_x_3498) ;  /* 0x0000005000007945 */ /* 0x000fe20003800000 */
[----:B--2---:R-:W-:-:S04]  /*a920*/  LOP3.LUT R4, R4, 0x1, RZ, 0xfc, !PT ;  /* 0x0000000104047812 */ /* 0x004fc800078efcff */
[----:B------:R-:W-:-:S13]  /*a930*/  ISETP.NE.AND P1, PT, R4, 0x3, PT ;  /* 0x000000030400780c */ /* 0x000fda0003f25270 */
[----:B01----:R-:W-:Y:S05]  /*a940*/  @!P1 BRA `(.L_x_3499) ;  /* 0x0000000000049947 */ /* 0x003fea0003800000 */
[----:B------:R-:W-:Y:S01]  /*a950*/  BPT.TRAP 0x1 ;  /* 0x000000040000795c */ /* 0x000fe20000300000 */
.L_x_3499:
[----:B------:R-:W-:Y:S05]  /*a960*/  BSYNC B0 ;  /* 0x0000000000007941 */ /* 0x000fea0003800000 */
.L_x_3498:
[----:B------:R-:W-:Y:S04]  /*a970*/  BSSY B0, `(.L_x_3500) ;  /* 0x0000007000007945 */ /* 0x000fe80003800000 */
[----:B------:R-:W-:Y:S05]  /*a980*/  @P0 BRA `(.L_x_3501) ;  /* 0x0000000000140947 */ /* 0x000fea0003800000 */
[----:B------:R-:W2:Y:S02]  /*a990*/  LD.E.64 R4, desc[UR36][R16.64+0x40] ;  /* 0x0000402410047980 */ /* 0x000ea4000c101b00 */
[----:B--2---:R-:W-:-:S05]  /*a9a0*/  MOV R5, R4 ;  /* 0x0000000400057202 */ /* 0x004fca0000000f00 */
[----:B------:R-:W-:-:S04]  /*a9b0*/  IMAD R6, R6, 0x8, R5 ;  /* 0x0000000806067824 */ /* 0x000fc800078e0205 */
[----:B------:R-:W0:Y:S02]  /*a9c0*/  SYNCS.PHASECHK.TRANS64.TRYWAIT P0, [R6+URZ], R7 ;  /* 0x00000007060075a7 */ /* 0x000e24000800017f */
[----:B0-----:R-:W-:Y:S05]  /*a9d0*/  @!P0 BRA `(.L_x_3502) ;  /* 0x0000021800ec8947 */ /* 0x001fea0003800000 */
.L_x_3501:
[----:B------:R-:W-:Y:S05]  /*a9e0*/  BSYNC B0 ;  /* 0x0000000000007941 */ /* 0x000fea0003800000 */
.L_x_3500:
[----:B------:R-:W2:Y:S04]  /*a9f0*/  LDL R11, [R1+0x1f8] ;  /* 0x0001f800010b7983 */ /* 0x000ea80000100800 */
[----:B------:R-:W2:Y:S04]  /*aa00*/  LDL.64 R4, [R1+0xf8] ;  /* 0x0000f80001047983 */ /* 0x000ea80000100a00 */
[----:B------:R-:W3:Y:S04]  /*aa10*/  LDL R3, [R1+0x70] ;  /* 0x0000700001037983 */ /* 0x000ee80000100800 */
[----:B0-----:R-:W4:Y:S04]  /*aa20*/  LDL.64 R6, [R1+0xf0] ;  /* 0x0000f00001067983 */ /* 0x001f280000100a00 */
[----:B------:R-:W4:Y:S04]  /*aa30*/  LDL.64 R14, [R1+0xf0] ;  /* 0x0000f000010e7983 */ /* 0x000f280000100a00 */
[----:B------:R-:W4:Y:S04]  /*aa40*/  LDL.64 R12, [R1+0xf0] ;  /* 0x0000f000010c7983 */ /* 0x000f280000100a00 */
[----:B------:R-:W4:Y:S01]  /*aa50*/  LDL.64 R8, [R1+0xf0] ;  /* 0x0000f00001087983 */ /* 0x000f220000100a00 */
[----:B------:R-:W-:Y:S05]  /*aa60*/  WARPSYNC.ALL ;  /* 0x0000000000007948 */ /* 0x000fea0003800000 */
[----:B------:R-:W-:Y:S01]  /*aa70*/  WARPGROUP.ARRIVE ;  /* 0x00000000000079c5 */ /* 0x000fe20000000000 */
[----:B--2---:R-:W-:Y:S01]  /*aa80*/  IMAD R4, R11, 0xc00, R4 ;  /* 0x00000c000b047824 */ /* 0x004fe200078e0204 */
[----:B------:R-:W-:Y:S01]  /*aa90*/  R2UR UR7, R5 ;  /* 0x00000000050772ca */ /* 0x000fe200000e0000 */
[----:B------:R-:W-:Y:S01]  /*aaa0*/  IMAD.MOV.U32 R19, RZ, RZ, R5 ;  /* 0x000000ffff137224 */ /* 0x000fe200078e0005 */
[----:B------:R-:W2:Y:S01]  /*aab0*/  LDL R11, [R1] ;  /* 0x00000000010b7983 */ /* 0x000ea20000100800 */
[----:B---3--:R-:W-:-:S02]  /*aac0*/  ISETP.NE.U32.AND P0, PT, R3, RZ, PT ;  /* 0x000000ff0300720c */ /* 0x008fc40003f05070 */
[----:B------:R-:W-:Y:S02]  /*aad0*/  R2UR UR6, R4 ;  /* 0x00000000040672ca */ /* 0x000fe400000e0000 */
[----:B----4-:R-:W-:Y:S02]  /*aae0*/  R2UR UR4, R6 ;  /* 0x00000000060472ca */ /* 0x010fe400000e0000 */
[----:B------:R-:W-:Y:S01]  /*aaf0*/  R2UR UR5, R7 ;  /* 0x00000000070572ca */ /* 0x000fe200000e0000 */
[----:B------:R-:W-:Y:S01]  /*ab00*/  VIADD R18, R4, 0x2 ;  /* 0x0000000204127836 */ /* 0x000fe20000000000 */
[----:B------:R-:W3:Y:S01]  /*ab10*/  LDL.64 R6, [R1+0xf0] ;  /* 0x0000f00001067983 */ /* 0x000ee20000100a00 */
[----:B------:R-:W-:Y:S02]  /*ab20*/  VIADD R14, R14, 0x2 ;  /* 0x000000020e0e7836 */ /* 0x000fe40000000000 */
[----:B------:R-:W-:Y:S02]  /*ab30*/  VIADD R12, R12, 0x4 ;  /* 0x000000040c0c7836 */ /* 0x000fe40000000000 */
[----:B------:R-:W-:Y:S01]  /*ab40*/  VOTEU.ANY UP0, P0 ;  /* 0x00000000003f7886 */ /* 0x000fe20000000100 */
[----:B------:R0:W5:Y:S05]  /*ab50*/  LDL R3, [R1+0x1f8] ;  /* 0x0001f80001037983 */ /* 0x00016a0000100800 */
[----:B------:R-:W-:Y:S01]  /*ab60*/  HGMMA.64x96x16.F32 R24, gdesc[UR4], R24, UP0, gsb0 ;  /* 0x01600000041879f0 */ /* 0x000fe2000b800818 */
[----:B------:R-:W-:-:S02]  /*ab70*/  R2UR UR6, R18 ;  /* 0x00000000120672ca */ /* 0x000fc400000e0000 */
[----:B------:R-:W-:Y:S02]  /*ab80*/  R2UR UR7, R19 ;  /* 0x00000000130772ca */ /* 0x000fe400000e0000 */
[----:B------:R-:W-:Y:S02]  /*ab90*/  R2UR UR4, R14 ;  /* 0x000000000e0472ca */ /* 0x000fe400000e0000 */
[----:B------:R-:W-:Y:S02]  /*aba0*/  R2UR UR5, R15 ;  /* 0x000000000f0572ca */ /* 0x000fe400000e0000 */
[----:B------:R-:W4:Y:S01]  /*abb0*/  LDL.64 R14, [R1+0xf0] ;  /* 0x0000f000010e7983 */ /* 0x000f220000100a00 */
[----:B------:R-:W-:Y:S02]  /*abc0*/  VIADD R18, R4, 0x4 ;  /* 0x0000000404127836 */ /* 0x000fe40000000000 */
[----:B------:R-:W-:Y:S01]  /*abd0*/  IMAD.MOV.U32 R19, RZ, RZ, R5 ;  /* 0x000000ffff137224 */ /* 0x000fe200078e0005 */
[----:B------:R-:W-:-:S02]  /*abe0*/  WARPGROUP.DEPBAR.LE gsb0, 0x0 ;  /* 0x00008000000079c5 */ /* 0x000fc40000010000 */
[----:B------:R-:W-:-:S06]  /*abf0*/  WARPGROUP.ARRIVE ;  /* 0x00000000000079c5 */ /* 0x000fcc0000000000 */
[----:B------:R-:W-:Y:S01]  /*ac00*/  HGMMA.64x96x16.F32 R24, gdesc[UR4], R24, gsb0 ;  /* 0x01600000041879f0 */ /* 0x000fe20008000818 */
[----:B------:R-:W-:Y:S02]  /*ac10*/  R2UR UR6, R18 ;  /* 0x00000000120672ca */ /* 0x000fe400000e0000 */
[----:B------:R-:W-:Y:S02]  /*ac20*/  R2UR UR7, R19 ;  /* 0x00000000130772ca */ /* 0x000fe400000e0000 */
[----:B------:R-:W-:Y:S02]  /*ac30*/  R2UR UR4, R12 ;  /* 0x000000000c0472ca */ /* 0x000fe400000e0000 */
[----:B------:R-:W-:Y:S02]  /*ac40*/  R2UR UR5, R13 ;  /* 0x000000000d0572ca */ /* 0x000fe400000e0000 */
[----:B------:R-:W2:Y:S01]  /*ac50*/  LDL.64 R12, [R1+0xf0] ;  /* 0x0000f000010c7983 */ /* 0x000ea20000100a00 */
        /* <DEDUP_REMOVED lines=12> */
[----:B------:R-:W-:Y:S01]  /*ad20*/  IMAD.MOV.U32 R19, RZ, RZ, R5 ;  /* 0x000000ffff137224 */ /* 0x000fe200078e0005 */
[----:B------:R-:W-:Y:S02]  /*ad30*/  WARPGROUP.DEPBAR.LE gsb0, 0x0 ;  /* 0x00008000000079c5 */ /* 0x000fe40000010000 */
[----:B------:R-:W-:-:S06]  /*ad40*/  WARPGROUP.ARRIVE ;  /* 0x00000000000079c5 */ /* 0x000fcc0000000000 */
[----:B------:R-:W-:Y:S01]  /*ad50*/  HGMMA.64x96x16.F32 R24, gdesc[UR4], R24, gsb0 ;  /* 0x01600000041879f0 */ /* 0x000fe20008000818 */
[----:B---3--:R-:W-:Y:S01]  /*ad60*/  VIADD R6, R6, 0x400 ;  /* 0x0000040006067836 */ /* 0x008fe20000000000 */
        /* <DEDUP_REMOVED lines=91> */
[----:B------:R-:W-:Y:S01]  /*b320*/  R2UR UR5, R7 ;  /* 0x00000000070572ca */ /* 0x000fe200000e0000 */
[----:B----4-:R-:W-:Y:S01]  /*b330*/  VIADD R14, R14, 0xc02 ;  /* 0x00000c020e0e7836 */ /* 0x010fe20000000000 */
[----:B------:R0:W5:Y:S01]  /*b340*/  LDL R18, [R1+0xc] ;  /* 0x00000c0001127983 */ /* 0x0001620000100800 */
        /* <DEDUP_REMOVED lines=9> */
[----:B--2---:R-:W-:Y:S02]  /*b3e0*/  VIADD R12, R12, 0xc04 ;  /* 0x00000c040c0c7836 */ /* 0x004fe40000000000 */
        /* <DEDUP_REMOVED lines=47> */
.L_x_3504:
[----:B------:R-:W-:Y:S05]  /*b6e0*/  BSYNC B0 ;  /* 0x0000000000007941 */ /* 0x000fea0003800000 */
.L_x_3503:
[----:B0-----:R-:W2:Y:S02]  /*b6f0*/  LDL.64 R4, [R1+0x20] ;  /* 0x0000200001047983 */ /* 0x001ea40000100a00 */
[----:B--2---:R-:W-:-:S05]  /*b700*/  MOV R4, R4 ;  /* 0x0000000400047202 */ /* 0x004fca0000000f00 */
[----:B-----5:R-:W-:-:S05]  /*b710*/  IMAD R3, R3, 0x8, R4 ;  /* 0x0000000803037824 */ /* 0x020fca00078e0204 */
[----:B------:R-:W-:-:S04]  /*b720*/  PRMT R3, R18, 0x654, R3 ;  /* 0x0000065412037816 */ /* 0x000fc80000000003 */
[----:B------:R0:W-:Y:S01]  /*b730*/  SYNCS.ARRIVE.TRANS64.RED.A1T0 RZ, [R3+URZ], RZ ;  /* 0x000000ff03ff79a7 */ /* 0x0001e2000810043f */
[----:B------:R-:W2:Y:S04]  /*b740*/  LD.E.64 R4, desc[UR36][R16.64+0x150] ;  /* 0x0001502410047980 */ /* 0x000ea8000c101b00 */
[----:B--2---:R-:W2:Y:S04]  /*b750*/  LD.E R6, desc[UR36][R4.64] ;  /* 0x0000002404067980 */ /* 0x004ea8000c101900 */
[----:B------:R-:W3:Y:S01]  /*b760*/  LDL.64 R4, [R1+0x210] ;  /* 0x0002100001047983 */ /* 0x000ee20000100a00 */
[-C--:B--2---:R-:W-:Y:S01]  /*b770*/  FMUL.FTZ R11, R24, R6.reuse ;  /* 0x00000006180b7220 */ /* 0x084fe20000410000 */
[-C--:B------:R-:W-:Y:S01]  /*b780*/  FMUL.FTZ R14, R25, R6.reuse ;  /* 0x00000006190e7220 */ /* 0x080fe20000410000 */
[-C--:B------:R-:W-:Y:S01]  /*b790*/  FMUL.FTZ R18, R28, R6.reuse ;  /* 0x000000061c127220 */ /* 0x080fe20000410000 */
[-C--:B------:R-:W-:Y:S01]  /*b7a0*/  FMUL.FTZ R21, R29, R6.reuse ;  /* 0x000000061d157220 */ /* 0x080fe20000410000 */
[-C--:B0-----:R-:W-:Y:S01]  /*b7b0*/  FMUL.FTZ R3, R27, R6.reuse ;  /* 0x000000061b037220 */ /* 0x081fe20000410000 */
        /* <DEDUP_REMOVED lines=9> */
[----:B------:R-:W0:Y:S01]  /*b850*/  MUFU.TANH R14, R14 ;  /* 0x0000000e000e7308 */ /* 0x000e220000002400 */
[-C--:B------:R-:W-:Y:S01]  /*b860*/  FMUL.FTZ R78, R39, R6.reuse ;  /* 0x00000006274e7220 */ /* 0x080fe20000410000 */
[-C--:B------:R-:W-:Y:S01]  /*b870*/  FMUL.FTZ R39, R44, R6.reuse ;  /* 0x000000062c277220 */ /* 0x080fe20000410000 */
[-C--:B------:R-:W-:Y:S01]  /*b880*/  FMUL.FTZ R41, R45, R6.reuse ;  /* 0x000000062d297220 */ /* 0x080fe20000410000 */
[-C--:B------:R-:W-:Y:S01]  /*b890*/  FMUL.FTZ R40, R42, R6.reuse ;  /* 0x000000062a287220 */ /* 0x080fe20000410000 */
[-C--:B------:R-:W-:Y:S01]  /*b8a0*/  FMUL.FTZ R42, R43, R6.reuse ;  /* 0x000000062b2a7220 */ /* 0x080fe20000410000 */
[-C--:B------:R-:W-:Y:S01]  /*b8b0*/  FMUL.FTZ R43, R48, R6.reuse ;  /* 0x00000006302b7220 */ /* 0x080fe20000410000 */
[----:B------:R-:W-:Y:S01]  /*b8c0*/  FMUL.FTZ R45, R49, R6 ;  /* 0x00000006312d7220 */ /* 0x000fe20000410000 */
[----:B------:R-:W1:Y:S01]  /*b8d0*/  MUFU.TANH R18, R18 ;  /* 0x0000001200127308 */ /* 0x000e620000002400 */
[----:B---3--:R-:W-:Y:S01]  /*b8e0*/  FMNMX.FTZ R7, R11, R4, !PT ;  /* 0x000000040b077209 */ /* 0x008fe20007810000 */
[-C--:B------:R-:W-:Y:S01]  /*b8f0*/  FMUL.FTZ R44, R46, R6.reuse ;  /* 0x000000062e2c7220 */ /* 0x080fe20000410000 */
[-C--:B------:R-:W-:Y:S01]  /*b900*/  FMUL.FTZ R46, R47, R6.reuse ;  /* 0x000000062f2e7220 */ /* 0x080fe20000410000 */
[-C--:B------:R-:W-:Y:S01]  /*b910*/  FMUL.FTZ R47, R52, R6.reuse ;  /* 0x00000006342f7220 */ /* 0x080fe20000410000 */
[-C--:B------:R-:W-:Y:S01]  /*b920*/  FMUL.FTZ R12, R26, R6.reuse ;  /* 0x000000061a0c7220 */ /* 0x080fe20000410000 */
[-C--:B------:R-:W-:Y:S01]  /*b930*/  FMUL.FTZ R49, R53, R6.reuse ;  /* 0x0000000635317220 */ /* 0x080fe20000410000 */
[-C--:B------:R-:W-:Y:S01]  /*b940*/  FMUL.FTZ R48, R50, R6.reuse ;  /* 0x0000000632307220 */ /* 0x080fe20000410000 */
[----:B------:R-:W2:Y:S01]  /*b950*/  MUFU.TANH R21, R21 ;  /* 0x0000001500157308 */ /* 0x000ea20000002400 */
[----:B0-----:R-:W-:Y:S01]  /*b960*/  FMNMX.FTZ R7, R14, R7, !PT ;  /* 0x000000070e077209 */ /* 0x001fe20007810000 */
[-C--:B------:R-:W-:Y:S01]  /*b970*/  FMUL.FTZ R50, R51, R6.reuse ;  /* 0x0000000633327220 */ /* 0x080fe20000410000 */
[-C--:B------:R-:W-:Y:S01]  /*b980*/  FMUL.FTZ R51, R56, R6.reuse ;  /* 0x0000000638337220 */ /* 0x080fe20000410000 */
        /* <DEDUP_REMOVED lines=19> */
[----:B------:R-:W-:Y:S01]  /*bac0*/  FMUL.FTZ R62, R63, R6 ;  /* 0x000000063f3e7220 */ /* 0x000fe20000410000 */
[----:B------:R-:W2:Y:S01]  /*bad0*/  MUFU.TANH R31, R31 ;  /* 0x0000001f001f7308 */ /* 0x000ea20000002400 */
[----:B0-----:R-:W-:Y:S01]  /*bae0*/  FMNMX.FTZ R8, R27, R8, !PT ;  /* 0x000000081b087209 */ /* 0x001fe20007810000 */
[-C--:B------:R-:W-:Y:S01]  /*baf0*/  FMUL.FTZ R64, R66, R6.reuse ;  /* 0x0000000642407220 */ /* 0x080fe20000410000 */
[-C--:B------:R-:W-:Y:S01]  /*bb00*/  FMUL.FTZ R66, R67, R6.reuse ;  /* 0x0000000643427220 */ /* 0x080fe20000410000 */
[-C--:B------:R-:W-:Y:S01]  /*bb10*/  FMUL.FTZ R68, R70, R6.reuse ;  /* 0x0000000646447220 */ /* 0x080fe20000410000 */
[----:B------:R-:W-:Y:S01]  /*bb20*/  FMUL.FTZ R70, R71, R6 ;  /* 0x0000000647467220 */ /* 0x000fe20000410000 */
[----:B------:R-:W3:Y:S02]  /*bb30*/  LDL R25, [R1+0x230] ;  /* 0x0002300001197983 */ /* 0x000ee40000100800 */
        /* <DEDUP_REMOVED lines=55> */
[----:B-1----:R-:W-:-:S05]  /*beb0*/  FMNMX.FTZ R8, R69, R8, !PT ;  /* 0x0000000845087209 */ /* 0x002fca0007810000 */
[----:B------:R-:W1:Y:S02]  /*bec0*/  SHFL.BFLY PT, R9, R8, 0x2, 0x1f ;  /* 0x0c401f0008097f89 */ /* 0x000e6400000e0000 */
[----:B------:R-:W4:Y:S01]  /*bed0*/  MUFU.TANH R46, R46 ;  /* 0x0000002e002e7308 */ /* 0x000f220000002400 */
[----:B--2---:R-:W-:-:S07]  /*bee0*/  FMNMX.FTZ R7, R42, R7, !PT ;  /* 0x000000072a077209 */ /* 0x004fce0007810000 */
[----:B------:R-:W2:Y:S01]  /*bef0*/  MUFU.TANH R48, R48 ;  /* 0x0000003000307308 */ /* 0x000ea20000002400 */
[----:B0-----:R-:W-:-:S07]  /*bf00*/  FMNMX.FTZ R7, R44, R7, !PT ;  /* 0x000000072c077209 */ /* 0x001fce0007810000 */
[----:B------:R-:W0:Y:S01]  /*bf10*/  MUFU.TANH R50, R50 ;  /* 0x0000003200327308 */ /* 0x000e220000002400 */
[----:B----4-:R-:W-:Y:S02]  /*bf20*/  FMNMX.FTZ R7, R46, R7, !PT ;  /* 0x000000072e077209 */ /* 0x010fe40007810000 */
[----:B-1----:R-:W-:-:S05]  /*bf30*/  FMNMX.FTZ R13, R8, R9, !PT ;  /* 0x00000009080d7209 */ /* 0x002fca0007810000 */
[----:B------:R-:W1:Y:S01]  /*bf40*/  MUFU.TANH R52, R52 ;  /* 0x0000003400347308 */ /* 0x000e620000002400 */
[----:B--2---:R-:W-:Y:S01]  /*bf50*/  FMNMX.FTZ R7, R48, R7, !PT ;  /* 0x0000000730077209 */ /* 0x004fe20007810000 */
[----:B------:R-:W2:Y:S06]  /*bf60*/  SHFL.BFLY PT, R20, R13, 0x1, 0x1f ;  /* 0x0c201f000d147f89 */ /* 0x000eac00000e0000 */
[----:B------:R-:W4:Y:S01]  /*bf70*/  MUFU.TANH R54, R54 ;  /* 0x0000003600367308 */ /* 0x000f220000002400 */
[----:B0-----:R-:W-:-:S07]  /*bf80*/  FMNMX.FTZ R7, R50, R7, !PT ;  /* 0x0000000732077209 */ /* 0x001fce0007810000 */
[----:B------:R-:W0:Y:S01]  /*bf90*/  MUFU.TANH R56, R56 ;  /* 0x0000003800387308 */ /* 0x000e220000002400 */
[----:B-1----:R-:W-:-:S07]  /*bfa0*/  FMNMX.FTZ R7, R52, R7, !PT ;  /* 0x0000000734077209 */ /* 0x002fce0007810000 */
[----:B------:R-:W1:Y:S01]  /*bfb0*/  MUFU.TANH R58, R58 ;  /* 0x0000003a003a7308 */ /* 0x000e620000002400 */
[----:B----4-:R-:W-:Y:S02]  /*bfc0*/  FMNMX.FTZ R7, R54, R7, !PT ;  /* 0x0000000736077209 */ /* 0x010fe40007810000 */
[----:B--2---:R-:W-:-:S05]  /*bfd0*/  FMNMX.FTZ R20, R13, R20, !PT ;  /* 0x000000140d147209 */ /* 0x004fca0007810000 */
        /* <DEDUP_REMOVED lines=11> */
[----:B--2---:R-:W-:-:S04]  /*c090*/  FMNMX.FTZ R7, R66, R7, !PT ;  /* 0x0000000742077209 */ /* 0x004fc80007810000 */
[----:B0-----:R-:W-:-:S04]  /*c0a0*/  FMNMX.FTZ R7, R68, R7, !PT ;  /* 0x0000000744077209 */ /* 0x001fc80007810000 */
[----:B-1----:R-:W-:Y:S02]  /*c0b0*/  FMNMX.FTZ R9, R70, R7, !PT ;  /* 0x0000000746097209 */ /* 0x002fe40007810000 */
[----:B------:R-:W2:Y:S04]  /*c0c0*/  LDL.64 R6, [R1+0x220] ;  /* 0x0002200001067983 */ /* 0x000ea80000100a00 */
[----:B------:R-:W-:Y:S04]  /*c0d0*/  STL.64 [R1+0x210], R8 ;  /* 0x0002100801007387 */ /* 0x000fe80000100a00 */
[----:B------:R-:W-:Y:S04]  /*c0e0*/  STL [R1+0x210], R20 ;  /* 0x0002101401007387 */ /* 0x000fe80000100800 */
[----:B------:R-:W4:Y:S04]  /*c0f0*/  LDL R24, [R1+0x210] ;  /* 0x0002100001187983 */ /* 0x000f280000100800 */
[----:B------:R-:W2:Y:S01]  /*c100*/  LDL R19, [R1+0x214] ;  /* 0x0002140001137983 */ /* 0x000ea20000100800 */
[----:B----4-:R-:W-:-:S04]  /*c110*/  FADD.FTZ R4, R4, -R24 ;  /* 0x8000001804047221 */ /* 0x010fc80000010000 */
[----:B---3--:R-:W-:-:S04]  /*c120*/  FMUL.FTZ R4, R4, R25 ;  /* 0x0000001904047220 */ /* 0x008fc80000410000 */
[----:B------:R2:W-:Y:S02]  /*c130*/  MUFU.EX2 R13, R4 ;  /* 0x00000004000d7308 */ /* 0x0005e40000000800 */
[----:B--2---:R-:W0:Y:S02]  /*c140*/  SHFL.BFLY PT, R4, R19, 0x2, 0x1f ;  /* 0x0c401f0013047f89 */ /* 0x004e2400000e0000 */
[----:B0-----:R-:W-:-:S05]  /*c150*/  FMNMX.FTZ R4, R4, R19, !PT ;  /* 0x0000001304047209 */ /* 0x001fca0007810000 */
[----:B------:R-:W0:Y:S01]  /*c160*/  SHFL.BFLY PT, R9, R4, 0x1, 0x1f ;  /* 0x0c201f0004097f89 */ /* 0x000e2200000e0000 */
[----:B------:R-:W-:-:S04]  /*c170*/  FMUL.FTZ R24, R25, R24 ;  /* 0x0000001819187220 */ /* 0x000fc80000410000 */
[-CC-:B------:R-:W-:Y:S01]  /*c180*/  FFMA.FTZ R160, R37, R25.reuse, -R24.reuse ;  /* 0x0000001925a07223 */ /* 0x180fe20000010818 */
[-CC-:B------:R-:W-:Y:S01]  /*c190*/  FFMA.FTZ R152, R11, R25.reuse, -R24.reuse ;  /* 0x000000190b987223 */ /* 0x180fe20000010818 */
[-CC-:B------:R-:W-:Y:S01]  /*c1a0*/  FFMA.FTZ R15, R14, R25.reuse, -R24.reuse ;  /* 0x000000190e0f7223 */ /* 0x180fe20000010818 */
[-CC-:B------:R-:W-:Y:S01]  /*c1b0*/  FFMA.FTZ R154, R18, R25.reuse, -R24.reuse ;  /* 0x00000019129a7223 */ /* 0x180fe20000010818 */
[----:B------:R-:W-:Y:S01]  /*c1c0*/  FFMA.FTZ R36, R21, R25, -R24 ;  /* 0x0000001915247223 */ /* 0x000fe20000010818 */
[----:B0-----:R-:W-:-:S05]  /*c1d0*/  FMNMX.FTZ R8, R4, R9, !PT ;  /* 0x0000000904087209 */ /* 0x001fca0007810000 */
[----:B------:R-:W-:Y:S01]  /*c1e0*/  FADD.FTZ R4, R5, -R8 ;  /* 0x8000000805047221 */ /* 0x000fe20000010000 */
[----:B------:R-:W-:-:S04]  /*c1f0*/  FMUL.FTZ R5, R8, R25 ;  /* 0x0000001908057220 */ /* 0x000fc80000410000 */
[-CC-:B------:R-:W-:Y:S01]  /*c200*/  FFMA.FTZ R37, R12, R25.reuse, -R5.reuse ;  /* 0x000000190c257223 */ /* 0x180fe20000010805 */
[----:B------:R-:W-:Y:S01]  /*c210*/  FMUL.FTZ R4, R25, R4 ;  /* 0x0000000419047220 */ /* 0x000fe20000410000 */
        /* <DEDUP_REMOVED lines=19> */
[-C--:B------:R-:W-:Y:S01]  /*c350*/  FFMA.FTZ R19, R69, R25.reuse, -R24 ;  /* 0x0000001945137223 */ /* 0x080fe20000010818 */
[----:B------:R-:W-:Y:S01]  /*c360*/  MUFU.EX2 R152, R152 ;  /* 0x0000009800987308 */ /* 0x000fe20000000800 */
[-CC-:B------:R-:W-:Y:S01]  /*c370*/  FFMA.FTZ R35, R26, R25.reuse, -R5.reuse ;  /* 0x000000191a237223 */ /* 0x180fe20000010805 */
[----:B------:R-:W-:-:S06]  /*c380*/  FFMA.FTZ R155, R72, R25, -R5 ;  /* 0x00000019489b7223 */ /* 0x000fcc0000010805 */
[----:B------:R-:W-:Y:S08]  /*c390*/  MUFU.EX2 R24, R4 ;  /* 0x0000000400187308 */ /* 0x000ff00000000800 */
[----:B------:R-:W0:Y:S01]  /*c3a0*/  MUFU.EX2 R37, R37 ;  /* 0x0000002500257308 */ /* 0x000e220000000800 */
[----:B------:R-:W-:-:S07]  /*c3b0*/  FFMA.FTZ R33, R74, R25, -R5 ;  /* 0x000000194a217223 */ /* 0x000fce0000010805 */
[----:B------:R-:W-:Y:S08]  /*c3c0*/  MUFU.EX2 R15, R15 ;  /* 0x0000000f000f7308 */ /* 0x000ff00000000800 */
[----:B------:R-:W1:Y:S01]  /*c3d0*/  MUFU.EX2 R153, R153 ;  /* 0x0000009900997308 */ /* 0x000e620000000800 */
[----:B------:R-:W-:-:S07]  /*c3e0*/  FFMA.FTZ R157, R76, R25, -R5 ;  /* 0x000000194c9d7223 */ /* 0x000fce0000010805 */
[----:B------:R-:W-:Y:S08]  /*c3f0*/  MUFU.EX2 R154, R154 ;  /* 0x0000009a009a7308 */ /* 0x000ff00000000800 */
[----:B------:R-:W2:Y:S01]  /*c400*/  MUFU.EX2 R35, R35 ;  /* 0x0000002300237308 */ /* 0x000ea20000000800 */
[----:B0-----:R-:W-:Y:S01]  /*c410*/  FFMA.FTZ R4, R7, R24, R37 ;  /* 0x0000001807047223 */ /* 0x001fe20000010025 */
[----:B------:R-:W-:-:S06]  /*c420*/  FFMA.FTZ R6, R13, R6, R152 ;  /* 0x000000060d067223 */ /* 0x000fcc0000010098 */
        /* <DEDUP_REMOVED lines=105> */
[----:B------:R-:W-:Y:S01]  /*cac0*/  STL [R1+0x214], R8 ;  /* 0x0002140801007387 */ /* 0x000fe20000100800 */
[----:B---3--:R-:W-:-:S05]  /*cad0*/  FADD.FTZ R5, R11, R6 ;  /* 0x000000060b057221 */ /* 0x008fca0000010000 */
[----:B------:R0:W-:Y:S04]  /*cae0*/  STL.64 [R1+0x220], R4 ;  /* 0x0002200401007387 */ /* 0x0001e80000100a00 */
[----:B------:R-:W2:Y:S01]  /*caf0*/  LD.E R12, desc[UR36][R16.64+0x240] ;  /* 0x00024024100c7980 */ /* 0x000ea2000c101900 */
[----:B------:R-:W-:-:S05]  /*cb00*/  IADD3 R6, P0, R16, 0x240, RZ ;  /* 0x0000024010067810 */ /* 0x000fca0007f1e0ff */
[----:B0-----:R-:W-:Y:S01]  /*cb10*/  IMAD.X R5, RZ, RZ, R17, P0 ;  /* 0x000000ffff057224 */ /* 0x001fe200000e0611 */
[----:B------:R-:W-:Y:S01]  /*cb20*/  LOP3.LUT R4, R6, 0x4, RZ, 0xfc, !PT ;  /* 0x0000000406047812 */ /* 0x000fe200078efcff */
[----:B--2---:R-:W-:-:S05]  /*cb30*/  FMUL.FTZ R7, R13, R12 ;  /* 0x0000000c0d077220 */ /* 0x004fca0000410000 */
[----:B------:R-:W-:Y:S04]  /*cb40*/  ST.E desc[UR36][R16.64+0x240], R7 ;  /* 0x0002400710007985 */ /* 0x000fe8000c101924 */
[----:B------:R-:W2:Y:S02]  /*cb50*/  LD.E R12, desc[UR36][R4.64] ;  /* 0x00000024040c7980 */ /* 0x000ea4000c101900 */
[----:B--2---:R-:W-:-:S05]  /*cb60*/  FMUL.FTZ R9, R13, R12 ;  /* 0x0000000c0d097220 */ /* 0x004fca0000410000 */
[----:B------:R0:W-:Y:S04]  /*cb70*/  ST.E desc[UR36][R4.64], R9 ;  /* 0x0000000904007985 */ /* 0x0001e8000c101924 */
[----:B------:R-:W0:Y:S04]  /*cb80*/  LD.E R118, desc[UR36][R16.64+0x254] ;  /* 0x0002542410767980 */ /* 0x000e28000c101900 */
[----:B------:R-:W2:Y:S04]  /*cb90*/  LD.E R8, desc[UR36][R16.64+0x434] ;  /* 0x0004342410087980 */ /* 0x000ea8000c101900 */
[----:B------:R-:W3:Y:S04]  /*cba0*/  LD.E R132, desc[UR36][R16.64+0x290] ;  /* 0x0002902410847980 */ /* 0x000ee8000c101900 */
[----:B------:R-:W4:Y:S04]  /*cbb0*/  LD.E R116, desc[UR36][R16.64+0x250] ;  /* 0x0002502410747980 */ /* 0x000f28000c101900 */
[----:B------:R-:W3:Y:S04]  /*cbc0*/  LD.E R120, desc[UR36][R16.64+0x260] ;  /* 0x0002602410787980 */ /* 0x000ee8000c101900 */
        /* <DEDUP_REMOVED lines=56> */
[----:B------:R-:W3:Y:S01]  /*cf50*/  LD.E R38, desc[UR36][R16.64+0x430] ;  /* 0x0004302410267980 */ /* 0x000ee2000c101900 */
[C---:B0-----:R-:W-:Y:S01]  /*cf60*/  FMUL.FTZ R9, R13.reuse, R118 ;  /* 0x000000760d097220 */ /* 0x041fe20000410000 */
[----:B--2---:R-:W-:-:S04]  /*cf70*/  FMUL.FTZ R45, R13, R8 ;  /* 0x000000080d2d7220 */ /* 0x004fc80000410000 */
[----:B------:R3:W-:Y:S04]  /*cf80*/  ST.E desc[UR36][R16.64+0x254], R9 ;  /* 0x0002540910007985 */ /* 0x0007e8000c101924 */
[----:B------:R0:W-:Y:S01]  /*cf90*/  ST.E desc[UR36][R16.64+0x434], R45 ;  /* 0x0004342d10007985 */ /* 0x0001e2000c101924 */
[C---:B----4-:R-:W-:Y:S01]  /*cfa0*/  FMUL.FTZ R7, R13.reuse, R116 ;  /* 0x000000740d077220 */ /* 0x050fe20000410000 */
[C---:B---3--:R-:W-:Y:S01]  /*cfb0*/  FMUL.FTZ R9, R13.reuse, R132 ;  /* 0x000000840d097220 */ /* 0x048fe20000410000 */
[C---:B------:R-:W-:Y:S01]  /*cfc0*/  FMUL.FTZ R25, R13.reuse, R120 ;  /* 0x000000780d197220 */ /* 0x040fe20000410000 */
[----:B------:R-:W-:-:S03]  /*cfd0*/  FMUL.FTZ R27, R13, R122 ;  /* 0x0000007a0d1b7220 */ /* 0x000fc60000410000 */
[----:B------:R1:W-:Y:S01]  /*cfe0*/  ST.E desc[UR36][R16.64+0x290], R9 ;  /* 0x0002900910007985 */ /* 0x0003e2000c101924 */
[C---:B------:R-:W-:Y:S01]  /*cff0*/  FMUL.FTZ R39, R13.reuse, R124 ;  /* 0x0000007c0d277220 */ /* 0x040fe20000410000 */
[C---:B------:R-:W-:Y:S01]  /*d000*/  FMUL.FTZ R41, R13.reuse, R126 ;  /* 0x0000007e0d297220 */ /* 0x040fe20000410000 */
[C---:B------:R-:W-:Y:S01]  /*d010*/  FMUL.FTZ R43, R13.reuse, R128 ;  /* 0x000000800d2b7220 */ /* 0x040fe20000410000 */
[C---:B0-----:R-:W-:Y:S01]  /*d020*/  FMUL.FTZ R45, R13.reuse, R134 ;  /* 0x000000860d2d7220 */ /* 0x041fe20000410000 */
[C---:B------:R-:W-:Y:S01]  /*d030*/  FMUL.FTZ R47, R13.reuse, R136 ;  /* 0x000000880d2f7220 */ /* 0x040fe20000410000 */
        /* <DEDUP_REMOVED lines=13> */
[C---:B0-----:R-:W-:Y:S01]  /*d110*/  FMUL.FTZ R41, R13.reuse, R146 ;  /* 0x000000920d297220 */ /* 0x041fe20000410000 */
[C---:B-1----:R-:W-:Y:S02]  /*d120*/  FMUL.FTZ R43, R13.reuse, R148 ;  /* 0x000000940d2b7220 */ /* 0x042fe40000410000 */
[----:B------:R0:W-:Y:S01]  /*d130*/  ST.E desc[UR36][R16.64+0x2e0], R9 ;  /* 0x0002e00910007985 */ /* 0x0001e2000c101924 */
[C---:B--2---:R-:W-:Y:S01]  /*d140*/  FMUL.FTZ R45, R13.reuse, R114 ;  /* 0x000000720d2d7220 */ /* 0x044fe20000410000 */
[C---:B---3--:R-:W-:Y:S02]  /*d150*/  FMUL.FTZ R47, R13.reuse, R112 ;  /* 0x000000700d2f7220 */ /* 0x048fe40000410000 */
[----:B------:R1:W-:Y:S01]  /*d160*/  ST.E desc[UR36][R16.64+0x284], R7 ;  /* 0x0002840710007985 */ /* 0x0003e2000c101924 */
[----:B0-----:R-:W-:-:S03]  /*d170*/  FMUL.FTZ R9, R13, R92 ;  /* 0x0000005c0d097220 */ /* 0x001fc60000410000 */
[----:B------:R0:W-:Y:S01]  /*d180*/  ST.E desc[UR36][R16.64+0x2b0], R25 ;  /* 0x0002b01910007985 */ /* 0x0001e2000c101924 */
[----:B------:R-:W-:-:S03]  /*d190*/  FMUL.FTZ R49, R13, R138 ;  /* 0x0000008a0d317220 */ /* 0x000fc60000410000 */
[----:B------:R2:W-:Y:S01]  /*d1a0*/  ST.E desc[UR36][R16.64+0x2b4], R27 ;  /* 0x0002b41b10007985 */ /* 0x0005e2000c101924 */
[----:B-1----:R-:W-:-:S03]  /*d1b0*/  FMUL.FTZ R7, R13, R150 ;  /* 0x000000960d077220 */ /* 0x002fc60000410000 */
[----:B------:R1:W-:Y:S04]  /*d1c0*/  ST.E desc[UR36][R16.64+0x2c0], R39 ;  /* 0x0002c02710007985 */ /* 0x0003e8000c101924 */
[----:B------:R3:W-:Y:S01]  /*d1d0*/  ST.E desc[UR36][R16.64+0x2c4], R41 ;  /* 0x0002c42910007985 */ /* 0x0007e2000c101924 */
[----:B0-----:R-:W-:-:S03]  /*d1e0*/  FMUL.FTZ R25, R13, R110 ;  /* 0x0000006e0d197220 */ /* 0x001fc60000410000 */
[----:B------:R0:W-:Y:S01]  /*d1f0*/  ST.E desc[UR36][R16.64+0x2d0], R43 ;  /* 0x0002d02b10007985 */ /* 0x0001e2000c101924 */
[----:B--2---:R-:W-:-:S03]  /*d200*/  FMUL.FTZ R27, R13, R102 ;  /* 0x000000660d1b7220 */ /* 0x004fc60000410000 */
[----:B------:R2:W-:Y:S01]  /*d210*/  ST.E desc[UR36][R16.64+0x2f0], R45 ;  /* 0x0002f02d10007985 */ /* 0x0005e2000c101924 */
[----:B-1----:R-:W-:-:S03]  /*d220*/  FMUL.FTZ R39, R13, R108 ;  /* 0x0000006c0d277220 */ /* 0x002fc60000410000 */
[----:B------:R1:W-:Y:S01]  /*d230*/  ST.E desc[UR36][R16.64+0x2f4], R47 ;  /* 0x0002f42f10007985 */ /* 0x0003e2000c101924 */
[C---:B---3--:R-:W-:Y:S01]  /*d240*/  FMUL.FTZ R41, R13.reuse, R106 ;  /* 0x0000006a0d297220 */ /* 0x048fe20000410000 */
[C---:B0-----:R-:W-:Y:S02]  /*d250*/  FMUL.FTZ R43, R13.reuse, R104 ;  /* 0x000000680d2b7220 */ /* 0x041fe40000410000 */
[----:B------:R0:W-:Y:S01]  /*d260*/  ST.E desc[UR36][R16.64+0x330], R9 ;  /* 0x0003300910007985 */ /* 0x0001e2000c101924 */
[C---:B--2---:R-:W-:Y:S01]  /*d270*/  FMUL.FTZ R45, R13.reuse, R98 ;  /* 0x000000620d2d7220 */ /* 0x044fe20000410000 */
[C---:B-1----:R-:W-:Y:S02]  /*d280*/  FMUL.FTZ R47, R13.reuse, R96 ;  /* 0x000000600d2f7220 */ /* 0x042fe40000410000 */
[----:B------:R1:W-:Y:S01]  /*d290*/  ST.E desc[UR36][R16.64+0x2a4], R49 ;  /* 0x0002a43110007985 */ /* 0x0003e2000c101924 */
[----:B0-----:R-:W-:-:S03]  /*d2a0*/  FMUL.FTZ R9, R13, R72 ;  /* 0x000000480d097220 */ /* 0x001fc60000410000 */
[----:B------:R0:W-:Y:S04]  /*d2b0*/  ST.E desc[UR36][R16.64+0x2d4], R7 ;  /* 0x0002d40710007985 */ /* 0x0001e8000c101924 */
        /* <DEDUP_REMOVED lines=10> */
[----:B---3--:R-:W-:-:S03]  /*d360*/  FMUL.FTZ R39, R13, R88 ;  /* 0x000000580d277220 */ /* 0x008fc60000410000 */
[----:B------:R3:W-:Y:S01]  /*d370*/  ST.E desc[UR36][R16.64+0x340], R47 ;  /* 0x0003402f10007985 */ /* 0x0007e2000c101924 */
[C---:B0-----:R-:W-:Y:S01]  /*d380*/  FMUL.FTZ R41, R13.reuse, R86 ;  /* 0x000000560d297220 */ /* 0x041fe20000410000 */
[C---:B--2---:R-:W-:Y:S02]  /*d390*/  FMUL.FTZ R43, R13.reuse, R84 ;  /* 0x000000540d2b7220 */ /* 0x044fe40000410000 */
[----:B------:R0:W-:Y:S01]  /*d3a0*/  ST.E desc[UR36][R16.64+0x380], R9 ;  /* 0x0003800910007985 */ /* 0x0001e2000c101924 */
[C---:B-1----:R-:W-:Y:S01]  /*d3b0*/  FMUL.FTZ R45, R13.reuse, R78 ;  /* 0x0000004e0d2d7220 */ /* 0x042fe20000410000 */
[C---:B---3--:R-:W-:Y:S02]  /*d3c0*/  FMUL.FTZ R47, R13.reuse, R76 ;  /* 0x0000004c0d2f7220 */ /* 0x048fe40000410000 */
        /* <DEDUP_REMOVED lines=22> */
[----:B------:R0:W-:Y:S01]  /*d530*/  ST.E desc[UR36][R16.64+0x394], R49 ;  /* 0x0003943110007985 */ /* 0x0001e2000c101924 */
[----:B------:R-:W-:-:S03]  /*d540*/  FMUL.FTZ R51, R13, R51 ;  /* 0x000000330d337220 */ /* 0x000fc60000410000 */
[----:B------:R2:W-:Y:S01]  /*d550*/  ST.E desc[UR36][R16.64+0x3a0], R25 ;  /* 0x0003a01910007985 */ /* 0x0005e2000c101924 */
[----:B------:R-:W-:Y:S01]  /*d560*/  LOP3.LUT R8, R6, 0x8, RZ, 0xfc, !PT ;  /* 0x0000000806087812 */ /* 0x000fe200078efcff */
[C---:B-1----:R-:W-:Y:S02]  /*d570*/  FMUL.FTZ R7, R13.reuse, R60 ;  /* 0x0000003c0d077220 */ /* 0x042fe40000410000 */
        /* <DEDUP_REMOVED lines=14> */
[C---:B---3--:R-:W-:Y:S01]  /*d660*/  FMUL.FTZ R47, R13.reuse, R26 ;  /* 0x0000001a0d2f7220 */ /* 0x048fe20000410000 */
[----:B------:R-:W-:Y:S01]  /*d670*/  FMUL.FTZ R13, R13, R38 ;  /* 0x000000260d0d7220 */ /* 0x000fe20000410000 */
[--C-:B0-----:R-:W-:Y:S01]  /*d680*/  IMAD.MOV.U32 R9, RZ, RZ, R5.reuse ;  /* 0x000000ffff097224 */ /* 0x101fe200078e0005 */
[----:B------:R-:W-:Y:S04]  /*d690*/  ST.E desc[UR36][R16.64+0x2e4], R51 ;  /* 0x0002e43310007985 */ /* 0x000fe8000c101924 */
[----:B------:R0:W-:Y:S04]  /*d6a0*/  ST.E desc[UR36][R16.64+0x3c4], R7 ;  /* 0x0003c40710007985 */ /* 0x0001e8000c101924 */
[----:B------:R-:W-:Y:S04]  /*d6b0*/  ST.E desc[UR36][R16.64+0x3e4], R49 ;  /* 0x0003e43110007985 */ /* 0x000fe8000c101924 */
[----:B------:R1:W-:Y:S04]  /*d6c0*/  ST.E desc[UR36][R16.64+0x3f0], R25 ;  /* 0x0003f01910007985 */ /* 0x0003e8000c101924 */
[----:B------:R2:W-:Y:S04]  /*d6d0*/  ST.E desc[UR36][R16.64+0x3f4], R27 ;  /* 0x0003f41b10007985 */ /* 0x0005e8000c101924 */
[----:B------:R-:W-:Y:S04]  /*d6e0*/  ST.E desc[UR36][R16.64+0x400], R39 ;  /* 0x0004002710007985 */ /* 0x000fe8000c101924 */
[----:B------:R3:W-:Y:S04]  /*d6f0*/  ST.E desc[UR36][R16.64+0x404], R41 ;  /* 0x0004042910007985 */ /* 0x0007e8000c101924 */
[----:B------:R-:W-:Y:S04]  /*d700*/  ST.E desc[UR36][R16.64+0x410], R43 ;  /* 0x0004102b10007985 */ /* 0x000fe8000c101924 */
[----:B------:R-:W-:Y:S04]  /*d710*/  ST.E desc[UR36][R16.64+0x420], R45 ;  /* 0x0004202d10007985 */ /* 0x000fe8000c101924 */
[----:B------:R4:W-:Y:S04]  /*d720*/  ST.E desc[UR36][R16.64+0x424], R47 ;  /* 0x0004242f10007985 */ /* 0x0009e8000c101924 */
[----:B------:R4:W-:Y:S04]  /*d730*/  ST.E desc[UR36][R16.64+0x430], R13 ;  /* 0x0004300d10007985 */ /* 0x0009e8000c101924 */
[----:B0-----:R-:W1:Y:S01]  /*d740*/  LD.E R7, desc[UR36][R8.64] ;  /* 0x0000002408077980 */ /* 0x001e62000c101900 */
[----:B------:R-:W-:Y:S01]  /*d750*/  LOP3.LUT R6, R6, 0xc, RZ, 0xfc, !PT ;  /* 0x0000000c06067812 */ /* 0x000fe200078efcff */
[----:B-1----:R-:W-:Y:S01]  /*d760*/  FMUL.FTZ R25, R24, R7 ;  /* 0x0000000718197220 */ /* 0x002fe20000410000 */
[----:B------:R-:W-:-:S04]  /*d770*/  IMAD.MOV.U32 R7, RZ, RZ, R5 ;  /* 0x000000ffff077224 */ /* 0x000fc800078e0005 */
[----:B------:R0:W-:Y:S04]  /*d780*/  ST.E desc[UR36][R8.64], R25 ;  /* 0x0000001908007985 */ /* 0x0001e8000c101924 */
[----:B--2---:R-:W2:Y:S01]  /*d790*/  LD.E R27, desc[UR36][R6.64] ;  /* 0x00000024061b7980 */ /* 0x004ea2000c101900 */
[----:B------:R-:W1:Y:S01]  /*d7a0*/  S2R R116, SR_TID.X ;  /* 0x0000000000747919 */ /* 0x000e620000002100 */
[----:B--2---:R-:W-:-:S05]  /*d7b0*/  FMUL.FTZ R27, R24, R27 ;  /* 0x0000001b181b7220 */ /* 0x004fca0000410000 */
[----:B------:R2:W-:Y:S04]  /*d7c0*/  ST.E desc[UR36][R6.64], R27 ;  /* 0x0000001b06007985 */ /* 0x0005e8000c101924 */
        /* <DEDUP_REMOVED lines=54> */
[----:B---3--:R-:W3:Y:S04]  /*db30*/  LD.E R41, desc[UR36][R16.64+0x3fc] ;  /* 0x0003fc2410297980 */ /* 0x008ee8000c101900 */
[----:B----4-:R-:W4:Y:S04]  /*db40*/  LD.E R47, desc[UR36][R16.64+0x408] ;  /* 0x00040824102f7980 */ /* 0x010f28000c101900 */
[----:B------:R-:W4:Y:S04]  /*db50*/  LD.E R45, desc[UR36][R16.64+0x40c] ;  /* 0x00040c24102d7980 */ /* 0x000f28000c101900 */
[----:B------:R-:W4:Y:S04]  /*db60*/  LD.E R43, desc[UR36][R16.64+0x418] ;  /* 0x00041824102b7980 */ /* 0x000f28000c101900 */
[----:B------:R-:W4:Y:S04]  /*db70*/  LD.E R39, desc[UR36][R16.64+0x41c] ;  /* 0x00041c2410277980 */ /* 0x000f28000c101900 */
[----:B------:R-:W4:Y:S04]  /*db80*/  LD.E R13, desc[UR36][R16.64+0x428] ;  /* 0x00042824100d7980 */ /* 0x000f28000c101900 */
[----:B0-----:R-:W4:Y:S04]  /*db90*/  LD.E R25, desc[UR36][R16.64+0x42c] ;  /* 0x00042c2410197980 */ /* 0x001f28000c101900 */
[----:B--2---:R-:W2:Y:S01]  /*dba0*/  LD.E R27, desc[UR36][R16.64+0x438] ;  /* 0x00043824101b7980 */ /* 0x004ea2000c101900 */
[----:B-1----:R-:W-:Y:S01]  /*dbb0*/  SHF.R.U32.HI R116, RZ, 0x7, R116 ;  /* 0x00000007ff747819 */ /* 0x002fe20000011674 */
[C---:B------:R-:W-:Y:S01]  /*dbc0*/  FMUL.FTZ R119, R24.reuse, R119 ;  /* 0x0000007718777220 */ /* 0x040fe20000410000 */
[C---:B------:R-:W-:Y:S01]  /*dbd0*/  FMUL.FTZ R51, R24.reuse, R51 ;  /* 0x0000003318337220 */ /* 0x040fe20000410000 */
[C---:B------:R-:W-:Y:S01]  /*dbe0*/  FMUL.FTZ R55, R24.reuse, R55 ;  /* 0x0000003718377220 */ /* 0x040fe20000410000 */
[C---:B------:R-:W-:Y:S01]  /*dbf0*/  FMUL.FTZ R53, R24.reuse, R53 ;  /* 0x0000003518357220 */ /* 0x040fe20000410000 */
[C---:B------:R-:W-:Y:S01]  /*dc00*/  FMUL.FTZ R26, R24.reuse, R26 ;  /* 0x0000001a181a7220 */ /* 0x040fe20000410000 */
        /* <DEDUP_REMOVED lines=9> */
[C---:B------:R-:W-:Y:S01]  /*dca0*/  FMUL.FTZ R129, R24.reuse, R129 ;  /* 0x0000008118817220 */ /* 0x040fe20000410000 */
[C---:B------:R-:W-:Y:S01]  /*dcb0*/  FMUL.FTZ R131, R24.reuse, R131 ;  /* 0x0000008318837220 */ /* 0x040fe20000410000 */
[----:B------:R-:W-:Y:S01]  /*dcc0*/  FMUL.FTZ R133, R24, R133 ;  /* 0x0000008518857220 */ /* 0x000fe20000410000 */
[----:B0-----:R-:W-:Y:S02]  /*dcd0*/  VIADD R26, R116, 0x8 ;  /* 0x00000008741a7836 */ /* 0x001fe40000000000 */
        /* <DEDUP_REMOVED lines=42> */
[C---:B---3--:R-:W-:Y:S01]  /*df80*/  FMUL.FTZ R41, R24.reuse, R41 ;  /* 0x0000002918297220 */ /* 0x048fe20000410000 */
[C---:B----4-:R-:W-:Y:S01]  /*df90*/  FMUL.FTZ R47, R24.reuse, R47 ;  /* 0x0000002f182f7220 */ /* 0x050fe20000410000 */
[C---:B------:R-:W-:Y:S01]  /*dfa0*/  FMUL.FTZ R45, R24.reuse, R45 ;  /* 0x0000002d182d7220 */ /* 0x040fe20000410000 */
[C---:B------:R-:W-:Y:S01]  /*dfb0*/  FMUL.FTZ R43, R24.reuse, R43 ;  /* 0x0000002b182b7220 */ /* 0x040fe20000410000 */
[C---:B------:R-:W-:Y:S01]  /*dfc0*/  FMUL.FTZ R39, R24.reuse, R39 ;  /* 0x0000002718277220 */ /* 0x040fe20000410000 */
[C---:B------:R-:W-:Y:S01]  /*dfd0*/  FMUL.FTZ R51, R24.reuse, R13 ;  /* 0x0000000d18337220 */ /* 0x040fe20000410000 */
[C---:B------:R-:W-:Y:S01]  /*dfe0*/  FMUL.FTZ R53, R24.reuse, R25 ;  /* 0x0000001918357220 */ /* 0x040fe20000410000 */
[----:B--2---:R-:W-:Y:S01]  /*dff0*/  FMUL.FTZ R55, R24, R27 ;  /* 0x0000001b18377220 */ /* 0x004fe20000410000 */
        /* <DEDUP_REMOVED lines=53> */
[----:B------:R1:W-:Y:S04]  /*e350*/  ST.E desc[UR36][R16.64+0x41c], R39 ;  /* 0x00041c2710007985 */ /* 0x0003e8000c101924 */
[----:B------:R-:W-:Y:S04]  /*e360*/  ST.E desc[UR36][R16.64+0x428], R51 ;  /* 0x0004283310007985 */ /* 0x000fe8000c101924 */
[----:B------:R-:W-:Y:S04]  /*e370*/  ST.E desc[UR36][R16.64+0x42c], R53 ;  /* 0x00042c3510007985 */ /* 0x000fe8000c101924 */
[----:B------:R-:W-:Y:S01]  /*e380*/  ST.E desc[UR36][R16.64+0x438], R55 ;  /* 0x0004383710007985 */ /* 0x000fe2000c101924 */
[----:B------:R2:W-:Y:S06]  /*e390*/  BAR.SYNC.DEFER_BLOCKING R26, 0x100 ;  /* 0x0004001a0000751d */ /* 0x0005ec0000010000 */
[----:B------:R-:W3:Y:S04]  /*e3a0*/  LDL R24, [R1+0x1f8] ;  /* 0x0001f80001187983 */ /* 0x000ee80000100800 */
[----:B0-----:R-:W4:Y:S04]  /*e3b0*/  LD.E R45, desc[UR36][R16.64+0x240] ;  /* 0x00024024102d7980 */ /* 0x001f28000c101900 */
[----:B------:R-:W3:Y:S04]  /*e3c0*/  LD.E.64 R12, desc[UR36][R16.64+0x88] ;  /* 0x00008824100c7980 */ /* 0x000ee8000c101b00 */
[----:B----4-:R0:W-:Y:S04]  /*e3d0*/  ST.E desc[UR36][R16.64+0x240], R45 ;  /* 0x0002402d10007985 */ /* 0x0101e8000c101924 */
[----:B------:R-:W4:Y:S04]  /*e3e0*/  LD.E R25, desc[UR36][R4.64] ;  /* 0x0000002404197980 */ /* 0x000f28000c101900 */
[----:B----4-:R4:W-:Y:S04]  /*e3f0*/  ST.E desc[UR36][R4.64], R25 ;  /* 0x0000001904007985 */ /* 0x0109e8000c101924 */
[----:B------:R-:W2:Y:S04]  /*e400*/  LD.E R27, desc[UR36][R8.64] ;  /* 0x00000024081b7980 */ /* 0x000ea8000c101900 */
[----:B--2---:R2:W-:Y:S04]  /*e410*/  ST.E desc[UR36][R8.64], R27 ;  /* 0x0000001b08007985 */ /* 0x0045e8000c101924 */
[----:B-1----:R-:W3:Y:S04]  /*e420*/  LD.E R39, desc[UR36][R6.64] ;  /* 0x0000002406277980 */ /* 0x002ee8000c101900 */
[----:B---3--:R1:W-:Y:S04]  /*e430*/  ST.E desc[UR36][R6.64], R39 ;  /* 0x0000002706007985 */ /* 0x0083e8000c101924 */
[----:B------:R-:W3:Y:S04]  /*e440*/  LD.E R41, desc[UR36][R16.64+0x250] ;  /* 0x0002502410297980 */ /* 0x000ee8000c101900 */
[----:B------:R-:W3:Y:S04]  /*e450*/  LD.E R43, desc[UR36][R16.64+0x254] ;  /* 0x00025424102b7980 */ /* 0x000ee8000c101900 */
[----:B------:R-:W3:Y:S04]  /*e460*/  LD.E R47, desc[UR36][R16.64+0x258] ;  /* 0x00025824102f7980 */ /* 0x000ee8000c101900 */
[----:B0-----:R-:W3:Y:S04]  /*e470*/  LD.E R45, desc[UR36][R16.64+0x25c] ;  /* 0x00025c24102d7980 */ /* 0x001ee8000c101900 */
        /* <DEDUP_REMOVED lines=14> */
[----:B--2---:R-:W2:Y:S04]  /*e560*/  LD.E R27, desc[UR36][R16.64+0x298] ;  /* 0x00029824101b7980 */ /* 0x004ea8000c101900 */
[----:B------:R-:W2:Y:S04]  /*e570*/  LD.E R38, desc[UR36][R16.64+0x29c] ;  /* 0x00029c2410267980 */ /* 0x000ea8000c101900 */
[----:B-1----:R-:W2:Y:S04]  /*e580*/  LD.E R39, desc[UR36][R16.64+0x2a0] ;  /* 0x0002a02410277980 */ /* 0x002ea8000c101900 */
        /* <DEDUP_REMOVED lines=54> */
[----:B---3--:R0:W-:Y:S04]  /*e8f0*/  ST.E desc[UR36][R16.64+0x250], R41 ;  /* 0x0002502910007985 */ /* 0x0081e8000c101924 */
[----:B------:R1:W-:Y:S04]  /*e900*/  ST.E desc[UR36][R16.64+0x254], R43 ;  /* 0x0002542b10007985 */ /* 0x0003e8000c101924 */
        /* <DEDUP_REMOVED lines=14> */
[----:B0-----:R-:W2:Y:S04]  /*e9f0*/  LD.E R41, desc[UR36][R16.64+0x2a8] ;  /* 0x0002a82410297980 */ /* 0x001ea8000c101900 */
[----:B-1----:R-:W2:Y:S04]  /*ea00*/  LD.E R43, desc[UR36][R16.64+0x2b0] ;  /* 0x0002b024102b7980 */ /* 0x002ea8000c101900 */
[----:B---3--:R-:W3:Y:S04]  /*ea10*/  LD.E R45, desc[UR36][R16.64+0x2b8] ;  /* 0x0002b824102d7980 */ /* 0x008ee8000c101900 */
        /* <DEDUP_REMOVED lines=46> */
[----:B------:R0:W-:Y:S04]  /*ed00*/  ST.E desc[UR36][R16.64+0x290], R25 ;  /* 0x0002901910007985 */ /* 0x0001e8000c101924 */
[----:B------:R-:W-:Y:S04]  /*ed10*/  ST.E desc[UR36][R16.64+0x294], R26 ;  /* 0x0002941a10007985 */ /* 0x000fe8000c101924 */
[----:B--2---:R1:W-:Y:S04]  /*ed20*/  ST.E desc[UR36][R16.64+0x298], R27 ;  /* 0x0002981b10007985 */ /* 0x0043e8000c101924 */
[----:B------:R2:W-:Y:S04]  /*ed30*/  ST.E desc[UR36][R16.64+0x29c], R38 ;  /* 0x00029c2610007985 */ /* 0x0005e8000c101924 */
[----:B------:R2:W-:Y:S04]  /*ed40*/  ST.E desc[UR36][R16.64+0x2a0], R39 ;  /* 0x0002a02710007985 */ /* 0x0005e8000c101924 */
        /* <DEDUP_REMOVED lines=103> */
[----:B0-----:R-:W4:Y:S01]  /*f3c0*/  LDL R25, [R1+0x68] ;  /* 0x0000680001197983 */ /* 0x001f220000100800 */
[----:B------:R-:W-:-:S02]  /*f3d0*/  IMAD R12, R24, 0xc00, R12 ;  /* 0x00000c00180c7824 */ /* 0x000fc400078e020c */
[----:B-1----:R-:W-:Y:S01]  /*f3e0*/  IMAD.MOV.U32 R27, RZ, RZ, R13 ;  /* 0x000000ffff1b7224 */ /* 0x002fe200078e000d */
[----:B------:R-:W-:Y:S01]  /*f3f0*/  F2FP.F16.F32.PACK_AB R153, R153, R37 ;  /* 0x000000259999723e */ /* 0x000fe200000000ff */
[----:B------:R-:W-:Y:S01]  /*f400*/  VIADD R24, R12, 0x80 ;  /* 0x000000800c187836 */ /* 0x000fe20000000000 */
[----:B------:R-:W-:Y:S01]  /*f410*/  F2FP.F16.F32.PACK_AB R154, R36, R154 ;  /* 0x0000009a249a723e */ /* 0x000fe200000000ff */
[----:B------:R-:W-:Y:S01]  /*f420*/  VIADD R26, R12, 0x100 ;  /* 0x000001000c1a7836 */ /* 0x000fe20000000000 */
[----:B------:R-:W-:Y:S01]  /*f430*/  R2UR UR15, R27 ;  /* 0x000000001b0f72ca */ /* 0x000fe200000e0000 */
[----:B------:R-:W4:Y:S01]  /*f440*/  LD.E R36, desc[UR36][R16.64+0x270] ;  /* 0x0002702410247980 */ /* 0x000f22000c101900 */
[----:B------:R-:W-:Y:S02]  /*f450*/  R2UR UR10, R24 ;  /* 0x00000000180a72ca */ /* 0x000fe400000e0000 */
[----:B------:R-:W-:Y:S01]  /*f460*/  R2UR UR14, R26 ;  /* 0x000000001a0e72ca */ /* 0x000fe200000e0000 */
[----:B------:R-:W4:Y:S01]  /*f470*/  LD.E R24, desc[UR36][R16.64+0x240] ;  /* 0x0002402410187980 */ /* 0x000f22000c101900 */
[----:B------:R-:W-:-:S02]  /*f480*/  F2FP.F16.F32.PACK_AB R155, R155, R35 ;  /* 0x000000239b9b723e */ /* 0x000fc400000000ff */
[----:B------:R-:W-:Y:S01]  /*f490*/  F2FP.F16.F32.PACK_AB R156, R156, R34 ;  /* 0x000000229c9c723e */ /* 0x000fe200000000ff */
[----:B------:R-:W4:Y:S01]  /*f4a0*/  LD.E R35, desc[UR36][R16.64+0x26c] ;  /* 0x00026c2410237980 */ /* 0x000f22000c101900 */
[----:B------:R-:W-:Y:S02]  /*f4b0*/  F2FP.F16.F32.PACK_AB R157, R157, R33 ;  /* 0x000000219d9d723e */ /* 0x000fe400000000ff */
[----:B------:R-:W-:Y:S01]  /*f4c0*/  F2FP.F16.F32.PACK_AB R158, R158, R32 ;  /* 0x000000209e9e723e */ /* 0x000fe200000000ff */
[----:B------:R-:W4:Y:S01]  /*f4d0*/  LD.E R33, desc[UR36][R16.64+0x264] ;  /* 0x0002642410217980 */ /* 0x000f22000c101900 */
[----:B------:R-:W-:Y:S02]  /*f4e0*/  F2FP.F16.F32.PACK_AB R159, R159, R31 ;  /* 0x0000001f9f9f723e */ /* 0x000fe400000000ff */
[----:B------:R-:W-:Y:S01]  /*f4f0*/  F2FP.F16.F32.PACK_AB R160, R160, R30 ;  /* 0x0000001ea0a0723e */ /* 0x000fe200000000ff */
[----:B------:R-:W4:Y:S01]  /*f500*/  LD.E R31, desc[UR36][R16.64+0x25c] ;  /* 0x00025c24101f7980 */ /* 0x000f22000c101900 */
[----:B------:R-:W-:-:S02]  /*f510*/  F2FP.F16.F32.PACK_AB R161, R161, R29 ;  /* 0x0000001da1a1723e */ /* 0x000fc400000000ff */
[----:B------:R-:W-:Y:S01]  /*f520*/  F2FP.F16.F32.PACK_AB R162, R162, R28 ;  /* 0x0000001ca2a2723e */ /* 0x000fe200000000ff */
[----:B------:R-:W4:Y:S04]  /*f530*/  LD.E R29, desc[UR36][R16.64+0x254] ;  /* 0x00025424101d7980 */ /* 0x000f28000c101900 */
[----:B------:R-:W4:Y:S04]  /*f540*/  LD.E R28, desc[UR36][R16.64+0x250] ;  /* 0x00025024101c7980 */ /* 0x000f28000c101900 */
[----:B------:R-:W4:Y:S04]  /*f550*/  LD.E R30, desc[UR36][R16.64+0x258] ;  /* 0x00025824101e7980 */ /* 0x000f28000c101900 */
[----:B------:R-:W4:Y:S04]  /*f560*/  LD.E R32, desc[UR36][R16.64+0x260] ;  /* 0x0002602410207980 */ /* 0x000f28000c101900 */
[----:B------:R-:W4:Y:S04]  /*f570*/  LD.E R34, desc[UR36][R16.64+0x268] ;  /* 0x0002682410227980 */ /* 0x000f28000c101900 */
[----:B------:R-:W4:Y:S04]  /*f580*/  LD.E R37, desc[UR36][R16.64+0x274] ;  /* 0x0002742410257980 */ /* 0x000f28000c101900 */
[----:B--2---:R-:W2:Y:S04]  /*f590*/  LD.E R38, desc[UR36][R16.64+0x278] ;  /* 0x0002782410267980 */ /* 0x004ea8000c101900 */
[----:B------:R-:W2:Y:S04]  /*f5a0*/  LD.E R39, desc[UR36][R16.64+0x27c] ;  /* 0x00027c2410277980 */ /* 0x000ea8000c101900 */
[----:B------:R-:W2:Y:S04]  /*f5b0*/  LD.E R40, desc[UR36][R16.64+0x280] ;  /* 0x0002802410287980 */ /* 0x000ea8000c101900 */
[----:B------:R-:W2:Y:S04]  /*f5c0*/  LD.E R41, desc[UR36][R16.64+0x284] ;  /* 0x0002842410297980 */ /* 0x000ea8000c101900 */
[----:B------:R-:W2:Y:S04]  /*f5d0*/  LD.E R42, desc[UR36][R16.64+0x288] ;  /* 0x00028824102a7980 */ /* 0x000ea8000c101900 */
[----:B------:R-:W2:Y:S04]  /*f5e0*/  LD.E R43, desc[UR36][R16.64+0x28c] ;  /* 0x00028c24102b7980 */ /* 0x000ea8000c101900 */
[----:B------:R-:W2:Y:S04]  /*f5f0*/  LD.E R44, desc[UR36][R16.64+0x290] ;  /* 0x00029024102c7980 */ /* 0x000ea8000c101900 */
[----:B---3--:R-:W2:Y:S04]  /*f600*/  LD.E R45, desc[UR36][R16.64+0x294] ;  /* 0x00029424102d7980 */ /* 0x008ea8000c101900 */
        /* <DEDUP_REMOVED lines=54> */
[----:B------:R-:W-:Y:S01]  /*f970*/  ISETP.NE.U32.AND P0, PT, R25, RZ, PT ;  /* 0x000000ff1900720c */ /* 0x000fe20003f05070 */
[----:B------:R-:W-:-:S02]  /*f980*/  IMAD.MOV.U32 R25, RZ, RZ, R13 ;  /* 0x000000ffff197224 */ /* 0x000fc400078e000d */
[----:B------:R-:W2:Y:S03]  /*f990*/  LD.E R100, desc[UR36][R16.64+0x370] ;  /* 0x0003702410647980 */ /* 0x000ea6000c101900 */
        /* <DEDUP_REMOVED lines=55> */
[----:B------:R-:W-:-:S02]  /*fd10*/  R2UR UR6, R12 ;  /* 0x000000000c0672ca */ /* 0x000fc400000e0000 */
[----:B------:R-:W-:Y:S02]  /*fd20*/  R2UR UR7, R13 ;  /* 0x000000000d0772ca */ /* 0x000fe400000e0000 */
[----:B------:R-:W-:Y:S01]  /*fd30*/  F2FP.F16.F32.PACK_AB R152, R15, R152 ;  /* 0x000000980f98723e */ /* 0x000fe200000000ff */
[----:B------:R-:W-:-:S03]  /*fd40*/  VOTEU.ANY UP0, P0 ;  /* 0x00000000003f7886 */ /* 0x000fc60000000100 */
[----:B--2---:R-:W-:-:S07]  /*fd50*/  WARPGROUP.ARRIVE ;  /* 0x00000000000079c5 */ /* 0x004fce0000000000 */
[----:B------:R-:W-:Y:S01]  /*fd60*/  HGMMA.64x256x16.F32 R24, R152, gdesc[UR4].tnspB, R24, UP0, gsb0 ;  /* 0x43e0000498187df0 */ /* 0x000fe2000b800818 */
[----:B------:R-:W-:Y:S02]  /*fd70*/  F2FP.F16.F32.PACK_AB R163, R14, R163 ;  /* 0x000000a30ea3723e */ /* 0x000fe400000000ff */
        /* <DEDUP_REMOVED lines=128> */
[----:B------:R0:W-:Y:S02]  /*10580*/  ST.E desc[UR36][R16.64+0x43c], R151 ;  /* 0x00043c9710007985 */ /* 0x0001e4000c101924 */
[----:B0-----:R-:W-:-:S06]  /*10590*/  WARPGROUP.ARRIVE ;  /* 0x00000000000079c5 */ /* 0x001fcc0000000000 */
[----:B------:R-:W-:Y:S01]  /*105a0*/  HGMMA.64x256x16.F32 R24, R156, gdesc[UR8].tnspB, R24, gsb0 ;  /* 0x43e000089c187df0 */ /* 0x000fe20008000818 */
[----:B------:R-:W-:Y:S01]  /*105b0*/  STL [R1+0x68], R0 ;  /* 0x0000680001007387 */ /* 0x000fe20000100800 */
[----:B------:R-:W-:Y:S02]  /*105c0*/  VIADD R14, R12, 0x180 ;  /* 0x000001800c0e7836 */ /* 0x000fe40000000000 */
[----:B------:R-:W-:-:S03]  /*105d0*/  IMAD.MOV.U32 R15, RZ, RZ, R13 ;  /* 0x000000ffff0f7224 */ /* 0x000fc600078e000d */
[----:B------:R-:W-:Y:S02]  /*105e0*/  R2UR UR6, R14 ;  /* 0x000000000e0672ca */ /* 0x000fe400000e0000 */
[----:B------:R-:W-:Y:S02]  /*105f0*/  R2UR UR7, R15 ;  /* 0x000000000f0772ca */ /* 0x000fe400000e0000 */
[----:B------:R-:W-:Y:S02]  /*10600*/  F2FP.F16.F32.PACK_AB R152, R223, R222 ;  /* 0x000000dedf98723e */ /* 0x000fe400000000ff */
[----:B------:R-:W-:Y:S02]  /*10610*/  F2FP.F16.F32.PACK_AB R153, R221, R220 ;  /* 0x000000dcdd99723e */ /* 0x000fe400000000ff */
[----:B------:R-:W-:Y:S02]  /*10620*/  F2FP.F16.F32.PACK_AB R154, R219, R218 ;  /* 0x000000dadb9a723e */ /* 0x000fe400000000ff */
[----:B------:R-:W-:Y:S01]  /*10630*/  F2FP.F16.F32.PACK_AB R155, R175, R174 ;  /* 0x000000aeaf9b723e */ /* 0x000fe200000000ff */
[----:B------:R-:W-:-:S02]  /*10640*/  WARPGROUP.DEPBAR.LE gsb0, 0x0 ;  /* 0x00008000000079c5 */ /* 0x000fc40000010000 */
        /* <DEDUP_REMOVED lines=132> */
[----:B------:R-:W-:Y:S01]  /*10e90*/  IMAD.MOV.U32 R15, RZ, RZ, R13 ;  /* 0x000000ffff0f7224 */ /* 0x000fe200078e000d */
        /* <DEDUP_REMOVED lines=131> */
[----:B------:R-:W-:Y:S01]  /*116d0*/  R2UR UR6, R14 ;  /* 0x000000000e0672ca */ /* 0x000fe200000e0000 */
[----:B------:R-:W-:Y:S01]  /*116e0*/  STL [R1+0x68], R0 ;  /* 0x0000680001007387 */ /* 0x000fe20000100800 */
[----:B------:R-:W-:Y:S01]  /*116f0*/  R2UR UR7, R15 ;  /* 0x000000000f0772ca */ /* 0x000fe200000e0000 */
[----:B------:R-:W-:Y:S01]  /*11700*/  VIADD R12, R12, 0x280 ;  /* 0x000002800c0c7836 */ /* 0x000fe20000000000 */
[----:B------:R-:W-:Y:S02]  /*11710*/  WARPGROUP.DEPBAR.LE gsb0, 0x0 ;  /* 0x00008000000079c5 */ /* 0x000fe40000010000 */
[----:B------:R-:W-:Y:S01]  /*11720*/  ST.E desc[UR36][R16.64+0x240], R24 ;  /* 0x0002401810007985 */ /* 0x000fe2000c101924 */
[----:B------:R-:W-:Y:S02]  /*11730*/  F2FP.F16.F32.PACK_AB R152, R173, R172 ;  /* 0x000000acad98723e */ /* 0x000fe400000000ff */
[----:B------:R-:W-:Y:S01]  /*11740*/  F2FP.F16.F32.PACK_AB R153, R171, R170 ;  /* 0x000000aaab99723e */ /* 0x000fe200000000ff */
[----:B------:R-:W-:Y:S01]  /*11750*/  ST.E desc[UR36][R4.64], R25 ;  /* 0x0000001904007985 */ /* 0x000fe2000c101924 */
[----:B------:R-:W-:-:S02]  /*11760*/  F2FP.F16.F32.PACK_AB R154, R168, R169 ;  /* 0x000000a9a89a723e */ /* 0x000fc400000000ff */
[----:B------:R-:W-:Y:S01]  /*11770*/  F2FP.F16.F32.PACK_AB R155, R167, R166 ;  /* 0x000000a6a79b723e */ /* 0x000fe200000000ff */
        /* <DEDUP_REMOVED lines=266> */
[----:B------:R-:W-:Y:S02]  /*12820*/  STL [R1+0x68], R0 ;  /* 0x0000680001007387 */ /* 0x000fe40000100800 */
        /* <DEDUP_REMOVED lines=129> */
[----:B------:R0:W-:Y:S04]  /*13040*/  STL [R1+0x68], R0 ;  /* 0x0000680001007387 */ /* 0x0001e80000100800 */
[----:B------:R-:W2:Y:S04]  /*13050*/  LD.E R3, desc[UR36][R16.64+0x240] ;  /* 0x0002402410037980 */ /* 0x000ea8000c101900 */
[----:B--2---:R1:W-:Y:S04]  /*13060*/  ST.E desc[UR36][R16.64+0x240], R3 ;  /* 0x0002400310007985 */ /* 0x0043e8000c101924 */
[----:B------:R-:W2:Y:S04]  /*13070*/  LD.E R11, desc[UR36][R4.64] ;  /* 0x00000024040b7980 */ /* 0x000ea8000c101900 */
[----:B--2---:R2:W-:Y:S04]  /*13080*/  ST.E desc[UR36][R4.64], R11 ;  /* 0x0000000b04007985 */ /* 0x0045e8000c101924 */
[----:B------:R-:W3:Y:S04]  /*13090*/  LD.E R13, desc[UR36][R8.64] ;  /* 0x00000024080d7980 */ /* 0x000ee8000c101900 */
[----:B---3--:R3:W-:Y:S04]  /*130a0*/  ST.E desc[UR36][R8.64], R13 ;  /* 0x0000000d08007985 */ /* 0x0087e8000c101924 */
[----:B------:R-:W4:Y:S04]  /*130b0*/  LD.E R15, desc[UR36][R6.64] ;  /* 0x00000024060f7980 */ /* 0x000f28000c101900 */
[----:B----4-:R4:W-:Y:S04]  /*130c0*/  ST.E desc[UR36][R6.64], R15 ;  /* 0x0000000f06007985 */ /* 0x0109e8000c101924 */
[----:B0-----:R-:W4:Y:S04]  /*130d0*/  LD.E R0, desc[UR36][R16.64+0x3b0] ;  /* 0x0003b02410007980 */ /* 0x001f28000c101900 */
        /* <DEDUP_REMOVED lines=124> */
[----:B0-----:R-:W4:Y:S04]  /*138a0*/  LD.E R0, desc[UR36][R16.64+0x28] ;  /* 0x0000282410007980 */ /* 0x001f28000c101900 */
[----:B------:R-:W-:Y:S04]  /*138b0*/  ST.E desc[UR36][R16.64+0x250], R19 ;  /* 0x0002501310007985 */ /* 0x000fe8000c101924 */
[----:B------:R-:W-:Y:S04]  /*138c0*/  ST.E desc[UR36][R16.64+0x254], R21 ;  /* 0x0002541510007985 */ /* 0x000fe8000c101924 */
[----:B------:R-:W-:Y:S04]  /*138d0*/  ST.E desc[UR36][R16.64+0x258], R25 ;  /* 0x0002581910007985 */ /* 0x000fe8000c101924 */
[----:B------:R-:W-:Y:S04]  /*138e0*/  ST.E desc[UR36][R16.64+0x25c], R27 ;  /* 0x00025c1b10007985 */ /* 0x000fe8000c101924 */
[----:B------:R0:W-:Y:S04]  /*138f0*/  ST.E desc[UR36][R16.64+0x260], R3 ;  /* 0x0002600310007985 */ /* 0x0001e8000c101924 */
[----:B------:R1:W-:Y:S04]  /*13900*/  ST.E desc[UR36][R16.64+0x264], R29 ;  /* 0x0002641d10007985 */ /* 0x0003e8000c101924 */
[----:B--2---:R1:W-:Y:S04]  /*13910*/  ST.E desc[UR36][R16.64+0x268], R5 ;  /* 0x0002680510007985 */ /* 0x0043e8000c101924 */
[----:B------:R1:W-:Y:S04]  /*13920*/  ST.E desc[UR36][R16.64+0x26c], R11 ;  /* 0x00026c0b10007985 */ /* 0x0003e8000c101924 */
[----:B---3--:R1:W-:Y:S04]  /*13930*/  ST.E desc[UR36][R16.64+0x270], R9 ;  /* 0x0002700910007985 */ /* 0x0083e8000c101924 */
        /* <DEDUP_REMOVED lines=114> */
[----:B0-----:R1:W5:Y:S01]  /*14060*/  LDL R3, [R1+0x1f8] ;  /* 0x0001f80001037983 */ /* 0x0013620000100800 */
[----:B------:R-:W-:-:S04]  /*14070*/  LOP3.LUT R0, R0, 0x1, RZ, 0xfc, !PT ;  /* 0x0000000100007812 */ /* 0x000fc800078efcff */
[----:B------:R-:W-:Y:S01]  /*14080*/  ISETP.NE.AND P0, PT, R0, 0x3, PT ;  /* 0x000000030000780c */ /* 0x000fe20003f05270 */
[----:B------:R-:W-:-:S12]  /*14090*/  BSSY B0, `(.L_x_3505) ;  /* 0x0000003000007945 */ /* 0x000fd80003800000 */
[----:B-1----:R-:W-:Y:S05]  /*140a0*/  @!P0 BRA `(.L_x_3506) ;  /* 0x0000000000048947 */ /* 0x002fea0003800000 */
[----:B------:R-:W-:Y:S01]  /*140b0*/  BPT.TRAP 0x1 ;  /* 0x000000040000795c */ /* 0x000fe20000300000 */
.L_x_3506:
[----:B------:R-:W-:Y:S05]  /*140c0*/  BSYNC B0 ;  /* 0x0000000000007941 */ /* 0x000fea0003800000 */
.L_x_3505:
[----:B------:R-:W2:Y:S04]  /*140d0*/  LD.E.64 R4, desc[UR36][R16.64+0x48] ;  /* 0x0000482410047980 */ /* 0x000ea8000c101b00 */
[----:B------:R-:W3:Y:S01]  /*140e0*/  LD.E R0, desc[UR36][R16.64+0x34] ;  /* 0x0000342410007980 */ /* 0x000ee2000c101900 */
[C---:B------:R-:W-:Y:S01]  /*140f0*/  ISETP.GT.AND P0, PT, R10.reuse, R2, PT ;  /* 0x000000020a00720c */ /* 0x040fe20003f04270 */
[----:B------:R-:W-:Y:S01]  /*14100*/  VIADD R10, R10, 0xffffffff ;  /* 0xffffffff0a0a7836 */ /* 0x000fe20000000000 */
[----:B--2---:R-:W-:-:S05]  /*14110*/  MOV R4, R4 ;  /* 0x0000000400047202 */ /* 0x004fca0000000f00 */
[----:B-----5:R-:W-:-:S05]  /*14120*/  IMAD R3, R3, 0x8, R4 ;  /* 0x0000000803037824 */ /* 0x020fca00078e0204 */
[----:B---3--:R-:W-:-:S04]  /*14130*/  PRMT R0, R0, 0x654, R3 ;  /* 0x0000065400007816 */ /* 0x008fc80000000003 */
[----:B------:R0:W-:Y:S01]  /*14140*/  SYNCS.ARRIVE.TRANS64.RED.A1T0 RZ, [R0+URZ], RZ ;  /* 0x000000ff00ff79a7 */ /* 0x0001e2000810043f */
[----:B------:R-:W-:Y:S05]  /*14150*/  @P0 BRA `(.L_x_3507) ;  /* 0xffffff6000540947 */ /* 0x000fea000383ffff */
.L_x_3488:
[----:B------:R-:W-:-:S13]  /*14160*/  ISETP.GE.AND P0, PT, R10, UR40, PT ;  /* 0x000000280a007c0c */ /* 0x000fda000bf06270 */
[----:B------:R-:W-:Y:S05]  /*14170*/  @!P0 BRA `(.L_x_3508) ;  /* 0x000000b000988947 */ /* 0x000fea0003800000 */
[----:B------:R1:W5:Y:S01]  /*14180*/  LDL.64 R2, [R1+0x158] ;  /* 0x0001580001027983 */ /* 0x0003620000100a00 */
[----:B------:R-:W-:-:S05]  /*14190*/  IADD3 R4, P0, R16, 0x28, RZ ;  /* 0x0000002810047810 */ /* 0x000fca0007f1e0ff */
[----:B------:R-:W-:-:S08]  /*141a0*/  IMAD.X R5, RZ, RZ, R17, P0 ;  /* 0x000000ffff057224 */ /* 0x000fd000000e0611 */
.L_x_3537:
[----:B--2--5:R-:W2:Y:S04]  /*141b0*/  LD.E R7, desc[UR36][R2.64] ;  /* 0x0000002402077980 */ /* 0x024ea8000c101900 */
[----:B0-----:R-:W3:Y:S01]  /*141c0*/  LD.E R0, desc[UR36][R2.64+0x8] ;  /* 0x0000082402007980 */ /* 0x001ee2000c101900 */
        /* <DEDUP_REMOVED lines=10> */
[----:B------:R-:W2:Y:S01]  /*14270*/  LDL R0, [R1] ;  /* 0x0000000001007983 */ /* 0x000ea20000100800 */
[----:B------:R-:W-:Y:S05]  /*14280*/  YIELD ;  /* 0x0000000000007946 */ /* 0x000fea0003800000 */
[----:B------:R-:W-:Y:S01]  /*14290*/  BSSY B0, `(.L_x_3509) ;  /* 0x0000006000007945 */ /* 0x000fe20003800000 */
[----:B---3--:R-:W-:Y:S01]  /*142a0*/  @!P0 IMAD.MOV.U32 R7, RZ, RZ, RZ ;  /* 0x000000ffff078224 */ /* 0x008fe200078e00ff */
[----:B--2---:R-:W-:-:S04]  /*142b0*/  LOP3.LUT R0, R0, 0x1, RZ, 0xfc, !PT ;  /* 0x0000000100007812 */ /* 0x004fc800078efcff */
[----:B------:R-:W-:-:S13]  /*142c0*/  ISETP.NE.AND P1, PT, R0, 0x3, PT ;  /* 0x000000030000780c */ /* 0x000fda0003f25270 */
[----:B0-----:R-:W-:Y:S05]  /*142d0*/  @!P1 BRA `(.L_x_3510) ;  /* 0x0000000000049947 */ /* 0x001fea0003800000 */
[----:B------:R-:W-:Y:S01]  /*142e0*/  BPT.TRAP 0x1 ;  /* 0x000000040000795c */ /* 0x000fe20000300000 */
.L_x_3510:
[----:B------:R-:W-:Y:S05]  /*142f0*/  BSYNC B0 ;  /* 0x0000000000007941 */ /* 0x000fea0003800000 */
.L_x_3509:
[----:B------:R-:W2:Y:S01]  /*14300*/  LDL.64 R8, [R1+0x18] ;  /* 0x0000180001087983 */ /* 0x000ea20000100a00 */
[----:B-----5:R-:W-:Y:S02]  /*14310*/  SHF.L.U32 R12, R11, 0x1f, RZ ;  /* 0x0000001f0b0c7819 */ /* 0x020fe400000006ff */
[----:B--2---:R-:W-:-:S05]  /*14320*/  MOV R8, R8 ;  /* 0x0000000800087202 */ /* 0x004fca0000000f00 */
[----:B------:R-:W-:-:S04]  /*14330*/  IMAD R7, R7, 0x8, R8 ;  /* 0x0000000807077824 */ /* 0x000fc800078e0208 */
[----:B------:R0:W2:Y:S01]  /*14340*/  SYNCS.PHASECHK.TRANS64.TRYWAIT P0, [R7+URZ], R12 ;  /* 0x0000000c070075a7 */ /* 0x0000a2000800017f */
[----:B------:R0:W5:Y:S04]  /*14350*/  LD.E R0, desc[UR36][R2.64] ;  /* 0x0000002402007980 */ /* 0x000168000c101900 */
[----:B------:R0:W5:Y:S01]  /*14360*/  LD.E R6, desc[UR36][R2.64+0x4] ;  /* 0x0000042402067980 */ /* 0x000162000c101900 */
[----:B------:R-:W-:Y:S04]  /*14370*/  BSSY B0, `(.L_x_3511) ;  /* 0x0000003000007945 */ /* 0x000fe80003800000 */
[----:B------:R-:W-:Y:S05]  /*14380*/  @!P1 BRA `(.L_x_3512) ;  /* 0x0000000000049947 */ /* 0x000fea0003800000 */
[----:B------:R-:W-:Y:S01]  /*14390*/  BPT.TRAP 0x1 ;  /* 0x000000040000795c */ /* 0x000fe20000300000 */
.L_x_3512:
[----:B------:R-:W-:Y:S05]  /*143a0*/  BSYNC B0 ;  /* 0x0000000000007941 */ /* 0x000fea0003800000 */
.L_x_3511:
[----:B------:R-:W-:Y:S04]  /*143b0*/  BSSY B0, `(.L_x_3513) ;  /* 0x0000006000007945 */ /* 0x000fe80003800000 */
[----:B--2---:R-:W-:Y:S05]  /*143c0*/  @P0 BRA `(.L_x_3514) ;  /* 0x0000000000100947 */ /* 0x004fea0003800000 */
[----:B-----5:R-:W-:Y:S01]  /*143d0*/  IMAD R0, R0, 0x8, R8 ;  /* 0x0000000800007824 */ /* 0x020fe200078e0208 */
[----:B0-----:R-:W-:-:S04]  /*143e0*/  SHF.L.U32 R7, R6, 0x1f, RZ ;  /* 0x0000001f06077819 */ /* 0x001fc800000006ff */
[----:B------:R-:W0:Y:S02]  /*143f0*/  SYNCS.PHASECHK.TRANS64.TRYWAIT P0, [R0+URZ], R7 ;  /* 0x00000007000075a7 */ /* 0x000e24000800017f */
[----:B0-----:R-:W-:Y:S05]  /*14400*/  @!P0 BRA `(.L_x_3515) ;  /* 0x0000018000748947 */ /* 0x001fea0003800000 */
.L_x_3514:
[----:B------:R-:W-:Y:S05]  /*14410*/  BSYNC B0 ;  /* 0x0000000000007941 */ /* 0x000fea0003800000 */
.L_x_3513:
[----:B------:R-:W2:Y:S04]  /*14420*/  LD.E R11, desc[UR36][R2.64] ;  /* 0x00000024020b7980 */ /* 0x000ea8000c101900 */
[----:B------:R-:W2:Y:S01]  /*14430*/  LDL.64 R14, [R1+0x80] ;  /* 0x00008000010e7983 */ /* 0x000ea20000100a00 */
[----:B------:R-:W-:Y:S05]  /*14440*/  WARPSYNC.ALL ;  /* 0x0000000000007948 */ /* 0x000fea0003800000 */
[----:B------:R-:W3:Y:S04]  /*14450*/  LDL.64 R18, [R1+0x78] ;  /* 0x0000780001127983 */ /* 0x000ee80000100a00 */
[----:B0----5:R-:W4:Y:S04]  /*14460*/  LDL.64 R6, [R1+0x78] ;  /* 0x0000780001067983 */ /* 0x021f280000100a00 */
[----:B------:R-:W4:Y:S01]  /*14470*/  LDL.64 R8, [R1+0x78] ;  /* 0x0000780001087983 */ /* 0x000f220000100a00 */
[----:B--2---:R-:W-:Y:S01]  /*14480*/  IMAD R14, R11, 0x300, R14 ;  /* 0x000003000b0e7824 */ /* 0x004fe200078e020e */
[----:B------:R-:W-:-:S02]  /*14490*/  R2UR UR7, R15 ;  /* 0x000000000f0772ca */ /* 0x000fc400000e0000 */
[----:B------:R-:W2:Y:S01]  /*144a0*/  LDL.64 R12, [R1+0x78] ;  /* 0x00007800010c7983 */ /* 0x000ea20000100a00 */
[----:B------:R-:W-:Y:S01]  /*144b0*/  WARPGROUP.ARRIVE ;  /* 0x00000000000079c5 */ /* 0x000fe20000000000 */
[----:B------:R-:W-:Y:S01]  /*144c0*/  R2UR UR6, R14 ;  /* 0x000000000e0672ca */ /* 0x000fe200000e0000 */
[----:B------:R-:W-:Y:S01]  /*144d0*/  IMAD.MOV.U32 R0, RZ, RZ, 0x1 ;  /* 0x00000001ff007424 */ /* 0x000fe200078e00ff */
[----:B------:R0:W-:Y:S04]  /*144e0*/  STL [R1+0x60], RZ ;  /* 0x000060ff01007387 */ /* 0x0001e80000100800 */
[----:B------:R0:W-:Y:S04]  /*144f0*/  STL [R1+0x60], R0 ;  /* 0x0000600001007387 */ /* 0x0001e80000100800 */
[----:B------:R0:W-:Y:S04]  /*14500*/  STL [R1+0x60], R0 ;  /* 0x0000600001007387 */ /* 0x0001e80000100800 */
[----:B------:R0:W-:Y:S04]  /*14510*/  STL [R1+0x60], R0 ;  /* 0x0000600001007387 */ /* 0x0001e80000100800 */
[----:B------:R0:W-:Y:S01]  /*14520*/  STL [R1+0x60], R0 ;  /* 0x0000600001007387 */ /* 0x0001e20000100800 */
[----:B---3--:R-:W-:-:S02]  /*14530*/  R2UR UR4, R18 ;  /* 0x00000000120472ca */ /* 0x008fc400000e0000 */
[----:B------:R-:W-:-:S13]  /*14540*/  R2UR UR5, R19 ;  /* 0x00000000130572ca */ /* 0x000fda00000e0000 */
[----:B------:R-:W-:Y:S01]  /*14550*/  HGMMA.64x96x16.F32 R24, gdesc[UR4], RZ, !UPT, gsb0 ;  /* 0x01600000041879f0 */ /* 0x000fe2000c0008ff */
[----:B----4-:R-:W-:Y:S02]  /*14560*/  VIADD R6, R6, 0x2 ;  /* 0x0000000206067836 */ /* 0x010fe40000000000 */
        /* <DEDUP_REMOVED lines=14> */
[--C-:B------:R-:W-:Y:S01]  /*14650*/  IMAD.MOV.U32 R7, RZ, RZ, R15.reuse ;  /* 0x000000ffff077224 */ /* 0x100fe200078e000f */
[----:B------:R-:W-:Y:S01]  /*14660*/  HGMMA.64x96x16.F32 R24, gdesc[UR4], R24, gsb0 ;  /* 0x01600000041879f0 */ /* 0x000fe20008000818 */
[----:B------:R-:W-:Y:S01]  /*14670*/  R2UR UR4, R8 ;  /* 0x00000000080472ca */ /* 0x000fe200000e0000 */
[----:B--2---:R-:W-:Y:S01]  /*14680*/  VIADD R12, R12, 0x6 ;  /* 0x000000060c0c7836 */ /* 0x004fe20000000000 */
[----:B------:R-:W-:Y:S01]  /*14690*/  R2UR UR6, R6 ;  /* 0x00000000060672ca */ /* 0x000fe200000e0000 */
[----:B------:R-:W-:Y:S01]  /*146a0*/  VIADD R6, R14, 0x6 ;  /* 0x000000060e067836 */ /* 0x000fe20000000000 */
[----:B------:R-:W-:Y:S01]  /*146b0*/  R2UR UR7, R7 ;  /* 0x00000000070772ca */ /* 0x000fe200000e0000 */
[----:B------:R-:W-:Y:S01]  /*146c0*/  IMAD.MOV.U32 R7, RZ, RZ, R15 ;  /* 0x000000ffff077224 */ /* 0x000fe200078e000f */
        /* <DEDUP_REMOVED lines=14> */
[----:B0-----:R-:W-:Y:S05]  /*147b0*/  @!P0 BRA `(.L_x_3517) ;  /* 0x0000000000048947 */ /* 0x001fea0003800000 */
[----:B------:R-:W-:Y:S01]  /*147c0*/  BPT.TRAP 0x1 ;  /* 0x000000040000795c */ /* 0x000fe20000300000 */
.L_x_3517:
[----:B------:R-:W-:Y:S05]  /*147d0*/  BSYNC B0 ;  /* 0x0000000000007941 */ /* 0x000fea0003800000 */
.L_x_3516:
        /* <DEDUP_REMOVED lines=11> */
[----:B0-2---:R-:W-:Y:S05]  /*14890*/  @!P1 BRA `(.L_x_3519) ;  /* 0x0000000000049947 */ /* 0x005fea0003800000 */
[----:B------:R-:W-:Y:S01]  /*148a0*/  BPT.TRAP 0x1 ;  /* 0x000000040000795c */ /* 0x000fe20000300000 */
.L_x_3519:
[----:B------:R-:W-:Y:S05]  /*148b0*/  BSYNC B0 ;  /* 0x0000000000007941 */ /* 0x000fea0003800000 */
.L_x_3518:
[----:B------:R-:W-:Y:S04]  /*148c0*/  BSSY B0, `(.L_x_3520) ;  /* 0x0000008000007945 */ /* 0x000fe80003800000 */
[----:B------:R-:W-:Y:S05]  /*148d0*/  @P0 BRA `(.L_x_3521) ;  /* 0x0000000000180947 */ /* 0x000fea0003800000 */
[----:B------:R-:W2:Y:S01]  /*148e0*/  LD.E.64 R4, desc[UR36][R4.64+0x18] ;  /* 0x0000182404047980 */ /* 0x000ea2000c101b00 */
[----:B-----5:R-:W-:Y:S02]  /*148f0*/  SHF.L.U32 R7, R7, 0x1f, RZ ;  /* 0x0000001f07077819 */ /* 0x020fe400000006ff */
[----:B--2---:R-:W-:-:S05]  /*14900*/  MOV R9, R4 ;  /* 0x0000000400097202 */ /* 0x004fca0000000f00 */
[----:B------:R-:W-:-:S04]  /*14910*/  IMAD R6, R6, 0x8, R9 ;  /* 0x0000000806067824 */ /* 0x000fc800078e0209 */
[----:B------:R-:W0:Y:S02]  /*14920*/  SYNCS.PHASECHK.TRANS64.TRYWAIT P0, [R6+URZ], R7 ;  /* 0x00000007060075a7 */ /* 0x000e24000800017f */
[----:B0-----:R-:W-:Y:S05]  /*14930*/  @!P0 BRA `(.L_x_3522) ;  /* 0x0000017c003c8947 */ /* 0x001fea0003800000 */
.L_x_3521:
[----:B------:R-:W-:Y:S05]  /*14940*/  BSYNC B0 ;  /* 0x0000000000007941 */ /* 0x000fea0003800000 */
.L_x_3520:
[----:B------:R-:W2:Y:S04]  /*14950*/  LD.E R19, desc[UR36][R2.64] ;  /* 0x0000002402137980 */ /* 0x000ea8000c101900 */
[----:B------:R-:W2:Y:S04]  /*14960*/  LDL.64 R4, [R1+0xf8] ;  /* 0x0000f80001047983 */ /* 0x000ea80000100a00 */
[----:B------:R-:W3:Y:S04]  /*14970*/  LDL R11, [R1+0x70] ;  /* 0x00007000010b7983 */ /* 0x000ee80000100800 */
[----:B0----5:R-:W4:Y:S04]  /*14980*/  LDL.64 R6, [R1+0xf0] ;  /* 0x0000f00001067983 */ /* 0x021f280000100a00 */
[----:B------:R-:W4:Y:S04]  /*14990*/  LDL.64 R14, [R1+0xf0] ;  /* 0x0000f000010e7983 */ /* 0x000f280000100a00 */
[----:B------:R-:W4:Y:S04]  /*149a0*/  LDL.64 R12, [R1+0xf0] ;  /* 0x0000f000010c7983 */ /* 0x000f280000100a00 */
[----:B------:R-:W4:Y:S01]  /*149b0*/  LDL.64 R8, [R1+0xf0] ;  /* 0x0000f00001087983 */ /* 0x000f220000100a00 */
[----:B------:R-:W-:Y:S05]  /*149c0*/  WARPSYNC.ALL ;  /* 0x0000000000007948 */ /* 0x000fea0003800000 */
[----:B------:R-:W-:Y:S01]  /*149d0*/  WARPGROUP.ARRIVE ;  /* 0x00000000000079c5 */ /* 0x000fe20000000000 */
[----:B--2---:R-:W-:Y:S01]  /*149e0*/  IMAD R4, R19, 0xc00, R4 ;  /* 0x00000c0013047824 */ /* 0x004fe200078e0204 */
[----:B------:R-:W-:-:S02]  /*149f0*/  R2UR UR7, R5 ;  /* 0x00000000050772ca */ /* 0x000fc400000e0000 */
[----:B---3--:R-:W-:Y:S02]  /*14a00*/  ISETP.NE.U32.AND P0, PT, R11, RZ, PT ;  /* 0x000000ff0b00720c */ /* 0x008fe40003f05070 */
[----:B------:R-:W-:Y:S02]  /*14a10*/  R2UR UR6, R4 ;  /* 0x00000000040672ca */ /* 0x000fe400000e0000 */
[----:B----4-:R-:W-:Y:S02]  /*14a20*/  R2UR UR4, R6 ;  /* 0x00000000060472ca */ /* 0x010fe400000e0000 */
[----:B------:R-:W-:Y:S02]  /*14a30*/  R2UR UR5, R7 ;  /* 0x00000000070572ca */ /* 0x000fe400000e0000 */
[----:B------:R-:W2:Y:S05]  /*14a40*/  LDL.64 R6, [R1+0xf0] ;  /* 0x0000f00001067983 */ /* 0x000eaa0000100a00 */
        /* <DEDUP_REMOVED lines=150> */
[----:B------:R-:W-:Y:S01]  /*153b0*/  VIADD R8, R8, 0xc06 ;  /* 0x00000c0608087836 */ /* 0x000fe20000000000 */
[----:B------:R-:W0:Y:S01]  /*153c0*/  S2R R20, SR_TID.X ;  /* 0x0000000000147919 */ /* 0x000e220000002100 */
[----:B------:R-:W-:Y:S01]  /*153d0*/  VIADD R4, R4, 0x906 ;  /* 0x0000090604047836 */ /* 0x000fe20000000000 */
[----:B------:R2:W-:Y:S01]  /*153e0*/  STL [R1+0x70], R0 ;  /* 0x0000700001007387 */ /* 0x0005e20000100800 */
[----:B------:R-:W-:-:S02]  /*153f0*/  WARPGROUP.DEPBAR.LE gsb0, 0x0 ;  /* 0x00008000000079c5 */ /* 0x000fc40000010000 */
[----:B------:R-:W-:Y:S01]  /*15400*/  WARPGROUP.ARRIVE ;  /* 0x00000000000079c5 */ /* 0x000fe20000000000 */
[----:B------:R2:W5:Y:S05]  /*15410*/  LDL R7, [R1+0xc] ;  /* 0x00000c0001077983 */ /* 0x00056a0000100800 */
[----:B------:R-:W-:Y:S01]  /*15420*/  HGMMA.64x96x16.F32 R24, gdesc[UR4], R24, gsb0 ;  /* 0x01600000041879f0 */ /* 0x000fe20008000818 */
[----:B------:R-:W-:Y:S02]  /*15430*/  R2UR UR4, R8 ;  /* 0x00000000080472ca */ /* 0x000fe400000e0000 */
[----:B------:R-:W-:Y:S02]  /*15440*/  R2UR UR5, R9 ;  /* 0x00000000090572ca */ /* 0x000fe400000e0000 */
[----:B------:R-:W-:-:S02]  /*15450*/  R2UR UR6, R4 ;  /* 0x00000000040672ca */ /* 0x000fc400000e0000 */
[----:B------:R-:W-:Y:S01]  /*15460*/  R2UR UR7, R5 ;  /* 0x00000000050772ca */ /* 0x000fe200000e0000 */
[----:B------:R-:W3:Y:S04]  /*15470*/  LDL R4, [R1] ;  /* 0x0000000001047983 */ /* 0x000ee80000100800 */
[----:B------:R2:W-:Y:S01]  /*15480*/  STL [R1+0x70], R0 ;  /* 0x0000700001007387 */ /* 0x0005e20000100800 */
[----:B------:R-:W-:Y:S02]  /*15490*/  WARPGROUP.DEPBAR.LE gsb0, 0x0 ;  /* 0x00008000000079c5 */ /* 0x000fe40000010000 */
[----:B------:R-:W-:-:S06]  /*154a0*/  WARPGROUP.ARRIVE ;  /* 0x00000000000079c5 */ /* 0x000fcc0000000000 */
[----:B------:R-:W-:Y:S01]  /*154b0*/  HGMMA.64x96x16.F32 R24, gdesc[UR4], R24, gsb0 ;  /* 0x01600000041879f0 */ /* 0x000fe20008000818 */
[----:B------:R2:W-:Y:S01]  /*154c0*/  STL [R1+0x70], R0 ;  /* 0x0000700001007387 */ /* 0x0005e20000100800 */
[----:B0-----:R-:W-:-:S03]  /*154d0*/  SHF.R.U32.HI R20, RZ, 0x7, R20 ;  /* 0x00000007ff147819 */ /* 0x001fc60000011614 */
[----:B------:R2:W-:Y:S04]  /*154e0*/  STL [R1+0x70], R0 ;  /* 0x0000700001007387 */ /* 0x0005e80000100800 */
[----:B------:R2:W-:Y:S04]  /*154f0*/  STL [R1+0x70], R0 ;  /* 0x0000700001007387 */ /* 0x0005e80000100800 */
[----:B------:R2:W-:Y:S04]  /*15500*/  STL [R1+0x70], R0 ;  /* 0x0000700001007387 */ /* 0x0005e80000100800 */
[----:B------:R2:W-:Y:S01]  /*15510*/  STL [R1+0x70], R0 ;  /* 0x0000700001007387 */ /* 0x0005e20000100800 */
[----:B------:R-:W-:-:S03]  /*15520*/  IADD3 R5, -R20, 0xb, RZ ;  /* 0x0000000b14057810 */ /* 0x000fc60007ffe1ff */
        /* <DEDUP_REMOVED lines=11> */
[----:B------:R2:W5:Y:S01]  /*155e0*/  LD.E R6, desc[UR36][R2.64] ;  /* 0x0000002402067980 */ /* 0x000562000c101900 */
[----:B------:R-:W-:Y:S01]  /*155f0*/  BSSY B0, `(.L_x_3523) ;  /* 0x0000005000007945 */ /* 0x000fe20003800000 */
[----:B---3--:R-:W-:-:S04]  /*15600*/  LOP3.LUT R4, R4, 0x1, RZ, 0xfc, !PT ;  /* 0x0000000104047812 */ /* 0x008fc800078efcff */
[----:B------:R-:W-:-:S13]  /*15610*/  ISETP.NE.AND P0, PT, R4, 0x3, PT ;  /* 0x000000030400780c */ /* 0x000fda0003f05270 */
[----:B--2---:R-:W-:Y:S05]  /*15620*/  @!P0 BRA `(.L_x_3524) ;  /* 0x0000000000048947 */ /* 0x004fea0003800000 */
[----:B------:R-:W-:Y:S01]  /*15630*/  BPT.TRAP 0x1 ;  /* 0x000000040000795c */ /* 0x000fe20000300000 */
.L_x_3524:
[----:B------:R-:W-:Y:S05]  /*15640*/  BSYNC B0 ;  /* 0x0000000000007941 */ /* 0x000fea0003800000 */
.L_x_3523:
[----:B------:R-:W2:Y:S02]  /*15650*/  LDL.64 R4, [R1+0x20] ;  /* 0x0000200001047983 */ /* 0x000ea40000100a00 */
[----:B--2---:R-:W-:-:S05]  /*15660*/  MOV R5, R4 ;  /* 0x0000000400057202 */ /* 0x004fca0000000f00 */
[----:B-----5:R-:W-:-:S05]  /*15670*/  IMAD R6, R6, 0x8, R5 ;  /* 0x0000000806067824 */ /* 0x020fca00078e0205 */
[----:B------:R-:W-:-:S04]  /*15680*/  PRMT R6, R7, 0x654, R6 ;  /* 0x0000065407067816 */ /* 0x000fc80000000006 */
[----:B------:R0:W-:Y:S01]  /*15690*/  SYNCS.ARRIVE.TRANS64.RED.A1T0 RZ, [R6+URZ], RZ ;  /* 0x000000ff06ff79a7 */ /* 0x0001e2000810043f */
[----:B------:R-:W2:Y:S04]  /*156a0*/  LD.E.64 R4, desc[UR36][R16.64+0x150] ;  /* 0x0001502410047980 */ /* 0x000ea8000c101b00 */
[----:B------:R-:W3:Y:S04]  /*156b0*/  LDL R73, [R1+0x11c] ;  /* 0x00011c0001497983 */ /* 0x000ee80000100800 */
[----:B------:R-:W4:Y:S04]  /*156c0*/  LDL R72, [R1+0x50] ;  /* 0x0000500001487983 */ /* 0x000f280000100800 */
[----:B------:R-:W3:Y:S04]  /*156d0*/  LDL.64 R8, [R1+0x140] ;  /* 0x0001400001087983 */ /* 0x000ee80000100a00 */
[----:B------:R-:W4:Y:S04]  /*156e0*/  LDL R21, [R1+0x148] ;  /* 0x0001480001157983 */ /* 0x000f280000100800 */
[----:B------:R-:W4:Y:S04]  /*156f0*/  LDL.128 R12, [R1+0x130] ;  /* 0x00013000010c7983 */ /* 0x000f280000100c00 */
[----:B--2---:R-:W2:Y:S04]  /*15700*/  LD.E R20, desc[UR36][R4.64] ;  /* 0x0000002404147980 */ /* 0x004ea8000c101900 */
[----:B0-----:R-:W2:Y:S01]  /*15710*/  LDL.128 R4, [R1+0x120] ;  /* 0x0001200001047983 */ /* 0x001ea20000100c00 */
[----:B---3--:R-:W-:-:S02]  /*15720*/  ISETP.NE.AND P0, PT, R8, 0x1, PT ;  /* 0x000000010800780c */ /* 0x008fc40003f05270 */
[----:B----4-:R-:W-:Y:S01]  /*15730*/  ISETP.GE.AND P1, PT, R13, 0x1, PT ;  /* 0x000000010d00780c */ /* 0x010fe20003f26270 */
[----:B------:R-:W-:Y:S01]  /*15740*/  BSSY B0, `(.L_x_3525) ;  /* 0x000009e000007945 */ /* 0x000fe20003800000 */
[-C--:B--2---:R-:W-:Y:S01]  /*15750*/  FMUL.FTZ R77, R36, R20.reuse ;  /* 0x00000014244d7220 */ /* 0x084fe20000410000 */
[-C--:B------:R-:W-:Y:S01]  /*15760*/  FMUL.FTZ R36, R50, R20.reuse ;  /* 0x0000001432247220 */ /* 0x080fe20000410000 */
[-C--:B------:R-:W-:Y:S01]  /*15770*/  FMUL.FTZ R50, R56, R20.reuse ;  /* 0x0000001438327220 */ /* 0x080fe20000410000 */
[-C--:B------:R-:W-:Y:S01]  /*15780*/  FMUL.FTZ R18, R26, R20.reuse ;  /* 0x000000141a127220 */ /* 0x080fe20000410000 */
[----:B------:R-:W-:Y:S01]  /*15790*/  SHF.R.S32.HI R56, RZ, 0x1f, R73 ;  /* 0x0000001fff387819 */ /* 0x000fe20000011449 */
[-C--:B------:R-:W-:Y:S01]  /*157a0*/  FMUL.FTZ R26, R30, R20.reuse ;  /* 0x000000141e1a7220 */ /* 0x080fe20000410000 */
[-C--:B------:R-:W-:Y:S01]  /*157b0*/  FMUL.FTZ R30, R38, R20.reuse ;  /* 0x00000014261e7220 */ /* 0x080fe20000410000 */
[-C--:B------:R-:W-:Y:S01]  /*157c0*/  FMUL.FTZ R38, R51, R20.reuse ;  /* 0x0000001433267220 */ /* 0x080fe20000410000 */
[----:B------:R-:W-:Y:S01]  /*157d0*/  LEA.HI R51, R56, R73, RZ, 0x7 ;  /* 0x0000004938337211 */ /* 0x000fe200078f38ff */
[-C--:B------:R-:W-:Y:S01]  /*157e0*/  FMUL.FTZ R76, R33, R20.reuse ;  /* 0x00000014214c7220 */ /* 0x080fe20000410000 */
[-C--:B------:R-:W-:Y:S01]  /*157f0*/  FMUL.FTZ R33, R43, R20.reuse ;  /* 0x000000142b217220 */ /* 0x080fe20000410000 */
[-C--:B------:R-:W-:Y:S01]  /*15800*/  FMUL.FTZ R43, R58, R20.reuse ;  /* 0x000000143a2b7220 */ /* 0x080fe20000410000 */
[----:B------:R-:W-:Y:S01]  /*15810*/  LOP3.LUT R58, R51, 0xffffff80, RZ, 0xc0, !PT ;  /* 0xffffff80333a7812 */ /* 0x000fe200078ec0ff */
[-C--:B------:R-:W-:Y:S01]  /*15820*/  FMUL.FTZ R74, R29, R20.reuse ;  /* 0x000000141d4a7220 */ /* 0x080fe20000410000 */
[-C--:B------:R-:W-:Y:S01]  /*15830*/  FMUL.FTZ R29, R35, R20.reuse ;  /* 0x00000014231d7220 */ /* 0x080fe20000410000 */
[----:B------:R-:W-:-:S02]  /*15840*/  FMUL.FTZ R35, R47, R20 ;  /* 0x000000142f237220 */ /* 0x000fc40000410000 */
[----:B------:R-:W-:Y:S02]  /*15850*/  IMAD.IADD R58, R73, 0x1, -R58 ;  /* 0x00000001493a7824 */ /* 0x000fe400078e0a3a */
[-C--:B------:R-:W-:Y:S01]  /*15860*/  FMUL.FTZ R47, R49, R20.reuse ;  /* 0x00000014312f7220 */ /* 0x080fe20000410000 */
[-C--:B------:R-:W-:Y:S01]  /*15870*/  FMUL.FTZ R11, R24, R20.reuse ;  /* 0x00000014180b7220 */ /* 0x080fe20000410000 */
[-C--:B------:R-:W-:Y:S01]  /*15880*/  FMUL.FTZ R49, R53, R20.reuse ;  /* 0x0000001435317220 */ /* 0x080fe20000410000 */
[-C--:B------:R-:W-:Y:S01]  /*15890*/  FMUL.FTZ R24, R25, R20.reuse ;  /* 0x0000001419187220 */ /* 0x080fe20000410000 */
[----:B------:R-:W-:Y:S01]  /*158a0*/  SHF.R.S32.HI R53, RZ, 0x1f, R58 ;  /* 0x0000001fff357819 */ /* 0x000fe2000001143a */
[-C--:B------:R-:W-:Y:S01]  /*158b0*/  FMUL.FTZ R25, R28, R20.reuse ;  /* 0x000000141c197220 */ /* 0x080fe20000410000 */
[-C--:B------:R-:W-:Y:S01]  /*158c0*/  FMUL.FTZ R79, R40, R20.reuse ;  /* 0x00000014284f7220 */ /* 0x080fe20000410000 */
[-C--:B------:R-:W-:Y:S01]  /*158d0*/  FMUL.FTZ R28, R34, R20.reuse ;  /* 0x00000014221c7220 */ /* 0x080fe20000410000 */
[-C--:B------:R-:W-:Y:S01]  /*158e0*/  FMUL.FTZ R40, R54, R20.reuse ;  /* 0x0000001436287220 */ /* 0x080fe20000410000 */
[-C--:B------:R-:W-:Y:S01]  /*158f0*/  FMUL.FTZ R34, R46, R20.reuse ;  /* 0x000000142e227220 */ /* 0x080fe20000410000 */
[-C--:B------:R-:W-:Y:S01]  /*15900*/  FMUL.FTZ R54, R60, R20.reuse ;  /* 0x000000143c367220 */ /* 0x080fe20000410000 */
[----:B------:R-:W-:Y:S01]  /*15910*/  FMUL.FTZ R46, R48, R20 ;  /* 0x00000014302e7220 */ /* 0x000fe20000410000 */
[----:B------:R-:W-:Y:S01]  /*15920*/  LEA.HI R60, R53, R58, RZ, 0x2 ;  /* 0x0000003a353c7211 */ /* 0x000fe200078f10ff */
[-C--:B------:R-:W-:Y:S01]  /*15930*/  FMUL.FTZ R48, R52, R20.reuse ;  /* 0x0000001434307220 */ /* 0x080fe20000410000 */
[-C--:B------:R-:W-:Y:S01]  /*15940*/  FMUL.FTZ R78, R37, R20.reuse ;  /* 0x00000014254e7220 */ /* 0x080fe20000410000 */
[-C--:B------:R-:W-:Y:S01]  /*15950*/  FMUL.FTZ R52, R57, R20.reuse ;  /* 0x0000001439347220 */ /* 0x080fe20000410000 */
[-C--:B------:R-:W-:Y:S01]  /*15960*/  FMUL.FTZ R19, R27, R20.reuse ;  /* 0x000000141b137220 */ /* 0x080fe20000410000 */
[-C--:B------:R-:W-:Y:S01]  /*15970*/  FMUL.FTZ R37, R59, R20.reuse ;  /* 0x000000143b257220 */ /* 0x080fe20000410000 */
[----:B------:R-:W-:Y:S01]  /*15980*/  LEA.HI R57, R56, R73, RZ, 0x2 ;  /* 0x0000004938397211 */ /* 0x000fe200078f10ff */
[-C--:B------:R-:W-:Y:S01]  /*15990*/  FMUL.FTZ R27, R31, R20.reuse ;  /* 0x000000141f1b7220 */ /* 0x080fe20000410000 */
[--C-:B------:R-:W-:Y:S01]  /*159a0*/  SHF.R.S32.HI R59, RZ, 0x2, R60.reuse ;  /* 0x00000002ff3b7819 */ /* 0x100fe2000001143c */
[-C--:B------:R-:W-:Y:S01]  /*159b0*/  FMUL.FTZ R31, R39, R20.reuse ;  /* 0x00000014271f7220 */ /* 0x080fe20000410000 */
[----:B------:R-:W-:Y:S01]  /*159c0*/  SHF.R.S32.HI R56, RZ, 0x1f, R60 ;  /* 0x0000001fff387819 */ /* 0x000fe2000001143c */
[----:B------:R-:W-:Y:S01]  /*159d0*/  FMUL.FTZ R39, R62, R20 ;  /* 0x000000143e277220 */ /* 0x000fe20000410000 */
[----:B------:R-:W-:-:S02]  /*159e0*/  LOP3.LUT R62, R57, 0xfffffffc, RZ, 0xc0, !PT ;  /* 0xfffffffc393e7812 */ /* 0x000fc400078ec0ff */
[----:B------:R-:W-:Y:S02]  /*159f0*/  LEA.HI R57, R56, R59, RZ, 0x3 ;  /* 0x0000003b38397211 */ /* 0x000fe400078f18ff */
[----:B------:R-:W-:Y:S02]  /*15a00*/  SHF.R.S32.HI R56, RZ, 0x7, R51 ;  /* 0x00000007ff387819 */ /* 0x000fe40000011433 */
[----:B------:R-:W-:Y:S01]  /*15a10*/  LEA.HI R53, R53, R58, RZ, 0x5 ;  /* 0x0000003a35357211 */ /* 0x000fe200078f28ff */
[----:B------:R-:W-:Y:S02]  /*15a20*/  IMAD.IADD R73, R73, 0x1, -R62 ;  /* 0x0000000149497824 */ /* 0x000fe400078e0a3e */
[-C--:B------:R-:W-:Y:S01]  /*15a30*/  FMUL.FTZ R75, R32, R20.reuse ;  /* 0x00000014204b7220 */ /* 0x080fe20000410000 */
[----:B------:R-:W-:Y:S01]  /*15a40*/  LOP3.LUT R62, R57, 0xfffffff8, RZ, 0xc0, !PT ;  /* 0xfffffff8393e7812 */ /* 0x000fe200078ec0ff */
[----:B------:R-:W-:Y:S01]  /*15a50*/  FMUL.FTZ R32, R42, R20 ;  /* 0x000000142a207220 */ /* 0x000fe20000410000 */
[----:B------:R-:W-:-:S02]  /*15a60*/  LEA.HI R51, R51, R56, RZ, 0x1 ;  /* 0x0000003833337211 */ /* 0x000fc400078f08ff */
[----:B------:R-:W-:Y:S01]  /*15a70*/  SHF.R.S32.HI R53, RZ, 0x5, R53 ;  /* 0x00000005ff357819 */ /* 0x000fe20000011435 */
[-C--:B------:R-:W-:Y:S01]  /*15a80*/  FMUL.FTZ R42, R55, R20.reuse ;  /* 0x00000014372a7220 */ /* 0x080fe20000410000 */
[-C--:B------:R-:W-:Y:S01]  /*15a90*/  FMUL.FTZ R55, R61, R20.reuse ;  /* 0x000000143d377220 */ /* 0x080fe20000410000 */
[----:B------:R-:W-:Y:S01]  /*15aa0*/  LOP3.LUT R51, R51, 0x3fffffe, RZ, 0xc0, !PT ;  /* 0x03fffffe33337812 */ /* 0x000fe200078ec0ff */
[----:B------:R-:W-:Y:S01]  /*15ab0*/  IMAD.IADD R62, R59, 0x1, -R62 ;  /* 0x000000013b3e7824 */ /* 0x000fe200078e0a3e */
[----:B------:R-:W-:Y:S01]  /*15ac0*/  LEA.HI R61, R73, R73, RZ, 0x1 ;  /* 0x00000049493d7211 */ /* 0x000fe200078f08ff */
[----:B------:R-:W-:Y:S02]  /*15ad0*/  IMAD R53, R72, 0x8, R53 ;  /* 0x0000000848357824 */ /* 0x000fe400078e0235 */
[----:B------:R-:W-:Y:S01]  /*15ae0*/  FMUL.FTZ R57, R64, R20 ;  /* 0x0000001440397220 */ /* 0x000fe20000410000 */
[----:B------:R-:W-:Y:S01]  /*15af0*/  IMAD.IADD R56, R56, 0x1, -R51 ;  /* 0x0000000138387824 */ /* 0x000fe200078e0a33 */
[----:B------:R-:W-:Y:S01]  /*15b00*/  LOP3.LUT R64, R61, 0x1ffffffe, RZ, 0xc0, !PT ;  /* 0x1ffffffe3d407812 */ /* 0x000fe200078ec0ff */
[----:B------:R-:W-:-:S04]  /*15b10*/  IMAD.U32 R53, R53, 0x10, R62 ;  /* 0x0000001035357824 */ /* 0x000fc800078e003e */
[----:B------:R-:W-:Y:S02]  /*15b20*/  IMAD.IADD R64, R73, 0x1, -R64 ;  /* 0x0000000149407824 */ /* 0x000fe400078e0a40 */
[----:B------:R-:W-:-:S04]  /*15b30*/  IMAD R53, R56, 0x40, R53 ;  /* 0x0000004038357824 */ /* 0x000fc800078e0235 */
[----:B------:R-:W-:-:S04]  /*15b40*/  IMAD R8, R64, 0x8, R53 ;  /* 0x0000000840087824 */ /* 0x000fc800078e0235 */
[----:B------:R-:W-:Y:S01]  /*15b50*/  @P0 IMAD.HI.U32 R56, R8, R9, RZ ;  /* 0x0000000908380227 */ /* 0x000fe200078e00ff */
[----:B------:R-:W-:-:S04]  /*15b60*/  LOP3.LUT R9, R60, 0x7ffffffc, RZ, 0xc0, !PT ;  /* 0x7ffffffc3c097812 */ /* 0x000fc800078ec0ff */
[----:B------:R-:W-:Y:S01]  /*15b70*/  @P0 SHF.R.U32.HI R8, RZ, R21, R56 ;  /* 0x00000015ff080219 */ /* 0x000fe20000011638 */
[----:B------:R-:W-:Y:S02]  /*15b80*/  IMAD.MOV.U32 R21, RZ, RZ, -0x60 ;  /* 0xffffffa0ff157424 */ /* 0x000fe400078e00ff */
[----:B------:R-:W-:Y:S02]  /*15b90*/  IMAD.IADD R58, R58, 0x1, -R9 ;  /* 0x000000013a3a7824 */ /* 0x000fe400078e0a09 */
[----:B------:R-:W0:Y:S01]  /*15ba0*/  SHFL.IDX PT, R56, R8, RZ, 0x1c1f ;  /* 0x001c1fff08387589 */ /* 0x000e2200000e0000 */
[----:B------:R-:W-:Y:S02]  /*15bb0*/  IMAD R21, R10, R21, 0x1 ;  /* 0x000000010a157424 */ /* 0x000fe400078e0215 */
[-C--:B------:R-:W-:Y:S01]  /*15bc0*/  FMUL.FTZ R80, R41, R20.reuse ;  /* 0x0000001429507220 */ /* 0x080fe20000410000 */
[-C--:B------:R-:W-:Y:S01]  /*15bd0*/  FMUL.FTZ R44, R44, R20.reuse ;  /* 0x000000142c2c7220 */ /* 0x080fe20000410000 */
[----:B------:R-:W-:Y:S01]  /*15be0*/  FMUL.FTZ R45, R45, R20 ;  /* 0x000000142d2d7220 */ /* 0x000fe20000410000 */
[----:B------:R-:W-:-:S02]  /*15bf0*/  IMAD R58, R58, -0x2, R21 ;  /* 0xfffffffe3a3a7824 */ /* 0x000fc400078e0215 */
        /* <DEDUP_REMOVED lines=8> */
[----:B------:R-:W2:Y:S01]  /*15c80*/  MUFU.TANH R11, R11 ;  /* 0x0000000b000b7308 */ /* 0x000ea20000002400 */
[----:B------:R-:W-:Y:S02]  /*15c90*/  IADD3 R20, -R4, R58, R5 ;  /* 0x0000003a04147210 */ /* 0x000fe40007ffe105 */
[----:B------:R-:W-:-:S05]  /*15ca0*/  LOP3.LUT R61, RZ, R6, RZ, 0x33, !PT ;  /* 0x00000006ff3d7212 */ /* 0x000fca00078e33ff */
[----:B------:R-:W3:Y:S08]  /*15cb0*/  MUFU.TANH R24, R24 ;  /* 0x0000001800187308 */ /* 0x000ef00000002400 */
[----:B------:R-:W4:Y:S08]  /*15cc0*/  MUFU.TANH R18, R18 ;  /* 0x0000001200127308 */ /* 0x000f300000002400 */
        /* <DEDUP_REMOVED lines=41> */
[----:B------:R0:W0:Y:S08]  /*15f60*/  MUFU.TANH R63, R68 ;  /* 0x00000044003f7308 */ /* 0x0000300000002400 */
[----:B------:R-:W0:Y:S08]  /*15f70*/  MUFU.TANH R69, R69 ;  /* 0x0000004500457308 */ /* 0x000e300000002400 */
[----:B------:R-:W0:Y:S08]  /*15f80*/  MUFU.TANH R9, R9 ;  /* 0x0000000900097308 */ /* 0x000e300000002400 */
[----:B------:R-:W1:Y:S01]  /*15f90*/  MUFU.TANH R21, R21 ;  /* 0x0000001500157308 */ /* 0x000e620000002400 */
[----:B------:R-:W-:-:S02]  /*15fa0*/  IMAD.IADD R65, R20, 0x1, R7 ;  /* 0x0000000114417824 */ /* 0x000fc400078e0207 */
[----:B------:R-:W-:Y:S02]  /*15fb0*/  IMAD.IADD R67, R20, 0x1, R61 ;  /* 0x0000000114437824 */ /* 0x000fe400078e023d */
[----:B------:R-:W-:Y:S02]  /*15fc0*/  IMAD R71, R10, -0x60, R12 ;  /* 0xffffffa00a477824 */ /* 0x000fe400078e020c */
[----:B------:R-:W-:Y:S02]  /*15fd0*/  VIADD R73, R58, 0xffffffff ;  /* 0xffffffff3a497836 */ /* 0x000fe40000000000 */
[--C-:B0-----:R-:W-:Y:S02]  /*15fe0*/  IMAD.IADD R6, R65, 0x1, R56.reuse ;  /* 0x0000000141067824 */ /* 0x101fe400078e0238 */
        /* <DEDUP_REMOVED lines=12> */
.L_x_3528:
[----:B------:R-:W-:-:S13]  /*160b0*/  ISETP.NE.AND P0, PT, R13, 0x1, PT ;  /* 0x000000010d00780c */ /* 0x000fda0003f05270 */
[----:B------:R-:W-:-:S05]  /*160c0*/  @P0 IMAD.HI.U32 R20, R12, R14, RZ ;  /* 0x0000000e0c140227 */ /* 0x000fca00078e00ff */
[----:B------:R-:W-:-:S07]  /*160d0*/  @P0 SHF.R.U32.HI R12, RZ, R15, R20 ;  /* 0x0000000fff0c0219 */ /* 0x000fce0000011614 */
.L_x_3529:
[----:B------:R-:W-:Y:S05]  /*160e0*/  BSYNC B1 ;  /* 0x0000000000017941 */ /* 0x000fea0003800000 */
.L_x_3527:
[----:B------:R-:W-:-:S05]  /*160f0*/  IMAD R12, R12, R13, R73 ;  /* 0x0000000d0c0c7224 */ /* 0x000fca00078e0249 */
[----:B------:R-:W-:Y:S02]  /*16100*/  VIMNMX R7, R7, R12, !PT ;  /* 0x0000000c07077248 */ /* 0x000fe40007fe0100 */
[----:B------:R-:W-:-:S07]  /*16110*/  VIADDMNMX R6, R12, R13, R6, PT ;  /* 0x0000000d0c067246 */ /* 0x000fce0003800106 */
.L_x_3526:
[----:B------:R-:W-:Y:S05]  /*16120*/  BSYNC B0 ;  /* 0x0000000000007941 */ /* 0x000fea0003800000 */
.L_x_3525:
[C---:B------:R-:W-:Y:S01]  /*16130*/  ISETP.GE.AND P0, PT, R71.reuse, 0x9, PT ;  /* 0x000000094700780c */ /* 0x040fe20003f06270 */
[----:B------:R-:W0:Y:S01]  /*16140*/  SHFL.IDX PT, R8, R8, 0x1, 0x1c1f ;  /* 0x003c1f0008087f89 */ /* 0x000e2200000e0000 */
[----:B------:R-:W-:Y:S01]  /*16150*/  ISETP.GE.AND P1, PT, R71, 0x2, PT ;  /* 0x000000024700780c */ /* 0x000fe20003f26270 */
[----:B------:R-:W-:Y:S01]  /*16160*/  BSSY B0, `(.L_x_3530) ;  /* 0x0000086000007945 */ /* 0x000fe20003800000 */
[----:B------:R-:W-:Y:S02]  /*16170*/  P2R R81, PR, RZ, 0x1 ;  /* 0x00000001ff517803 */ /* 0x000fe40000000000 */
[----:B------:R-:W-:Y:S02]  /*16180*/  ISETP.GT.AND P0, PT, R7, 0x8, !P0 ;  /* 0x000000080700780c */ /* 0x000fe40004704270 */
[----:B------:R-:W-:Y:S02]  /*16190*/  P2R R61, PR, RZ, 0x2 ;  /* 0x00000002ff3d7803 */ /* 0x000fe40000000000 */
[----:B------:R-:W-:-:S02]  /*161a0*/  ISETP.LT.OR P0, PT, R6, 0x9, P0 ;  /* 0x000000090600780c */ /* 0x000fc40000701670 */
[----:B------:R-:W-:Y:S02]  /*161b0*/  ISETP.GT.AND P1, PT, R7, 0x1, !P1 ;  /* 0x000000010700780c */ /* 0x000fe40004f24270 */
[----:B------:R-:W-:Y:S02]  /*161c0*/  ISETP.GE.AND P2, PT, R71, 0x11, PT ;  /* 0x000000114700780c */ /* 0x000fe40003f46270 */
[----:B------:R-:W-:Y:S02]  /*161d0*/  FSEL R154, R25, -INF , !P0 ;  /* 0xff800000199a7808 */ /* 0x000fe40004000000 */
[----:B------:R-:W-:Y:S02]  /*161e0*/  ISETP.LT.OR P1, PT, R6, 0x2, P1 ;  /* 0x000000020600780c */ /* 0x000fe40000f21670 */
[----:B------:R-:W-:Y:S02]  /*161f0*/  ISETP.GT.AND P0, PT, R7, 0x10, !P2 ;  /* 0x000000100700780c */ /* 0x000fe40005704270 */
[----:B------:R-:W-:-:S02]  /*16200*/  ISETP.GE.AND P3, PT, R71, 0xa, PT ;  /* 0x0000000a4700780c */ /* 0x000fc40003f66270 */
[----:B------:R-:W-:Y:S01]  /*16210*/  FSEL R82, R24, -INF , !P1 ;  /* 0xff80000018527808 */ /* 0x000fe20004800000 */
[----:B0-----:R-:W-:Y:S01]  /*16220*/  IMAD.IADD R12, R65, 0x1, R8 ;  /* 0x00000001410c7824 */ /* 0x001fe200078e0208 */
[----:B------:R-:W-:Y:S02]  /*16230*/  P2R R85, PR, RZ, 0x4 ;  /* 0x00000004ff557803 */ /* 0x000fe40000000000 */
[----:B------:R-:W-:Y:S02]  /*16240*/  ISETP.LT.OR P0, PT, R6, 0x11, P0 ;  /* 0x000000110600780c */ /* 0x000fe40000701670 */
[----:B------:R-:W-:Y:S02]  /*16250*/  ISETP.GT.AND P1, PT, R7, 0x9, !P3 ;  /* 0x000000090700780c */ /* 0x000fe40005f24270 */
        /* <DEDUP_REMOVED lines=66> */
[----:B------:R-:W-:Y:S02]  /*16680*/  P2R R25, PR, RZ, 0x4 ;  /* 0x00000004ff197803 */ /* 0x000fe40000000000 */
[----:B------:R-:W-:-:S02]  /*16690*/  FSEL R52, R52, -INF , !P0 ;  /* 0xff80000034347808 */ /* 0x000fc40004000000 */
        /* <DEDUP_REMOVED lines=22> */
[----:B------:R-:W-:-:S04]  /*16800*/  ISETP.GT.AND P6, PT, R7, RZ, !P5 ;  /* 0x000000ff0700720c */ /* 0x000fc80006fc4270 */
[----:B------:R-:W-:-:S04]  /*16810*/  ISETP.LT.OR P6, PT, R6, 0x1, P6 ;  /* 0x000000010600780c */ /* 0x000fc800037c1670 */
[----:B------:R-:W-:Y:S01]  /*16820*/  FSEL R152, R11, -INF , !P6 ;  /* 0xff8000000b987808 */ /* 0x000fe20007000000 */
[----:B------:R-:W-:Y:S01]  /*16830*/  IMAD.IADD R11, R67, 0x1, R8 ;  /* 0x00000001430b7824 */ /* 0x000fe200078e0208 */
        /* <DEDUP_REMOVED lines=17> */
.L_x_3533:
[----:B------:R-:W-:-:S13]  /*16950*/  ISETP.NE.AND P6, PT, R13, 0x1, PT ;  /* 0x000000010d00780c */ /* 0x000fda0003fc5270 */
[----:B------:R-:W-:-:S05]  /*16960*/  @P6 IMAD.HI.U32 R14, R4, R14, RZ ;  /* 0x0000000e040e6227 */ /* 0x000fca00078e00ff */
[----:B------:R-:W-:-:S07]  /*16970*/  @P6 SHF.R.U32.HI R4, RZ, R15, R14 ;  /* 0x0000000fff046219 */ /* 0x000fce000001160e */
.L_x_3534:
[----:B------:R-:W-:Y:S05]  /*16980*/  BSYNC B1 ;  /* 0x0000000000017941 */ /* 0x000fea0003800000 */
.L_x_3532:
[----:B------:R-:W-:-:S05]  /*16990*/  IMAD R4, R4, R13, R73 ;  /* 0x0000000d04047224 */ /* 0x000fca00078e0249 */
[----:B------:R-:W-:Y:S02]  /*169a0*/  VIADDMNMX R12, R4, R13, R12, PT ;  /* 0x0000000d040c7246 */ /* 0x000fe4000380010c */
[----:B------:R-:W-:-:S07]  /*169b0*/  VIMNMX R11, R11, R4, !PT ;  /* 0x000000040b0b7248 */ /* 0x000fce0007fe0100 */
.L_x_3531:
[----:B------:R-:W-:Y:S05]  /*169c0*/  BSYNC B0 ;  /* 0x0000000000007941 */ /* 0x000fea0003800000 */
.L_x_3530:
[----:B------:R-:W2:Y:S01]  /*169d0*/  LDL.64 R6, [R1+0x210] ;  /* 0x0002100001067983 */ /* 0x000ea20000100a00 */
[----:B------:R-:W-:Y:S02]  /*169e0*/  ISETP.GT.AND P5, PT, R11, RZ, !P5 ;  /* 0x000000ff0b00720c */ /* 0x000fe40006fa4270 */
        /* <DEDUP_REMOVED lines=31> */
[----:B------:R-:W-:Y:S02]  /*16be0*/  ISETP.NE.AND P5, PT, R86, RZ, PT ;  /* 0x000000ff5600720c */ /* 0x000fe40003fa5270 */
[C---:B------:R-:W-:Y:S01]  /*16bf0*/  ISETP.GT.AND P0, PT, R11.reuse, 0x48, !P0 ;  /* 0x000000480b00780c */ /* 0x040fe20004704270 */
[----:B------:R-:W3:Y:S01]  /*16c00*/  LDL R86, [R1+0x230] ;  /* 0x0002300001567983 */ /* 0x000ee20000100800 */
        /* <DEDUP_REMOVED lines=35> */
[----:B------:R-:W-:Y:S02]  /*16e40*/  ISETP.NE.AND P5, PT, R93, RZ, PT ;  /* 0x000000ff5d00720c */ /* 0x000fe40003fa5270 */
[----:B--2---:R-:W-:-:S04]  /*16e50*/  FMNMX.FTZ R4, R152, R6, !PT ;  /* 0x0000000698047209 */ /* 0x004fc80007810000 */
        /* <DEDUP_REMOVED lines=11> */
[----:B------:R-:W-:Y:S02]  /*16f10*/  FMNMX.FTZ R5, R46, R5, !PT ;  /* 0x000000052e057209 */ /* 0x000fe40007810000 */
[----:B------:R-:W-:Y:S02]  /*16f20*/  FMNMX.FTZ R4, R84, R7, !PT ;  /* 0x0000000754047209 */ /* 0x000fe40007810000 */
        /* <DEDUP_REMOVED lines=20> */
[----:B------:R-:W-:-:S03]  /*17070*/  FMNMX.FTZ R5, R45, R4, !PT ;  /* 0x000000042d057209 */ /* 0x000fc60007810000 */
[----:B------:R-:W0:Y:S01]  /*17080*/  SHFL.BFLY PT, R13, R8, 0x2, 0x1f ;  /* 0x0c401f00080d7f89 */ /* 0x000e2200000e0000 */
[----:B------:R-:W-:-:S04]  /*17090*/  FMNMX.FTZ R4, R18, R5, !PT ;  /* 0x0000000512047209 */ /* 0x000fc80007810000 */
[----:B------:R-:W-:-:S04]  /*170a0*/  FMNMX.FTZ R5, R19, R4, !PT ;  /* 0x0000000413057209 */ /* 0x000fc80007810000 */
[----:B------:R-:W-:Y:S02]  /*170b0*/  FMNMX.FTZ R5, R38, R5, !PT ;  /* 0x0000000526057209 */ /* 0x000fe40007810000 */
[C---:B------:R-:W-:Y:S02]  /*170c0*/  ISETP.GT.AND P5, PT, R11.reuse, 0x41, !P5 ;  /* 0x000000410b00780c */ /* 0x040fe40006fa4270 */
[----:B------:R-:W-:Y:S02]  /*170d0*/  FMNMX.FTZ R5, R40, R5, !PT ;  /* 0x0000000528057209 */ /* 0x000fe40007810000 */
[----:B------:R-:W-:Y:S02]  /*170e0*/  ISETP.LT.OR P5, PT, R12, 0x42, P5 ;  /* 0x000000420c00780c */ /* 0x000fe40002fa1670 */
[----:B------:R-:W-:Y:S02]  /*170f0*/  FMNMX.FTZ R4, R42, R5, !PT ;  /* 0x000000052a047209 */ /* 0x000fe40007810000 */
[----:B------:R-:W-:-:S02]  /*17100*/  ISETP.GT.AND P1, PT, R11, 0x49, !P1 ;  /* 0x000000490b00780c */ /* 0x000fc40004f24270 */
[----:B------:R-:W-:Y:S02]  /*17110*/  ISETP.LT.OR P0, PT, R12, 0x49, P0 ;  /* 0x000000490c00780c */ /* 0x000fe40000701670 */
[----:B------:R-:W-:Y:S02]  /*17120*/  FSEL R59, R37, -INF , !P5 ;  /* 0xff800000253b7808 */ /* 0x000fe40006800000 */
[----:B------:R-:W-:Y:S02]  /*17130*/  FMNMX.FTZ R4, R43, R4, !PT ;  /* 0x000000042b047209 */ /* 0x000fe40007810000 */
[----:B------:R-:W-:Y:S02]  /*17140*/  ISETP.GT.AND P2, PT, R11, 0x50, !P2 ;  /* 0x000000500b00780c */ /* 0x000fe40005744270 */
[----:B0-----:R-:W-:Y:S02]  /*17150*/  FMNMX.FTZ R13, R8, R13, !PT ;  /* 0x0000000d080d7209 */ /* 0x001fe40007810000 */
[----:B------:R-:W-:-:S02]  /*17160*/  ISETP.LT.OR P1, PT, R12, 0x4a, P1 ;  /* 0x0000004a0c00780c */ /* 0x000fc40000f21670 */
[----:B------:R-:W-:Y:S02]  /*17170*/  FSEL R39, R39, -INF , !P0 ;  /* 0xff80000027277808 */ /* 0x000fe40004000000 */
[----:B------:R-:W-:Y:S01]  /*17180*/  FMNMX.FTZ R4, R59, R4, !PT ;  /* 0x000000043b047209 */ /* 0x000fe20007810000 */
[----:B------:R-:W0:Y:S01]  /*17190*/  SHFL.BFLY PT, R14, R13, 0x1, 0x1f ;  /* 0x0c201f000d0e7f89 */ /* 0x000e2200000e0000 */
[----:B------:R-:W-:Y:S02]  /*171a0*/  ISETP.GT.AND P3, PT, R11, 0x51, !P3 ;  /* 0x000000510b00780c */ /* 0x000fe40005f64270 */
[----:B------:R-:W-:Y:S02]  /*171b0*/  ISETP.LT.OR P2, PT, R12, 0x51, P2 ;  /* 0x000000510c00780c */ /* 0x000fe40001741670 */
[----:B------:R-:W-:Y:S02]  /*171c0*/  FSEL R41, R41, -INF , !P1 ;  /* 0xff80000029297808 */ /* 0x000fe40004800000 */
[----:B------:R-:W-:-:S02]  /*171d0*/  FMNMX.FTZ R4, R39, R4, !PT ;  /* 0x0000000427047209 */ /* 0x000fc40007810000 */
[----:B------:R-:W-:Y:S02]  /*171e0*/  ISETP.GT.AND P4, PT, R11, 0x58, !P4 ;  /* 0x000000580b00780c */ /* 0x000fe40006784270 */
[C---:B------:R-:W-:Y:S02]  /*171f0*/  ISETP.LT.OR P3, PT, R12.reuse, 0x52, P3 ;  /* 0x000000520c00780c */ /* 0x040fe40001f61670 */
[----:B------:R-:W-:Y:S02]  /*17200*/  FSEL R51, R51, -INF , !P2 ;  /* 0xff80000033337808 */ /* 0x000fe40005000000 */
[----:B------:R-:W-:Y:S02]  /*17210*/  FMNMX.FTZ R4, R41, R4, !PT ;  /* 0x0000000429047209 */ /* 0x000fe40007810000 */
[----:B------:R-:W-:Y:S02]  /*17220*/  ISETP.GT.AND P0, PT, R11, 0x59, !P6 ;  /* 0x000000590b00780c */ /* 0x000fe40007704270 */
[----:B------:R-:W-:-:S02]  /*17230*/  ISETP.LT.OR P4, PT, R12, 0x59, P4 ;  /* 0x000000590c00780c */ /* 0x000fc40002781670 */
[----:B------:R-:W-:Y:S02]  /*17240*/  FSEL R53, R53, -INF , !P3 ;  /* 0xff80000035357808 */ /* 0x000fe40005800000 */
[----:B------:R-:W-:Y:S02]  /*17250*/  FMNMX.FTZ R4, R51, R4, !PT ;  /* 0x0000000433047209 */ /* 0x000fe40007810000 */
[----:B------:R-:W-:Y:S02]  /*17260*/  ISETP.LT.OR P0, PT, R12, 0x5a, P0 ;  /* 0x0000005a0c00780c */ /* 0x000fe40000701670 */
[----:B------:R-:W-:Y:S02]  /*17270*/  FSEL R61, R9, -INF , !P4 ;  /* 0xff800000093d7808 */ /* 0x000fe40006000000 */
[----:B------:R-:W-:Y:S02]  /*17280*/  FMNMX.FTZ R4, R53, R4, !PT ;  /* 0x0000000435047209 */ /* 0x000fe40007810000 */
[----:B-1----:R-:W-:-:S02]  /*17290*/  FSEL R63, R21, -INF , !P0 ;  /* 0xff800000153f7808 */ /* 0x002fc40004000000 */
[----:B------:R-:W-:-:S04]  /*172a0*/  FMNMX.FTZ R4, R61, R4, !PT ;  /* 0x000000043d047209 */ /* 0x000fc80007810000 */
[----:B------:R-:W-:Y:S02]  /*172b0*/  FMNMX.FTZ R9, R63, R4, !PT ;  /* 0x000000043f097209 */ /* 0x000fe40007810000 */
[----:B0-----:R-:W-:Y:S01]  /*172c0*/  FMNMX.FTZ R12, R13, R14, !PT ;  /* 0x0000000e0d0c7209 */ /* 0x001fe20007810000 */
[----:B------:R-:W2:Y:S04]  /*172d0*/  LDL.64 R4, [R1+0x220] ;  /* 0x0002200001047983 */ /* 0x000ea80000100a00 */
[----:B------:R-:W-:Y:S04]  /*172e0*/  STL.64 [R1+0x210], R8 ;  /* 0x0002100801007387 */ /* 0x000fe80000100a00 */
[----:B------:R-:W4:Y:S04]  /*172f0*/  LDL R13, [R1+0x214] ;  /* 0x00021400010d7983 */ /* 0x000f280000100800 */
[----:B------:R-:W-:Y:S04]  /*17300*/  STL [R1+0x210], R12 ;  /* 0x0002100c01007387 */ /* 0x000fe80000100800 */
[----:B------:R-:W3:Y:S04]  /*17310*/  LDL R14, [R1+0x210] ;  /* 0x00021000010e7983 */ /* 0x000ee80000100800 */
[----:B----4-:R-:W0:Y:S02]  /*17320*/  SHFL.BFLY PT, R8, R13, 0x2, 0x1f ;  /* 0x0c401f000d087f89 */ /* 0x010e2400000e0000 */
[----:B0-----:R-:W-:-:S05]  /*17330*/  FMNMX.FTZ R8, R8, R13, !PT ;  /* 0x0000000d08087209 */ /* 0x001fca0007810000 */
[----:B------:R-:W0:Y:S01]  /*17340*/  SHFL.BFLY PT, R9, R8, 0x1, 0x1f ;  /* 0x0c201f0008097f89 */ /* 0x000e2200000e0000 */
[----:B---3--:R-:W-:Y:S01]  /*17350*/  FSETP.NEU.FTZ.AND P0, PT, R14, -INF , PT ;  /* 0xff8000000e00780b */ /* 0x008fe20003f1d000 */
[----:B------:R-:W-:-:S03]  /*17360*/  FMUL.FTZ R11, R86, R14 ;  /* 0x0000000e560b7220 */ /* 0x000fc60000410000 */
[----:B------:R-:W-:Y:S02]  /*17370*/  FSEL R13, R14, RZ, P0 ;  /* 0x000000ff0e0d7208 */ /* 0x000fe40000000000 */
[----:B------:R-:W-:-:S03]  /*17380*/  FSEL R11, R11, RZ, P0 ;  /* 0x000000ff0b0b7208 */ /* 0x000fc60000000000 */
[----:B------:R-:W-:Y:S01]  /*17390*/  FADD.FTZ R13, R6, -R13 ;  /* 0x8000000d060d7221 */ /* 0x000fe20000010000 */
[----:B0-----:R-:W-:-:S04]  /*173a0*/  FMNMX.FTZ R8, R8, R9, !PT ;  /* 0x0000000908087209 */ /* 0x001fc80007810000 */
[C---:B------:R-:W-:Y:S01]  /*173b0*/  FSETP.NEU.FTZ.AND P0, PT, R8.reuse, -INF , PT ;  /* 0xff8000000800780b */ /* 0x040fe20003f1d000 */
[----:B------:R-:W-:-:S03]  /*173c0*/  FMUL.FTZ R6, R8, R86 ;  /* 0x0000005608067220 */ /* 0x000fc60000410000 */
[----:B------:R-:W-:Y:S02]  /*173d0*/  FSEL R12, R8, RZ, P0 ;  /* 0x000000ff080c7208 */ /* 0x000fe40000000000 */
[----:B------:R-:W-:Y:S01]  /*173e0*/  FSEL R6, R6, RZ, P0 ;  /* 0x000000ff06067208 */ /* 0x000fe20000000000 */
[-CC-:B------:R-:W-:Y:S01]  /*173f0*/  FFMA.FTZ R152, R152, R86.reuse, -R11.reuse ;  /* 0x0000005698987223 */ /* 0x180fe2000001080b */
[-C--:B------:R-:W-:Y:S01]  /*17400*/  FMUL.FTZ R13, R13, R86.reuse ;  /* 0x000000560d0d7220 */ /* 0x080fe20000410000 */
[----:B------:R-:W-:Y:S02]  /*17410*/  FADD.FTZ R7, R7, -R12 ;  /* 0x8000000c07077221 */ /* 0x000fe40000010000 */
[-CC-:B------:R-:W-:Y:S01]  /*17420*/  FFMA.FTZ R32, R84, R86.reuse, -R6.reuse ;  /* 0x0000005654207223 */ /* 0x180fe20000010806 */
[-CC-:B------:R-:W-:Y:S01]  /*17430*/  FFMA.FTZ R15, R82, R86.reuse, -R11.reuse ;  /* 0x00000056520f7223 */ /* 0x180fe2000001080b */
[----:B------:R-:W-:Y:S01]  /*17440*/  FMUL.FTZ R7, R86, R7 ;  /* 0x0000000756077220 */ /* 0x000fe20000410000 */
[-CC-:B------:R-:W-:Y:S01]  /*17450*/  FFMA.FTZ R153, R57, R86.reuse, -R6.reuse ;  /* 0x0000005639997223 */ /* 0x180fe20000010806 */
[----:B------:R-:W-:Y:S01]  /*17460*/  MUFU.EX2 R152, R152 ;  /* 0x0000009800987308 */ /* 0x000fe20000000800 */
[-C--:B------:R-:W-:Y:S01]  /*17470*/  FFMA.FTZ R154, R154, R86.reuse, -R11 ;  /* 0x000000569a9a7223 */ /* 0x080fe2000001080b */
[----:B------:R-:W-:-:S06]  /*17480*/  FFMA.FTZ R31, R26, R86, -R6 ;  /* 0x000000561a1f7223 */ /* 0x000fcc0000010806 */
[----:B------:R-:W2:Y:S01]  /*17490*/  MUFU.EX2 R13, R13 ;  /* 0x0000000d000d7308 */ /* 0x000ea20000000800 */
[-C--:B------:R-:W-:Y:S01]  /*174a0*/  FFMA.FTZ R37, R74, R86.reuse, -R11 ;  /* 0x000000564a257223 */ /* 0x080fe2000001080b */
[----:B------:R-:W-:-:S06]  /*174b0*/  FFMA.FTZ R155, R55, R86, -R6 ;  /* 0x00000056379b7223 */ /* 0x000fcc0000010806 */
[----:B------:R-:W-:Y:S08]  /*174c0*/  MUFU.EX2 R32, R32 ;  /* 0x0000002000207308 */ /* 0x000ff00000000800 */
[----:B------:R-:W0:Y:S01]  /*174d0*/  MUFU.EX2 R12, R7 ;  /* 0x00000007000c7308 */ /* 0x000e220000000800 */
[----:B------:R-:W-:-:S07]  /*174e0*/  FFMA.FTZ R36, R24, R86, -R11 ;  /* 0x0000005618247223 */ /* 0x000fce000001080b */
[----:B------:R-:W1:Y:S01]  /*174f0*/  MUFU.EX2 R15, R15 ;  /* 0x0000000f000f7308 */ /* 0x000e620000000800 */
[----:B------:R-:W-:-:S07]  /*17500*/  FFMA.FTZ R30, R28, R86, -R6 ;  /* 0x000000561c1e7223 */ /* 0x000fce0000010806 */
[----:B------:R-:W3:Y:S01]  /*17510*/  MUFU.EX2 R153, R153 ;  /* 0x0000009900997308 */ /* 0x000ee20000000800 */
[----:B------:R-:W-:-:S07]  /*17520*/  FFMA.FTZ R156, R76, R86, -R11 ;  /* 0x000000564c9c7223 */ /* 0x000fce000001080b */
[----:B------:R-:W4:Y:S01]  /*17530*/  MUFU.EX2 R154, R154 ;  /* 0x0000009a009a7308 */ /* 0x000f220000000800 */
[----:B------:R-:W-:-:S07]  /*17540*/  FFMA.FTZ R157, R29, R86, -R6 ;  /* 0x000000561d9d7223 */ /* 0x000fce0000010806 */
[----:B------:R-:W4:Y:S01]  /*17550*/  MUFU.EX2 R31, R31 ;  /* 0x0000001f001f7308 */ /* 0x000f220000000800 */
[----:B------:R-:W-:Y:S01]  /*17560*/  FFMA.FTZ R14, R18, R86, -R6 ;  /* 0x00000056120e7223 */ /* 0x000fe20000010806 */
[----:B--2---:R-:W-:-:S06]  /*17570*/  FFMA.FTZ R4, R13, R4, R152 ;  /* 0x000000040d047223 */ /* 0x004fcc0000010098 */
[----:B------:R-:W2:Y:S01]  /*17580*/  MUFU.EX2 R37, R37 ;  /* 0x0000002500257308 */ /* 0x000ea20000000800 */
[----:B------:R-:W-:Y:S01]  /*17590*/  FFMA.FTZ R35, R56, R86, -R11 ;  /* 0x0000005638237223 */ /* 0x000fe2000001080b */
[----:B0-----:R-:W-:-:S06]  /*175a0*/  FFMA.FTZ R18, R5, R12, R32 ;  /* 0x0000000c05127223 */ /* 0x001fcc0000010020 */
[----:B------:R-:W0:Y:S01]  /*175b0*/  MUFU.EX2 R155, R155 ;  /* 0x0000009b009b7308 */ /* 0x000e220000000800 */
[----:B------:R-:W-:Y:S01]  /*175c0*/  FFMA.FTZ R29, R25, R86, -R6 ;  /* 0x00000056191d7223 */ /* 0x000fe20000010806 */
[----:B-1----:R-:W-:-:S06]  /*175d0*/  FADD.FTZ R5, R15, R4 ;  /* 0x000000040f057221 */ /* 0x002fcc0000010000 */
[----:B------:R-:W1:Y:S01]  /*175e0*/  MUFU.EX2 R36, R36 ;  /* 0x0000002400247308 */ /* 0x000e620000000800 */
[----:B------:R-:W-:Y:S01]  /*175f0*/  FFMA.FTZ R158, R78, R86, -R11 ;  /* 0x000000564e9e7223 */ /* 0x000fe2000001080b */
[----:B---3--:R-:W-:-:S06]  /*17600*/  FADD.FTZ R18, R153, R18 ;  /* 0x0000001299127221 */ /* 0x008fcc0000010000 */
[----:B------:R-:W3:Y:S01]  /*17610*/  MUFU.EX2 R30, R30 ;  /* 0x0000001e001e7308 */ /* 0x000ee20000000800 */
[----:B------:R-:W-:Y:S01]  /*17620*/  FFMA.FTZ R159, R49, R86, -R6 ;  /* 0x00000056319f7223 */ /* 0x000fe20000010806 */
[----:B----4-:R-:W-:-:S06]  /*17630*/  FADD.FTZ R4, R154, R5 ;  /* 0x000000059a047221 */ /* 0x010fcc0000010000 */
[----:B------:R-:W4:Y:S01]  /*17640*/  MUFU.EX2 R156, R156 ;  /* 0x0000009c009c7308 */ /* 0x000f220000000800 */
[----:B------:R-:W-:Y:S01]  /*17650*/  FFMA.FTZ R34, R58, R86, -R11 ;  /* 0x000000563a227223 */ /* 0x000fe2000001080b */
[----:B------:R-:W-:-:S06]  /*17660*/  FADD.FTZ R18, R31, R18 ;  /* 0x000000121f127221 */ /* 0x000fcc0000010000 */
[----:B------:R-:W4:Y:S01]  /*17670*/  MUFU.EX2 R157, R157 ;  /* 0x0000009d009d7308 */ /* 0x000f220000000800 */
[----:B------:R-:W-:Y:S01]  /*17680*/  FFMA.FTZ R28, R27, R86, -R6 ;  /* 0x000000561b1c7223 */ /* 0x000fe20000010806 */
[----:B--2---:R-:W-:-:S06]  /*17690*/  FADD.FTZ R5, R37, R4 ;  /* 0x0000000425057221 */ /* 0x004fcc0000010000 */
[----:B------:R-:W2:Y:S01]  /*176a0*/  MUFU.EX2 R35, R35 ;  /* 0x0000002300237308 */ /* 0x000ea20000000800 */
[----:B------:R-:W-:Y:S01]  /*176b0*/  FFMA.FTZ R160, R80, R86, -R11 ;  /* 0x0000005650a07223 */ /* 0x000fe2000001080b */
[----:B0-----:R-:W-:-:S06]  /*176c0*/  FADD.FTZ R7, R155, R18 ;  /* 0x000000129b077221 */ /* 0x001fcc0000010000 */
        /* <DEDUP_REMOVED lines=13> */
[----:B--2---:R-:W-:Y:S01]  /*177a0*/  FADD.FTZ R5, R35, R18 ;  /* 0x0000001223057221 */ /* 0x004fe20000010000 */
[----:B------:R-:W-:-:S06]  /*177b0*/  FFMA.FTZ R223, R46, R86, -R11 ;  /* 0x000000562edf7223 */ /* 0x000fcc000001080b */
[----:B------:R-:W2:Y:S01]  /*177c0*/  MUFU.EX2 R160, R160 ;  /* 0x000000a000a07308 */ /* 0x000ea20000000800 */
[----:B0-----:R-:W-:Y:S01]  /*177d0*/  FADD.FTZ R4, R29, R4 ;  /* 0x000000041d047221 */ /* 0x001fe20000010000 */
[----:B------:R-:W-:-:S06]  /*177e0*/  FFMA.FTZ R219, R19, R86, -R6 ;  /* 0x0000005613db7223 */ /* 0x000fcc0000010806 */
[----:B------:R-:W0:Y:S01]  /*177f0*/  MUFU.EX2 R161, R161 ;  /* 0x000000a100a17308 */ /* 0x000e220000000800 */
[----:B-1----:R-:W-:Y:S01]  /*17800*/  FADD.FTZ R5, R158, R5 ;  /* 0x000000059e057221 */ /* 0x002fe20000010000 */
[----:B------:R-:W-:-:S06]  /*17810*/  FFMA.FTZ R224, R62, R86, -R11 ;  /* 0x000000563ee07223 */ /* 0x000fcc000001080b */
[----:B------:R-:W1:Y:S01]  /*17820*/  MUFU.EX2 R33, R33 ;  /* 0x0000002100217308 */ /* 0x000e620000000800 */
[----:B---3--:R-:W-:Y:S01]  /*17830*/  FADD.FTZ R7, R159, R4 ;  /* 0x000000049f077221 */ /* 0x008fe20000010000 */
[----:B------:R-:W-:-:S06]  /*17840*/  FFMA.FTZ R220, R38, R86, -R6 ;  /* 0x0000005626dc7223 */ /* 0x000fcc0000010806 */
[----:B------:R-:W3:Y:S01]  /*17850*/  MUFU.EX2 R163, R163 ;  /* 0x000000a300a37308 */ /* 0x000ee20000000800 */
[----:B----4-:R-:W-:Y:S01]  /*17860*/  FADD.FTZ R5, R34, R5 ;  /* 0x0000000522057221 */ /* 0x010fe20000010000 */
[----:B------:R-:W-:-:S06]  /*17870*/  FFMA.FTZ R221, R48, R86, -R11 ;  /* 0x0000005630dd7223 */ /* 0x000fcc000001080b */
[----:B------:R-:W4:Y:S01]  /*17880*/  MUFU.EX2 R162, R162 ;  /* 0x000000a200a27308 */ /* 0x000f220000000800 */
[----:B------:R-:W-:Y:S01]  /*17890*/  FADD.FTZ R4, R28, R7 ;  /* 0x000000071c047221 */ /* 0x000fe20000010000 */
[----:B------:R-:W-:-:S06]  /*178a0*/  FFMA.FTZ R175, R40, R86, -R6 ;  /* 0x0000005628af7223 */ /* 0x000fcc0000010806 */
        /* <DEDUP_REMOVED lines=52> */
[----:B------:R-:W-:Y:S01]  /*17bf0*/  FADD.FTZ R4, R170, R5 ;  /* 0x00000005aa047221 */ /* 0x000fe20000010000 */
[----:B------:R-:W-:-:S06]  /*17c00*/  FFMA.FTZ R18, R63, R86, -R6 ;  /* 0x000000563f127223 */ /* 0x000fcc0000010806 */
[----:B------:R-:W4:Y:S01]  /*17c10*/  MUFU.EX2 R19, R19 ;  /* 0x0000001300137308 */ /* 0x000f220000000800 */
[----:B--2---:R-:W-:Y:S01]  /*17c20*/  FADD.FTZ R6, R172, R7 ;  /* 0x00000007ac067221 */ /* 0x004fe20000010000 */
[----:B0-----:R-:W-:-:S06]  /*17c30*/  FADD.FTZ R5, R167, R4 ;  /* 0x00000004a7057221 */ /* 0x001fcc0000010000 */
[----:B------:R-:W0:Y:S08]  /*17c40*/  MUFU.EX2 R166, R166 ;  /* 0x000000a600a67308 */ /* 0x000e300000000800 */
[----:B------:R-:W2:Y:S01]  /*17c50*/  MUFU.EX2 R20, R20 ;  /* 0x0000001400147308 */ /* 0x000ea20000000800 */
[----:B-1----:R-:W-:Y:S01]  /*17c60*/  FADD.FTZ R6, R171, R6 ;  /* 0x00000006ab067221 */ /* 0x002fe20000010000 */
[----:B---3--:R-:W-:-:S06]  /*17c70*/  FADD.FTZ R4, R168, R5 ;  /* 0x00000005a8047221 */ /* 0x008fcc0000010000 */
[----:B------:R-:W1:Y:S08]  /*17c80*/  MUFU.EX2 R164, R164 ;  /* 0x000000a400a47308 */ /* 0x000e700000000800 */
[----:B------:R-:W3:Y:S01]  /*17c90*/  MUFU.EX2 R11, R11 ;  /* 0x0000000b000b7308 */ /* 0x000ee20000000800 */
[----:B----4-:R-:W-:Y:S01]  /*17ca0*/  FADD.FTZ R5, R165, R6 ;  /* 0x00000006a5057221 */ /* 0x010fe20000010000 */
[----:B------:R-:W-:-:S06]  /*17cb0*/  FADD.FTZ R7, R19, R4 ;  /* 0x0000000413077221 */ /* 0x000fcc0000010000 */
[----:B------:R-:W4:Y:S08]  /*17cc0*/  MUFU.EX2 R21, R21 ;  /* 0x0000001500157308 */ /* 0x000f300000000800 */
[----:B------:R-:W4:Y:S01]  /*17cd0*/  MUFU.EX2 R18, R18 ;  /* 0x0000001200127308 */ /* 0x000f220000000800 */
[----:B0-----:R-:W-:Y:S01]  /*17ce0*/  FADD.FTZ R5, R166, R5 ;  /* 0x00000005a6057221 */ /* 0x001fe20000010000 */
[----:B--2---:R-:W-:-:S03]  /*17cf0*/  FADD.FTZ R4, R20, R7 ;  /* 0x0000000714047221 */ /* 0x004fc60000010000 */
[----:B-1----:R-:W-:Y:S01]  /*17d00*/  FADD.FTZ R6, R164, R5 ;  /* 0x00000005a4067221 */ /* 0x002fe20000010000 */
[----:B---3--:R-:W-:-:S03]  /*17d10*/  FADD.FTZ R5, R11, R4 ;  /* 0x000000040b057221 */ /* 0x008fc60000010000 */
[----:B----4-:R-:W-:Y:S01]  /*17d20*/  FADD.FTZ R4, R21, R6 ;  /* 0x0000000615047221 */ /* 0x010fe20000010000 */
[----:B------:R-:W-:Y:S01]  /*17d30*/  STL [R1+0x214], R8 ;  /* 0x0002140801007387 */ /* 0x000fe20000100800 */
[----:B------:R-:W-:-:S05]  /*17d40*/  FADD.FTZ R5, R18, R5 ;  /* 0x0000000512057221 */ /* 0x000fca0000010000 */
        /* <DEDUP_REMOVED lines=85> */
[----:B------:R0:W-:Y:S01]  /*182a0*/  ST.E desc[UR36][R16.64+0x250], R7 ;  /* 0x0002500710007985 */ /* 0x0001e2000c101924 */
[----:B-1----:R-:W-:-:S03]  /*182b0*/  FMUL.FTZ R9, R13, R114 ;  /* 0x000000720d097220 */ /* 0x002fc60000410000 */
[----:B------:R1:W-:Y:S04]  /*182c0*/  ST.E desc[UR36][R16.64+0x260], R25 ;  /* 0x0002601910007985 */ /* 0x0003e8000c101924 */
[----:B------:R2:W-:Y:S01]  /*182d0*/  ST.E desc[UR36][R16.64+0x264], R27 ;  /* 0x0002641b10007985 */ /* 0x0005e2000c101924 */
[----:B------:R-:W-:-:S03]  /*182e0*/  FMUL.FTZ R47, R13, R138 ;  /* 0x0000008a0d2f7220 */ /* 0x000fc60000410000 */
[----:B------:R3:W-:Y:S01]  /*182f0*/  ST.E desc[UR36][R16.64+0x270], R39 ;  /* 0x0002702710007985 */ /* 0x0007e2000c101924 */
[----:B0-----:R-:W-:-:S03]  /*18300*/  FMUL.FTZ R7, R13, R132 ;  /* 0x000000840d077220 */ /* 0x001fc60000410000 */
[----:B------:R0:W-:Y:S01]  /*18310*/  ST.E desc[UR36][R16.64+0x274], R41 ;  /* 0x0002742910007985 */ /* 0x0001e2000c101924 */
[----:B-1----:R-:W-:-:S03]  /*18320*/  FMUL.FTZ R25, R13, R142 ;  /* 0x0000008e0d197220 */ /* 0x002fc60000410000 */
[----:B------:R1:W-:Y:S01]  /*18330*/  ST.E desc[UR36][R16.64+0x280], R43 ;  /* 0x0002802b10007985 */ /* 0x0003e2000c101924 */
[----:B--2---:R-:W-:-:S03]  /*18340*/  FMUL.FTZ R27, R13, R144 ;  /* 0x000000900d1b7220 */ /* 0x004fc60000410000 */
[----:B------:R2:W-:Y:S01]  /*18350*/  ST.E desc[UR36][R16.64+0x294], R45 ;  /* 0x0002942d10007985 */ /* 0x0005e2000c101924 */
[C---:B---3--:R-:W-:Y:S01]  /*18360*/  FMUL.FTZ R39, R13.reuse, R146 ;  /* 0x000000920d277220 */ /* 0x048fe20000410000 */
[C---:B0-----:R-:W-:Y:S02]  /*18370*/  FMUL.FTZ R41, R13.reuse, R148 ;  /* 0x000000940d297220 */ /* 0x041fe40000410000 */
[----:B------:R0:W-:Y:S01]  /*18380*/  ST.E desc[UR36][R16.64+0x2f0], R9 ;  /* 0x0002f00910007985 */ /* 0x0001e2000c101924 */
[C---:B-1----:R-:W-:Y:S01]  /*18390*/  FMUL.FTZ R43, R13.reuse, R150 ;  /* 0x000000960d2b7220 */ /* 0x042fe20000410000 */
[C---:B--2---:R-:W-:Y:S02]  /*183a0*/  FMUL.FTZ R45, R13.reuse, R112 ;  /* 0x000000700d2d7220 */ /* 0x044fe40000410000 */
[----:B------:R1:W-:Y:S01]  /*183b0*/  ST.E desc[UR36][R16.64+0x284], R7 ;  /* 0x0002840710007985 */ /* 0x0003e2000c101924 */
[----:B0-----:R-:W-:-:S03]  /*183c0*/  FMUL.FTZ R9, R13, R92 ;  /* 0x0000005c0d097220 */ /* 0x001fc60000410000 */
[----:B------:R-:W-:Y:S01]  /*183d0*/  ST.E desc[UR36][R16.64+0x2a0], R47 ;  /* 0x0002a02f10007985 */ /* 0x000fe2000c101924 */
[----:B------:R-:W-:-:S03]  /*183e0*/  FMUL.FTZ R49, R13, R140 ;  /* 0x0000008c0d317220 */ /* 0x000fc60000410000 */
        /* <DEDUP_REMOVED lines=10> */
[C---:B---3--:R-:W-:Y:S02]  /*18490*/  FMUL.FTZ R41, R13.reuse, R106 ;  /* 0x0000006a0d297220 */ /* 0x048fe40000410000 */
[----:B------:R2:W-:Y:S01]  /*184a0*/  ST.E desc[UR36][R16.64+0x330], R9 ;  /* 0x0003300910007985 */ /* 0x0005e2000c101924 */
[C---:B0-----:R-:W-:Y:S01]  /*184b0*/  FMUL.FTZ R43, R13.reuse, R104 ;  /* 0x000000680d2b7220 */ /* 0x041fe20000410000 */
[C---:B------:R-:W-:Y:S01]  /*184c0*/  FMUL.FTZ R47, R13.reuse, R96 ;  /* 0x000000600d2f7220 */ /* 0x040fe20000410000 */
[C---:B-1----:R-:W-:Y:S01]  /*184d0*/  FMUL.FTZ R45, R13.reuse, R98 ;  /* 0x000000620d2d7220 */ /* 0x042fe20000410000 */
[----:B------:R0:W-:Y:S01]  /*184e0*/  ST.E desc[UR36][R16.64+0x2a4], R49 ;  /* 0x0002a43110007985 */ /* 0x0001e2000c101924 */
[----:B--2---:R-:W-:-:S03]  /*184f0*/  FMUL.FTZ R9, R13, R72 ;  /* 0x000000480d097220 */ /* 0x004fc60000410000 */
[----:B------:R1:W-:Y:S04]  /*18500*/  ST.E desc[UR36][R16.64+0x2e4], R7 ;  /* 0x0002e40710007985 */ /* 0x0003e8000c101924 */
[----:B------:R2:W-:Y:S01]  /*18510*/  ST.E desc[UR36][R16.64+0x300], R25 ;  /* 0x0003001910007985 */ /* 0x0005e2000c101924 */
[----:B0-----:R-:W-:-:S03]  /*18520*/  FMUL.FTZ R49, R13, R94 ;  /* 0x0000005e0d317220 */ /* 0x001fc60000410000 */
[----:B------:R0:W-:Y:S04]  /*18530*/  ST.E desc[UR36][R16.64+0x304], R27 ;  /* 0x0003041b10007985 */ /* 0x0001e8000c101924 */
[----:B------:R3:W-:Y:S01]  /*18540*/  ST.E desc[UR36][R16.64+0x310], R39 ;  /* 0x0003102710007985 */ /* 0x0007e2000c101924 */
[----:B-1----:R-:W-:-:S03]  /*18550*/  FMUL.FTZ R7, R13, R100 ;  /* 0x000000640d077220 */ /* 0x002fc60000410000 */
[----:B------:R1:W-:Y:S01]  /*18560*/  ST.E desc[UR36][R16.64+0x314], R41 ;  /* 0x0003142910007985 */ /* 0x0003e2000c101924 */
[----:B--2---:R-:W-:-:S03]  /*18570*/  FMUL.FTZ R25, R13, R90 ;  /* 0x0000005a0d197220 */ /* 0x004fc60000410000 */
[----:B------:R2:W-:Y:S01]  /*18580*/  ST.E desc[UR36][R16.64+0x320], R43 ;  /* 0x0003202b10007985 */ /* 0x0005e2000c101924 */
[----:B0-----:R-:W-:-:S03]  /*18590*/  FMUL.FTZ R27, R13, R82 ;  /* 0x000000520d1b7220 */ /* 0x001fc60000410000 */
[----:B------:R0:W-:Y:S01]  /*185a0*/  ST.E desc[UR36][R16.64+0x334], R45 ;  /* 0x0003342d10007985 */ /* 0x0001e2000c101924 */
[----:B---3--:R-:W-:-:S03]  /*185b0*/  FMUL.FTZ R39, R13, R88 ;  /* 0x000000580d277220 */ /* 0x008fc60000410000 */
[----:B------:R3:W-:Y:S01]  /*185c0*/  ST.E desc[UR36][R16.64+0x340], R47 ;  /* 0x0003402f10007985 */ /* 0x0007e2000c101924 */
[C---:B-1----:R-:W-:Y:S01]  /*185d0*/  FMUL.FTZ R41, R13.reuse, R86 ;  /* 0x000000560d297220 */ /* 0x042fe20000410000 */
[C---:B--2---:R-:W-:Y:S02]  /*185e0*/  FMUL.FTZ R43, R13.reuse, R84 ;  /* 0x000000540d2b7220 */ /* 0x044fe40000410000 */
[----:B------:R1:W-:Y:S01]  /*185f0*/  ST.E desc[UR36][R16.64+0x380], R9 ;  /* 0x0003800910007985 */ /* 0x0003e2000c101924 */
[C---:B0-----:R-:W-:Y:S01]  /*18600*/  FMUL.FTZ R45, R13.reuse, R78 ;  /* 0x0000004e0d2d7220 */ /* 0x041fe20000410000 */
[C---:B---3--:R-:W-:Y:S02]  /*18610*/  FMUL.FTZ R47, R13.reuse, R76 ;  /* 0x0000004c0d2f7220 */ /* 0x048fe40000410000 */
[----:B------:R0:W-:Y:S01]  /*18620*/  ST.E desc[UR36][R16.64+0x324], R7 ;  /* 0x0003240710007985 */ /* 0x0001e2000c101924 */
[----:B-1----:R-:W-:-:S03]  /*18630*/  FMUL.FTZ R9, R13, R52 ;  /* 0x000000340d097220 */ /* 0x002fc60000410000 */
        /* <DEDUP_REMOVED lines=20> */
[----:B------:R1:W-:Y:S01]  /*18780*/  ST.E desc[UR36][R16.64+0x394], R49 ;  /* 0x0003943110007985 */ /* 0x0003e2000c101924 */
[C---:B------:R-:W-:Y:S01]  /*18790*/  FMUL.FTZ R51, R13.reuse, R51 ;  /* 0x000000330d337220 */ /* 0x040fe20000410000 */
[C---:B------:R-:W-:Y:S02]  /*187a0*/  FMUL.FTZ R53, R13.reuse, R53 ;  /* 0x000000350d357220 */ /* 0x040fe40000410000 */
[----:B------:R2:W-:Y:S01]  /*187b0*/  ST.E desc[UR36][R16.64+0x3a0], R25 ;  /* 0x0003a01910007985 */ /* 0x0005e2000c101924 */
[----:B------:R-:W-:Y:S01]  /*187c0*/  LOP3.LUT R8, R6, 0x8, RZ, 0xfc, !PT ;  /* 0x0000000806087812 */ /* 0x000fe200078efcff */
[C---:B0-----:R-:W-:Y:S02]  /*187d0*/  FMUL.FTZ R7, R13.reuse, R60 ;  /* 0x0000003c0d077220 */ /* 0x041fe40000410000 */
        /* <DEDUP_REMOVED lines=14> */
[C---:B---3--:R-:W-:Y:S01]  /*188c0*/  FMUL.FTZ R47, R13.reuse, R26 ;  /* 0x0000001a0d2f7220 */ /* 0x048fe20000410000 */
[----:B------:R-:W-:Y:S01]  /*188d0*/  FMUL.FTZ R13, R13, R38 ;  /* 0x000000260d0d7220 */ /* 0x000fe20000410000 */
[--C-:B-1----:R-:W-:Y:S01]  /*188e0*/  IMAD.MOV.U32 R9, RZ, RZ, R5.reuse ;  /* 0x000000ffff097224 */ /* 0x102fe200078e0005 */
[----:B------:R-:W-:Y:S04]  /*188f0*/  ST.E desc[UR36][R16.64+0x2d4], R51 ;  /* 0x0002d43310007985 */ /* 0x000fe8000c101924 */
        /* <DEDUP_REMOVED lines=202> */
[----:B------:R-:W-:Y:S04]  /*195a0*/  ST.E desc[UR36][R16.64+0x40c], R45 ;  /* 0x00040c2d10007985 */ /* 0x000fe8000c101924 */
[----:B------:R1:W-:Y:S04]  /*195b0*/  ST.E desc[UR36][R16.64+0x418], R43 ;  /* 0x0004182b10007985 */ /* 0x0003e8000c101924 */
[----:B------:R2:W-:Y:S04]  /*195c0*/  ST.E desc[UR36][R16.64+0x41c], R39 ;  /* 0x00041c2710007985 */ /* 0x0005e8000c101924 */
[----:B------:R-:W-:Y:S04]  /*195d0*/  ST.E desc[UR36][R16.64+0x428], R51 ;  /* 0x0004283310007985 */ /* 0x000fe8000c101924 */
[----:B------:R3:W-:Y:S04]  /*195e0*/  ST.E desc[UR36][R16.64+0x42c], R25 ;  /* 0x00042c1910007985 */ /* 0x0007e8000c101924 */
[----:B------:R4:W-:Y:S01]  /*195f0*/  ST.E desc[UR36][R16.64+0x438], R27 ;  /* 0x0004381b10007985 */ /* 0x0009e2000c101924 */
[----:B------:R4:W-:Y:S06]  /*19600*/  BAR.SYNC.DEFER_BLOCKING R26, 0x100 ;  /* 0x0004001a0000751d */ /* 0x0009ec0000010000 */
[----:B0-----:R-:W2:Y:S04]  /*19610*/  LD.E R41, desc[UR36][R16.64+0x240] ;  /* 0x0002402410297980 */ /* 0x001ea8000c101900 */
[----:B------:R-:W4:Y:S04]  /*19620*/  LD.E R24, desc[UR36][R2.64] ;  /* 0x0000002402187980 */ /* 0x000f28000c101900 */
[----:B------:R-:W4:Y:S04]  /*19630*/  LD.E.64 R12, desc[UR36][R16.64+0x88] ;  /* 0x00008824100c7980 */ /* 0x000f28000c101b00 */
[----:B--2---:R0:W-:Y:S04]  /*19640*/  ST.E desc[UR36][R16.64+0x240], R41 ;  /* 0x0002402910007985 */ /* 0x0041e8000c101924 */
[----:B-1----:R-:W2:Y:S04]  /*19650*/  LD.E R43, desc[UR36][R4.64] ;  /* 0x00000024042b7980 */ /* 0x002ea8000c101900 */
[----:B--2---:R1:W-:Y:S04]  /*19660*/  ST.E desc[UR36][R4.64], R43 ;  /* 0x0000002b04007985 */ /* 0x0043e8000c101924 */
[----:B------:R-:W2:Y:S04]  /*19670*/  LD.E R39, desc[UR36][R8.64] ;  /* 0x0000002408277980 */ /* 0x000ea8000c101900 */
[----:B--2---:R2:W-:Y:S04]  /*19680*/  ST.E desc[UR36][R8.64], R39 ;  /* 0x0000002708007985 */ /* 0x0045e8000c101924 */
[----:B---3--:R-:W3:Y:S04]  /*19690*/  LD.E R25, desc[UR36][R6.64] ;  /* 0x0000002406197980 */ /* 0x008ee8000c101900 */
[----:B---3--:R3:W-:Y:S04]  /*196a0*/  ST.E desc[UR36][R6.64], R25 ;  /* 0x0000001906007985 */ /* 0x0087e8000c101924 */
[----:B----4-:R-:W4:Y:S04]  /*196b0*/  LD.E R27, desc[UR36][R16.64+0x250] ;  /* 0x00025024101b7980 */ /* 0x010f28000c101900 */
[----:B------:R-:W4:Y:S04]  /*196c0*/  LD.E R45, desc[UR36][R16.64+0x254] ;  /* 0x00025424102d7980 */ /* 0x000f28000c101900 */
[----:B------:R-:W4:Y:S04]  /*196d0*/  LD.E R47, desc[UR36][R16.64+0x258] ;  /* 0x00025824102f7980 */ /* 0x000f28000c101900 */
[----:B0-----:R-:W4:Y:S04]  /*196e0*/  LD.E R41, desc[UR36][R16.64+0x25c] ;  /* 0x00025c2410297980 */ /* 0x001f28000c101900 */
[----:B------:R-:W4:Y:S04]  /*196f0*/  LD.E R49, desc[UR36][R16.64+0x260] ;  /* 0x0002602410317980 */ /* 0x000f28000c101900 */
[----:B------:R-:W4:Y:S04]  /*19700*/  LD.E R51, desc[UR36][R16.64+0x264] ;  /* 0x0002642410337980 */ /* 0x000f28000c101900 */
[----:B-1----:R-:W4:Y:S04]  /*19710*/  LD.E R43, desc[UR36][R16.64+0x268] ;  /* 0x00026824102b7980 */ /* 0x002f28000c101900 */
        /* <DEDUP_REMOVED lines=68> */
[----:B----4-:R0:W-:Y:S04]  /*19b60*/  ST.E desc[UR36][R16.64+0x250], R27 ;  /* 0x0002501b10007985 */ /* 0x0101e8000c101924 */
[----:B------:R-:W-:Y:S04]  /*19b70*/  ST.E desc[UR36][R16.64+0x254], R45 ;  /* 0x0002542d10007985 */ /* 0x000fe8000c101924 */
[----:B------:R-:W-:Y:S04]  /*19b80*/  ST.E desc[UR36][R16.64+0x258], R47 ;  /* 0x0002582f10007985 */ /* 0x000fe8000c101924 */
[----:B------:R-:W-:Y:S04]  /*19b90*/  ST.E desc[UR36][R16.64+0x25c], R41 ;  /* 0x00025c2910007985 */ /* 0x000fe8000c101924 */
[----:B------:R-:W-:Y:S04]  /*19ba0*/  ST.E desc[UR36][R16.64+0x260], R49 ;  /* 0x0002603110007985 */ /* 0x000fe8000c101924 */
[----:B------:R-:W-:Y:S04]  /*19bb0*/  ST.E desc[UR36][R16.64+0x264], R51 ;  /* 0x0002643310007985 */ /* 0x000fe8000c101924 */
[----:B------:R-:W-:Y:S04]  /*19bc0*/  ST.E desc[UR36][R16.64+0x268], R43 ;  /* 0x0002682b10007985 */ /* 0x000fe8000c101924 */
[----:B------:R-:W-:Y:S04]  /*19bd0*/  ST.E desc[UR36][R16.64+0x26c], R53 ;  /* 0x00026c3510007985 */ /* 0x000fe8000c101924 */
[----:B--2---:R1:W-:Y:S04]  /*19be0*/  ST.E desc[UR36][R16.64+0x270], R39 ;  /* 0x0002702710007985 */ /* 0x0043e8000c101924 */
[----:B------:R2:W-:Y:S04]  /*19bf0*/  ST.E desc[UR36][R16.64+0x274], R55 ;  /* 0x0002743710007985 */ /* 0x0005e8000c101924 */
[----:B------:R4:W-:Y:S04]  /*19c00*/  ST.E desc[UR36][R16.64+0x278], R57 ;  /* 0x0002783910007985 */ /* 0x0009e8000c101924 */
[----:B------:R4:W-:Y:S04]  /*19c10*/  ST.E desc[UR36][R16.64+0x27c], R59 ;  /* 0x00027c3b10007985 */ /* 0x0009e8000c101924 */
[----:B------:R4:W-:Y:S04]  /*19c20*/  ST.E desc[UR36][R16.64+0x280], R61 ;  /* 0x0002803d10007985 */ /* 0x0009e8000c101924 */
[----:B------:R4:W-:Y:S04]  /*19c30*/  ST.E desc[UR36][R16.64+0x284], R63 ;  /* 0x0002843f10007985 */ /* 0x0009e8000c101924 */
[----:B------:R4:W-:Y:S04]  /*19c40*/  ST.E desc[UR36][R16.64+0x288], R65 ;  /* 0x0002884110007985 */ /* 0x0009e8000c101924 */
[----:B------:R4:W-:Y:S04]  /*19c50*/  ST.E desc[UR36][R16.64+0x28c], R67 ;  /* 0x00028c4310007985 */ /* 0x0009e8000c101924 */
[----:B0-----:R-:W3:Y:S04]  /*19c60*/  LD.E R27, desc[UR36][R16.64+0x298] ;  /* 0x00029824101b7980 */ /* 0x001ee8000c101900 */
[----:B-1----:R-:W3:Y:S04]  /*19c70*/  LD.E R39, desc[UR36][R16.64+0x2a0] ;  /* 0x0002a02410277980 */ /* 0x002ee8000c101900 */
[----:B------:R-:W3:Y:S04]  /*19c80*/  LD.E R41, desc[UR36][R16.64+0x2a8] ;  /* 0x0002a82410297980 */ /* 0x000ee8000c101900 */
[----:B------:R-:W3:Y:S04]  /*19c90*/  LD.E R43, desc[UR36][R16.64+0x2b0] ;  /* 0x0002b024102b7980 */ /* 0x000ee8000c101900 */
[----:B------:R-:W3:Y:S04]  /*19ca0*/  LD.E R45, desc[UR36][R16.64+0x2b8] ;  /* 0x0002b824102d7980 */ /* 0x000ee8000c101900 */
[----:B------:R-:W3:Y:S04]  /*19cb0*/  LD.E R47, desc[UR36][R16.64+0x2c0] ;  /* 0x0002c024102f7980 */ /* 0x000ee8000c101900 */
[----:B------:R-:W3:Y:S04]  /*19cc0*/  LD.E R49, desc[UR36][R16.64+0x2c8] ;  /* 0x0002c82410317980 */ /* 0x000ee8000c101900 */
[----:B------:R-:W3:Y:S04]  /*19cd0*/  LD.E R51, desc[UR36][R16.64+0x2d0] ;  /* 0x0002d02410337980 */ /* 0x000ee8000c101900 */
[----:B------:R-:W3:Y:S04]  /*19ce0*/  LD.E R53, desc[UR36][R16.64+0x2d8] ;  /* 0x0002d82410357980 */ /* 0x000ee8000c101900 */
[----:B--2---:R-:W2:Y:S04]  /*19cf0*/  LD.E R55, desc[UR36][R16.64+0x2e0] ;  /* 0x0002e02410377980 */ /* 0x004ea8000c101900 */
        /* <DEDUP_REMOVED lines=39> */
[----:B---3--:R0:W-:Y:S04]  /*19f70*/  ST.E desc[UR36][R16.64+0x290], R25 ;  /* 0x0002901910007985 */ /* 0x0081e8000c101924 */
        /* <DEDUP_REMOVED lines=34> */
[----:B--2---:R2:W-:Y:S04]  /*1a1a0*/  ST.E desc[UR36][R16.64+0x2e0], R55 ;  /* 0x0002e03710007985 */ /* 0x0045e8000c101924 */
        /* <DEDUP_REMOVED lines=101> */
[----:B------:R-:W4:Y:S04]  /*1a800*/  LD.E R38, desc[UR36][R16.64+0x278] ;  /* 0x0002782410267980 */ /* 0x000f28000c101900 */
        /* <DEDUP_REMOVED lines=16> */
[----:B--2---:R-:W3:Y:S04]  /*1a910*/  LD.E R55, desc[UR36][R16.64+0x2bc] ;  /* 0x0002bc2410377980 */ /* 0x004ee8000c101900 */
[----:B------:R-:W3:Y:S04]  /*1a920*/  LD.E R56, desc[UR36][R16.64+0x2c0] ;  /* 0x0002c02410387980 */ /* 0x000ee8000c101900 */
[----:B----4-:R-:W3:Y:S04]  /*1a930*/  LD.E R57, desc[UR36][R16.64+0x2c4] ;  /* 0x0002c42410397980 */ /* 0x010ee8000c101900 */
        /* <DEDUP_REMOVED lines=42> */
[----:B------:R-:W-:Y:S01]  /*1abe0*/  ISETP.NE.U32.AND P0, PT, R25, RZ, PT ;  /* 0x000000ff1900720c */ /* 0x000fe20003f05070 */
[----:B------:R-:W-:-:S02]  /*1abf0*/  IMAD.MOV.U32 R25, RZ, RZ, R13 ;  /* 0x000000ffff197224 */ /* 0x000fc400078e000d */
[----:B------:R-:W3:Y:S03]  /*1ac00*/  LD.E R100, desc[UR36][R16.64+0x370] ;  /* 0x0003702410647980 */ /* 0x000ee6000c101900 */
[----:B------:R-:W-:Y:S01]  /*1ac10*/  R2UR UR11, R25 ;  /* 0x00000000190b72ca */ /* 0x000fe200000e0000 */
        /* <DEDUP_REMOVED lines=54> */
[----:B------:R-:W-:-:S02]  /*1af80*/  R2UR UR6, R12 ;  /* 0x000000000c0672ca */ /* 0x000fc400000e0000 */
[----:B------:R-:W-:Y:S02]  /*1af90*/  R2UR UR7, R13 ;  /* 0x000000000d0772ca */ /* 0x000fe400000e0000 */
[----:B------:R-:W-:Y:S01]  /*1afa0*/  F2FP.F16.F32.PACK_AB R152, R15, R152 ;  /* 0x000000980f98723e */ /* 0x000fe200000000ff */
[----:B------:R-:W-:-:S03]  /*1afb0*/  VOTEU.ANY UP0, P0 ;  /* 0x00000000003f7886 */ /* 0x000fc60000000100 */
[----:B---3--:R-:W-:-:S07]  /*1afc0*/  WARPGROUP.ARRIVE ;  /* 0x00000000000079c5 */ /* 0x008fce0000000000 */
        /* <DEDUP_REMOVED lines=687> */
[----:B------:R0:W-:Y:S04]  /*1dac0*/  ST.E desc[UR36][R4.64], R25 ;  /* 0x0000001904007985 */ /* 0x0001e8000c101924 */
[----:B------:R-:W-:Y:S04]  /*1dad0*/  ST.E desc[UR36][R8.64], R26 ;  /* 0x0000001a08007985 */ /* 0x000fe8000c101924 */
[----:B------:R1:W-:Y:S04]  /*1dae0*/  ST.E desc[UR36][R6.64], R27 ;  /* 0x0000001b06007985 */ /* 0x0003e8000c101924 */
[----:B------:R-:W-:Y:S04]  /*1daf0*/  ST.E desc[UR36][R16.64+0x250], R28 ;  /* 0x0002501c10007985 */ /* 0x000fe8000c101924 */
        /* <DEDUP_REMOVED lines=123> */
[----:B------:R-:W-:Y:S04]  /*1e2b0*/  STL [R1+0x68], R0 ;  /* 0x0000680001007387 */ /* 0x000fe80000100800 */
[----:B------:R-:W3:Y:S04]  /*1e2c0*/  LD.E R11, desc[UR36][R16.64+0x240] ;  /* 0x00024024100b7980 */ /* 0x000ee8000c101900 */
[----:B---3--:R3:W-:Y:S04]  /*1e2d0*/  ST.E desc[UR36][R16.64+0x240], R11 ;  /* 0x0002400b10007985 */ /* 0x0087e8000c101924 */
[----:B------:R-:W4:Y:S04]  /*1e2e0*/  LD.E R13, desc[UR36][R4.64] ;  /* 0x00000024040d7980 */ /* 0x000f28000c101900 */
[----:B----4-:R4:W-:Y:S04]  /*1e2f0*/  ST.E desc[UR36][R4.64], R13 ;  /* 0x0000000d04007985 */ /* 0x0109e8000c101924 */
[----:B------:R-:W2:Y:S04]  /*1e300*/  LD.E R15, desc[UR36][R8.64] ;  /* 0x00000024080f7980 */ /* 0x000ea8000c101900 */
[----:B--2---:R2:W-:Y:S04]  /*1e310*/  ST.E desc[UR36][R8.64], R15 ;  /* 0x0000000f08007985 */ /* 0x0045e8000c101924 */
[----:B------:R-:W3:Y:S04]  /*1e320*/  LD.E R19, desc[UR36][R6.64] ;  /* 0x0000002406137980 */ /* 0x000ee8000c101900 */
[----:B---3--:R3:W-:Y:S04]  /*1e330*/  ST.E desc[UR36][R6.64], R19 ;  /* 0x0000001306007985 */ /* 0x0087e8000c101924 */
[----:B------:R-:W3:Y:S04]  /*1e340*/  LD.E R21, desc[UR36][R16.64+0x250] ;  /* 0x0002502410157980 */ /* 0x000ee8000c101900 */
[----:B0-----:R-:W3:Y:S04]  /*1e350*/  LD.E R25, desc[UR36][R16.64+0x254] ;  /* 0x0002542410197980 */ /* 0x001ee8000c101900 */
[----:B-1----:R-:W3:Y:S04]  /*1e360*/  LD.E R27, desc[UR36][R16.64+0x258] ;  /* 0x00025824101b7980 */ /* 0x002ee8000c101900 */
[----:B------:R-:W3:Y:S04]  /*1e370*/  LD.E R29, desc[UR36][R16.64+0x25c] ;  /* 0x00025c24101d7980 */ /* 0x000ee8000c101900 */
[----:B------:R-:W3:Y:S04]  /*1e380*/  LD.E R11, desc[UR36][R16.64+0x260] ;  /* 0x00026024100b7980 */ /* 0x000ee8000c101900 */
[----:B------:R-:W3:Y:S04]  /*1e390*/  LD.E R31, desc[UR36][R16.64+0x264] ;  /* 0x00026424101f7980 */ /* 0x000ee8000c101900 */
[----:B----4-:R-:W4:Y:S04]  /*1e3a0*/  LD.E R5, desc[UR36][R16.64+0x268] ;  /* 0x0002682410057980 */ /* 0x010f28000c101900 */
[----:B------:R-:W4:Y:S04]  /*1e3b0*/  LD.E R13, desc[UR36][R16.64+0x26c] ;  /* 0x00026c24100d7980 */ /* 0x000f28000c101900 */
        /* <DEDUP_REMOVED lines=116> */
[----:B------:R-:W-:Y:S04]  /*1eb00*/  ST.E desc[UR36][R16.64+0x250], R21 ;  /* 0x0002501510007985 */ /* 0x000fe8000c101924 */
[----:B------:R-:W-:Y:S04]  /*1eb10*/  ST.E desc[UR36][R16.64+0x254], R25 ;  /* 0x0002541910007985 */ /* 0x000fe8000c101924 */
[----:B------:R-:W-:Y:S04]  /*1eb20*/  ST.E desc[UR36][R16.64+0x258], R27 ;  /* 0x0002581b10007985 */ /* 0x000fe8000c101924 */
[----:B------:R-:W-:Y:S04]  /*1eb30*/  ST.E desc[UR36][R16.64+0x25c], R29 ;  /* 0x00025c1d10007985 */ /* 0x000fe8000c101924 */
[----:B------:R-:W-:Y:S04]  /*1eb40*/  ST.E desc[UR36][R16.64+0x260], R11 ;  /* 0x0002600b10007985 */ /* 0x000fe8000c101924 */
[----:B------:R-:W-:Y:S04]  /*1eb50*/  ST.E desc[UR36][R16.64+0x264], R31 ;  /* 0x0002641f10007985 */ /* 0x000fe8000c101924 */
[----:B----4-:R-:W-:Y:S04]  /*1eb60*/  ST.E desc[UR36][R16.64+0x268], R5 ;  /* 0x0002680510007985 */ /* 0x010fe8000c101924 */
[----:B------:R-:W-:Y:S04]  /*1eb70*/  ST.E desc[UR36][R16.64+0x26c], R13 ;  /* 0x00026c0d10007985 */ /* 0x000fe8000c101924 */
[----:B--2---:R-:W-:Y:S04]  /*1eb80*/  ST.E desc[UR36][R16.64+0x270], R9 ;  /* 0x0002700910007985 */ /* 0x004fe8000c101924 */
[----:B------:R-:W-:Y:S04]  /*1eb90*/  ST.E desc[UR36][R16.64+0x274], R15 ;  /* 0x0002740f10007985 */ /* 0x000fe8000c101924 */
[----:B---3--:R-:W-:Y:S04]  /*1eba0*/  ST.E desc[UR36][R16.64+0x278], R7 ;  /* 0x0002780710007985 */ /* 0x008fe8000c101924 */
        /* <DEDUP_REMOVED lines=121> */
.L_x_3536:
[----:B------:R-:W-:Y:S05]  /*1f340*/  BSYNC B0 ;  /* 0x0000000000007941 */ /* 0x000fea0003800000 */
.L_x_3535:
        /* <DEDUP_REMOVED lines=9> */
.L_x_3508:
[----:B0-----:R-:W0:Y:S01]  /*1f3e0*/  S2R R0, SR_TID.X ;  /* 0x0000000000007919 */ /* 0x001e220000002100 */
[----:B------:R-:W-:Y:S05]  /*1f3f0*/  WARPSYNC.ALL ;  /* 0x0000000000007948 */ /* 0x000fea0003800000 */
[----:B0-----:R-:W-:-:S04]  /*1f400*/  SHF.R.U32.HI R0, RZ, 0x7, R0 ;  /* 0x00000007ff007819 */ /* 0x001fc80000011600 */
[----:B------:R-:W-:Y:S01]  /*1f410*/  IADD3 R141, -R0, 0xb, RZ ;  /* 0x0000000b008d7810 */ /* 0x000fe20007ffe1ff */
[----:B------:R-:W3:Y:S04]  /*1f420*/  LDL R5, [R1+0x220] ;  /* 0x0002200001057983 */ /* 0x000ee80000100800 */
[----:B------:R-:W4:Y:S04]  /*1f430*/  LDL R8, [R1+0x224] ;  /* 0x0002240001087983 */ /* 0x000f280000100800 */
[----:B------:R-:W5:Y:S04]  /*1f440*/  LDL R135, [R1+0x1f8] ;  /* 0x0001f80001877983 */ /* 0x000f680000100800 */
[----:B------:R-:W2:Y:S01]  /*1f450*/  LDL.64 R122, [R1+0x290] ;  /* 0x00029000017a7983 */ /* 0x000ea20000100a00 */
[----:B------:R-:W-:-:S02]  /*1f460*/  IMAD.MOV.U32 R140, RZ, RZ, -0x800000 ;  /* 0xff800000ff8c7424 */ /* 0x000fc400078e00ff */
[----:B------:R-:W-:Y:S01]  /*1f470*/  IMAD.MOV.U32 R138, RZ, RZ, -0x800000 ;  /* 0xff800000ff8a7424 */ /* 0x000fe200078e00ff */
[----:B------:R-:W2:Y:S01]  /*1f480*/  LDL.64 R132, [R1+0x240] ;  /* 0x0002400001847983 */ /* 0x000ea20000100a00 */
[----:B------:R-:W-:-:S03]  /*1f490*/  IMAD.MOV.U32 R137, RZ, RZ, RZ ;  /* 0x000000ffff897224 */ /* 0x000fc600078e00ff */
[----:B------:R-:W2:Y:S04]  /*1f4a0*/  LDL.64 R130, [R1+0x250] ;  /* 0x0002500001827983 */ /* 0x000ea80000100a00 */
        /* <DEDUP_REMOVED lines=57> */
[----:B------:R-:W2:Y:S04]  /*1f840*/  LDL R136, [R1+0x200] ;  /* 0x0002000001887983 */ /* 0x000ea80000100800 */
[----:B---3--:R-:W0:Y:S02]  /*1f850*/  SHFL.BFLY PT, R0, R5, 0x2, 0x1f ;  /* 0x0c401f0005007f89 */ /* 0x008e2400000e0000 */
[----:B0-----:R-:W-:-:S05]  /*1f860*/  FADD.FTZ R0, R5, R0 ;  /* 0x0000000005007221 */ /* 0x001fca0000010000 */
[----:B------:R-:W0:Y:S02]  /*1f870*/  SHFL.BFLY PT, R3, R0, 0x1, 0x1f ;  /* 0x0c201f0000037f89 */ /* 0x000e2400000e0000 */
[----:B0-----:R-:W-:-:S05]  /*1f880*/  FADD.FTZ R2, R0, R3 ;  /* 0x0000000300027221 */ /* 0x001fca0000010000 */
[----:B------:R-:W-:Y:S04]  /*1f890*/  STL [R1+0x220], R2 ;  /* 0x0002200201007387 */ /* 0x000fe80000100800 */
[----:B------:R-:W3:Y:S04]  /*1f8a0*/  LDL R134, [R1+0x220] ;  /* 0x0002200001867983 */ /* 0x000ee80000100800 */
[----:B----4-:R-:W0:Y:S02]  /*1f8b0*/  SHFL.BFLY PT, R3, R8, 0x2, 0x1f ;  /* 0x0c401f0008037f89 */ /* 0x010e2400000e0000 */
[----:B0-----:R-:W-:Y:S01]  /*1f8c0*/  FADD.FTZ R3, R3, R8 ;  /* 0x0000000803037221 */ /* 0x001fe20000010000 */
[----:B-----5:R-:W-:Y:S01]  /*1f8d0*/  VIADD R135, R135, 0x1 ;  /* 0x0000000187877836 */ /* 0x020fe20000000000 */
[----:B------:R-:W4:Y:S04]  /*1f8e0*/  LDL.64 R8, [R1+0x3f8] ;  /* 0x0003f80001087983 */ /* 0x000f280000100a00 */
[----:B------:R-:W0:Y:S02]  /*1f8f0*/  SHFL.BFLY PT, R4, R3, 0x1, 0x1f ;  /* 0x0c201f0003047f89 */ /* 0x000e2400000e0000 */
[----:B0-----:R-:W-:Y:S01]  /*1f900*/  FADD.FTZ R139, R3, R4 ;  /* 0x00000004038b7221 */ /* 0x001fe20000010000 */
[----:B------:R0:W-:Y:S08]  /*1f910*/  BAR.ARV R141, 0x100 ;  /* 0x0004008d0000751d */ /* 0x0001f00000002000 */
[----:B------:R-:W-:Y:S06]  /*1f920*/  BAR.ARV 0x8, 0x180 ;  /* 0x0206000000007b1d */ /* 0x000fec0000002000 */
[----:B------:R-:W-:-:S13]  /*1f930*/  FSETP.NE.FTZ.AND P1, PT, R139, RZ, PT ;  /* 0x000000ff8b00720b */ /* 0x000fda0003f35000 */
[----:B------:R-:W5:Y:S04]  /*1f940*/  @P1 LDL R6, [R1+0x230] ;  /* 0x0002300001061983 */ /* 0x000f680000100800 */
[----:B--2---:R-:W2:Y:S01]  /*1f950*/  @P1 LDL R7, [R1+0x214] ;  /* 0x0002140001071983 */ /* 0x004ea20000100800 */
[----:B---3--:R-:W-:-:S13]  /*1f960*/  FSETP.NE.FTZ.AND P0, PT, R134, RZ, PT ;  /* 0x000000ff8600720b */ /* 0x008fda0003f15000 */
[----:B------:R-:W3:Y:S04]  /*1f970*/  @P0 LDL R4, [R1+0x230] ;  /* 0x0002300001040983 */ /* 0x000ee80000100800 */
[----:B------:R-:W4:Y:S01]  /*1f980*/  @P0 LDL R5, [R1+0x210] ;  /* 0x0002100001050983 */ /* 0x000f220000100800 */
[----:B------:R-:W1:Y:S08]  /*1f990*/  @P0 MUFU.LG2 R0, R134 ;  /* 0x0000008600000308 */ /* 0x000e700000000c00 */
[----:B------:R-:W0:Y:S01]  /*1f9a0*/  @P1 MUFU.LG2 R2, R139 ;  /* 0x0000008b00021308 */ /* 0x000e220000000c00 */
[----:B-1----:R-:W-:-:S02]  /*1f9b0*/  @P0 FMUL.FTZ R3, R0, 0.69314718246459960938 ;  /* 0x3f31721800030820 */ /* 0x002fc40000410000 */
[----:B------:R-:W2:Y:S05]  /*1f9c0*/  LDL R0, [R1+0x204] ;  /* 0x0002040001007983 */ /* 0x000eaa0000100800 */
[----:B------:R1:W1:Y:S01]  /*1f9d0*/  @P0 MUFU.RCP R137, R134 ;  /* 0x0000008600890308 */ /* 0x0002620000001000 */
[----:B-----5:R-:W-:Y:S01]  /*1f9e0*/  @P1 FMUL.FTZ R6, R6, 0.69314718246459960938 ;  /* 0x3f31721806061820 */ /* 0x020fe20000410000 */
[----:B---3--:R-:W-:-:S04]  /*1f9f0*/  @P0 FMUL.FTZ R4, R4, 0.69314718246459960938 ;  /* 0x3f31721804040820 */ /* 0x008fc80000410000 */
[----:B----4-:R-:W-:Y:S01]  /*1fa00*/  @P0 FFMA.FTZ R140, R4, R5, R3 ;  /* 0x00000005048c0223 */ /* 0x010fe20000010003 */
[----:B0-----:R-:W-:Y:S01]  /*1fa10*/  @P1 FMUL.FTZ R3, R2, 0.69314718246459960938 ;  /* 0x3f31721802031820 */ /* 0x001fe20000410000 */
[----:B------:R-:W3:Y:S03]  /*1fa20*/  LDL.64 R4, [R1+0x408] ;  /* 0x0004080001047983 */ /* 0x000ee60000100a00 */
[----:B--2---:R-:W-:Y:S02]  /*1fa30*/  @P1 FFMA.FTZ R138, R6, R7, R3 ;  /* 0x00000007068a1223 */ /* 0x004fe40000010003 */
[----:B------:R-:W2:Y:S04]  /*1fa40*/  LDL.64 R2, [R1+0x428] ;  /* 0x0004280001027983 */ /* 0x000ea80000100a00 */
[----:B------:R-:W4:Y:S01]  /*1fa50*/  LDL.64 R6, [R1+0x438] ;  /* 0x0004380001067983 */ /* 0x000f220000100a00 */
[----:B------:R-:W-:-:S13]  /*1fa60*/  ISETP.NE.AND P0, PT, R135, 0x2, PT ;  /* 0x000000028700780c */ /* 0x000fda0003f05270 */
[----:B-1----:R-:W5:Y:S01]  /*1fa70*/  @!P0 LDL R134, [R1+0x1fc] ;  /* 0x0001fc0001868983 */ /* 0x002f620000100800 */
[-C--:B------:R-:W-:Y:S01]  /*1fa80*/  FMUL.FTZ R123, R123, R137.reuse ;  /* 0x000000897b7b7220 */ /* 0x080fe20000410000 */
[----:B------:R-:W-:-:S05]  /*1fa90*/  FMUL.FTZ R122, R122, R137 ;  /* 0x000000897a7a7220 */ /* 0x000fca0000410000 */
[----:B------:R0:W-:Y:S02]  /*1faa0*/  STL.64 [R1+0x290], R122 ;  /* 0x0002907a01007387 */ /* 0x0001e40000100a00 */
[----:B0-----:R-:W-:-:S06]  /*1fab0*/  IMAD.MOV.U32 R122, RZ, RZ, RZ ;  /* 0x000000ffff7a7224 */ /* 0x001fcc00078e00ff */
[----:B------:R-:W0:Y:S01]  /*1fac0*/  @P1 MUFU.RCP R122, R139 ;  /* 0x0000008b007a1308 */ /* 0x000e220000001000 */
        /* <DEDUP_REMOVED lines=121> */
[----:B------:R-:W-:Y:S01]  /*20260*/  VIADD R0, R0, 0x1 ;  /* 0x0000000100007836 */ /* 0x000fe20000000000 */
[----:B------:R0:W-:Y:S04]  /*20270*/  STL [R1+0x224], R139 ;  /* 0x0002248b01007387 */ /* 0x0001e80000100800 */
[----:B------:R0:W-:Y:S04]  /*20280*/  STL.64 [R1+0x240], R132 ;  /* 0x0002408401007387 */ /* 0x0001e80000100a00 */
[----:B------:R0:W-:Y:S04]  /*20290*/  STL.64 [R1+0x250], R130 ;  /* 0x0002508201007387 */ /* 0x0001e80000100a00 */
[----:B------:R0:W-:Y:S04]  /*202a0*/  STL.64 [R1+0x260], R128 ;  /* 0x0002608001007387 */ /* 0x0001e80000100a00 */
[----:B------:R0:W-:Y:S04]  /*202b0*/  STL.64 [R1+0x270], R126 ;  /* 0x0002707e01007387 */ /* 0x0001e80000100a00 */
[----:B------:R0:W-:Y:S04]  /*202c0*/  STL.64 [R1+0x280], R124 ;  /* 0x0002807c01007387 */ /* 0x0001e80000100a00 */
[----:B------:R0:W-:Y:S04]  /*202d0*/  STL [R1+0x220], R140 ;  /* 0x0002208c01007387 */ /* 0x0001e80000100800 */
        /* <DEDUP_REMOVED lines=23> */
[----:B------:R0:W-:Y:S01]  /*20450*/  STL.64 [R1+0x400], R78 ;  /* 0x0004004e01007387 */ /* 0x0001e20000100a00 */
[-C--:B---3--:R-:W-:Y:S01]  /*20460*/  FMUL.FTZ R5, R5, R122.reuse ;  /* 0x0000007a05057220 */ /* 0x088fe20000410000 */
[-C--:B------:R-:W-:Y:S01]  /*20470*/  FMUL.FTZ R4, R4, R122.reuse ;  /* 0x0000007a04047220 */ /* 0x080fe20000410000 */
[-C--:B--2---:R-:W-:Y:S01]  /*20480*/  FMUL.FTZ R3, R3, R122.reuse ;  /* 0x0000007a03037220 */ /* 0x084fe20000410000 */
[-C--:B------:R-:W-:Y:S01]  /*20490*/  FMUL.FTZ R2, R2, R122.reuse ;  /* 0x0000007a02027220 */ /* 0x080fe20000410000 */
[-C--:B----4-:R-:W-:Y:S01]  /*204a0*/  FMUL.FTZ R7, R7, R122.reuse ;  /* 0x0000007a07077220 */ /* 0x090fe20000410000 */
[----:B------:R-:W-:Y:S01]  /*204b0*/  FMUL.FTZ R6, R6, R122 ;  /* 0x0000007a06067220 */ /* 0x000fe20000410000 */
        /* <DEDUP_REMOVED lines=35> */
[----:B------:R0:W-:Y:S04]  /*206f0*/  STL [R1+0x200], R136 ;  /* 0x0002008801007387 */ /* 0x0001e80000100800 */
[----:B------:R0:W-:Y:S01]  /*20700*/  STL [R1+0x204], R0 ;  /* 0x0002040001007387 */ /* 0x0001e20000100800 */
[----:B-----5:R-:W-:-:S03]  /*20710*/  @!P0 LOP3.LUT R134, R134, 0x1, RZ, 0x3c, !PT ;  /* 0x0000000186868812 */ /* 0x020fc600078e3cff */
[----:B------:R0:W-:Y:S04]  /*20720*/  STL [R1+0x1f8], R135 ;  /* 0x0001f88701007387 */ /* 0x0001e80000100800 */
[----:B------:R0:W-:Y:S04]  /*20730*/  @!P0 STL [R1+0x1fc], R134 ;  /* 0x0001fc8601008387 */ /* 0x0001e80000100800 */
[----:B------:R0:W-:Y:S01]  /*20740*/  @!P0 STL [R1+0x1f8], RZ ;  /* 0x0001f8ff01008387 */ /* 0x0001e20000100800 */
[----:B------:R-:W-:-:S13]  /*20750*/  PLOP3.LUT P0, PT, PT, PT, PT, 0x8, 0x0 ;  /* 0x000000000000781c */ /* 0x000fda0003f0e170 */
.L_x_3442:
[----:B01----:R-:W0:Y:S01]  /*20760*/  S2R R7, SR_CgaCtaId ;  /* 0x0000000000077919 */ /* 0x003e220000008800 */
[----:B------:R-:W-:Y:S01]  /*20770*/  MOV R0, 0x400 ;  /* 0x0000040000007802 */ /* 0x000fe20000000f00 */
[----:B------:R-:W-:Y:S01]  /*20780*/  BSSY B0, `(.L_x_3538) ;  /* 0x00004b5000007945 */ /* 0x000fe20003800000 */
[----:B------:R-:W-:Y:S02]  /*20790*/  BAR.SYNC.DEFER_BLOCKING 0x5, 0x180 ;  /* 0x0146000000007b1d */ /* 0x000fe40000010000 */
[----:B0-----:R-:W-:-:S05]  /*207a0*/  LEA R0, R7, R0, 0x18 ;  /* 0x0000000007007211 */ /* 0x001fca00078ec0ff */
[----:B------:R-:W0:Y:S02]  /*207b0*/  LDS.128 R8, [R0+0x324d0] ;  /* 0x0324d00000087984 */ /* 0x000e240000000c00 */
[----:B0-----:R-:W-:Y:S02]  /*207c0*/  R2UR UR5, R9 ;  /* 0x00000000090572ca */ /* 0x001fe400000e0000 */
[----:B------:R-:W-:Y:S02]  /*207d0*/  R2UR UR6, R10 ;  /* 0x000000000a0672ca */ /* 0x000fe400000e0000 */
[----:B------:R-:W-:Y:S01]  /*207e0*/  R2UR UR7, R11 ;  /* 0x000000000b0772ca */ /* 0x000fe200000e0000 */
[----:B------:R-:W-:Y:S06]  /*207f0*/  BAR.ARV 0x4, 0x180 ;  /* 0x0106000000007b1d */ /* 0x000fec0000002000 */
[----:B------:R-:W-:Y:S08]  /*20800*/  @P0 BRA `(.L_x_3539) ;  /* 0x0000003c00100947 */ /* 0x000ff00003800000 */
[----:B------:R-:W2:Y:S01]  /*20810*/  LDL R4, [R1+0x4d0] ;  /* 0x0004d00001047983 */ /* 0x000ea20000100800 */
[----:B------:R-:W-:Y:S01]  /*20820*/  R2UR UR4, R216 ;  /* 0x00000000d80472ca */ /* 0x000fe200000e0000 */
[----:B------:R-:W-:Y:S01]  /*20830*/  ULDC.64 UR8, c[0x0][0xd00] ;  /* 0x0003400000087ab9 */ /* 0x000fe20000000a00 */
[----:B------:R-:W-:Y:S01]  /*20840*/  ULDC.64 UR10, c[0x0][0xd00] ;  /* 0x00034000000a7ab9 */ /* 0x000fe20000000a00 */
[----:B------:R-:W3:Y:S04]  /*20850*/  LDL.128 R8, [R1+0x240] ;  /* 0x0002400001087983 */ /* 0x000ee80000100c00 */
[----:B------:R-:W4:Y:S04]  /*20860*/  LDL.128 R12, [R1+0x260] ;  /* 0x00026000010c7983 */ /* 0x000f280000100c00 */
[----:B------:R-:W4:Y:S04]  /*20870*/  LDL.128 R28, [R1+0x250] ;  /* 0x00025000011c7983 */ /* 0x000f280000100c00 */
[----:B------:R-:W4:Y:S01]  /*20880*/  LDL.128 R24, [R1+0x270] ;  /* 0x0002700001187983 */ /* 0x000f220000100c00 */
[----:B------:R-:W0:Y:S03]  /*20890*/  S2R R5, SR_SWINHI ;  /* 0x0000000000057919 */ /* 0x000e260000002f00 */
[----:B------:R-:W4:Y:S04]  /*208a0*/  LDL.128 R124, [R1+0x280] ;  /* 0x00028000017c7983 */ /* 0x000f280000100c00 */
[----:B------:R-:W4:Y:S04]  /*208b0*/  LDL.128 R116, [R1+0x2a0] ;  /* 0x0002a00001747983 */ /* 0x000f280000100c00 */
[----:B------:R-:W4:Y:S04]  /*208c0*/  LDL.128 R120, [R1+0x290] ;  /* 0x0002900001787983 */ /* 0x000f280000100c00 */
[----:B------:R-:W4:Y:S04]  /*208d0*/  LDL.128 R108, [R1+0x2c0] ;  /* 0x0002c000016c7983 */ /* 0x000f280000100c00 */
[----:B------:R-:W4:Y:S04]  /*208e0*/  LDL.128 R112, [R1+0x2b0] ;  /* 0x0002b00001707983 */ /* 0x000f280000100c00 */
[----:B------:R-:W4:Y:S04]  /*208f0*/  LDL.128 R100, [R1+0x2e0] ;  /* 0x0002e00001647983 */ /* 0x000f280000100c00 */
[----:B------:R-:W4:Y:S01]  /*20900*/  LDL.128 R104, [R1+0x2d0] ;  /* 0x0002d00001687983 */ /* 0x000f220000100c00 */
[----:B------:R-:W-:-:S02]  /*20910*/  MOV R2, R0 ;  /* 0x0000000000027202 */ /* 0x000fc40000000f00 */
[----:B0-----:R-:W-:Y:S01]  /*20920*/  MOV R3, R5 ;  /* 0x0000000500037202 */ /* 0x001fe20000000f00 */
[----:B------:R-:W4:Y:S04]  /*20930*/  LDL.128 R92, [R1+0x300] ;  /* 0x00030000015c7983 */ /* 0x000f280000100c00 */
        /* <DEDUP_REMOVED lines=14> */
[----:B------:R-:W4:Y:S01]  /*20a20*/  LDL.128 R40, [R1+0x3d0] ;  /* 0x0003d00001287983 */ /* 0x000f220000100c00 */
[----:B--2---:R-:W-:-:S03]  /*20a30*/  IMAD.WIDE R4, R4, 0x2, R2 ;  /* 0x0000000204047825 */ /* 0x004fc600078e0202 */
[C---:B------:R-:W-:Y:S02]  /*20a40*/  IADD3 R33, P1, R4.reuse, 0x20, RZ ;  /* 0x0000002004217810 */ /* 0x040fe40007f3e0ff */
[----:B------:R-:W-:Y:S02]  /*20a50*/  LOP3.LUT R35, R4, 0x380, RZ, 0xc0, !PT ;  /* 0x0000038004237812 */ /* 0x000fe400078ec0ff */
[----:B------:R-:W-:Y:S02]  /*20a60*/  LOP3.LUT R32, R33, 0x380, RZ, 0xc0, !PT ;  /* 0x0000038021207812 */ /* 0x000fe400078ec0ff */
[----:B------:R-:W-:Y:S02]  /*20a70*/  SHF.R.U64 R35, R35, 0x3, RZ ;  /* 0x0000000323237819 */ /* 0x000fe400000012ff */
[----:B------:R-:W-:Y:S02]  /*20a80*/  SHF.R.U64 R32, R32, 0x3, RZ ;  /* 0x0000000320207819 */ /* 0x000fe400000012ff */
[----:B------:R-:W-:Y:S01]  /*20a90*/  LOP3.LUT R34, R35, R4, RZ, 0x3c, !PT ;  /* 0x0000000423227212 */ /* 0x000fe200078e3cff */
[--C-:B------:R-:W-:Y:S01]  /*20aa0*/  IMAD.MOV.U32 R35, RZ, RZ, R5.reuse ;  /* 0x000000ffff237224 */ /* 0x100fe200078e0005 */
[----:B------:R-:W-:Y:S01]  /*20ab0*/  LOP3.LUT R32, R32, R33, RZ, 0x3c, !PT ;  /* 0x0000002120207212 */ /* 0x000fe200078e3cff */
[----:B------:R-:W-:Y:S01]  /*20ac0*/  IMAD.X R33, RZ, RZ, R5, P1 ;  /* 0x000000ffff217224 */ /* 0x000fe200008e0605 */
[----:B---3--:R-:W-:-:S02]  /*20ad0*/  F2FP.F16.F32.PACK_AB R8, R9, R8 ;  /* 0x000000080908723e */ /* 0x008fc400000000ff */
[----:B------:R-:W-:Y:S02]  /*20ae0*/  F2FP.F16.F32.PACK_AB R9, R11, R10 ;  /* 0x0000000a0b09723e */ /* 0x000fe400000000ff */
[----:B----4-:R-:W-:Y:S02]  /*20af0*/  F2FP.F16.F32.PACK_AB R12, R13, R12 ;  /* 0x0000000c0d0c723e */ /* 0x010fe400000000ff */
[----:B------:R-:W-:Y:S02]  /*20b00*/  MOV R34, R34 ;  /* 0x0000002200227202 */ /* 0x000fe40000000f00 */
[----:B------:R-:W-:Y:S02]  /*20b10*/  F2FP.F16.F32.PACK_AB R10, R29, R28 ;  /* 0x0000001c1d0a723e */ /* 0x000fe400000000ff */
[----:B------:R-:W-:Y:S01]  /*20b20*/  F2FP.F16.F32.PACK_AB R11, R31, R30 ;  /* 0x0000001e1f0b723e */ /* 0x000fe200000000ff */
[----:B------:R-:W-:Y:S01]  /*20b30*/  BAR.SYNC.DEFER_BLOCKING 0x1, 0x100 ;  /* 0x0044000000007b1d */ /* 0x000fe20000010000 */
[----:B------:R-:W-:-:S02]  /*20b40*/  F2FP.F16.F32.PACK_AB R13, R15, R14 ;  /* 0x0000000e0f0d723e */ /* 0x000fc400000000ff */
[----:B------:R-:W-:Y:S02]  /*20b50*/  MOV R6, R32 ;  /* 0x0000002000067202 */ /* 0x000fe40000000f00 */
[----:B------:R-:W-:Y:S02]  /*20b60*/  F2FP.F16.F32.PACK_AB R14, R25, R24 ;  /* 0x00000018190e723e */ /* 0x000fe400000000ff */
[----:B------:R-:W-:Y:S01]  /*20b70*/  F2FP.F16.F32.PACK_AB R15, R27, R26 ;  /* 0x0000001a1b0f723e */ /* 0x000fe200000000ff */
[----:B------:R-:W2:Y:S04]  /*20b80*/  LDL.128 R28, [R1+0x400] ;  /* 0x00040000011c7983 */ /* 0x000ea80000100c00 */
[----:B------:R-:W3:Y:S04]  /*20b90*/  LDL.128 R24, [R1+0x410] ;  /* 0x0004100001187983 */ /* 0x000ee80000100c00 */
[----:B------:R0:W-:Y:S04]  /*20ba0*/  STSM.16.M88.4 [R34], R8 ;  /* 0x0000000822007844 */ /* 0x0001e80000000200 */
[----:B------:R1:W-:Y:S04]  /*20bb0*/  STSM.16.M88.4 [R6], R12 ;  /* 0x0000000c06007844 */ /* 0x0003e80000000200 */
[----:B0-----:R-:W4:Y:S04]  /*20bc0*/  LDL.128 R32, [R1+0x3f0] ;  /* 0x0003f00001207983 */ /* 0x001f280000100c00 */
[----:B-1----:R-:W4:Y:S04]  /*20bd0*/  LDL.128 R12, [R1+0x420] ;  /* 0x00042000010c7983 */ /* 0x002f280000100c00 */
[----:B------:R-:W4:Y:S01]  /*20be0*/  LDL.128 R8, [R1+0x430] ;  /* 0x0004300001087983 */ /* 0x000f220000100c00 */
[----:B------:R-:W-:-:S02]  /*20bf0*/  IADD3 R139, P0, R4, 0x40, RZ ;  /* 0x00000040048b7810 */ /* 0x000fc40007f1e0ff */
[C---:B------:R-:W-:Y:S02]  /*20c00*/  IADD3 R141, P4, R4.reuse, 0x60, RZ ;  /* 0x00000060048d7810 */ /* 0x040fe40007f9e0ff */
[C---:B------:R-:W-:Y:S02]  /*20c10*/  IADD3 R19, P3, R4.reuse, 0x4000, RZ ;  /* 0x0000400004137810 */ /* 0x040fe40007f7e0ff */
[C---:B------:R-:W-:Y:S02]  /*20c20*/  IADD3 R21, P6, R4.reuse, 0x4020, RZ ;  /* 0x0000402004157810 */ /* 0x040fe40007fde0ff */
[----:B------:R-:W-:Y:S02]  /*20c30*/  LOP3.LUT R138, R139, 0x380, RZ, 0xc0, !PT ;  /* 0x000003808b8a7812 */ /* 0x000fe400078ec0ff */
[----:B------:R-:W-:Y:S02]  /*20c40*/  IADD3 R129, P5, R4, 0x4040, RZ ;  /* 0x0000404004817810 */ /* 0x000fe40007fbe0ff */
[----:B------:R-:W-:-:S02]  /*20c50*/  LOP3.LUT R140, R141, 0x380, RZ, 0xc0, !PT ;  /* 0x000003808d8c7812 */ /* 0x000fc400078ec0ff */
[----:B------:R-:W-:Y:S02]  /*20c60*/  IADD3 R131, P2, R4, 0x4060, RZ ;  /* 0x0000406004837810 */ /* 0x000fe40007f5e0ff */
[----:B------:R-:W-:Y:S02]  /*20c70*/  LOP3.LUT R18, R19, 0x380, RZ, 0xc0, !PT ;  /* 0x0000038013127812 */ /* 0x000fe400078ec0ff */
[----:B------:R-:W-:Y:S02]  /*20c80*/  LOP3.LUT R20, R21, 0x380, RZ, 0xc0, !PT ;  /* 0x0000038015147812 */ /* 0x000fe400078ec0ff */
[----:B------:R-:W-:Y:S02]  /*20c90*/  SHF.R.U64 R138, R138, 0x3, RZ ;  /* 0x000000038a8a7819 */ /* 0x000fe400000012ff */
[----:B------:R-:W-:Y:S02]  /*20ca0*/  LOP3.LUT R128, R129, 0x380, RZ, 0xc0, !PT ;  /* 0x0000038081807812 */ /* 0x000fe400078ec0ff */
[----:B------:R-:W-:-:S02]  /*20cb0*/  IADD3 R133, P1, R4, 0x8000, RZ ;  /* 0x0000800004857810 */ /* 0x000fc40007f3e0ff */
[----:B------:R-:W-:Y:S02]  /*20cc0*/  SHF.R.U64 R140, R140, 0x3, RZ ;  /* 0x000000038c8c7819 */ /* 0x000fe400000012ff */
[----:B------:R-:W-:Y:S02]  /*20cd0*/  LOP3.LUT R130, R131, 0x380, RZ, 0xc0, !PT ;  /* 0x0000038083827812 */ /* 0x000fe400078ec0ff */
[----:B------:R-:W-:Y:S02]  /*20ce0*/  SHF.R.U64 R18, R18, 0x3, RZ ;  /* 0x0000000312127819 */ /* 0x000fe400000012ff */
[----:B------:R-:W-:Y:S02]  /*20cf0*/  SHF.R.U64 R20, R20, 0x3, RZ ;  /* 0x0000000314147819 */ /* 0x000fe400000012ff */
[----:B------:R-:W-:Y:S01]  /*20d00*/  LOP3.LUT R138, R138, R139, RZ, 0x3c, !PT ;  /* 0x0000008b8a8a7212 */ /* 0x000fe200078e3cff */
[----:B------:R-:W-:Y:S01]  /*20d10*/  IMAD.X R139, RZ, RZ, R5, P0 ;  /* 0x000000ffff8b7224 */ /* 0x000fe200000e0605 */
[----:B------:R-:W-:-:S02]  /*20d20*/  SHF.R.U64 R128, R128, 0x3, RZ ;  /* 0x0000000380807819 */ /* 0x000fc400000012ff */
[----:B------:R-:W-:Y:S02]  /*20d30*/  LOP3.LUT R132, R133, 0x380, RZ, 0xc0, !PT ;  /* 0x0000038085847812 */ /* 0x000fe400078ec0ff */
[----:B------:R-:W-:Y:S01]  /*20d40*/  LOP3.LUT R140, R140, R141, RZ, 0x3c, !PT ;  /* 0x0000008d8c8c7212 */ /* 0x000fe200078e3cff */
[--C-:B------:R-:W-:Y:S01]  /*20d50*/  IMAD.X R141, RZ, RZ, R5.reuse, P4 ;  /* 0x000000ffff8d7224 */ /* 0x100fe200020e0605 */
[----:B------:R-:W-:Y:S02]  /*20d60*/  SHF.R.U64 R130, R130, 0x3, RZ ;  /* 0x0000000382827819 */ /* 0x000fe400000012ff */
[----:B------:R-:W-:Y:S01]  /*20d70*/  LOP3.LUT R18, R18, R19, RZ, 0x3c, !PT ;  /* 0x0000001312127212 */ /* 0x000fe200078e3cff */
[--C-:B------:R-:W-:Y:S01]  /*20d80*/  IMAD.X R19, RZ, RZ, R5.reuse, P3 ;  /* 0x000000ffff137224 */ /* 0x100fe200018e0605 */
[----:B------:R-:W-:Y:S02]  /*20d90*/  IADD3 R143, P0, R4, 0x8020, RZ ;  /* 0x00008020048f7810 */ /* 0x000fe40007f1e0ff */
[----:B------:R-:W-:Y:S01]  /*20da0*/  LOP3.LUT R20, R20, R21, RZ, 0x3c, !PT ;  /* 0x0000001514147212 */ /* 0x000fe200078e3cff */
[----:B------:R-:W-:Y:S01]  /*20db0*/  IMAD.X R21, RZ, RZ, R5, P6 ;  /* 0x000000ffff157224 */ /* 0x000fe200030e0605 */
[----:B------:R-:W-:-:S02]  /*20dc0*/  IADD3 R145, P4, R4, 0x8040, RZ ;  /* 0x0000804004917810 */ /* 0x000fc40007f9e0ff */
[----:B------:R-:W-:Y:S01]  /*20dd0*/  LOP3.LUT R128, R128, R129, RZ, 0x3c, !PT ;  /* 0x0000008180807212 */ /* 0x000fe200078e3cff */
[--C-:B------:R-:W-:Y:S01]  /*20de0*/  IMAD.X R129, RZ, RZ, R5.reuse, P5 ;  /* 0x000000ffff817224 */ /* 0x100fe200028e0605 */
[----:B------:R-:W-:Y:S02]  /*20df0*/  SHF.R.U64 R132, R132, 0x3, RZ ;  /* 0x0000000384847819 */ /* 0x000fe400000012ff */
[----:B------:R-:W-:Y:S02]  /*20e00*/  IADD3 R135, P3, R4, 0x8060, RZ ;  /* 0x0000806004877810 */ /* 0x000fe40007f7e0ff */
[----:B------:R-:W-:Y:S01]  /*20e10*/  LOP3.LUT R130, R130, R131, RZ, 0x3c, !PT ;  /* 0x0000008382827212 */ /* 0x000fe200078e3cff */
[----:B------:R-:W-:Y:S01]  /*20e20*/  IMAD.X R131, RZ, RZ, R5, P2 ;  /* 0x000000ffff837224 */ /* 0x000fe200010e0605 */
[----:B------:R-:W-:Y:S02]  /*20e30*/  IADD3 R137, P6, R4, 0xc000, RZ ;  /* 0x0000c00004897810 */ /* 0x000fe40007fde0ff */
[----:B------:R-:W-:-:S02]  /*20e40*/  LOP3.LUT R142, R143, 0x380, RZ, 0xc0, !PT ;  /* 0x000003808f8e7812 */ /* 0x000fc400078ec0ff */
[C---:B------:R-:W-:Y:S02]  /*20e50*/  IADD3 R147, P5, R4.reuse, 0xc020, RZ ;  /* 0x0000c02004937810 */ /* 0x040fe40007fbe0ff */
[----:B------:R-:W-:Y:S02]  /*20e60*/  LOP3.LUT R144, R145, 0x380, RZ, 0xc0, !PT ;  /* 0x0000038091907812 */ /* 0x000fe400078ec0ff */
[----:B------:R-:W-:Y:S02]  /*20e70*/  IADD3 R149, P2, R4, 0xc040, RZ ;  /* 0x0000c04004957810 */ /* 0x000fe40007f5e0ff */
[----:B------:R-:W-:Y:S01]  /*20e80*/  LOP3.LUT R132, R132, R133, RZ, 0x3c, !PT ;  /* 0x0000008584847212 */ /* 0x000fe200078e3cff */
[----:B------:R-:W-:Y:S01]  /*20e90*/  IMAD.X R133, RZ, RZ, R5, P1 ;  /* 0x000000ffff857224 */ /* 0x000fe200008e0605 */
[----:B------:R-:W-:Y:S02]  /*20ea0*/  LOP3.LUT R134, R135, 0x380, RZ, 0xc0, !PT ;  /* 0x0000038087867812 */ /* 0x000fe400078ec0ff */
[----:B------:R-:W-:-:S02]  /*20eb0*/  LOP3.LUT R136, R137, 0x380, RZ, 0xc0, !PT ;  /* 0x0000038089887812 */ /* 0x000fc400078ec0ff */
[----:B------:R-:W-:Y:S02]  /*20ec0*/  SHF.R.U64 R142, R142, 0x3, RZ ;  /* 0x000000038e8e7819 */ /* 0x000fe400000012ff */
[----:B------:R-:W-:Y:S02]  /*20ed0*/  LOP3.LUT R146, R147, 0x380, RZ, 0xc0, !PT ;  /* 0x0000038093927812 */ /* 0x000fe400078ec0ff */
[----:B------:R-:W-:Y:S02]  /*20ee0*/  IADD3 R4, P1, R4, 0xc060, RZ ;  /* 0x0000c06004047810 */ /* 0x000fe40007f3e0ff */
[----:B------:R-:W-:Y:S02]  /*20ef0*/  SHF.R.U64 R144, R144, 0x3, RZ ;  /* 0x0000000390907819 */ /* 0x000fe400000012ff */
[----:B------:R-:W-:Y:S02]  /*20f00*/  LOP3.LUT R148, R149, 0x380, RZ, 0xc0, !PT ;  /* 0x0000038095947812 */ /* 0x000fe400078ec0ff */
[----:B------:R-:W-:-:S02]  /*20f10*/  F2FP.F16.F32.PACK_AB R124, R125, R124 ;  /* 0x0000007c7d7c723e */ /* 0x000fc400000000ff */
[----:B------:R-:W-:Y:S02]  /*20f20*/  SHF.R.U64 R134, R134, 0x3, RZ ;  /* 0x0000000386867819 */ /* 0x000fe400000012ff */
[----:B------:R-:W-:Y:S02]  /*20f30*/  F2FP.F16.F32.PACK_AB R125, R127, R126 ;  /* 0x0000007e7f7d723e */ /* 0x000fe400000000ff */
[----:B------:R-:W-:Y:S02]  /*20f40*/  F2FP.F16.F32.PACK_AB R116, R117, R116 ;  /* 0x000000747574723e */ /* 0x000fe400000000ff */
[----:B------:R-:W-:Y:S02]  /*20f50*/  SHF.R.U64 R136, R136, 0x3, RZ ;  /* 0x0000000388887819 */ /* 0x000fe400000012ff */
[----:B------:R-:W-:Y:S02]  /*20f60*/  MOV R138, R138 ;  /* 0x0000008a008a7202 */ /* 0x000fe40000000f00 */
[----:B------:R-:W-:-:S02]  /*20f70*/  F2FP.F16.F32.PACK_AB R126, R121, R120 ;  /* 0x00000078797e723e */ /* 0x000fc400000000ff */
[----:B------:R-:W-:Y:S02]  /*20f80*/  F2FP.F16.F32.PACK_AB R127, R123, R122 ;  /* 0x0000007a7b7f723e */ /* 0x000fe400000000ff */
[----:B------:R-:W-:Y:S02]  /*20f90*/  F2FP.F16.F32.PACK_AB R117, R119, R118 ;  /* 0x000000767775723e */ /* 0x000fe400000000ff */
[----:B------:R-:W-:Y:S02]  /*20fa0*/  F2FP.F16.F32.PACK_AB R108, R109, R108 ;  /* 0x0000006c6d6c723e */ /* 0x000fe400000000ff */
[----:B------:R-:W-:Y:S01]  /*20fb0*/  LOP3.LUT R142, R142, R143, RZ, 0x3c, !PT ;  /* 0x0000008f8e8e7212 */ /* 0x000fe200078e3cff */
[----:B------:R-:W-:Y:S01]  /*20fc0*/  IMAD.X R143, RZ, RZ, R5, P0 ;  /* 0x000000ffff8f7224 */ /* 0x000fe200000e0605 */
[----:B------:R-:W-:Y:S02]  /*20fd0*/  SHF.R.U64 R146, R146, 0x3, RZ ;  /* 0x0000000392927819 */ /* 0x000fe400000012ff */
[----:B------:R-:W-:-:S02]  /*20fe0*/  MOV R140, R140 ;  /* 0x0000008c008c7202 */ /* 0x000fc40000000f00 */
[----:B------:R-:W-:Y:S02]  /*20ff0*/  LOP3.LUT R6, R4, 0x380, RZ, 0xc0, !PT ;  /* 0x0000038004067812 */ /* 0x000fe400078ec0ff */
[----:B------:R-:W-:Y:S02]  /*21000*/  F2FP.F16.F32.PACK_AB R118, R113, R112 ;  /* 0x000000707176723e */ /* 0x000fe400000000ff */
[----:B------:R-:W-:Y:S02]  /*21010*/  F2FP.F16.F32.PACK_AB R119, R115, R114 ;  /* 0x000000727377723e */ /* 0x000fe400000000ff */
[----:B------:R-:W-:Y:S02]  /*21020*/  F2FP.F16.F32.PACK_AB R109, R111, R110 ;  /* 0x0000006e6f6d723e */ /* 0x000fe400000000ff */
[----:B------:R-:W-:Y:S02]  /*21030*/  F2FP.F16.F32.PACK_AB R100, R101, R100 ;  /* 0x000000646564723e */ /* 0x000fe400000000ff */
[----:B------:R-:W-:Y:S01]  /*21040*/  LOP3.LUT R144, R144, R145, RZ, 0x3c, !PT ;  /* 0x0000009190907212 */ /* 0x000fe200078e3cff */
[----:B------:R-:W-:Y:S01]  /*21050*/  IMAD.X R145, RZ, RZ, R5, P4 ;  /* 0x000000ffff917224 */ /* 0x000fe200020e0605 */
[----:B------:R-:W-:-:S02]  /*21060*/  SHF.R.U64 R148, R148, 0x3, RZ ;  /* 0x0000000394947819 */ /* 0x000fc400000012ff */
[----:B------:R-:W-:Y:S02]  /*21070*/  MOV R18, R18 ;  /* 0x0000001200127202 */ /* 0x000fe40000000f00 */
[----:B------:R-:W-:Y:S02]  /*21080*/  F2FP.F16.F32.PACK_AB R110, R105, R104 ;  /* 0x00000068696e723e */ /* 0x000fe400000000ff */
[----:B------:R-:W-:Y:S02]  /*21090*/  F2FP.F16.F32.PACK_AB R111, R107, R106 ;  /* 0x0000006a6b6f723e */ /* 0x000fe400000000ff */
[----:B------:R-:W-:Y:S02]  /*210a0*/  F2FP.F16.F32.PACK_AB R101, R103, R102 ;  /* 0x000000666765723e */ /* 0x000fe400000000ff */
[----:B------:R-:W-:Y:S02]  /*210b0*/  F2FP.F16.F32.PACK_AB R92, R93, R92 ;  /* 0x0000005c5d5c723e */ /* 0x000fe400000000ff */
[----:B------:R-:W-:Y:S01]  /*210c0*/  LOP3.LUT R134, R134, R135, RZ, 0x3c, !PT ;  /* 0x0000008786867212 */ /* 0x000fe200078e3cff */
[----:B------:R-:W-:Y:S01]  /*210d0*/  IMAD.X R135, RZ, RZ, R5, P3 ;  /* 0x000000ffff877224 */ /* 0x000fe200018e0605 */
[----:B------:R-:W-:-:S02]  /*210e0*/  MOV R20, R20 ;  /* 0x0000001400147202 */ /* 0x000fc40000000f00 */
[----:B------:R-:W-:Y:S02]  /*210f0*/  F2FP.F16.F32.PACK_AB R102, R97, R96 ;  /* 0x000000606166723e */ /* 0x000fe400000000ff */
[----:B------:R-:W-:Y:S02]  /*21100*/  F2FP.F16.F32.PACK_AB R103, R99, R98 ;  /* 0x000000626367723e */ /* 0x000fe400000000ff */
[----:B------:R-:W-:Y:S02]  /*21110*/  F2FP.F16.F32.PACK_AB R93, R95, R94 ;  /* 0x0000005e5f5d723e */ /* 0x000fe400000000ff */
[----:B------:R-:W-:Y:S01]  /*21120*/  F2FP.F16.F32.PACK_AB R84, R85, R84 ;  /* 0x000000545554723e */ /* 0x000fe200000000ff */
[----:B------:R-:W-:Y:S01]  /*21130*/  STSM.16.M88.4 [R138], R124 ;  /* 0x0000007c8a007844 */ /* 0x000fe20000000200 */
        /* <DEDUP_REMOVED lines=10> */
[----:B------:R-:W-:Y:S01]  /*211e0*/  SHF.R.U64 R6, R6, 0x3, RZ ;  /* 0x0000000306067819 */ /* 0x000fe200000012ff */
[----:B------:R-:W-:Y:S01]  /*211f0*/  UIMAD.WIDE UR8, UR4, 0x4, UR8 ;  /* 0x00000004040878a5 */ /* 0x000fe2000f8e0208 */
[----:B------:R-:W-:-:S02]  /*21200*/  MOV R130, R130 ;  /* 0x0000008200827202 */ /* 0x000fc40000000f00 */
[----:B------:R-:W-:Y:S02]  /*21210*/  F2FP.F16.F32.PACK_AB R86, R81, R80 ;  /* 0x000000505156723e */ /* 0x000fe400000000ff */
[----:B------:R-:W-:Y:S02]  /*21220*/  F2FP.F16.F32.PACK_AB R87, R83, R82 ;  /* 0x000000525357723e */ /* 0x000fe400000000ff */
[----:B------:R-:W-:Y:S02]  /*21230*/  F2FP.F16.F32.PACK_AB R77, R79, R78 ;  /* 0x0000004e4f4d723e */ /* 0x000fe400000000ff */
[----:B------:R-:W-:Y:S01]  /*21240*/  F2FP.F16.F32.PACK_AB R68, R69, R68 ;  /* 0x000000444544723e */ /* 0x000fe200000000ff */
[----:B------:R0:W-:Y:S01]  /*21250*/  STSM.16.M88.4 [R18], R108 ;  /* 0x0000006c12007844 */ /* 0x0001e20000000200 */
[----:B------:R-:W-:Y:S01]  /*21260*/  LOP3.LUT R148, R148, R149, RZ, 0x3c, !PT ;  /* 0x0000009594947212 */ /* 0x000fe200078e3cff */
[----:B------:R-:W-:Y:S01]  /*21270*/  IMAD.X R149, RZ, RZ, R5, P2 ;  /* 0x000000ffff957224 */ /* 0x000fe200010e0605 */
[----:B------:R-:W-:-:S02]  /*21280*/  MOV R132, R132 ;  /* 0x0000008400847202 */ /* 0x000fc40000000f00 */
[----:B------:R-:W-:Y:S02]  /*21290*/  F2FP.F16.F32.PACK_AB R78, R73, R72 ;  /* 0x00000048494e723e */ /* 0x000fe400000000ff */
[----:B------:R-:W-:Y:S02]  /*212a0*/  F2FP.F16.F32.PACK_AB R79, R75, R74 ;  /* 0x0000004a4b4f723e */ /* 0x000fe400000000ff */
[----:B------:R-:W-:Y:S02]  /*212b0*/  F2FP.F16.F32.PACK_AB R69, R71, R70 ;  /* 0x000000464745723e */ /* 0x000fe400000000ff */
[----:B------:R-:W-:Y:S01]  /*212c0*/  F2FP.F16.F32.PACK_AB R60, R61, R60 ;  /* 0x0000003c3d3c723e */ /* 0x000fe200000000ff */
[----:B------:R-:W-:Y:S01]  /*212d0*/  IMAD.X R5, RZ, RZ, R5, P1 ;  /* 0x000000ffff057224 */ /* 0x000fe200008e0605 */
[----:B------:R-:W-:Y:S01]  /*212e0*/  MOV R142, R142 ;  /* 0x0000008e008e7202 */ /* 0x000fe20000000f00 */
[----:B------:R-:W-:Y:S01]  /*212f0*/  STSM.16.M88.4 [R20], R100 ;  /* 0x0000006414007844 */ /* 0x000fe20000000200 */
[----:B------:R-:W-:Y:S01]  /*21300*/  F2FP.F16.F32.PACK_AB R70, R65, R64 ;  /* 0x000000404146723e */ /* 0x000fe200000000ff */
[----:B0-----:R-:W0:Y:S01]  /*21310*/  LDC R18, c[0x0][0xce8] ;  /* 0x00033a00ff127b82 */ /* 0x001e220000000800 */
[----:B------:R-:W-:-:S02]  /*21320*/  F2FP.F16.F32.PACK_AB R71, R67, R66 ;  /* 0x000000424347723e */ /* 0x000fc400000000ff */
[----:B------:R-:W-:Y:S02]  /*21330*/  F2FP.F16.F32.PACK_AB R61, R63, R62 ;  /* 0x0000003e3f3d723e */ /* 0x000fe400000000ff */
[----:B------:R-:W-:Y:S01]  /*21340*/  F2FP.F16.F32.PACK_AB R52, R53, R52 ;  /* 0x000000343534723e */ /* 0x000fe200000000ff */
[----:B------:R-:W-:Y:S01]  /*21350*/  STSM.16.M88.4 [R128], R92 ;  /* 0x0000005c80007844 */ /* 0x000fe20000000200 */
[----:B------:R-:W-:Y:S02]  /*21360*/  MOV R144, R144 ;  /* 0x0000009000907202 */ /* 0x000fe40000000f00 */
[----:B------:R-:W-:Y:S02]  /*21370*/  F2FP.F16.F32.PACK_AB R62, R57, R56 ;  /* 0x00000038393e723e */ /* 0x000fe400000000ff */
[----:B------:R-:W-:Y:S02]  /*21380*/  F2FP.F16.F32.PACK_AB R63, R59, R58 ;  /* 0x0000003a3b3f723e */ /* 0x000fe400000000ff */
[----:B------:R-:W-:-:S02]  /*21390*/  F2FP.F16.F32.PACK_AB R53, R55, R54 ;  /* 0x000000363735723e */ /* 0x000fc400000000ff */
[----:B------:R-:W-:Y:S01]  /*213a0*/  F2FP.F16.F32.PACK_AB R44, R45, R44 ;  /* 0x0000002c2d2c723e */ /* 0x000fe200000000ff */
[----:B------:R-:W-:Y:S01]  /*213b0*/  STSM.16.M88.4 [R130], R84 ;  /* 0x0000005482007844 */ /* 0x000fe20000000200 */
[----:B------:R-:W-:Y:S02]  /*213c0*/  LOP3.LUT R4, R6, R4, RZ, 0x3c, !PT ;  /* 0x0000000406047212 */ /* 0x000fe400078e3cff */
[----:B------:R-:W-:Y:S02]  /*213d0*/  MOV R134, R134 ;  /* 0x0000008600867202 */ /* 0x000fe40000000f00 */
[----:B------:R-:W-:Y:S02]  /*213e0*/  F2FP.F16.F32.PACK_AB R54, R49, R48 ;  /* 0x000000303136723e */ /* 0x000fe400000000ff */
[----:B------:R-:W-:Y:S02]  /*213f0*/  F2FP.F16.F32.PACK_AB R55, R51, R50 ;  /* 0x000000323337723e */ /* 0x000fe400000000ff */
[----:B------:R-:W-:-:S02]  /*21400*/  F2FP.F16.F32.PACK_AB R45, R47, R46 ;  /* 0x0000002e2f2d723e */ /* 0x000fc400000000ff */
[----:B------:R-:W-:Y:S01]  /*21410*/  F2FP.F16.F32.PACK_AB R36, R37, R36 ;  /* 0x000000242524723e */ /* 0x000fe200000000ff */
[----:B------:R-:W-:Y:S01]  /*21420*/  STSM.16.M88.4 [R132], R76 ;  /* 0x0000004c84007844 */ /* 0x000fe20000000200 */
[----:B------:R-:W-:Y:S02]  /*21430*/  MOV R136, R136 ;  /* 0x0000008800887202 */ /* 0x000fe40000000f00 */
[----:B------:R-:W-:Y:S02]  /*21440*/  F2FP.F16.F32.PACK_AB R46, R41, R40 ;  /* 0x00000028292e723e */ /* 0x000fe400000000ff */
[----:B------:R-:W-:Y:S02]  /*21450*/  F2FP.F16.F32.PACK_AB R47, R43, R42 ;  /* 0x0000002a2b2f723e */ /* 0x000fe400000000ff */
[----:B------:R-:W-:Y:S01]  /*21460*/  F2FP.F16.F32.PACK_AB R37, R39, R38 ;  /* 0x000000262725723e */ /* 0x000fe200000000ff */
[----:B------:R-:W-:Y:S01]  /*21470*/  STSM.16.M88.4 [R142], R68 ;  /* 0x000000448e007844 */ /* 0x000fe20000000200 */
[----:B------:R-:W-:-:S02]  /*21480*/  MOV R146, R146 ;  /* 0x0000009200927202 */ /* 0x000fc40000000f00 */
[----:B------:R-:W-:Y:S01]  /*21490*/  MOV R148, R148 ;  /* 0x0000009400947202 */ /* 0x000fe20000000f00 */
[----:B------:R-:W-:Y:S01]  /*214a0*/  STSM.16.M88.4 [R144], R60 ;  /* 0x0000003c90007844 */ /* 0x000fe20000000200 */
[----:B------:R-:W-:-:S03]  /*214b0*/  MOV R4, R4 ;  /* 0x0000000400047202 */ /* 0x000fc60000000f00 */
[----:B------:R-:W-:Y:S04]  /*214c0*/  STSM.16.M88.4 [R134], R52 ;  /* 0x0000003486007844 */ /* 0x000fe80000000200 */
[----:B------:R-:W-:Y:S01]  /*214d0*/  STSM.16.M88.4 [R136], R44 ;  /* 0x0000002c88007844 */ /* 0x000fe20000000200 */
[----:B------:R-:W-:Y:S02]  /*214e0*/  ISETP.NE.U32.AND P1, PT, RZ, UR10, PT ;  /* 0x0000000aff007c0c */ /* 0x000fe4000bf25070 */
[----:B--2---:R-:W-:Y:S02]  /*214f0*/  F2FP.F16.F32.PACK_AB R28, R29, R28 ;  /* 0x0000001c1d1c723e */ /* 0x004fe400000000ff */
[----:B------:R-:W-:Y:S02]  /*21500*/  F2FP.F16.F32.PACK_AB R29, R31, R30 ;  /* 0x0000001e1f1d723e */ /* 0x000fe400000000ff */
[----:B---3--:R-:W-:-:S02]  /*21510*/  F2FP.F16.F32.PACK_AB R30, R25, R24 ;  /* 0x00000018191e723e */ /* 0x008fc400000000ff */
[----:B------:R-:W-:Y:S02]  /*21520*/  F2FP.F16.F32.PACK_AB R31, R27, R26 ;  /* 0x0000001a1b1f723e */ /* 0x000fe400000000ff */
[----:B------:R-:W-:Y:S02]  /*21530*/  ISETP.NE.AND.EX P1, PT, RZ, UR11, PT, P1 ;  /* 0x0000000bff007c0c */ /* 0x000fe4000bf25310 */
[----:B----4-:R-:W-:Y:S02]  /*21540*/  F2FP.F16.F32.PACK_AB R38, R33, R32 ;  /* 0x000000202126723e */ /* 0x010fe400000000ff */
[----:B------:R-:W-:Y:S02]  /*21550*/  F2FP.F16.F32.PACK_AB R39, R35, R34 ;  /* 0x000000222327723e */ /* 0x000fe400000000ff */
[----:B------:R-:W-:Y:S02]  /*21560*/  F2FP.F16.F32.PACK_AB R12, R13, R12 ;  /* 0x0000000c0d0c723e */ /* 0x000fe400000000ff */
[----:B------:R-:W-:-:S02]  /*21570*/  F2FP.F16.F32.PACK_AB R13, R15, R14 ;  /* 0x0000000e0f0d723e */ /* 0x000fc400000000ff */
[----:B------:R-:W-:Y:S01]  /*21580*/  F2FP.F16.F32.PACK_AB R14, R9, R8 ;  /* 0x00000008090e723e */ /* 0x000fe200000000ff */
[----:B------:R-:W-:Y:S01]  /*21590*/  IMAD.U32 R8, RZ, RZ, UR8 ;  /* 0x00000008ff087e24 */ /* 0x000fe2000f8e00ff */
[----:B------:R-:W-:Y:S01]  /*215a0*/  F2FP.F16.F32.PACK_AB R15, R11, R10 ;  /* 0x0000000a0b0f723e */ /* 0x000fe200000000ff */
[----:B------:R-:W-:Y:S01]  /*215b0*/  IMAD.U32 R9, RZ, RZ, UR9 ;  /* 0x00000009ff097e24 */ /* 0x000fe2000f8e00ff */
[----:B------:R-:W-:Y:S01]  /*215c0*/  ULDC.64 UR8, c[0x0][0xd08] ;  /* 0x0003420000087ab9 */ /* 0x000fe20000000a00 */
[----:B------:R-:W-:Y:S01]  /*215d0*/  STSM.16.M88.4 [R146], R36 ;  /* 0x0000002492007844 */ /* 0x000fe20000000200 */
[----:B------:R-:W-:-:S03]  /*215e0*/  UISETP.NE.U32.AND UP0, UPT, UR8, URZ, UPT ;  /* 0x0000003f0800728c */ /* 0x000fc6000bf05070 */
[----:B------:R-:W-:Y:S01]  /*215f0*/  STSM.16.M88.4 [R148], R28 ;  /* 0x0000001c94007844 */ /* 0x000fe20000000200 */
[----:B------:R-:W-:-:S03]  /*21600*/  UISETP.NE.AND.EX UP0, UPT, UR9, URZ, UPT, UP0 ;  /* 0x0000003f0900728c */ /* 0x000fc6000bf05300 */
[----:B------:R1:W-:Y:S01]  /*21610*/  STSM.16.M88.4 [R4], R12 ;  /* 0x0000000c04007844 */ /* 0x0003e20000000200 */
[----:B------:R-:W-:Y:S02]  /*21620*/  BAR.SYNC.DEFER_BLOCKING 0x1, 0x100 ;  /* 0x0044000000007b1d */ /* 0x000fe40000010000 */
[----:B------:R-:W-:-:S05]  /*21630*/  PLOP3.LUT P0, PT, PT, PT, UP0, 0x80, 0x0 ;  /* 0x000000000000781c */ /* 0x000fca0003f0f008 */
[----:B------:R-:W-:Y:S02]  /*21640*/  @UP0 ULDC.64 UR8, c[0x0][0xd08] ;  /* 0x0003420000080ab9 */ /* 0x000fe40000000a00 */
[----:B------:R-:W-:-:S03]  /*21650*/  @UP0 UIMAD.WIDE UR8, UR4, 0x4, UR8 ;  /* 0x00000004040808a5 */ /* 0x000fc6000f8e0208 */
[----:B------:R-:W-:Y:S02]  /*21660*/  ULDC UR4, c[0x0][0xb88] ;  /* 0x0002e20000047ab9 */ /* 0x000fe40000000800 */
[----:B------:R-:W-:Y:S01]  /*21670*/  IMAD.U32 R11, RZ, RZ, UR4 ;  /* 0x00000004ff0b7e24 */ /* 0x000fe2000f8e00ff */
[----:B------:R2:W5:Y:S01]  /*21680*/  @P1 LDG.E R10, desc[UR36][R8.64] ;  /* 0x00000024080a1981 */ /* 0x000562000c1e1900 */
[----:B-1----:R-:W-:Y:S01]  /*21690*/  IMAD.U32 R4, RZ, RZ, UR8 ;  /* 0x00000008ff047e24 */ /* 0x002fe2000f8e00ff */
[----:B------:R-:W-:Y:S01]  /*216a0*/  UISETP.NE.AND UP0, UPT, UR59, URZ, UPT ;  /* 0x0000003f3b00728c */ /* 0x000fe2000bf05270 */
[----:B------:R-:W-:Y:S01]  /*216b0*/  IMAD.U32 R5, RZ, RZ, UR9 ;  /* 0x00000009ff057e24 */ /* 0x000fe2000f8e00ff */
[----:B------:R-:W-:-:S04]  /*216c0*/  ULDC UR4, c[0x0][0xbd4] ;  /* 0x0002f50000047ab9 */ /* 0x000fc80000000800 */
[----:B------:R2:W5:Y:S01]  /*216d0*/  @P0 LDG.E R11, desc[UR36][R4.64] ;  /* 0x00000024040b0981 */ /* 0x000562000c1e1900 */
[----:B------:R-:W-:Y:S01]  /*216e0*/  USEL UR4, UR59, UR4, UP0 ;  /* 0x000000043b047287 */ /* 0x000fe20008000000 */
[----:B0-----:R-:W-:Y:S11]  /*216f0*/  @P0 BRA `(.L_x_3540) ;  /* 0x0000000000100947 */ /* 0x001ff60003800000 */
[----:B------:R-:W-:Y:S05]  /*21700*/  @!P1 BRA `(.L_x_3540) ;  /* 0x00000000000c9947 */ /* 0x000fea0003800000 */
[----:B--2---:R-:W2:Y:S04]  /*21710*/  LDG.E R4, desc[UR36][R8.64] ;  /* 0x0000002408047981 */ /* 0x004ea8000c1e1900 */
[----:B-----5:R-:W2:Y:S02]  /*21720*/  LDG.E R11, desc[UR36][R8.64+0x4] ;  /* 0x00000424080b7981 */ /* 0x020ea4000c1e1900 */
[----:B--2---:R-:W-:-:S07]  /*21730*/  IMAD.IADD R11, R11, 0x1, -R4 ;  /* 0x000000010b0b7824 */ /* 0x004fce00078e0a04 */
.L_x_3540:
[----:B--2---:R-:W2:Y:S04]  /*21740*/  LDL R4, [R1+0x4b8] ;  /* 0x0004b80001047983 */ /* 0x004ea80000100800 */
[----:B------:R-:W3:Y:S01]  /*21750*/  LDL R8, [R1+0x4cc] ;  /* 0x0004cc0001087983 */ /* 0x000ee20000100800 */
[----:B-----5:R-:W-:Y:S01]  /*21760*/  IMAD R6, R11, R18, RZ ;  /* 0x000000120b067224 */ /* 0x020fe200078e02ff */
[----:B------:R-:W-:Y:S01]  /*21770*/  R2UR UR8, R216 ;  /* 0x00000000d80872ca */ /* 0x000fe200000e0000 */
[----:B------:R-:W-:Y:S01]  /*21780*/  VIADD R21, R178, UR58 ;  /* 0x0000003ab2157c36 */ /* 0x000fe20008000000 */
[----:B------:R-:W-:Y:S01]  /*21790*/  ISETP.NE.AND P2, PT, R18, 0x1, PT ;  /* 0x000000011200780c */ /* 0x000fe20003f45270 */
[----:B------:R-:W-:Y:S01]  /*217a0*/  UISETP.GT.AND UP1, UPT, UR4, 0x1, UPT ;  /* 0x000000010400788c */ /* 0x000fe2000bf24270 */
[----:B------:R-:W-:-:S03]  /*217b0*/  UMOV UR19, 0xab8 ;  /* 0x00000ab800137882 */ /* 0x000fc60000000000 */
[----:B------:R-:W-:-:S08]  /*217c0*/  USEL UR19, UR19, 0xa78, UP1 ;  /* 0x00000a7813137887 */ /* 0x000fd00008800000 */
[----:B------:R-:W0:Y:S01]  /*217d0*/  @P2 LDC R5, c[0x0][0xcf0] ;  /* 0x00033c00ff052b82 */ /* 0x000e220000000800 */
[----:B------:R-:W-:Y:S01]  /*217e0*/  UISETP.NE.U32.AND UP0, UPT, UR10, URZ, UPT ;  /* 0x0000003f0a00728c */ /* 0x000fe2000bf05070 */
[----:B------:R-:W-:Y:S01]  /*217f0*/  UMOV UR4, URZ ;  /* 0x0000003f00047c82 */ /* 0x000fe20008000000 */
[----:B------:R-:W-:Y:S01]  /*21800*/  USHF.R.S32.HI UR10, URZ, 0x1f, UR8 ;  /* 0x0000001f3f0a7899 */ /* 0x000fe20008011408 */
[----:B------:R-:W-:Y:S01]  /*21810*/  @P1 R2UR UR4, R10 ;  /* 0x000000000a0412ca */ /* 0x000fe200000e0000 */
[----:B------:R-:W-:Y:S02]  /*21820*/  UISETP.NE.AND.EX UP0, UPT, UR11, URZ, UPT, UP0 ;  /* 0x0000003f0b00728c */ /* 0x000fe4000bf05300 */
[----:B------:R-:W-:Y:S02]  /*21830*/  USEL UR9, UR61, URZ, UP1 ;  /* 0x0000003f3d097287 */ /* 0x000fe40008800000 */
[----:B------:R-:W-:Y:S02]  /*21840*/  USEL UR8, UR8, URZ, !UP0 ;  /* 0x0000003f08087287 */ /* 0x000fe4000c000000 */
[----:B------:R-:W-:Y:S01]  /*21850*/  USEL UR18, UR10, URZ, !UP0 ;  /* 0x0000003f0a127287 */ /* 0x000fe2000c000000 */
[----:B------:R-:W-:-:S02]  /*21860*/  ULDC.64 UR12, c[0x0][UR19+0x220] ;  /* 0x00008800130c7abb */ /* 0x000fc40008000a00 */
[----:B------:R-:W-:Y:S01]  /*21870*/  ULDC.64 UR10, c[0x0][UR19+0x218] ;  /* 0x00008600130a7abb */ /* 0x000fe20008000a00 */
[----:B------:R-:W-:Y:S01]  /*21880*/  ULDC.64 UR14, c[0x0][UR19+0x228] ;  /* 0x00008a00130e7abb */ /* 0x000fe20008000a00 */
[----:B------:R-:W-:Y:S02]  /*21890*/  UIMAD UR13, UR13, UR8, URZ ;  /* 0x000000080d0d72a4 */ /* 0x000fe4000f8e023f */
[----:B------:R-:W-:Y:S02]  /*218a0*/  UIMAD.WIDE.U32 UR16, UR10, UR60, URZ ;  /* 0x0000003c0a1072a5 */ /* 0x000fe4000f8e003f */
[----:B------:R-:W-:Y:S01]  /*218b0*/  UIMAD UR20, UR11, UR60, URZ ;  /* 0x0000003c0b1472a4 */ /* 0x000fe2000f8e023f */
[----:B--2---:R-:W-:Y:S02]  /*218c0*/  LOP3.LUT P0, RZ, R4, 0x3, RZ, 0xc0, !PT ;  /* 0x0000000304ff7812 */ /* 0x004fe4000780c0ff */
[----:B------:R-:W1:Y:S02]  /*218d0*/  @P2 LDC R4, c[0x0][0xcec] ;  /* 0x00033b00ff042b82 */ /* 0x000e640000000800 */
[----:B------:R-:W-:-:S13]  /*218e0*/  ISETP.GE.OR P3, PT, R21, R6, P0 ;  /* 0x000000061500720c */ /* 0x000fda0000766670 */
[----:B------:R-:W2:Y:S01]  /*218f0*/  @!P3 LDL R13, [R1+0x220] ;  /* 0x00022000010db983 */ /* 0x000ea20000100800 */
[----:B---3--:R-:W-:Y:S01]  /*21900*/  VIADD R19, R8, UR58 ;  /* 0x0000003a08137c36 */ /* 0x008fe20008000000 */
[----:B------:R-:W-:Y:S02]  /*21910*/  UIMAD.WIDE.U32 UR10, UR12, UR8, URZ ;  /* 0x000000080c0a72a5 */ /* 0x000fe4000f8e003f */
[----:B------:R-:W-:Y:S01]  /*21920*/  UIMAD.WIDE.U32 UR22, UR14, UR9, URZ ;  /* 0x000000090e1672a5 */ /* 0x000fe2000f8e003f */
[----:B------:R-:W-:Y:S01]  /*21930*/  IMAD.MOV.U32 R9, RZ, RZ, R19 ;  /* 0x000000ffff097224 */ /* 0x000fe200078e0013 */
[----:B------:R-:W-:Y:S02]  /*21940*/  UIMAD UR9, UR15, UR9, URZ ;  /* 0x000000090f0972a4 */ /* 0x000fe4000f8e023f */
[----:B------:R-:W-:Y:S01]  /*21950*/  UIMAD UR13, UR12, UR18, UR13 ;  /* 0x000000120c0d72a4 */ /* 0x000fe2000f8e020d */
[----:B-1----:R-:W-:Y:S01]  /*21960*/  @P2 IMAD.HI.U32 R4, R19, R4, RZ ;  /* 0x0000000413042227 */ /* 0x002fe200078e00ff */
[----:B------:R-:W-:-:S02]  /*21970*/  UIADD3 UR16, UP0, UP2, UR10, UR16, UR4 ;  /* 0x000000100a107290 */ /* 0x000fc4000fa1e004 */
[----:B------:R-:W-:Y:S02]  /*21980*/  UIADD3 UR10, UR23, UR9, URZ ;  /* 0x00000009170a7290 */ /* 0x000fe4000fffe03f */
[----:B0-----:R-:W-:Y:S01]  /*21990*/  @P2 SHF.R.U32.HI R9, RZ, R5, R4 ;  /* 0x00000005ff092219 */ /* 0x001fe20000011604 */
[----:B------:R-:W-:Y:S01]  /*219a0*/  UIADD3 UR20, UR17, UR20, URZ ;  /* 0x0000001411147290 */ /* 0x000fe2000fffe03f */
[----:B------:R-:W-:Y:S01]  /*219b0*/  IMAD.U32 R4, RZ, RZ, UR22 ;  /* 0x00000016ff047e24 */ /* 0x000fe2000f8e00ff */
[----:B------:R-:W-:Y:S01]  /*219c0*/  UIADD3 UR9, UR11, UR13, URZ ;  /* 0x0000000d0b097290 */ /* 0x000fe2000fffe03f */
[----:B------:R-:W-:Y:S01]  /*219d0*/  IMAD.U32 R5, RZ, RZ, UR23 ;  /* 0x00000017ff057e24 */ /* 0x000fe2000f8e00ff */
[----:B------:R-:W-:Y:S01]  /*219e0*/  USHF.R.S32.HI UR14, URZ, 0x1f, UR4 ;  /* 0x0000001f3f0e7899 */ /* 0x000fe20008011404 */
[----:B------:R-:W-:Y:S01]  /*219f0*/  IMAD.MOV R11, RZ, RZ, -R9 ;  /* 0x000000ffff0b7224 */ /* 0x000fe200078e0a09 */
[----:B------:R-:W-:Y:S01]  /*21a00*/  IADD3 R4, P1, P4, R9, UR16, R4 ;  /* 0x0000001009047c10 */ /* 0x000fe2000fc3e004 */
[----:B------:R-:W-:Y:S01]  /*21a10*/  IMAD.U32 R10, RZ, RZ, UR10 ;  /* 0x0000000aff0a7e24 */ /* 0x000fe2000f8e00ff */
[----:B------:R-:W-:Y:S01]  /*21a20*/  UIADD3.X UR9, UR9, UR20, UR14, UP0, UP2 ;  /* 0x0000001409097290 */ /* 0x000fe200087e440e */
[----:B------:R-:W-:Y:S01]  /*21a30*/  IMAD R11, R18, R11, R19 ;  /* 0x0000000b120b7224 */ /* 0x000fe200078e0213 */
[----:B------:R-:W-:Y:S01]  /*21a40*/  SHF.R.S32.HI R5, RZ, 0x1f, R9 ;  /* 0x0000001fff057819 */ /* 0x000fe20000011409 */
[----:B------:R-:W-:Y:S01]  /*21a50*/  ULDC.64 UR10, c[0x0][UR19+0x210] ;  /* 0x00008400130a7abb */ /* 0x000fe20008000a00 */
[----:B------:R-:W-:Y:S01]  /*21a60*/  ULDC.64 UR12, c[0x0][0xca8] ;  /* 0x00032a00000c7ab9 */ /* 0x000fe20000000a00 */
[----:B------:R-:W-:Y:S01]  /*21a70*/  IMAD R9, R11, UR11, RZ ;  /* 0x0000000b0b097c24 */ /* 0x000fe2000f8e02ff */
[----:B------:R-:W-:Y:S01]  /*21a80*/  SHF.R.S32.HI R8, RZ, 0x1f, R11 ;  /* 0x0000001fff087819 */ /* 0x000fe2000001140b */
[----:B------:R-:W-:Y:S01]  /*21a90*/  @!UP1 ULDC UR12, c[0x0][0xc50] ;  /* 0x00031400000c9ab9 */ /* 0x000fe20000000800 */
[----:B------:R-:W-:Y:S01]  /*21aa0*/  IADD3.X R5, R5, UR9, R10, P1, P4 ;  /* 0x0000000905057c10 */ /* 0x000fe20008fe840a */
[----:B------:R-:W-:-:S02]  /*21ab0*/  @!UP1 ULDC UR13, c[0x0][0xc54] ;  /* 0x00031500000d9ab9 */ /* 0x000fc40000000800 */
[----:B------:R-:W-:Y:S02]  /*21ac0*/  IMAD R9, R8, UR10, R9 ;  /* 0x0000000a08097c24 */ /* 0x000fe4000f8e0209 */
[----:B------:R-:W-:-:S04]  /*21ad0*/  IMAD.WIDE.U32 R4, R11, UR10, R4 ;  /* 0x0000000a0b047c25 */ /* 0x000fc8000f8e0004 */
[----:B------:R-:W-:Y:S01]  /*21ae0*/  IMAD.IADD R5, R5, 0x1, R9 ;  /* 0x0000000105057824 */ /* 0x000fe200078e0209 */
[----:B------:R-:W-:Y:S01]  /*21af0*/  LEA R10, P1, R4, UR12, 0x2 ;  /* 0x0000000c040a7c11 */ /* 0x000fe2000f8210ff */
[----:B------:R-:W-:-:S03]  /*21b00*/  VIADD R11, R21, 0x8 ;  /* 0x00000008150b7836 */ /* 0x000fc60000000000 */
[----:B------:R-:W-:Y:S01]  /*21b10*/  LEA.HI.X R12, R4, UR13, R5, 0x2, P1 ;  /* 0x0000000d040c7c11 */ /* 0x000fe200088f1405 */
[----:B------:R-:W-:Y:S01]  /*21b20*/  SHFL.IDX PT, R8, R10, RZ, 0x1c1f ;  /* 0x001c1fff0a087589 */ /* 0x000fe200000e0000 */
[----:B------:R-:W-:-:S03]  /*21b30*/  ISETP.GE.OR P0, PT, R11, R6, P0 ;  /* 0x000000060b00720c */ /* 0x000fc60000706670 */
[----:B------:R-:W2:Y:S04]  /*21b40*/  SHFL.IDX PT, R9, R12, RZ, 0x1c1f ;  /* 0x001c1fff0c097589 */ /* 0x000ea800000e0000 */
[----:B--2---:R-:W-:Y:S06]  /*21b50*/  @!P3 ST.E desc[UR36][R8.64], R13 ;  /* 0x0000000d0800b985 */ /* 0x004fec000c101924 */
[----:B------:R-:W2:Y:S01]  /*21b60*/  @!P0 LDL R15, [R1+0x224] ;  /* 0x00022400010f8983 */ /* 0x000ea20000100800 */
[----:B------:R-:W-:-:S02]  /*21b70*/  PLOP3.LUT P1, PT, PT, PT, UP1, 0x80, 0x0 ;  /* 0x000000000000781c */ /* 0x000fc40003f2f018 */
[-C--:B------:R-:W-:Y:S01]  /*21b80*/  ISETP.GE.AND P3, PT, R21, R6.reuse, PT ;  /* 0x000000061500720c */ /* 0x080fe20003f66270 */
[----:B------:R-:W-:Y:S04]  /*21b90*/  SHFL.IDX PT, R4, R10, 0x1, 0x1c1f ;  /* 0x003c1f000a047f89 */ /* 0x000fe800000e0000 */
[----:B------:R-:W2:Y:S04]  /*21ba0*/  SHFL.IDX PT, R5, R12, 0x1, 0x1c1f ;  /* 0x003c1f000c057f89 */ /* 0x000ea800000e0000 */
[----:B--2---:R0:W-:Y:S01]  /*21bb0*/  @!P0 ST.E desc[UR36][R4.64], R15 ;  /* 0x0000000f04008985 */ /* 0x0041e2000c101924 */
[----:B------:R-:W-:Y:S01]  /*21bc0*/  ISETP.GE.AND P0, PT, R11, R6, PT ;  /* 0x000000060b00720c */ /* 0x000fe20003f06270 */
[----:B------:R-:W-:-:S12]  /*21bd0*/  @P1 BRA `(.L_x_3541) ;  /* 0x0000000c00c81947 */ /* 0x000fd80003800000 */
[----:B0-----:R-:W-:Y:S01]  /*21be0*/  IMAD R5, R215, 0x40, R22 ;  /* 0x00000040d7057824 */ /* 0x001fe200078e0216 */
[----:B------:R-:W-:Y:S01]  /*21bf0*/  ULDC.64 UR12, c[0x0][0xba0] ;  /* 0x0002e800000c7ab9 */ /* 0x000fe20000000a00 */
[----:B------:R-:W0:Y:S02]  /*21c00*/  @P2 LDC R19, c[0x0][0xcf0] ;  /* 0x00033c00ff132b82 */ /* 0x000e240000000800 */
[----:B------:R-:W-:-:S03]  /*21c10*/  IMAD.WIDE R2, R5, 0x2, R2 ;  /* 0x0000000205027825 */ /* 0x000fc600078e0202 */
[C---:B------:R-:W-:Y:S02]  /*21c20*/  IADD3 R13, P4, R2.reuse, 0x1000, RZ ;  /* 0x00001000020d7810 */ /* 0x040fe40007f9e0ff */
[C---:B------:R-:W-:Y:S02]  /*21c30*/  IADD3 R25, P3, R2.reuse, 0x2000, RZ ;  /* 0x0000200002197810 */ /* 0x040fe40007f7e0ff */
[----:B------:R-:W-:Y:S02]  /*21c40*/  LOP3.LUT R12, R13, 0x380, RZ, 0xc0, !PT ;  /* 0x000003800d0c7812 */ /* 0x000fe400078ec0ff */
[----:B------:R-:W-:Y:S02]  /*21c50*/  LOP3.LUT R24, R25, 0x380, RZ, 0xc0, !PT ;  /* 0x0000038019187812 */ /* 0x000fe400078ec0ff */
[----:B------:R-:W-:Y:S02]  /*21c60*/  IADD3 R29, P1, R2, 0x3000, RZ ;  /* 0x00003000021d7810 */ /* 0x000fe40007f3e0ff */
[----:B------:R-:W-:-:S02]  /*21c70*/  SHF.R.U64 R12, R12, 0x3, RZ ;  /* 0x000000030c0c7819 */ /* 0x000fc400000012ff */
[----:B------:R-:W-:Y:S02]  /*21c80*/  SHF.R.U64 R24, R24, 0x3, RZ ;  /* 0x0000000318187819 */ /* 0x000fe400000012ff */
[----:B------:R-:W-:Y:S02]  /*21c90*/  LOP3.LUT R28, R29, 0x380, RZ, 0xc0, !PT ;  /* 0x000003801d1c7812 */ /* 0x000fe400078ec0ff */
[----:B------:R-:W-:Y:S01]  /*21ca0*/  LOP3.LUT R12, R12, R13, RZ, 0x3c, !PT ;  /* 0x0000000d0c0c7212 */ /* 0x000fe200078e3cff */
[--C-:B------:R-:W-:Y:S01]  /*21cb0*/  IMAD.X R13, RZ, RZ, R3.reuse, P4 ;  /* 0x000000ffff0d7224 */ /* 0x100fe200020e0603 */
[----:B------:R-:W-:Y:S01]  /*21cc0*/  LOP3.LUT R24, R24, R25, RZ, 0x3c, !PT ;  /* 0x0000001918187212 */ /* 0x000fe200078e3cff */
[----:B------:R-:W-:Y:S01]  /*21cd0*/  IMAD.X R25, RZ, RZ, R3, P3 ;  /* 0x000000ffff197224 */ /* 0x000fe200018e0603 */
[C---:B------:R-:W-:Y:S02]  /*21ce0*/  IADD3 R33, P0, R2.reuse, 0x4000, RZ ;  /* 0x0000400002217810 */ /* 0x040fe40007f1e0ff */
[C---:B------:R-:W-:Y:S01]  /*21cf0*/  IADD3 R37, P6, R2.reuse, 0x5000, RZ ;  /* 0x0000500002257810 */ /* 0x040fe20007fde0ff */
[----:B------:R-:W-:Y:S01]  /*21d00*/  UIMAD UR9, UR14, UR12, URZ ;  /* 0x0000000c0e0972a4 */ /* 0x000fe2000f8e023f */
[C---:B------:R-:W-:Y:S01]  /*21d10*/  IADD3 R41, P5, R2.reuse, 0x6000, RZ ;  /* 0x0000600002297810 */ /* 0x040fe20007fbe0ff */
[----:B------:R-:W-:Y:S01]  /*21d20*/  UIMAD.WIDE.U32 UR10, UR4, UR12, URZ ;  /* 0x0000000c040a72a5 */ /* 0x000fe2000f8e003f */
[C---:B------:R-:W-:Y:S01]  /*21d30*/  IADD3 R45, P4, R2.reuse, 0x7000, RZ ;  /* 0x00007000022d7810 */ /* 0x040fe20007f9e0ff */
[----:B------:R-:W5:Y:S01]  /*21d40*/  LD.E.128 R12, desc[UR36][R12.64] ;  /* 0x000000240c0c7980 */ /* 0x000f62000c101d00 */
[----:B------:R-:W-:-:S02]  /*21d50*/  IADD3 R49, P3, R2, 0x8000, RZ ;  /* 0x0000800002317810 */ /* 0x000fc40007f7e0ff */
[----:B------:R-:W-:Y:S01]  /*21d60*/  SHF.R.U64 R28, R28, 0x3, RZ ;  /* 0x000000031c1c7819 */ /* 0x000fe200000012ff */
[----:B------:R-:W5:Y:S01]  /*21d70*/  LD.E.128 R24, desc[UR36][R24.64] ;  /* 0x0000002418187980 */ /* 0x000f62000c101d00 */
[----:B------:R-:W-:Y:S02]  /*21d80*/  LOP3.LUT R32, R33, 0x380, RZ, 0xc0, !PT ;  /* 0x0000038021207812 */ /* 0x000fe400078ec0ff */
[----:B------:R-:W-:Y:S02]  /*21d90*/  LOP3.LUT R36, R37, 0x380, RZ, 0xc0, !PT ;  /* 0x0000038025247812 */ /* 0x000fe400078ec0ff */
[----:B------:R-:W-:Y:S02]  /*21da0*/  LOP3.LUT R40, R41, 0x380, RZ, 0xc0, !PT ;  /* 0x0000038029287812 */ /* 0x000fe400078ec0ff */
[----:B------:R-:W-:Y:S02]  /*21db0*/  LOP3.LUT R44, R45, 0x380, RZ, 0xc0, !PT ;  /* 0x000003802d2c7812 */ /* 0x000fe400078ec0ff */
[----:B------:R-:W-:-:S02]  /*21dc0*/  LOP3.LUT R48, R49, 0x380, RZ, 0xc0, !PT ;  /* 0x0000038031307812 */ /* 0x000fc400078ec0ff */
[----:B------:R-:W-:Y:S01]  /*21dd0*/  LOP3.LUT R28, R28, R29, RZ, 0x3c, !PT ;  /* 0x0000001d1c1c7212 */ /* 0x000fe200078e3cff */
[----:B------:R-:W-:Y:S01]  /*21de0*/  IMAD.X R29, RZ, RZ, R3, P1 ;  /* 0x000000ffff1d7224 */ /* 0x000fe200008e0603 */
[----:B------:R-:W-:Y:S02]  /*21df0*/  IADD3 R53, P1, R2, 0x9000, RZ ;  /* 0x0000900002357810 */ /* 0x000fe40007f3e0ff */
[----:B------:R-:W-:Y:S02]  /*21e00*/  SHF.R.U64 R32, R32, 0x3, RZ ;  /* 0x0000000320207819 */ /* 0x000fe400000012ff */
[----:B------:R-:W-:Y:S02]  /*21e10*/  SHF.R.U64 R36, R36, 0x3, RZ ;  /* 0x0000000324247819 */ /* 0x000fe400000012ff */
[----:B------:R-:W-:Y:S01]  /*21e20*/  LOP3.LUT R9, R2, 0x380, RZ, 0xc0, !PT ;  /* 0x0000038002097812 */ /* 0x000fe200078ec0ff */
[----:B------:R-:W-:Y:S01]  /*21e30*/  UIMAD UR9, UR4, UR13, UR9 ;  /* 0x0000000d040972a4 */ /* 0x000fe2000f8e0209 */
[----:B------:R-:W-:Y:S01]  /*21e40*/  SHF.R.U64 R40, R40, 0x3, RZ ;  /* 0x0000000328287819 */ /* 0x000fe200000012ff */
[----:B------:R-:W5:Y:S01]  /*21e50*/  LD.E.128 R28, desc[UR36][R28.64] ;  /* 0x000000241c1c7980 */ /* 0x000f62000c101d00 */
[----:B------:R-:W-:Y:S01]  /*21e60*/  SHF.R.U64 R44, R44, 0x3, RZ ;  /* 0x000000032c2c7819 */ /* 0x000fe200000012ff */
[----:B------:R-:W-:Y:S01]  /*21e70*/  ULDC.64 UR12, c[0x0][0xbe8] ;  /* 0x0002fa00000c7ab9 */ /* 0x000fe20000000a00 */
[----:B------:R-:W-:-:S02]  /*21e80*/  SHF.R.U64 R48, R48, 0x3, RZ ;  /* 0x0000000330307819 */ /* 0x000fc400000012ff */
        /* <DEDUP_REMOVED lines=13> */
[----:B------:R-:W-:Y:S01]  /*21f60*/  UIADD3 UR11, UR11, UR9, URZ ;  /* 0x000000090b0b7290 */ /* 0x000fe2000fffe03f */
[C---:B------:R-:W-:Y:S01]  /*21f70*/  IADD3 R61, P6, R2.reuse, 0xb000, RZ ;  /* 0x0000b000023d7810 */ /* 0x040fe20007fde0ff */
[----:B------:R-:W-:Y:S01]  /*21f80*/  USHF.R.S32.HI UR4, URZ, 0x1f, UR8 ;  /* 0x0000001f3f047899 */ /* 0x000fe20008011408 */
[C---:B------:R-:W-:Y:S01]  /*21f90*/  IADD3 R65, P5, R2.reuse, 0xc000, RZ ;  /* 0x0000c00002417810 */ /* 0x040fe20007fbe0ff */
[----:B------:R-:W5:Y:S01]  /*21fa0*/  LD.E.128 R32, desc[UR36][R32.64] ;  /* 0x0000002420207980 */ /* 0x000f62000c101d00 */
[C---:B------:R-:W-:Y:S02]  /*21fb0*/  IADD3 R69, P4, R2.reuse, 0xd000, RZ ;  /* 0x0000d00002457810 */ /* 0x040fe40007f9e0ff */
        /* <DEDUP_REMOVED lines=11> */
[----:B------:R-:W-:Y:S01]  /*22070*/  LOP3.LUT R52, R52, R53, RZ, 0x3c, !PT ;  /* 0x0000003534347212 */ /* 0x000fe200078e3cff */
[----:B------:R-:W-:Y:S01]  /*22080*/  IMAD.X R53, RZ, RZ, R3, P1 ;  /* 0x000000ffff357224 */ /* 0x000fe200008e0603 */
[----:B------:R-:W-:-:S02]  /*22090*/  IADD3 R5, P1, R2, 0xf000, RZ ;  /* 0x0000f00002057810 */ /* 0x000fc40007f3e0ff */
[----:B------:R-:W-:Y:S02]  /*220a0*/  SHF.R.U64 R56, R56, 0x3, RZ ;  /* 0x0000000338387819 */ /* 0x000fe400000012ff */
[----:B------:R-:W-:Y:S01]  /*220b0*/  SHF.R.U64 R60, R60, 0x3, RZ ;  /* 0x000000033c3c7819 */ /* 0x000fe200000012ff */
[----:B------:R-:W-:Y:S01]  /*220c0*/  IMAD.X R77, RZ, RZ, R3, P1 ;  /* 0x000000ffff4d7224 */ /* 0x000fe200008e0603 */
[----:B------:R-:W-:Y:S01]  /*220d0*/  SHF.R.U64 R64, R64, 0x3, RZ ;  /* 0x0000000340407819 */ /* 0x000fe200000012ff */
[----:B------:R-:W-:Y:S01]  /*220e0*/  UIMAD.WIDE.U32 UR10, UR60, UR12, UR10 ;  /* 0x0000000c3c0a72a5 */ /* 0x000fe2000f8e000a */
[----:B------:R-:W-:Y:S01]  /*220f0*/  SHF.R.U64 R68, R68, 0x3, RZ ;  /* 0x0000000344447819 */ /* 0x000fe200000012ff */
[----:B------:R-:W5:Y:S01]  /*22100*/  LD.E.128 R52, desc[UR36][R52.64] ;  /* 0x0000002434347980 */ /* 0x000f62000c101d00 */
[----:B------:R-:W-:Y:S02]  /*22110*/  SHF.R.U64 R72, R72, 0x3, RZ ;  /* 0x0000000348487819 */ /* 0x000fe400000012ff */
[----:B------:R-:W-:-:S02]  /*22120*/  LOP3.LUT R2, R9, R2, RZ, 0x3c, !PT ;  /* 0x0000000209027212 */ /* 0x000fc400078e3cff */
        /* <DEDUP_REMOVED lines=10> */
[----:B------:R1:W5:Y:S01]  /*221d0*/  LD.E.128 R8, desc[UR36][R2.64] ;  /* 0x0000002402087980 */ /* 0x000362000c101d00 */
[----:B------:R-:W-:Y:S01]  /*221e0*/  LOP3.LUT R4, R5, 0x380, RZ, 0xc0, !PT ;  /* 0x0000038005047812 */ /* 0x000fe200078ec0ff */
[----:B------:R-:W-:-:S02]  /*221f0*/  UIMAD UR11, UR60, UR13, UR11 ;  /* 0x0000000d3c0b72a4 */ /* 0x000fc4000f8e020b */
[----:B------:R-:W5:Y:S01]  /*22200*/  LD.E.128 R56, desc[UR36][R56.64] ;  /* 0x0000002438387980 */ /* 0x000f62000c101d00 */
[----:B------:R-:W-:Y:S01]  /*22210*/  SHF.R.U64 R4, R4, 0x3, RZ ;  /* 0x0000000304047819 */ /* 0x000fe200000012ff */
[----:B------:R-:W-:Y:S02]  /*22220*/  ULDC.64 UR12, c[0x0][0xbf0] ;  /* 0x0002fc00000c7ab9 */ /* 0x000fe40000000a00 */
[----:B------:R-:W5:Y:S01]  /*22230*/  LD.E.128 R60, desc[UR36][R60.64] ;  /* 0x000000243c3c7980 */ /* 0x000f62000c101d00 */
[----:B-1----:R-:W1:Y:S01]  /*22240*/  @P2 LDC R3, c[0x0][0xcec] ;  /* 0x00033b00ff032b82 */ /* 0x002e620000000800 */
[----:B------:R-:W-:Y:S01]  /*22250*/  IMAD R2, R225, 0x20, R215 ;  /* 0x00000020e1027824 */ /* 0x000fe200078e02d7 */
[----:B------:R-:W-:Y:S01]  /*22260*/  LOP3.LUT R76, R4, R5, RZ, 0x3c, !PT ;  /* 0x00000005044c7212 */ /* 0x000fe200078e3cff */
[----:B------:R-:W5:Y:S02]  /*22270*/  LD.E.128 R64, desc[UR36][R64.64] ;  /* 0x0000002440407980 */ /* 0x000f64000c101d00 */
[----:B------:R-:W-:Y:S01]  /*22280*/  VIADD R20, R2, UR58 ;  /* 0x0000003a02147c36 */ /* 0x000fe20008000000 */
[----:B------:R-:W-:Y:S01]  /*22290*/  UIMAD UR4, UR4, UR12, URZ ;  /* 0x0000000c040472a4 */ /* 0x000fe2000f8e023f */
[----:B------:R-:W5:Y:S02]  /*222a0*/  LD.E.128 R68, desc[UR36][R68.64] ;  /* 0x0000002444447980 */ /* 0x000f64000c101d00 */
[----:B------:R-:W-:Y:S01]  /*222b0*/  IMAD.MOV.U32 R5, RZ, RZ, R20 ;  /* 0x000000ffff057224 */ /* 0x000fe200078e0014 */
[----:B------:R-:W-:Y:S01]  /*222c0*/  UIMAD UR4, UR8, UR13, UR4 ;  /* 0x0000000d080472a4 */ /* 0x000fe2000f8e0204 */
[----:B------:R-:W5:Y:S01]  /*222d0*/  LD.E.128 R72, desc[UR36][R72.64] ;  /* 0x0000002448487980 */ /* 0x000f62000c101d00 */
[----:B------:R-:W-:-:S03]  /*222e0*/  UIMAD.WIDE.U32 UR8, UR8, UR12, UR10 ;  /* 0x0000000c080872a5 */ /* 0x000fc6000f8e000a */
[----:B------:R-:W-:Y:S01]  /*222f0*/  ULDC.64 UR10, c[0x0][0xbe0] ;  /* 0x0002f800000a7ab9 */ /* 0x000fe20000000a00 */
[----:B------:R-:W5:Y:S01]  /*22300*/  LD.E.128 R76, desc[UR36][R76.64] ;  /* 0x000000244c4c7980 */ /* 0x000f62000c101d00 */
[----:B-1----:R-:W-:Y:S01]  /*22310*/  @P2 IMAD.HI.U32 R2, R20, R3, RZ ;  /* 0x0000000314022227 */ /* 0x002fe200078e00ff */
[----:B------:R-:W-:Y:S01]  /*22320*/  UIADD3 UR4, UR9, UR4, URZ ;  /* 0x0000000409047290 */ /* 0x000fe2000fffe03f */
[----:B------:R-:W-:Y:S01]  /*22330*/  @!PT LDS RZ, [RZ] ;  /* 0x00000000fffff984 */ /* 0x000fe20000000800 */
[----:B------:R-:W-:Y:S01]  /*22340*/  @!PT LDS RZ, [RZ] ;  /* 0x00000000fffff984 */ /* 0x000fe20000000800 */
[----:B------:R-:W-:Y:S01]  /*22350*/  @!PT LDS RZ, [RZ] ;  /* 0x00000000fffff984 */ /* 0x000fe20000000800 */
[----:B------:R-:W-:Y:S01]  /*22360*/  @!PT LDS RZ, [RZ] ;  /* 0x00000000fffff984 */ /* 0x000fe20000000800 */
[----:B------:R1:W-:Y:S06]  /*22370*/  MEMBAR.ALL.CTA ;  /* 0x0000000000007992 */ /* 0x0003ec0000008000 */
[----:B-1----:R-:W1:Y:S01]  /*22380*/  FENCE.VIEW.ASYNC.S ;  /* 0x00000000000073c6 */ /* 0x002e620000000000 */
[----:B0-----:R-:W-:-:S04]  /*22390*/  @P2 SHF.R.U32.HI R5, RZ, R19, R2 ;  /* 0x00000013ff052219 */ /* 0x001fc80000011602 */
[--C-:B------:R-:W-:Y:S01]  /*223a0*/  SHF.R.S32.HI R4, RZ, 0x1f, R5.reuse ;  /* 0x0000001fff047819 */ /* 0x100fe20000011405 */
[----:B------:R-:W-:Y:S02]  /*223b0*/  IMAD.MOV R19, RZ, RZ, -R5 ;  /* 0x000000ffff137224 */ /* 0x000fe400078e0a05 */
[----:B------:R-:W-:Y:S02]  /*223c0*/  IMAD.U32 R3, RZ, RZ, UR9 ;  /* 0x00000009ff037e24 */ /* 0x000fe4000f8e00ff */
[----:B------:R-:W-:Y:S02]  /*223d0*/  IMAD R4, R4, UR10, RZ ;  /* 0x0000000a04047c24 */ /* 0x000fe4000f8e02ff */
[----:B------:R-:W-:Y:S02]  /*223e0*/  IMAD R19, R18, R19, R20 ;  /* 0x0000001312137224 */ /* 0x000fe400078e0214 */
[----:B------:R-:W-:Y:S01]  /*223f0*/  IMAD.U32 R2, RZ, RZ, UR8 ;  /* 0x00000008ff027e24 */ /* 0x000fe2000f8e00ff */
[----:B------:R-:W-:Y:S01]  /*22400*/  ULDC.64 UR8, c[0x0][0xbd8] ;  /* 0x0002f60000087ab9 */ /* 0x000fe20000000a00 */
[----:B------:R-:W-:-:S02]  /*22410*/  IMAD.U32 R3, RZ, RZ, UR4 ;  /* 0x00000004ff037e24 */ /* 0x000fc4000f8e00ff */
[C---:B------:R-:W-:Y:S01]  /*22420*/  IMAD R21, R5.reuse, UR11, R4 ;  /* 0x0000000b05157c24 */ /* 0x040fe2000f8e0204 */
[----:B------:R-:W-:Y:S01]  /*22430*/  SHF.R.S32.HI R4, RZ, 0x1f, R19 ;  /* 0x0000001fff047819 */ /* 0x000fe20000011413 */
[----:B------:R-:W-:-:S04]  /*22440*/  IMAD.WIDE.U32 R2, R5, UR10, R2 ;  /* 0x0000000a05027c25 */ /* 0x000fc8000f8e0002 */
[----:B------:R-:W-:Y:S02]  /*22450*/  IMAD.IADD R3, R3, 0x1, R21 ;  /* 0x0000000103037824 */ /* 0x000fe400078e0215 */
[----:B------:R-:W-:Y:S02]  /*22460*/  IMAD R4, R4, UR8, RZ ;  /* 0x0000000804047c24 */ /* 0x000fe4000f8e02ff */
[----:B------:R-:W-:Y:S02]  /*22470*/  VIADD R83, R215, UR58 ;  /* 0x0000003ad7537c36 */ /* 0x000fe40008000000 */
[C---:B------:R-:W-:Y:S02]  /*22480*/  IMAD R21, R19.reuse, UR9, R4 ;  /* 0x0000000913157c24 */ /* 0x040fe4000f8e0204 */
[----:B------:R-:W-:Y:S01]  /*22490*/  IMAD.WIDE.U32 R2, R19, UR8, R2 ;  /* 0x0000000813027c25 */ /* 0x000fe2000f8e0002 */
[----:B------:R-:W-:Y:S01]  /*224a0*/  ISETP.GE.AND P2, PT, R83, R6, PT ;  /* 0x000000065300720c */ /* 0x000fe20003f46270 */
[----:B------:R-:W-:-:S02]  /*224b0*/  ULDC.64 UR8, c[0x0][0xb80] ;  /* 0x0002e00000087ab9 */ /* 0x000fc40000000a00 */
[----:B------:R-:W-:Y:S01]  /*224c0*/  VIADD R0, R0, 0x32420 ;  /* 0x0003242000007836 */ /* 0x000fe20000000000 */
[C---:B------:R-:W-:Y:S01]  /*224d0*/  LEA R80, P3, R2.reuse, UR8, 0x1 ;  /* 0x0000000802507c11 */ /* 0x040fe2000f8608ff */
[----:B------:R-:W-:Y:S02]  /*224e0*/  IMAD.IADD R3, R3, 0x1, R21 ;  /* 0x0000000103037824 */ /* 0x000fe400078e0215 */
[----:B------:R-:W-:Y:S01]  /*224f0*/  VIADD R5, R83, 0x20 ;  /* 0x0000002053057836 */ /* 0x000fe20000000000 */
[----:B------:R-:W-:Y:S02]  /*22500*/  PRMT R0, RZ, 0x654, R0 ;  /* 0x00000654ff007816 */ /* 0x000fe40000000000 */
[----:B------:R-:W-:Y:S02]  /*22510*/  LEA.HI.X R81, R2, UR9, R3, 0x1, P3 ;  /* 0x0000000902517c11 */ /* 0x000fe400098f0c03 */
[-C--:B------:R-:W-:Y:S01]  /*22520*/  ISETP.GE.AND P1, PT, R5, R6.reuse, PT ;  /* 0x000000060500720c */ /* 0x080fe20003f26270 */
[----:B------:R-:W-:Y:S01]  /*22530*/  VIADD R5, R83, 0x40 ;  /* 0x0000004053057836 */ /* 0x000fe20000000000 */
[----:B-1----:R0:W-:Y:S01]  /*22540*/  SYNCS.ARRIVE.TRANS64.RED.A1T0 RZ, [R0+URZ], RZ ;  /* 0x000000ff00ff79a7 */ /* 0x0021e2000810043f */
[----:B------:R1:W2:Y:S01]  /*22550*/  SHFL.IDX PT, R20, R80, RZ, 0x181f ;  /* 0x00181fff50147589 */ /* 0x0002a200000e0000 */
[----:B------:R-:W-:Y:S02]  /*22560*/  BSSY B1, `(.L_x_3542) ;  /* 0x0000015000017945 */ /* 0x000fe40003800000 */
[----:B------:R-:W-:Y:S01]  /*22570*/  ISETP.GE.AND P0, PT, R5, R6, PT ;  /* 0x000000060500720c */ /* 0x000fe20003f06270 */
[----:B0-----:R1:W0:Y:S01]  /*22580*/  SHFL.IDX PT, R0, R81, RZ, 0x181f ;  /* 0x00181fff51007589 */ /* 0x00122200000e0000 */
[----:B------:R-:W-:Y:S11]  /*22590*/  @P2 BRA `(.L_x_3543) ;  /* 0x0000000000442947 */ /* 0x000ff60003800000 */
[----:B------:R-:W-:Y:S02]  /*225a0*/  ULDC UR4, c[0x0][0xbc8] ;  /* 0x0002f20000047ab9 */ /* 0x000fe40000000800 */
[----:B------:R-:W-:Y:S02]  /*225b0*/  ISETP.GE.AND P5, PT, R22, UR4, PT ;  /* 0x0000000416007c0c */ /* 0x000fe4000bfa6270 */
[----:B------:R-:W-:Y:S02]  /*225c0*/  ISETP.GE.AND P4, PT, R176, UR4, PT ;  /* 0x00000004b0007c0c */ /* 0x000fe4000bf86270 */
[----:B------:R-:W-:Y:S02]  /*225d0*/  ISETP.GE.AND P3, PT, R23, UR4, PT ;  /* 0x0000000417007c0c */ /* 0x000fe4000bf66270 */
[----:B------:R-:W-:-:S07]  /*225e0*/  ISETP.GE.AND P2, PT, R177, UR4, PT ;  /* 0x00000004b1007c0c */ /* 0x000fce000bf46270 */
[----:B--2---:R-:W-:-:S04]  /*225f0*/  @!P5 LEA R2, P6, R22, R20, 0x1 ;  /* 0x000000141602d211 */ /* 0x004fc800078c08ff */
[----:B0-----:R-:W-:Y:S02]  /*22600*/  @!P5 LEA.HI.X R3, R22, R0, R183, 0x1, P6 ;  /* 0x000000001603d211 */ /* 0x001fe400030f0cb7 */
        /* <DEDUP_REMOVED lines=10> */
.L_x_3543:
[----:B------:R-:W-:Y:S05]  /*226b0*/  BSYNC B1 ;  /* 0x0000000000017941 */ /* 0x000fea0003800000 */
.L_x_3542:
[----:B0-----:R0:W4:Y:S01]  /*226c0*/  SHFL.IDX PT, R0, R81, 0x1, 0x181f ;  /* 0x00381f0051007f89 */ /* 0x00112200000e0000 */
[----:B------:R-:W-:Y:S03]  /*226d0*/  BSSY B1, `(.L_x_3544) ;  /* 0x0000014000017945 */ /* 0x000fe60003800000 */
[----:B---3-5:R0:W3:Y:S01]  /*226e0*/  SHFL.IDX PT, R10, R80, 0x1, 0x181f ;  /* 0x00381f00500a7f89 */ /* 0x0280e200000e0000 */
[----:B------:R-:W-:Y:S05]  /*226f0*/  @P1 BRA `(.L_x_3545) ;  /* 0x0000000000441947 */ /* 0x000fea0003800000 */
[----:B------:R-:W-:Y:S02]  /*22700*/  ULDC UR4, c[0x0][0xbc8] ;  /* 0x0002f20000047ab9 */ /* 0x000fe40000000800 */
[----:B------:R-:W-:Y:S02]  /*22710*/  ISETP.GE.AND P4, PT, R22, UR4, PT ;  /* 0x0000000416007c0c */ /* 0x000fe4000bf86270 */
[----:B------:R-:W-:Y:S02]  /*22720*/  ISETP.GE.AND P3, PT, R176, UR4, PT ;  /* 0x00000004b0007c0c */ /* 0x000fe4000bf66270 */
[----:B------:R-:W-:Y:S02]  /*22730*/  ISETP.GE.AND P2, PT, R23, UR4, PT ;  /* 0x0000000417007c0c */ /* 0x000fe4000bf46270 */
[----:B------:R-:W-:-:S07]  /*22740*/  ISETP.GE.AND P1, PT, R177, UR4, PT ;  /* 0x00000004b1007c0c */ /* 0x000fce000bf26270 */
[-C--:B---3--:R-:W-:Y:S02]  /*22750*/  @!P4 LEA R2, P6, R22, R10.reuse, 0x1 ;  /* 0x0000000a1602c211 */ /* 0x088fe400078c08ff */
[----:B------:R-:W-:Y:S02]  /*22760*/  @!P3 LEA R4, P5, R176, R10, 0x1 ;  /* 0x0000000ab004b211 */ /* 0x000fe400078a08ff */
[----:B----4-:R-:W-:Y:S02]  /*22770*/  @!P4 LEA.HI.X R3, R22, R0, R183, 0x1, P6 ;  /* 0x000000001603c211 */ /* 0x010fe400030f0cb7 */
        /* <DEDUP_REMOVED lines=9> */
.L_x_3545:
[----:B------:R-:W-:Y:S05]  /*22810*/  BSYNC B1 ;  /* 0x0000000000017941 */ /* 0x000fea0003800000 */
.L_x_3544:
[----:B----4-:R4:W0:Y:S01]  /*22820*/  SHFL.IDX PT, R0, R81, 0x2, 0x181f ;  /* 0x00581f0051007f89 */ /* 0x01082200000e0000 */
[----:B------:R-:W-:Y:S03]  /*22830*/  BSSY B1, `(.L_x_3546) ;  /* 0x0000014000017945 */ /* 0x000fe60003800000 */
[----:B---3--:R4:W3:Y:S01]  /*22840*/  SHFL.IDX PT, R10, R80, 0x2, 0x181f ;  /* 0x00581f00500a7f89 */ /* 0x0088e200000e0000 */
[----:B------:R-:W-:Y:S05]  /*22850*/  @P0 BRA `(.L_x_3547) ;  /* 0x0000000000440947 */ /* 0x000fea0003800000 */
[----:B------:R-:W-:Y:S02]  /*22860*/  ULDC UR4, c[0x0][0xbc8] ;  /* 0x0002f20000047ab9 */ /* 0x000fe40000000800 */
[----:B------:R-:W-:Y:S02]  /*22870*/  ISETP.GE.AND P3, PT, R22, UR4, PT ;  /* 0x0000000416007c0c */ /* 0x000fe4000bf66270 */
[----:B------:R-:W-:Y:S02]  /*22880*/  ISETP.GE.AND P2, PT, R176, UR4, PT ;  /* 0x00000004b0007c0c */ /* 0x000fe4000bf46270 */
[----:B------:R-:W-:Y:S02]  /*22890*/  ISETP.GE.AND P1, PT, R23, UR4, PT ;  /* 0x0000000417007c0c */ /* 0x000fe4000bf26270 */
[----:B------:R-:W-:-:S07]  /*228a0*/  ISETP.GE.AND P0, PT, R177, UR4, PT ;  /* 0x00000004b1007c0c */ /* 0x000fce000bf06270 */
[-C--:B---3--:R-:W-:Y:S02]  /*228b0*/  @!P3 LEA R2, P6, R22, R10.reuse, 0x1 ;  /* 0x0000000a1602b211 */ /* 0x088fe400078c08ff */
[-C--:B------:R-:W-:Y:S02]  /*228c0*/  @!P2 LEA R4, P5, R176, R10.reuse, 0x1 ;  /* 0x0000000ab004a211 */ /* 0x080fe400078a08ff */
[----:B------:R-:W-:Y:S02]  /*228d0*/  @!P1 LEA R8, P4, R23, R10, 0x1 ;  /* 0x0000000a17089211 */ /* 0x000fe400078808ff */
[----:B0-----:R-:W-:Y:S02]  /*228e0*/  @!P3 LEA.HI.X R3, R22, R0, R183, 0x1, P6 ;  /* 0x000000001603b211 */ /* 0x001fe400030f0cb7 */
        /* <DEDUP_REMOVED lines=8> */
.L_x_3547:
[----:B------:R-:W-:Y:S05]  /*22970*/  BSYNC B1 ;  /* 0x0000000000017941 */ /* 0x000fea0003800000 */
.L_x_3546:
[----:B0-----:R-:W-:Y:S01]  /*22980*/  VIADD R3, R83, 0x60 ;  /* 0x0000006053037836 */ /* 0x001fe20000000000 */
[----:B-1--4-:R-:W0:Y:S04]  /*22990*/  SHFL.IDX PT, R81, R81, 0x3, 0x181f ;  /* 0x00781f0051517f89 */ /* 0x012e2800000e0000 */
[----:B------:R-:W-:Y:S01]  /*229a0*/  ISETP.GE.AND P0, PT, R3, R6, PT ;  /* 0x000000060300720c */ /* 0x000fe20003f06270 */
[----:B------:R-:W1:-:S12]  /*229b0*/  SHFL.IDX PT, R80, R80, 0x3, 0x181f ;  /* 0x00781f0050507f89 */ /* 0x000e5800000e0000 */
[----:B------:R-:W-:Y:S05]  /*229c0*/  @P0 BRA `(.L_x_3548) ;  /* 0x0000002800400947 */ /* 0x000fea0003800000 */
[----:B------:R-:W-:Y:S02]  /*229d0*/  ULDC UR4, c[0x0][0xbc8] ;  /* 0x0002f20000047ab9 */ /* 0x000fe40000000800 */
[----:B------:R-:W-:Y:S02]  /*229e0*/  ISETP.GE.AND P3, PT, R22, UR4, PT ;  /* 0x0000000416007c0c */ /* 0x000fe4000bf66270 */
[----:B------:R-:W-:Y:S02]  /*229f0*/  ISETP.GE.AND P4, PT, R176, UR4, PT ;  /* 0x00000004b0007c0c */ /* 0x000fe4000bf86270 */
[----:B------:R-:W-:-:S09]  /*22a00*/  ISETP.GE.AND P5, PT, R23, UR4, PT ;  /* 0x0000000417007c0c */ /* 0x000fd2000bfa6270 */
[-C--:B-1----:R-:W-:Y:S02]  /*22a10*/  @!P3 LEA R2, P0, R22, R80.reuse, 0x1 ;  /* 0x000000501602b211 */ /* 0x082fe400078008ff */
[-C--:B------:R-:W-:Y:S02]  /*22a20*/  @!P4 LEA R4, P1, R176, R80.reuse, 0x1 ;  /* 0x00000050b004c211 */ /* 0x080fe400078208ff */
[C---:B------:R-:W-:Y:S02]  /*22a30*/  @!P5 LEA R8, P2, R23.reuse, R80, 0x1 ;  /* 0x000000501708d211 */ /* 0x040fe400078408ff */
[-C--:B0-----:R-:W-:Y:S02]  /*22a40*/  @!P3 LEA.HI.X R3, R22, R81.reuse, R183, 0x1, P0 ;  /* 0x000000511603b211 */ /* 0x081fe400000f0cb7 */
[-C--:B------:R-:W-:Y:S02]  /*22a50*/  @!P4 LEA.HI.X R5, R176, R81.reuse, R182, 0x1, P1 ;  /* 0x00000051b005c211 */ /* 0x080fe400008f0cb6 */
[----:B------:R-:W-:Y:S01]  /*22a60*/  @!P5 LEA.HI.X R9, R23, R81, R181, 0x1, P2 ;  /* 0x000000511709d211 */ /* 0x000fe200010f0cb5 */
        /* <DEDUP_REMOVED lines=9> */
.L_x_3541:
[----:B------:R1:W5:Y:S01]  /*22b00*/  LDL R48, [R1+0x4ac] ;  /* 0x0004ac0001307983 */ /* 0x0003620000100800 */
[----:B------:R-:W-:Y:S01]  /*22b10*/  ULDC.64 UR12, c[0x0][0xc08] ;  /* 0x00030200000c7ab9 */ /* 0x000fe20000000a00 */
[----:B------:R-:W2:Y:S02]  /*22b20*/  @P2 LDC R2, c[0x0][0xcec] ;  /* 0x00033b00ff022b82 */ /* 0x000ea40000000800 */
[----:B------:R1:W5:Y:S04]  /*22b30*/  LDL R47, [R1+0x4a8] ;  /* 0x0004a800012f7983 */ /* 0x0003680000100800 */
        /* <DEDUP_REMOVED lines=24> */
[----:B------:R1:W5:Y:S01]  /*22cc0*/  LDL R20, [R1+0x444] ;  /* 0x0004440001147983 */ /* 0x0003620000100800 */
[----:B------:R-:W-:Y:S01]  /*22cd0*/  UIMAD UR9, UR14, UR12, URZ ;  /* 0x0000000c0e0972a4 */ /* 0x000fe2000f8e023f */
[----:B------:R-:W3:Y:S01]  /*22ce0*/  @P2 LDC R3, c[0x0][0xcf0] ;  /* 0x00033c00ff032b82 */ /* 0x000ee20000000800 */
[----:B------:R-:W-:Y:S01]  /*22cf0*/  UIMAD.WIDE.U32 UR10, UR4, UR12, URZ ;  /* 0x0000000c040a72a5 */ /* 0x000fe2000f8e003f */
[----:B--2---:R-:W-:Y:S01]  /*22d00*/  @P2 IMAD.HI.U32 R2, R19, R2, RZ ;  /* 0x0000000213022227 */ /* 0x004fe200078e00ff */
[----:B------:R-:W-:Y:S01]  /*22d10*/  UIMAD UR9, UR4, UR13, UR9 ;  /* 0x0000000d040972a4 */ /* 0x000fe2000f8e0209 */
[----:B------:R-:W-:Y:S01]  /*22d20*/  BSSY B1, `(.L_x_3549) ;  /* 0x00000ca000017945 */ /* 0x000fe20003800000 */
[----:B------:R-:W-:Y:S01]  /*22d30*/  USHF.R.S32.HI UR4, URZ, 0x1f, UR8 ;  /* 0x0000001f3f047899 */ /* 0x000fe20008011408 */
[----:B0-----:R-:W-:Y:S01]  /*22d40*/  IMAD.MOV.U32 R5, RZ, RZ, R19 ;  /* 0x000000ffff057224 */ /* 0x001fe200078e0013 */
[----:B------:R-:W-:Y:S01]  /*22d50*/  UIADD3 UR11, UR11, UR9, URZ ;  /* 0x000000090b0b7290 */ /* 0x000fe2000fffe03f */
[----:B------:R-:W-:-:S03]  /*22d60*/  ULDC.64 UR12, c[0x0][0xc38] ;  /* 0x00030e00000c7ab9 */ /* 0x000fc60000000a00 */
[----:B------:R-:W-:-:S04]  /*22d70*/  UIMAD.WIDE.U32 UR10, UR60, UR12, UR10 ;  /* 0x0000000c3c0a72a5 */ /* 0x000fc8000f8e000a */
[----:B------:R-:W-:-:S03]  /*22d80*/  UIMAD UR11, UR60, UR13, UR11 ;  /* 0x0000000d3c0b72a4 */ /* 0x000fc6000f8e020b */
[----:B------:R-:W-:Y:S02]  /*22d90*/  ULDC.64 UR12, c[0x0][0xc40] ;  /* 0x00031000000c7ab9 */ /* 0x000fe40000000a00 */
[----:B------:R-:W-:-:S04]  /*22da0*/  UIMAD UR4, UR4, UR12, URZ ;  /* 0x0000000c040472a4 */ /* 0x000fc8000f8e023f */
[----:B------:R-:W-:Y:S01]  /*22db0*/  UIMAD UR4, UR8, UR13, UR4 ;  /* 0x0000000d080472a4 */ /* 0x000fe2000f8e0204 */
[----:B---3--:R-:W-:Y:S01]  /*22dc0*/  @P2 SHF.R.U32.HI R5, RZ, R3, R2 ;  /* 0x00000003ff052219 */ /* 0x008fe20000011602 */
[----:B------:R-:W-:-:S03]  /*22dd0*/  UIMAD.WIDE.U32 UR8, UR8, UR12, UR10 ;  /* 0x0000000c080872a5 */ /* 0x000fc6000f8e000a */
[----:B------:R-:W-:Y:S01]  /*22de0*/  ULDC.64 UR10, c[0x0][0xc48] ;  /* 0x00031200000a7ab9 */ /* 0x000fe20000000a00 */
[----:B------:R-:W-:Y:S01]  /*22df0*/  UIADD3 UR9, UR9, UR4, URZ ;  /* 0x0000000409097290 */ /* 0x000fe2000fffe03f */
[--C-:B------:R-:W-:Y:S01]  /*22e00*/  SHF.R.S32.HI R2, RZ, 0x1f, R5.reuse ;  /* 0x0000001fff027819 */ /* 0x100fe20000011405 */
[----:B------:R-:W-:Y:S02]  /*22e10*/  IMAD.MOV R9, RZ, RZ, -R5 ;  /* 0x000000ffff097224 */ /* 0x000fe400078e0a05 */
[----:B------:R-:W-:Y:S02]  /*22e20*/  UIMAD.WIDE.U32 UR8, UR61, UR10, UR8 ;  /* 0x0000000a3d0872a5 */ /* 0x000fe4000f8e0008 */
[----:B------:R-:W-:Y:S02]  /*22e30*/  IMAD R9, R18, R9, R19 ;  /* 0x0000000912097224 */ /* 0x000fe400078e0213 */
[----:B------:R-:W-:Y:S02]  /*22e40*/  UIMAD UR61, UR61, UR11, UR9 ;  /* 0x0000000b3d3d72a4 */ /* 0x000fe4000f8e0209 */
[----:B------:R-:W-:Y:S01]  /*22e50*/  IMAD.U32 R3, RZ, RZ, UR9 ;  /* 0x00000009ff037e24 */ /* 0x000fe2000f8e00ff */
[----:B------:R-:W-:-:S02]  /*22e60*/  ULDC.64 UR10, c[0x0][0xc30] ;  /* 0x00030c00000a7ab9 */ /* 0x000fc40000000a00 */
[----:B------:R-:W-:Y:S02]  /*22e70*/  IMAD R4, R2, UR10, RZ ;  /* 0x0000000a02047c24 */ /* 0x000fe4000f8e02ff */
[----:B------:R-:W-:Y:S01]  /*22e80*/  IMAD.U32 R2, RZ, RZ, UR8 ;  /* 0x00000008ff027e24 */ /* 0x000fe2000f8e00ff */
[----:B------:R-:W-:Y:S01]  /*22e90*/  ULDC.64 UR8, c[0x0][0xc28] ;  /* 0x00030a0000087ab9 */ /* 0x000fe20000000a00 */
[----:B------:R-:W-:Y:S02]  /*22ea0*/  IMAD.U32 R3, RZ, RZ, UR61 ;  /* 0x0000003dff037e24 */ /* 0x000fe4000f8e00ff */
[C---:B------:R-:W-:Y:S01]  /*22eb0*/  IMAD R11, R5.reuse, UR11, R4 ;  /* 0x0000000b050b7c24 */ /* 0x040fe2000f8e0204 */
[----:B------:R-:W-:Y:S01]  /*22ec0*/  SHF.R.S32.HI R4, RZ, 0x1f, R9 ;  /* 0x0000001fff047819 */ /* 0x000fe20000011409 */
[----:B------:R-:W-:-:S04]  /*22ed0*/  IMAD.WIDE.U32 R2, R5, UR10, R2 ;  /* 0x0000000a05027c25 */ /* 0x000fc8000f8e0002 */
[----:B------:R-:W-:Y:S02]  /*22ee0*/  IMAD R4, R4, UR8, RZ ;  /* 0x0000000804047c24 */ /* 0x000fe4000f8e02ff */
[----:B------:R-:W-:Y:S02]  /*22ef0*/  IMAD.IADD R3, R3, 0x1, R11 ;  /* 0x0000000103037824 */ /* 0x000fe400078e020b */
[C---:B------:R-:W-:Y:S02]  /*22f00*/  IMAD R5, R9.reuse, UR9, R4 ;  /* 0x0000000909057c24 */ /* 0x040fe4000f8e0204 */
[----:B------:R-:W-:Y:S01]  /*22f10*/  IMAD.WIDE.U32 R2, R9, UR8, R2 ;  /* 0x0000000809027c25 */ /* 0x000fe2000f8e0002 */
[----:B------:R-:W-:-:S03]  /*22f20*/  ULDC.64 UR8, c[0x0][0xc00] ;  /* 0x0003000000087ab9 */ /* 0x000fc60000000a00 */
[----:B------:R-:W-:Y:S01]  /*22f30*/  VIADD R4, R0, 0x32420 ;  /* 0x0003242000047836 */ /* 0x000fe20000000000 */
[----:B------:R-:W-:Y:S01]  /*22f40*/  LEA R0, P1, R2, UR8, 0x2 ;  /* 0x0000000802007c11 */ /* 0x000fe2000f8210ff */
[----:B------:R-:W-:-:S03]  /*22f50*/  IMAD.IADD R3, R3, 0x1, R5 ;  /* 0x0000000103037824 */ /* 0x000fc600078e0205 */
[----:B------:R-:W-:Y:S01]  /*22f60*/  PRMT R4, RZ, 0x654, R4 ;  /* 0x00000654ff047816 */ /* 0x000fe20000000004 */
[----:B------:R1:W0:Y:S01]  /*22f70*/  SHFL.IDX PT, R10, R0, RZ, 0x1c1f ;  /* 0x001c1fff000a7589 */ /* 0x00022200000e0000 */
[----:B------:R-:W-:Y:S02]  /*22f80*/  LEA.HI.X R6, R2, UR9, R3, 0x2, P1 ;  /* 0x0000000902067c11 */ /* 0x000fe400088f1403 */
[----:B------:R1:W-:Y:S03]  /*22f90*/  SYNCS.ARRIVE.TRANS64.RED.A1T0 RZ, [R4+URZ], RZ ;  /* 0x000000ff04ff79a7 */ /* 0x0003e6000810043f */
[----:B------:R1:W2:Y:S01]  /*22fa0*/  SHFL.IDX PT, R11, R6, RZ, 0x1c1f ;  /* 0x001c1fff060b7589 */ /* 0x0002a200000e0000 */
[----:B------:R-:W-:Y:S05]  /*22fb0*/  @P3 BRA `(.L_x_3550) ;  /* 0x0000000800803947 */ /* 0x000fea0003800000 */
[----:B------:R-:W-:Y:S02]  /*22fc0*/  ULDC UR4, c[0x0][0xbc8] ;  /* 0x0002f20000047ab9 */ /* 0x000fe40000000800 */
[----:B------:R-:W-:-:S13]  /*22fd0*/  ISETP.GE.AND P1, PT, R179, UR4, PT ;  /* 0x00000004b3007c0c */ /* 0x000fda000bf26270 */
[----:B------:R-:W3:Y:S01]  /*22fe0*/  @!P1 LDL.64 R18, [R1+0x240] ;  /* 0x0002400001129983 */ /* 0x000ee20000100a00 */
[----:B------:R-:W-:Y:S01]  /*22ff0*/  ISETP.GE.AND P2, PT, R212, UR4, PT ;  /* 0x00000004d4007c0c */ /* 0x000fe2000bf46270 */
[----:B0-2---:R-:W-:-:S05]  /*23000*/  @!P1 IMAD.WIDE R2, R179, 0x4, R10 ;  /* 0x00000004b3029825 */ /* 0x005fca00078e020a */
[----:B---3--:R0:W-:Y:S07]  /*23010*/  @!P1 ST.E.64 desc[UR36][R2.64], R18 ;  /* 0x0000001202009985 */ /* 0x0081ee000c101b24 */
[----:B-1----:R-:W2:Y:S01]  /*23020*/  @!P2 LDL.64 R4, [R1+0x250] ;  /* 0x000250000104a983 */ /* 0x002ea20000100a00 */
[----:B------:R-:W-:Y:S02]  /*23030*/  ISETP.GE.AND P1, PT, R211, UR4, PT ;  /* 0x00000004d3007c0c */ /* 0x000fe4000bf26270 */
[----:B------:R-:W-:-:S04]  /*23040*/  @!P2 LEA R12, P3, R212, R10, 0x2 ;  /* 0x0000000ad40ca211 */ /* 0x000fc800078610ff */
[----:B-----5:R-:W-:-:S05]  /*23050*/  @!P2 LEA.HI.X R13, R212, R11, R48, 0x2, P3 ;  /* 0x0000000bd40da211 */ /* 0x020fca00018f1430 */
[----:B--2---:R1:W-:Y:S04]  /*23060*/  @!P2 ST.E.64 desc[UR36][R12.64], R4 ;  /* 0x000000040c00a985 */ /* 0x0043e8000c101b24 */
[----:B------:R-:W2:Y:S01]  /*23070*/  @!P1 LDL.64 R8, [R1+0x260] ;  /* 0x0002600001089983 */ /* 0x000ea20000100a00 */
[----:B------:R-:W-:Y:S02]  /*23080*/  ISETP.GE.AND P2, PT, R210, UR4, PT ;  /* 0x00000004d2007c0c */ /* 0x000fe4000bf46270 */
[----:B------:R-:W-:-:S04]  /*23090*/  @!P1 LEA R14, P3, R211, R10, 0x2 ;  /* 0x0000000ad30e9211 */ /* 0x000fc800078610ff */
[----:B------:R-:W-:-:S05]  /*230a0*/  @!P1 LEA.HI.X R15, R211, R11, R47, 0x2, P3 ;  /* 0x0000000bd30f9211 */ /* 0x000fca00018f142f */
[----:B--2---:R2:W-:Y:S04]  /*230b0*/  @!P1 ST.E.64 desc[UR36][R14.64], R8 ;  /* 0x000000080e009985 */ /* 0x0045e8000c101b24 */
[----:B0-----:R-:W3:Y:S01]  /*230c0*/  @!P2 LDL.64 R2, [R1+0x270] ;  /* 0x000270000102a983 */ /* 0x001ee20000100a00 */
[----:B------:R-:W-:Y:S02]  /*230d0*/  ISETP.GE.AND P1, PT, R209, UR4, PT ;  /* 0x00000004d1007c0c */ /* 0x000fe4000bf26270 */
[----:B------:R-:W-:-:S04]  /*230e0*/  @!P2 LEA R18, P3, R210, R10, 0x2 ;  /* 0x0000000ad212a211 */ /* 0x000fc800078610ff */
[----:B------:R-:W-:-:S05]  /*230f0*/  @!P2 LEA.HI.X R19, R210, R11, R46, 0x2, P3 ;  /* 0x0000000bd213a211 */ /* 0x000fca00018f142e */
[----:B---3--:R0:W-:Y:S04]  /*23100*/  @!P2 ST.E.64 desc[UR36][R18.64], R2 ;  /* 0x000000021200a985 */ /* 0x0081e8000c101b24 */
[----:B-1----:R-:W3:Y:S01]  /*23110*/  @!P1 LDL.64 R4, [R1+0x280] ;  /* 0x0002800001049983 */ /* 0x002ee20000100a00 */
[----:B------:R-:W-:Y:S02]  /*23120*/  ISETP.GE.AND P2, PT, R208, UR4, PT ;  /* 0x00000004d0007c0c */ /* 0x000fe4000bf46270 */
[----:B------:R-:W-:-:S04]  /*23130*/  @!P1 LEA R12, P3, R209, R10, 0x2 ;  /* 0x0000000ad10c9211 */ /* 0x000fc800078610ff */
[----:B------:R-:W-:-:S05]  /*23140*/  @!P1 LEA.HI.X R13, R209, R11, R45, 0x2, P3 ;  /* 0x0000000bd10d9211 */ /* 0x000fca00018f142d */
[----:B---3--:R1:W-:Y:S04]  /*23150*/  @!P1 ST.E.64 desc[UR36][R12.64], R4 ;  /* 0x000000040c009985 */ /* 0x0083e8000c101b24 */
[----:B--2---:R-:W2:Y:S01]  /*23160*/  @!P2 LDL.64 R8, [R1+0x290] ;  /* 0x000290000108a983 */ /* 0x004ea20000100a00 */
        /* <DEDUP_REMOVED lines=124> */
[----:B0-----:R-:W2:Y:S01]  /*23930*/  @!P1 LDL.64 R2, [R1+0x420] ;  /* 0x0004200001029983 */ /* 0x001ea20000100a00 */
[----:B------:R-:W-:Y:S02]  /*23940*/  ISETP.GE.AND P2, PT, R213, UR4, PT ;  /* 0x00000004d5007c0c */ /* 0x000fe4000bf46270 */
[----:B------:R-:W-:-:S04]  /*23950*/  @!P1 LEA R18, P3, R214, R10, 0x2 ;  /* 0x0000000ad6129211 */ /* 0x000fc800078610ff */
[----:B------:R-:W-:-:S05]  /*23960*/  @!P1 LEA.HI.X R19, R214, R11, R227, 0x2, P3 ;  /* 0x0000000bd6139211 */ /* 0x000fca00018f14e3 */
[----:B--2---:R3:W-:Y:S04]  /*23970*/  @!P1 ST.E.64 desc[UR36][R18.64], R2 ;  /* 0x0000000212009985 */ /* 0x0047e8000c101b24 */
[----:B-1----:R-:W2:Y:S01]  /*23980*/  @!P2 LDL.64 R4, [R1+0x430] ;  /* 0x000430000104a983 */ /* 0x002ea20000100a00 */
[----:B------:R-:W-:-:S04]  /*23990*/  @!P2 LEA R10, P1, R213, R10, 0x2 ;  /* 0x0000000ad50aa211 */ /* 0x000fc800078210ff */
[----:B------:R-:W-:-:S05]  /*239a0*/  @!P2 LEA.HI.X R11, R213, R11, R226, 0x2, P1 ;  /* 0x0000000bd50ba211 */ /* 0x000fca00008f14e2 */
[----:B--2---:R3:W-:Y:S04]  /*239b0*/  @!P2 ST.E.64 desc[UR36][R10.64], R4 ;  /* 0x000000040a00a985 */ /* 0x0047e8000c101b24 */
.L_x_3550:
[----:B------:R-:W-:Y:S05]  /*239c0*/  BSYNC B1 ;  /* 0x0000000000017941 */ /* 0x000fea0003800000 */
.L_x_3549:
[----:B--23--:R4:W2:Y:S04]  /*239d0*/  SHFL.IDX PT, R11, R6, 0x1, 0x1c1f ;  /* 0x003c1f00060b7f89 */ /* 0x00c8a800000e0000 */
[----:B0-----:R4:W0:Y:S01]  /*239e0*/  SHFL.IDX PT, R10, R0, 0x1, 0x1c1f ;  /* 0x003c1f00000a7f89 */ /* 0x00182200000e0000 */
[----:B------:R-:W-:Y:S05]  /*239f0*/  @P0 BRA `(.L_x_3548) ;  /* 0x0000001800340947 */ /* 0x000fea0003800000 */
[----:B-1--4-:R-:W1:Y:S02]  /*23a00*/  LDC R0, c[0x0][0xbc8] ;  /* 0x0002f200ff007b82 */ /* 0x012e640000000800 */
[----:B-1----:R-:W-:-:S13]  /*23a10*/  ISETP.GE.AND P0, PT, R179, R0, PT ;  /* 0x00000000b300720c */ /* 0x002fda0003f06270 */
[----:B------:R-:W3:Y:S01]  /*23a20*/  @!P0 LDL.64 R18, [R1+0x248] ;  /* 0x0002480001128983 */ /* 0x000ee20000100a00 */
[-C--:B------:R-:W-:Y:S01]  /*23a30*/  ISETP.GE.AND P1, PT, R212, R0.reuse, PT ;  /* 0x00000000d400720c */ /* 0x080fe20003f26270 */
[----:B0-2---:R-:W-:Y:S01]  /*23a40*/  @!P0 IMAD.WIDE R2, R179, 0x4, R10 ;  /* 0x00000004b3028825 */ /* 0x005fe200078e020a */
[----:B------:R-:W-:-:S04]  /*23a50*/  ISETP.GE.AND P2, PT, R211, R0, PT ;  /* 0x00000000d300720c */ /* 0x000fc80003f46270 */
[----:B---3--:R0:W-:Y:S07]  /*23a60*/  @!P0 ST.E.64 desc[UR36][R2.64], R18 ;  /* 0x0000001202008985 */ /* 0x0081ee000c101b24 */
[----:B------:R-:W2:Y:S01]  /*23a70*/  @!P1 LDL.64 R4, [R1+0x258] ;  /* 0x0002580001049983 */ /* 0x000ea20000100a00 */
[----:B------:R-:W-:-:S04]  /*23a80*/  @!P1 LEA R12, P0, R212, R10, 0x2 ;  /* 0x0000000ad40c9211 */ /* 0x000fc800078010ff */
[----:B-----5:R-:W-:Y:S02]  /*23a90*/  @!P1 LEA.HI.X R13, R212, R11, R48, 0x2, P0 ;  /* 0x0000000bd40d9211 */ /* 0x020fe400000f1430 */
[----:B------:R-:W-:-:S03]  /*23aa0*/  @!P2 LEA R14, P0, R211, R10, 0x2 ;  /* 0x0000000ad30ea211 */ /* 0x000fc600078010ff */
[----:B--2---:R1:W-:Y:S04]  /*23ab0*/  @!P1 ST.E.64 desc[UR36][R12.64], R4 ;  /* 0x000000040c009985 */ /* 0x0043e8000c101b24 */
[----:B------:R-:W2:Y:S01]  /*23ac0*/  @!P2 LDL.64 R8, [R1+0x268] ;  /* 0x000268000108a983 */ /* 0x000ea20000100a00 */
[----:B------:R-:W-:Y:S02]  /*23ad0*/  ISETP.GE.AND P1, PT, R210, R0, PT ;  /* 0x00000000d200720c */ /* 0x000fe40003f26270 */
[----:B------:R-:W-:-:S05]  /*23ae0*/  @!P2 LEA.HI.X R15, R211, R11, R47, 0x2, P0 ;  /* 0x0000000bd30fa211 */ /* 0x000fca00000f142f */
[----:B--2---:R2:W-:Y:S06]  /*23af0*/  @!P2 ST.E.64 desc[UR36][R14.64], R8 ;  /* 0x000000080e00a985 */ /* 0x0045ec000c101b24 */
[----:B0-----:R-:W3:Y:S01]  /*23b00*/  @!P1 LDL.64 R2, [R1+0x278] ;  /* 0x0002780001029983 */ /* 0x001ee20000100a00 */
[----:B------:R-:W-:Y:S02]  /*23b10*/  ISETP.GE.AND P2, PT, R209, R0, PT ;  /* 0x00000000d100720c */ /* 0x000fe40003f46270 */
[----:B------:R-:W-:-:S04]  /*23b20*/  @!P1 LEA R18, P0, R210, R10, 0x2 ;  /* 0x0000000ad2129211 */ /* 0x000fc800078010ff */
[----:B------:R-:W-:-:S05]  /*23b30*/  @!P1 LEA.HI.X R19, R210, R11, R46, 0x2, P0 ;  /* 0x0000000bd2139211 */ /* 0x000fca00000f142e */
[----:B---3--:R0:W-:Y:S04]  /*23b40*/  @!P1 ST.E.64 desc[UR36][R18.64], R2 ;  /* 0x0000000212009985 */ /* 0x0081e8000c101b24 */
[----:B-1----:R-:W3:Y:S01]  /*23b50*/  @!P2 LDL.64 R4, [R1+0x288] ;  /* 0x000288000104a983 */ /* 0x002ee20000100a00 */
[----:B------:R-:W-:Y:S02]  /*23b60*/  ISETP.GE.AND P1, PT, R208, R0, PT ;  /* 0x00000000d000720c */ /* 0x000fe40003f26270 */
[----:B------:R-:W-:-:S04]  /*23b70*/  @!P2 LEA R12, P0, R209, R10, 0x2 ;  /* 0x0000000ad10ca211 */ /* 0x000fc800078010ff */
[----:B------:R-:W-:-:S05]  /*23b80*/  @!P2 LEA.HI.X R13, R209, R11, R45, 0x2, P0 ;  /* 0x0000000bd10da211 */ /* 0x000fca00000f142d */
[----:B---3--:R1:W-:Y:S04]  /*23b90*/  @!P2 ST.E.64 desc[UR36][R12.64], R4 ;  /* 0x000000040c00a985 */ /* 0x0083e8000c101b24 */
[----:B--2---:R-:W2:Y:S01]  /*23ba0*/  @!P1 LDL.64 R8, [R1+0x298] ;  /* 0x0002980001089983 */ /* 0x004ea20000100a00 */
[----:B------:R-:W-:Y:S02]  /*23bb0*/  ISETP.GE.AND P2, PT, R207, R0, PT ;  /* 0x00000000cf00720c */ /* 0x000fe40003f46270 */
[----:B------:R-:W-:-:S04]  /*23bc0*/  @!P1 LEA R14, P0, R208, R10, 0x2 ;  /* 0x0000000ad00e9211 */ /* 0x000fc800078010ff */
[----:B------:R-:W-:-:S05]  /*23bd0*/  @!P1 LEA.HI.X R15, R208, R11, R44, 0x2, P0 ;  /* 0x0000000bd00f9211 */ /* 0x000fca00000f142c */
[----:B--2---:R2:W-:Y:S04]  /*23be0*/  @!P1 ST.E.64 desc[UR36][R14.64], R8 ;  /* 0x000000080e009985 */ /* 0x0045e8000c101b24 */
        /* <DEDUP_REMOVED lines=113> */
[----:B------:R-:W-:-:S07]  /*24300*/  @!P2 LEA.HI.X R13, R185, R11, R229, 0x2, P0 ;  /* 0x0000000bb90da211 */ /* 0x000fce00000f14e5 */
[C---:B--2---:R-:W-:Y:S01]  /*24310*/  @!P1 LEA R14, P0, R184.reuse, R10, 0x2 ;  /* 0x0000000ab80e9211 */ /* 0x044fe200078010ff */
[----:B---3--:R0:W-:Y:S04]  /*24320*/  @!P2 ST.E.64 desc[UR36][R12.64], R4 ;  /* 0x000000040c00a985 */ /* 0x0081e8000c101b24 */
[----:B------:R-:W2:Y:S01]  /*24330*/  @!P1 LDL.64 R8, [R1+0x418] ;  /* 0x0004180001089983 */ /* 0x000ea20000100a00 */
[----:B------:R-:W-:Y:S01]  /*24340*/  @!P1 LEA.HI.X R15, R184, R11, R228, 0x2, P0 ;  /* 0x0000000bb80f9211 */ /* 0x000fe200000f14e4 */
[----:B------:R-:W-:Y:S01]  /*24350*/  BSSY B1, `(.L_x_3551) ;  /* 0x0000009000017945 */ /* 0x000fe20003800000 */
[----:B------:R-:W-:-:S03]  /*24360*/  ISETP.GE.AND P0, PT, R214, R0, PT ;  /* 0x00000000d600720c */ /* 0x000fc60003f06270 */
[----:B--2---:R0:W-:Y:S01]  /*24370*/  @!P1 ST.E.64 desc[UR36][R14.64], R8 ;  /* 0x000000080e009985 */ /* 0x0041e2000c101b24 */
[----:B------:R-:W-:-:S09]  /*24380*/  ISETP.GE.AND P1, PT, R213, R0, PT ;  /* 0x00000000d500720c */ /* 0x000fd20003f26270 */
[----:B------:R-:W-:Y:S05]  /*24390*/  @P0 BRA `(.L_x_3552) ;  /* 0x0000000000100947 */ /* 0x000fea0003800000 */
[----:B0-----:R-:W2:Y:S01]  /*243a0*/  LDL.64 R4, [R1+0x428] ;  /* 0x0004280001047983 */ /* 0x001ea20000100a00 */
[----:B------:R-:W-:-:S04]  /*243b0*/  LEA R2, P0, R214, R10, 0x2 ;  /* 0x0000000ad6027211 */ /* 0x000fc800078010ff */
[----:B------:R-:W-:-:S05]  /*243c0*/  LEA.HI.X R3, R214, R11, R227, 0x2, P0 ;  /* 0x0000000bd6037211 */ /* 0x000fca00000f14e3 */
[----:B--2---:R1:W-:Y:S04]  /*243d0*/  ST.E.64 desc[UR36][R2.64], R4 ;  /* 0x0000000402007985 */ /* 0x0043e8000c101b24 */
.L_x_3552:
[----:B------:R-:W-:Y:S05]  /*243e0*/  BSYNC B1 ;  /* 0x0000000000017941 */ /* 0x000fea0003800000 */
.L_x_3551:
[----:B------:R-:W-:Y:S05]  /*243f0*/  @P1 BRA `(.L_x_3548) ;  /* 0x0000000c00b41947 */ /* 0x000fea0003800000 */
[----:B01----:R-:W2:Y:S01]  /*24400*/  LDL.64 R4, [R1+0x438] ;  /* 0x0004380001047983 */ /* 0x003ea20000100a00 */
[----:B------:R-:W-:-:S04]  /*24410*/  LEA R2, P0, R213, R10, 0x2 ;  /* 0x0000000ad5027211 */ /* 0x000fc800078010ff */
[----:B------:R-:W-:-:S05]  /*24420*/  LEA.HI.X R3, R213, R11, R226, 0x2, P0 ;  /* 0x0000000bd5037211 */ /* 0x000fca00000f14e2 */
[----:B--2---:R0:W-:Y:S01]  /*24430*/  ST.E.64 desc[UR36][R2.64], R4 ;  /* 0x0000000402007985 */ /* 0x0041e2000c101b24 */
[----:B------:R-:W-:Y:S05]  /*24440*/  BRA `(.L_x_3548) ;  /* 0x0000000c00a07947 */ /* 0x000fea0003800000 */
.L_x_3539:
[----:B------:R-:W-:Y:S01]  /*24450*/  R2UR UR4, R216 ;  /* 0x00000000d80472ca */ /* 0x000fe200000e0000 */
[----:B------:R-:W-:Y:S02]  /*24460*/  ULDC.64 UR8, c[0x0][0xd00] ;  /* 0x0003400000087ab9 */ /* 0x000fe40000000a00 */
[----:B------:R-:W-:-:S04]  /*24470*/  UISETP.NE.U32.AND UP0, UPT, UR8, URZ, UPT ;  /* 0x0000003f0800728c */ /* 0x000fc8000bf05070 */
[----:B------:R-:W-:-:S03]  /*24480*/  UISETP.NE.AND.EX UP0, UPT, UR9, URZ, UPT, UP0 ;  /* 0x0000003f0900728c */ /* 0x000fc6000bf05300 */
[----:B------:R-:W-:-:S03]  /*24490*/  ULDC.64 UR8, c[0x0][0xd00] ;  /* 0x0003400000087ab9 */ /* 0x000fc60000000a00 */
[----:B------:R-:W-:Y:S01]  /*244a0*/  UIMAD.WIDE UR8, UR4, 0x4, UR8 ;  /* 0x00000004040878a5 */ /* 0x000fe2000f8e0208 */
[----:B------:R-:W-:-:S05]  /*244b0*/  PLOP3.LUT P1, PT, PT, PT, UP0, 0x80, 0x0 ;  /* 0x000000000000781c */ /* 0x000fca0003f2f008 */
[----:B------:R-:W-:Y:S02]  /*244c0*/  IMAD.U32 R2, RZ, RZ, UR8 ;  /* 0x00000008ff027e24 */ /* 0x000fe4000f8e00ff */
[----:B------:R-:W-:Y:S01]  /*244d0*/  IMAD.U32 R3, RZ, RZ, UR9 ;  /* 0x00000009ff037e24 */ /* 0x000fe2000f8e00ff */
[----:B------:R-:W-:Y:S02]  /*244e0*/  ULDC.64 UR8, c[0x0][0xd08] ;  /* 0x0003420000087ab9 */ /* 0x000fe40000000a00 */
[----:B------:R-:W-:-:S03]  /*244f0*/  UISETP.NE.U32.AND UP1, UPT, UR8, URZ, UPT ;  /* 0x0000003f0800728c */ /* 0x000fc6000bf25070 */
[----:B------:R-:W2:Y:S01]  /*24500*/  @P1 LDG.E R6, desc[UR36][R2.64] ;  /* 0x0000002402061981 */ /* 0x000ea2000c1e1900 */
[----:B------:R-:W-:-:S06]  /*24510*/  UISETP.NE.AND.EX UP1, UPT, UR9, URZ, UPT, UP1 ;  /* 0x0000003f0900728c */ /* 0x000fcc000bf25310 */
[----:B------:R-:W-:-:S05]  /*24520*/  PLOP3.LUT P2, PT, PT, PT, UP1, 0x80, 0x0 ;  /* 0x000000000000781c */ /* 0x000fca0003f4f018 */
[----:B------:R-:W-:Y:S02]  /*24530*/  @UP1 ULDC.64 UR8, c[0x0][0xd08] ;  /* 0x0003420000081ab9 */ /* 0x000fe40000000a00 */
[----:B------:R-:W-:-:S03]  /*24540*/  @UP1 UIMAD.WIDE UR8, UR4, 0x4, UR8 ;  /* 0x00000004040818a5 */ /* 0x000fc6000f8e0208 */
[----:B------:R-:W-:Y:S02]  /*24550*/  ULDC UR4, c[0x0][0xb88] ;  /* 0x0002e20000047ab9 */ /* 0x000fe40000000800 */
[----:B------:R-:W-:Y:S02]  /*24560*/  IMAD.U32 R0, RZ, RZ, UR4 ;  /* 0x00000004ff007e24 */ /* 0x000fe4000f8e00ff */
[----:B------:R-:W-:Y:S02]  /*24570*/  IMAD.U32 R4, RZ, RZ, UR8 ;  /* 0x00000008ff047e24 */ /* 0x000fe4000f8e00ff */
[----:B------:R-:W-:-:S05]  /*24580*/  IMAD.U32 R5, RZ, RZ, UR9 ;  /* 0x00000009ff057e24 */ /* 0x000fca000f8e00ff */
[----:B------:R0:W5:Y:S01]  /*24590*/  @P2 LDG.E R0, desc[UR36][R4.64] ;  /* 0x0000002404002981 */ /* 0x000162000c1e1900 */
[----:B------:R-:W-:Y:S01]  /*245a0*/  UISETP.NE.AND UP1, UPT, UR59, URZ, UPT ;  /* 0x0000003f3b00728c */ /* 0x000fe2000bf25270 */
[----:B------:R-:W-:Y:S01]  /*245b0*/  ISETP.GT.AND P0, PT, R217, 0x7f, PT ;  /* 0x0000007fd900780c */ /* 0x000fe20003f04270 */
[----:B------:R-:W-:-:S09]  /*245c0*/  UMOV UR4, URZ ;  /* 0x0000003f00047c82 */ /* 0x000fd20008000000 */
[----:B------:R-:W-:Y:S01]  /*245d0*/  @!UP1 ULDC UR59, c[0x0][0xbd4] ;  /* 0x0002f500003b9ab9 */ /* 0x000fe20000000800 */
[----:B--2---:R-:W-:Y:S01]  /*245e0*/  @P1 R2UR UR4, R6 ;  /* 0x00000000060412ca */ /* 0x004fe200000e0000 */
[----:B0-----:R-:W-:-:S14]  /*245f0*/  @P2 BRA `(.L_x_3553) ;  /* 0x0000000000102947 */ /* 0x001fdc0003800000 */
[----:B------:R-:W-:Y:S05]  /*24600*/  @!P1 BRA `(.L_x_3553) ;  /* 0x00000000000c9947 */ /* 0x000fea0003800000 */
[----:B------:R-:W2:Y:S04]  /*24610*/  LDG.E R5, desc[UR36][R2.64] ;  /* 0x0000002402057981 */ /* 0x000ea8000c1e1900 */
[----:B-----5:R-:W2:Y:S02]  /*24620*/  LDG.E R0, desc[UR36][R2.64+0x4] ;  /* 0x0000042402007981 */ /* 0x020ea4000c1e1900 */
[----:B--2---:R-:W-:-:S07]  /*24630*/  IMAD.IADD R0, R0, 0x1, -R5 ;  /* 0x0000000100007824 */ /* 0x004fce00078e0a05 */
.L_x_3553:
[----:B------:R-:W-:Y:S01]  /*24640*/  R2UR UR8, R216 ;  /* 0x00000000d80872ca */ /* 0x000fe200000e0000 */
[----:B------:R-:W-:Y:S01]  /*24650*/  USHF.R.S32.HI UR20, URZ, 0x1f, UR4 ;  /* 0x0000001f3f147899 */ /* 0x000fe20008011404 */
[----:B------:R-:W-:Y:S11]  /*24660*/  BSSY B1, `(.L_x_3554) ;  /* 0x000003a000017945 */ /* 0x000ff60003800000 */
[----:B------:R-:W-:-:S02]  /*24670*/  USHF.R.S32.HI UR21, URZ, 0x1f, UR8 ;  /* 0x0000001f3f157899 */ /* 0x000fc40008011408 */
[----:B------:R-:W-:Y:S02]  /*24680*/  USEL UR8, UR8, URZ, !UP0 ;  /* 0x0000003f08087287 */ /* 0x000fe4000c000000 */
[----:B------:R-:W-:Y:S01]  /*24690*/  USEL UR21, UR21, URZ, !UP0 ;  /* 0x0000003f15157287 */ /* 0x000fe2000c000000 */
[----:B------:R-:W-:Y:S11]  /*246a0*/  @P0 BRA `(.L_x_3555) ;  /* 0x0000000000d40947 */ /* 0x000ff60003800000 */
[----:B------:R-:W0:Y:S01]  /*246b0*/  S2R R3, SR_TID.X ;  /* 0x0000000000037919 */ /* 0x000e220000002100 */
[----:B------:R-:W1:Y:S01]  /*246c0*/  LDC R11, c[0x0][0xce8] ;  /* 0x00033a00ff0b7b82 */ /* 0x000e620000000800 */
[----:B------:R-:W-:Y:S02]  /*246d0*/  IMAD.U32 R4, RZ, RZ, UR58 ;  /* 0x0000003aff047e24 */ /* 0x000fe4000f8e00ff */
[----:B-1---5:R-:W-:-:S03]  /*246e0*/  IMAD R2, R0, R11, RZ ;  /* 0x0000000b00027224 */ /* 0x022fc600078e02ff */
        /* <DEDUP_REMOVED lines=12> */
[----:B------:R-:W-:Y:S01]  /*247b0*/  ULDC.64 UR14, c[0x0][UR18+0x228] ;  /* 0x00008a00120e7abb */ /* 0x000fe20008000a00 */
[----:B------:R-:W-:Y:S01]  /*247c0*/  UIMAD UR13, UR13, UR8, URZ ;  /* 0x000000080d0d72a4 */ /* 0x000fe2000f8e023f */
[----:B------:R-:W1:Y:S01]  /*247d0*/  @P0 LDC R9, c[0x0][0xcf0] ;  /* 0x00033c00ff090b82 */ /* 0x000e620000000800 */
[----:B------:R-:W-:Y:S02]  /*247e0*/  UIMAD.WIDE.U32 UR16, UR10, UR60, URZ ;  /* 0x0000003c0a1072a5 */ /* 0x000fe4000f8e003f */
        /* <DEDUP_REMOVED lines=10> */
[----:B------:R-:W-:Y:S02]  /*24890*/  IMAD.U32 R3, RZ, RZ, UR23 ;  /* 0x00000017ff037e24 */ /* 0x000fe4000f8e00ff */
[----:B------:R-:W-:Y:S01]  /*248a0*/  IMAD.U32 R6, RZ, RZ, UR10 ;  /* 0x0000000aff067e24 */ /* 0x000fe2000f8e00ff */
[----:B------:R-:W-:Y:S01]  /*248b0*/  UIADD3.X UR9, UR9, UR19, UR20, UP1, UP2 ;  /* 0x0000001309097290 */ /* 0x000fe20008fe4414 */
[----:B-1----:R-:W-:Y:S01]  /*248c0*/  @P0 SHF.R.U32.HI R5, RZ, R9, R2 ;  /* 0x00000009ff050219 */ /* 0x002fe20000011602 */
[----:B------:R-:W-:Y:S01]  /*248d0*/  IMAD.U32 R2, RZ, RZ, UR22 ;  /* 0x00000016ff027e24 */ /* 0x000fe2000f8e00ff */
[----:B------:R-:W-:Y:S01]  /*248e0*/  ULDC.64 UR10, c[0x0][UR18+0x210] ;  /* 0x00008400120a7abb */ /* 0x000fe20008000a00 */
[----:B------:R-:W-:Y:S01]  /*248f0*/  ULDC.64 UR12, c[0x0][0xca8] ;  /* 0x00032a00000c7ab9 */ /* 0x000fe20000000a00 */
[----:B------:R-:W-:Y:S01]  /*24900*/  @!UP0 ULDC UR12, c[0x0][0xc50] ;  /* 0x00031400000c8ab9 */ /* 0x000fe20000000800 */
[--C-:B------:R-:W-:Y:S01]  /*24910*/  IMAD.MOV R9, RZ, RZ, -R5.reuse ;  /* 0x000000ffff097224 */ /* 0x100fe200078e0a05 */
[----:B------:R-:W-:Y:S01]  /*24920*/  IADD3 R2, P0, P1, R5, UR16, R2 ;  /* 0x0000001005027c10 */ /* 0x000fe2000f91e002 */
[----:B------:R-:W-:Y:S01]  /*24930*/  @!UP0 ULDC UR13, c[0x0][0xc54] ;  /* 0x00031500000d8ab9 */ /* 0x000fe20000000800 */
[----:B------:R-:W-:Y:S01]  /*24940*/  SHF.R.S32.HI R5, RZ, 0x1f, R5 ;  /* 0x0000001fff057819 */ /* 0x000fe20000011405 */
[----:B------:R-:W-:-:S03]  /*24950*/  IMAD R9, R11, R9, R4 ;  /* 0x000000090b097224 */ /* 0x000fc600078e0204 */
[----:B------:R-:W-:Y:S01]  /*24960*/  IADD3.X R3, R5, UR9, R6, P0, P1 ;  /* 0x0000000905037c10 */ /* 0x000fe200087e2406 */
[C---:B------:R-:W-:Y:S01]  /*24970*/  IMAD R11, R9.reuse, UR11, RZ ;  /* 0x0000000b090b7c24 */ /* 0x040fe2000f8e02ff */
[----:B------:R-:W-:Y:S01]  /*24980*/  SHF.R.S32.HI R4, RZ, 0x1f, R9 ;  /* 0x0000001fff047819 */ /* 0x000fe20000011409 */
[----:B------:R-:W-:-:S04]  /*24990*/  IMAD.WIDE.U32 R2, R9, UR10, R2 ;  /* 0x0000000a09027c25 */ /* 0x000fc8000f8e0002 */
[----:B------:R-:W-:Y:S01]  /*249a0*/  IMAD R11, R4, UR10, R11 ;  /* 0x0000000a040b7c24 */ /* 0x000fe2000f8e020b */
[----:B------:R-:W-:-:S03]  /*249b0*/  LEA R4, P0, R2, UR12, 0x2 ;  /* 0x0000000c02047c11 */ /* 0x000fc6000f8010ff */
[----:B------:R-:W-:-:S05]  /*249c0*/  IMAD.IADD R3, R3, 0x1, R11 ;  /* 0x0000000103037824 */ /* 0x000fca00078e020b */
[----:B------:R-:W-:Y:S01]  /*249d0*/  LEA.HI.X R5, R2, UR13, R3, 0x2, P0 ;  /* 0x0000000d02057c11 */ /* 0x000fe200080f1403 */
[----:B------:R-:W-:-:S05]  /*249e0*/  IMAD.MOV.U32 R3, RZ, RZ, -0x800000 ;  /* 0xff800000ff037424 */ /* 0x000fca00078e00ff */
[----:B------:R0:W-:Y:S02]  /*249f0*/  STG.E desc[UR36][R4.64], R3 ;  /* 0x0000000304007986 */ /* 0x0001e4000c101924 */
.L_x_3555:
[----:B------:R-:W-:Y:S05]  /*24a00*/  BSYNC B1 ;  /* 0x0000000000017941 */ /* 0x000fea0003800000 */
.L_x_3554:
[----:B------:R-:W-:-:S06]  /*24a10*/  UISETP.GT.AND UP0, UPT, UR59, 0x1, UPT ;  /* 0x000000013b00788c */ /* 0x000fcc000bf04270 */
[----:B------:R-:W-:-:S13]  /*24a20*/  PLOP3.LUT P0, PT, PT, PT, UP0, 0x80, 0x0 ;  /* 0x000000000000781c */ /* 0x000fda0003f0f008 */
[----:B------:R-:W-:Y:S05]  /*24a30*/  @P0 BRA `(.L_x_3548) ;  /* 0x0000000800240947 */ /* 0x000fea0003800000 */
[----:B------:R-:W1:Y:S01]  /*24a40*/  LDC R13, c[0x0][0xce8] ;  /* 0x00033a00ff0d7b82 */ /* 0x000e620000000800 */
[----:B------:R-:W-:Y:S01]  /*24a50*/  ULDC.64 UR12, c[0x0][0xba0] ;  /* 0x0002e800000c7ab9 */ /* 0x000fe20000000a00 */
[----:B------:R-:W-:Y:S01]  /*24a60*/  IMAD R2, R225, 0x20, R215 ;  /* 0x00000020e1027824 */ /* 0x000fe200078e02d7 */
[----:B------:R-:W-:Y:S01]  /*24a70*/  UIMAD UR9, UR20, UR12, URZ ;  /* 0x0000000c140972a4 */ /* 0x000fe2000f8e023f */
[----:B------:R-:W-:Y:S01]  /*24a80*/  BSSY B1, `(.L_x_3556) ;  /* 0x0000042000017945 */ /* 0x000fe20003800000 */
[----:B------:R-:W-:Y:S01]  /*24a90*/  UIMAD.WIDE.U32 UR10, UR4, UR12, URZ ;  /* 0x0000000c040a72a5 */ /* 0x000fe2000f8e003f */
[----:B------:R-:W-:Y:S01]  /*24aa0*/  VIADD R6, R2, UR58 ;  /* 0x0000003a02067c36 */ /* 0x000fe20008000000 */
[----:B------:R-:W-:-:S03]  /*24ab0*/  UIMAD UR9, UR4, UR13, UR9 ;  /* 0x0000000d040972a4 */ /* 0x000fc6000f8e0209 */
[----:B------:R-:W-:Y:S01]  /*24ac0*/  ULDC.64 UR12, c[0x0][0xbe8] ;  /* 0x0002fa00000c7ab9 */ /* 0x000fe20000000a00 */
[----:B------:R-:W-:Y:S01]  /*24ad0*/  UIADD3 UR11, UR11, UR9, URZ ;  /* 0x000000090b0b7290 */ /* 0x000fe2000fffe03f */
[----:B0-----:R-:W-:-:S03]  /*24ae0*/  IMAD.MOV.U32 R5, RZ, RZ, R6 ;  /* 0x000000ffff057224 */ /* 0x001fc600078e0006 */
[----:B------:R-:W-:-:S04]  /*24af0*/  UIMAD.WIDE.U32 UR10, UR60, UR12, UR10 ;  /* 0x0000000c3c0a72a5 */ /* 0x000fc8000f8e000a */
[----:B------:R-:W-:-:S03]  /*24b00*/  UIMAD UR11, UR60, UR13, UR11 ;  /* 0x0000000d3c0b72a4 */ /* 0x000fc6000f8e020b */
[----:B------:R-:W-:Y:S01]  /*24b10*/  ULDC.64 UR12, c[0x0][0xbf0] ;  /* 0x0002fc00000c7ab9 */ /* 0x000fe20000000a00 */
[----:B-1----:R-:W-:Y:S01]  /*24b20*/  ISETP.NE.AND P0, PT, R13, 0x1, PT ;  /* 0x000000010d00780c */ /* 0x002fe20003f05270 */
[----:B------:R-:W-:-:S04]  /*24b30*/  UIMAD UR4, UR21, UR12, URZ ;  /* 0x0000000c150472a4 */ /* 0x000fc8000f8e023f */
[----:B------:R-:W-:Y:S02]  /*24b40*/  UIMAD UR4, UR8, UR13, UR4 ;  /* 0x0000000d080472a4 */ /* 0x000fe4000f8e0204 */
[----:B------:R-:W-:-:S03]  /*24b50*/  UIMAD.WIDE.U32 UR8, UR8, UR12, UR10 ;  /* 0x0000000c080872a5 */ /* 0x000fc6000f8e000a */
[----:B------:R-:W-:Y:S01]  /*24b60*/  ULDC.64 UR10, c[0x0][0xbe0] ;  /* 0x0002f800000a7ab9 */ /* 0x000fe20000000a00 */
[----:B------:R-:W-:Y:S02]  /*24b70*/  UIADD3 UR4, UR9, UR4, URZ ;  /* 0x0000000409047290 */ /* 0x000fe4000fffe03f */
[----:B------:R-:W0:Y:S08]  /*24b80*/  @P0 LDC R3, c[0x0][0xcec] ;  /* 0x00033b00ff030b82 */ /* 0x000e300000000800 */
[----:B------:R-:W1:Y:S01]  /*24b90*/  @P0 LDC R9, c[0x0][0xcf0] ;  /* 0x00033c00ff090b82 */ /* 0x000e620000000800 */
[----:B0-----:R-:W-:-:S04]  /*24ba0*/  @P0 IMAD.HI.U32 R2, R6, R3, RZ ;  /* 0x0000000306020227 */ /* 0x001fc800078e00ff */
[----:B------:R-:W-:Y:S02]  /*24bb0*/  IMAD.U32 R3, RZ, RZ, UR9 ;  /* 0x00000009ff037e24 */ /* 0x000fe4000f8e00ff */
[----:B------:R-:W-:Y:S01]  /*24bc0*/  IMAD.U32 R3, RZ, RZ, UR4 ;  /* 0x00000004ff037e24 */ /* 0x000fe2000f8e00ff */
[----:B-1----:R-:W-:-:S04]  /*24bd0*/  @P0 SHF.R.U32.HI R5, RZ, R9, R2 ;  /* 0x00000009ff050219 */ /* 0x002fc80000011602 */
[--C-:B------:R-:W-:Y:S01]  /*24be0*/  SHF.R.S32.HI R2, RZ, 0x1f, R5.reuse ;  /* 0x0000001fff027819 */ /* 0x100fe20000011405 */
[----:B------:R-:W-:-:S04]  /*24bf0*/  IMAD.MOV R9, RZ, RZ, -R5 ;  /* 0x000000ffff097224 */ /* 0x000fc800078e0a05 */
[----:B------:R-:W-:Y:S02]  /*24c00*/  IMAD R4, R2, UR10, RZ ;  /* 0x0000000a02047c24 */ /* 0x000fe4000f8e02ff */
[----:B------:R-:W-:Y:S02]  /*24c10*/  IMAD R9, R13, R9, R6 ;  /* 0x000000090d097224 */ /* 0x000fe400078e0206 */
[----:B------:R-:W-:Y:S01]  /*24c20*/  IMAD.U32 R2, RZ, RZ, UR8 ;  /* 0x00000008ff027e24 */ /* 0x000fe2000f8e00ff */
[----:B------:R-:W-:Y:S01]  /*24c30*/  ULDC.64 UR8, c[0x0][0xbd8] ;  /* 0x0002f60000087ab9 */ /* 0x000fe20000000a00 */
[C---:B------:R-:W-:Y:S01]  /*24c40*/  IMAD R11, R5.reuse, UR11, R4 ;  /* 0x0000000b050b7c24 */ /* 0x040fe2000f8e0204 */
[----:B------:R-:W-:Y:S01]  /*24c50*/  SHF.R.S32.HI R4, RZ, 0x1f, R9 ;  /* 0x0000001fff047819 */ /* 0x000fe20000011409 */
[----:B------:R-:W-:-:S04]  /*24c60*/  IMAD.WIDE.U32 R2, R5, UR10, R2 ;  /* 0x0000000a05027c25 */ /* 0x000fc8000f8e0002 */
[----:B------:R-:W-:Y:S02]  /*24c70*/  IMAD.IADD R3, R3, 0x1, R11 ;  /* 0x0000000103037824 */ /* 0x000fe400078e020b */
[----:B------:R-:W-:Y:S02]  /*24c80*/  IMAD R4, R4, UR8, RZ ;  /* 0x0000000804047c24 */ /* 0x000fe4000f8e02ff */
[----:B------:R-:W-:Y:S02]  /*24c90*/  VIADD R6, R215, UR58 ;  /* 0x0000003ad7067c36 */ /* 0x000fe40008000000 */
[----:B-----5:R-:W-:Y:S02]  /*24ca0*/  IMAD R13, R0, R13, RZ ;  /* 0x0000000d000d7224 */ /* 0x020fe400078e02ff */
[C---:B------:R-:W-:Y:S02]  /*24cb0*/  IMAD R5, R9.reuse, UR9, R4 ;  /* 0x0000000909057c24 */ /* 0x040fe4000f8e0204 */
[----:B------:R-:W-:Y:S01]  /*24cc0*/  IMAD.WIDE.U32 R2, R9, UR8, R2 ;  /* 0x0000000809027c25 */ /* 0x000fe2000f8e0002 */
[----:B------:R-:W-:Y:S01]  /*24cd0*/  ISETP.GE.AND P2, PT, R6, R13, PT ;  /* 0x0000000d0600720c */ /* 0x000fe20003f46270 */
[----:B------:R-:W-:-:S02]  /*24ce0*/  ULDC.64 UR8, c[0x0][0xb80] ;  /* 0x0002e00000087ab9 */ /* 0x000fc40000000a00 */
[----:B------:R-:W-:Y:S01]  /*24cf0*/  VIADD R0, R6, 0x20 ;  /* 0x0000002006007836 */ /* 0x000fe20000000000 */
[----:B------:R-:W-:Y:S01]  /*24d00*/  LEA R4, P3, R2, UR8, 0x1 ;  /* 0x0000000802047c11 */ /* 0x000fe2000f8608ff */
[----:B------:R-:W-:-:S03]  /*24d10*/  IMAD.IADD R3, R3, 0x1, R5 ;  /* 0x0000000103037824 */ /* 0x000fc600078e0205 */
[-C--:B------:R-:W-:Y:S01]  /*24d20*/  ISETP.GE.AND P1, PT, R0, R13.reuse, PT ;  /* 0x0000000d0000720c */ /* 0x080fe20003f26270 */
[----:B------:R-:W-:Y:S01]  /*24d30*/  VIADD R0, R6, 0x40 ;  /* 0x0000004006007836 */ /* 0x000fe20000000000 */
[----:B------:R-:W-:Y:S02]  /*24d40*/  LEA.HI.X R5, R2, UR9, R3, 0x1, P3 ;  /* 0x0000000902057c11 */ /* 0x000fe400098f0c03 */
[----:B------:R0:W1:Y:S02]  /*24d50*/  SHFL.IDX PT, R2, R4, RZ, 0x181f ;  /* 0x00181fff04027589 */ /* 0x00006400000e0000 */
[----:B------:R-:W-:Y:S02]  /*24d60*/  ISETP.GE.AND P0, PT, R0, R13, PT ;  /* 0x0000000d0000720c */ /* 0x000fe40003f06270 */
[----:B------:R0:W2:Y:S01]  /*24d70*/  SHFL.IDX PT, R0, R5, RZ, 0x181f ;  /* 0x00181fff05007589 */ /* 0x0000a200000e0000 */
[----:B------:R-:W-:Y:S10]  /*24d80*/  @P2 BRA `(.L_x_3557) ;  /* 0x0000000000442947 */ /* 0x000ff40003800000 */
        /* <DEDUP_REMOVED lines=17> */
.L_x_3557:
[----:B------:R-:W-:Y:S05]  /*24ea0*/  BSYNC B1 ;  /* 0x0000000000017941 */ /* 0x000fea0003800000 */
.L_x_3556:
        /* <DEDUP_REMOVED lines=21> */
.L_x_3559:
[----:B------:R-:W-:Y:S05]  /*25000*/  BSYNC B1 ;  /* 0x0000000000017941 */ /* 0x000fea0003800000 */
.L_x_3558:
        /* <DEDUP_REMOVED lines=21> */
.L_x_3561:
[----:B------:R-:W-:Y:S05]  /*25160*/  BSYNC B1 ;  /* 0x0000000000017941 */ /* 0x000fea0003800000 */
.L_x_3560:
[----:B0-----:R-:W-:Y:S01]  /*25170*/  VIADD R0, R6, 0x60 ;  /* 0x0000006006007836 */ /* 0x001fe20000000000 */
[----:B--2-4-:R-:W2:Y:S04]  /*25180*/  SHFL.IDX PT, R5, R5, 0x3, 0x181f ;  /* 0x00781f0005057f89 */ /* 0x014ea800000e0000 */
[----:B------:R-:W-:Y:S01]  /*25190*/  ISETP.GE.AND P0, PT, R0, R13, PT ;  /* 0x0000000d0000720c */ /* 0x000fe20003f06270 */
[----:B-1-3--:R1:W3:-:S12]  /*251a0*/  SHFL.IDX PT, R2, R4, 0x3, 0x181f ;  /* 0x00781f0004027f89 */ /* 0x00a2d800000e0000 */
[----:B-1----:R-:W-:Y:S05]  /*251b0*/  @P0 BRA `(.L_x_3548) ;  /* 0x0000000000440947 */ /* 0x002fea0003800000 */
[----:B------:R-:W-:Y:S02]  /*251c0*/  ULDC UR4, c[0x0][0xbc8] ;  /* 0x0002f20000047ab9 */ /* 0x000fe40000000800 */
[----:B------:R-:W-:Y:S02]  /*251d0*/  ISETP.GE.AND P3, PT, R22, UR4, PT ;  /* 0x0000000416007c0c */ /* 0x000fe4000bf66270 */
[----:B------:R-:W-:Y:S02]  /*251e0*/  ISETP.GE.AND P2, PT, R176, UR4, PT ;  /* 0x00000004b0007c0c */ /* 0x000fe4000bf46270 */
[----:B------:R-:W-:Y:S02]  /*251f0*/  ISETP.GE.AND P1, PT, R23, UR4, PT ;  /* 0x0000000417007c0c */ /* 0x000fe4000bf26270 */
[----:B------:R-:W-:-:S07]  /*25200*/  ISETP.GE.AND P0, PT, R177, UR4, PT ;  /* 0x00000004b1007c0c */ /* 0x000fce000bf06270 */
[-C--:B---3--:R-:W-:Y:S02]  /*25210*/  @!P3 LEA R8, P6, R22, R2.reuse, 0x1 ;  /* 0x000000021608b211 */ /* 0x088fe400078c08ff */
[-C--:B------:R-:W-:Y:S02]  /*25220*/  @!P2 LEA R10, P5, R176, R2.reuse, 0x1 ;  /* 0x00000002b00aa211 */ /* 0x080fe400078a08ff */
[-C--:B------:R-:W-:Y:S02]  /*25230*/  @!P1 LEA R12, P4, R23, R2.reuse, 0x1 ;  /* 0x00000002170c9211 */ /* 0x080fe400078808ff */
[-C--:B--2---:R-:W-:Y:S02]  /*25240*/  @!P3 LEA.HI.X R9, R22, R5.reuse, R183, 0x1, P6 ;  /* 0x000000051609b211 */ /* 0x084fe400030f0cb7 */
        /* <DEDUP_REMOVED lines=8> */
.L_x_3548:
[----:B------:R-:W-:Y:S05]  /*252d0*/  BSYNC B0 ;  /* 0x0000000000007941 */ /* 0x000fea0003800000 */
.L_x_3538:
[----:B------:R-:W-:Y:S02]  /*252e0*/  ULDC UR4, c[0x0][0xd3c] ;  /* 0x00034f0000047ab9 */ /* 0x000fe40000000800 */
[----:B------:R-:W-:-:S06]  /*252f0*/  UISETP.GE.AND UP0, UPT, UR7, UR4, UPT ;  /* 0x000000040700728c */ /* 0x000fcc000bf06270 */
[----:B------:R-:W-:-:S13]  /*25300*/  PLOP3.LUT P0, PT, PT, PT, UP0, 0x80, 0x0 ;  /* 0x000000000000781c */ /* 0x000fda0003f0f008 */
[----:B------:R-:W-:Y:S05]  /*25310*/  @!P0 BRA `(.L_x_3562) ;  /* 0xfffffdc0004c8947 */ /* 0x000fea000383ffff */
[----:B------:R-:W-:Y:S05]  /*25320*/  EXIT ;  /* 0x000000000000794d */ /* 0x000fea0003800000 */
.L_x_3430:
[----:B------:R-:W-:-:S08]  /*25330*/  NOP ;  /* 0x0000000000007918 */ /* 0x000fd00000000000 */
[----:B0-----:R-:W0:-:S00]  /*25340*/  USETMAXREG.DEALLOC.CTAPOOL 0x28 ;  /* 0x00000028000079c8 */ /* 0x001e0000080e0500 */
[----:B0-----:R-:W-:Y:S02]  /*25350*/  LOP3.LUT R0, R0, 0x3, RZ, 0xc0, !PT ;  /* 0x0000000300007812 */ /* 0x001fe400078ec0ff */
[----:B------:R-:W-:-:S04]  /*25360*/  LOP3.LUT R23, R23, 0xfffdffff, RZ, 0xc0, !PT ;  /* 0xfffdffff17177812 */ /* 0x000fc800078ec0ff */
[----:B------:R-:W0:Y:S02]  /*25370*/  SHFL.IDX PT, R0, R0, RZ, 0x1f ;  /* 0x00001fff00007589 */ /* 0x000e2400000e0000 */
[----:B0-----:R-:W-:Y:S01]  /*25380*/  ISETP.NE.AND P0, PT, R0, RZ, PT ;  /* 0x000000ff0000720c */ /* 0x001fe20003f05270 */
[----:B------:R-:W-:-:S12]  /*25390*/  IMAD.MOV.U32 R0, RZ, RZ, RZ ;  /* 0x000000ffff007224 */ /* 0x000fd800078e00ff */
[----:B------:R-:W-:Y:S01]  /*253a0*/  @P0 LOP3.LUT R23, R23, 0x20000, RZ, 0xfc, !PT ;  /* 0x0002000017170812 */ /* 0x000fe200078efcff */
[----:B------:R-:W-:Y:S06]  /*253b0*/  @!P0 BRA `(.L_x_3563) ;  /* 0x00000000001c8947 */ /* 0x000fec0003800000 */
[----:B------:R-:W0:Y:S08]  /*253c0*/  S2UR UR5, SR_CgaCtaId ;  /* 0x00000000000579c3 */ /* 0x000e300000008800 */
[----:B------:R-:W-:Y:S06]  /*253d0*/  BAR.SYNC.DEFER_BLOCKING 0x5, 0x180 ;  /* 0x0146000000007b1d */ /* 0x000fec0000010000 */
[----:B------:R-:W-:-:S02]  /*253e0*/  UMOV UR4, 0x400 ;  /* 0x0000040000047882 */ /* 0x000fc40000000000 */
[----:B0-----:R-:W-:-:S09]  /*253f0*/  ULEA UR4, UR5, UR4, 0x18 ;  /* 0x0000000405047291 */ /* 0x001fd2000f8ec03f */
[----:B------:R-:W1:Y:S01]  /*25400*/  LDS.128 R16, [UR4+0x324d0] ;  /* 0x0324d004ff107984 */ /* 0x000e620008000c00 */
[----:B------:R-:W-:Y:S06]  /*25410*/  BAR.ARV 0x4, 0x180 ;  /* 0x0106000000007b1d */ /* 0x000fec0000002000 */
[----:B------:R-:W-:Y:S05]  /*25420*/  BRA `(.L_x_3564) ;  /* 0x0000000c00947947 */ /* 0x000fea0003800000 */
.L_x_3563:
[----:B------:R-:W0:Y:S01]  /*25430*/  S2R R2, SR_TID.X ;  /* 0x0000000000027919 */ /* 0x000e220000002100 */
[----:B------:R-:W-:Y:S01]  /*25440*/  ULDC UR4, c[0x0][0xd3c] ;  /* 0x00034f0000047ab9 */ /* 0x000fe20000000800 */
[----:B------:R-:W-:Y:S01]  /*25450*/  IMAD.MOV.U32 R9, RZ, RZ, RZ ;  /* 0x000000ffff097224 */ /* 0x000fe200078e00ff */
[----:B------:R-:W1:Y:S01]  /*25460*/  S2UR UR6, SR_CTAID.X ;  /* 0x00000000000679c3 */ /* 0x000e620000002500 */
[----:B------:R-:W-:Y:S01]  /*25470*/  ULDC UR5, c[0x0][0xd38] ;  /* 0x00034e0000057ab9 */ /* 0x000fe20000000800 */
[----:B0-----:R-:W-:-:S04]  /*25480*/  LOP3.LUT R7, R2, 0x1f, RZ, 0xc0, !PT ;  /* 0x0000001f02077812 */ /* 0x001fc800078ec0ff */
[----:B------:R-:W-:-:S04]  /*25490*/  ISETP.NE.AND P0, PT, R7, 0x1f, PT ;  /* 0x0000001f0700780c */ /* 0x000fc80003f05270 */
[----:B------:R-:W-:-:S13]  /*254a0*/  ISETP.GE.OR P1, PT, R7, UR4, !P0 ;  /* 0x0000000407007c0c */ /* 0x000fda000c726670 */
[----:B------:R-:W0:Y:S08]  /*254b0*/  @!P1 LDC.64 R4, c[0x0][0xd80] ;  /* 0x00036000ff049b82 */ /* 0x000e300000000a00 */
[----:B------:R-:W2:Y:S01]  /*254c0*/  @!P1 LDC.64 R2, c[0x0][0xd78] ;  /* 0x00035e00ff029b82 */ /* 0x000ea20000000a00 */
[----:B0-----:R-:W-:-:S05]  /*254d0*/  @!P1 IMAD.WIDE.U32 R4, R7, 0x4, R4 ;  /* 0x0000000407049825 */ /* 0x001fca00078e0004 */
        /* <DEDUP_REMOVED lines=33> */
.L_x_3567:
[----:B------:R-:W0:Y:S01]  /*256f0*/  LDC R0, c[0x0][0xd3c] ;  /* 0x00034f00ff007b82 */ /* 0x000e220000000800 */
[----:B------:R-:W-:-:S06]  /*25700*/  UIADD3 UR4, UR4, 0x1f, URZ ;  /* 0x0000001f04047890 */ /* 0x000fcc000fffe03f */
[----:B0-----:R-:W-:-:S13]  /*25710*/  ISETP.LE.AND P6, PT, R0, UR4, PT ;  /* 0x0000000400007c0c */ /* 0x001fda000bfc3270 */
[----:B------:R-:W-:Y:S05]  /*25720*/  @P6 BRA `(.L_x_3566) ;  /* 0x0000000800a86947 */ /* 0x000fea0003800000 */
[----:B------:R-:W-:-:S05]  /*25730*/  VIADD R9, R7, UR4 ;  /* 0x0000000407097c36 */ /* 0x000fca0008000000 */
[----:B------:R-:W-:Y:S01]  /*25740*/  ISETP.GE.OR P6, PT, R9, R0, !P0 ;  /* 0x000000000900720c */ /* 0x000fe200047c6670 */
[----:B------:R-:W-:-:S12]  /*25750*/  IMAD.MOV.U32 R0, RZ, RZ, RZ ;  /* 0x000000ffff007224 */ /* 0x000fd800078e00ff */
        /* <DEDUP_REMOVED lines=28> */
.L_x_3565:
        /* <DEDUP_REMOVED lines=13> */
.L_x_3568:
        /* <DEDUP_REMOVED lines=62> */
.L_x_3569:
        /* <DEDUP_REMOVED lines=61> */
.L_x_3570:
[----:B------:R-:W-:-:S05]  /*261a0*/  LOP3.LUT R17, RZ, R2, RZ, 0x33, !PT ;  /* 0x00000002ff117212 */ /* 0x000fca00078e33ff */
[----:B------:R-:W-:Y:S01]  /*261b0*/  IMAD.IADD R17, R0, 0x1, R17 ;  /* 0x0000000100117824 */ /* 0x000fe200078e0211 */
[----:B------:R-:W-:Y:S06]  /*261c0*/  BRA `(.L_x_3571) ;  /* 0x0000000000147947 */ /* 0x000fec0003800000 */
.L_x_3566:
[----:B------:R-:W-:Y:S01]  /*261d0*/  ULDC UR4, c[0x0][0xd3c] ;  /* 0x00034f0000047ab9 */ /* 0x000fe20000000800 */
[----:B------:R-:W-:Y:S02]  /*261e0*/  IMAD.MOV.U32 R17, RZ, RZ, RZ ;  /* 0x000000ffff117224 */ /* 0x000fe400078e00ff */
[----:B------:R-:W-:Y:S02]  /*261f0*/  IMAD.U32 R16, RZ, RZ, UR6 ;  /* 0x00000006ff107e24 */ /* 0x000fe4000f8e00ff */
[----:B------:R-:W-:Y:S02]  /*26200*/  IMAD.MOV.U32 R18, RZ, RZ, RZ ;  /* 0x000000ffff127224 */ /* 0x000fe400078e00ff */
[----:B------:R-:W-:-:S07]  /*26210*/  IMAD.U32 R19, RZ, RZ, UR4 ;  /* 0x00000004ff137e24 */ /* 0x000fce000f8e00ff */
.L_x_3571:
[----:B------:R-:W-:-:S13]  /*26220*/  ISETP.NE.AND P0, PT, R7, RZ, PT ;  /* 0x000000ff0700720c */ /* 0x000fda0003f05270 */
[----:B------:R-:W0:Y:S01]  /*26230*/  @!P0 S2R R3, SR_CgaCtaId ;  /* 0x0000000000038919 */ /* 0x000e220000008800 */
[----:B------:R-:W-:-:S04]  /*26240*/  @!P0 MOV R0, 0x400 ;  /* 0x0000040000008802 */ /* 0x000fc80000000f00 */
[----:B0-----:R-:W-:-:S05]  /*26250*/  @!P0 LEA R0, R3, R0, 0x18 ;  /* 0x0000000003008211 */ /* 0x001fca00078ec0ff */
[----:B------:R0:W-:Y:S01]  /*26260*/  @!P0 STS.128 [R0+0x324d0], R16 ;  /* 0x0324d01000008388 */ /* 0x0001e20000000c00 */
[----:B------:R-:W-:Y:S06]  /*26270*/  BAR.ARV 0x5, 0x180 ;  /* 0x0146000000007b1d */ /* 0x000fec0000002000 */
.L_x_3564:
[----:B------:R2:W-:Y:S01]  /*26280*/  STL [R1+0x464], RZ ;  /* 0x000464ff01007387 */ /* 0x0005e20000100800 */
[----:B------:R-:W-:Y:S01]  /*26290*/  ULDC UR4, c[0x0][0xd3c] ;  /* 0x00034f0000047ab9 */ /* 0x000fe20000000800 */
[----:B------:R-:W-:Y:S01]  /*262a0*/  IMAD.MOV.U32 R27, RZ, RZ, 0x1 ;  /* 0x00000001ff1b7424 */ /* 0x000fe200078e00ff */
[----:B-1----:R-:W-:Y:S01]  /*262b0*/  ISETP.GE.AND P0, PT, R19, UR4, PT ;  /* 0x0000000413007c0c */ /* 0x002fe2000bf06270 */
[----:B------:R-:W-:-:S12]  /*262c0*/  IMAD.MOV.U32 R24, RZ, RZ, RZ ;  /* 0x000000ffff187224 */ /* 0x000fd800078e00ff */
[----:B--2---:R-:W-:Y:S05]  /*262d0*/  @P0 BRA `(.L_x_3572) ;  /* 0x0000005c00580947 */ /* 0x004fea0003800000 */
[----:B0-----:R-:W2:Y:S01]  /*262e0*/  LDL R0, [R1+0x4c8] ;  /* 0x0004c80001007983 */ /* 0x001ea20000100800 */
[----:B------:R-:W0:Y:S01]  /*262f0*/  S2UR UR5, SR_CgaCtaId ;  /* 0x00000000000579c3 */ /* 0x000e220000008800 */
[----:B------:R-:W-:Y:S01]  /*26300*/  BSSY B8, `(.L_x_3572) ;  /* 0x00005d3000087945 */ /* 0x000fe20003800000 */
[----:B------:R-:W-:Y:S01]  /*26310*/  IMAD.MOV.U32 R27, RZ, RZ, 0x1 ;  /* 0x00000001ff1b7424 */ /* 0x000fe200078e00ff */
[----:B------:R-:W1:Y:S01]  /*26320*/  S2R R4, SR_TID.X ;  /* 0x0000000000047919 */ /* 0x000e620000002100 */
[----:B------:R-:W-:Y:S01]  /*26330*/  IMAD.MOV.U32 R24, RZ, RZ, RZ ;  /* 0x000000ffff187224 */ /* 0x000fe200078e00ff */
[----:B------:R-:W-:Y:S01]  /*26340*/  ULDC UR39, c[0x0][0xc] ;  /* 0x0000030000277ab9 */ /* 0x000fe20000000800 */
[----:B------:R3:W-:Y:S01]  /*26350*/  STL [R1+0x464], RZ ;  /* 0x000464ff01007387 */ /* 0x0007e20000100800 */
[----:B-1----:R-:W-:Y:S02]  /*26360*/  LOP3.LUT R3, R4, 0x7f, RZ, 0xc0, !PT ;  /* 0x0000007f04037812 */ /* 0x002fe400078ec0ff */
[----:B--2---:R-:W-:Y:S01]  /*26370*/  R2UR UR4, R0 ;  /* 0x00000000000472ca */ /* 0x004fe200000e0000 */
[----:B------:R-:W-:-:S05]  /*26380*/  IMAD.SHL.U32 R0, R4, 0x8, RZ ;  /* 0x0000000804007824 */ /* 0x000fca00078e00ff */
[----:B------:R-:W-:-:S04]  /*26390*/  LOP3.LUT R2, R0, 0x1f8, RZ, 0xc0, !PT ;  /* 0x000001f800027812 */ /* 0x000fc800078ec0ff */
[----:B------:R-:W-:Y:S01]  /*263a0*/  LOP3.LUT R29, R2, 0x38, R4, 0x78, !PT ;  /* 0x00000038021d7812 */ /* 0x000fe200078e7804 */
[----:B------:R-:W-:Y:S01]  /*263b0*/  IMAD.SHL.U32 R2, R4, 0x10, RZ ;  /* 0x0000001004027824 */ /* 0x000fe200078e00ff */
[----:B------:R-:W-:Y:S01]  /*263c0*/  SHF.R.U32.HI R4, RZ, 0x3, R3 ;  /* 0x00000003ff047819 */ /* 0x000fe20000011603 */
[----:B------:R-:W-:Y:S01]  /*263d0*/  ULOP3.LUT UR38, UR4, 0x2, URZ, 0xfc, !UPT ;  /* 0x0000000204267892 */ /* 0x000fe2000f8efc3f */
[----:B------:R-:W-:Y:S02]  /*263e0*/  LOP3.LUT R29, R29, 0x200, R0, 0xf8, !PT ;  /* 0x000002001d1d7812 */ /* 0x000fe400078ef800 */
[----:B------:R-:W-:Y:S01]  /*263f0*/  UMOV UR4, 0x400 ;  /* 0x0000040000047882 */ /* 0x000fe20000000000 */
[----:B------:R-:W-:Y:S01]  /*26400*/  LOP3.LUT R3, R0, 0x38, RZ, 0xc0, !PT ;  /* 0x0000003800037812 */ /* 0x000fe200078ec0ff */
[----:B0-----:R-:W-:Y:S01]  /*26410*/  ULEA UR4, UR5, UR4, 0x18 ;  /* 0x0000000405047291 */ /* 0x001fe2000f8ec03f */
[----:B------:R-:W-:Y:S02]  /*26420*/  LOP3.LUT R0, R4, 0x70, R2, 0xf8, !PT ;  /* 0x0000007004007812 */ /* 0x000fe400078ef802 */
[----:B------:R-:W-:-:S02]  /*26430*/  LOP3.LUT R4, R3, 0x40, RZ, 0xfc, !PT ;  /* 0x0000004003047812 */ /* 0x000fc400078efcff */
[C---:B------:R-:W-:Y:S01]  /*26440*/  LOP3.LUT R2, R3.reuse, 0x80, RZ, 0xfc, !PT ;  /* 0x0000008003027812 */ /* 0x040fe200078efcff */
[----:B------:R-:W-:Y:S01]  /*26450*/  IMAD.U32 R22, RZ, RZ, UR4 ;  /* 0x00000004ff167e24 */ /* 0x000fe2000f8e00ff */
[----:B------:R-:W-:-:S03]  /*26460*/  LOP3.LUT R0, R3, 0xc0, RZ, 0xfc, !PT ;  /* 0x000000c003007812 */ /* 0x000fc600078efcff */
[----:B---3--:R-:W-:-:S07]  /*26470*/  IMAD R26, R29, 0x2, R22 ;  /* 0x000000021d1a7824 */ /* 0x008fce00078e0216 */
.L_x_3649:
        /* <DEDUP_REMOVED lines=31> */
[----:B0-23--:R-:W-:Y:S06]  /*26670*/  @P1 BRA `(.L_x_3573) ;  /* 0x0000000000181947 */ /* 0x00dfec0003800000 */
[----:B------:R-:W-:Y:S02]  /*26680*/  ULDC UR4, c[0x0][0x288] ;  /* 0x0000a20000047ab9 */ /* 0x000fe40000000800 */
[----:B-----5:R-:W-:Y:S01]  /*26690*/  IMAD.U32 R37, RZ, RZ, UR4 ;  /* 0x00000004ff257e24 */ /* 0x020fe2000f8e00ff */
[----:B------:R-:W-:Y:S06]  /*266a0*/  @!P2 BRA `(.L_x_3573) ;  /* 0x00000000000ca947 */ /* 0x000fec0003800000 */
[----:B------:R-:W2:Y:S04]  /*266b0*/  LDG.E R4, desc[UR36][R2.64] ;  /* 0x0000002402047981 */ /* 0x000ea8000c1e1900 */
[----:B------:R-:W2:Y:S02]  /*266c0*/  LDG.E R37, desc[UR36][R2.64+0x4] ;  /* 0x0000042402257981 */ /* 0x000ea4000c1e1900 */
[----:B--2---:R-:W-:-:S07]  /*266d0*/  IMAD.IADD R37, R37, 0x1, -R4 ;  /* 0x0000000125257824 */ /* 0x004fce00078e0a04 */
.L_x_3573:
        /* <DEDUP_REMOVED lines=8> */
.L_x_3574:
        /* <DEDUP_REMOVED lines=9> */
.L_x_3575:
[----:B0-----:R-:W0:Y:S01]  /*267f0*/  LDC R2, c[0x0][0x448] ;  /* 0x00011200ff027b82 */ /* 0x001e220000000800 */
[----:B------:R-:W-:Y:S01]  /*26800*/  IMAD.SHL.U32 R36, R17, 0x80, RZ ;  /* 0x0000008011247824 */ /* 0x000fe200078e00ff */
[----:B------:R-:W-:Y:S01]  /*26810*/  LOP3.LUT R23, R23, 0xfffeffff, RZ, 0xc0, !PT ;  /* 0xfffeffff17177812 */ /* 0x000fe200078ec0ff */
[----:B-----5:R-:W-:Y:S02]  /*26820*/  IMAD.IADD R17, R0, 0x1, -R31 ;  /* 0x0000000100117824 */ /* 0x020fe400078e0a1f */
[----:B------:R-:W-:Y:S01]  /*26830*/  VIADD R4, R36, 0x7f ;  /* 0x0000007f24047836 */ /* 0x000fe20000000000 */
[----:B0-----:R-:W-:Y:S02]  /*26840*/  ISETP.NE.AND P2, PT, R2, 0x1, PT ;  /* 0x000000010200780c */ /* 0x001fe40003f45270 */
[----:B------:R-:W0:Y:S11]  /*26850*/  LDC.64 R2, c[0x0][0xad8] ;  /* 0x0002b600ff027b82 */ /* 0x000e360000000a00 */
[----:B------:R-:W1:Y:S01]  /*26860*/  @P2 LDC R5, c[0x0][0x44c] ;  /* 0x00011300ff052b82 */ /* 0x000e620000000800 */
[----:B------:R-:W-:-:S07]  /*26870*/  @P2 LOP3.LUT R23, R23, 0x10000, RZ, 0xfc, !PT ;  /* 0x0001000017172812 */ /* 0x000fce00078efcff */
[----:B------:R-:W2:Y:S01]  /*26880*/  @P2 LDC R6, c[0x0][0x450] ;  /* 0x00011400ff062b82 */ /* 0x000ea20000000800 */
[----:B0-----:R-:W-:Y:S01]  /*26890*/  ISETP.GE.AND P1, PT, R3, 0x1, PT ;  /* 0x000000010300780c */ /* 0x001fe20003f26270 */
[----:B-1----:R-:W-:-:S05]  /*268a0*/  @P2 IMAD.HI.U32 R5, R4, R5, RZ ;  /* 0x0000000504052227 */ /* 0x002fca00078e00ff */
[----:B--2---:R-:W-:Y:S02]  /*268b0*/  @P2 SHF.R.U32.HI R4, RZ, R6, R5 ;  /* 0x00000006ff042219 */ /* 0x004fe40000011605 */
[----:B------:R-:W-:-:S05]  /*268c0*/  IADD3 R5, R17, 0x1, -R37 ;  /* 0x0000000111057810 */ /* 0x000fca0007ffe825 */
        /* <DEDUP_REMOVED lines=14> */
.L_x_3578:
[----:B------:R-:W-:-:S13]  /*269b0*/  ISETP.NE.AND P0, PT, R3, 0x1, PT ;  /* 0x000000010300780c */ /* 0x000fda0003f05270 */
[----:B------:R-:W0:Y:S02]  /*269c0*/  @P0 LDC.64 R4, c[0x0][0xae0] ;  /* 0x0002b800ff040b82 */ /* 0x000e240000000a00 */
[----:B0-----:R-:W-:-:S05]  /*269d0*/  @P0 IMAD.HI.U32 R4, R0, R4, RZ ;  /* 0x0000000400040227 */ /* 0x001fca00078e00ff */
[----:B------:R-:W-:-:S07]  /*269e0*/  @P0 SHF.R.U32.HI R0, RZ, R5, R4 ;  /* 0x00000005ff000219 */ /* 0x000fce0000011604 */
.L_x_3579:
[----:B------:R-:W-:Y:S05]  /*269f0*/  BSYNC B0 ;  /* 0x0000000000007941 */ /* 0x000fea0003800000 */
.L_x_3577:
[----:B------:R-:W-:-:S05]  /*26a00*/  IMAD R5, R0, R3, R3 ;  /* 0x0000000300057224 */ /* 0x000fca00078e0203 */
[----:B------:R-:W-:-:S07]  /*26a10*/  VIMNMX R2, R2, R5, PT ;  /* 0x0000000502027248 */ /* 0x000fce0003fe0100 */
.L_x_3576:
[----:B------:R-:W0:Y:S01]  /*26a20*/  @P2 LDC R5, c[0x0][0x44c] ;  /* 0x00011300ff052b82 */ /* 0x000e220000000800 */
[----:B------:R-:W-:Y:S01]  /*26a30*/  VIADD R2, R2, 0x5f ;  /* 0x0000005f02027836 */ /* 0x000fe20000000000 */
[----:B------:R-:W-:Y:S01]  /*26a40*/  ULDC UR4, c[0x0][0xad4] ;  /* 0x0002b50000047ab9 */ /* 0x000fe20000000800 */
[----:B------:R-:W-:-:S05]  /*26a50*/  IMAD.MOV.U32 R0, RZ, RZ, R36 ;  /* 0x000000ffff007224 */ /* 0x000fca00078e0024 */
[----:B------:R-:W1:Y:S01]  /*26a60*/  @P2 LDC R7, c[0x0][0x450] ;  /* 0x00011400ff072b82 */ /* 0x000e620000000800 */
[----:B0-----:R-:W-:-:S05]  /*26a70*/  @P2 IMAD.HI.U32 R4, R36, R5, RZ ;  /* 0x0000000524042227 */ /* 0x001fca00078e00ff */
[----:B-1----:R-:W-:Y:S01]  /*26a80*/  @P2 SHF.R.U32.HI R0, RZ, R7, R4 ;  /* 0x00000007ff002219 */ /* 0x002fe20000011604 */
[----:B------:R-:W-:-:S04]  /*26a90*/  IMAD.HI R4, R2, 0x2aaaaaab, RZ ;  /* 0x2aaaaaab02047827 */ /* 0x000fc800078e02ff */
[----:B------:R-:W-:Y:S01]  /*26aa0*/  VIADD R2, R17, 0x5f ;  /* 0x0000005f11027836 */ /* 0x000fe20000000000 */
[----:B------:R-:W-:-:S03]  /*26ab0*/  SHF.R.U32.HI R5, RZ, 0x1f, R4 ;  /* 0x0000001fff057819 */ /* 0x000fc60000011604 */
[----:B------:R-:W-:Y:S01]  /*26ac0*/  IMAD.HI R2, R2, 0x2aaaaaab, RZ ;  /* 0x2aaaaaab02027827 */ /* 0x000fe200078e02ff */
[----:B------:R-:W-:-:S04]  /*26ad0*/  LEA.HI.SX32 R4, R4, R5, 0x1c ;  /* 0x0000000504047211 */ /* 0x000fc800078fe2ff */
[----:B------:R-:W-:-:S04]  /*26ae0*/  SHF.R.U32.HI R5, RZ, 0x1f, R2 ;  /* 0x0000001fff057819 */ /* 0x000fc80000011602 */
[----:B------:R-:W-:Y:S02]  /*26af0*/  LEA.HI.SX32 R5, R2, R5, 0x1c ;  /* 0x0000000502057211 */ /* 0x000fe400078fe2ff */
[----:B------:R-:W-:Y:S02]  /*26b00*/  IADD3 R2, R0, R17, -R37 ;  /* 0x0000001100027210 */ /* 0x000fe40007ffe825 */
        /* <DEDUP_REMOVED lines=13> */
.L_x_3582:
[----:B------:R-:W-:-:S13]  /*26be0*/  ISETP.NE.AND P0, PT, R3, 0x1, PT ;  /* 0x000000010300780c */ /* 0x000fda0003f05270 */
[----:B------:R-:W0:Y:S02]  /*26bf0*/  @P0 LDC.64 R4, c[0x0][0xae0] ;  /* 0x0002b800ff040b82 */ /* 0x000e240000000a00 */
[----:B0-----:R-:W-:-:S05]  /*26c00*/  @P0 IMAD.HI.U32 R4, R2, R4, RZ ;  /* 0x0000000402040227 */ /* 0x001fca00078e00ff */
[----:B------:R-:W-:-:S07]  /*26c10*/  @P0 SHF.R.U32.HI R2, RZ, R5, R4 ;  /* 0x00000005ff020219 */ /* 0x000fce0000011604 */
.L_x_3583:
[----:B------:R-:W-:Y:S05]  /*26c20*/  BSYNC B0 ;  /* 0x0000000000007941 */ /* 0x000fea0003800000 */
.L_x_3581:
[----:B------:R-:W-:-:S05]  /*26c30*/  IMAD R3, R2, R3, RZ ;  /* 0x0000000302037224 */ /* 0x000fca00078e02ff */
[----:B------:R-:W-:-:S07]  /*26c40*/  VIMNMX R0, R0, R3, !PT ;  /* 0x0000000300007248 */ /* 0x000fce0007fe0100 */
.L_x_3580:
[----:B------:R-:W-:Y:S01]  /*26c50*/  IMAD.HI R0, R0, 0x2aaaaaab, RZ ;  /* 0x2aaaaaab00007827 */ /* 0x000fe200078e02ff */
[----:B------:R-:W-:Y:S04]  /*26c60*/  BSSY B0, `(.L_x_3584) ;  /* 0x000002a000007945 */ /* 0x000fe80003800000 */
[----:B------:R-:W-:-:S04]  /*26c70*/  SHF.R.U32.HI R3, RZ, 0x1f, R0 ;  /* 0x0000001fff037819 */ /* 0x000fc80000011600 */
[----:B------:R-:W-:Y:S02]  /*26c80*/  LEA.HI.SX32 R3, R0, R3, 0x1c ;  /* 0x0000000300037211 */ /* 0x000fe400078fe2ff */
[C---:B------:R-:W-:Y:S02]  /*26c90*/  LOP3.LUT R0, R18.reuse, 0xff000000, RZ, 0xc0, !PT ;  /* 0xff00000012007812 */ /* 0x040fe400078ec0ff */
        /* <DEDUP_REMOVED lines=12> */
[----:B0-----:R-:W-:-:S04]  /*26d60*/  IABS R4, R0 ;  /* 0x0000000000047213 */ /* 0x001fc80000000000 */
[----:B------:R-:W0:Y:S08]  /*26d70*/  I2F.RP R6, R4 ;  /* 0x0000000400067306 */ /* 0x000e300000209400 */
        /* <DEDUP_REMOVED lines=8> */
[----:B------:R-:W-:-:S05]  /*26e00*/  IADD3 R3, R0, -0x1, R7 ;  /* 0xffffffff00037810 */ /* 0x000fca0007ffe007 */
[----:B------:R-:W-:-:S05]  /*26e10*/  IMAD.IADD R3, R3, 0x1, -R30 ;  /* 0x0000000103037824 */ /* 0x000fca00078e0a1e */
[----:B------:R-:W-:Y:S02]  /*26e20*/  LOP3.LUT R9, R3, R0, RZ, 0x3c, !PT ;  /* 0x0000000003097212 */ /* 0x000fe400078e3cff */
[----:B------:R-:W-:Y:S02]  /*26e30*/  IABS R3, R3 ;  /* 0x0000000300037213 */ /* 0x000fe40000000000 */
[----:B------:R-:W-:-:S03]  /*26e40*/  ISETP.GE.AND P2, PT, R9, RZ, PT ;  /* 0x000000ff0900720c */ /* 0x000fc60003f46270 */
        /* <DEDUP_REMOVED lines=11> */
.L_x_3585:
[----:B------:R-:W-:Y:S05]  /*26f00*/  BSYNC B0 ;  /* 0x0000000000007941 */ /* 0x000fea0003800000 */
.L_x_3584:
[-C--:B------:R-:W-:Y:S01]  /*26f10*/  IMAD R30, R5, R0.reuse, R30 ;  /* 0x00000000051e7224 */ /* 0x080fe200078e021e */
        /* <DEDUP_REMOVED lines=22> */
.L_x_3587:
        /* <DEDUP_REMOVED lines=20> */
.L_x_3590:
[----:B------:R-:W-:Y:S05]  /*271c0*/  BSYNC B6 ;  /* 0x0000000000067941 */ /* 0x000fea0003800000 */
.L_x_3589:
        /* <DEDUP_REMOVED lines=20> */
.L_x_3593:
        /* <DEDUP_REMOVED lines=15> */
.L_x_3592:
[----:B------:R-:W-:Y:S05]  /*27400*/  BSYNC B6 ;  /* 0x0000000000067941 */ /* 0x000fea0003800000 */
.L_x_3591:
        /* <DEDUP_REMOVED lines=11> */
[----:B------:R-:W-:Y:S01]  /*274c0*/  LOP3.LUT R32, R21, 0x40, RZ, 0xfc, !PT ;  /* 0x0000004015207812 */ /* 0x000fe200078efcff */
[----:B---3--:R-:W-:Y:S01]  /*274d0*/  @P0 IMAD.WIDE R2, R19, 0x4, R2 ;  /* 0x0000000413020825 */ /* 0x008fe200078e0202 */
[----:B------:R-:W-:-:S03]  /*274e0*/  LOP3.LUT R21, R21, 0x80, RZ, 0xfc, !PT ;  /* 0x0000008015157812 */ /* 0x000fc600078efcff */
[----:B-1----:R-:W-:Y:S01]  /*274f0*/  IMAD.SHL.U32 R25, R20, 0x8, RZ ;  /* 0x0000000814197824 */ /* 0x002fe200078e00ff */
[----:B------:R0:W5:Y:S01]  /*27500*/  @P0 LDG.E R28, desc[UR36][R2.64] ;  /* 0x00000024021c0981 */ /* 0x000162000c1e1900 */
[----:B------:R-:W-:Y:S01]  /*27510*/  ISETP.GE.AND P0, PT, R21, UR4, PT ;  /* 0x0000000415007c0c */ /* 0x000fe2000bf06270 */
[----:B------:R-:W-:Y:S01]  /*27520*/  UMOV UR5, 0xffffffff ;  /* 0xffffffff00057882 */ /* 0x000fe20000000000 */
[----:B------:R-:W-:Y:S01]  /*27530*/  ISETP.GE.AND P1, PT, R32, UR4, PT ;  /* 0x0000000420007c0c */ /* 0x000fe2000bf26270 */
[----:B------:R-:W1:Y:S01]  /*27540*/  S2R R21, SR_TID.X ;  /* 0x0000000000157919 */ /* 0x000e620000002100 */
[----:B------:R-:W-:Y:S01]  /*27550*/  LOP3.LUT R25, R25, 0x38, RZ, 0xc0, !PT ;  /* 0x0000003819197812 */ /* 0x000fe200078ec0ff */
[----:B------:R-:W-:Y:S01]  /*27560*/  VIADD R0, R34, 0xffffffff ;  /* 0xffffffff22007836 */ /* 0x000fe20000000000 */
[----:B------:R-:W-:Y:S02]  /*27570*/  LOP3.LUT R23, R23, 0xfffffffe, RZ, 0xc0, !PT ;  /* 0xfffffffe17177812 */ /* 0x000fe400078ec0ff */
[----:B------:R-:W-:-:S02]  /*27580*/  ISETP.GE.AND P2, PT, R25, UR4, PT ;  /* 0x0000000419007c0c */ /* 0x000fc4000bf46270 */
[----:B------:R-:W-:Y:S02]  /*27590*/  LOP3.LUT R23, R23, 0xffffffef, RZ, 0xc0, !PT ;  /* 0xffffffef17177812 */ /* 0x000fe400078ec0ff */
[----:B------:R-:W-:Y:S02]  /*275a0*/  LOP3.LUT R25, R25, 0xc0, RZ, 0xfc, !PT ;  /* 0x000000c019197812 */ /* 0x000fe400078efcff */
[----:B------:R-:W-:Y:S02]  /*275b0*/  LOP3.LUT R20, R20, 0x7f, RZ, 0xc0, !PT ;  /* 0x0000007f14147812 */ /* 0x000fe400078ec0ff */
[----:B------:R-:W-:Y:S02]  /*275c0*/  @P1 LOP3.LUT R23, R23, 0x10, RZ, 0xfc, !PT ;  /* 0x0000001017171812 */ /* 0x000fe400078efcff */
[----:B------:R-:W-:-:S03]  /*275d0*/  SHF.R.U32.HI R32, RZ, 0x3, R20 ;  /* 0x00000003ff207819 */ /* 0x000fc60000011614 */
[----:B------:R-:W-:-:S04]  /*275e0*/  @P2 LOP3.LUT R23, R23, 0x1, RZ, 0xfc, !PT ;  /* 0x0000000117172812 */ /* 0x000fc800078efcff */
[----:B------:R-:W-:-:S04]  /*275f0*/  LOP3.LUT R23, R23, 0xfffffff7, RZ, 0xc0, !PT ;  /* 0xfffffff717177812 */ /* 0x000fc800078ec0ff */
[----:B------:R-:W-:Y:S02]  /*27600*/  @P0 LOP3.LUT R23, R23, 0x8, RZ, 0xfc, !PT ;  /* 0x0000000817170812 */ /* 0x000fe400078efcff */
[----:B------:R-:W-:Y:S02]  /*27610*/  ISETP.GE.AND P0, PT, R25, UR4, PT ;  /* 0x0000000419007c0c */ /* 0x000fe4000bf06270 */
[----:B------:R-:W-:Y:S01]  /*27620*/  LOP3.LUT R23, R23, 0xfffffffb, RZ, 0xc0, !PT ;  /* 0xfffffffb17177812 */ /* 0x000fe200078ec0ff */
[----:B-1----:R-:W-:-:S05]  /*27630*/  IMAD.SHL.U32 R20, R21, 0x10, RZ ;  /* 0x0000001015147824 */ /* 0x002fca00078e00ff */
[----:B------:R-:W-:-:S05]  /*27640*/  LOP3.LUT R20, R32, 0x70, R20, 0xf8, !PT ;  /* 0x0000007020147812 */ /* 0x000fca00078ef814 */
[----:B------:R-:W-:Y:S01]  /*27650*/  @P0 LOP3.LUT R23, R23, 0x4, RZ, 0xfc, !PT ;  /* 0x0000000417170812 */ /* 0x000fe200078efcff */
[----:B------:R-:W-:Y:S01]  /*27660*/  IMAD R6, R0, 0x60, R20 ;  /* 0x0000006000067824 */ /* 0x000fe200078e0214 */
[----:B0-2---:R-:W-:Y:S06]  /*27670*/  BRA.DIV UR5, `(.L_x_3594) ;  /* 0x0000005205007947 */ /* 0x005fec000b800000 */
.L_x_3667:
        /* <DEDUP_REMOVED lines=21> */
[----:B------:R-:W-:Y:S01]  /*277d0*/  IMAD.MOV R5, RZ, RZ, -R7 ;  /* 0x000000ffff057224 */ /* 0x000fe200078e0a07 */
[----:B0-----:R-:W-:-:S04]  /*277e0*/  @!P0 LEA R2, P1, R4, R2, 0x2 ;  /* 0x0000000204028211 */ /* 0x001fc800078210ff */
[----:B------:R-:W-:-:S05]  /*277f0*/  @!P0 LEA.HI.X R3, R4, R3, R8, 0x2, P1 ;  /* 0x0000000304038211 */ /* 0x000fca00008f1408 */
[----:B------:R0:W5:Y:S01]  /*27800*/  @!P0 LDG.E R35, desc[UR36][R2.64] ;  /* 0x0000002402238981 */ /* 0x000162000c1e1900 */
[----:B------:R-:W-:Y:S01]  /*27810*/  IMAD.U32 R4, RZ, RZ, UR38 ;  /* 0x00000026ff047e24 */ /* 0x000fe2000f8e00ff */
[----:B------:R-:W-:Y:S02]  /*27820*/  ISETP.GT.U32.AND P1, PT, R20, 0x5f, PT ;  /* 0x0000005f1400780c */ /* 0x000fe40003f24070 */
[----:B------:R-:W-:Y:S02]  /*27830*/  LOP3.LUT R23, R23, 0xfffffbff, RZ, 0xc0, !PT ;  /* 0xfffffbff17177812 */ /* 0x000fe400078ec0ff */
[----:B------:R-:W-:Y:S02]  /*27840*/  ISETP.NE.AND P0, PT, R4, 0x3, PT ;  /* 0x000000030400780c */ /* 0x000fe40003f05270 */
[----:B------:R-:W-:Y:S01]  /*27850*/  LOP3.LUT R18, R18, 0xffff, RZ, 0xc0, !PT ;  /* 0x0000ffff12127812 */ /* 0x000fe200078ec0ff */
[----:B0-----:R-:W-:-:S05]  /*27860*/  IMAD R2, R9, R5, R6 ;  /* 0x0000000509027224 */ /* 0x001fca00078e0206 */
[----:B------:R0:W-:Y:S05]  /*27870*/  STL [R1+0x440], R2 ;  /* 0x0004400201007387 */ /* 0x0001ea0000100800 */
[----:B------:R-:W-:-:S04]  /*27880*/  @P0 LOP3.LUT R23, R23, 0x400, RZ, 0xfc, !PT ;  /* 0x0000040017170812 */ /* 0x000fc800078efcff */
[----:B------:R-:W-:Y:S02]  /*27890*/  LOP3.LUT R23, R23, 0xffffffdf, RZ, 0xc0, !PT ;  /* 0xffffffdf17177812 */ /* 0x000fe400078ec0ff */
[----:B0-----:R-:W-:Y:S02]  /*278a0*/  SEL R2, RZ, 0x1, P2 ;  /* 0x00000001ff027807 */ /* 0x001fe40001000000 */
[----:B------:R-:W-:-:S03]  /*278b0*/  @P1 LOP3.LUT R23, R23, 0x20, RZ, 0xfc, !PT ;  /* 0x0000002017171812 */ /* 0x000fc600078efcff */
[----:B------:R0:W-:Y:S01]  /*278c0*/  STL [R1+0x478], R2 ;  /* 0x0004780201007387 */ /* 0x0001e20000100800 */
[----:B------:R-:W-:Y:S05]  /*278d0*/  @!P0 BRA `(.L_x_3595) ;  /* 0x0000000000048947 */ /* 0x000fea0003800000 */
[----:B------:R-:W-:Y:S01]  /*278e0*/  BPT.TRAP 0x1 ;  /* 0x000000040000795c */ /* 0x000fe20000300000 */
.L_x_3595:
[----:B------:R-:W-:Y:S01]  /*278f0*/  IMAD R25, R0, -0x60, R17 ;  /* 0xffffffa000197824 */ /* 0x000fe200078e0211 */
[----:B------:R-:W-:Y:S01]  /*27900*/  SHF.L.U32 R0, R27, 0x1f, RZ ;  /* 0x0000001f1b007819 */ /* 0x000fe200000006ff */
[----:B------:R-:W-:Y:S01]  /*27910*/  IMAD R17, R24, 0x8, R22 ;  /* 0x0000000818117824 */ /* 0x000fe200078e0216 */
[----:B------:R-:W-:Y:S03]  /*27920*/  BSSY B0, `(.L_x_3596) ;  /* 0x0000003000007945 */ /* 0x000fe60003800000 */
[----:B------:R-:W1:Y:S02]  /*27930*/  SYNCS.PHASECHK.TRANS64.TRYWAIT P0, [R17+URZ+0x32440], R0 ;  /* 0x03244000110075a7 */ /* 0x000e64000800017f */
[----:B-1----:R-:W-:Y:S05]  /*27940*/  @!P0 BRA `(.L_x_3597) ;  /* 0x0000004c007c8947 */ /* 0x002fea0003800000 */
.L_x_3668:
[----:B------:R-:W-:Y:S05]  /*27950*/  BSYNC B0 ;  /* 0x0000000000007941 */ /* 0x000fea0003800000 */
.L_x_3596:
[----:B0-----:R-:W1:Y:S01]  /*27960*/  LDL R2, [R1+0x440] ;  /* 0x0004400001027983 */ /* 0x001e620000100800 */
[----:B------:R-:W-:Y:S01]  /*27970*/  ULDC.64 UR4, c[0x0][0x300] ;  /* 0x0000c00000047ab9 */ /* 0x000fe20000000a00 */
[----:B-----5:R-:W-:Y:S01]  /*27980*/  SHF.R.S32.HI R4, RZ, 0x1f, R35 ;  /* 0x0000001fff047819 */ /* 0x020fe20000011423 */
[----:B------:R-:W-:Y:S01]  /*27990*/  ULDC.64 UR6, c[0x0][0x2e8] ;  /* 0x0000ba0000067ab9 */ /* 0x000fe20000000a00 */
[----:B------:R-:W-:-:S03]  /*279a0*/  LOP3.LUT R23, R23, 0xfffffffd, RZ, 0xc0, !PT ;  /* 0xfffffffd17177812 */ /* 0x000fc600078ec0ff */
[----:B------:R-:W-:Y:S01]  /*279b0*/  STL [R1+0x460], R4 ;  /* 0x0004600401007387 */ /* 0x000fe20000100800 */
[----:B-1----:R-:W-:-:S05]  /*279c0*/  SHF.R.S32.HI R0, RZ, 0x1f, R2 ;  /* 0x0000001fff007819 */ /* 0x002fca0000011402 */
[----:B------:R0:W-:Y:S02]  /*279d0*/  STL [R1+0x45c], R0 ;  /* 0x00045c0001007387 */ /* 0x0001e40000100800 */
[----:B0-----:R-:W-:-:S04]  /*279e0*/  IMAD R0, R0, UR4, RZ ;  /* 0x0000000400007c24 */ /* 0x001fc8000f8e02ff */
[C---:B------:R-:W-:Y:S02]  /*279f0*/  IMAD R0, R2.reuse, UR5, R0 ;  /* 0x0000000502007c24 */ /* 0x040fe4000f8e0200 */
[----:B------:R-:W-:Y:S01]  /*27a00*/  IMAD.WIDE.U32 R2, R2, UR4, RZ ;  /* 0x0000000402027c25 */ /* 0x000fe2000f8e00ff */
[----:B------:R-:W-:-:S03]  /*27a10*/  ULDC.64 UR4, c[0x0][0x310] ;  /* 0x0000c40000047ab9 */ /* 0x000fc60000000a00 */
[----:B------:R-:W-:Y:S02]  /*27a20*/  IMAD.IADD R3, R3, 0x1, R0 ;  /* 0x0000000103037824 */ /* 0x000fe400078e0200 */
[----:B------:R-:W-:Y:S02]  /*27a30*/  IMAD R0, R4, UR4, RZ ;  /* 0x0000000404007c24 */ /* 0x000fe4000f8e02ff */
[----:B------:R-:W0:Y:S01]  /*27a40*/  S2R R4, SR_TID.X ;  /* 0x0000000000047919 */ /* 0x000e220000002100 */
[----:B------:R-:W-:-:S04]  /*27a50*/  IMAD.WIDE.U32 R2, R35, UR4, R2 ;  /* 0x0000000423027c25 */ /* 0x000fc8000f8e0002 */
[----:B------:R-:W-:Y:S01]  /*27a60*/  IMAD R0, R35, UR5, R0 ;  /* 0x0000000523007c24 */ /* 0x000fe2000f8e0200 */
[----:B------:R-:W-:-:S03]  /*27a70*/  ULDC.64 UR4, c[0x0][0x308] ;  /* 0x0000c20000047ab9 */ /* 0x000fc60000000a00 */
[----:B------:R-:W-:Y:S02]  /*27a80*/  IMAD.IADD R3, R3, 0x1, R0 ;  /* 0x0000000103037824 */ /* 0x000fe400078e0200 */
[----:B------:R-:W-:Y:S01]  /*27a90*/  IMAD.WIDE.U32 R2, R18, UR4, R2 ;  /* 0x0000000412027c25 */ /* 0x000fe2000f8e0002 */
[----:B------:R-:W-:Y:S02]  /*27aa0*/  ULDC UR4, c[0x0][0x2f4] ;  /* 0x0000bd0000047ab9 */ /* 0x000fe40000000800 */
[----:B------:R-:W-:Y:S02]  /*27ab0*/  LEA R0, P0, R2, UR6, 0x1 ;  /* 0x0000000602007c11 */ /* 0x000fe4000f8008ff */
[----:B0-----:R-:W-:Y:S01]  /*27ac0*/  LOP3.LUT R5, R4, 0x7f, RZ, 0xc0, !PT ;  /* 0x0000007f04057812 */ /* 0x001fe200078ec0ff */
[----:B------:R-:W-:Y:S01]  /*27ad0*/  IMAD R4, R18, UR5, R3 ;  /* 0x0000000512047c24 */ /* 0x000fe2000f8e0203 */
[----:B------:R-:W-:Y:S02]  /*27ae0*/  UMOV UR5, 0xffffffff ;  /* 0xffffffff00057882 */ /* 0x000fe40000000000 */
[----:B------:R-:W-:-:S02]  /*27af0*/  SHF.R.U32.HI R6, RZ, 0x3, R5 ;  /* 0x00000003ff067819 */ /* 0x000fc40000011605 */
[----:B------:R-:W0:Y:S01]  /*27b00*/  S2R R5, SR_TID.X ;  /* 0x0000000000057919 */ /* 0x000e220000002100 */
[----:B------:R-:W-:Y:S02]  /*27b10*/  LEA.HI.X R4, R2, UR7, R4, 0x1, P0 ;  /* 0x0000000702047c11 */ /* 0x000fe400080f0c04 */
[----:B------:R-:W-:-:S05]  /*27b20*/  IMAD.IADD R25, R25, 0x1, -R6 ;  /* 0x0000000119197824 */ /* 0x000fca00078e0a06 */
[----:B------:R-:W-:Y:S01]  /*27b30*/  ISETP.GE.AND P0, PT, R25, 0x1, PT ;  /* 0x000000011900780c */ /* 0x000fe20003f06270 */
[----:B0-----:R-:W-:Y:S02]  /*27b40*/  IMAD.SHL.U32 R7, R5, 0x8, RZ ;  /* 0x0000000805077824 */ /* 0x001fe400078e00ff */
[----:B------:R-:W-:-:S03]  /*27b50*/  IMAD R5, R24, 0x1800, R29 ;  /* 0x0000180018057824 */ /* 0x000fc600078e021d */
[----:B------:R-:W-:-:S04]  /*27b60*/  LOP3.LUT R7, R7, 0x38, RZ, 0xc0, !PT ;  /* 0x0000003807077812 */ /* 0x000fc800078ec0ff */
[----:B------:R-:W-:-:S13]  /*27b70*/  ISETP.GE.AND P2, PT, R7, UR4, PT ;  /* 0x0000000407007c0c */ /* 0x000fda000bf46270 */
[----:B------:R-:W-:Y:S01]  /*27b80*/  @P2 LOP3.LUT R23, R23, 0x2, RZ, 0xfc, !PT ;  /* 0x0000000217172812 */ /* 0x000fe200078efcff */
[----:B------:R-:W-:Y:S06]  /*27b90*/  BRA.DIV UR5, `(.L_x_3598) ;  /* 0x0000004a05fc7947 */ /* 0x000fec000b800000 */
        /* <DEDUP_REMOVED lines=52> */
.L_x_3682:
        /* <DEDUP_REMOVED lines=10> */
.L_x_3599:
        /* <DEDUP_REMOVED lines=10> */
.L_x_3600:
[----:B------:R-:W-:Y:S01]  /*28020*/  VIADD R0, R22, 0x18400 ;  /* 0x0001840016007836 */ /* 0x000fe20000000000 */
[----:B------:R-:W-:Y:S01]  /*28030*/  LOP3.LUT P1, RZ, R23, 0x40, RZ, 0xc0, !PT ;  /* 0x0000004017ff7812 */ /* 0x000fe2000782c0ff */
[----:B------:R1:W-:-:S12]  /*28040*/  SYNCS.ARRIVE.TRANS64.A1T0 RZ, [R17+URZ+0x32430], RZ ;  /* 0x032430ff11ff79a7 */ /* 0x0003d8000810003f */
[----:B------:R-:W-:Y:S05]  /*28050*/  WARPSYNC.ALL ;  /* 0x0000000000007948 */ /* 0x000fea0003800000 */
[----:B------:R-:W-:Y:S01]  /*28060*/  BAR.SYNC.DEFER_BLOCKING 0x8, 0x180 ;  /* 0x0206000000007b1d */ /* 0x000fe20000010000 */
[----:B------:R-:W-:Y:S02]  /*28070*/  LOP3.LUT P0, RZ, R0, 0x3ff, RZ, 0xc0, !PT ;  /* 0x000003ff00ff7812 */ /* 0x000fe4000780c0ff */
[----:B------:R-:W-:-:S03]  /*28080*/  SHF.R.S32.HI R0, RZ, 0x1f, R19 ;  /* 0x0000001fff007819 */ /* 0x000fc60000011413 */
[----:B------:R-:W-:Y:S01]  /*28090*/  BSSY B6, `(.L_x_3601) ;  /* 0x0000018000067945 */ /* 0x000fe20003800000 */
[----:B------:R-:W-:Y:S02]  /*280a0*/  SEL R34, R0, RZ, !P1 ;  /* 0x000000ff00227207 */ /* 0x000fe40004800000 */
[----:B------:R-:W-:-:S03]  /*280b0*/  SEL R0, R19, RZ, !P1 ;  /* 0x000000ff13007207 */ /* 0x000fc60004800000 */
[----:B------:R-:W-:Y:S04]  /*280c0*/  STL [R1+0x454], R34 ;  /* 0x0004542201007387 */ /* 0x000fe80000100800 */
[----:B------:R2:W-:Y:S02]  /*280d0*/  STL [R1+0x448], R0 ;  /* 0x0004480001007387 */ /* 0x0005e40000100800 */
[----:B--2---:R-:W-:-:S05]  /*280e0*/  SHF.R.S32.HI R0, RZ, 0x1f, R33 ;  /* 0x0000001fff007819 */ /* 0x004fca0000011421 */
[----:B------:R2:W-:Y:S01]  /*280f0*/  STL [R1+0x450], R0 ;  /* 0x0004500001007387 */ /* 0x0005e20000100800 */
        /* <DEDUP_REMOVED lines=17> */
.L_x_3602:
[----:B------:R-:W-:Y:S05]  /*28210*/  BSYNC B6 ;  /* 0x0000000000067941 */ /* 0x000fea0003800000 */
.L_x_3601:
[----:B------:R-:W3:Y:S01]  /*28220*/  LDL R20, [R1+0x450] ;  /* 0x0004500001147983 */ /* 0x000ee20000100800 */
[----:B------:R-:W-:Y:S01]  /*28230*/  IMAD.MOV.U32 R21, RZ, RZ, R34 ;  /* 0x000000ffff157224 */ /* 0x000fe200078e0022 */
[----:B------:R-:W-:Y:S01]  /*28240*/  ULDC.64 UR4, c[0x0][0x298] ;  /* 0x0000a60000047ab9 */ /* 0x000fe20000000a00 */
[----:B0-----:R-:W0:Y:S01]  /*28250*/  LDC R5, c[0x0][0x448] ;  /* 0x00011200ff057b82 */ /* 0x001e220000000800 */
[----:B------:R-:W4:Y:S01]  /*28260*/  S2R R2, SR_TID.X ;  /* 0x0000000000027919 */ /* 0x000f220000002100 */
[----:B------:R-:W5:Y:S01]  /*28270*/  S2R R34, SR_TID.X ;  /* 0x0000000000227919 */ /* 0x000f620000002100 */
[----:B----4-:R-:W-:-:S04]  /*28280*/  LOP3.LUT R2, R2, 0x7f, RZ, 0xc0, !PT ;  /* 0x0000007f02027812 */ /* 0x010fc800078ec0ff */
[----:B--2---:R-:W-:Y:S02]  /*28290*/  SHF.R.U32.HI R0, RZ, 0x3, R2 ;  /* 0x00000003ff007819 */ /* 0x004fe40000011602 */
[----:B------:R-:W2:Y:S01]  /*282a0*/  LDC R2, c[0x0][0x448] ;  /* 0x00011200ff027b82 */ /* 0x000ea20000000800 */
[----:B---3--:R-:W-:Y:S02]  /*282b0*/  IMAD.MOV.U32 R4, RZ, RZ, R20 ;  /* 0x000000ffff047224 */ /* 0x008fe400078e0014 */
[----:B------:R-:W3:Y:S01]  /*282c0*/  LDL R20, [R1+0x448] ;  /* 0x0004480001147983 */ /* 0x000ee20000100800 */
[----:B--2---:R-:W-:Y:S01]  /*282d0*/  ISETP.NE.AND P6, PT, R2, 0x1, PT ;  /* 0x000000010200780c */ /* 0x004fe20003fc5270 */
[----:B-----5:R-:W-:Y:S02]  /*282e0*/  IMAD.SHL.U32 R34, R34, 0x10, RZ ;  /* 0x0000001022227824 */ /* 0x020fe400078e00ff */
[----:B------:R-:W-:Y:S01]  /*282f0*/  IMAD R4, R4, UR4, RZ ;  /* 0x0000000404047c24 */ /* 0x000fe2000f8e02ff */
[----:B------:R-:W2:Y:S02]  /*28300*/  S2R R6, SR_TID.X ;  /* 0x0000000000067919 */ /* 0x000ea40000002100 */
[----:B------:R-:W-:Y:S01]  /*28310*/  LOP3.LUT R34, R0, 0x70, R34, 0xf8, !PT ;  /* 0x0000007000227812 */ /* 0x000fe200078ef822 */
[----:B------:R-:W-:-:S04]  /*28320*/  IMAD R4, R33, UR5, R4 ;  /* 0x0000000521047c24 */ /* 0x000fc8000f8e0204 */
[----:B------:R-:W-:Y:S02]  /*28330*/  IMAD.IADD R34, R34, 0x1, R36 ;  /* 0x0000000122227824 */ /* 0x000fe400078e0224 */
[----:B------:R-:W4:Y:S02]  /*28340*/  @P6 LDC R3, c[0x0][0x44c] ;  /* 0x00011300ff036b82 */ /* 0x000f240000000800 */
[----:B------:R-:W-:-:S06]  /*28350*/  IMAD.MOV.U32 R0, RZ, RZ, R34 ;  /* 0x000000ffff007224 */ /* 0x000fcc00078e0022 */
[----:B------:R-:W5:Y:S01]  /*28360*/  @P6 LDC R2, c[0x0][0x450] ;  /* 0x00011400ff026b82 */ /* 0x000f620000000800 */
[----:B----4-:R-:W-:-:S05]  /*28370*/  @P6 IMAD.HI.U32 R3, R34, R3, RZ ;  /* 0x0000000322036227 */ /* 0x010fca00078e00ff */
[----:B-----5:R-:W-:Y:S01]  /*28380*/  @P6 SHF.R.U32.HI R0, RZ, R2, R3 ;  /* 0x00000002ff006219 */ /* 0x020fe20000011603 */
[----:B------:R-:W-:Y:S01]  /*28390*/  IMAD.WIDE.U32 R2, R33, UR4, RZ ;  /* 0x0000000421027c25 */ /* 0x000fe2000f8e00ff */
[----:B------:R-:W-:-:S03]  /*283a0*/  ULDC.64 UR4, c[0x0][0x2d8] ;  /* 0x0000b60000047ab9 */ /* 0x000fc60000000a00 */
[----:B------:R-:W-:Y:S02]  /*283b0*/  IMAD.IADD R3, R3, 0x1, R4 ;  /* 0x0000000103037824 */ /* 0x000fe400078e0204 */
[----:B------:R-:W-:-:S04]  /*283c0*/  IMAD.WIDE.U32 R2, R18, UR4, R2 ;  /* 0x0000000412027c25 */ /* 0x000fc8000f8e0002 */
[----:B------:R-:W-:Y:S01]  /*283d0*/  IMAD R3, R18, UR5, R3 ;  /* 0x0000000512037c24 */ /* 0x000fe2000f8e0203 */
[----:B------:R-:W-:Y:S02]  /*283e0*/  ULDC.64 UR4, c[0x0][0x2e0] ;  /* 0x0000b80000047ab9 */ /* 0x000fe40000000a00 */
[----:B------:R-:W-:Y:S01]  /*283f0*/  IMAD R4, R21, UR4, RZ ;  /* 0x0000000415047c24 */ /* 0x000fe2000f8e02ff */
[----:B--2---:R-:W-:-:S04]  /*28400*/  LOP3.LUT R21, R6, 0x7f, RZ, 0xc0, !PT ;  /* 0x0000007f06157812 */ /* 0x004fc800078ec0ff */
[----:B------:R-:W-:Y:S01]  /*28410*/  SHF.R.U32.HI R21, RZ, 0x3, R21 ;  /* 0x00000003ff157819 */ /* 0x000fe20000011615 */
[C---:B---3--:R-:W-:Y:S02]  /*28420*/  IMAD R4, R20.reuse, UR5, R4 ;  /* 0x0000000514047c24 */ /* 0x048fe4000f8e0204 */
[----:B------:R-:W-:Y:S01]  /*28430*/  IMAD.WIDE.U32 R2, R20, UR4, R2 ;  /* 0x0000000414027c25 */ /* 0x000fe2000f8e0002 */
[----:B------:R-:W-:-:S03]  /*28440*/  ULDC.64 UR4, c[0x0][0x2d0] ;  /* 0x0000b40000047ab9 */ /* 0x000fc60000000a00 */
[----:B------:R-:W-:Y:S01]  /*28450*/  IMAD.IADD R3, R3, 0x1, R4 ;  /* 0x0000000103037824 */ /* 0x000fe200078e0204 */
[----:B------:R-:W-:Y:S01]  /*28460*/  SHF.R.S32.HI R4, RZ, 0x1f, R0 ;  /* 0x0000001fff047819 */ /* 0x000fe20000011400 */
[----:B------:R-:W-:Y:S02]  /*28470*/  IMAD.SHL.U32 R20, R6, 0x8, RZ ;  /* 0x0000000806147824 */ /* 0x000fe400078e00ff */
[----:B------:R-:W-:-:S03]  /*28480*/  IMAD.WIDE.U32 R2, R0, UR4, R2 ;  /* 0x0000000400027c25 */ /* 0x000fc6000f8e0002 */
[----:B------:R-:W-:Y:S01]  /*28490*/  LOP3.LUT R20, R20, 0x38, RZ, 0xc0, !PT ;  /* 0x0000003814147812 */ /* 0x000fe200078ec0ff */
[----:B------:R-:W-:-:S04]  /*284a0*/  IMAD R4, R4, UR4, RZ ;  /* 0x0000000404047c24 */ /* 0x000fc8000f8e02ff */
[----:B------:R-:W-:Y:S01]  /*284b0*/  IMAD R4, R0, UR5, R4 ;  /* 0x0000000500047c24 */ /* 0x000fe2000f8e0204 */
[----:B------:R-:W-:Y:S01]  /*284c0*/  ULDC.64 UR4, c[0x0][0x2c8] ;  /* 0x0000b20000047ab9 */ /* 0x000fe20000000a00 */
[----:B------:R-:W-:Y:S02]  /*284d0*/  IMAD.MOV R0, RZ, RZ, -R0 ;  /* 0x000000ffff007224 */ /* 0x000fe400078e0a00 */
[----:B------:R-:W-:Y:S02]  /*284e0*/  IMAD.IADD R3, R3, 0x1, R4 ;  /* 0x0000000103037824 */ /* 0x000fe400078e0204 */
[----:B0-----:R-:W-:-:S04]  /*284f0*/  IMAD R0, R5, R0, R34 ;  /* 0x0000000005007224 */ /* 0x001fc800078e0222 */
[----:B------:R-:W-:Y:S01]  /*28500*/  IMAD.WIDE.U32 R2, R0, UR4, R2 ;  /* 0x0000000400027c25 */ /* 0x000fe2000f8e0002 */
[----:B------:R-:W-:-:S05]  /*28510*/  SHF.R.S32.HI R4, RZ, 0x1f, R0 ;  /* 0x0000001fff047819 */ /* 0x000fca0000011400 */
[----:B------:R-:W-:-:S04]  /*28520*/  IMAD R4, R4, UR4, RZ ;  /* 0x0000000404047c24 */ /* 0x000fc8000f8e02ff */
        /* <DEDUP_REMOVED lines=9> */
[----:B------:R-:W0:Y:S01]  /*285c0*/  SHFL.IDX PT, R3, R0, RZ, 0x181f ;  /* 0x00181fff00037589 */ /* 0x000e2200000e0000 */
[----:B------:R-:W-:Y:S01]  /*285d0*/  IMAD R37, R37, R5, RZ ;  /* 0x0000000525257224 */ /* 0x000fe200078e02ff */
[----:B------:R-:W-:Y:S01]  /*285e0*/  LOP3.LUT R23, R23, 0xffffdfff, RZ, 0xc0, !PT ;  /* 0xffffdfff17177812 */ /* 0x000fe200078ec0ff */
[----:B------:R-:W-:Y:S01]  /*285f0*/  IMAD.IADD R36, R21, 0x1, R36 ;  /* 0x0000000115247824 */ /* 0x000fe200078e0224 */
[----:B------:R-:W2:Y:S04]  /*28600*/  SHFL.IDX PT, R2, R4, RZ, 0x181f ;  /* 0x00181fff04027589 */ /* 0x000ea800000e0000 */
[----:B------:R-:W-:Y:S01]  /*28610*/  ISETP.GE.AND P6, PT, R36, R37, PT ;  /* 0x000000252400720c */ /* 0x000fe20003fc6270 */
[----:B------:R-:W3:Y:S04]  /*28620*/  SHFL.IDX PT, R11, R0, 0x1, 0x181f ;  /* 0x00381f00000b7f89 */ /* 0x000ee800000e0000 */
[----:B------:R-:W4:Y:S04]  /*28630*/  SHFL.IDX PT, R6, R4, 0x1, 0x181f ;  /* 0x00381f0004067f89 */ /* 0x000f2800000e0000 */
[----:B------:R-:W5:Y:S04]  /*28640*/  SHFL.IDX PT, R8, R0, 0x2, 0x181f ;  /* 0x00581f0000087f89 */ /* 0x000f6800000e0000 */
[----:B------:R-:W1:Y:S01]  /*28650*/  SHFL.IDX PT, R5, R4, 0x2, 0x181f ;  /* 0x00581f0004057f89 */ /* 0x000e6200000e0000 */
[----:B------:R-:W-:-:S02]  /*28660*/  @P6 LOP3.LUT R23, R23, 0x2000, RZ, 0xfc, !PT ;  /* 0x0000200017176812 */ /* 0x000fc400078efcff */
[----:B0-----:R-:W-:Y:S01]  /*28670*/  @!P6 LEA R3, P1, R20, R3, 0x1 ;  /* 0x000000031403e211 */ /* 0x001fe200078208ff */
[----:B------:R-:W0:Y:S01]  /*28680*/  SHFL.IDX PT, R9, R0, 0x3, 0x181f ;  /* 0x00781f0000097f89 */ /* 0x000e2200000e0000 */
[----:B------:R-:W-:-:S03]  /*28690*/  LOP3.LUT R23, R23, 0xffffefff, RZ, 0xc0, !PT ;  /* 0xffffefff17177812 */ /* 0x000fc600078ec0ff */
[----:B--2---:R-:W-:Y:S02]  /*286a0*/  @!P6 IMAD.X R7, RZ, RZ, R2, P1 ;  /* 0x000000ffff07e224 */ /* 0x004fe400008e0602 */
[----:B------:R-:W-:-:S05]  /*286b0*/  VIADD R2, R36, 0x10 ;  /* 0x0000001024027836 */ /* 0x000fca0000000000 */
[----:B------:R-:W-:Y:S01]  /*286c0*/  ISETP.GE.AND P5, PT, R2, R37, PT ;  /* 0x000000250200720c */ /* 0x000fe20003fa6270 */
[----:B------:R-:W-:-:S05]  /*286d0*/  VIADD R2, R36, 0x20 ;  /* 0x0000002024027836 */ /* 0x000fca0000000000 */
[----:B------:R-:W-:Y:S01]  /*286e0*/  ISETP.GE.AND P3, PT, R2, R37, PT ;  /* 0x000000250200720c */ /* 0x000fe20003f66270 */
[----:B------:R-:W-:-:S05]  /*286f0*/  VIADD R2, R36, 0x30 ;  /* 0x0000003024027836 */ /* 0x000fca0000000000 */
[----:B------:R-:W-:Y:S01]  /*28700*/  ISETP.GE.AND P2, PT, R2, R37, PT ;  /* 0x000000250200720c */ /* 0x000fe20003f46270 */
[----:B------:R-:W-:Y:S01]  /*28710*/  VIADD R2, R36, 0x40 ;  /* 0x0000004024027836 */ /* 0x000fe20000000000 */
[----:B---3--:R-:W-:Y:S02]  /*28720*/  @!P5 LEA R11, P1, R20, R11, 0x1 ;  /* 0x0000000b140bd211 */ /* 0x008fe400078208ff */
[----:B------:R-:W-:Y:S02]  /*28730*/  @P5 LOP3.LUT R23, R23, 0x1000, RZ, 0xfc, !PT ;  /* 0x0000100017175812 */ /* 0x000fe400078efcff */
[----:B------:R-:W-:Y:S01]  /*28740*/  ISETP.GE.AND P4, PT, R2, R37, PT ;  /* 0x000000250200720c */ /* 0x000fe20003f86270 */
[----:B----4-:R-:W-:Y:S01]  /*28750*/  @!P5 IMAD.X R6, RZ, RZ, R6, P1 ;  /* 0x000000ffff06d224 */ /* 0x010fe200008e0606 */
[----:B------:R-:W2:Y:S01]  /*28760*/  SHFL.IDX PT, R2, R4, 0x3, 0x181f ;  /* 0x00781f0004027f89 */ /* 0x000ea200000e0000 */
[----:B-----5:R-:W-:Y:S02]  /*28770*/  @!P3 LEA R8, P1, R20, R8, 0x1 ;  /* 0x000000081408b211 */ /* 0x020fe400078208ff */
[----:B------:R-:W-:-:S03]  /*28780*/  LOP3.LUT R23, R23, 0xfffff7ff, RZ, 0xc0, !PT ;  /* 0xfffff7ff17177812 */ /* 0x000fc600078ec0ff */
[----:B-1----:R-:W-:Y:S01]  /*28790*/  @!P3 IMAD.X R5, RZ, RZ, R5, P1 ;  /* 0x000000ffff05b224 */ /* 0x002fe200008e0605 */
[----:B0-----:R-:W-:Y:S02]  /*287a0*/  @!P2 LEA R12, P1, R20, R9, 0x1 ;  /* 0x00000009140ca211 */ /* 0x001fe400078208ff */
[----:B------:R-:W0:Y:S01]  /*287b0*/  SHFL.IDX PT, R9, R0, 0x4, 0x181f ;  /* 0x00981f0000097f89 */ /* 0x000e2200000e0000 */
[----:B------:R-:W-:-:S04]  /*287c0*/  @P3 LOP3.LUT R23, R23, 0x800, RZ, 0xfc, !PT ;  /* 0x0000080017173812 */ /* 0x000fc800078efcff */
[----:B------:R-:W-:-:S04]  /*287d0*/  LOP3.LUT R23, R23, 0xfffffdff, RZ, 0xc0, !PT ;  /* 0xfffffdff17177812 */ /* 0x000fc800078ec0ff */
[----:B------:R-:W-:-:S04]  /*287e0*/  @P2 LOP3.LUT R23, R23, 0x200, RZ, 0xfc, !PT ;  /* 0x0000020017172812 */ /* 0x000fc800078efcff */
[----:B------:R-:W-:Y:S01]  /*287f0*/  LOP3.LUT R23, R23, 0xfffffeff, RZ, 0xc0, !PT ;  /* 0xfffffeff17177812 */ /* 0x000fe200078ec0ff */
[----:B--2---:R-:W-:Y:S02]  /*28800*/  @!P2 IMAD.X R10, RZ, RZ, R2, P1 ;  /* 0x000000ffff0aa224 */ /* 0x004fe400008e0602 */
[----:B------:R-:W1:Y:S01]  /*28810*/  SHFL.IDX PT, R2, R4, 0x4, 0x181f ;  /* 0x00981f0004027f89 */ /* 0x000e6200000e0000 */
[----:B------:R-:W-:-:S04]  /*28820*/  @P4 LOP3.LUT R23, R23, 0x100, RZ, 0xfc, !PT ;  /* 0x0000010017174812 */ /* 0x000fc800078efcff */
[----:B------:R-:W-:Y:S02]  /*28830*/  LOP3.LUT R23, R23, 0xffffff7f, RZ, 0xc0, !PT ;  /* 0xffffff7f17177812 */ /* 0x000fe400078ec0ff */
[----:B0-----:R-:W-:-:S05]  /*28840*/  @!P4 LEA R13, P1, R20, R9, 0x1 ;  /* 0x00000009140dc211 */ /* 0x001fca00078208ff */
[----:B-1----:R-:W-:Y:S02]  /*28850*/  @!P4 IMAD.X R9, RZ, RZ, R2, P1 ;  /* 0x000000ffff09c224 */ /* 0x002fe400008e0602 */
[----:B------:R-:W-:Y:S02]  /*28860*/  @!P6 IMAD.MOV.U32 R2, RZ, RZ, R3 ;  /* 0x000000ffff02e224 */ /* 0x000fe400078e0003 */
[----:B------:R-:W-:Y:S02]  /*28870*/  @!P6 IMAD.MOV.U32 R3, RZ, RZ, R7 ;  /* 0x000000ffff03e224 */ /* 0x000fe400078e0007 */
[----:B------:R-:W0:Y:S04]  /*28880*/  SHFL.IDX PT, R7, R0, 0x5, 0x181f ;  /* 0x00b81f0000077f89 */ /* 0x000e2800000e0000 */
[----:B------:R1:W-:Y:S02]  /*28890*/  @!P6 LDGSTS.E.BYPASS.LTC128B.128 [R26+0x18400], desc[UR36][R2.64], !P0 ;  /* 0x18400000021aefae */ /* 0x0003e4000c101d64 */
[----:B-1----:R-:W-:-:S02]  /*288a0*/  @!P5 IMAD.MOV.U32 R2, RZ, RZ, R11 ;  /* 0x000000ffff02d224 */ /* 0x002fc400078e000b */
[----:B------:R-:W-:Y:S02]  /*288b0*/  @!P5 IMAD.MOV.U32 R3, RZ, RZ, R6 ;  /* 0x000000ffff03d224 */ /* 0x000fe400078e0006 */
[----:B------:R-:W1:Y:S04]  /*288c0*/  SHFL.IDX PT, R6, R4, 0x5, 0x181f ;  /* 0x00b81f0004067f89 */ /* 0x000e6800000e0000 */
[----:B------:R2:W-:Y:S02]  /*288d0*/  @!P5 LDGSTS.E.BYPASS.LTC128B.128 [R26+0x18c00], desc[UR36][R2.64], !P0 ;  /* 0x18c00000021adfae */ /* 0x0005e4000c101d64 */
[----:B--2---:R-:W-:Y:S02]  /*288e0*/  @!P3 IMAD.MOV.U32 R2, RZ, RZ, R8 ;  /* 0x000000ffff02b224 */ /* 0x004fe400078e0008 */
[----:B------:R-:W-:-:S02]  /*288f0*/  @!P3 IMAD.MOV.U32 R3, RZ, RZ, R5 ;  /* 0x000000ffff03b224 */ /* 0x000fc400078e0005 */
[----:B------:R-:W2:Y:S04]  /*28900*/  SHFL.IDX PT, R5, R0, 0x6, 0x181f ;  /* 0x00d81f0000057f89 */ /* 0x000ea800000e0000 */
[----:B------:R3:W-:Y:S04]  /*28910*/  @!P3 LDGSTS.E.BYPASS.LTC128B.128 [R26+0x19400], desc[UR36][R2.64], !P0 ;  /* 0x19400000021abfae */ /* 0x0007e8000c101d64 */
[----:B------:R-:W-:Y:S01]  /*28920*/  SHFL.IDX PT, R0, R0, 0x7, 0x181f ;  /* 0x00f81f0000007f89 */ /* 0x000fe200000e0000 */
[----:B---3--:R-:W-:Y:S02]  /*28930*/  VIADD R2, R36, 0x50 ;  /* 0x0000005024027836 */ /* 0x008fe40000000000 */
[----:B------:R-:W-:-:S03]  /*28940*/  @!P2 IMAD.MOV.U32 R3, RZ, RZ, R10 ;  /* 0x000000ffff03a224 */ /* 0x000fc600078e000a */
[----:B------:R-:W-:Y:S01]  /*28950*/  ISETP.GE.AND P3, PT, R2, R37, PT ;  /* 0x000000250200720c */ /* 0x000fe20003f66270 */
[----:B------:R-:W-:-:S05]  /*28960*/  @!P2 IMAD.MOV.U32 R2, RZ, RZ, R12 ;  /* 0x000000ffff02a224 */ /* 0x000fca00078e000c */
[----:B------:R3:W-:Y:S07]  /*28970*/  @!P2 LDGSTS.E.BYPASS.LTC128B.128 [R26+0x19c00], desc[UR36][R2.64], !P0 ;  /* 0x19c00000021aafae */ /* 0x0007ee000c101d64 */
[----:B0-----:R-:W-:Y:S02]  /*28980*/  @!P3 LEA R7, P1, R20, R7, 0x1 ;  /* 0x000000071407b211 */ /* 0x001fe400078208ff */
[----:B------:R-:W-:Y:S01]  /*28990*/  @P3 LOP3.LUT R23, R23, 0x80, RZ, 0xfc, !PT ;  /* 0x0000008017173812 */ /* 0x000fe200078efcff */
[----:B---3--:R-:W0:Y:S01]  /*289a0*/  SHFL.IDX PT, R2, R4, 0x6, 0x181f ;  /* 0x00d81f0004027f89 */ /* 0x008e2200000e0000 */
[----:B------:R-:W-:-:S02]  /*289b0*/  VIADD R3, R36, 0x60 ;  /* 0x0000006024037836 */ /* 0x000fc40000000000 */
[----:B------:R-:W-:Y:S01]  /*289c0*/  LOP3.LUT R23, R23, 0xffffffbf, RZ, 0xc0, !PT ;  /* 0xffffffbf17177812 */ /* 0x000fe200078ec0ff */
[----:B-1----:R-:W-:Y:S01]  /*289d0*/  @!P3 IMAD.X R6, RZ, RZ, R6, P1 ;  /* 0x000000ffff06b224 */ /* 0x002fe200008e0606 */
[----:B------:R-:W1:Y:S01]  /*289e0*/  SHFL.IDX PT, R4, R4, 0x7, 0x181f ;  /* 0x00f81f0004047f89 */ /* 0x000e6200000e0000 */
[----:B------:R-:W-:Y:S01]  /*289f0*/  ISETP.GE.AND P2, PT, R3, R37, PT ;  /* 0x000000250300720c */ /* 0x000fe20003f46270 */
[----:B------:R-:W-:-:S12]  /*28a00*/  @!P4 IMAD.MOV.U32 R3, RZ, RZ, R9 ;  /* 0x000000ffff03c224 */ /* 0x000fd800078e0009 */
[----:B--2---:R-:W-:Y:S02]  /*28a10*/  @!P2 LEA R5, P1, R20, R5, 0x1 ;  /* 0x000000051405a211 */ /* 0x004fe400078208ff */
[----:B------:R-:W-:-:S03]  /*28a20*/  @P2 LOP3.LUT R23, R23, 0x40, RZ, 0xfc, !PT ;  /* 0x0000004017172812 */ /* 0x000fc600078efcff */
[----:B0-----:R-:W-:Y:S02]  /*28a30*/  @!P2 IMAD.X R8, RZ, RZ, R2, P1 ;  /* 0x000000ffff08a224 */ /* 0x001fe400008e0602 */
[----:B------:R-:W-:-:S05]  /*28a40*/  @!P4 IMAD.MOV.U32 R2, RZ, RZ, R13 ;  /* 0x000000ffff02c224 */ /* 0x000fca00078e000d */
[----:B------:R0:W-:Y:S02]  /*28a50*/  @!P4 LDGSTS.E.BYPASS.LTC128B.128 [R26+0x1a400], desc[UR36][R2.64], !P0 ;  /* 0x1a400000021acfae */ /* 0x0001e4000c101d64 */
[----:B0-----:R-:W-:Y:S02]  /*28a60*/  @!P3 IMAD.MOV.U32 R2, RZ, RZ, R7 ;  /* 0x000000ffff02b224 */ /* 0x001fe400078e0007 */
[----:B------:R-:W-:-:S05]  /*28a70*/  @!P3 IMAD.MOV.U32 R3, RZ, RZ, R6 ;  /* 0x000000ffff03b224 */ /* 0x000fca00078e0006 */
[----:B------:R0:W-:Y:S02]  /*28a80*/  @!P3 LDGSTS.E.BYPASS.LTC128B.128 [R26+0x1ac00], desc[UR36][R2.64], !P0 ;  /* 0x1ac00000021abfae */ /* 0x0001e4000c101d64 */
[----:B0-----:R-:W-:Y:S02]  /*28a90*/  @!P2 IMAD.MOV.U32 R2, RZ, RZ, R5 ;  /* 0x000000ffff02a224 */ /* 0x001fe400078e0005 */
[----:B------:R-:W-:-:S05]  /*28aa0*/  @!P2 IMAD.MOV.U32 R3, RZ, RZ, R8 ;  /* 0x000000ffff03a224 */ /* 0x000fca00078e0008 */
[----:B-1----:R0:W-:Y:S02]  /*28ab0*/  @!P2 LDGSTS.E.BYPASS.LTC128B.128 [R26+0x1b400], desc[UR36][R2.64], !P0 ;  /* 0x1b400000021aafae */ /* 0x0021e4000c101d64 */
.L_x_3699:
        /* <DEDUP_REMOVED lines=12> */
.L_x_3604:
        /* <DEDUP_REMOVED lines=28> */
.L_x_3606:
[----:B------:R-:W-:Y:S05]  /*28d40*/  BSYNC B6 ;  /* 0x0000000000067941 */ /* 0x000fea0003800000 */
.L_x_3605:
[----:B------:R-:W2:Y:S01]  /*28d50*/  LDL.LU R4, [R1+0x450] ;  /* 0x0004500001047983 */ /* 0x000ea20000300800 */
[----:B0-----:R-:W0:Y:S01]  /*28d60*/  LDC R2, c[0x0][0x448] ;  /* 0x00011200ff027b82 */ /* 0x001e220000000800 */
[----:B------:R-:W-:Y:S02]  /*28d70*/  ULDC.64 UR4, c[0x0][0x398] ;  /* 0x0000e60000047ab9 */ /* 0x000fe40000000a00 */
[----:B------:R-:W3:Y:S04]  /*28d80*/  LDL.LU R21, [R1+0x454] ;  /* 0x0004540001157983 */ /* 0x000ee80000300800 */
[----:B------:R-:W4:Y:S01]  /*28d90*/  LDL.LU R20, [R1+0x448] ;  /* 0x0004480001147983 */ /* 0x000f220000300800 */
        /* <DEDUP_REMOVED lines=19> */
[----:B----4-:R-:W-:Y:S01]  /*28ed0*/  IMAD.WIDE.U32 R2, R20, UR4, R2 ;  /* 0x0000000414027c25 */ /* 0x010fe2000f8e0002 */
        /* <DEDUP_REMOVED lines=13> */
[----:B------:R-:W-:Y:S02]  /*28fb0*/  IMAD.SHL.U32 R20, R6, 0x8, RZ ;  /* 0x0000000806147824 */ /* 0x000fe400078e00ff */
        /* <DEDUP_REMOVED lines=104> */
.L_x_3717:
        /* <DEDUP_REMOVED lines=12> */
.L_x_3609:
[----:B------:R-:W-:Y:S05]  /*29700*/  BSYNC B0 ;  /* 0x0000000000007941 */ /* 0x000fea0003800000 */
.L_x_3608:
[----:B------:R-:W-:Y:S01]  /*29710*/  NOP ;  /* 0x0000000000007918 */ /* 0x000fe20000000000 */
[----:B------:R-:W-:-:S13]  /*29720*/  PLOP3.LUT P0, PT, PT, PT, PT, 0x80, 0x0 ;  /* 0x000000000000781c */ /* 0x000fda0003f0f070 */
.L_x_3610:
        /* <DEDUP_REMOVED lines=18> */
.L_x_3718:
[----:B------:R-:W-:Y:S05]  /*29850*/  BSYNC B0 ;  /* 0x0000000000007941 */ /* 0x000fea0003800000 */
.L_x_3611:
[----:B------:R-:W-:-:S13]  /*29860*/  LOP3.LUT P0, RZ, R23, 0x400, RZ, 0xc0, !PT ;  /* 0x0000040017ff7812 */ /* 0x000fda000780c0ff */
[----:B------:R-:W-:Y:S05]  /*29870*/  @!P0 BRA `(.L_x_3613) ;  /* 0x0000000000048947 */ /* 0x000fea0003800000 */
[----:B------:R-:W-:Y:S01]  /*29880*/  BPT.TRAP 0x1 ;  /* 0x000000040000795c */ /* 0x000fe20000300000 */
.L_x_3613:
[----:B------:R-:W-:Y:S01]  /*29890*/  SHF.L.U32 R0, R27, 0x1f, RZ ;  /* 0x0000001f1b007819 */ /* 0x000fe200000006ff */
[----:B------:R-:W-:Y:S03]  /*298a0*/  BSSY B0, `(.L_x_3614) ;  /* 0x0000003000007945 */ /* 0x000fe60003800000 */
[----:B------:R-:W1:Y:S02]  /*298b0*/  SYNCS.PHASECHK.TRANS64.TRYWAIT P0, [R17+URZ+0x32460], R0 ;  /* 0x03246000110075a7 */ /* 0x000e64000800017f */
[----:B-1----:R-:W-:Y:S05]  /*298c0*/  @!P0 BRA `(.L_x_3615) ;  /* 0x0000004c00348947 */ /* 0x002fea0003800000 */
.L_x_3719:
[----:B------:R-:W-:Y:S05]  /*298d0*/  BSYNC B0 ;  /* 0x0000000000007941 */ /* 0x000fea0003800000 */
.L_x_3614:
[----:B0-----:R-:W1:Y:S01]  /*298e0*/  LDL.LU R3, [R1+0x45c] ;  /* 0x00045c0001037983 */ /* 0x001e620000300800 */
[----:B------:R-:W-:Y:S01]  /*298f0*/  ULDC.64 UR4, c[0x0][0x328] ;  /* 0x0000ca0000047ab9 */ /* 0x000fe20000000a00 */
[----:B------:R-:W-:Y:S02]  /*29900*/  ULDC.64 UR6, c[0x0][0x318] ;  /* 0x0000c60000067ab9 */ /* 0x000fe40000000a00 */
[----:B------:R-:W2:Y:S04]  /*29910*/  LDL.LU R2, [R1+0x440] ;  /* 0x0004400001027983 */ /* 0x000ea80000300800 */
[----:B------:R-:W3:Y:S04]  /*29920*/  LDL.LU R6, [R1+0x460] ;  /* 0x0004600001067983 */ /* 0x000ee80000300800 */
[----:B------:R-:W4:Y:S01]  /*29930*/  LDL.LU R4, [R1+0x478] ;  /* 0x0004780001047983 */ /* 0x000f220000300800 */
[----:B------:R-:W-:-:S02]  /*29940*/  LOP3.LUT P3, RZ, R23, 0x10, RZ, 0xc0, !PT ;  /* 0x0000001017ff7812 */ /* 0x000fc4000786c0ff */
[C---:B------:R-:W-:Y:S02]  /*29950*/  LOP3.LUT P2, RZ, R23.reuse, 0x8, RZ, 0xc0, !PT ;  /* 0x0000000817ff7812 */ /* 0x040fe4000784c0ff */
[C---:B------:R-:W-:Y:S02]  /*29960*/  LOP3.LUT P1, RZ, R23.reuse, 0x4, RZ, 0xc0, !PT ;  /* 0x0000000417ff7812 */ /* 0x040fe4000782c0ff */
[----:B------:R-:W-:Y:S02]  /*29970*/  LOP3.LUT P4, RZ, R23, 0x1, RZ, 0xc0, !PT ;  /* 0x0000000117ff7812 */ /* 0x000fe4000788c0ff */
[----:B------:R-:W-:Y:S01]  /*29980*/  SEL R7, RZ, 0x8, P1 ;  /* 0x00000008ff077807 */ /* 0x000fe20000800000 */
[----:B-1----:R-:W-:-:S04]  /*29990*/  IMAD R0, R3, UR4, RZ ;  /* 0x0000000403007c24 */ /* 0x002fc8000f8e02ff */
[C---:B--2---:R-:W-:Y:S02]  /*299a0*/  IMAD R5, R2.reuse, UR5, R0 ;  /* 0x0000000502057c24 */ /* 0x044fe4000f8e0200 */
[----:B------:R-:W-:Y:S01]  /*299b0*/  IMAD.WIDE.U32 R2, R2, UR4, RZ ;  /* 0x0000000402027c25 */ /* 0x000fe2000f8e00ff */
[----:B------:R-:W-:-:S03]  /*299c0*/  ULDC.64 UR4, c[0x0][0x338] ;  /* 0x0000ce0000047ab9 */ /* 0x000fc60000000a00 */
[----:B------:R-:W-:Y:S02]  /*299d0*/  IMAD.IADD R3, R3, 0x1, R5 ;  /* 0x0000000103037824 */ /* 0x000fe400078e0205 */
[----:B---3--:R-:W-:Y:S02]  /*299e0*/  IMAD R0, R6, UR4, RZ ;  /* 0x0000000406007c24 */ /* 0x008fe4000f8e02ff */
[----:B------:R-:W-:-:S04]  /*299f0*/  IMAD.WIDE.U32 R2, R35, UR4, R2 ;  /* 0x0000000423027c25 */ /* 0x000fc8000f8e0002 */
[----:B------:R-:W-:Y:S01]  /*29a00*/  IMAD R5, R35, UR5, R0 ;  /* 0x0000000523057c24 */ /* 0x000fe2000f8e0200 */
[----:B------:R-:W-:Y:S01]  /*29a10*/  ULDC.64 UR4, c[0x0][0x330] ;  /* 0x0000cc0000047ab9 */ /* 0x000fe20000000a00 */
[----:B------:R-:W-:Y:S02]  /*29a20*/  SEL R0, RZ, 0x2, P3 ;  /* 0x00000002ff007807 */ /* 0x000fe40001800000 */
        /* <DEDUP_REMOVED lines=81> */
.L_x_3733:
        /* <DEDUP_REMOVED lines=15> */
.L_x_3617:
        /* <DEDUP_REMOVED lines=10> */
.L_x_3618:
[----:B0-----:R-:W2:Y:S01]  /*2a0d0*/  LDL.LU R2, [R1+0x458] ;  /* 0x0004580001027983 */ /* 0x001ea20000300800 */
[----:B------:R0:W-:Y:S01]  /*2a0e0*/  SYNCS.ARRIVE.TRANS64.A1T0 RZ, [R17+URZ+0x32450], RZ ;  /* 0x032450ff11ff79a7 */ /* 0x0001e2000810003f */
[----:B------:R-:W-:Y:S01]  /*2a0f0*/  BSSY B0, `(.L_x_3619) ;  /* 0x00000d8000007945 */ /* 0x000fe20003800000 */
[----:B--2---:R-:W-:-:S05]  /*2a100*/  VIADD R21, R2, 0xfffffffe ;  /* 0xfffffffe02157836 */ /* 0x004fca0000000000 */
[----:B------:R-:W-:-:S13]  /*2a110*/  ISETP.GE.AND P0, PT, R21, R30, PT ;  /* 0x0000001e1500720c */ /* 0x000fda0003f06270 */
[----:B0-----:R-:W-:Y:S05]  /*2a120*/  @!P0 BRA `(.L_x_3620) ;  /* 0x0000000c00508947 */ /* 0x001fea0003800000 */
.L_x_3633:
[----:B0-----:R-:W0:Y:S01]  /*2a130*/  S2R R2, SR_TID.X ;  /* 0x0000000000027919 */ /* 0x001e220000002100 */
[----:B------:R-:W-:Y:S01]  /*2a140*/  IMAD R8, R21, 0x60, R31 ;  /* 0x0000006015087824 */ /* 0x000fe200078e021f */
[----:B------:R-:W-:Y:S01]  /*2a150*/  LOP3.LUT P1, RZ, R23, 0x400, RZ, 0xc0, !PT ;  /* 0x0000040017ff7812 */ /* 0x000fe2000782c0ff */
[----:B------:R-:W-:Y:S01]  /*2a160*/  VIADD R24, R24, 0x1 ;  /* 0x0000000118187836 */ /* 0x000fe20000000000 */
[C---:B0-----:R-:W-:Y:S01]  /*2a170*/  LOP3.LUT R3, R2.reuse, 0x7f, RZ, 0xc0, !PT ;  /* 0x0000007f02037812 */ /* 0x041fe200078ec0ff */
[----:B------:R-:W-:-:S03]  /*2a180*/  IMAD.SHL.U32 R2, R2, 0x10, RZ ;  /* 0x0000001002027824 */ /* 0x000fc600078e00ff */
[----:B------:R-:W-:Y:S02]  /*2a190*/  SHF.R.U32.HI R4, RZ, 0x3, R3 ;  /* 0x00000003ff047819 */ /* 0x000fe40000011603 */
[----:B------:R-:W0:Y:S02]  /*2a1a0*/  LDC R3, c[0x0][0x430] ;  /* 0x00010c00ff037b82 */ /* 0x000e240000000800 */
[----:B------:R-:W-:-:S04]  /*2a1b0*/  LOP3.LUT R2, R4, 0x70, R2, 0xf8, !PT ;  /* 0x0000007004027812 */ /* 0x000fc800078ef802 */
[C---:B------:R-:W-:Y:S01]  /*2a1c0*/  ISETP.GT.U32.AND P2, PT, R2.reuse, 0x5f, PT ;  /* 0x0000005f0200780c */ /* 0x040fe20003f44070 */
[----:B------:R-:W-:-:S04]  /*2a1d0*/  IMAD.IADD R8, R2, 0x1, R8 ;  /* 0x0000000102087824 */ /* 0x000fc800078e0208 */
[----:B------:R-:W-:-:S08]  /*2a1e0*/  IMAD.MOV.U32 R9, RZ, RZ, R8 ;  /* 0x000000ffff097224 */ /* 0x000fd000078e0008 */
[----:B-1----:R-:W1:Y:S01]  /*2a1f0*/  @!P2 LDC.64 R4, c[0x0][0x428] ;  /* 0x00010a00ff04ab82 */ /* 0x002e620000000a00 */
[----:B0-----:R-:W-:-:S13]  /*2a200*/  ISETP.NE.AND P0, PT, R3, 0x1, PT ;  /* 0x000000010300780c */ /* 0x001fda0003f05270 */
[----:B------:R-:W0:Y:S08]  /*2a210*/  @P0 LDC R3, c[0x0][0x434] ;  /* 0x00010d00ff030b82 */ /* 0x000e300000000800 */
[----:B--2---:R-:W2:Y:S01]  /*2a220*/  @P0 LDC R7, c[0x0][0x438] ;  /* 0x00010e00ff070b82 */ /* 0x004ea20000000800 */
[----:B0-----:R-:W-:-:S05]  /*2a230*/  @P0 IMAD.HI.U32 R2, R8, R3, RZ ;  /* 0x0000000308020227 */ /* 0x001fca00078e00ff */
[----:B--2---:R-:W-:Y:S01]  /*2a240*/  @P0 SHF.R.U32.HI R9, RZ, R7, R2 ;  /* 0x00000007ff090219 */ /* 0x004fe20000011602 */
[----:B-1----:R-:W-:Y:S01]  /*2a250*/  @!P2 IMAD R2, R32, R4, RZ ;  /* 0x000000042002a224 */ /* 0x002fe200078e02ff */
[----:B------:R-:W0:Y:S02]  /*2a260*/  @!P2 LDC.64 R6, c[0x0][0x418] ;  /* 0x00010600ff06ab82 */ /* 0x000e240000000a00 */
[--C-:B------:R-:W-:Y:S01]  /*2a270*/  @!P2 SHF.R.S32.HI R3, RZ, 0x1f, R9.reuse ;  /* 0x0000001fff03a819 */ /* 0x100fe20000011409 */
[----:B------:R-:W-:Y:S02]  /*2a280*/  @!P2 IMAD R5, R28, R5, R2 ;  /* 0x000000051c05a224 */ /* 0x000fe400078e0202 */
[----:B------:R-:W-:-:S04]  /*2a290*/  @!P2 IMAD.MOV.U32 R2, RZ, RZ, R9 ;  /* 0x000000ffff02a224 */ /* 0x000fc800078e0009 */
[----:B------:R-:W-:-:S04]  /*2a2a0*/  @!P2 IMAD.WIDE.U32 R2, R28, R4, R2 ;  /* 0x000000041c02a225 */ /* 0x000fc800078e0002 */
[----:B------:R-:W-:Y:S01]  /*2a2b0*/  @!P2 IMAD.IADD R3, R5, 0x1, R3 ;  /* 0x000000010503a824 */ /* 0x000fe200078e0203 */
[----:B------:R-:W-:Y:S05]  /*2a2c0*/  YIELD ;  /* 0x0000000000007946 */ /* 0x000fea0003800000 */
[----:B------:R-:W-:Y:S01]  /*2a2d0*/  IMAD.MOV.U32 R4, RZ, RZ, RZ ;  /* 0x000000ffff047224 */ /* 0x000fe200078e00ff */
[----:B------:R-:W-:Y:S01]  /*2a2e0*/  ULDC UR4, c[0x0][0x430] ;  /* 0x00010c0000047ab9 */ /* 0x000fe20000000800 */
[----:B0-----:R-:W-:Y:S01]  /*2a2f0*/  @!P2 LEA R6, P0, R2, R6, 0x2 ;  /* 0x000000060206a211 */ /* 0x001fe200078010ff */
[----:B------:R-:W-:-:S03]  /*2a300*/  IMAD.MOV R5, RZ, RZ, -R9 ;  /* 0x000000ffff057224 */ /* 0x000fc600078e0a09 */
[----:B------:R-:W-:Y:S02]  /*2a310*/  @!P2 LEA.HI.X R7, R2, R7, R3, 0x2, P0 ;  /* 0x000000070207a211 */ /* 0x000fe400000f1403 */
[C---:B------:R-:W-:Y:S01]  /*2a320*/  ISETP.NE.AND P0, PT, R24.reuse, 0x2, PT ;  /* 0x000000021800780c */ /* 0x040fe20003f05270 */
[----:B------:R-:W-:Y:S02]  /*2a330*/  IMAD.MOV.U32 R3, RZ, RZ, R21 ;  /* 0x000000ffff037224 */ /* 0x000fe400078e0015 */
[----:B------:R-:W-:Y:S01]  /*2a340*/  IMAD R5, R5, UR4, R8 ;  /* 0x0000000405057c24 */ /* 0x000fe2000f8e0208 */
[----:B------:R-:W-:Y:S01]  /*2a350*/  SEL R2, RZ, 0x1, P0 ;  /* 0x00000001ff027807 */ /* 0x000fe20000000000 */
[----:B------:R0:W5:Y:S01]  /*2a360*/  @!P2 LDG.E R4, desc[UR36][R6.64] ;  /* 0x000000240604a981 */ /* 0x000162000c1e1900 */
[----:B------:R-:W-:Y:S01]  /*2a370*/  SEL R24, R24, RZ, P0 ;  /* 0x000000ff18187207 */ /* 0x000fe20000000000 */
[----:B------:R-:W-:Y:S01]  /*2a380*/  VIADD R21, R21, 0xffffffff ;  /* 0xffffffff15157836 */ /* 0x000fe20000000000 */
[----:B------:R-:W-:-:S02]  /*2a390*/  LOP3.LUT R27, R27, R2, RZ, 0x3c, !PT ;  /* 0x000000021b1b7212 */ /* 0x000fc400078e3cff */
[----:B------:R-:W-:Y:S01]  /*2a3a0*/  ISETP.GT.AND P2, PT, R3, R30, PT ;  /* 0x0000001e0300720c */ /* 0x000fe20003f44270 */
[----:B------:R-:W-:-:S12]  /*2a3b0*/  @!P1 BRA `(.L_x_3621) ;  /* 0x0000000000049947 */ /* 0x000fd80003800000 */
[----:B------:R-:W-:Y:S01]  /*2a3c0*/  BPT.TRAP 0x1 ;  /* 0x000000040000795c */ /* 0x000fe20000300000 */
.L_x_3621:
[----:B------:R-:W-:Y:S01]  /*2a3d0*/  IMAD R10, R24, 0x8, R22 ;  /* 0x00000008180a7824 */ /* 0x000fe200078e0216 */
[----:B------:R-:W-:Y:S01]  /*2a3e0*/  SHF.L.U32 R20, R27, 0x1f, RZ ;  /* 0x0000001f1b147819 */ /* 0x000fe200000006ff */
[----:B------:R-:W-:Y:S01]  /*2a3f0*/  BSSY B1, `(.L_x_3622) ;  /* 0x0000004000017945 */ /* 0x000fe20003800000 */
[----:B------:R-:W-:Y:S02]  /*2a400*/  SHF.R.S32.HI R9, RZ, 0x1f, R5 ;  /* 0x0000001fff097819 */ /* 0x000fe40000011405 */
[----:B------:R-:W1:Y:S02]  /*2a410*/  SYNCS.PHASECHK.TRANS64.TRYWAIT P0, [R10+URZ+0x32440], R20 ;  /* 0x032440140a0075a7 */ /* 0x000e64000800017f */
[----:B-1----:R-:W-:Y:S05]  /*2a420*/  @!P0 BRA `(.L_x_3623) ;  /* 0x0000004800b08947 */ /* 0x002fea0003800000 */
.L_x_3734:
[----:B------:R-:W-:Y:S05]  /*2a430*/  BSYNC B1 ;  /* 0x0000000000017941 */ /* 0x000fea0003800000 */
.L_x_3622:
        /* <DEDUP_REMOVED lines=49> */
.L_x_3748:
        /* <DEDUP_REMOVED lines=8> */
.L_x_3625:
        /* <DEDUP_REMOVED lines=10> */
.L_x_3626:
[----:B------:R2:W-:Y:S01]  /*2a870*/  SYNCS.ARRIVE.TRANS64.A1T0 RZ, [R10+URZ+0x32430], RZ ;  /* 0x032430ff0aff79a7 */ /* 0x0005e2000810003f */
[----:B------:R-:W-:Y:S05]  /*2a880*/  @!P3 BRA `(.L_x_3627) ;  /* 0x000000000004b947 */ /* 0x000fea0003800000 */
[----:B------:R-:W-:Y:S01]  /*2a890*/  BPT.TRAP 0x1 ;  /* 0x000000040000795c */ /* 0x000fe20000300000 */
.L_x_3627:
[----:B------:R-:W3:Y:S01]  /*2a8a0*/  SYNCS.PHASECHK.TRANS64.TRYWAIT P0, [R10+URZ+0x32460], R20 ;  /* 0x032460140a0075a7 */ /* 0x000ee2000800017f */
[----:B------:R-:W-:Y:S04]  /*2a8b0*/  BSSY B1, `(.L_x_3628) ;  /* 0x0000002000017945 */ /* 0x000fe80003800000 */
[----:B---3--:R-:W-:Y:S05]  /*2a8c0*/  @!P0 BRA `(.L_x_3629) ;  /* 0x0000004c003c8947 */ /* 0x008fea0003800000 */
.L_x_3749:
[----:B------:R-:W-:Y:S05]  /*2a8d0*/  BSYNC B1 ;  /* 0x0000000000017941 */ /* 0x000fea0003800000 */
.L_x_3628:
        /* <DEDUP_REMOVED lines=66> */
.L_x_3763:
        /* <DEDUP_REMOVED lines=11> */
.L_x_3631:
        /* <DEDUP_REMOVED lines=10> */
.L_x_3632:
[----:B------:R1:W-:Y:S01]  /*2ae50*/  SYNCS.ARRIVE.TRANS64.A1T0 RZ, [R10+URZ+0x32450], RZ ;  /* 0x032450ff0aff79a7 */ /* 0x0003e2000810003f */
[----:B------:R-:W-:Y:S05]  /*2ae60*/  @P2 BRA `(.L_x_3633) ;  /* 0xfffffff000b02947 */ /* 0x000fea000383ffff */
.L_x_3620:
[----:B------:R-:W-:Y:S05]  /*2ae70*/  BSYNC B0 ;  /* 0x0000000000007941 */ /* 0x000fea0003800000 */
.L_x_3619:
        /* <DEDUP_REMOVED lines=20> */
.L_x_3635:
[----:B------:R-:W-:Y:S05]  /*2afc0*/  BSYNC B0 ;  /* 0x0000000000007941 */ /* 0x000fea0003800000 */
.L_x_3634:
[----:B------:R-:W-:Y:S02]  /*2afd0*/  SEL R24, R24, RZ, P0 ;  /* 0x000000ff18187207 */ /* 0x000fe40000000000 */
[----:B------:R-:W-:-:S07]  /*2afe0*/  LOP3.LUT R27, R27, R0, RZ, 0x3c, !PT ;  /* 0x000000001b1b7212 */ /* 0x000fce00078e3cff */
.L_x_3588:
[----:B------:R-:W-:Y:S05]  /*2aff0*/  BSYNC B7 ;  /* 0x0000000000077941 */ /* 0x000fea0003800000 */
.L_x_3586:
        /* <DEDUP_REMOVED lines=8> */
[----:B------:R3:W4:Y:S01]  /*2b080*/  LDS.128 R16, [R22+0x324d0] ;  /* 0x0324d00016107984 */ /* 0x0007220000000c00 */
[----:B------:R-:W-:Y:S06]  /*2b090*/  BAR.ARV 0x4, 0x180 ;  /* 0x0106000000007b1d */ /* 0x000fec0000002000 */
[----:B------:R-:W-:Y:S05]  /*2b0a0*/  BRA `(.L_x_3637) ;  /* 0x0000000c00d47947 */ /* 0x000fea0003800000 */
.L_x_3636:
        /* <DEDUP_REMOVED lines=43> */
.L_x_3773:
[----:B------:R-:W-:Y:S02]  /*2b360*/  ULDC UR4, c[0x0][0xd38] ;  /* 0x00034e0000047ab9 */ /* 0x000fe40000000800 */
[----:B------:R-:W-:-:S04]  /*2b370*/  IMAD.U32 R5, RZ, RZ, UR4 ;  /* 0x00000004ff057e24 */ /* 0x000fc8000f8e00ff */
[----:B---3--:R-:W-:-:S04]  /*2b380*/  IMAD R14, R14, R5, RZ ;  /* 0x000000050e0e7224 */ /* 0x008fc800078e02ff */
[----:B------:R-:W-:-:S05]  /*2b390*/  IMAD.IADD R7, R7, 0x1, R14 ;  /* 0x0000000107077824 */ /* 0x000fca00078e020e */
[----:B------:R-:W-:-:S13]  /*2b3a0*/  ISETP.GT.AND P6, PT, R7, R0, PT ;  /* 0x000000000700720c */ /* 0x000fda0003fc4270 */
[----:B------:R-:W-:Y:S05]  /*2b3b0*/  @P6 BRA `(.L_x_3639) ;  /* 0x0000000000a46947 */ /* 0x000fea0003800000 */
.L_x_3642:
        /* <DEDUP_REMOVED lines=35> */
.L_x_3781:
[----:B------:R-:W-:Y:S02]  /*2b5f0*/  ULDC UR4, c[0x0][0xd38] ;  /* 0x00034e0000047ab9 */ /* 0x000fe40000000800 */
[----:B------:R-:W-:-:S04]  /*2b600*/  IMAD.U32 R5, RZ, RZ, UR4 ;  /* 0x00000004ff057e24 */ /* 0x000fc8000f8e00ff */
[----:B---3--:R-:W-:-:S04]  /*2b610*/  IMAD R14, R14, R5, RZ ;  /* 0x000000050e0e7224 */ /* 0x008fc800078e02ff */
[----:B------:R-:W-:-:S05]  /*2b620*/  IMAD.IADD R7, R14, 0x1, R7 ;  /* 0x000000010e077824 */ /* 0x000fca00078e0207 */
[----:B------:R-:W-:-:S13]  /*2b630*/  ISETP.GT.AND P6, PT, R7, R0, PT ;  /* 0x000000000700720c */ /* 0x000fda0003fc4270 */
[----:B------:R-:W-:Y:S05]  /*2b640*/  @!P6 BRA `(.L_x_3642) ;  /* 0xfffffffc005ce947 */ /* 0x000fea000383ffff */
.L_x_3639:
        /* <DEDUP_REMOVED lines=10> */
.L_x_3786:
[----:B------:R-:W-:-:S13]  /*2b6f0*/  ISETP.NE.AND P0, PT, R3, RZ, PT ;  /* 0x000000ff0300720c */ /* 0x000fda0003f05270 */
[----:B------:R-:W-:Y:S05]  /*2b700*/  @!P0 BRA `(.L_x_3644) ;  /* 0x0000000000108947 */ /* 0x000fea0003800000 */
[----:B------:R-:W-:Y:S01]  /*2b710*/  UMOV UR4, 0xffffffff ;  /* 0xffffffff00047882 */ /* 0x000fe20000000000 */
[----:B---3--:R-:W-:Y:S02]  /*2b720*/  VIADD R12, R12, 0xffffffff ;  /* 0xffffffff0c0c7836 */ /* 0x008fe40000000000 */
[----:B------:R-:W-:Y:S05]  /*2b730*/  BRA.DIV UR4, `(.L_x_3645) ;  /* 0x0000004e04d07947 */ /* 0x000fea000b800000 */
[----:B------:R3:W0:Y:S02]  /*2b740*/  SHFL.IDX PT, R6, R2, R12, 0x1f ;  /* 0x00001f0c02067589 */ /* 0x00062400000e0000 */
.L_x_3644:
        /* <DEDUP_REMOVED lines=8> */
[----:B0-----:R-:W3:Y:S08]  /*2b7d0*/  MUFU.RCP R7, R7 ;  /* 0x0000000700077308 */ /* 0x001ef00000001000 */
[----:B----4-:R-:W-:Y:S01]  /*2b7e0*/  MUFU.RCP R8, R8 ;  /* 0x0000000800087308 */ /* 0x010fe20000001000 */
[----:B---3--:R-:W-:Y:S01]  /*2b7f0*/  VIADD R2, R7, 0xffffffe ;  /* 0x0ffffffe07027836 */ /* 0x008fe20000000000 */
[----:B------:R-:W-:-:S06]  /*2b800*/  IABS R7, R17 ;  /* 0x0000001100077213 */ /* 0x000fcc0000000000 */
[----:B------:R0:W3:Y:S02]  /*2b810*/  F2I.FTZ.U32.TRUNC.NTZ R3, R2 ;  /* 0x0000000200037305 */ /* 0x0000e4000021f000 */
[----:B0-----:R-:W-:Y:S02]  /*2b820*/  IMAD.MOV.U32 R2, RZ, RZ, RZ ;  /* 0x000000ffff027224 */ /* 0x001fe400078e00ff */
[----:B---3--:R-:W-:-:S04]  /*2b830*/  IMAD.MOV R9, RZ, RZ, -R3 ;  /* 0x000000ffff097224 */ /* 0x008fc800078e0a03 */
        /* <DEDUP_REMOVED lines=44> */
.L_x_3646:
[----:B---3--:R-:W0:Y:S02]  /*2bb00*/  LDC.64 R2, c[0x0][0xd90] ;  /* 0x00036400ff027b82 */ /* 0x008e240000000a00 */
        /* <DEDUP_REMOVED lines=59> */
.L_x_3647:
[----:B------:R-:W-:-:S05]  /*2bec0*/  LOP3.LUT R2, RZ, R2, RZ, 0x33, !PT ;  /* 0x00000002ff027212 */ /* 0x000fca00078e33ff */
[----:B------:R-:W-:Y:S01]  /*2bed0*/  IMAD.IADD R17, R17, 0x1, R2 ;  /* 0x0000000111117824 */ /* 0x000fe200078e0202 */
[----:B------:R-:W-:Y:S06]  /*2bee0*/  BRA `(.L_x_3648) ;  /* 0x00000000001c7947 */ /* 0x000fec0003800000 */
.L_x_3640:
[----:B------:R-:W-:Y:S01]  /*2bef0*/  UMOV UR4, URZ ;  /* 0x0000003f00047c82 */ /* 0x000fe20008000000 */
[----:B------:R-:W-:Y:S01]  /*2bf00*/  UMOV UR5, URZ ;  /* 0x0000003f00057c82 */ /* 0x000fe20008000000 */
[----:B------:R-:W-:Y:S01]  /*2bf10*/  ULDC UR6, c[0x0][0xd3c] ;  /* 0x00034f0000067ab9 */ /* 0x000fe20000000800 */
[----:B------:R-:W-:Y:S02]  /*2bf20*/  IMAD.MOV.U32 R16, RZ, RZ, R0 ;  /* 0x000000ffff107224 */ /* 0x000fe400078e0000 */
[----:B------:R-:W-:Y:S02]  /*2bf30*/  IMAD.U32 R17, RZ, RZ, UR4 ;  /* 0x00000004ff117e24 */ /* 0x000fe4000f8e00ff */
[----:B------:R-:W-:Y:S02]  /*2bf40*/  IMAD.U32 R18, RZ, RZ, UR5 ;  /* 0x00000005ff127e24 */ /* 0x000fe4000f8e00ff */
[----:B------:R-:W-:-:S07]  /*2bf50*/  IMAD.U32 R19, RZ, RZ, UR6 ;  /* 0x00000006ff137e24 */ /* 0x000fce000f8e00ff */
.L_x_3648:
        /* <DEDUP_REMOVED lines=10> */
.L_x_3637:
[----:B------:R-:W-:Y:S02]  /*2c000*/  ULDC UR4, c[0x0][0xd3c] ;  /* 0x00034f0000047ab9 */ /* 0x000fe40000000800 */
[----:B----4-:R-:W-:-:S13]  /*2c010*/  ISETP.GE.AND P0, PT, R19, UR4, PT ;  /* 0x0000000413007c0c */ /* 0x010fda000bf06270 */
[----:B------:R-:W-:Y:S05]  /*2c020*/  @!P0 BRA `(.L_x_3649) ;  /* 0xffffffa400148947 */ /* 0x000fea000383ffff */
[----:B------:R-:W-:Y:S05]  /*2c030*/  BSYNC B8 ;  /* 0x0000000000087941 */ /* 0x000fea0003800000 */
.L_x_3572:
[----:B0-----:R-:W4:Y:S01]  /*2c040*/  LDL.LU R0, [R1+0x464] ;  /* 0x0004640001007983 */ /* 0x001f220000300800 */
[----:B------:R-:W-:Y:S01]  /*2c050*/  BSSY B0, `(.L_x_3650) ;  /* 0x000000b000007945 */ /* 0x000fe20003800000 */
[----:B------:R-:W0:Y:S01]  /*2c060*/  S2R R5, SR_CgaCtaId ;  /* 0x0000000000057919 */ /* 0x000e220000008800 */
[----:B----4-:R-:W-:-:S05]  /*2c070*/  VIADD R0, R0, 0x1 ;  /* 0x0000000100007836 */ /* 0x010fca0000000000 */
[----:B------:R-:W-:-:S04]  /*2c080*/  LEA.HI R2, R0, R0, RZ, 0x1 ;  /* 0x0000000000027211 */ /* 0x000fc800078f08ff */
[----:B------:R-:W-:Y:S02]  /*2c090*/  LOP3.LUT R3, R2, 0xfffffffe, RZ, 0xc0, !PT ;  /* 0xfffffffe02037812 */ /* 0x000fe400078ec0ff */
[----:B------:R-:W-:-:S03]  /*2c0a0*/  MOV R2, 0x400 ;  /* 0x0000040000027802 */ /* 0x000fc60000000f00 */
[----:B------:R-:W-:Y:S01]  /*2c0b0*/  IMAD.IADD R0, R0, 0x1, -R3 ;  /* 0x0000000100007824 */ /* 0x000fe200078e0a03 */
[----:B0-----:R-:W-:-:S04]  /*2c0c0*/  LEA R5, R5, R2, 0x18 ;  /* 0x0000000205057211 */ /* 0x001fc800078ec0ff */
[----:B------:R-:W-:-:S04]  /*2c0d0*/  SHF.L.U32 R0, R0, 0x1f, RZ ;  /* 0x0000001f00007819 */ /* 0x000fc800000006ff */
[----:B------:R-:W0:Y:S02]  /*2c0e0*/  SYNCS.PHASECHK.TRANS64.TRYWAIT P0, [R5+URZ+0x32420], R0 ;  /* 0x03242000050075a7 */ /* 0x000e24000800017f */
[----:B0-----:R-:W-:Y:S05]  /*2c0f0*/  @!P0 BRA `(.L_x_3651) ;  /* 0x0000004400888947 */ /* 0x001fea0003800000 */
.L_x_3789:
[----:B------:R-:W-:Y:S05]  /*2c100*/  BSYNC B0 ;  /* 0x0000000000007941 */ /* 0x000fea0003800000 */
.L_x_3650:
[----:B------:R-:W-:-:S03]  /*2c110*/  UMOV UR4, 0xffffffff ;  /* 0xffffffff00047882 */ /* 0x000fc60000000000 */
[----:B------:R-:W-:Y:S05]  /*2c120*/  BRA.DIV UR4, `(.L_x_3652) ;  /* 0x0000004604907947 */ /* 0x000fea000b800000 */
[----:B0-----:R-:W0:Y:S02]  /*2c130*/  S2R R0, SR_TID.X ;  /* 0x0000000000007919 */ /* 0x001e240000002100 */
[----:B0-----:R-:W-:-:S04]  /*2c140*/  SHF.R.U32.HI R0, RZ, 0x5, R0 ;  /* 0x00000005ff007819 */ /* 0x001fc80000011600 */
[----:B------:R-:W-:-:S05]  /*2c150*/  LOP3.LUT R0, R0, 0x3, RZ, 0xc0, !PT ;  /* 0x0000000300007812 */ /* 0x000fca00078ec0ff */
[----:B------:R0:W4:Y:S02]  /*2c160*/  SHFL.IDX PT, R14, R0, RZ, 0x1f ;  /* 0x00001fff000e7589 */ /* 0x00012400000e0000 */
.L_x_3792:
[----:B----4-:R-:W-:Y:S01]  /*2c170*/  ISETP.NE.AND P0, PT, R14, RZ, PT ;  /* 0x000000ff0e00720c */ /* 0x010fe20003f05270 */
[----:B------:R-:W-:-:S12]  /*2c180*/  BSSY B0, `(.L_x_3653) ;  /* 0x0000026000007945 */ /* 0x000fd80003800000 */
[----:B------:R-:W-:Y:S05]  /*2c190*/  @P0 BRA `(.L_x_3654) ;  /* 0x0000000000900947 */ /* 0x000fea0003800000 */
[----:B------:R-:W-:-:S03]  /*2c1a0*/  UMOV UR4, 0xffffffff ;  /* 0xffffffff00047882 */ /* 0x000fc60000000000 */
[----:B------:R-:W-:Y:S05]  /*2c1b0*/  BRA.DIV UR4, `(.L_x_3655) ;  /* 0x0000004604a07947 */ /* 0x000fea000b800000 */
[----:B------:R-:W-:-:S13]  /*2c1c0*/  ELECT P6, URZ, PT ;  /* 0x00000000003f782f */ /* 0x000fda00038c0000 */
.L_x_3795:
[----:B------:R-:W-:Y:S05]  /*2c1d0*/  @!P6 BRA `(.L_x_3654) ;  /* 0x000000000080e947 */ /* 0x000fea0003800000 */
[----:B0-----:R-:W4:Y:S02]  /*2c1e0*/  LDL R0, [R1+0x4c8] ;  /* 0x0004c80001007983 */ /* 0x001f240000100800 */
[----:B----4-:R-:W-:-:S13]  /*2c1f0*/  R2UR UR4, R0 ;  /* 0x00000000000472ca */ /* 0x010fda00000e0000 */
[----:B------:R-:W-:-:S06]  /*2c200*/  ULOP3.LUT UR4, UR4, 0x2, URZ, 0xfc, !UPT ;  /* 0x0000000204047892 */ /* 0x000fcc000f8efc3f */
[----:B------:R-:W-:-:S05]  /*2c210*/  IMAD.U32 R0, RZ, RZ, UR4 ;  /* 0x00000004ff007e24 */ /* 0x000fca000f8e00ff */
[----:B------:R-:W-:-:S13]  /*2c220*/  ISETP.NE.AND P0, PT, R0, 0x3, PT ;  /* 0x000000030000780c */ /* 0x000fda0003f05270 */
[----:B------:R-:W-:Y:S05]  /*2c230*/  @!P0 BRA `(.L_x_3656) ;  /* 0x0000000000048947 */ /* 0x000fea0003800000 */
[----:B------:R-:W-:Y:S01]  /*2c240*/  BPT.TRAP 0x1 ;  /* 0x000000040000795c */ /* 0x000fe20000300000 */
.L_x_3656:
[C---:B------:R-:W-:Y:S01]  /*2c250*/  IMAD R3, R24.reuse, 0x8, R5 ;  /* 0x0000000818037824 */ /* 0x040fe200078e0205 */
[----:B------:R-:W-:Y:S01]  /*2c260*/  SHF.L.U32 R2, R27, 0x1f, RZ ;  /* 0x0000001f1b027819 */ /* 0x000fe200000006ff */
[----:B------:R-:W-:-:S03]  /*2c270*/  VIADD R24, R24, 0x1 ;  /* 0x0000000118187836 */ /* 0x000fc60000000000 */
[----:B------:R-:W0:Y:S02]  /*2c280*/  SYNCS.PHASECHK.TRANS64.TRYWAIT P1, [R3+URZ+0x32440], R2 ;  /* 0x03244002030075a7 */ /* 0x000e24000802017f */
[----:B------:R-:W-:-:S04]  /*2c290*/  ISETP.NE.AND P2, PT, R24, 0x2, PT ;  /* 0x000000021800780c */ /* 0x000fc80003f45270 */
[----:B------:R-:W-:Y:S01]  /*2c2a0*/  SEL R0, RZ, 0x1, P2 ;  /* 0x00000001ff007807 */ /* 0x000fe20001000000 */
[----:B0-----:R-:W-:Y:S08]  /*2c2b0*/  @!P1 BRA `(.L_x_3657) ;  /* 0x0000004400809947 */ /* 0x001ff00003800000 */
.L_x_3796:
[----:B------:R-:W-:Y:S02]  /*2c2c0*/  SEL R24, R24, RZ, P2 ;  /* 0x000000ff18187207 */ /* 0x000fe40001000000 */
[----:B------:R-:W-:Y:S01]  /*2c2d0*/  LOP3.LUT R0, R27, R0, RZ, 0x3c, !PT ;  /* 0x000000001b007212 */ /* 0x000fe200078e3cff */
[----:B------:R-:W-:Y:S06]  /*2c2e0*/  @!P0 BRA `(.L_x_3658) ;  /* 0x0000000000048947 */ /* 0x000fec0003800000 */
[----:B------:R-:W-:Y:S01]  /*2c2f0*/  BPT.TRAP 0x1 ;  /* 0x000000040000795c */ /* 0x000fe20000300000 */
.L_x_3658:
[----:B------:R-:W-:Y:S01]  /*2c300*/  IMAD R5, R24, 0x8, R5 ;  /* 0x0000000818057824 */ /* 0x000fe200078e0205 */
[----:B------:R-:W-:-:S04]  /*2c310*/  SHF.L.U32 R0, R0, 0x1f, RZ ;  /* 0x0000001f00007819 */ /* 0x000fc800000006ff */
[----:B------:R-:W4:Y:S02]  /*2c320*/  SYNCS.PHASECHK.TRANS64.TRYWAIT P1, [R5+URZ+0x32440], R0 ;  /* 0x03244000050075a7 */ /* 0x000f24000802017f */
[----:B----4-:R-:W-:Y:S05]  /*2c330*/  @!P1 BRA `(.L_x_3659) ;  /* 0x0000004400749947 */ /* 0x010fea0003800000 */
.L_x_3797:
[----:B------:R-:W-:Y:S05]  /*2c340*/  @!P0 BRA `(.L_x_3660) ;  /* 0x0000000000048947 */ /* 0x000fea0003800000 */
[----:B------:R-:W-:Y:S01]  /*2c350*/  BPT.TRAP 0x1 ;  /* 0x000000040000795c */ /* 0x000fe20000300000 */
.L_x_3660:
[----:B------:R-:W5:Y:S02]  /*2c360*/  SYNCS.PHASECHK.TRANS64.TRYWAIT P1, [R3+URZ+0x32460], R2 ;  /* 0x03246002030075a7 */ /* 0x000f64000802017f */
[----:B-----5:R-:W-:Y:S05]  /*2c370*/  @!P1 BRA `(.L_x_3661) ;  /* 0x0000004400789947 */ /* 0x020fea0003800000 */
.L_x_3798:
[----:B------:R-:W-:Y:S05]  /*2c380*/  @!P0 BRA `(.L_x_3662) ;  /* 0x0000000000048947 */ /* 0x000fea0003800000 */
[----:B------:R-:W-:Y:S01]  /*2c390*/  BPT.TRAP 0x1 ;  /* 0x000000040000795c */ /* 0x000fe20000300000 */
.L_x_3662:
[----:B------:R0:W0:Y:S02]  /*2c3a0*/  SYNCS.PHASECHK.TRANS64.TRYWAIT P0, [R5+URZ+0x32460], R0 ;  /* 0x03246000050075a7 */ /* 0x000024000800017f */
[----:B0-----:R-:W-:Y:S05]  /*2c3b0*/  @!P0 NANOSLEEP.SYNCS 0x989680 ;  /* 0x009896800000895d */ /* 0x001fea0003900000 */
[----:B------:R-:W0:Y:S02]  /*2c3c0*/  @!P0 SYNCS.PHASECHK.TRANS64 P0, [R5+URZ+0x32460], R0 ;  /* 0x03246000050085a7 */ /* 0x000e24000800007f */
[----:B0-----:R-:W-:Y:S05]  /*2c3d0*/  @!P0 BRA `(.L_x_3662) ;  /* 0xfffffffc00f08947 */ /* 0x001fea000383ffff */
.L_x_3654:
[----:B------:R-:W-:Y:S05]  /*2c3e0*/  BSYNC B0 ;  /* 0x0000000000007941 */ /* 0x000fea0003800000 */
.L_x_3653:
[----:B------:R-:W-:Y:S05]  /*2c3f0*/  EXIT ;  /* 0x000000000000794d */ /* 0x000fea0003800000 */
.L_x_3445:
[----:B0-----:R0:W1:Y:S02]  /*2c400*/  SYNCS.PHASECHK.TRANS64.TRYWAIT P0, [R72+URZ+0x32400], R11 ;  /* 0x0324000b480075a7 */ /* 0x001064000800017f */
[----:B-1----:R-:W-:Y:S05]  /*2c410*/  @!P0 NANOSLEEP.SYNCS 0x989680 ;  /* 0x009896800000895d */ /* 0x002fea0003900000 */
[----:B------:R-:W1:Y:S02]  /*2c420*/  @!P0 SYNCS.PHASECHK.TRANS64 P0, [R72+URZ+0x32400], R11 ;  /* 0x0324000b480085a7 */ /* 0x000e64000800007f */
[----:B-1----:R-:W-:Y:S05]  /*2c430*/  @!P0 BRA `(.L_x_3445) ;  /* 0xfffffffc00f08947 */ /* 0x002fea000383ffff */
[----:B------:R-:W-:Y:S05]  /*2c440*/  BRA `(.L_x_3663) ;  /* 0xfffffd6800507947 */ /* 0x000fea000383ffff */
.L_x_3452:
[----:B-1----:R1:W2:Y:S02]  /*2c450*/  SYNCS.PHASECHK.TRANS64.TRYWAIT P0, [R10+URZ], R11 ;  /* 0x0000000b0a0075a7 */ /* 0x0022a4000800017f */
[----:B--2---:R-:W-:Y:S05]  /*2c460*/  @!P0 NANOSLEEP.SYNCS 0x989680 ;  /* 0x009896800000895d */ /* 0x004fea0003900000 */
[----:B------:R-:W2:Y:S02]  /*2c470*/  @!P0 SYNCS.PHASECHK.TRANS64 P0, [R10+URZ], R11 ;  /* 0x0000000b0a0085a7 */ /* 0x000ea4000800007f */
[----:B--2---:R-:W-:Y:S05]  /*2c480*/  @!P0 BRA `(.L_x_3452) ;  /* 0xfffffffc00f08947 */ /* 0x004fea000383ffff */
[----:B------:R-:W-:Y:S05]  /*2c490*/  BRA `(.L_x_3451) ;  /* 0xfffffd6c00787947 */ /* 0x000fea000383ffff */
.L_x_3454:
[----:B0-----:R0:W1:Y:S02]  /*2c4a0*/  SYNCS.PHASECHK.TRANS64.TRYWAIT P0, [R72+URZ+0x32410], R7 ;  /* 0x03241007480075a7 */ /* 0x001064000800017f */
[----:B-1----:R-:W-:Y:S05]  /*2c4b0*/  @!P0 NANOSLEEP.SYNCS 0x989680 ;  /* 0x009896800000895d */ /* 0x002fea0003900000 */
[----:B------:R-:W1:Y:S02]  /*2c4c0*/  @!P0 SYNCS.PHASECHK.TRANS64 P0, [R72+URZ+0x32410], R7 ;  /* 0x03241007480085a7 */ /* 0x000e64000800007f */
[----:B-1----:R-:W-:Y:S05]  /*2c4d0*/  @!P0 BRA `(.L_x_3454) ;  /* 0xfffffffc00f08947 */ /* 0x002fea000383ffff */
[----:B------:R-:W-:Y:S05]  /*2c4e0*/  BRA `(.L_x_3664) ;  /* 0xfffffd7000507947 */ /* 0x000fea000383ffff */
.L_x_3461:
[----:B-1----:R1:W2:Y:S02]  /*2c4f0*/  SYNCS.PHASECHK.TRANS64.TRYWAIT P0, [R10+URZ], R11 ;  /* 0x0000000b0a0075a7 */ /* 0x0022a4000800017f */
[----:B--2---:R-:W-:Y:S05]  /*2c500*/  @!P0 NANOSLEEP.SYNCS 0x989680 ;  /* 0x009896800000895d */ /* 0x004fea0003900000 */
[----:B------:R-:W2:Y:S02]  /*2c510*/  @!P0 SYNCS.PHASECHK.TRANS64 P0, [R10+URZ], R11 ;  /* 0x0000000b0a0085a7 */ /* 0x000ea4000800007f */
[----:B--2---:R-:W-:Y:S05]  /*2c520*/  @!P0 BRA `(.L_x_3461) ;  /* 0xfffffffc00f08947 */ /* 0x004fea000383ffff */
[----:B------:R-:W-:Y:S05]  /*2c530*/  BRA `(.L_x_3460) ;  /* 0xfffffd7000947947 */ /* 0x000fea000383ffff */
.L_x_3495:
[----:B0-----:R0:W2:Y:S02]  /*2c540*/  SYNCS.PHASECHK.TRANS64.TRYWAIT P0, [R6+URZ], R7 ;  /* 0x00000007060075a7 */ /* 0x0010a4000800017f */
[----:B--2---:R-:W-:Y:S05]  /*2c550*/  @!P0 NANOSLEEP.SYNCS 0x989680 ;  /* 0x009896800000895d */ /* 0x004fea0003900000 */
[----:B------:R-:W2:Y:S02]  /*2c560*/  @!P0 SYNCS.PHASECHK.TRANS64 P0, [R6+URZ], R7 ;  /* 0x00000007060085a7 */ /* 0x000ea4000800007f */
[----:B--2---:R-:W-:Y:S05]  /*2c570*/  @!P0 BRA `(.L_x_3495) ;  /* 0xfffffffc00f08947 */ /* 0x004fea000383ffff */
[----:B------:R-:W-:Y:S05]  /*2c580*/  BRA `(.L_x_3494) ;  /* 0xfffffddc00dc7947 */ /* 0x000fea000383ffff */
.L_x_3502:
[----:B0-----:R0:W1:Y:S02]  /*2c590*/  SYNCS.PHASECHK.TRANS64.TRYWAIT P0, [R6+URZ], R7 ;  /* 0x00000007060075a7 */ /* 0x001064000800017f */
[----:B-1----:R-:W-:Y:S05]  /*2c5a0*/  @!P0 NANOSLEEP.SYNCS 0x989680 ;  /* 0x009896800000895d */ /* 0x002fea0003900000 */
[----:B------:R-:W1:Y:S02]  /*2c5b0*/  @!P0 SYNCS.PHASECHK.TRANS64 P0, [R6+URZ], R7 ;  /* 0x00000007060085a7 */ /* 0x000e64000800007f */
[----:B-1----:R-:W-:Y:S05]  /*2c5c0*/  @!P0 BRA `(.L_x_3502) ;  /* 0xfffffffc00f08947 */ /* 0x002fea000383ffff */
[----:B------:R-:W-:Y:S05]  /*2c5d0*/  BRA `(.L_x_3501) ;  /* 0xfffffde400007947 */ /* 0x000fea000383ffff */
.L_x_3515:
[----:B0-----:R0:W2:Y:S02]  /*2c5e0*/  SYNCS.PHASECHK.TRANS64.TRYWAIT P0, [R0+URZ], R7 ;  /* 0x00000007000075a7 */ /* 0x0010a4000800017f */
[----:B--2---:R-:W-:Y:S05]  /*2c5f0*/  @!P0 NANOSLEEP.SYNCS 0x989680 ;  /* 0x009896800000895d */ /* 0x004fea0003900000 */
[----:B------:R-:W2:Y:S02]  /*2c600*/  @!P0 SYNCS.PHASECHK.TRANS64 P0, [R0+URZ], R7 ;  /* 0x00000007000085a7 */ /* 0x000ea4000800007f */
[----:B--2---:R-:W-:Y:S05]  /*2c610*/  @!P0 BRA `(.L_x_3515) ;  /* 0xfffffffc00f08947 */ /* 0x004fea000383ffff */
[----:B------:R-:W-:Y:S05]  /*2c620*/  BRA `(.L_x_3514) ;  /* 0xfffffe7c00787947 */ /* 0x000fea000383ffff */
.L_x_3522:
[----:B0-----:R0:W2:Y:S02]  /*2c630*/  SYNCS.PHASECHK.TRANS64.TRYWAIT P0, [R6+URZ], R7 ;  /* 0x00000007060075a7 */ /* 0x0010a4000800017f */
[----:B--2---:R-:W-:Y:S05]  /*2c640*/  @!P0 NANOSLEEP.SYNCS 0x989680 ;  /* 0x009896800000895d */ /* 0x004fea0003900000 */
[----:B------:R-:W2:Y:S02]  /*2c650*/  @!P0 SYNCS.PHASECHK.TRANS64 P0, [R6+URZ], R7 ;  /* 0x00000007060085a7 */ /* 0x000ea4000800007f */
[----:B--2---:R-:W-:Y:S05]  /*2c660*/  @!P0 BRA `(.L_x_3522) ;  /* 0xfffffffc00f08947 */ /* 0x004fea000383ffff */
[----:B------:R-:W-:Y:S05]  /*2c670*/  BRA `(.L_x_3521) ;  /* 0xfffffe8000b07947 */ /* 0x000fea000383ffff */
.L_x_3594:
[----:B------:R-:W-:Y:S01]  /*2c680*/  SHF.R.U32.HI R21, RZ, 0x5, R21 ;  /* 0x00000005ff157819 */ /* 0x000fe20000011615 */
[----:B------:R-:W-:Y:S01]  /*2c690*/  BSSY B0, `(.L_x_3665) ;  /* 0x0000009000007945 */ /* 0x000fe20003800000 */
[----:B------:R-:W-:Y:S02]  /*2c6a0*/  IMAD.MOV.U32 R12, RZ, RZ, RZ ;  /* 0x000000ffff0c7224 */ /* 0x000fe400078e00ff */
[----:B------:R-:W-:Y:S01]  /*2c6b0*/  LOP3.LUT R21, R21, 0x3, RZ, 0xc0, !PT ;  /* 0x0000000315157812 */ /* 0x000fe200078ec0ff */
[----:B------:R-:W-:Y:S02]  /*2c6c0*/  IMAD.MOV.U32 R11, RZ, RZ, 0x1f ;  /* 0x0000001fff0b7424 */ /* 0x000fe400078e00ff */
[----:B------:R-:W-:Y:S02]  /*2c6d0*/  IMAD.MOV.U32 R15, RZ, RZ, -0x1 ;  /* 0xffffffffff0f7424 */ /* 0x000fe400078e00ff */
[----:B------:R-:W-:-:S07]  /*2c6e0*/  IMAD.MOV.U32 R13, RZ, RZ, R21 ;  /* 0x000000ffff0d7224 */ /* 0x000fce00078e0015 */
[----:B-----5:R-:W-:Y:S05]  /*2c6f0*/  WARPSYNC.COLLECTIVE R15, `(.L_x_3666) ;  /* 0x000000000f087348 */ /* 0x020fea0003c00000 */
[----:B------:R0:W1:Y:S02]  /*2c700*/  SHFL.IDX P6, R14, R13, R12, R11 ;  /* 0x0000000c0d0e7389 */ /* 0x00006400000c000b */
[----:B01---5:R-:W-:Y:S01]  /*2c710*/  ENDCOLLECTIVE ;  /* 0x000000000000791b */ /* 0x023fe20003800000 */
.L_x_3666:
[----:B------:R-:W-:Y:S05]  /*2c720*/  BSYNC B0 ;  /* 0x0000000000007941 */ /* 0x000fea0003800000 */
.L_x_3665:
[----:B------:R-:W-:Y:S05]  /*2c730*/  BRA `(.L_x_3667) ;  /* 0xffffffac00d07947 */ /* 0x000fea000383ffff */
.L_x_3597:
[----:B-1----:R1:W2:Y:S02]  /*2c740*/  SYNCS.PHASECHK.TRANS64.TRYWAIT P0, [R17+URZ+0x32440], R0 ;  /* 0x03244000110075a7 */ /* 0x0022a4000800017f */
[----:B--2---:R-:W-:Y:S05]  /*2c750*/  @!P0 NANOSLEEP.SYNCS 0x989680 ;  /* 0x009896800000895d */ /* 0x004fea0003900000 */
[----:B------:R-:W2:Y:S02]  /*2c760*/  @!P0 SYNCS.PHASECHK.TRANS64 P0, [R17+URZ+0x32440], R0 ;  /* 0x03244000110085a7 */ /* 0x000ea4000800007f */
[----:B--2---:R-:W-:Y:S05]  /*2c770*/  @!P0 BRA `(.L_x_3597) ;  /* 0xfffffffc00f08947 */ /* 0x004fea000383ffff */
[----:B------:R-:W-:Y:S05]  /*2c780*/  BRA `(.L_x_3668) ;  /* 0xffffffb000707947 */ /* 0x000fea000383ffff */
.L_x_3598:
        /* <DEDUP_REMOVED lines=8> */
.L_x_3670:
[----:B------:R-:W-:Y:S05]  /*2c810*/  BSYNC B0 ;  /* 0x0000000000007941 */ /* 0x000fea0003800000 */
.L_x_3669:
        /* <DEDUP_REMOVED lines=9> */
.L_x_3671:
[----:B------:R-:W-:Y:S02]  /*2c8b0*/  IMAD.MOV.U32 R13, RZ, RZ, R4 ;  /* 0x000000ffff0d7224 */ /* 0x000fe400078e0004 */
[----:B------:R-:W-:Y:S02]  /*2c8c0*/  IMAD.MOV.U32 R12, RZ, RZ, 0x1 ;  /* 0x00000001ff0c7424 */ /* 0x000fe400078e00ff */
[----:B------:R-:W-:-:S07]  /*2c8d0*/  IMAD.MOV.U32 R3, RZ, RZ, R14 ;  /* 0x000000ffff037224 */ /* 0x000fce00078e000e */
[----:B------:R-:W-:Y:S05]  /*2c8e0*/  WARPSYNC.COLLECTIVE R15, `(.L_x_3672) ;  /* 0x000000000f087348 */ /* 0x000fea0003c00000 */
[----:B------:R0:W1:Y:S02]  /*2c8f0*/  SHFL.IDX P6, R14, R13, R12, R11 ;  /* 0x0000000c0d0e7389 */ /* 0x00006400000c000b */
[----:B01----:R-:W-:Y:S01]  /*2c900*/  ENDCOLLECTIVE ;  /* 0x000000000000791b */ /* 0x003fe20003800000 */
.L_x_3672:
        /* <DEDUP_REMOVED lines=15> */
.L_x_3673:
[----:B------:R-:W-:Y:S02]  /*2ca00*/  @P0 IMAD R6, R5, 0x2, R22 ;  /* 0x0000000205060824 */ /* 0x000fe400078e0216 */
[----:B------:R-:W-:Y:S02]  /*2ca10*/  IMAD.MOV.U32 R13, RZ, RZ, R4 ;  /* 0x000000ffff0d7224 */ /* 0x000fe400078e0004 */
[----:B------:R-:W-:Y:S02]  /*2ca20*/  IMAD.MOV.U32 R12, RZ, RZ, 0x2 ;  /* 0x00000002ff0c7424 */ /* 0x000fe400078e00ff */
[----:B------:R-:W-:-:S07]  /*2ca30*/  IMAD.MOV.U32 R3, RZ, RZ, R14 ;  /* 0x000000ffff037224 */ /* 0x000fce00078e000e */
[----:B------:R-:W-:Y:S05]  /*2ca40*/  WARPSYNC.COLLECTIVE R15, `(.L_x_3674) ;  /* 0x000000000f087348 */ /* 0x000fea0003c00000 */
[----:B------:R0:W1:Y:S02]  /*2ca50*/  SHFL.IDX P6, R14, R13, R12, R11 ;  /* 0x0000000c0d0e7389 */ /* 0x00006400000c000b */
[----:B01----:R-:W-:Y:S01]  /*2ca60*/  ENDCOLLECTIVE ;  /* 0x000000000000791b */ /* 0x003fe20003800000 */
.L_x_3674:
        /* <DEDUP_REMOVED lines=15> */
.L_x_3675:
[----:B------:R-:W-:Y:S02]  /*2cb60*/  @P0 IMAD R6, R5, 0x2, R22 ;  /* 0x0000000205060824 */ /* 0x000fe400078e0216 */
[----:B------:R-:W-:Y:S02]  /*2cb70*/  IMAD.MOV.U32 R13, RZ, RZ, R4 ;  /* 0x000000ffff0d7224 */ /* 0x000fe400078e0004 */
[----:B------:R-:W-:Y:S02]  /*2cb80*/  IMAD.MOV.U32 R12, RZ, RZ, 0x3 ;  /* 0x00000003ff0c7424 */ /* 0x000fe400078e00ff */
[----:B------:R-:W-:-:S07]  /*2cb90*/  IMAD.MOV.U32 R3, RZ, RZ, R14 ;  /* 0x000000ffff037224 */ /* 0x000fce00078e000e */
[----:B------:R-:W-:Y:S05]  /*2cba0*/  WARPSYNC.COLLECTIVE R15, `(.L_x_3676) ;  /* 0x000000000f087348 */ /* 0x000fea0003c00000 */
[----:B------:R0:W1:Y:S02]  /*2cbb0*/  SHFL.IDX P6, R14, R13, R12, R11 ;  /* 0x0000000c0d0e7389 */ /* 0x00006400000c000b */
[----:B01----:R-:W-:Y:S01]  /*2cbc0*/  ENDCOLLECTIVE ;  /* 0x000000000000791b */ /* 0x003fe20003800000 */
.L_x_3676:
        /* <DEDUP_REMOVED lines=15> */
.L_x_3677:
[----:B------:R-:W-:Y:S02]  /*2ccc0*/  @P0 IMAD R6, R5, 0x2, R22 ;  /* 0x0000000205060824 */ /* 0x000fe400078e0216 */
[----:B------:R-:W-:Y:S02]  /*2ccd0*/  IMAD.MOV.U32 R13, RZ, RZ, R4 ;  /* 0x000000ffff0d7224 */ /* 0x000fe400078e0004 */
[----:B------:R-:W-:Y:S02]  /*2cce0*/  IMAD.MOV.U32 R12, RZ, RZ, 0x4 ;  /* 0x00000004ff0c7424 */ /* 0x000fe400078e00ff */
[----:B------:R-:W-:-:S07]  /*2ccf0*/  IMAD.MOV.U32 R3, RZ, RZ, R14 ;  /* 0x000000ffff037224 */ /* 0x000fce00078e000e */
[----:B------:R-:W-:Y:S05]  /*2cd00*/  WARPSYNC.COLLECTIVE R15, `(.L_x_3678) ;  /* 0x000000000f087348 */ /* 0x000fea0003c00000 */
[----:B------:R0:W1:Y:S02]  /*2cd10*/  SHFL.IDX P6, R14, R13, R12, R11 ;  /* 0x0000000c0d0e7389 */ /* 0x00006400000c000b */
[----:B01----:R-:W-:Y:S01]  /*2cd20*/  ENDCOLLECTIVE ;  /* 0x000000000000791b */ /* 0x003fe20003800000 */
.L_x_3678:
        /* <DEDUP_REMOVED lines=15> */
.L_x_3679:
[----:B------:R-:W-:Y:S02]  /*2ce20*/  @P0 IMAD R6, R5, 0x2, R22 ;  /* 0x0000000205060824 */ /* 0x000fe400078e0216 */
[----:B------:R-:W-:Y:S02]  /*2ce30*/  IMAD.MOV.U32 R13, RZ, RZ, R4 ;  /* 0x000000ffff0d7224 */ /* 0x000fe400078e0004 */
[----:B------:R-:W-:Y:S02]  /*2ce40*/  IMAD.MOV.U32 R12, RZ, RZ, 0x5 ;  /* 0x00000005ff0c7424 */ /* 0x000fe400078e00ff */
[----:B------:R-:W-:-:S07]  /*2ce50*/  IMAD.MOV.U32 R3, RZ, RZ, R14 ;  /* 0x000000ffff037224 */ /* 0x000fce00078e000e */
[----:B------:R-:W-:Y:S05]  /*2ce60*/  WARPSYNC.COLLECTIVE R15, `(.L_x_3680) ;  /* 0x000000000f087348 */ /* 0x000fea0003c00000 */
[----:B------:R0:W1:Y:S02]  /*2ce70*/  SHFL.IDX P6, R14, R13, R12, R11 ;  /* 0x0000000c0d0e7389 */ /* 0x00006400000c000b */
[----:B01----:R-:W-:Y:S01]  /*2ce80*/  ENDCOLLECTIVE ;  /* 0x000000000000791b */ /* 0x003fe20003800000 */
.L_x_3680:
        /* <DEDUP_REMOVED lines=10> */
.L_x_3681:
[----:B------:R-:W-:Y:S01]  /*2cf30*/  @!PT LDS RZ, [RZ] ;  /* 0x00000000fffff984 */ /* 0x000fe20000000800 */
[----:B------:R-:W-:Y:S01]  /*2cf40*/  @!PT LDS RZ, [RZ] ;  /* 0x00000000fffff984 */ /* 0x000fe20000000800 */
[----:B------:R-:W-:Y:S01]  /*2cf50*/  @!PT LDS RZ, [RZ] ;  /* 0x00000000fffff984 */ /* 0x000fe20000000800 */
[----:B------:R1:W-:Y:S01]  /*2cf60*/  @P0 LDGSTS.E.BYPASS.LTC128B.128 [R6+0x1e400], desc[UR36][R2.64], !P2 ;  /* 0x1e40000002060fae */ /* 0x0003e2000d101d64 */
[----:B------:R-:W-:Y:S01]  /*2cf70*/  IMAD.MOV.U32 R0, RZ, RZ, R14 ;  /* 0x000000ffff007224 */ /* 0x000fe200078e000e */
[----:B------:R-:W-:Y:S06]  /*2cf80*/  BRA `(.L_x_3682) ;  /* 0xffffffac00d47947 */ /* 0x000fec000383ffff */
.L_x_3603:
[----:B------:R-:W-:Y:S01]  /*2cf90*/  IMAD.MOV.U32 R13, RZ, RZ, R4 ;  /* 0x000000ffff0d7224 */ /* 0x000fe200078e0004 */
[----:B------:R-:W-:Y:S01]  /*2cfa0*/  LOP3.LUT R23, R23, 0xffffdfff, RZ, 0xc0, !PT ;  /* 0xffffdfff17177812 */ /* 0x000fe200078ec0ff */
        /* <DEDUP_REMOVED lines=8> */
.L_x_3683:
[----:B------:R-:W-:Y:S01]  /*2d030*/  ISETP.GE.AND P2, PT, R36, R37, PT ;  /* 0x000000252400720c */ /* 0x000fe20003f46270 */
[----:B------:R-:W-:-:S12]  /*2d040*/  IMAD.MOV.U32 R13, RZ, RZ, R0 ;  /* 0x000000ffff0d7224 */ /* 0x000fd800078e0000 */
[----:B------:R-:W-:-:S04]  /*2d050*/  @P2 LOP3.LUT R23, R23, 0x2000, RZ, 0xfc, !PT ;  /* 0x0000200017172812 */ /* 0x000fc800078efcff */
[----:B------:R-:W-:Y:S01]  /*2d060*/  LOP3.LUT R23, R23, 0xffffefff, RZ, 0xc0, !PT ;  /* 0xffffefff17177812 */ /* 0x000fe200078ec0ff */
[----:B------:R-:W-:-:S07]  /*2d070*/  IMAD.MOV.U32 R2, RZ, RZ, R14 ;  /* 0x000000ffff027224 */ /* 0x000fce00078e000e */
[----:B------:R-:W-:Y:S05]  /*2d080*/  WARPSYNC.COLLECTIVE R15, `(.L_x_3684) ;  /* 0x000000000f087348 */ /* 0x000fea0003c00000 */
[----:B------:R0:W1:Y:S02]  /*2d090*/  SHFL.IDX P6, R14, R13, R12, R11 ;  /* 0x0000000c0d0e7389 */ /* 0x00006400000c000b */
[----:B01----:R-:W-:Y:S01]  /*2d0a0*/  ENDCOLLECTIVE ;  /* 0x000000000000791b */ /* 0x003fe20003800000 */
.L_x_3684:
[----:B------:R-:W-:Y:S02]  /*2d0b0*/  IMAD.MOV.U32 R13, RZ, RZ, R4 ;  /* 0x000000ffff0d7224 */ /* 0x000fe400078e0004 */
[----:B------:R-:W-:Y:S02]  /*2d0c0*/  IMAD.MOV.U32 R12, RZ, RZ, 0x1 ;  /* 0x00000001ff0c7424 */ /* 0x000fe400078e00ff */
[----:B------:R-:W-:-:S07]  /*2d0d0*/  IMAD.MOV.U32 R3, RZ, RZ, R14 ;  /* 0x000000ffff037224 */ /* 0x000fce00078e000e */
[----:B------:R-:W-:Y:S05]  /*2d0e0*/  WARPSYNC.COLLECTIVE R15, `(.L_x_3685) ;  /* 0x000000000f087348 */ /* 0x000fea0003c00000 */
[----:B------:R0:W1:Y:S02]  /*2d0f0*/  SHFL.IDX P6, R14, R13, R12, R11 ;  /* 0x0000000c0d0e7389 */ /* 0x00006400000c000b */
[----:B01----:R-:W-:Y:S01]  /*2d100*/  ENDCOLLECTIVE ;  /* 0x000000000000791b */ /* 0x003fe20003800000 */
.L_x_3685:
        /* <DEDUP_REMOVED lines=13> */
.L_x_3686:
[----:B------:R-:W-:-:S05]  /*2d1e0*/  VIADD R2, R36, 0x10 ;  /* 0x0000001024027836 */ /* 0x000fca0000000000 */
[----:B------:R-:W-:Y:S01]  /*2d1f0*/  ISETP.GE.AND P2, PT, R2, R37, PT ;  /* 0x000000250200720c */ /* 0x000fe20003f46270 */
[----:B------:R-:W-:Y:S02]  /*2d200*/  IMAD.MOV.U32 R13, RZ, RZ, R4 ;  /* 0x000000ffff0d7224 */ /* 0x000fe400078e0004 */
[----:B------:R-:W-:-:S10]  /*2d210*/  IMAD.MOV.U32 R12, RZ, RZ, 0x2 ;  /* 0x00000002ff0c7424 */ /* 0x000fd400078e00ff */
[----:B------:R-:W-:Y:S01]  /*2d220*/  @P2 LOP3.LUT R23, R23, 0x1000, RZ, 0xfc, !PT ;  /* 0x0000100017172812 */ /* 0x000fe200078efcff */
[----:B------:R-:W-:-:S03]  /*2d230*/  IMAD.MOV.U32 R11, RZ, RZ, R14 ;  /* 0x000000ffff0b7224 */ /* 0x000fc600078e000e */
[----:B------:R-:W-:Y:S02]  /*2d240*/  LOP3.LUT R23, R23, 0xfffff7ff, RZ, 0xc0, !PT ;  /* 0xfffff7ff17177812 */ /* 0x000fe400078ec0ff */
[----:B------:R-:W-:-:S05]  /*2d250*/  @!P2 LEA R11, P1, R20, R11, 0x1 ;  /* 0x0000000b140ba211 */ /* 0x000fca00078208ff */
[----:B------:R-:W-:Y:S02]  /*2d260*/  @!P2 IMAD.MOV.U32 R2, RZ, RZ, R11 ;  /* 0x000000ffff02a224 */ /* 0x000fe400078e000b */
[----:B------:R-:W-:Y:S02]  /*2d270*/  IMAD.MOV.U32 R11, RZ, RZ, 0x181f ;  /* 0x0000181fff0b7424 */ /* 0x000fe400078e00ff */
[----:B------:R-:W-:-:S07]  /*2d280*/  @!P2 IMAD.X R6, RZ, RZ, R6, P1 ;  /* 0x000000ffff06a224 */ /* 0x000fce00008e0606 */
[----:B------:R-:W-:Y:S05]  /*2d290*/  WARPSYNC.COLLECTIVE R15, `(.L_x_3687) ;  /* 0x000000000f087348 */ /* 0x000fea0003c00000 */
[----:B------:R0:W1:Y:S02]  /*2d2a0*/  SHFL.IDX P6, R14, R13, R12, R11 ;  /* 0x0000000c0d0e7389 */ /* 0x00006400000c000b */
[----:B01----:R-:W-:Y:S01]  /*2d2b0*/  ENDCOLLECTIVE ;  /* 0x000000000000791b */ /* 0x003fe20003800000 */
.L_x_3687:
[----:B------:R-:W-:-:S05]  /*2d2c0*/  @!P2 IMAD.MOV.U32 R3, RZ, RZ, R6 ;  /* 0x000000ffff03a224 */ /* 0x000fca00078e0006 */
        /* <DEDUP_REMOVED lines=11> */
.L_x_3688:
        /* <DEDUP_REMOVED lines=8> */
.L_x_3689:
        /* <DEDUP_REMOVED lines=15> */
.L_x_3690:
[----:B------:R-:W-:Y:S01]  /*2d4f0*/  @P2 LOP3.LUT R23, R23, 0x200, RZ, 0xfc, !PT ;  /* 0x0000020017172812 */ /* 0x000fe200078efcff */
[----:B------:R-:W-:-:S03]  /*2d500*/  IMAD.MOV.U32 R13, RZ, RZ, R4 ;  /* 0x000000ffff0d7224 */ /* 0x000fc600078e0004 */
[----:B------:R-:W-:Y:S01]  /*2d510*/  LOP3.LUT R23, R23, 0xfffffeff, RZ, 0xc0, !PT ;  /* 0xfffffeff17177812 */ /* 0x000fe200078ec0ff */
        /* <DEDUP_REMOVED lines=9> */
.L_x_3691:
        /* <DEDUP_REMOVED lines=11> */
.L_x_3692:
[----:B------:R-:W-:-:S04]  /*2d660*/  @P2 LOP3.LUT R23, R23, 0x100, RZ, 0xfc, !PT ;  /* 0x0000010017172812 */ /* 0x000fc800078efcff */
[----:B------:R-:W-:Y:S01]  /*2d670*/  LOP3.LUT R23, R23, 0xffffff7f, RZ, 0xc0, !PT ;  /* 0xffffff7f17177812 */ /* 0x000fe200078ec0ff */
[----:B------:R-:W-:Y:S02]  /*2d680*/  IMAD.MOV.U32 R12, RZ, RZ, 0x5 ;  /* 0x00000005ff0c7424 */ /* 0x000fe400078e00ff */
[----:B------:R-:W-:-:S05]  /*2d690*/  IMAD.MOV.U32 R9, RZ, RZ, R14 ;  /* 0x000000ffff097224 */ /* 0x000fca00078e000e */
[----:B------:R-:W-:-:S05]  /*2d6a0*/  @!P2 LEA R13, P1, R20, R9, 0x1 ;  /* 0x00000009140da211 */ /* 0x000fca00078208ff */
[----:B------:R-:W-:Y:S02]  /*2d6b0*/  @!P2 IMAD.X R9, RZ, RZ, R2, P1 ;  /* 0x000000ffff09a224 */ /* 0x000fe400008e0602 */
[----:B------:R-:W-:Y:S02]  /*2d6c0*/  @!P2 IMAD.MOV.U32 R2, RZ, RZ, R13 ;  /* 0x000000ffff02a224 */ /* 0x000fe400078e000d */
[----:B------:R-:W-:Y:S02]  /*2d6d0*/  IMAD.MOV.U32 R13, RZ, RZ, R4 ;  /* 0x000000ffff0d7224 */ /* 0x000fe400078e0004 */
[----:B------:R-:W-:-:S07]  /*2d6e0*/  @!P2 IMAD.MOV.U32 R3, RZ, RZ, R9 ;  /* 0x000000ffff03a224 */ /* 0x000fce00078e0009 */
[----:B------:R-:W-:Y:S05]  /*2d6f0*/  WARPSYNC.COLLECTIVE R15, `(.L_x_3693) ;  /* 0x000000000f087348 */ /* 0x000fea0003c00000 */
[----:B------:R0:W1:Y:S02]  /*2d700*/  SHFL.IDX P6, R14, R13, R12, R11 ;  /* 0x0000000c0d0e7389 */ /* 0x00006400000c000b */
[----:B01----:R-:W-:Y:S01]  /*2d710*/  ENDCOLLECTIVE ;  /* 0x000000000000791b */ /* 0x003fe20003800000 */
.L_x_3693:
        /* <DEDUP_REMOVED lines=11> */
.L_x_3694:
        /* <DEDUP_REMOVED lines=8> */
.L_x_3695:
[----:B------:R-:W-:-:S05]  /*2d850*/  @!P2 LEA R7, P1, R20, R7, 0x1 ;  /* 0x000000071407a211 */ /* 0x000fca00078208ff */
[----:B------:R-:W-:Y:S02]  /*2d860*/  @!P2 IMAD.X R6, RZ, RZ, R6, P1 ;  /* 0x000000ffff06a224 */ /* 0x000fe400008e0606 */
[----:B------:R-:W-:Y:S02]  /*2d870*/  @!P2 IMAD.MOV.U32 R2, RZ, RZ, R7 ;  /* 0x000000ffff02a224 */ /* 0x000fe400078e0007 */
[----:B------:R-:W-:Y:S02]  /*2d880*/  @!P2 IMAD.MOV.U32 R3, RZ, RZ, R6 ;  /* 0x000000ffff03a224 */ /* 0x000fe400078e0006 */
[----:B------:R-:W-:Y:S02]  /*2d890*/  IMAD.MOV.U32 R13, RZ, RZ, R0 ;  /* 0x000000ffff0d7224 */ /* 0x000fe400078e0000 */
[----:B------:R-:W-:Y:S01]  /*2d8a0*/  VIADD R6, R36, 0x60 ;  /* 0x0000006024067836 */ /* 0x000fe20000000000 */
[----:B------:R-:W-:Y:S01]  /*2d8b0*/  @!PT LDS RZ, [RZ] ;  /* 0x00000000fffff984 */ /* 0x000fe20000000800 */
[----:B------:R-:W-:Y:S01]  /*2d8c0*/  @!PT LDS RZ, [RZ] ;  /* 0x00000000fffff984 */ /* 0x000fe20000000800 */
[----:B------:R-:W-:Y:S01]  /*2d8d0*/  @!PT LDS RZ, [RZ] ;  /* 0x00000000fffff984 */ /* 0x000fe20000000800 */
[----:B------:R0:W-:Y:S04]  /*2d8e0*/  @!P2 LDGSTS.E.BYPASS.LTC128B.128 [R26+0x1ac00], desc[UR36][R2.64], !P0 ;  /* 0x1ac00000021aafae */ /* 0x0001e8000c101d64 */
[----:B------:R-:W-:Y:S01]  /*2d8f0*/  ISETP.GE.AND P2, PT, R6, R37, PT ;  /* 0x000000250600720c */ /* 0x000fe20003f46270 */
[----:B0-----:R-:W-:-:S12]  /*2d900*/  IMAD.MOV.U32 R2, RZ, RZ, R14 ;  /* 0x000000ffff027224 */ /* 0x001fd800078e000e */
[----:B------:R-:W-:Y:S05]  /*2d910*/  WARPSYNC.COLLECTIVE R15, `(.L_x_3696) ;  /* 0x000000000f087348 */ /* 0x000fea0003c00000 */
[----:B------:R0:W1:Y:S02]  /*2d920*/  SHFL.IDX P6, R14, R13, R12, R11 ;  /* 0x0000000c0d0e7389 */ /* 0x00006400000c000b */
[----:B01----:R-:W-:Y:S01]  /*2d930*/  ENDCOLLECTIVE ;  /* 0x000000000000791b */ /* 0x003fe20003800000 */
.L_x_3696:
[----:B------:R-:W-:Y:S01]  /*2d940*/  @P2 LOP3.LUT R23, R23, 0x40, RZ, 0xfc, !PT ;  /* 0x0000004017172812 */ /* 0x000fe200078efcff */
[----:B------:R-:W-:Y:S02]  /*2d950*/  IMAD.MOV.U32 R13, RZ, RZ, R4 ;  /* 0x000000ffff0d7224 */ /* 0x000fe400078e0004 */
[----:B------:R-:W-:Y:S02]  /*2d960*/  IMAD.MOV.U32 R12, RZ, RZ, 0x7 ;  /* 0x00000007ff0c7424 */ /* 0x000fe400078e00ff */
[----:B------:R-:W-:-:S07]  /*2d970*/  IMAD.MOV.U32 R5, RZ, RZ, R14 ;  /* 0x000000ffff057224 */ /* 0x000fce00078e000e */
[----:B------:R-:W-:Y:S05]  /*2d980*/  WARPSYNC.COLLECTIVE R15, `(.L_x_3697) ;  /* 0x000000000f087348 */ /* 0x000fea0003c00000 */
[----:B------:R0:W1:Y:S02]  /*2d990*/  SHFL.IDX P6, R14, R13, R12, R11 ;  /* 0x0000000c0d0e7389 */ /* 0x00006400000c000b */
[----:B01----:R-:W-:Y:S01]  /*2d9a0*/  ENDCOLLECTIVE ;  /* 0x000000000000791b */ /* 0x003fe20003800000 */
.L_x_3697:
        /* <DEDUP_REMOVED lines=13> */
.L_x_3698:
[----:B------:R-:W-:Y:S01]  /*2da80*/  IMAD.MOV.U32 R0, RZ, RZ, R14 ;  /* 0x000000ffff007224 */ /* 0x000fe200078e000e */
[----:B------:R-:W-:Y:S06]  /*2da90*/  BRA `(.L_x_3699) ;  /* 0xffffffb000087947 */ /* 0x000fec000383ffff */
.L_x_3607:
        /* <DEDUP_REMOVED lines=8> */
.L_x_3701:
[----:B------:R-:W-:Y:S05]  /*2db20*/  BSYNC B0 ;  /* 0x0000000000007941 */ /* 0x000fea0003800000 */
.L_x_3700:
        /* <DEDUP_REMOVED lines=9> */
.L_x_3702:
[----:B------:R-:W-:Y:S02]  /*2dbc0*/  IMAD.MOV.U32 R13, RZ, RZ, R4 ;  /* 0x000000ffff0d7224 */ /* 0x000fe400078e0004 */
[----:B------:R-:W-:Y:S01]  /*2dbd0*/  IMAD.MOV.U32 R12, RZ, RZ, 0x1 ;  /* 0x00000001ff0c7424 */ /* 0x000fe200078e00ff */
[----:B------:R-:W-:-:S13]  /*2dbe0*/  @!P5 LEA R5, P0, R8, R14, 0x1 ;  /* 0x0000000e0805d211 */ /* 0x000fda00078008ff */
[----:B------:R-:W-:Y:S05]  /*2dbf0*/  WARPSYNC.COLLECTIVE R15, `(.L_x_3703) ;  /* 0x000000000f087348 */ /* 0x000fea0003c00000 */
[----:B------:R0:W1:Y:S02]  /*2dc00*/  SHFL.IDX P6, R14, R13, R12, R11 ;  /* 0x0000000c0d0e7389 */ /* 0x00006400000c000b */
[----:B01----:R-:W-:Y:S01]  /*2dc10*/  ENDCOLLECTIVE ;  /* 0x000000000000791b */ /* 0x003fe20003800000 */
.L_x_3703:
        /* <DEDUP_REMOVED lines=15> */
.L_x_3704:
        /* <DEDUP_REMOVED lines=17> */
.L_x_3705:
[----:B------:R-:W-:Y:S02]  /*2de20*/  IMAD.MOV.U32 R13, RZ, RZ, R0 ;  /* 0x000000ffff0d7224 */ /* 0x000fe400078e0000 */
[----:B------:R-:W-:-:S07]  /*2de30*/  IMAD.MOV.U32 R5, RZ, RZ, R14 ;  /* 0x000000ffff057224 */ /* 0x000fce00078e000e */
[----:B------:R-:W-:Y:S05]  /*2de40*/  WARPSYNC.COLLECTIVE R15, `(.L_x_3706) ;  /* 0x000000000f087348 */ /* 0x000fea0003c00000 */
[----:B------:R0:W1:Y:S02]  /*2de50*/  SHFL.IDX P6, R14, R13, R12, R11 ;  /* 0x0000000c0d0e7389 */ /* 0x00006400000c000b */
[----:B01----:R-:W-:Y:S01]  /*2de60*/  ENDCOLLECTIVE ;  /* 0x000000000000791b */ /* 0x003fe20003800000 */
.L_x_3706:
[----:B------:R-:W-:Y:S02]  /*2de70*/  IMAD.MOV.U32 R13, RZ, RZ, R4 ;  /* 0x000000ffff0d7224 */ /* 0x000fe400078e0004 */
[----:B------:R-:W-:Y:S01]  /*2de80*/  IMAD.MOV.U32 R12, RZ, RZ, 0x3 ;  /* 0x00000003ff0c7424 */ /* 0x000fe200078e00ff */
[----:B------:R-:W-:-:S13]  /*2de90*/  @!P5 LEA R6, P0, R8, R14, 0x1 ;  /* 0x0000000e0806d211 */ /* 0x000fda00078008ff */
[----:B------:R-:W-:Y:S05]  /*2dea0*/  WARPSYNC.COLLECTIVE R15, `(.L_x_3707) ;  /* 0x000000000f087348 */ /* 0x000fea0003c00000 */
[----:B------:R0:W1:Y:S02]  /*2deb0*/  SHFL.IDX P6, R14, R13, R12, R11 ;  /* 0x0000000c0d0e7389 */ /* 0x00006400000c000b */
[----:B01----:R-:W-:Y:S01]  /*2dec0*/  ENDCOLLECTIVE ;  /* 0x000000000000791b */ /* 0x003fe20003800000 */
.L_x_3707:
        /* <DEDUP_REMOVED lines=16> */
.L_x_3708:
        /* <DEDUP_REMOVED lines=17> */
.L_x_3709:
[----:B------:R-:W-:Y:S02]  /*2e0e0*/  IMAD.MOV.U32 R13, RZ, RZ, R0 ;  /* 0x000000ffff0d7224 */ /* 0x000fe400078e0000 */
[----:B------:R-:W-:-:S07]  /*2e0f0*/  IMAD.MOV.U32 R5, RZ, RZ, R14 ;  /* 0x000000ffff057224 */ /* 0x000fce00078e000e */
[----:B------:R-:W-:Y:S05]  /*2e100*/  WARPSYNC.COLLECTIVE R15, `(.L_x_3710) ;  /* 0x000000000f087348 */ /* 0x000fea0003c00000 */
[----:B------:R0:W1:Y:S02]  /*2e110*/  SHFL.IDX P6, R14, R13, R12, R11 ;  /* 0x0000000c0d0e7389 */ /* 0x00006400000c000b */
[----:B01----:R-:W-:Y:S01]  /*2e120*/  ENDCOLLECTIVE ;  /* 0x000000000000791b */ /* 0x003fe20003800000 */
.L_x_3710:
[----:B------:R-:W-:Y:S02]  /*2e130*/  IMAD.MOV.U32 R13, RZ, RZ, R4 ;  /* 0x000000ffff0d7224 */ /* 0x000fe400078e0004 */
[----:B------:R-:W-:Y:S01]  /*2e140*/  IMAD.MOV.U32 R12, RZ, RZ, 0x5 ;  /* 0x00000005ff0c7424 */ /* 0x000fe200078e00ff */
[----:B------:R-:W-:-:S13]  /*2e150*/  @!P5 LEA R6, P0, R8, R14, 0x1 ;  /* 0x0000000e0806d211 */ /* 0x000fda00078008ff */
[----:B------:R-:W-:Y:S05]  /*2e160*/  WARPSYNC.COLLECTIVE R15, `(.L_x_3711) ;  /* 0x000000000f087348 */ /* 0x000fea0003c00000 */
[----:B------:R0:W1:Y:S02]  /*2e170*/  SHFL.IDX P6, R14, R13, R12, R11 ;  /* 0x0000000c0d0e7389 */ /* 0x00006400000c000b */
[----:B01----:R-:W-:Y:S01]  /*2e180*/  ENDCOLLECTIVE ;  /* 0x000000000000791b */ /* 0x003fe20003800000 */
.L_x_3711:
        /* <DEDUP_REMOVED lines=16> */
.L_x_3712:
        /* <DEDUP_REMOVED lines=17> */
.L_x_3713:
[----:B------:R-:W-:Y:S02]  /*2e3a0*/  IMAD.MOV.U32 R13, RZ, RZ, R0 ;  /* 0x000000ffff0d7224 */ /* 0x000fe400078e0000 */
[----:B------:R-:W-:-:S07]  /*2e3b0*/  IMAD.MOV.U32 R5, RZ, RZ, R14 ;  /* 0x000000ffff057224 */ /* 0x000fce00078e000e */
[----:B------:R-:W-:Y:S05]  /*2e3c0*/  WARPSYNC.COLLECTIVE R15, `(.L_x_3714) ;  /* 0x000000000f087348 */ /* 0x000fea0003c00000 */
[----:B------:R0:W1:Y:S02]  /*2e3d0*/  SHFL.IDX P6, R14, R13, R12, R11 ;  /* 0x0000000c0d0e7389 */ /* 0x00006400000c000b */
[----:B01----:R-:W-:Y:S01]  /*2e3e0*/  ENDCOLLECTIVE ;  /* 0x000000000000791b */ /* 0x003fe20003800000 */
.L_x_3714:
[----:B------:R-:W-:Y:S02]  /*2e3f0*/  IMAD.MOV.U32 R13, RZ, RZ, R4 ;  /* 0x000000ffff0d7224 */ /* 0x000fe400078e0004 */
[----:B------:R-:W-:Y:S01]  /*2e400*/  IMAD.MOV.U32 R12, RZ, RZ, 0x7 ;  /* 0x00000007ff0c7424 */ /* 0x000fe200078e00ff */
[----:B------:R-:W-:-:S13]  /*2e410*/  @!P5 LEA R6, P0, R8, R14, 0x1 ;  /* 0x0000000e0806d211 */ /* 0x000fda00078008ff */
[----:B------:R-:W-:Y:S05]  /*2e420*/  WARPSYNC.COLLECTIVE R15, `(.L_x_3715) ;  /* 0x000000000f087348 */ /* 0x000fea0003c00000 */
[----:B------:R0:W1:Y:S02]  /*2e430*/  SHFL.IDX P6, R14, R13, R12, R11 ;  /* 0x0000000c0d0e7389 */ /* 0x00006400000c000b */
[----:B01----:R-:W-:Y:S01]  /*2e440*/  ENDCOLLECTIVE ;  /* 0x000000000000791b */ /* 0x003fe20003800000 */
.L_x_3715:
        /* <DEDUP_REMOVED lines=15> */
.L_x_3716:
[----:B------:R-:W-:Y:S05]  /*2e540*/  BRA `(.L_x_3717) ;  /* 0xffffffb0003c7947 */ /* 0x000fea000383ffff */
.L_x_3612:
[----:B0-----:R0:W1:Y:S02]  /*2e550*/  SYNCS.PHASECHK.TRANS64.TRYWAIT P0, [R22+URZ+0x32420], R3 ;  /* 0x03242003160075a7 */ /* 0x001064000800017f */
[----:B-1----:R-:W-:Y:S05]  /*2e560*/  @!P0 NANOSLEEP.SYNCS 0x989680 ;  /* 0x009896800000895d */ /* 0x002fea0003900000 */
[----:B------:R-:W1:Y:S02]  /*2e570*/  @!P0 SYNCS.PHASECHK.TRANS64 P0, [R22+URZ+0x32420], R3 ;  /* 0x03242003160085a7 */ /* 0x000e64000800007f */
[----:B-1----:R-:W-:Y:S05]  /*2e580*/  @!P0 BRA `(.L_x_3612) ;  /* 0xfffffffc00f08947 */ /* 0x002fea000383ffff */
[----:B------:R-:W-:Y:S05]  /*2e590*/  BRA `(.L_x_3718) ;  /* 0xffffffb000ac7947 */ /* 0x000fea000383ffff */
.L_x_3615:
[----:B-1----:R1:W2:Y:S02]  /*2e5a0*/  SYNCS.PHASECHK.TRANS64.TRYWAIT P0, [R17+URZ+0x32460], R0 ;  /* 0x03246000110075a7 */ /* 0x0022a4000800017f */
[----:B--2---:R-:W-:Y:S05]  /*2e5b0*/  @!P0 NANOSLEEP.SYNCS 0x989680 ;  /* 0x009896800000895d */ /* 0x004fea0003900000 */
[----:B------:R-:W2:Y:S02]  /*2e5c0*/  @!P0 SYNCS.PHASECHK.TRANS64 P0, [R17+URZ+0x32460], R0 ;  /* 0x03246000110085a7 */ /* 0x000ea4000800007f */
[----:B--2---:R-:W-:Y:S05]  /*2e5d0*/  @!P0 BRA `(.L_x_3615) ;  /* 0xfffffffc00f08947 */ /* 0x004fea000383ffff */
[----:B------:R-:W-:Y:S05]  /*2e5e0*/  BRA `(.L_x_3719) ;  /* 0xffffffb000b87947 */ /* 0x000fea000383ffff */
.L_x_3616:
        /* <DEDUP_REMOVED lines=8> */
.L_x_3721:
[----:B------:R-:W-:Y:S05]  /*2e670*/  BSYNC B0 ;  /* 0x0000000000007941 */ /* 0x000fea0003800000 */
.L_x_3720:
        /* <DEDUP_REMOVED lines=13> */
.L_x_3722:
        /* <DEDUP_REMOVED lines=9> */
.L_x_3723:
        /* <DEDUP_REMOVED lines=17> */
.L_x_3724:
[----:B------:R-:W-:Y:S02]  /*2e8f0*/  IMAD.MOV.U32 R13, RZ, RZ, R6 ;  /* 0x000000ffff0d7224 */ /* 0x000fe400078e0006 */
[----:B------:R-:W-:Y:S01]  /*2e900*/  IMAD.MOV.U32 R12, RZ, RZ, 0x2 ;  /* 0x00000002ff0c7424 */ /* 0x000fe200078e00ff */
[----:B------:R-:W-:-:S13]  /*2e910*/  IADD3 R2, P3, R14, R0, RZ ;  /* 0x000000000e027210 */ /* 0x000fda0007f7e0ff */
[----:B------:R-:W-:Y:S05]  /*2e920*/  WARPSYNC.COLLECTIVE R15, `(.L_x_3725) ;  /* 0x000000000f087348 */ /* 0x000fea0003c00000 */
[----:B------:R0:W1:Y:S02]  /*2e930*/  SHFL.IDX P6, R14, R13, R12, R11 ;  /* 0x0000000c0d0e7389 */ /* 0x00006400000c000b */
[----:B01----:R-:W-:Y:S01]  /*2e940*/  ENDCOLLECTIVE ;  /* 0x000000000000791b */ /* 0x003fe20003800000 */
.L_x_3725:
        /* <DEDUP_REMOVED lines=17> */
.L_x_3726:
[----:B------:R-:W-:Y:S02]  /*2ea60*/  IMAD.MOV.U32 R13, RZ, RZ, R6 ;  /* 0x000000ffff0d7224 */ /* 0x000fe400078e0006 */
[----:B------:R-:W-:Y:S01]  /*2ea70*/  IMAD.MOV.U32 R12, RZ, RZ, 0x3 ;  /* 0x00000003ff0c7424 */ /* 0x000fe200078e00ff */
[----:B------:R-:W-:-:S13]  /*2ea80*/  IADD3 R2, P3, R14, R0, RZ ;  /* 0x000000000e027210 */ /* 0x000fda0007f7e0ff */
[----:B------:R-:W-:Y:S05]  /*2ea90*/  WARPSYNC.COLLECTIVE R15, `(.L_x_3727) ;  /* 0x000000000f087348 */ /* 0x000fea0003c00000 */
[----:B------:R0:W1:Y:S02]  /*2eaa0*/  SHFL.IDX P6, R14, R13, R12, R11 ;  /* 0x0000000c0d0e7389 */ /* 0x00006400000c000b */
[----:B01----:R-:W-:Y:S01]  /*2eab0*/  ENDCOLLECTIVE ;  /* 0x000000000000791b */ /* 0x003fe20003800000 */
.L_x_3727:
        /* <DEDUP_REMOVED lines=17> */
.L_x_3728:
[----:B------:R-:W-:Y:S02]  /*2ebd0*/  IMAD.MOV.U32 R13, RZ, RZ, R6 ;  /* 0x000000ffff0d7224 */ /* 0x000fe400078e0006 */
[----:B------:R-:W-:Y:S01]  /*2ebe0*/  IMAD.MOV.U32 R12, RZ, RZ, 0x4 ;  /* 0x00000004ff0c7424 */ /* 0x000fe200078e00ff */
[----:B------:R-:W-:-:S13]  /*2ebf0*/  IADD3 R2, P3, R14, R0, RZ ;  /* 0x000000000e027210 */ /* 0x000fda0007f7e0ff */
[----:B------:R-:W-:Y:S05]  /*2ec00*/  WARPSYNC.COLLECTIVE R15, `(.L_x_3729) ;  /* 0x000000000f087348 */ /* 0x000fea0003c00000 */
[----:B------:R0:W1:Y:S02]  /*2ec10*/  SHFL.IDX P6, R14, R13, R12, R11 ;  /* 0x0000000c0d0e7389 */ /* 0x00006400000c000b */
[----:B01----:R-:W-:Y:S01]  /*2ec20*/  ENDCOLLECTIVE ;  /* 0x000000000000791b */ /* 0x003fe20003800000 */
.L_x_3729:
        /* <DEDUP_REMOVED lines=17> */
.L_x_3730:
[----:B------:R-:W-:Y:S02]  /*2ed40*/  IMAD.MOV.U32 R13, RZ, RZ, R6 ;  /* 0x000000ffff0d7224 */ /* 0x000fe400078e0006 */
[----:B------:R-:W-:Y:S01]  /*2ed50*/  IMAD.MOV.U32 R12, RZ, RZ, 0x5 ;  /* 0x00000005ff0c7424 */ /* 0x000fe200078e00ff */
[----:B------:R-:W-:-:S13]  /*2ed60*/  IADD3 R2, P3, R14, R0, RZ ;  /* 0x000000000e027210 */ /* 0x000fda0007f7e0ff */
[----:B------:R-:W-:Y:S05]  /*2ed70*/  WARPSYNC.COLLECTIVE R15, `(.L_x_3731) ;  /* 0x000000000f087348 */ /* 0x000fea0003c00000 */
[----:B------:R0:W1:Y:S02]  /*2ed80*/  SHFL.IDX P6, R14, R13, R12, R11 ;  /* 0x0000000c0d0e7389 */ /* 0x00006400000c000b */
[----:B01----:R-:W-:Y:S01]  /*2ed90*/  ENDCOLLECTIVE ;  /* 0x000000000000791b */ /* 0x003fe20003800000 */
.L_x_3731:
        /* <DEDUP_REMOVED lines=12> */
.L_x_3732:
        /* <DEDUP_REMOVED lines=9> */
.L_x_3623:
[----:B-1----:R1:W2:Y:S02]  /*2eef0*/  SYNCS.PHASECHK.TRANS64.TRYWAIT P0, [R10+URZ+0x32440], R20 ;  /* 0x032440140a0075a7 */ /* 0x0022a4000800017f */
[----:B--2---:R-:W-:Y:S05]  /*2ef00*/  @!P0 NANOSLEEP.SYNCS 0x989680 ;  /* 0x009896800000895d */ /* 0x004fea0003900000 */
[----:B------:R-:W2:Y:S02]  /*2ef10*/  @!P0 SYNCS.PHASECHK.TRANS64 P0, [R10+URZ+0x32440], R20 ;  /* 0x032440140a0085a7 */ /* 0x000ea4000800007f */
[----:B--2---:R-:W-:Y:S05]  /*2ef20*/  @!P0 BRA `(.L_x_3623) ;  /* 0xfffffffc00f08947 */ /* 0x004fea000383ffff */
[----:B------:R-:W-:Y:S05]  /*2ef30*/  BRA `(.L_x_3734) ;  /* 0xffffffb4003c7947 */ /* 0x000fea000383ffff */
.L_x_3624:
        /* <DEDUP_REMOVED lines=8> */
.L_x_3736:
[----:B------:R-:W-:Y:S05]  /*2efc0*/  BSYNC B1 ;  /* 0x0000000000017941 */ /* 0x000fea0003800000 */
.L_x_3735:
        /* <DEDUP_REMOVED lines=9> */
.L_x_3737:
[----:B------:R-:W-:Y:S02]  /*2f060*/  IMAD.MOV.U32 R13, RZ, RZ, R8 ;  /* 0x000000ffff0d7224 */ /* 0x000fe400078e0008 */
[----:B------:R-:W-:Y:S02]  /*2f070*/  IMAD.MOV.U32 R12, RZ, RZ, 0x1 ;  /* 0x00000001ff0c7424 */ /* 0x000fe400078e00ff */
[----:B------:R-:W-:-:S07]  /*2f080*/  IMAD.MOV.U32 R2, RZ, RZ, R14 ;  /* 0x000000ffff027224 */ /* 0x000fce00078e000e */
[----:B------:R-:W-:Y:S05]  /*2f090*/  WARPSYNC.COLLECTIVE R15, `(.L_x_3738) ;  /* 0x000000000f087348 */ /* 0x000fea0003c00000 */
[----:B------:R0:W1:Y:S02]  /*2f0a0*/  SHFL.IDX P6, R14, R13, R12, R11 ;  /* 0x0000000c0d0e7389 */ /* 0x00006400000c000b */
[----:B01----:R-:W-:Y:S01]  /*2f0b0*/  ENDCOLLECTIVE ;  /* 0x000000000000791b */ /* 0x003fe20003800000 */
.L_x_3738:
        /* <DEDUP_REMOVED lines=11> */
.L_x_3739:
[----:B------:R-:W-:Y:S02]  /*2f170*/  IMAD.MOV.U32 R13, RZ, RZ, R8 ;  /* 0x000000ffff0d7224 */ /* 0x000fe400078e0008 */
[----:B------:R-:W-:Y:S02]  /*2f180*/  IMAD.MOV.U32 R12, RZ, RZ, 0x2 ;  /* 0x00000002ff0c7424 */ /* 0x000fe400078e00ff */
[----:B------:R-:W-:-:S07]  /*2f190*/  IMAD.MOV.U32 R2, RZ, RZ, R14 ;  /* 0x000000ffff027224 */ /* 0x000fce00078e000e */
[----:B------:R-:W-:Y:S05]  /*2f1a0*/  WARPSYNC.COLLECTIVE R15, `(.L_x_3740) ;  /* 0x000000000f087348 */ /* 0x000fea0003c00000 */
[----:B------:R0:W1:Y:S02]  /*2f1b0*/  SHFL.IDX P6, R14, R13, R12, R11 ;  /* 0x0000000c0d0e7389 */ /* 0x00006400000c000b */
[----:B01----:R-:W-:Y:S01]  /*2f1c0*/  ENDCOLLECTIVE ;  /* 0x000000000000791b */ /* 0x003fe20003800000 */
.L_x_3740:
        /* <DEDUP_REMOVED lines=11> */
.L_x_3741:
[----:B------:R-:W-:Y:S02]  /*2f280*/  IMAD.MOV.U32 R13, RZ, RZ, R8 ;  /* 0x000000ffff0d7224 */ /* 0x000fe400078e0008 */
[----:B------:R-:W-:Y:S02]  /*2f290*/  IMAD.MOV.U32 R12, RZ, RZ, 0x3 ;  /* 0x00000003ff0c7424 */ /* 0x000fe400078e00ff */
[----:B------:R-:W-:-:S07]  /*2f2a0*/  IMAD.MOV.U32 R2, RZ, RZ, R14 ;  /* 0x000000ffff027224 */ /* 0x000fce00078e000e */
[----:B------:R-:W-:Y:S05]  /*2f2b0*/  WARPSYNC.COLLECTIVE R15, `(.L_x_3742) ;  /* 0x000000000f087348 */ /* 0x000fea0003c00000 */
[----:B------:R0:W1:Y:S02]  /*2f2c0*/  SHFL.IDX P6, R14, R13, R12, R11 ;  /* 0x0000000c0d0e7389 */ /* 0x00006400000c000b */
[----:B01----:R-:W-:Y:S01]  /*2f2d0*/  ENDCOLLECTIVE ;  /* 0x000000000000791b */ /* 0x003fe20003800000 */
.L_x_3742:
        /* <DEDUP_REMOVED lines=11> */
.L_x_3743:
[----:B------:R-:W-:Y:S02]  /*2f390*/  IMAD.MOV.U32 R13, RZ, RZ, R8 ;  /* 0x000000ffff0d7224 */ /* 0x000fe400078e0008 */
[----:B------:R-:W-:Y:S02]  /*2f3a0*/  IMAD.MOV.U32 R12, RZ, RZ, 0x4 ;  /* 0x00000004ff0c7424 */ /* 0x000fe400078e00ff */
[----:B------:R-:W-:-:S07]  /*2f3b0*/  IMAD.MOV.U32 R2, RZ, RZ, R14 ;  /* 0x000000ffff027224 */ /* 0x000fce00078e000e */
[----:B------:R-:W-:Y:S05]  /*2f3c0*/  WARPSYNC.COLLECTIVE R15, `(.L_x_3744) ;  /* 0x000000000f087348 */ /* 0x000fea0003c00000 */
[----:B------:R0:W1:Y:S02]  /*2f3d0*/  SHFL.IDX P6, R14, R13, R12, R11 ;  /* 0x0000000c0d0e7389 */ /* 0x00006400000c000b */
[----:B01----:R-:W-:Y:S01]  /*2f3e0*/  ENDCOLLECTIVE ;  /* 0x000000000000791b */ /* 0x003fe20003800000 */
.L_x_3744:
        /* <DEDUP_REMOVED lines=11> */
.L_x_3745:
[----:B------:R-:W-:Y:S02]  /*2f4a0*/  IMAD.MOV.U32 R13, RZ, RZ, R8 ;  /* 0x000000ffff0d7224 */ /* 0x000fe400078e0008 */
[----:B------:R-:W-:Y:S02]  /*2f4b0*/  IMAD.MOV.U32 R12, RZ, RZ, 0x5 ;  /* 0x00000005ff0c7424 */ /* 0x000fe400078e00ff */
[----:B------:R-:W-:-:S07]  /*2f4c0*/  IMAD.MOV.U32 R2, RZ, RZ, R14 ;  /* 0x000000ffff027224 */ /* 0x000fce00078e000e */
[----:B------:R-:W-:Y:S05]  /*2f4d0*/  WARPSYNC.COLLECTIVE R15, `(.L_x_3746) ;  /* 0x000000000f087348 */ /* 0x000fea0003c00000 */
[----:B------:R0:W1:Y:S02]  /*2f4e0*/  SHFL.IDX P6, R14, R13, R12, R11 ;  /* 0x0000000c0d0e7389 */ /* 0x00006400000c000b */
[----:B01----:R-:W-:Y:S01]  /*2f4f0*/  ENDCOLLECTIVE ;  /* 0x000000000000791b */ /* 0x003fe20003800000 */
.L_x_3746:
        /* <DEDUP_REMOVED lines=11> */
.L_x_3747:
[----:B------:R-:W-:Y:S05]  /*2f5b0*/  BRA `(.L_x_3748) ;  /* 0xffffffb000647947 */ /* 0x000fea000383ffff */
.L_x_3629:
[----:B---3--:R3:W4:Y:S02]  /*2f5c0*/  SYNCS.PHASECHK.TRANS64.TRYWAIT P0, [R10+URZ+0x32460], R20 ;  /* 0x032460140a0075a7 */ /* 0x008724000800017f */
[----:B----4-:R-:W-:Y:S05]  /*2f5d0*/  @!P0 NANOSLEEP.SYNCS 0x989680 ;  /* 0x009896800000895d */ /* 0x010fea0003900000 */
[----:B------:R-:W4:Y:S02]  /*2f5e0*/  @!P0 SYNCS.PHASECHK.TRANS64 P0, [R10+URZ+0x32460], R20 ;  /* 0x032460140a0085a7 */ /* 0x000f24000800007f */
[----:B----4-:R-:W-:Y:S05]  /*2f5f0*/  @!P0 BRA `(.L_x_3629) ;  /* 0xfffffffc00f08947 */ /* 0x010fea000383ffff */
[----:B------:R-:W-:Y:S05]  /*2f600*/  BRA `(.L_x_3749) ;  /* 0xffffffb000b07947 */ /* 0x000fea000383ffff */
.L_x_3630:
        /* <DEDUP_REMOVED lines=8> */
.L_x_3751:
[----:B------:R-:W-:Y:S05]  /*2f690*/  BSYNC B1 ;  /* 0x0000000000017941 */ /* 0x000fea0003800000 */
.L_x_3750:
        /* <DEDUP_REMOVED lines=9> */
.L_x_3752:
[----:B------:R-:W-:Y:S02]  /*2f730*/  IMAD.MOV.U32 R13, RZ, RZ, R25 ;  /* 0x000000ffff0d7224 */ /* 0x000fe400078e0019 */
[----:B------:R-:W-:Y:S01]  /*2f740*/  IMAD.MOV.U32 R12, RZ, RZ, 0x1 ;  /* 0x00000001ff0c7424 */ /* 0x000fe200078e00ff */
[----:B------:R-:W-:-:S13]  /*2f750*/  IADD3 R2, P0, R14, R0, RZ ;  /* 0x000000000e027210 */ /* 0x000fda0007f1e0ff */
[----:B------:R-:W-:Y:S05]  /*2f760*/  WARPSYNC.COLLECTIVE R15, `(.L_x_3753) ;  /* 0x000000000f087348 */ /* 0x000fea0003c00000 */
[----:B------:R0:W1:Y:S02]  /*2f770*/  SHFL.IDX P6, R14, R13, R12, R11 ;  /* 0x0000000c0d0e7389 */ /* 0x00006400000c000b */
[----:B01----:R-:W-:Y:S01]  /*2f780*/  ENDCOLLECTIVE ;  /* 0x000000000000791b */ /* 0x003fe20003800000 */
.L_x_3753:
        /* <DEDUP_REMOVED lines=13> */
.L_x_3754:
[----:B------:R-:W-:Y:S02]  /*2f860*/  IMAD.MOV.U32 R13, RZ, RZ, R25 ;  /* 0x000000ffff0d7224 */ /* 0x000fe400078e0019 */
[----:B------:R-:W-:Y:S01]  /*2f870*/  IMAD.MOV.U32 R12, RZ, RZ, 0x2 ;  /* 0x00000002ff0c7424 */ /* 0x000fe200078e00ff */
[----:B------:R-:W-:-:S13]  /*2f880*/  IADD3 R2, P0, R14, R0, RZ ;  /* 0x000000000e027210 */ /* 0x000fda0007f1e0ff */
[----:B------:R-:W-:Y:S05]  /*2f890*/  WARPSYNC.COLLECTIVE R15, `(.L_x_3755) ;  /* 0x000000000f087348 */ /* 0x000fea0003c00000 */
[----:B------:R0:W1:Y:S02]  /*2f8a0*/  SHFL.IDX P6, R14, R13, R12, R11 ;  /* 0x0000000c0d0e7389 */ /* 0x00006400000c000b */
[----:B01----:R-:W-:Y:S01]  /*2f8b0*/  ENDCOLLECTIVE ;  /* 0x000000000000791b */ /* 0x003fe20003800000 */
.L_x_3755:
        /* <DEDUP_REMOVED lines=13> */
.L_x_3756:
[----:B------:R-:W-:Y:S02]  /*2f990*/  IMAD.MOV.U32 R13, RZ, RZ, R25 ;  /* 0x000000ffff0d7224 */ /* 0x000fe400078e0019 */
[----:B------:R-:W-:Y:S02]  /*2f9a0*/  IMAD.MOV.U32 R12, RZ, RZ, 0x3 ;  /* 0x00000003ff0c7424 */ /* 0x000fe400078e00ff */
[----:B------:R-:W-:-:S07]  /*2f9b0*/  IMAD.MOV.U32 R8, RZ, RZ, R14 ;  /* 0x000000ffff087224 */ /* 0x000fce00078e000e */
[----:B------:R-:W-:Y:S05]  /*2f9c0*/  WARPSYNC.COLLECTIVE R15, `(.L_x_3757) ;  /* 0x000000000f087348 */ /* 0x000fea0003c00000 */
[----:B------:R0:W1:Y:S02]  /*2f9d0*/  SHFL.IDX P6, R14, R13, R12, R11 ;  /* 0x0000000c0d0e7389 */ /* 0x00006400000c000b */
[----:B01----:R-:W-:Y:S01]  /*2f9e0*/  ENDCOLLECTIVE ;  /* 0x000000000000791b */ /* 0x003fe20003800000 */
.L_x_3757:
        /* <DEDUP_REMOVED lines=14> */
.L_x_3758:
[----:B------:R-:W-:Y:S02]  /*2fad0*/  IMAD.MOV.U32 R13, RZ, RZ, R25 ;  /* 0x000000ffff0d7224 */ /* 0x000fe400078e0019 */
[----:B------:R-:W-:Y:S01]  /*2fae0*/  IMAD.MOV.U32 R12, RZ, RZ, 0x4 ;  /* 0x00000004ff0c7424 */ /* 0x000fe200078e00ff */
[----:B------:R-:W-:-:S13]  /*2faf0*/  IADD3 R2, P0, R14, R0, RZ ;  /* 0x000000000e027210 */ /* 0x000fda0007f1e0ff */
[----:B------:R-:W-:Y:S05]  /*2fb00*/  WARPSYNC.COLLECTIVE R15, `(.L_x_3759) ;  /* 0x000000000f087348 */ /* 0x000fea0003c00000 */
[----:B------:R0:W1:Y:S02]  /*2fb10*/  SHFL.IDX P6, R14, R13, R12, R11 ;  /* 0x0000000c0d0e7389 */ /* 0x00006400000c000b */
[----:B01----:R-:W-:Y:S01]  /*2fb20*/  ENDCOLLECTIVE ;  /* 0x000000000000791b */ /* 0x003fe20003800000 */
.L_x_3759:
        /* <DEDUP_REMOVED lines=13> */
.L_x_3760:
[----:B------:R-:W-:Y:S02]  /*2fc00*/  IMAD.MOV.U32 R13, RZ, RZ, R25 ;  /* 0x000000ffff0d7224 */ /* 0x000fe400078e0019 */
[----:B------:R-:W-:Y:S01]  /*2fc10*/  IMAD.MOV.U32 R12, RZ, RZ, 0x5 ;  /* 0x00000005ff0c7424 */ /* 0x000fe200078e00ff */
[----:B------:R-:W-:-:S13]  /*2fc20*/  IADD3 R2, P0, R14, R0, RZ ;  /* 0x000000000e027210 */ /* 0x000fda0007f1e0ff */
[----:B------:R-:W-:Y:S05]  /*2fc30*/  WARPSYNC.COLLECTIVE R15, `(.L_x_3761) ;  /* 0x000000000f087348 */ /* 0x000fea0003c00000 */
[----:B------:R0:W1:Y:S02]  /*2fc40*/  SHFL.IDX P6, R14, R13, R12, R11 ;  /* 0x0000000c0d0e7389 */ /* 0x00006400000c000b */
[----:B01----:R-:W-:Y:S01]  /*2fc50*/  ENDCOLLECTIVE ;  /* 0x000000000000791b */ /* 0x003fe20003800000 */
.L_x_3761:
        /* <DEDUP_REMOVED lines=13> */
.L_x_3762:
[----:B------:R-:W-:Y:S05]  /*2fd30*/  BRA `(.L_x_3763) ;  /* 0xffffffac00f07947 */ /* 0x000fea000383ffff */
.L_x_3638:
        /* <DEDUP_REMOVED lines=8> */
.L_x_3765:
[----:B------:R-:W-:Y:S05]  /*2fdc0*/  BSYNC B0 ;  /* 0x0000000000007941 */ /* 0x000fea0003800000 */
.L_x_3764:
        /* <DEDUP_REMOVED lines=9> */
.L_x_3766:
        /* <DEDUP_REMOVED lines=24> */
.L_x_3767:
[----:B------:R-:W-:Y:S01]  /*2ffe0*/  IMAD.MOV.U32 R12, RZ, RZ, 0x2 ;  /* 0x00000002ff0c7424 */ /* 0x000fe200078e00ff */
[----:B------:R-:W-:-:S05]  /*2fff0*/  SEL R14, R14, RZ, P1 ;  /* 0x000000ff0e0e7207 */ /* 0x000fca0000800000 */
[----:B------:R-:W-:-:S04]  /*30000*/  IMAD.IADD R5, R13, 0x1, R14 ;  /* 0x000000010d057824 */ /* 0x000fc800078e020e */
[----:B------:R-:W-:-:S07]  /*30010*/  IMAD.MOV.U32 R13, RZ, RZ, R5 ;  /* 0x000000ffff0d7224 */ /* 0x000fce00078e0005 */
[----:B------:R-:W-:Y:S05]  /*30020*/  WARPSYNC.COLLECTIVE R15, `(.L_x_3768) ;  /* 0x000000000f087348 */ /* 0x000fea0003c00000 */
[----:B------:R0:W1:Y:S02]  /*30030*/  SHFL.UP P6, R14, R13, R12, R11 ;  /* 0x0400000c0d0e7389 */ /* 0x00006400000c000b */
[----:B01----:R-:W-:Y:S01]  /*30040*/  ENDCOLLECTIVE ;  /* 0x000000000000791b */ /* 0x003fe20003800000 */
.L_x_3768:
[----:B------:R-:W-:Y:S01]  /*30050*/  IMAD.MOV.U32 R12, RZ, RZ, 0x4 ;  /* 0x00000004ff0c7424 */ /* 0x000fe200078e00ff */
[----:B------:R-:W-:-:S05]  /*30060*/  SEL R2, R14, RZ, P2 ;  /* 0x000000ff0e027207 */ /* 0x000fca0001000000 */
[----:B------:R-:W-:-:S04]  /*30070*/  IMAD.IADD R2, R5, 0x1, R2 ;  /* 0x0000000105027824 */ /* 0x000fc800078e0202 */
[----:B------:R-:W-:-:S07]  /*30080*/  IMAD.MOV.U32 R13, RZ, RZ, R2 ;  /* 0x000000ffff0d7224 */ /* 0x000fce00078e0002 */
[----:B------:R-:W-:Y:S05]  /*30090*/  WARPSYNC.COLLECTIVE R15, `(.L_x_3769) ;  /* 0x000000000f087348 */ /* 0x000fea0003c00000 */
[----:B------:R0:W1:Y:S02]  /*300a0*/  SHFL.UP P6, R14, R13, R12, R11 ;  /* 0x0400000c0d0e7389 */ /* 0x00006400000c000b */
[----:B01----:R-:W-:Y:S01]  /*300b0*/  ENDCOLLECTIVE ;  /* 0x000000000000791b */ /* 0x003fe20003800000 */
.L_x_3769:
[----:B------:R-:W-:Y:S01]  /*300c0*/  IMAD.MOV.U32 R12, RZ, RZ, 0x8 ;  /* 0x00000008ff0c7424 */ /* 0x000fe200078e00ff */
[----:B------:R-:W-:-:S05]  /*300d0*/  SEL R3, R14, RZ, P3 ;  /* 0x000000ff0e037207 */ /* 0x000fca0001800000 */
[----:B------:R-:W-:-:S04]  /*300e0*/  IMAD.IADD R3, R2, 0x1, R3 ;  /* 0x0000000102037824 */ /* 0x000fc800078e0203 */
[----:B------:R-:W-:-:S07]  /*300f0*/  IMAD.MOV.U32 R13, RZ, RZ, R3 ;  /* 0x000000ffff0d7224 */ /* 0x000fce00078e0003 */
[----:B------:R-:W-:Y:S05]  /*30100*/  WARPSYNC.COLLECTIVE R15, `(.L_x_3770) ;  /* 0x000000000f087348 */ /* 0x000fea0003c00000 */
[----:B------:R0:W1:Y:S02]  /*30110*/  SHFL.UP P6, R14, R13, R12, R11 ;  /* 0x0400000c0d0e7389 */ /* 0x00006400000c000b */
[----:B01----:R-:W-:Y:S01]  /*30120*/  ENDCOLLECTIVE ;  /* 0x000000000000791b */ /* 0x003fe20003800000 */
.L_x_3770:
[----:B------:R-:W-:Y:S01]  /*30130*/  IMAD.MOV.U32 R12, RZ, RZ, 0x10 ;  /* 0x00000010ff0c7424 */ /* 0x000fe200078e00ff */
[----:B------:R-:W-:-:S05]  /*30140*/  SEL R14, R14, RZ, P4 ;  /* 0x000000ff0e0e7207 */ /* 0x000fca0002000000 */
[----:B------:R-:W-:-:S04]  /*30150*/  IMAD.IADD R5, R3, 0x1, R14 ;  /* 0x0000000103057824 */ /* 0x000fc800078e020e */
[----:B------:R-:W-:-:S07]  /*30160*/  IMAD.MOV.U32 R13, RZ, RZ, R5 ;  /* 0x000000ffff0d7224 */ /* 0x000fce00078e0005 */
[----:B------:R-:W-:Y:S05]  /*30170*/  WARPSYNC.COLLECTIVE R15, `(.L_x_3771) ;  /* 0x000000000f087348 */ /* 0x000fea0003c00000 */
[----:B------:R0:W1:Y:S02]  /*30180*/  SHFL.UP P6, R14, R13, R12, R11 ;  /* 0x0400000c0d0e7389 */ /* 0x00006400000c000b */
[----:B01----:R-:W-:Y:S01]  /*30190*/  ENDCOLLECTIVE ;  /* 0x000000000000791b */ /* 0x003fe20003800000 */
.L_x_3771:
        /* <DEDUP_REMOVED lines=8> */
.L_x_3772:
[----:B------:R-:W-:Y:S05]  /*30220*/  BRA `(.L_x_3773) ;  /* 0xffffffb0004c7947 */ /* 0x000fea000383ffff */
.L_x_3641:
[----:B------:R-:W-:Y:S01]  /*30230*/  BSSY B0, `(.L_x_3774) ;  /* 0x0000007000007945 */ /* 0x000fe20003800000 */
[----:B------:R-:W-:Y:S02]  /*30240*/  IMAD.MOV.U32 R12, RZ, RZ, 0x1 ;  /* 0x00000001ff0c7424 */ /* 0x000fe400078e00ff */
[----:B------:R-:W-:Y:S02]  /*30250*/  IMAD.MOV.U32 R11, RZ, RZ, RZ ;  /* 0x000000ffff0b7224 */ /* 0x000fe400078e00ff */
[----:B------:R-:W-:-:S07]  /*30260*/  IMAD.MOV.U32 R15, RZ, RZ, -0x1 ;  /* 0xffffffffff0f7424 */ /* 0x000fce00078e00ff */
[----:B-12---:R-:W-:Y:S05]  /*30270*/  WARPSYNC.COLLECTIVE R15, `(.L_x_3775) ;  /* 0x000000000f087348 */ /* 0x006fea0003c00000 */
[----:B------:R0:W3:Y:S02]  /*30280*/  SHFL.UP P6, R14, R13, R12, R11 ;  /* 0x0400000c0d0e7389 */ /* 0x0000e400000c000b */
[----:B0123--:R-:W-:Y:S01]  /*30290*/  ENDCOLLECTIVE ;  /* 0x000000000000791b */ /* 0x00ffe20003800000 */
.L_x_3775:
[----:B------:R-:W-:Y:S05]  /*302a0*/  BSYNC B0 ;  /* 0x0000000000007941 */ /* 0x000fea0003800000 */
.L_x_3774:
        /* <DEDUP_REMOVED lines=8> */
.L_x_3776:
[----:B------:R-:W-:Y:S01]  /*30330*/  IMAD.MOV.U32 R12, RZ, RZ, 0x4 ;  /* 0x00000004ff0c7424 */ /* 0x000fe200078e00ff */
[----:B------:R-:W-:-:S05]  /*30340*/  SEL R2, R14, RZ, P2 ;  /* 0x000000ff0e027207 */ /* 0x000fca0001000000 */
[----:B------:R-:W-:-:S04]  /*30350*/  IMAD.IADD R2, R13, 0x1, R2 ;  /* 0x000000010d027824 */ /* 0x000fc800078e0202 */
[----:B------:R-:W-:-:S07]  /*30360*/  IMAD.MOV.U32 R13, RZ, RZ, R2 ;  /* 0x000000ffff0d7224 */ /* 0x000fce00078e0002 */
[----:B------:R-:W-:Y:S05]  /*30370*/  WARPSYNC.COLLECTIVE R15, `(.L_x_3777) ;  /* 0x000000000f087348 */ /* 0x000fea0003c00000 */
[----:B------:R0:W1:Y:S02]  /*30380*/  SHFL.UP P6, R14, R13, R12, R11 ;  /* 0x0400000c0d0e7389 */ /* 0x00006400000c000b */
[----:B01----:R-:W-:Y:S01]  /*30390*/  ENDCOLLECTIVE ;  /* 0x000000000000791b */ /* 0x003fe20003800000 */
.L_x_3777:
[----:B------:R-:W-:Y:S01]  /*303a0*/  IMAD.MOV.U32 R12, RZ, RZ, 0x8 ;  /* 0x00000008ff0c7424 */ /* 0x000fe200078e00ff */
[----:B------:R-:W-:-:S05]  /*303b0*/  SEL R3, R14, RZ, P3 ;  /* 0x000000ff0e037207 */ /* 0x000fca0001800000 */
[----:B------:R-:W-:-:S04]  /*303c0*/  IMAD.IADD R3, R2, 0x1, R3 ;  /* 0x0000000102037824 */ /* 0x000fc800078e0203 */
[----:B------:R-:W-:-:S07]  /*303d0*/  IMAD.MOV.U32 R13, RZ, RZ, R3 ;  /* 0x000000ffff0d7224 */ /* 0x000fce00078e0003 */
[----:B------:R-:W-:Y:S05]  /*303e0*/  WARPSYNC.COLLECTIVE R15, `(.L_x_3778) ;  /* 0x000000000f087348 */ /* 0x000fea0003c00000 */
[----:B------:R0:W1:Y:S02]  /*303f0*/  SHFL.UP P6, R14, R13, R12, R11 ;  /* 0x0400000c0d0e7389 */ /* 0x00006400000c000b */
[----:B01----:R-:W-:Y:S01]  /*30400*/  ENDCOLLECTIVE ;  /* 0x000000000000791b */ /* 0x003fe20003800000 */
.L_x_3778:
[----:B------:R-:W-:Y:S01]  /*30410*/  IMAD.MOV.U32 R12, RZ, RZ, 0x10 ;  /* 0x00000010ff0c7424 */ /* 0x000fe200078e00ff */
[----:B------:R-:W-:-:S05]  /*30420*/  SEL R14, R14, RZ, P4 ;  /* 0x000000ff0e0e7207 */ /* 0x000fca0002000000 */
[----:B------:R-:W-:-:S04]  /*30430*/  IMAD.IADD R5, R3, 0x1, R14 ;  /* 0x0000000103057824 */ /* 0x000fc800078e020e */
[----:B------:R-:W-:-:S07]  /*30440*/  IMAD.MOV.U32 R13, RZ, RZ, R5 ;  /* 0x000000ffff0d7224 */ /* 0x000fce00078e0005 */
[----:B------:R-:W-:Y:S05]  /*30450*/  WARPSYNC.COLLECTIVE R15, `(.L_x_3779) ;  /* 0x000000000f087348 */ /* 0x000fea0003c00000 */
[----:B------:R0:W1:Y:S02]  /*30460*/  SHFL.UP P6, R14, R13, R12, R11 ;  /* 0x0400000c0d0e7389 */ /* 0x00006400000c000b */
[----:B01----:R-:W-:Y:S01]  /*30470*/  ENDCOLLECTIVE ;  /* 0x000000000000791b */ /* 0x003fe20003800000 */
.L_x_3779:
        /* <DEDUP_REMOVED lines=8> */
.L_x_3780:
[----:B------:R-:W-:Y:S05]  /*30500*/  BRA `(.L_x_3781) ;  /* 0xffffffb000387947 */ /* 0x000fea000383ffff */
.L_x_3643:
[----:B------:R-:W-:Y:S01]  /*30510*/  BSSY B0, `(.L_x_3782) ;  /* 0x0000006000007945 */ /* 0x000fe20003800000 */
[----:B------:R-:W-:Y:S01]  /*30520*/  PLOP3.LUT P6, PT, P6, PT, PT, 0x8, 0x0 ;  /* 0x000000000000781c */ /* 0x000fe200037ce170 */
[----:B------:R-:W-:-:S12]  /*30530*/  IMAD.MOV.U32 R15, RZ, RZ, -0x1 ;  /* 0xffffffffff0f7424 */ /* 0x000fd800078e00ff */
[----:B012---:R-:W-:Y:S05]  /*30540*/  WARPSYNC.COLLECTIVE R15, `(.L_x_3783) ;  /* 0x000000000f087348 */ /* 0x007fea0003c00000 */
[----:B------:R-:W-:Y:S01]  /*30550*/  VOTE.ANY R14, PT, P6 ;  /* 0x00000000000e7806 */ /* 0x000fe200030e0100 */
[----:B012---:R-:W-:Y:S06]  /*30560*/  ENDCOLLECTIVE ;  /* 0x000000000000791b */ /* 0x007fec0003800000 */
.L_x_3783:
[----:B------:R-:W-:Y:S05]  /*30570*/  BSYNC B0 ;  /* 0x0000000000007941 */ /* 0x000fea0003800000 */
.L_x_3782:
        /* <DEDUP_REMOVED lines=8> */
.L_x_3784:
[----:B------:R-:W-:Y:S02]  /*30600*/  IMAD.IADD R19, R12, 0x1, R19 ;  /* 0x000000010c137824 */ /* 0x000fe400078e0213 */
[----:B------:R-:W-:Y:S02]  /*30610*/  IMAD.MOV.U32 R13, RZ, RZ, R4 ;  /* 0x000000ffff0d7224 */ /* 0x000fe400078e0004 */
[----:B------:R-:W-:-:S07]  /*30620*/  IMAD.MOV.U32 R17, RZ, RZ, R14 ;  /* 0x000000ffff117224 */ /* 0x000fce00078e000e */
[----:B------:R-:W-:Y:S05]  /*30630*/  WARPSYNC.COLLECTIVE R15, `(.L_x_3785) ;  /* 0x000000000f087348 */ /* 0x000fea0003c00000 */
[----:B------:R0:W1:Y:S02]  /*30640*/  SHFL.IDX P6, R14, R13, R12, R11 ;  /* 0x0000000c0d0e7389 */ /* 0x00006400000c000b */
[----:B01----:R-:W-:Y:S01]  /*30650*/  ENDCOLLECTIVE ;  /* 0x000000000000791b */ /* 0x003fe20003800000 */
.L_x_3785:
[----:B------:R-:W-:Y:S01]  /*30660*/  IMAD.MOV.U32 R4, RZ, RZ, R14 ;  /* 0x000000ffff047224 */ /* 0x000fe200078e000e */
[----:B------:R-:W-:Y:S06]  /*30670*/  BRA `(.L_x_3786) ;  /* 0xffffffb0001c7947 */ /* 0x000fec000383ffff */
.L_x_3645:
[----:B------:R-:W-:Y:S01]  /*30680*/  BSSY B0, `(.L_x_3787) ;  /* 0x0000007000007945 */ /* 0x000fe20003800000 */
[----:B------:R-:W-:Y:S02]  /*30690*/  IMAD.MOV.U32 R13, RZ, RZ, R2 ;  /* 0x000000ffff0d7224 */ /* 0x000fe400078e0002 */
[----:B------:R-:W-:Y:S02]  /*306a0*/  IMAD.MOV.U32 R11, RZ, RZ, 0x1f ;  /* 0x0000001fff0b7424 */ /* 0x000fe400078e00ff */
[----:B------:R-:W-:-:S07]  /*306b0*/  IMAD.MOV.U32 R15, RZ, RZ, -0x1 ;  /* 0xffffffffff0f7424 */ /* 0x000fce00078e00ff */
[----:B012-4-:R-:W-:Y:S05]  /*306c0*/  WARPSYNC.COLLECTIVE R15, `(.L_x_3788) ;  /* 0x000000000f087348 */ /* 0x017fea0003c00000 */
[----:B------:R3:W0:Y:S02]  /*306d0*/  SHFL.IDX P6, R14, R13, R12, R11 ;  /* 0x0000000c0d0e7389 */ /* 0x00062400000c000b */
[----:B01234-:R-:W-:Y:S01]  /*306e0*/  ENDCOLLECTIVE ;  /* 0x000000000000791b */ /* 0x01ffe20003800000 */
.L_x_3788:
[----:B------:R-:W-:Y:S05]  /*306f0*/  BSYNC B0 ;  /* 0x0000000000007941 */ /* 0x000fea0003800000 */
.L_x_3787:
[----:B------:R-:W-:Y:S01]  /*30700*/  IMAD.MOV.U32 R6, RZ, RZ, R14 ;  /* 0x000000ffff067224 */ /* 0x000fe200078e000e */
[----:B------:R-:W-:Y:S06]  /*30710*/  BRA `(.L_x_3644) ;  /* 0xffffffb0000c7947 */ /* 0x000fec000383ffff */
.L_x_3651:
[----:B0-----:R0:W4:Y:S02]  /*30720*/  SYNCS.PHASECHK.TRANS64.TRYWAIT P0, [R5+URZ+0x32420], R0 ;  /* 0x03242000050075a7 */ /* 0x001124000800017f */
[----:B----4-:R-:W-:Y:S05]  /*30730*/  @!P0 NANOSLEEP.SYNCS 0x989680 ;  /* 0x009896800000895d */ /* 0x010fea0003900000 */
[----:B------:R-:W4:Y:S02]  /*30740*/  @!P0 SYNCS.PHASECHK.TRANS64 P0, [R5+URZ+0x32420], R0 ;  /* 0x03242000050085a7 */ /* 0x000f24000800007f */
[----:B----4-:R-:W-:Y:S05]  /*30750*/  @!P0 BRA `(.L_x_3651) ;  /* 0xfffffffc00f08947 */ /* 0x010fea000383ffff */
[----:B------:R-:W-:Y:S05]  /*30760*/  BRA `(.L_x_3789) ;  /* 0xffffffb800647947 */ /* 0x000fea000383ffff */
.L_x_3652:
[----:B------:R-:W4:Y:S01]  /*30770*/  S2R R2, SR_TID.X ;  /* 0x0000000000027919 */ /* 0x000f220000002100 */
[----:B------:R-:W-:Y:S01]  /*30780*/  BSSY B0, `(.L_x_3790) ;  /* 0x000000a000007945 */ /* 0x000fe20003800000 */
[----:B------:R-:W-:Y:S02]  /*30790*/  IMAD.MOV.U32 R12, RZ, RZ, RZ ;  /* 0x000000ffff0c7224 */ /* 0x000fe400078e00ff */
[----:B------:R-:W-:Y:S02]  /*307a0*/  IMAD.MOV.U32 R11, RZ, RZ, 0x1f ;  /* 0x0000001fff0b7424 */ /* 0x000fe400078e00ff */
[----:B------:R-:W-:Y:S01]  /*307b0*/  IMAD.MOV.U32 R15, RZ, RZ, -0x1 ;  /* 0xffffffffff0f7424 */ /* 0x000fe200078e00ff */
[----:B----4-:R-:W-:-:S04]  /*307c0*/  SHF.R.U32.HI R2, RZ, 0x5, R2 ;  /* 0x00000005ff027819 */ /* 0x010fc80000011602 */
[----:B------:R-:W-:-:S05]  /*307d0*/  LOP3.LUT R2, R2, 0x3, RZ, 0xc0, !PT ;  /* 0x0000000302027812 */ /* 0x000fca00078ec0ff */
[----:B------:R-:W-:-:S07]  /*307e0*/  IMAD.MOV.U32 R13, RZ, RZ, R2 ;  /* 0x000000ffff0d7224 */ /* 0x000fce00078e0002 */
[----:B0123--:R-:W-:Y:S05]  /*307f0*/  WARPSYNC.COLLECTIVE R15, `(.L_x_3791) ;  /* 0x000000000f087348 */ /* 0x00ffea0003c00000 */
[----:B------:R4:W0:Y:S02]  /*30800*/  SHFL.IDX P6, R14, R13, R12, R11 ;  /* 0x0000000c0d0e7389 */ /* 0x00082400000c000b */
[----:B01234-:R-:W-:Y:S01]  /*30810*/  ENDCOLLECTIVE ;  /* 0x000000000000791b */ /* 0x01ffe20003800000 */
.L_x_3791:
[----:B------:R-:W-:Y:S05]  /*30820*/  BSYNC B0 ;  /* 0x0000000000007941 */ /* 0x000fea0003800000 */
.L_x_3790:
[----:B------:R-:W-:Y:S05]  /*30830*/  BRA `(.L_x_3792) ;  /* 0xffffffb8004c7947 */ /* 0x000fea000383ffff */
.L_x_3655:
[----:B------:R-:W-:Y:S01]  /*30840*/  BSSY B1, `(.L_x_3793) ;  /* 0x0000006000017945 */ /* 0x000fe20003800000 */
[----:B------:R-:W-:-:S07]  /*30850*/  IMAD.MOV.U32 R15, RZ, RZ, -0x1 ;  /* 0xffffffffff0f7424 */ /* 0x000fce00078e00ff */
[----:B0123--:R-:W-:Y:S05]  /*30860*/  WARPSYNC.COLLECTIVE R15, `(.L_x_3794) ;  /* 0x000000000f0c7348 */ /* 0x00ffea0003c00000 */
[----:B------:R-:W-:Y:S02]  /*30870*/  ELECT P6, UR62, PT ;  /* 0x00000000003e782f */ /* 0x000fe400038c0000 */
[----:B------:R-:W-:Y:S01]  /*30880*/  MOV R14, UR62 ;  /* 0x0000003e000e7c02 */ /* 0x000fe20008000f00 */
[----:B0123--:R-:W-:Y:S10]  /*30890*/  ENDCOLLECTIVE ;  /* 0x000000000000791b */ /* 0x00fff40003800000 */
.L_x_3794:
[----:B------:R-:W-:Y:S05]  /*308a0*/  BSYNC B1 ;  /* 0x0000000000017941 */ /* 0x000fea0003800000 */
.L_x_3793:
[----:B------:R-:W-:Y:S05]  /*308b0*/  BRA `(.L_x_3795) ;  /* 0xffffffb800447947 */ /* 0x000fea000383ffff */
.L_x_3657:
[----:B0-----:R0:W4:Y:S02]  /*308c0*/  SYNCS.PHASECHK.TRANS64.TRYWAIT P1, [R3+URZ+0x32440], R2 ;  /* 0x03244002030075a7 */ /* 0x001124000802017f */
[----:B----4-:R-:W-:Y:S05]  /*308d0*/  @!P1 NANOSLEEP.SYNCS 0x989680 ;  /* 0x009896800000995d */ /* 0x010fea0003900000 */
[----:B------:R-:W4:Y:S02]  /*308e0*/  @!P1 SYNCS.PHASECHK.TRANS64 P1, [R3+URZ+0x32440], R2 ;  /* 0x03244002030095a7 */ /* 0x000f24000802007f */
[----:B----4-:R-:W-:Y:S05]  /*308f0*/  @!P1 BRA `(.L_x_3657) ;  /* 0xfffffffc00f09947 */ /* 0x010fea000383ffff */
[----:B------:R-:W-:Y:S05]  /*30900*/  BRA `(.L_x_3796) ;  /* 0xffffffb8006c7947 */ /* 0x000fea000383ffff */
.L_x_3659:
[----:B----4-:R4:W0:Y:S02]  /*30910*/  SYNCS.PHASECHK.TRANS64.TRYWAIT P1, [R5+URZ+0x32440], R0 ;  /* 0x03244000050075a7 */ /* 0x010824000802017f */
[----:B0-----:R-:W-:Y:S05]  /*30920*/  @!P1 NANOSLEEP.SYNCS 0x989680 ;  /* 0x009896800000995d */ /* 0x001fea0003900000 */
[----:B------:R-:W0:Y:S02]  /*30930*/  @!P1 SYNCS.PHASECHK.TRANS64 P1, [R5+URZ+0x32440], R0 ;  /* 0x03244000050095a7 */ /* 0x000e24000802007f */
[----:B0-----:R-:W-:Y:S05]  /*30940*/  @!P1 BRA `(.L_x_3659) ;  /* 0xfffffffc00f09947 */ /* 0x001fea000383ffff */
[----:B------:R-:W-:Y:S05]  /*30950*/  BRA `(.L_x_3797) ;  /* 0xffffffb800787947 */ /* 0x000fea000383ffff */
.L_x_3661:
[----:B------:R0:W0:Y:S02]  /*30960*/  SYNCS.PHASECHK.TRANS64.TRYWAIT P1, [R3+URZ+0x32460], R2 ;  /* 0x03246002030075a7 */ /* 0x000024000802017f */
[----:B0-----:R-:W-:Y:S05]  /*30970*/  @!P1 NANOSLEEP.SYNCS 0x989680 ;  /* 0x009896800000995d */ /* 0x001fea0003900000 */
[----:B------:R-:W0:Y:S02]  /*30980*/  @!P1 SYNCS.PHASECHK.TRANS64 P1, [R3+URZ+0x32460], R2 ;  /* 0x03246002030095a7 */ /* 0x000e24000802007f */
[----:B0-----:R-:W-:Y:S05]  /*30990*/  @!P1 BRA `(.L_x_3661) ;  /* 0xfffffffc00f09947 */ /* 0x001fea000383ffff */
[----:B------:R-:W-:Y:S05]  /*309a0*/  BRA `(.L_x_3798) ;  /* 0xffffffb800747947 */ /* 0x000fea000383ffff */
        .type           $_ZN7cutlass13device_kernelIN5flash11enable_sm90INS1_16FlashAttnFwdSm90INS1_25CollectiveMainloopFwdSm90ILi2EN4cute5tupleIJNS5_1CILi1EEES8_S8_EEENS6_IJNS7_ILi128EEENS7_ILi96EEENS7_ILi64EEEEEELi256ENS_6half_tEfNS_4arch4Sm90ELb0ELb1ELb1ELb1ELb1ELb0ELb1ELb1ELb0ELb1ELb1ELb0EEENS1_21CollectiveEpilogueFwdINS6_IJSA_NS7_ILi256EEESB_EEES9_SE_SG_Li256ELb1ELb1ELb1ELb0EEENS1_36VarlenDynamicPersistentTileSchedulerILi128ELi96ELi256ELi128ELb1ELb1ELb1ELb1ELb0ELb1EEEEEEEEEvNT_6ParamsE$_ZZN5flash25CollectiveMainloopFwdSm90ILi2EN4cute5tupleIJNS1_1CILi1EEES4_S4_EEENS2_IJNS3_ILi128EEENS3_ILi96EEENS3_ILi64EEEEEELi256EN7cutlass6half_tEfNSA_4arch4Sm90ELb0ELb1ELb1ELb1ELb1ELb0ELb1ELb1ELb0ELb1ELb1ELb0EE3mmaINS_16FlashAttnFwdSm90ISE_NS_21CollectiveEpilogueFwdINS2_IJS6_NS3_ILi256EEES7_EEES5_SB_SD_Li256ELb1ELb1ELb1ELb0EEENS_36VarlenDynamicPersistentTileSchedulerILi128ELi96ELi256ELi128ELb1ELb1ELb1ELb1ELb0ELb1EEEE13SharedStorageENS1_6TensorINS1_11ArrayEngineIfLm128EEENS1_6LayoutINS2_IJNS2_IJNS3_ILi2EEEST_NS3_ILi32EEEEEES4_S4_EEENS2_IJNS2_IJS4_ST_NS3_ILi4EEEEEENS3_ILi0EEESZ_EEEEEEENS_7SoftmaxILi2ELi0EEEEEbRKNSE_6ParamsENSA_13PipelineAsyncILi2EEES19_RNSA_13PipelineStateILj2EEERT0_RT1_iRiRKNS_16SeqlenInfoQKNewKILb1ELb0EEENS2_IJiiiiEEERT_ENKUliT_T0_T1_E_clIZSF_ISO_S12_S14_EbS17_S19_S19_S1C_S1E_S1G_iS1H_S1L_S1M_S1O_EUlRS1P_iE1_NS3_ILb0EEENS3_ILb1EEEEEDaiS1P_S1Q_S1R_,@function
        .size           $_ZN7cutlass13device_kernelIN5flash11enable_sm90INS1_16FlashAttnFwdSm90INS1_25CollectiveMainloopFwdSm90ILi2EN4cute5tupleIJNS5_1CILi1EEES8_S8_EEENS6_IJNS7_ILi128EEENS7_ILi96EEENS7_ILi64EEEEEELi256ENS_6half_tEfNS_4arch4Sm90ELb0ELb1ELb1ELb1ELb1ELb0ELb1ELb1ELb0ELb1ELb1ELb0EEENS1_21CollectiveEpilogueFwdINS6_IJSA_NS7_ILi256EEESB_EEES9_SE_SG_Li256ELb1ELb1ELb1ELb0EEENS1_36VarlenDynamicPersistentTileSchedulerILi128ELi96ELi256ELi128ELb1ELb1ELb1ELb1ELb0ELb1EEEEEEEEEvNT_6ParamsE$_ZZN5flash25CollectiveMainloopFwdSm90ILi2EN4cute5tupleIJNS1_1CILi1EEES4_S4_EEENS2_IJNS3_ILi128EEENS3_ILi96EEENS3_ILi64EEEEEELi256EN7cutlass6half_tEfNSA_4arch4Sm90ELb0ELb1ELb1ELb1ELb1ELb0ELb1ELb1ELb0ELb1ELb1ELb0EE3mmaINS_16FlashAttnFwdSm90ISE_NS_21CollectiveEpilogueFwdINS2_IJS6_NS3_ILi256EEES7_EEES5_SB_SD_Li256ELb1ELb1ELb1ELb0EEENS_36VarlenDynamicPersistentTileSchedulerILi128ELi96ELi256ELi128ELb1ELb1ELb1ELb1ELb0ELb1EEEE13SharedStorageENS1_6TensorINS1_11ArrayEngineIfLm128EEENS1_6LayoutINS2_IJNS2_IJNS3_ILi2EEEST_NS3_ILi32EEEEEES4_S4_EEENS2_IJNS2_IJS4_ST_NS3_ILi4EEEEEENS3_ILi0EEESZ_EEEEEEENS_7SoftmaxILi2ELi0EEEEEbRKNSE_6ParamsENSA_13PipelineAsyncILi2EEES19_RNSA_13PipelineStateILj2EEERT0_RT1_iRiRKNS_16SeqlenInfoQKNewKILb1ELb0EEENS2_IJiiiiEEERT_ENKUliT_T0_T1_E_clIZSF_ISO_S12_S14_EbS17_S19_S19_S1C_S1E_S1G_iS1H_S1L_S1M_S1O_EUlRS1P_iE1_NS3_ILb0EEENS3_ILb1EEEEEDaiS1P_S1Q_S1R_,(.L_x_6567 - $_ZN7cutlass13device_kernelIN5flash11enable_sm90INS1_16FlashAttnFwdSm90INS1_25CollectiveMainloopFwdSm90ILi2EN4cute5tupleIJNS5_1CILi1EEES8_S8_EEENS6_IJNS7_ILi128EEENS7_ILi96EEENS7_ILi64EEEEEELi256ENS_6half_tEfNS_4arch4Sm90ELb0ELb1ELb1ELb1ELb1ELb0ELb1ELb1ELb0ELb1ELb1ELb0EEENS1_21CollectiveEpilogueFwdINS6_IJSA_NS7_ILi256EEESB_EEES9_SE_SG_Li256ELb1ELb1ELb1ELb0EEENS1_36VarlenDynamicPersistentTileSchedulerILi128ELi96ELi256ELi128ELb1ELb1ELb1ELb1ELb0ELb1EEEEEEEEEvNT_6ParamsE$_ZZN5flash25CollectiveMainloopFwdSm90ILi2EN4cute5tupleIJNS1_1CILi1EEES4_S4_EEENS2_IJNS3_ILi128EEENS3_ILi96EEENS3_ILi64EEEEEELi256EN7cutlass6half_tEfNSA_4arch4Sm90ELb0ELb1ELb1ELb1ELb1ELb0ELb1ELb1ELb0ELb1ELb1ELb0EE3mmaINS_16FlashAttnFwdSm90ISE_NS_21CollectiveEpilogueFwdINS2_IJS6_NS3_ILi256EEES7_EEES5_SB_SD_Li256ELb1ELb1ELb1ELb0EEENS_36VarlenDynamicPersistentTileSchedulerILi128ELi96ELi256ELi128ELb1ELb1ELb1ELb1ELb0ELb1EEEE13SharedStorageENS1_6TensorINS1_11ArrayEngineIfLm128EEENS1_6LayoutINS2_IJNS2_IJNS3_ILi2EEEST_NS3_ILi32EEEEEES4_S4_EEENS2_IJNS2_IJS4_ST_NS3_ILi4EEEEEENS3_ILi0EEESZ_EEEEEEENS_7SoftmaxILi2ELi0EEEEEbRKNSE_6ParamsENSA_13PipelineAsyncILi2EEES19_RNSA_13PipelineStateILj2EEERT0_RT1_iRiRKNS_16SeqlenInfoQKNewKILb1ELb0EEENS2_IJiiiiEEERT_ENKUliT_T0_T1_E_clIZSF_ISO_S12_S14_EbS17_S19_S19_S1C_S1E_S1G_iS1H_S1L_S1M_S1O_EUlRS1P_iE1_NS3_ILb0EEENS3_ILb1EEEEEDaiS1P_S1Q_S1R_)
$_ZN7cutlass13device_kernelIN5flash11enable_sm90INS1_16FlashAttnFwdSm90INS1_25CollectiveMainloopFwdSm90ILi2EN4cute5tupleIJNS5_1CILi1EEES8_S8_EEENS6_IJNS7_ILi128EEENS7_ILi96EEENS7_ILi64EEEEEELi256ENS_6half_tEfNS_4arch4Sm90ELb0ELb1ELb1ELb1ELb1ELb0ELb1ELb1ELb0ELb1ELb1ELb0EEENS1_21CollectiveEpilogueFwdINS6_IJSA_NS7_ILi256EEESB_EEES9_SE_SG_Li256ELb1ELb1ELb1ELb0EEENS1_36VarlenDynamicPersistentTileSchedulerILi128ELi96ELi256ELi128ELb1ELb1ELb1ELb1ELb0ELb1EEEEEEEEEvNT_6ParamsE$_ZZN5flash25CollectiveMainloopFwdSm90ILi2EN4cute5tupleIJNS1_1CILi1EEES4_S4_EEENS2_IJNS3_ILi128EEENS3_ILi96EEENS3_ILi64EEEEEELi256EN7cutlass6half_tEfNSA_4arch4Sm90ELb0ELb1ELb1ELb1ELb1ELb0ELb1ELb1ELb0ELb1ELb1ELb0EE3mmaINS_16FlashAttnFwdSm90ISE_NS_21CollectiveEpilogueFwdINS2_IJS6_NS3_ILi256EEES7_EEES5_SB_SD_Li256ELb1ELb1ELb1ELb0EEENS_36VarlenDynamicPersistentTileSchedulerILi128ELi96ELi256ELi128ELb1ELb1ELb1ELb1ELb0ELb1EEEE13SharedStorageENS1_6TensorINS1_11ArrayEngineIfLm128EEENS1_6LayoutINS2_IJNS2_IJNS3_ILi2EEEST_NS3_ILi32EEEEEES4_S4_EEENS2_IJNS2_IJS4_ST_NS3_ILi4EEEEEENS3_ILi0EEESZ_EEEEEEENS_7SoftmaxILi2ELi0EEEEEbRKNSE_6ParamsENSA_13PipelineAsyncILi2EEES19_RNSA_13PipelineStateILj2EEERT0_RT1_iRiRKNS_16SeqlenInfoQKNewKILb1ELb0EEENS2_IJiiiiEEERT_ENKUliT_T0_T1_E_clIZSF_ISO_S12_S14_EbS17_S19_S19_S1C_S1E_S1G_iS1H_S1L_S1M_S1O_EUlRS1P_iE1_NS3_ILb0EEENS3_ILb1EEEEEDaiS1P_S1Q_S1R_:
        /* <DEDUP_REMOVED lines=24> */
[----:B------:R0:W-:Y:S08]  /*30b30*/  ST.E desc[UR4][R6.64], R9 ;  /* 0x0000000906007985 */ /* 0x0001f0000c101904 */
[----:B------:R1:W-:Y:S01]  /*30b40*/  @!P0 ST.E desc[UR8][R6.64], RZ ;  /* 0x000000ff06008985 */ /* 0x0003e2000c101908 */
[----:B--2---:R-:W-:-:S05]  /*30b50*/  VIADD R19, R8, 0x1 ;  /* 0x0000000108137836 */ /* 0x004fca0000000000 */
[----:B------:R1:W-:Y:S01]  /*30b60*/  ST.E desc[UR6][R6.64+0x8], R19 ;  /* 0x0000081306007985 */ /* 0x0003e2000c101906 */
        /* <DEDUP_REMOVED lines=12> */
[----:B0-----:R-:W-:-:S07]  /*30c30*/  IMAD.MOV.U32 R9, RZ, RZ, R25 ;  /* 0x000000ffff097224 */ /* 0x001fce00078e0019 */
[----:B---3--:R1:W5:Y:S04]  /*30c40*/  LD.E R18, desc[UR4][R12.64] ;  /* 0x000000040c127980 */ /* 0x008368000c101900 */
[----:B------:R1:W5:Y:S01]  /*30c50*/  LD.E R20, desc[UR6][R12.64+0x4] ;  /* 0x000004060c147980 */ /* 0x000362000c101900 */
[----:B--2---:R-:W-:-:S04]  /*30c60*/  LOP3.LUT R8, R8, 0x1, RZ, 0xfc, !PT ;  /* 0x0000000108087812 */ /* 0x004fc800078efcff */
[----:B------:R-:W-:Y:S01]  /*30c70*/  ISETP.NE.AND P0, PT, R8, 0x3, PT ;  /* 0x000000030800780c */ /* 0x000fe20003f05270 */
[----:B------:R-:W-:-:S12]  /*30c80*/  IMAD.MOV.U32 R8, RZ, RZ, R24 ;  /* 0x000000ffff087224 */ /* 0x000fd800078e0018 */
[----:B-1----:R-:W-:Y:S05]  /*30c90*/  @!P0 BRA `(.L_x_3800) ;  /* 0x0000000000048947 */ /* 0x002fea0003800000 */
[----:B------:R-:W-:Y:S01]  /*30ca0*/  BPT.TRAP 0x1 ;  /* 0x000000040000795c */ /* 0x000fe20000300000 */
.L_x_3800:
[----:B------:R-:W-:Y:S05]  /*30cb0*/  BSYNC B2 ;  /* 0x0000000000027941 */ /* 0x000fea0003800000 */
.L_x_3799:
        /* <DEDUP_REMOVED lines=17> */
.L_x_3802:
[----:B------:R-:W-:Y:S05]  /*30dd0*/  BSYNC B2 ;  /* 0x0000000000027941 */ /* 0x000fea0003800000 */
.L_x_3801:
        /* <DEDUP_REMOVED lines=10> */
.L_x_3804:
[----:B------:R-:W-:Y:S05]  /*30e80*/  BSYNC B2 ;  /* 0x0000000000027941 */ /* 0x000fea0003800000 */
.L_x_3803:
[----:B------:R-:W2:Y:S04]  /*30e90*/  LDL.64 R12, [R0] ;  /* 0x00000000000c7983 */ /* 0x000ea80000100a00 */
[----:B0----5:R-:W3:Y:S01]  /*30ea0*/  LDL.64 R6, [R0+0x28] ;  /* 0x0000280000067983 */ /* 0x021ee20000100a00 */
        /* <DEDUP_REMOVED lines=13> */
[----:B----4-:R-:W-:Y:S04]  /*30f80*/  ST.E desc[UR4][R14.64], RZ ;  /* 0x000000ff0e007985 */ /* 0x010fe8000c101904 */
[----:B------:R-:W3:Y:S01]  /*30f90*/  LD.E.64 R12, desc[UR6][R18.64] ;  /* 0x00000006120c7980 */ /* 0x000ee2000c101b00 */
[----:B--2---:R-:W-:Y:S01]  /*30fa0*/  IMAD R6, R21, 0x300, R6 ;  /* 0x0000030015067824 */ /* 0x004fe200078e0206 */
[----:B------:R-:W-:Y:S01]  /*30fb0*/  R2UR UR7, R7 ;  /* 0x00000000070772ca */ /* 0x000fe200000e0000 */
[----:B------:R-:W-:Y:S01]  /*30fc0*/  WARPGROUP.ARRIVE ;  /* 0x00000000000079c5 */ /* 0x000fe20000000000 */
[----:B------:R-:W-:Y:S02]  /*30fd0*/  R2UR UR8, R4 ;  /* 0x00000000040872ca */ /* 0x000fe400000e0000 */
[----:B------:R-:W-:-:S02]  /*30fe0*/  R2UR UR6, R6 ;  /* 0x00000000060672ca */ /* 0x000fc400000e0000 */
[C---:B------:R-:W-:Y:S02]  /*30ff0*/  R2UR UR9, R5.reuse ;  /* 0x00000000050972ca */ /* 0x040fe400000e0000 */
[----:B------:R-:W-:Y:S02]  /*31000*/  R2UR UR10, R4 ;  /* 0x00000000040a72ca */ /* 0x000fe400000e0000 */
[----:B------:R-:W-:Y:S02]  /*31010*/  R2UR UR11, R5 ;  /* 0x00000000050b72ca */ /* 0x000fe400000e0000 */
[----:B---3--:R-:W-:Y:S01]  /*31020*/  R2UR UR4, R12 ;  /* 0x000000000c0472ca */ /* 0x008fe200000e0000 */
[----:B------:R-:W-:Y:S01]  /*31030*/  IMAD.MOV.U32 R12, RZ, RZ, 0x1 ;  /* 0x00000001ff0c7424 */ /* 0x000fe200078e00ff */
[----:B------:R-:W-:-:S13]  /*31040*/  R2UR UR5, R13 ;  /* 0x000000000d0572ca */ /* 0x000fda00000e0000 */
[----:B------:R-:W-:Y:S03]  /*31050*/  HGMMA.64x96x16.F32 R24, gdesc[UR4], RZ, !UPT, gsb0 ;  /* 0x01600000041879f0 */ /* 0x000fe6000c0008ff */
[----:B------:R-:W-:Y:S02]  /*31060*/  WARPGROUP.DEPBAR.LE gsb0, 0x0 ;  /* 0x00008000000079c5 */ /* 0x000fe40000010000 */
[----:B------:R-:W-:Y:S04]  /*31070*/  ST.E desc[UR8][R14.64], R12 ;  /* 0x0000000c0e007985 */ /* 0x000fe8000c101908 */
[----:B------:R-:W2:Y:S01]  /*31080*/  LD.E.64 R20, desc[UR10][R18.64] ;  /* 0x0000000a12147980 */ /* 0x000ea2000c101b00 */
[----:B------:R-:W-:Y:S01]  /*31090*/  VIADD R72, R6, 0x2 ;  /* 0x0000000206487836 */ /* 0x000fe20000000000 */
[----:B------:R-:W-:Y:S01]  /*310a0*/  WARPGROUP.ARRIVE ;  /* 0x00000000000079c5 */ /* 0x000fe20000000000 */
[----:B------:R-:W-:Y:S01]  /*310b0*/  IMAD.MOV.U32 R73, RZ, RZ, R7 ;  /* 0x000000ffff497224 */ /* 0x000fe200078e0007 */
[----:B------:R-:W-:-:S02]  /*310c0*/  R2UR UR8, R4 ;  /* 0x00000000040872ca */ /* 0x000fc400000e0000 */
[----:B------:R-:W-:Y:S02]  /*310d0*/  R2UR UR6, R72 ;  /* 0x00000000480672ca */ /* 0x000fe400000e0000 */
        /* <DEDUP_REMOVED lines=42> */
[----:B0-----:R-:W3:-:S12]  /*31380*/  LDL.64 R14, [R0] ;  /* 0x00000000000e7983 */ /* 0x001ed80000100a00 */
        /* <DEDUP_REMOVED lines=12> */
.L_x_3807:
[----:B------:R-:W-:Y:S05]  /*31450*/  BSYNC B2 ;  /* 0x0000000000027941 */ /* 0x000fea0003800000 */
.L_x_3806:
        /* <DEDUP_REMOVED lines=17> */
.L_x_3809:
[----:B------:R-:W-:Y:S05]  /*31570*/  BSYNC B2 ;  /* 0x0000000000027941 */ /* 0x000fea0003800000 */
.L_x_3808:
        /* <DEDUP_REMOVED lines=10> */
.L_x_3811:
[----:B------:R-:W-:Y:S05]  /*31620*/  BSYNC B2 ;  /* 0x0000000000027941 */ /* 0x000fea0003800000 */
.L_x_3810:
[----:B------:R-:W2:Y:S04]  /*31630*/  LDL.64 R6, [R0] ;  /* 0x0000000000067983 */ /* 0x000ea80000100a00 */
[----:B------:R-:W3:Y:S04]  /*31640*/  LDL.64 R20, [R0+0x58] ;  /* 0x0000580000147983 */ /* 0x000ee80000100a00 */
[----:B------:R-:W4:Y:S04]  /*31650*/  LDL.64 R14, [R0+0x48] ;  /* 0x00004800000e7983 */ /* 0x000f280000100a00 */
[----:B0----5:R-:W4:Y:S01]  /*31660*/  LDL.64 R18, [R0+0x50] ;  /* 0x0000500000127983 */ /* 0x021f220000100a00 */
        /* <DEDUP_REMOVED lines=18> */
[----:B--2---:R-:W-:Y:S01]  /*31790*/  IMAD R6, R13, 0xc00, R6 ;  /* 0x00000c000d067824 */ /* 0x004fe200078e0206 */
[----:B------:R-:W-:-:S04]  /*317a0*/  R2UR UR7, R7 ;  /* 0x00000000070772ca */ /* 0x000fc800000e0000 */
[----:B------:R-:W-:Y:S02]  /*317b0*/  R2UR UR6, R6 ;  /* 0x00000000060672ca */ /* 0x000fe400000e0000 */
[----:B---3--:R-:W-:Y:S02]  /*317c0*/  ISETP.NE.U32.AND P0, PT, R72, RZ, PT ;  /* 0x000000ff4800720c */ /* 0x008fe40003f05070 */
[----:B----4-:R-:W-:Y:S02]  /*317d0*/  R2UR UR4, R20 ;  /* 0x00000000140472ca */ /* 0x010fe400000e0000 */
[----:B------:R-:W-:-:S09]  /*317e0*/  R2UR UR5, R21 ;  /* 0x00000000150572ca */ /* 0x000fd200000e0000 */
[----:B------:R-:W-:-:S05]  /*317f0*/  VOTEU.ANY UP0, P0 ;  /* 0x00000000003f7886 */ /* 0x000fca0000000100 */
[----:B------:R-:W-:Y:S03]  /*31800*/  HGMMA.64x96x16.F32 R24, gdesc[UR4], R24, UP0, gsb0 ;  /* 0x01600000041879f0 */ /* 0x000fe6000b800818 */
        /* <DEDUP_REMOVED lines=238> */
[----:B------:R0:W-:Y:S01]  /*326f0*/  ST.E desc[UR8][R14.64], R12 ;  /* 0x0000000c0e007985 */ /* 0x0001e2000c101908 */
[----:B------:R-:W1:Y:S01]  /*32700*/  S2R R6, SR_TID.X ;  /* 0x0000000000067919 */ /* 0x000e620000002100 */
[----:B------:R-:W-:Y:S02]  /*32710*/  R2UR UR4, R4 ;  /* 0x00000000040472ca */ /* 0x000fe400000e0000 */
[----:B------:R-:W-:Y:S01]  /*32720*/  R2UR UR5, R5 ;  /* 0x00000000050572ca */ /* 0x000fe200000e0000 */
[----:B------:R-:W2:Y:S04]  /*32730*/  LDL.64 R18, [R0] ;  /* 0x0000000000127983 */ /* 0x000ea80000100a00 */
[----:B0-----:R-:W3:Y:S01]  /*32740*/  LDL.64 R14, [R0+0x18] ;  /* 0x00001800000e7983 */ /* 0x001ee20000100a00 */
[----:B-1----:R-:W-:-:S04]  /*32750*/  SHF.R.U32.HI R7, RZ, 0x7, R6 ;  /* 0x00000007ff077819 */ /* 0x002fc80000011606 */
[----:B------:R-:W-:-:S05]  /*32760*/  IADD3 R7, -R7, 0xb, RZ ;  /* 0x0000000b07077810 */ /* 0x000fca0007ffe1ff */
[----:B------:R0:W-:Y:S06]  /*32770*/  BAR.ARV R7, 0x100 ;  /* 0x000400070000751d */ /* 0x0001ec0000002000 */
[----:B---3--:R-:W3:Y:S01]  /*32780*/  LD.E R20, desc[UR4][R14.64] ;  /* 0x000000040e147980 */ /* 0x008ee2000c101900 */
[----:B------:R-:W-:Y:S02]  /*32790*/  R2UR UR4, R4 ;  /* 0x00000000040472ca */ /* 0x000fe400000e0000 */
[----:B------:R-:W-:Y:S01]  /*327a0*/  R2UR UR5, R5 ;  /* 0x00000000050572ca */ /* 0x000fe200000e0000 */
[----:B------:R-:W-:-:S12]  /*327b0*/  BSSY B2, `(.L_x_3813) ;  /* 0x0000006000027945 */ /* 0x000fd80003800000 */
[----:B--2---:R0:W5:Y:S01]  /*327c0*/  LD.E R13, desc[UR4][R18.64] ;  /* 0x00000004120d7980 */ /* 0x004162000c101900 */
[----:B---3--:R-:W-:-:S04]  /*327d0*/  LOP3.LUT R20, R20, 0x1, RZ, 0xfc, !PT ;  /* 0x0000000114147812 */ /* 0x008fc800078efcff */
[----:B------:R-:W-:-:S13]  /*327e0*/  ISETP.NE.AND P0, PT, R20, 0x3, PT ;  /* 0x000000031400780c */ /* 0x000fda0003f05270 */
[----:B0-----:R-:W-:Y:S05]  /*327f0*/  @!P0 BRA `(.L_x_3814) ;  /* 0x0000000000048947 */ /* 0x001fea0003800000 */
[----:B------:R-:W-:Y:S01]  /*32800*/  BPT.TRAP 0x1 ;  /* 0x000000040000795c */ /* 0x000fe20000300000 */
.L_x_3814:
[----:B------:R-:W-:Y:S05]  /*32810*/  BSYNC B2 ;  /* 0x0000000000027941 */ /* 0x000fea0003800000 */
.L_x_3813:
[C---:B------:R-:W-:Y:S02]  /*32820*/  R2UR UR6, R4.reuse ;  /* 0x00000000040672ca */ /* 0x040fe400000e0000 */
[C---:B------:R-:W-:Y:S02]  /*32830*/  R2UR UR7, R5.reuse ;  /* 0x00000000050772ca */ /* 0x040fe400000e0000 */
[----:B------:R-:W-:Y:S02]  /*32840*/  R2UR UR4, R4 ;  /* 0x00000000040472ca */ /* 0x000fe400000e0000 */
[----:B------:R-:W-:-:S09]  /*32850*/  R2UR UR5, R5 ;  /* 0x00000000050572ca */ /* 0x000fd200000e0000 */
[----:B------:R-:W2:Y:S04]  /*32860*/  LD.E.64 R18, desc[UR6][R14.64+0x20] ;  /* 0x000020060e127980 */ /* 0x000ea8000c101b00 */
[----:B------:R-:W3:Y:S01]  /*32870*/  LD.E R7, desc[UR4][R14.64+0xc] ;  /* 0x00000c040e077980 */ /* 0x000ee2000c101900 */
[----:B--2---:R-:W-:-:S05]  /*32880*/  MOV R18, R18 ;  /* 0x0000001200127202 */ /* 0x004fca0000000f00 */
[----:B-----5:R-:W-:-:S05]  /*32890*/  IMAD R18, R13, 0x8, R18 ;  /* 0x000000080d127824 */ /* 0x020fca00078e0212 */
[----:B---3--:R-:W-:-:S04]  /*328a0*/  PRMT R7, R7, 0x654, R18 ;  /* 0x0000065407077816 */ /* 0x008fc80000000012 */
[----:B------:R0:W-:Y:S01]  /*328b0*/  SYNCS.ARRIVE.TRANS64.RED.A1T0 RZ, [R7+URZ], RZ ;  /* 0x000000ff07ff79a7 */ /* 0x0001e2000810043f */
[----:B------:R-:W2:Y:S04]  /*328c0*/  LDL.64 R14, [R0+0x68] ;  /* 0x00006800000e7983 */ /* 0x000ea80000100a00 */
[----:B------:R-:W3:Y:S04]  /*328d0*/  LD.E R79, desc[UR4][R8.64] ;  /* 0x00000004084f7980 */ /* 0x000ee8000c101900 */
[----:B0-----:R-:W4:Y:S04]  /*328e0*/  LD.E R7, desc[UR4][R8.64+0x24] ;  /* 0x0000240408077980 */ /* 0x001f28000c101900 */
[----:B------:R0:W3:Y:S04]  /*328f0*/  LD.E R80, desc[UR4][R2.64] ;  /* 0x0000000402507980 */ /* 0x0000e8000c101900 */
[----:B--2---:R-:W2:Y:S01]  /*32900*/  LD.E.64 R14, desc[UR4][R14.64] ;  /* 0x000000040e0e7980 */ /* 0x004ea2000c101b00 */
[----:B----4-:R-:W-:-:S13]  /*32910*/  ISETP.NE.AND P0, PT, R7, 0x1, PT ;  /* 0x000000010700780c */ /* 0x010fda0003f05270 */
[C---:B------:R-:W-:Y:S02]  /*32920*/  @P0 R2UR UR6, R4.reuse ;  /* 0x00000000040602ca */ /* 0x040fe400000e0000 */
[C---:B------:R-:W-:Y:S02]  /*32930*/  @P0 R2UR UR7, R5.reuse ;  /* 0x00000000050702ca */ /* 0x040fe400000e0000 */
[C---:B------:R-:W-:Y:S02]  /*32940*/  R2UR UR14, R4.reuse ;  /* 0x00000000040e72ca */ /* 0x040fe400000e0000 */
[----:B------:R-:W-:Y:S02]  /*32950*/  R2UR UR15, R5 ;  /* 0x00000000050f72ca */ /* 0x000fe400000e0000 */
[----:B------:R-:W-:-:S07]  /*32960*/  R2UR UR10, R4 ;  /* 0x00000000040a72ca */ /* 0x000fce00000e0000 */
[----:B------:R-:W4:Y:S01]  /*32970*/  @P0 LD.E R77, desc[UR6][R8.64+0x2c] ;  /* 0x00002c06084d0980 */ /* 0x000f22000c101900 */
[C---:B------:R-:W-:Y:S02]  /*32980*/  R2UR UR6, R4.reuse ;  /* 0x00000000040672ca */ /* 0x040fe400000e0000 */
[C---:B------:R-:W-:Y:S01]  /*32990*/  R2UR UR7, R5.reuse ;  /* 0x00000000050772ca */ /* 0x040fe200000e0000 */
[----:B------:R-:W3:Y:S01]  /*329a0*/  LD.E R3, desc[UR14][R8.64+0x18] ;  /* 0x0000180e08037980 */ /* 0x000ee2000c101900 */
[C---:B------:R-:W-:Y:S02]  /*329b0*/  R2UR UR11, R5.reuse ;  /* 0x00000000050b72ca */ /* 0x040fe400000e0000 */
[C---:B------:R-:W-:Y:S02]  /*329c0*/  R2UR UR8, R4.reuse ;  /* 0x00000000040872ca */ /* 0x040fe400000e0000 */
[----:B------:R-:W-:Y:S02]  /*329d0*/  R2UR UR9, R5 ;  /* 0x00000000050972ca */ /* 0x000fe400000e0000 */
[----:B------:R-:W-:-:S02]  /*329e0*/  R2UR UR12, R4 ;  /* 0x00000000040c72ca */ /* 0x000fc400000e0000 */
[----:B------:R-:W-:-:S03]  /*329f0*/  R2UR UR13, R5 ;  /* 0x00000000050d72ca */ /* 0x000fc600000e0000 */
[----:B------:R-:W4:Y:S04]  /*32a00*/  LD.E R7, desc[UR6][R8.64+0x4] ;  /* 0x0000040608077980 */ /* 0x000f28000c101900 */
[----:B------:R-:W4:Y:S04]  /*32a10*/  LD.E R73, desc[UR10][R8.64+0xc] ;  /* 0x00000c0a08497980 */ /* 0x000f28000c101900 */
[----:B------:R-:W4:Y:S04]  /*32a20*/  LD.E R74, desc[UR8][R8.64+0x10] ;  /* 0x00001008084a7980 */ /* 0x000f28000c101900 */
[----:B------:R-:W4:Y:S04]  /*32a30*/  LD.E R75, desc[UR12][R8.64+0x14] ;  /* 0x0000140c084b7980 */ /* 0x000f28000c101900 */
[----:B--2---:R-:W2:Y:S01]  /*32a40*/  LD.E R72, desc[UR4][R14.64] ;  /* 0x000000040e487980 */ /* 0x004ea2000c101900 */
[----:B------:R-:W-:-:S02]  /*32a50*/  @P0 R2UR UR4, R4 ;  /* 0x00000000040402ca */ /* 0x000fc400000e0000 */
[----:B------:R-:W-:-:S13]  /*32a60*/  @P0 R2UR UR5, R5 ;  /* 0x00000000050502ca */ /* 0x000fda00000e0000 */
[----:B------:R-:W2:Y:S01]  /*32a70*/  @P0 LD.E R76, desc[UR4][R8.64+0x28] ;  /* 0x00002804084c0980 */ /* 0x000ea2000c101900 */
[----:B------:R-:W-:Y:S02]  /*32a80*/  R2UR UR4, R4 ;  /* 0x00000000040472ca */ /* 0x000fe400000e0000 */
[----:B------:R-:W-:-:S13]  /*32a90*/  R2UR UR5, R5 ;  /* 0x00000000050572ca */ /* 0x000fda00000e0000 */
[----:B------:R-:W2:Y:S01]  /*32aa0*/  LD.E R14, desc[UR4][R8.64+0x8] ;  /* 0x00000804080e7980 */ /* 0x000ea2000c101900 */
[----:B---3--:R-:W-:Y:S01]  /*32ab0*/  ISETP.GE.AND P1, PT, R3, 0x1, PT ;  /* 0x000000010300780c */ /* 0x008fe20003f26270 */
[----:B------:R-:W-:Y:S01]  /*32ac0*/  BSSY B2, `(.L_x_3815) ;  /* 0x00000ae000027945 */ /* 0x000fe20003800000 */
[----:B----4-:R-:W-:Y:S02]  /*32ad0*/  IMAD R75, R10, -0x60, R75 ;  /* 0xffffffa00a4b7824 */ /* 0x010fe400078e024b */
[-C--:B--2---:R-:W-:Y:S01]  /*32ae0*/  FMUL.FTZ R13, R24, R72.reuse ;  /* 0x00000048180d7220 */ /* 0x084fe20000410000 */
        /* <DEDUP_REMOVED lines=12> */
[----:B------:R-:W-:-:S03]  /*32bb0*/  FMUL.FTZ R35, R51, R72 ;  /* 0x0000004833237220 */ /* 0x000fc60000410000 */
[----:B------:R-:W-:Y:S02]  /*32bc0*/  IMAD.IADD R56, R79, 0x1, -R56 ;  /* 0x000000014f387824 */ /* 0x000fe400078e0a38 */
[-C--:B------:R-:W-:Y:S01]  /*32bd0*/  FMUL.FTZ R51, R57, R72.reuse ;  /* 0x0000004839337220 */ /* 0x080fe20000410000 */
[----:B------:R-:W-:Y:S01]  /*32be0*/  LEA.HI R54, R54, R79, RZ, 0x2 ;  /* 0x0000004f36367211 */ /* 0x000fe200078f10ff */
[-C--:B0-----:R-:W-:Y:S01]  /*32bf0*/  FMUL.FTZ R2, R26, R72.reuse ;  /* 0x000000481a027220 */ /* 0x081fe20000410000 */
[----:B------:R-:W-:Y:S01]  /*32c00*/  SHF.R.S32.HI R57, RZ, 0x1f, R56 ;  /* 0x0000001fff397819 */ /* 0x000fe20000011438 */
[-C--:B------:R-:W-:Y:S01]  /*32c10*/  FMUL.FTZ R26, R42, R72.reuse ;  /* 0x000000482a1a7220 */ /* 0x080fe20000410000 */
[-C--:B------:R-:W-:Y:S01]  /*32c20*/  FMUL.FTZ R18, R30, R72.reuse ;  /* 0x000000481e127220 */ /* 0x080fe20000410000 */
[-C--:B------:R-:W-:Y:S01]  /*32c30*/  FMUL.FTZ R42, R58, R72.reuse ;  /* 0x000000483a2a7220 */ /* 0x080fe20000410000 */
[-C--:B------:R-:W-:Y:S01]  /*32c40*/  FMUL.FTZ R30, R46, R72.reuse ;  /* 0x000000482e1e7220 */ /* 0x080fe20000410000 */
[----:B------:R-:W-:Y:S01]  /*32c50*/  LOP3.LUT R54, R54, 0xfffffffc, RZ, 0xc0, !PT ;  /* 0xfffffffc36367812 */ /* 0x000fe200078ec0ff */
[----:B------:R-:W-:Y:S01]  /*32c60*/  FMUL.FTZ R81, R40, R72 ;  /* 0x0000004828517220 */ /* 0x000fe20000410000 */
[----:B------:R-:W-:Y:S01]  /*32c70*/  LEA.HI R58, R57, R56, RZ, 0x2 ;  /* 0x00000038393a7211 */ /* 0x000fe200078f10ff */
[-C--:B------:R-:W-:Y:S01]  /*32c80*/  FMUL.FTZ R46, R48, R72.reuse ;  /* 0x00000048302e7220 */ /* 0x080fe20000410000 */
[-C--:B------:R-:W-:Y:S01]  /*32c90*/  FMUL.FTZ R48, R52, R72.reuse ;  /* 0x0000004834307220 */ /* 0x080fe20000410000 */
[-C--:B------:R-:W-:Y:S01]  /*32ca0*/  FMUL.FTZ R40, R59, R72.reuse ;  /* 0x000000483b287220 */ /* 0x080fe20000410000 */
[----:B------:R-:W-:Y:S01]  /*32cb0*/  FMUL.FTZ R52, R60, R72 ;  /* 0x000000483c347220 */ /* 0x000fe20000410000 */
[----:B------:R-:W-:Y:S01]  /*32cc0*/  LEA.HI R59, R57, R56, RZ, 0x5 ;  /* 0x00000038393b7211 */ /* 0x000fe200078f28ff */
[----:B------:R-:W-:Y:S01]  /*32cd0*/  IMAD.IADD R79, R79, 0x1, -R54 ;  /* 0x000000014f4f7824 */ /* 0x000fe200078e0a36 */
[----:B------:R-:W-:-:S02]  /*32ce0*/  SHF.R.S32.HI R57, RZ, 0x2, R58 ;  /* 0x00000002ff397819 */ /* 0x000fc4000001143a */
[----:B------:R-:W-:Y:S02]  /*32cf0*/  SHF.R.S32.HI R60, RZ, 0x1f, R58 ;  /* 0x0000001fff3c7819 */ /* 0x000fe4000001143a */
[----:B------:R-:W-:Y:S02]  /*32d00*/  SHF.R.S32.HI R54, RZ, 0x7, R55 ;  /* 0x00000007ff367819 */ /* 0x000fe40000011437 */
[----:B------:R-:W-:Y:S01]  /*32d10*/  LEA.HI R60, R60, R57, RZ, 0x3 ;  /* 0x000000393c3c7211 */ /* 0x000fe200078f18ff */
[-C--:B------:R-:W-:Y:S01]  /*32d20*/  FMUL.FTZ R19, R31, R72.reuse ;  /* 0x000000481f137220 */ /* 0x080fe20000410000 */
[----:B------:R-:W-:Y:S01]  /*32d30*/  SHF.R.S32.HI R59, RZ, 0x5, R59 ;  /* 0x00000005ff3b7819 */ /* 0x000fe2000001143b */
[----:B------:R-:W-:Y:S01]  /*32d40*/  FMUL.FTZ R31, R47, R72 ;  /* 0x000000482f1f7220 */ /* 0x000fe20000410000 */
[----:B------:R-:W-:Y:S01]  /*32d50*/  LEA.HI R55, R55, R54, RZ, 0x1 ;  /* 0x0000003637377211 */ /* 0x000fe200078f08ff */
[-C--:B------:R-:W-:Y:S01]  /*32d60*/  FMUL.FTZ R47, R49, R72.reuse ;  /* 0x00000048312f7220 */ /* 0x080fe20000410000 */
[----:B------:R-:W-:Y:S01]  /*32d70*/  LOP3.LUT R60, R60, 0xfffffff8, RZ, 0xc0, !PT ;  /* 0xfffffff83c3c7812 */ /* 0x000fe200078ec0ff */
[-C--:B------:R-:W-:Y:S01]  /*32d80*/  FMUL.FTZ R49, R53, R72.reuse ;  /* 0x0000004835317220 */ /* 0x080fe20000410000 */
[----:B------:R-:W-:Y:S01]  /*32d90*/  FMUL.FTZ R53, R61, R72 ;  /* 0x000000483d357220 */ /* 0x000fe20000410000 */
[----:B------:R-:W-:Y:S01]  /*32da0*/  LOP3.LUT R55, R55, 0x3fffffe, RZ, 0xc0, !PT ;  /* 0x03fffffe37377812 */ /* 0x000fe200078ec0ff */
[----:B------:R-:W-:Y:S01]  /*32db0*/  IMAD R61, R80, 0x8, R59 ;  /* 0x00000008503d7824 */ /* 0x000fe200078e023b */
[----:B------:R-:W-:Y:S01]  /*32dc0*/  LEA.HI R59, R79, R79, RZ, 0x1 ;  /* 0x0000004f4f3b7211 */ /* 0x000fe200078f08ff */
[----:B------:R-:W-:-:S02]  /*32dd0*/  IMAD.IADD R60, R57, 0x1, -R60 ;  /* 0x00000001393c7824 */ /* 0x000fc400078e0a3c */
[----:B------:R-:W-:Y:S01]  /*32de0*/  IMAD.IADD R55, R54, 0x1, -R55 ;  /* 0x0000000136377824 */ /* 0x000fe200078e0a37 */
[----:B------:R-:W-:Y:S01]  /*32df0*/  LOP3.LUT R54, R59, 0x1ffffffe, RZ, 0xc0, !PT ;  /* 0x1ffffffe3b367812 */ /* 0x000fe200078ec0ff */
[----:B------:R-:W-:Y:S02]  /*32e00*/  IMAD.U32 R60, R61, 0x10, R60 ;  /* 0x000000103d3c7824 */ /* 0x000fe400078e003c */
[-C--:B------:R-:W-:Y:S01]  /*32e10*/  FMUL.FTZ R82, R45, R72.reuse ;  /* 0x000000482d527220 */ /* 0x080fe20000410000 */
[-C--:B------:R-:W-:Y:S01]  /*32e20*/  FMUL.FTZ R45, R63, R72.reuse ;  /* 0x000000483f2d7220 */ /* 0x080fe20000410000 */
[----:B------:R-:W-:Y:S01]  /*32e30*/  FMUL.FTZ R63, R65, R72 ;  /* 0x00000048413f7220 */ /* 0x000fe20000410000 */
        /* <DEDUP_REMOVED lines=30> */
[----:B------:R-:W-:-:S02]  /*33020*/  IADD3 R59, -R7, R58, R14 ;  /* 0x0000003a073b7210 */ /* 0x000fc40007ffe10e */
[----:B------:R-:W-:-:S05]  /*33030*/  LOP3.LUT R60, RZ, R73, RZ, 0x33, !PT ;  /* 0x00000049ff3c7212 */ /* 0x000fca00078e33ff */
[----:B------:R-:W2:Y:S08]  /*33040*/  MUFU.TANH R78, R78 ;  /* 0x0000004e004e7308 */ /* 0x000eb00000002400 */
        /* <DEDUP_REMOVED lines=68> */
.L_x_3820:
[----:B------:R-:W-:Y:S05]  /*33490*/  BSYNC B4 ;  /* 0x0000000000047941 */ /* 0x000fea0003800000 */
.L_x_3819:
[----:B------:R-:W-:Y:S01]  /*334a0*/  LOP3.LUT R58, RZ, R58, RZ, 0x33, !PT ;  /* 0x0000003aff3a7212 */ /* 0x000fe200078e33ff */
[----:B------:R-:W-:Y:S06]  /*334b0*/  BRA `(.L_x_3821) ;  /* 0x0000000000287947 */ /* 0x000fec0003800000 */
.L_x_3818:
        /* <DEDUP_REMOVED lines=10> */
.L_x_3821:
[----:B------:R-:W-:Y:S05]  /*33560*/  BSYNC B3 ;  /* 0x0000000000037941 */ /* 0x000fea0003800000 */
.L_x_3817:
[----:B------:R-:W-:-:S05]  /*33570*/  IMAD R59, R3, R58, R67 ;  /* 0x0000003a033b7224 */ /* 0x000fca00078e0243 */
[----:B------:R-:W-:Y:S02]  /*33580*/  VIMNMX R66, R66, R59, !PT ;  /* 0x0000003b42427248 */ /* 0x000fe40007fe0100 */
[----:B------:R-:W-:-:S07]  /*33590*/  VIADDMNMX R64, R59, R3, R64, PT ;  /* 0x000000033b407246 */ /* 0x000fce0003800140 */
.L_x_3816:
[----:B------:R-:W-:Y:S05]  /*335a0*/  BSYNC B2 ;  /* 0x0000000000027941 */ /* 0x000fea0003800000 */
.L_x_3815:
[C---:B------:R-:W-:Y:S01]  /*335b0*/  ISETP.GE.AND P1, PT, R75.reuse, 0x9, PT ;  /* 0x000000094b00780c */ /* 0x040fe20003f26270 */
[----:B------:R-:W0:Y:S01]  /*335c0*/  SHFL.IDX PT, R65, R65, 0x1, 0x1c1f ;  /* 0x003c1f0041417f89 */ /* 0x000e2200000e0000 */
[C---:B------:R-:W-:Y:S01]  /*335d0*/  ISETP.GE.AND P0, PT, R75.reuse, 0x2, PT ;  /* 0x000000024b00780c */ /* 0x040fe20003f06270 */
        /* <DEDUP_REMOVED lines=11> */
[----:B------:R-:W-:Y:S01]  /*33690*/  ISETP.LT.OR P2, PT, R64, 0x11, P2 ;  /* 0x000000114000780c */ /* 0x000fe20001741670 */
[--C-:B0-----:R-:W-:Y:S01]  /*336a0*/  IMAD.IADD R74, R74, 0x1, R65.reuse ;  /* 0x000000014a4a7824 */ /* 0x101fe200078e0241 */
        /* <DEDUP_REMOVED lines=96> */
[----:B-1----:R-:W-:Y:S02]  /*33cb0*/  FSEL R37, R13, -INF , !P6 ;  /* 0xff8000000d257808 */ /* 0x002fe40007000000 */
        /* <DEDUP_REMOVED lines=23> */
.L_x_3827:
[----:B------:R-:W-:Y:S05]  /*33e30*/  BSYNC B4 ;  /* 0x0000000000047941 */ /* 0x000fea0003800000 */
.L_x_3826:
[----:B------:R-:W-:Y:S01]  /*33e40*/  LOP3.LUT R14, RZ, R14, RZ, 0x33, !PT ;  /* 0x0000000eff0e7212 */ /* 0x000fe200078e33ff */
[----:B------:R-:W-:Y:S06]  /*33e50*/  BRA `(.L_x_3828) ;  /* 0x0000000000287947 */ /* 0x000fec0003800000 */
.L_x_3825:
        /* <DEDUP_REMOVED lines=10> */
.L_x_3828:
[----:B------:R-:W-:Y:S05]  /*33f00*/  BSYNC B3 ;  /* 0x0000000000037941 */ /* 0x000fea0003800000 */
.L_x_3824:
[----:B------:R-:W-:-:S05]  /*33f10*/  IMAD R7, R3, R14, R67 ;  /* 0x0000000e03077224 */ /* 0x000fca00078e0243 */
[----:B------:R-:W-:Y:S02]  /*33f20*/  VIADDMNMX R74, R7, R3, R74, PT ;  /* 0x00000003074a7246 */ /* 0x000fe4000380014a */
[----:B------:R-:W-:-:S07]  /*33f30*/  VIMNMX R72, R72, R7, !PT ;  /* 0x0000000748487248 */ /* 0x000fce0007fe0100 */
.L_x_3823:
[----:B------:R-:W-:Y:S05]  /*33f40*/  BSYNC B2 ;  /* 0x0000000000027941 */ /* 0x000fea0003800000 */
.L_x_3822:
[----:B------:R-:W-:Y:S02]  /*33f50*/  ISETP.GT.AND P0, PT, R72, 0x1, !P0 ;  /* 0x000000014800780c */ /* 0x000fe40004704270 */
[----:B------:R-:W-:Y:S02]  /*33f60*/  ISETP.NE.AND P6, PT, R71, RZ, PT ;  /* 0x000000ff4700720c */ /* 0x000fe40003fc5270 */
[----:B------:R-:W-:Y:S02]  /*33f70*/  ISETP.LT.OR P0, PT, R74, 0x2, P0 ;  /* 0x000000024a00780c */ /* 0x000fe40000701670 */
[----:B------:R-:W-:Y:S02]  /*33f80*/  ISETP.GT.AND P1, PT, R72, 0x8, !P1 ;  /* 0x000000084800780c */ /* 0x000fe40004f24270 */
[----:B------:R-:W-:Y:S02]  /*33f90*/  FSEL R71, R15, -INF , !P0 ;  /* 0xff8000000f477808 */ /* 0x000fe40004000000 */
[----:B------:R-:W2:Y:S01]  /*33fa0*/  LDL.64 R14, [R0+0x70] ;  /* 0x00007000000e7983 */ /* 0x000ea20000100a00 */
[----:B------:R-:W-:-:S02]  /*33fb0*/  ISETP.NE.AND P0, PT, R70, RZ, PT ;  /* 0x000000ff4600720c */ /* 0x000fc40003f05270 */
[----:B------:R-:W-:Y:S02]  /*33fc0*/  ISETP.LT.OR P1, PT, R74, 0x9, P1 ;  /* 0x000000094a00780c */ /* 0x000fe40000f21670 */
[----:B------:R-:W-:Y:S02]  /*33fd0*/  ISETP.GT.AND P0, PT, R72, 0x9, !P0 ;  /* 0x000000094800780c */ /* 0x000fe40004704270 */
[----:B------:R-:W-:Y:S02]  /*33fe0*/  FSEL R18, R18, -INF , !P1 ;  /* 0xff80000012127808 */ /* 0x000fe40004800000 */
        /* <DEDUP_REMOVED lines=52> */
[----:B------:R-:W-:Y:S02]  /*34330*/  R2UR UR4, R4 ;  /* 0x00000000040472ca */ /* 0x000fe400000e0000 */
[----:B------:R-:W-:Y:S02]  /*34340*/  ISETP.LT.OR P0, PT, R74, 0x41, P0 ;  /* 0x000000414a00780c */ /* 0x000fe40000701670 */
[----:B------:R-:W-:Y:S02]  /*34350*/  R2UR UR5, R5 ;  /* 0x00000000050572ca */ /* 0x000fe400000e0000 */
[----:B------:R-:W-:-:S02]  /*34360*/  FSEL R42, R42, -INF , !P0 ;  /* 0xff8000002a2a7808 */ /* 0x000fc40004000000 */
[----:B------:R-:W-:Y:S02]  /*34370*/  ISETP.GT.AND P0, PT, R72, RZ, !P6 ;  /* 0x000000ff4800720c */ /* 0x000fe40007704270 */
[----:B------:R-:W-:Y:S02]  /*34380*/  ISETP.NE.AND P1, PT, R91, RZ, PT ;  /* 0x000000ff5b00720c */ /* 0x000fe40003f25270 */
[----:B------:R-:W-:Y:S02]  /*34390*/  ISETP.LT.OR P0, PT, R74, 0x1, P0 ;  /* 0x000000014a00780c */ /* 0x000fe40000701670 */
[----:B------:R-:W-:Y:S02]  /*343a0*/  ISETP.NE.AND P6, PT, R75, RZ, PT ;  /* 0x000000ff4b00720c */ /* 0x000fe40003fc5270 */
[----:B------:R-:W-:Y:S02]  /*343b0*/  FSEL R26, R2, -INF , !P0 ;  /* 0xff800000021a7808 */ /* 0x000fe40004000000 */
[----:B------:R-:W-:Y:S01]  /*343c0*/  ISETP.NE.AND P0, PT, R90, RZ, PT ;  /* 0x000000ff5a00720c */ /* 0x000fe20003f05270 */
[----:B--2---:R-:W2:Y:S03]  /*343d0*/  LD.E.64 R2, desc[UR4][R14.64] ;  /* 0x000000040e027980 */ /* 0x004ea6000c101b00 */
[----:B------:R-:W-:-:S02]  /*343e0*/  ISETP.GT.AND P0, PT, R72, 0x41, !P0 ;  /* 0x000000414800780c */ /* 0x000fc40004704270 */
[----:B------:R-:W-:Y:S01]  /*343f0*/  ISETP.GT.AND P1, PT, R72, 0x48, !P1 ;  /* 0x000000484800780c */ /* 0x000fe20004f24270 */
[----:B------:R-:W3:Y:S01]  /*34400*/  LD.E R27, desc[UR4][R14.64+0x10] ;  /* 0x000010040e1b7980 */ /* 0x000ee2000c101900 */
[----:B------:R-:W-:Y:S02]  /*34410*/  ISETP.LT.OR P0, PT, R74, 0x42, P0 ;  /* 0x000000424a00780c */ /* 0x000fe40000701670 */
[C---:B------:R-:W-:Y:S02]  /*34420*/  ISETP.GT.AND P2, PT, R72.reuse, 0x49, !P2 ;  /* 0x000000494800780c */ /* 0x040fe40005744270 */
[C---:B------:R-:W-:Y:S02]  /*34430*/  ISETP.GT.AND P3, PT, R72.reuse, 0x50, !P3 ;  /* 0x000000504800780c */ /* 0x040fe40005f64270 */
[C---:B------:R-:W-:Y:S02]  /*34440*/  ISETP.GT.AND P4, PT, R72.reuse, 0x51, !P4 ;  /* 0x000000514800780c */ /* 0x040fe40006784270 */
[----:B------:R-:W-:-:S02]  /*34450*/  ISETP.GT.AND P5, PT, R72, 0x58, !P5 ;  /* 0x000000584800780c */ /* 0x000fc40006fa4270 */
[----:B------:R-:W-:Y:S02]  /*34460*/  ISETP.GT.AND P6, PT, R72, 0x59, !P6 ;  /* 0x000000594800780c */ /* 0x000fe400077c4270 */
[----:B------:R-:W-:Y:S02]  /*34470*/  ISETP.LT.OR P1, PT, R74, 0x49, P1 ;  /* 0x000000494a00780c */ /* 0x000fe40000f21670 */
[----:B------:R-:W-:Y:S02]  /*34480*/  FSEL R72, R40, -INF , !P0 ;  /* 0xff80000028487808 */ /* 0x000fe40004000000 */
[C---:B------:R-:W-:Y:S02]  /*34490*/  ISETP.LT.OR P2, PT, R74.reuse, 0x4a, P2 ;  /* 0x0000004a4a00780c */ /* 0x040fe40001741670 */
[----:B------:R-:W-:Y:S02]  /*344a0*/  FSEL R43, R43, -INF , !P1 ;  /* 0xff8000002b2b7808 */ /* 0x000fe40004800000 */
[----:B------:R-:W-:-:S02]  /*344b0*/  ISETP.LT.OR P3, PT, R74, 0x51, P3 ;  /* 0x000000514a00780c */ /* 0x000fc40001f61670 */
[----:B------:R-:W-:Y:S02]  /*344c0*/  FSEL R45, R45, -INF , !P2 ;  /* 0xff8000002d2d7808 */ /* 0x000fe40005000000 */
[----:B------:R-:W-:Y:S02]  /*344d0*/  ISETP.LT.OR P4, PT, R74, 0x52, P4 ;  /* 0x000000524a00780c */ /* 0x000fe40002781670 */
[----:B------:R-:W-:Y:S02]  /*344e0*/  FSEL R54, R54, -INF , !P3 ;  /* 0xff80000036367808 */ /* 0x000fe40005800000 */
[C---:B------:R-:W-:Y:S02]  /*344f0*/  ISETP.LT.OR P5, PT, R74.reuse, 0x59, P5 ;  /* 0x000000594a00780c */ /* 0x040fe40002fa1670 */
[----:B------:R-:W-:Y:S02]  /*34500*/  FSEL R55, R55, -INF , !P4 ;  /* 0xff80000037377808 */ /* 0x000fe40006000000 */
[----:B------:R-:W-:-:S02]  /*34510*/  ISETP.LT.OR P6, PT, R74, 0x5a, P6 ;  /* 0x0000005a4a00780c */ /* 0x000fc400037c1670 */
[----:B------:R-:W-:Y:S02]  /*34520*/  FSEL R56, R56, -INF , !P5 ;  /* 0xff80000038387808 */ /* 0x000fe40006800000 */
[----:B------:R-:W-:Y:S02]  /*34530*/  R2UR UR6, R4 ;  /* 0x00000000040672ca */ /* 0x000fe400000e0000 */
[----:B------:R-:W-:Y:S02]  /*34540*/  R2UR UR7, R5 ;  /* 0x00000000050772ca */ /* 0x000fe400000e0000 */
[----:B------:R-:W-:-:S11]  /*34550*/  FSEL R57, R57, -INF , !P6 ;  /* 0xff80000039397808 */ /* 0x000fd60007000000 */
[----:B------:R-:W4:Y:S01]  /*34560*/  LD.E R38, desc[UR6][R14.64+0x14] ;  /* 0x000014060e267980 */ /* 0x000f22000c101900 */
        /* <DEDUP_REMOVED lines=48> */
[----:B------:R-:W-:-:S05]  /*34870*/  FMNMX.FTZ R9, R57, R30, !PT ;  /* 0x0000001e39097209 */ /* 0x000fca0007810000 */
[----:B------:R-:W-:Y:S04]  /*34880*/  ST.E.64 desc[UR4][R14.64], R8 ;  /* 0x000000080e007985 */ /* 0x000fe8000c101b04 */
[----:B------:R-:W2:Y:S01]  /*34890*/  LD.E R34, desc[UR6][R14.64+0x4] ;  /* 0x000004060e227980 */ /* 0x000ea2000c101900 */
[----:B0-----:R-:W-:-:S05]  /*348a0*/  FMNMX.FTZ R7, R8, R7, !PT ;  /* 0x0000000708077209 */ /* 0x001fca0007810000 */
[----:B------:R-:W0:Y:S02]  /*348b0*/  SHFL.BFLY PT, R30, R7, 0x1, 0x1f ;  /* 0x0c201f00071e7f89 */ /* 0x000e2400000e0000 */
[----:B0-----:R-:W-:Y:S02]  /*348c0*/  FMNMX.FTZ R25, R7, R30, !PT ;  /* 0x0000001e07197209 */ /* 0x001fe40007810000 */
[----:B------:R-:W3:Y:S04]  /*348d0*/  LD.E R30, desc[UR4][R14.64+0x20] ;  /* 0x000020040e1e7980 */ /* 0x000ee8000c101900 */
[----:B------:R-:W-:Y:S04]  /*348e0*/  ST.E desc[UR4][R14.64], R25 ;  /* 0x000000190e007985 */ /* 0x000fe8000c101904 */
[----:B------:R-:W4:Y:S01]  /*348f0*/  LD.E R31, desc[UR6][R14.64] ;  /* 0x000000060e1f7980 */ /* 0x000f22000c101900 */
[----:B------:R-:W-:-:S02]  /*34900*/  R2UR UR8, R4 ;  /* 0x00000000040872ca */ /* 0x000fc400000e0000 */
[----:B------:R-:W-:Y:S01]  /*34910*/  R2UR UR9, R5 ;  /* 0x00000000050972ca */ /* 0x000fe200000e0000 */
[----:B--2---:R-:W0:Y:S02]  /*34920*/  SHFL.BFLY PT, R7, R34, 0x2, 0x1f ;  /* 0x0c401f0022077f89 */ /* 0x004e2400000e0000 */
[----:B0-----:R-:W-:-:S05]  /*34930*/  FMNMX.FTZ R7, R7, R34, !PT ;  /* 0x0000002207077209 */ /* 0x001fca0007810000 */
[----:B------:R-:W0:Y:S01]  /*34940*/  SHFL.BFLY PT, R8, R7, 0x1, 0x1f ;  /* 0x0c201f0007087f89 */ /* 0x000e2200000e0000 */
[----:B----4-:R-:W-:Y:S02]  /*34950*/  FSETP.NEU.FTZ.AND P0, PT, R31, -INF , PT ;  /* 0xff8000001f00780b */ /* 0x010fe40003f1d000 */
[----:B0-----:R-:W-:Y:S02]  /*34960*/  FMNMX.FTZ R25, R7, R8, !PT ;  /* 0x0000000807197209 */ /* 0x001fe40007810000 */
[----:B------:R-:W-:Y:S02]  /*34970*/  FSEL R9, R31, RZ, P0 ;  /* 0x000000ff1f097208 */ /* 0x000fe40000000000 */
[----:B------:R-:W-:-:S03]  /*34980*/  FSETP.NEU.FTZ.AND P0, PT, R25, -INF , PT ;  /* 0xff8000001900780b */ /* 0x000fc60003f1d000 */
[----:B------:R-:W-:Y:S01]  /*34990*/  FADD.FTZ R9, R2, -R9 ;  /* 0x8000000902097221 */ /* 0x000fe20000010000 */
[----:B------:R-:W-:-:S03]  /*349a0*/  FSEL R2, R25, RZ, P0 ;  /* 0x000000ff19027208 */ /* 0x000fc60000000000 */
[----:B---3--:R-:W-:Y:S02]  /*349b0*/  FMUL.FTZ R8, R9, R30 ;  /* 0x0000001e09087220 */ /* 0x008fe40000410000 */
[----:B------:R-:W-:-:S04]  /*349c0*/  FADD.FTZ R3, R3, -R2 ;  /* 0x8000000203037221 */ /* 0x000fc80000010000 */
[----:B------:R-:W-:Y:S01]  /*349d0*/  FMUL.FTZ R30, R30, R3 ;  /* 0x000000031e1e7220 */ /* 0x000fe20000410000 */
[----:B------:R-:W0:Y:S08]  /*349e0*/  MUFU.EX2 R8, R8 ;  /* 0x0000000800087308 */ /* 0x000e300000000800 */
[----:B------:R-:W1:Y:S01]  /*349f0*/  MUFU.EX2 R7, R30 ;  /* 0x0000001e00077308 */ /* 0x000e620000000800 */
[----:B------:R-:W-:Y:S01]  /*34a00*/  ST.E desc[UR4][R14.64+0x4], R25 ;  /* 0x000004190e007985 */ /* 0x000fe2000c101904 */
[----:B0-----:R-:W-:Y:S01]  /*34a10*/  FMUL.FTZ R27, R8, R27 ;  /* 0x0000001b081b7220 */ /* 0x001fe20000410000 */
[----:B-1----:R-:W-:-:S04]  /*34a20*/  FMUL.FTZ R31, R7, R38 ;  /* 0x00000026071f7220 */ /* 0x002fc80000410000 */
        /* <DEDUP_REMOVED lines=9> */
[----:B------:R-:W-:-:S04]  /*34ac0*/  FSETP.NEU.FTZ.AND P0, PT, R30, -INF , PT ;  /* 0xff8000001e00780b */ /* 0x000fc80003f1d000 */
[----:B------:R-:W-:Y:S02]  /*34ad0*/  FSEL R14, R14, RZ, P0 ;  /* 0x000000ff0e0e7208 */ /* 0x000fe40000000000 */
[----:B---3--:R-:W-:-:S03]  /*34ae0*/  FSETP.NEU.FTZ.AND P0, PT, R74, -INF , PT ;  /* 0xff8000004a00780b */ /* 0x008fc60003f1d000 */
[-CC-:B------:R-:W-:Y:S01]  /*34af0*/  FFMA.FTZ R35, R44, R9.reuse, -R14.reuse ;  /* 0x000000092c237223 */ /* 0x180fe2000001080e */
[----:B------:R-:W-:Y:S01]  /*34b00*/  FMUL.FTZ R44, R9, R74 ;  /* 0x0000004a092c7220 */ /* 0x000fe20000410000 */
[----:B------:R-:W-:-:S04]  /*34b10*/  FFMA.FTZ R30, R29, R9, -R14 ;  /* 0x000000091d1e7223 */ /* 0x000fc8000001080e */
[----:B------:R-:W-:Y:S01]  /*34b20*/  FSEL R44, R44, RZ, P0 ;  /* 0x000000ff2c2c7208 */ /* 0x000fe20000000000 */
[-CC-:B------:R-:W-:Y:S01]  /*34b30*/  FFMA.FTZ R29, R28, R9.reuse, -R14.reuse ;  /* 0x000000091c1d7223 */ /* 0x180fe2000001080e */
[----:B------:R-:W-:-:S03]  /*34b40*/  FFMA.FTZ R172, R37, R9, -R14 ;  /* 0x0000000925ac7223 */ /* 0x000fc6000001080e */
[-C--:B------:R-:W-:Y:S01]  /*34b50*/  FFMA.FTZ R28, R26, R9.reuse, -R44 ;  /* 0x000000091a1c7223 */ /* 0x080fe2000001082c */
[-C--:B------:R-:W-:Y:S01]  /*34b60*/  FFMA.FTZ R40, R78, R9.reuse, -R14 ;  /* 0x000000094e287223 */ /* 0x080fe2000001080e */
[-C--:B------:R-:W-:Y:S01]  /*34b70*/  FFMA.FTZ R173, R71, R9.reuse, -R44 ;  /* 0x0000000947ad7223 */ /* 0x080fe2000001082c */
[----:B------:R-:W4:Y:S01]  /*34b80*/  MUFU.EX2 R172, R172 ;  /* 0x000000ac00ac7308 */ /* 0x000f220000000800 */
[-C--:B------:R-:W-:Y:S01]  /*34b90*/  FFMA.FTZ R39, R58, R9.reuse, -R14 ;  /* 0x000000093a277223 */ /* 0x080fe2000001080e */
[----:B------:R-:W-:-:S06]  /*34ba0*/  FFMA.FTZ R27, R18, R9, -R44 ;  /* 0x00000009121b7223 */ /* 0x000fcc000001082c */
[----:B------:R-:W0:Y:S01]  /*34bb0*/  MUFU.EX2 R28, R28 ;  /* 0x0000001c001c7308 */ /* 0x000e220000000800 */
[-C--:B------:R-:W-:Y:S01]  /*34bc0*/  FFMA.FTZ R174, R59, R9.reuse, -R14 ;  /* 0x000000093bae7223 */ /* 0x080fe2000001080e */
[----:B------:R-:W-:-:S06]  /*34bd0*/  FFMA.FTZ R175, R70, R9, -R44 ;  /* 0x0000000946af7223 */ /* 0x000fcc000001082c */
[----:B------:R-:W1:Y:S01]  /*34be0*/  MUFU.EX2 R40, R40 ;  /* 0x0000002800287308 */ /* 0x000e620000000800 */
[-C--:B------:R-:W-:Y:S01]  /*34bf0*/  FFMA.FTZ R38, R32, R9.reuse, -R14 ;  /* 0x0000000920267223 */ /* 0x080fe2000001080e */
[----:B------:R-:W-:-:S06]  /*34c00*/  FFMA.FTZ R26, R64, R9, -R44 ;  /* 0x00000009401a7223 */ /* 0x000fcc000001082c */
[----:B------:R-:W2:Y:S01]  /*34c10*/  MUFU.EX2 R173, R173 ;  /* 0x000000ad00ad7308 */ /* 0x000ea20000000800 */
[-C--:B------:R-:W-:Y:S01]  /*34c20*/  FFMA.FTZ R152, R61, R9.reuse, -R14 ;  /* 0x000000093d987223 */ /* 0x080fe2000001080e */
[----:B------:R-:W-:-:S06]  /*34c30*/  FFMA.FTZ R153, R69, R9, -R44 ;  /* 0x0000000945997223 */ /* 0x000fcc000001082c */
[----:B------:R-:W3:Y:S01]  /*34c40*/  MUFU.EX2 R39, R39 ;  /* 0x0000002700277308 */ /* 0x000ee20000000800 */
[----:B------:R-:W-:-:S07]  /*34c50*/  FFMA.FTZ R37, R36, R9, -R14 ;  /* 0x0000000924257223 */ /* 0x000fce000001080e */
[----:B------:R-:W3:Y:S01]  /*34c60*/  MUFU.EX2 R27, R27 ;  /* 0x0000001b001b7308 */ /* 0x000ee20000000800 */
[-CC-:B------:R-:W-:Y:S01]  /*34c70*/  FFMA.FTZ R156, R33, R9.reuse, -R14.reuse ;  /* 0x00000009219c7223 */ /* 0x180fe2000001080e */
[-CC-:B------:R-:W-:Y:S01]  /*34c80*/  FFMA.FTZ R154, R60, R9.reuse, -R14.reuse ;  /* 0x000000093c9a7223 */ /* 0x180fe2000001080e */
[-CC-:B------:R-:W-:Y:S01]  /*34c90*/  FFMA.FTZ R36, R81, R9.reuse, -R14.reuse ;  /* 0x0000000951247223 */ /* 0x180fe2000001080e */
[----:B------:R-:W-:-:S04]  /*34ca0*/  FFMA.FTZ R158, R82, R9, -R14 ;  /* 0x00000009529e7223 */ /* 0x000fc8000001080e */
        /* <DEDUP_REMOVED lines=9> */
[-CC-:B------:R-:W-:Y:S01]  /*34d40*/  FFMA.FTZ R166, R53, R9.reuse, -R14.reuse ;  /* 0x0000000935a67223 */ /* 0x180fe2000001080e */
[-CC-:B------:R-:W-:Y:S01]  /*34d50*/  FFMA.FTZ R168, R41, R9.reuse, -R14.reuse ;  /* 0x0000000929a87223 */ /* 0x180fe2000001080e */
[-C--:B------:R-:W-:Y:S01]  /*34d60*/  FFMA.FTZ R170, R13, R9.reuse, -R14 ;  /* 0x000000090daa7223 */ /* 0x080fe2000001080e */
[----:B----4-:R-:W-:Y:S01]  /*34d70*/  FADD.FTZ R73, R172, R73 ;  /* 0x00000049ac497221 */ /* 0x010fe20000010000 */
[----:B------:R-:W4:Y:S01]  /*34d80*/  MUFU.EX2 R38, R38 ;  /* 0x0000002600267308 */ /* 0x000f220000000800 */
[----:B0-----:R-:W-:Y:S01]  /*34d90*/  FADD.FTZ R14, R28, R15 ;  /* 0x0000000f1c0e7221 */ /* 0x001fe20000010000 */
[----:B------:R-:W-:Y:S01]  /*34da0*/  FFMA.FTZ R25, R24, R9, -R44 ;  /* 0x0000000918197223 */ /* 0x000fe2000001082c */
[----:B-1----:R-:W-:-:S05]  /*34db0*/  FADD.FTZ R18, R40, R73 ;  /* 0x0000004928127221 */ /* 0x002fca0000010000 */
[----:B------:R-:W0:Y:S01]  /*34dc0*/  MUFU.EX2 R26, R26 ;  /* 0x0000001a001a7308 */ /* 0x000e220000000800 */
[----:B--2---:R-:W-:Y:S01]  /*34dd0*/  FADD.FTZ R14, R173, R14 ;  /* 0x0000000ead0e7221 */ /* 0x004fe20000010000 */
[----:B------:R-:W-:Y:S01]  /*34de0*/  FFMA.FTZ R155, R68, R9, -R44 ;  /* 0x00000009449b7223 */ /* 0x000fe2000001082c */
[----:B---3--:R-:W-:-:S05]  /*34df0*/  FADD.FTZ R13, R39, R18 ;  /* 0x00000012270d7221 */ /* 0x008fca0000010000 */
[----:B------:R-:W1:Y:S01]  /*34e00*/  MUFU.EX2 R152, R152 ;  /* 0x0000009800987308 */ /* 0x000e620000000800 */
[----:B------:R-:W-:Y:S01]  /*34e10*/  FADD.FTZ R14, R27, R14 ;  /* 0x0000000e1b0e7221 */ /* 0x000fe20000010000 */
[----:B------:R-:W-:-:S06]  /*34e20*/  FFMA.FTZ R24, R20, R9, -R44 ;  /* 0x0000000914187223 */ /* 0x000fcc000001082c */
[----:B------:R-:W2:Y:S01]  /*34e30*/  MUFU.EX2 R153, R153 ;  /* 0x0000009900997308 */ /* 0x000ea20000000800 */
[----:B------:R-:W-:Y:S01]  /*34e40*/  FADD.FTZ R13, R174, R13 ;  /* 0x0000000dae0d7221 */ /* 0x000fe20000010000 */
        /* <DEDUP_REMOVED lines=10> */
[----:B-1----:R-:W-:Y:S01]  /*34ef0*/  FADD.FTZ R42, R152, R13 ;  /* 0x0000000d982a7221 */ /* 0x002fe20000010000 */
[----:B--2---:R-:W-:-:S05]  /*34f00*/  FADD.FTZ R14, R153, R14 ;  /* 0x0000000e990e7221 */ /* 0x004fca0000010000 */
        /* <DEDUP_REMOVED lines=75> */
[----:B------:R-:W-:-:S03]  /*353c0*/  FADD.FTZ R42, R169, R42 ;  /* 0x0000002aa92a7221 */ /* 0x000fc60000010000 */
[----:B0-----:R-:W-:Y:S01]  /*353d0*/  FADD.FTZ R9, R29, R44 ;  /* 0x0000002c1d097221 */ /* 0x001fe20000010000 */
[----:B----4-:R-:W-:-:S03]  /*353e0*/  FADD.FTZ R42, R13, R42 ;  /* 0x0000002a0d2a7221 */ /* 0x010fc60000010000 */
[----:B-1----:R-:W-:Y:S01]  /*353f0*/  FADD.FTZ R9, R170, R9 ;  /* 0x00000009aa097221 */ /* 0x002fe20000010000 */
[----:B--2---:R-:W-:-:S04]  /*35400*/  FADD.FTZ R41, R171, R42 ;  /* 0x0000002aab297221 */ /* 0x004fc80000010000 */
[----:B------:R-:W-:Y:S04]  /*35410*/  ST.E desc[UR4][R2.64+0x10], R9 ;  /* 0x0000100902007985 */ /* 0x000fe8000c101904 */
[----:B------:R0:W-:Y:S04]  /*35420*/  ST.E desc[UR6][R2.64+0x14], R41 ;  /* 0x0000142902007985 */ /* 0x0001e8000c101906 */
[----:B0-----:R-:W2:Y:S01]  /*35430*/  LDL.64 R2, [R0+0x80] ;  /* 0x0000800000027983 */ /* 0x001ea20000100a00 */
        /* <DEDUP_REMOVED lines=94> */
[----:B------:R-:W2:Y:S01]  /*35a20*/  LD.E R93, desc[UR22][R2.64+0x5c] ;  /* 0x00005c16025d7980 */ /* 0x000ea2000c101900 */
[----:B---3--:R-:W-:-:S03]  /*35a30*/  FMUL.FTZ R89, R8, R89 ;  /* 0x0000005908597220 */ /* 0x008fc60000410000 */
[----:B------:R0:W-:Y:S01]  /*35a40*/  ST.E desc[UR10][R2.64+0x60], R91 ;  /* 0x0000605b02007985 */ /* 0x0001e2000c10190a */
[----:B----4-:R-:W-:-:S03]  /*35a50*/  FMUL.FTZ R85, R8, R85 ;  /* 0x0000005508557220 */ /* 0x010fc60000410000 */
[----:B------:R1:W-:Y:S01]  /*35a60*/  ST.E desc[UR8][R2.64+0x54], R89 ;  /* 0x0000545902007985 */ /* 0x0003e2000c101908 */
[----:B------:R-:W-:-:S03]  /*35a70*/  FMUL.FTZ R87, R8, R87 ;  /* 0x0000005708577220 */ /* 0x000fc60000410000 */
[----:B------:R-:W3:Y:S04]  /*35a80*/  LD.E R90, desc[UR14][R2.64+0x6c] ;  /* 0x00006c0e025a7980 */ /* 0x000ee8000c101900 */
[----:B0-----:R-:W4:Y:S01]  /*35a90*/  LD.E R91, desc[UR12][R2.64+0x68] ;  /* 0x0000680c025b7980 */ /* 0x001f22000c101900 */
[C---:B------:R-:W-:Y:S01]  /*35aa0*/  FMUL.FTZ R83, R8.reuse, R83 ;  /* 0x0000005308537220 */ /* 0x040fe20000410000 */
[C---:B------:R-:W-:Y:S02]  /*35ab0*/  FMUL.FTZ R79, R8.reuse, R79 ;  /* 0x0000004f084f7220 */ /* 0x040fe40000410000 */
[----:B------:R0:W-:Y:S04]  /*35ac0*/  ST.E desc[UR4][R2.64+0x44], R85 ;  /* 0x0000445502007985 */ /* 0x0001e8000c101904 */
[----:B-1----:R-:W3:Y:S01]  /*35ad0*/  LD.E R89, desc[UR24][R2.64+0x78] ;  /* 0x0000781802597980 */ /* 0x002ee2000c101900 */
[----:B------:R-:W-:-:S03]  /*35ae0*/  FMUL.FTZ R81, R8, R81 ;  /* 0x0000005108517220 */ /* 0x000fc60000410000 */
[----:B------:R1:W-:Y:S04]  /*35af0*/  ST.E desc[UR6][R2.64+0x50], R87 ;  /* 0x0000505702007985 */ /* 0x0003e8000c101906 */
[----:B0-----:R-:W3:Y:S04]  /*35b00*/  LD.E R85, desc[UR26][R2.64+0x7c] ;  /* 0x00007c1a02557980 */ /* 0x001ee8000c101900 */
[----:B------:R-:W3:Y:S01]  /*35b10*/  LD.E R88, desc[UR16][R2.64+0x88] ;  /* 0x0000881002587980 */ /* 0x000ee2000c101900 */
[----:B------:R-:W-:-:S03]  /*35b20*/  FMUL.FTZ R77, R8, R77 ;  /* 0x0000004d084d7220 */ /* 0x000fc60000410000 */
[----:B-1----:R-:W3:Y:S04]  /*35b30*/  LD.E R87, desc[UR18][R2.64+0x8c] ;  /* 0x00008c1202577980 */ /* 0x002ee8000c101900 */
[----:B------:R-:W3:Y:S04]  /*35b40*/  LD.E R86, desc[UR20][R2.64+0x98] ;  /* 0x0000981402567980 */ /* 0x000ee8000c101900 */
[----:B------:R0:W-:Y:S04]  /*35b50*/  ST.E desc[UR8][R2.64+0x40], R83 ;  /* 0x0000405302007985 */ /* 0x0001e8000c101908 */
[----:B------:R-:W3:Y:S01]  /*35b60*/  LD.E R84, desc[UR6][R2.64+0x9c] ;  /* 0x00009c0602547980 */ /* 0x000ee2000c101900 */
[----:B------:R-:W-:-:S03]  /*35b70*/  FMUL.FTZ R73, R8, R73 ;  /* 0x0000004908497220 */ /* 0x000fc60000410000 */
[----:B------:R1:W-:Y:S04]  /*35b80*/  ST.E desc[UR4][R2.64+0x30], R79 ;  /* 0x0000304f02007985 */ /* 0x0003e8000c101904 */
[----:B0-----:R-:W3:Y:S01]  /*35b90*/  LD.E R83, desc[UR10][R2.64+0xa8] ;  /* 0x0000a80a02537980 */ /* 0x001ee2000c101900 */
[----:B------:R-:W-:-:S03]  /*35ba0*/  FMUL.FTZ R75, R8, R75 ;  /* 0x0000004b084b7220 */ /* 0x000fc60000410000 */
[----:B------:R0:W-:Y:S04]  /*35bb0*/  ST.E desc[UR6][R2.64+0x34], R81 ;  /* 0x0000345102007985 */ /* 0x0001e8000c101906 */
[----:B-1----:R-:W3:Y:S04]  /*35bc0*/  LD.E R79, desc[UR12][R2.64+0xac] ;  /* 0x0000ac0c024f7980 */ /* 0x002ee8000c101900 */
[----:B------:R-:W3:Y:S04]  /*35bd0*/  LD.E R82, desc[UR14][R2.64+0xb8] ;  /* 0x0000b80e02527980 */ /* 0x000ee8000c101900 */
[----:B0-----:R-:W3:Y:S04]  /*35be0*/  LD.E R81, desc[UR16][R2.64+0xbc] ;  /* 0x0000bc1002517980 */ /* 0x001ee8000c101900 */
[----:B------:R-:W3:Y:S01]  /*35bf0*/  LD.E R80, desc[UR18][R2.64+0xc8] ;  /* 0x0000c81202507980 */ /* 0x000ee2000c101900 */
[----:B------:R-:W-:-:S03]  /*35c00*/  FMUL.FTZ R71, R8, R71 ;  /* 0x0000004708477220 */ /* 0x000fc60000410000 */
[----:B------:R0:W-:Y:S04]  /*35c10*/  ST.E desc[UR10][R2.64+0x24], R77 ;  /* 0x0000244d02007985 */ /* 0x0001e8000c10190a */
[----:B------:R-:W3:Y:S01]  /*35c20*/  LD.E R78, desc[UR20][R2.64+0xcc] ;  /* 0x0000cc14024e7980 */ /* 0x000ee2000c101900 */
[----:B------:R-:W-:-:S03]  /*35c30*/  FMUL.FTZ R69, R8, R69 ;  /* 0x0000004508457220 */ /* 0x000fc60000410000 */
[----:B------:R1:W-:Y:S04]  /*35c40*/  ST.E desc[UR6][R2.64+0x14], R73 ;  /* 0x0000144902007985 */ /* 0x0003e8000c101906 */
[----:B0-----:R-:W3:Y:S04]  /*35c50*/  LD.E R77, desc[UR22][R2.64+0xd8] ;  /* 0x0000d816024d7980 */ /* 0x001ee8000c101900 */
[----:B------:R-:W3:Y:S01]  /*35c60*/  LD.E R76, desc[UR24][R2.64+0xdc] ;  /* 0x0000dc18024c7980 */ /* 0x000ee2000c101900 */
[----:B------:R-:W-:-:S03]  /*35c70*/  FMUL.FTZ R67, R8, R67 ;  /* 0x0000004308437220 */ /* 0x000fc60000410000 */
[----:B------:R0:W-:Y:S04]  /*35c80*/  ST.E desc[UR8][R2.64+0x20], R75 ;  /* 0x0000204b02007985 */ /* 0x0001e8000c101908 */
[----:B-1----:R-:W3:Y:S04]  /*35c90*/  LD.E R73, desc[UR10][R2.64+0xe8] ;  /* 0x0000e80a02497980 */ /* 0x002ee8000c101900 */
[----:B------:R-:W3:Y:S04]  /*35ca0*/  LD.E R74, desc[UR14][R2.64+0xf8] ;  /* 0x0000f80e024a7980 */ /* 0x000ee8000c101900 */
[----:B0-----:R-:W3:Y:S01]  /*35cb0*/  LD.E R75, desc[UR12][R2.64+0xec] ;  /* 0x0000ec0c024b7980 */ /* 0x001ee2000c101900 */
[----:B------:R-:W-:-:S03]  /*35cc0*/  FMUL.FTZ R63, R8, R63 ;  /* 0x0000003f083f7220 */ /* 0x000fc60000410000 */
[----:B------:R-:W3:Y:S01]  /*35cd0*/  LD.E R72, desc[UR16][R2.64+0xfc] ;  /* 0x0000fc1002487980 */ /* 0x000ee2000c101900 */
[----:B------:R-:W-:-:S03]  /*35ce0*/  FMUL.FTZ R65, R8, R65 ;  /* 0x0000004108417220 */ /* 0x000fc60000410000 */
[----:B------:R0:W-:Y:S04]  /*35cf0*/  ST.E desc[UR4][R2.64+0x10], R71 ;  /* 0x0000104702007985 */ /* 0x0001e8000c101904 */
[----:B------:R-:W3:Y:S04]  /*35d00*/  LD.E R70, desc[UR18][R2.64+0x108] ;  /* 0x0001081202467980 */ /* 0x000ee8000c101900 */
[----:B------:R1:W-:Y:S04]  /*35d10*/  ST.E desc[UR6][R2.64+0x4], R69 ;  /* 0x0000044502007985 */ /* 0x0003e8000c101906 */
[----:B0-----:R-:W3:Y:S01]  /*35d20*/  LD.E R71, desc[UR20][R2.64+0x10c] ;  /* 0x00010c1402477980 */ /* 0x001ee2000c101900 */
[----:B------:R-:W-:-:S03]  /*35d30*/  FMUL.FTZ R61, R8, R61 ;  /* 0x0000003d083d7220 */ /* 0x000fc60000410000 */
[----:B------:R0:W-:Y:S04]  /*35d40*/  ST.E desc[UR4][R2.64], R67 ;  /* 0x0000004302007985 */ /* 0x0001e8000c101904 */
[----:B-1----:R-:W3:Y:S04]  /*35d50*/  LD.E R69, desc[UR12][R2.64+0x118] ;  /* 0x0001180c02457980 */ /* 0x002ee8000c101900 */
[----:B------:R-:W3:Y:S04]  /*35d60*/  LD.E R68, desc[UR22][R2.64+0x128] ;  /* 0x0001281602447980 */ /* 0x000ee8000c101900 */
[----:B0-----:R-:W3:Y:S01]  /*35d70*/  LD.E R67, desc[UR14][R2.64+0x11c] ;  /* 0x00011c0e02437980 */ /* 0x001ee2000c101900 */
[----:B------:R-:W-:-:S03]  /*35d80*/  FMUL.FTZ R59, R8, R59 ;  /* 0x0000003b083b7220 */ /* 0x000fc60000410000 */
[----:B------:R0:W-:Y:S04]  /*35d90*/  ST.E desc[UR8][R2.64+0x74], R63 ;  /* 0x0000743f02007985 */ /* 0x0001e8000c101908 */
[----:B------:R-:W3:Y:S04]  /*35da0*/  LD.E R66, desc[UR16][R2.64+0x12c] ;  /* 0x00012c1002427980 */ /* 0x000ee8000c101900 */
[----:B------:R1:W-:Y:S04]  /*35db0*/  ST.E desc[UR10][R2.64+0x80], R65 ;  /* 0x0000804102007985 */ /* 0x0003e8000c10190a */
[----:B0-----:R-:W3:Y:S01]  /*35dc0*/  LD.E R63, desc[UR18][R2.64+0x138] ;  /* 0x00013812023f7980 */ /* 0x001ee2000c101900 */
[----:B------:R-:W-:-:S03]  /*35dd0*/  FMUL.FTZ R57, R8, R57 ;  /* 0x0000003908397220 */ /* 0x000fc60000410000 */
[----:B------:R-:W3:Y:S04]  /*35de0*/  LD.E R64, desc[UR24][R2.64+0x148] ;  /* 0x0001481802407980 */ /* 0x000ee8000c101900 */
[----:B-1----:R-:W3:Y:S04]  /*35df0*/  LD.E R65, desc[UR20][R2.64+0x13c] ;  /* 0x00013c1402417980 */ /* 0x002ee8000c101900 */
[----:B------:R0:W-:Y:S04]  /*35e00*/  ST.E desc[UR6][R2.64+0x70], R61 ;  /* 0x0000703d02007985 */ /* 0x0001e8000c101906 */
[----:B------:R-:W3:Y:S01]  /*35e10*/  LD.E R62, desc[UR6][R2.64+0x14c] ;  /* 0x00014c06023e7980 */ /* 0x000ee2000c101900 */
[----:B------:R-:W-:-:S03]  /*35e20*/  FMUL.FTZ R55, R8, R55 ;  /* 0x0000003708377220 */ /* 0x000fc60000410000 */
[----:B------:R-:W3:Y:S04]  /*35e30*/  LD.E R60, desc[UR12][R2.64+0x15c] ;  /* 0x00015c0c023c7980 */ /* 0x000ee8000c101900 */
[----:B0-----:R-:W3:Y:S04]  /*35e40*/  LD.E R61, desc[UR8][R2.64+0x158] ;  /* 0x00015808023d7980 */ /* 0x001ee8000c101900 */
[----:B------:R0:W-:Y:S04]  /*35e50*/  ST.E desc[UR4][R2.64+0x64], R59 ;  /* 0x0000643b02007985 */ /* 0x0001e8000c101904 */
[----:B------:R-:W3:Y:S01]  /*35e60*/  LD.E R56, desc[UR14][R2.64+0x168] ;  /* 0x0001680e02387980 */ /* 0x000ee2000c101900 */
[----:B------:R-:W-:-:S03]  /*35e70*/  FMUL.FTZ R53, R8, R53 ;  /* 0x0000003508357220 */ /* 0x000fc60000410000 */
[----:B------:R1:W-:Y:S04]  /*35e80*/  ST.E desc[UR4][R2.64+0x84], R57 ;  /* 0x0000843902007985 */ /* 0x0003e8000c101904 */
[----:B0-----:R-:W3:Y:S04]  /*35e90*/  LD.E R59, desc[UR16][R2.64+0x16c] ;  /* 0x00016c10023b7980 */ /* 0x001ee8000c101900 */
[----:B------:R-:W3:Y:S01]  /*35ea0*/  LD.E R58, desc[UR18][R2.64+0x178] ;  /* 0x00017812023a7980 */ /* 0x000ee2000c101900 */
[----:B------:R-:W-:-:S03]  /*35eb0*/  FMUL.FTZ R51, R8, R51 ;  /* 0x0000003308337220 */ /* 0x000fc60000410000 */
[----:B-1----:R-:W3:Y:S04]  /*35ec0*/  LD.E R57, desc[UR20][R2.64+0x17c] ;  /* 0x00017c1402397980 */ /* 0x002ee8000c101900 */
[----:B------:R0:W-:Y:S01]  /*35ed0*/  ST.E desc[UR8][R2.64+0xa0], R55 ;  /* 0x0000a03702007985 */ /* 0x0001e2000c101908 */
[----:B------:R-:W-:-:S03]  /*35ee0*/  FMUL.FTZ R47, R8, R47 ;  /* 0x0000002f082f7220 */ /* 0x000fc60000410000 */
[----:B------:R-:W3:Y:S01]  /*35ef0*/  LD.E R54, desc[UR24][R2.64+0x18c] ;  /* 0x00018c1802367980 */ /* 0x000ee2000c101900 */
[----:B------:R-:W-:-:S03]  /*35f00*/  FMUL.FTZ R45, R8, R45 ;  /* 0x0000002d082d7220 */ /* 0x000fc60000410000 */
[----:B------:R1:W-:Y:S04]  /*35f10*/  ST.E desc[UR6][R2.64+0x94], R53 ;  /* 0x0000943502007985 */ /* 0x0003e8000c101906 */
[----:B0-----:R-:W3:Y:S01]  /*35f20*/  LD.E R55, desc[UR22][R2.64+0x188] ;  /* 0x0001881602377980 */ /* 0x001ee2000c101900 */
[----:B------:R-:W-:-:S03]  /*35f30*/  FMUL.FTZ R46, R8, R49 ;  /* 0x00000031082e7220 */ /* 0x000fc60000410000 */
[----:B------:R-:W3:Y:S01]  /*35f40*/  LD.E R50, desc[UR26][R2.64+0x198] ;  /* 0x0001981a02327980 */ /* 0x000ee2000c101900 */
[----:B------:R-:W-:-:S03]  /*35f50*/  FMUL.FTZ R44, R8, R44 ;  /* 0x0000002c082c7220 */ /* 0x000fc60000410000 */
[----:B-1----:R-:W3:Y:S01]  /*35f60*/  LD.E R53, desc[UR12][R2.64+0x19c] ;  /* 0x00019c0c02357980 */ /* 0x002ee2000c101900 */
[----:B------:R-:W-:-:S03]  /*35f70*/  FMUL.FTZ R9, R8, R9 ;  /* 0x0000000908097220 */ /* 0x000fc60000410000 */
[----:B------:R0:W-:Y:S04]  /*35f80*/  ST.E desc[UR4][R2.64+0x90], R51 ;  /* 0x0000903302007985 */ /* 0x0001e8000c101904 */
[----:B------:R-:W3:Y:S01]  /*35f90*/  LD.E R52, desc[UR14][R2.64+0x1a8] ;  /* 0x0001a80e02347980 */ /* 0x000ee2000c101900 */
[----:B------:R-:W-:-:S03]  /*35fa0*/  FMUL.FTZ R43, R8, R43 ;  /* 0x0000002b082b7220 */ /* 0x000fc60000410000 */
[----:B------:R-:W3:Y:S04]  /*35fb0*/  LD.E R49, desc[UR4][R2.64+0x1b8] ;  /* 0x0001b80402317980 */ /* 0x000ee8000c101900 */
[----:B0-----:R-:W3:Y:S01]  /*35fc0*/  LD.E R51, desc[UR16][R2.64+0x1ac] ;  /* 0x0001ac1002337980 */ /* 0x001ee2000c101900 */
[C---:B------:R-:W-:Y:S01]  /*35fd0*/  FMUL.FTZ R42, R8.reuse, R42 ;  /* 0x0000002a082a7220 */ /* 0x040fe20000410000 */
[C---:B------:R-:W-:Y:S02]  /*35fe0*/  FMUL.FTZ R41, R8.reuse, R41 ;  /* 0x0000002908297220 */ /* 0x040fe40000410000 */
[----:B------:R0:W-:Y:S04]  /*35ff0*/  ST.E desc[UR8][R2.64+0xb4], R47 ;  /* 0x0000b42f02007985 */ /* 0x0001e8000c101908 */
[----:B------:R-:W3:Y:S04]  /*36000*/  LD.E R48, desc[UR6][R2.64+0x1bc] ;  /* 0x0001bc0602307980 */ /* 0x000ee8000c101900 */
[----:B------:R1:W-:Y:S04]  /*36010*/  ST.E desc[UR4][R2.64+0xa4], R45 ;  /* 0x0000a42d02007985 */ /* 0x0003e8000c101904 */
[----:B0-----:R-:W3:Y:S04]  /*36020*/  LD.E R47, desc[UR8][R2.64+0x1c8] ;  /* 0x0001c808022f7980 */ /* 0x001ee8000c101900 */
[----:B------:R0:W-:Y:S04]  /*36030*/  ST.E desc[UR6][R2.64+0xb0], R46 ;  /* 0x0000b02e02007985 */ /* 0x0001e8000c101906 */
[----:B-1----:R-:W3:Y:S04]  /*36040*/  LD.E R45, desc[UR10][R2.64+0x1cc] ;  /* 0x0001cc0a022d7980 */ /* 0x002ee8000c101900 */
        /* <DEDUP_REMOVED lines=10> */
[----:B-1----:R-:W3:Y:S01]  /*360f0*/  LD.E R41, desc[UR22][R2.64+0x1fc] ;  /* 0x0001fc1602297980 */ /* 0x002ee2000c101900 */
[C---:B------:R-:W-:Y:S01]  /*36100*/  FMUL.FTZ R136, R8.reuse, R136 ;  /* 0x0000008808887220 */ /* 0x040fe20000410000 */
[C---:B------:R-:W-:Y:S01]  /*36110*/  FMUL.FTZ R138, R8.reuse, R138 ;  /* 0x0000008a088a7220 */ /* 0x040fe20000410000 */
[C---:B------:R-:W-:Y:S01]  /*36120*/  FMUL.FTZ R137, R8.reuse, R137 ;  /* 0x0000008908897220 */ /* 0x040fe20000410000 */
[C---:B------:R-:W-:Y:S01]  /*36130*/  FMUL.FTZ R135, R8.reuse, R135 ;  /* 0x0000008708877220 */ /* 0x040fe20000410000 */
[C---:B------:R-:W-:Y:S01]  /*36140*/  FMUL.FTZ R134, R8.reuse, R134 ;  /* 0x0000008608867220 */ /* 0x040fe20000410000 */
[----:B------:R-:W-:Y:S01]  /*36150*/  ST.E desc[UR4][R2.64+0xe4], R136 ;  /* 0x0000e48802007985 */ /* 0x000fe2000c101904 */
[C---:B------:R-:W-:Y:S01]  /*36160*/  FMUL.FTZ R133, R8.reuse, R133 ;  /* 0x0000008508857220 */ /* 0x040fe20000410000 */
[C---:B------:R-:W-:Y:S01]  /*36170*/  FMUL.FTZ R132, R8.reuse, R132 ;  /* 0x0000008408847220 */ /* 0x040fe20000410000 */
[C---:B------:R-:W-:Y:S01]  /*36180*/  FMUL.FTZ R131, R8.reuse, R131 ;  /* 0x0000008308837220 */ /* 0x040fe20000410000 */
        /* <DEDUP_REMOVED lines=33> */
[----:B------:R-:W-:Y:S04]  /*363a0*/  ST.E desc[UR16][R2.64+0x170], R122 ;  /* 0x0001707a02007985 */ /* 0x000fe8000c101910 */
[----:B------:R-:W-:Y:S04]  /*363b0*/  ST.E desc[UR6][R2.64+0x174], R120 ;  /* 0x0001747802007985 */ /* 0x000fe8000c101906 */
[----:B------:R0:W-:Y:S01]  /*363c0*/  ST.E desc[UR8][R2.64+0x180], R119 ;  /* 0x0001807702007985 */ /* 0x0001e2000c101908 */
[----:B------:R-:W-:-:S03]  /*363d0*/  FMUL.FTZ R113, R8, R113 ;  /* 0x0000007108717220 */ /* 0x000fc60000410000 */
[----:B------:R-:W-:Y:S04]  /*363e0*/  ST.E desc[UR4][R2.64+0x184], R118 ;  /* 0x0001847602007985 */ /* 0x000fe8000c101904 */
[----:B------:R-:W-:Y:S04]  /*363f0*/  ST.E desc[UR10][R2.64+0x190], R114 ;  /* 0x0001907202007985 */ /* 0x000fe8000c10190a */
[----:B------:R1:W-:Y:S01]  /*36400*/  ST.E desc[UR12][R2.64+0x194], R117 ;  /* 0x0001947502007985 */ /* 0x0003e2000c10190c */
[----:B------:R-:W-:-:S03]  /*36410*/  FMUL.FTZ R111, R8, R111 ;  /* 0x0000006f086f7220 */ /* 0x000fc60000410000 */
[----:B------:R-:W-:Y:S01]  /*36420*/  ST.E desc[UR14][R2.64+0x1a0], R116 ;  /* 0x0001a07402007985 */ /* 0x000fe2000c10190e */
[----:B0-----:R-:W-:-:S03]  /*36430*/  FMUL.FTZ R119, R8, R110 ;  /* 0x0000006e08777220 */ /* 0x001fc60000410000 */
[----:B------:R0:W-:Y:S01]  /*36440*/  ST.E desc[UR16][R2.64+0x1a4], R115 ;  /* 0x0001a47302007985 */ /* 0x0001e2000c101910 */
[----:B-1----:R-:W-:-:S03]  /*36450*/  FMUL.FTZ R117, R8, R112 ;  /* 0x0000007008757220 */ /* 0x002fc60000410000 */
[----:B------:R1:W-:Y:S01]  /*36460*/  ST.E desc[UR6][R2.64+0x1b0], R113 ;  /* 0x0001b07102007985 */ /* 0x0003e2000c101906 */
[C---:B------:R-:W-:Y:S01]  /*36470*/  FMUL.FTZ R109, R8.reuse, R109 ;  /* 0x0000006d086d7220 */ /* 0x040fe20000410000 */
[C---:B------:R-:W-:Y:S01]  /*36480*/  FMUL.FTZ R107, R8.reuse, R107 ;  /* 0x0000006b086b7220 */ /* 0x040fe20000410000 */
[C---:B0-----:R-:W-:Y:S01]  /*36490*/  FMUL.FTZ R115, R8.reuse, R108 ;  /* 0x0000006c08737220 */ /* 0x041fe20000410000 */
[----:B------:R-:W-:Y:S01]  /*364a0*/  ST.E desc[UR4][R2.64+0x1b4], R117 ;  /* 0x0001b47502007985 */ /* 0x000fe2000c101904 */
[----:B------:R-:W-:-:S03]  /*364b0*/  FMUL.FTZ R105, R8, R105 ;  /* 0x0000006908697220 */ /* 0x000fc60000410000 */
[----:B------:R-:W-:Y:S01]  /*364c0*/  ST.E desc[UR8][R2.64+0x1c0], R115 ;  /* 0x0001c07302007985 */ /* 0x000fe2000c101908 */
[----:B-1----:R-:W-:-:S03]  /*364d0*/  FMUL.FTZ R113, R8, R106 ;  /* 0x0000006a08717220 */ /* 0x002fc60000410000 */
[----:B------:R0:W-:Y:S01]  /*364e0*/  ST.E desc[UR10][R2.64+0x1c4], R111 ;  /* 0x0001c46f02007985 */ /* 0x0001e2000c10190a */
[----:B------:R-:W-:-:S03]  /*364f0*/  FMUL.FTZ R103, R7, R103 ;  /* 0x0000006707677220 */ /* 0x000fc60000410000 */
[----:B------:R-:W-:Y:S04]  /*36500*/  ST.E desc[UR12][R2.64+0x1d0], R119 ;  /* 0x0001d07702007985 */ /* 0x000fe8000c10190c */
[----:B------:R1:W-:Y:S01]  /*36510*/  ST.E desc[UR14][R2.64+0x1d4], R109 ;  /* 0x0001d46d02007985 */ /* 0x0003e2000c10190e */
[----:B0-----:R-:W-:-:S03]  /*36520*/  FMUL.FTZ R111, R8, R102 ;  /* 0x00000066086f7220 */ /* 0x001fc60000410000 */
[----:B------:R0:W-:Y:S01]  /*36530*/  ST.E desc[UR6][R2.64+0x1e0], R107 ;  /* 0x0001e06b02007985 */ /* 0x0001e2000c101906 */
[----:B------:R-:W-:-:S03]  /*36540*/  FMUL.FTZ R101, R7, R101 ;  /* 0x0000006507657220 */ /* 0x000fc60000410000 */
[----:B------:R-:W-:Y:S01]  /*36550*/  ST.E desc[UR16][R2.64+0x1e4], R113 ;  /* 0x0001e47102007985 */ /* 0x000fe2000c101910 */
[----:B-1----:R-:W-:-:S03]  /*36560*/  FMUL.FTZ R109, R7, R104 ;  /* 0x00000068076d7220 */ /* 0x002fc60000410000 */
[----:B------:R1:W-:Y:S01]  /*36570*/  ST.E desc[UR4][R2.64+0x1f0], R105 ;  /* 0x0001f06902007985 */ /* 0x0003e2000c101904 */
[----:B------:R-:W-:-:S03]  /*36580*/  FMUL.FTZ R99, R7, R99 ;  /* 0x0000006307637220 */ /* 0x000fc60000410000 */
[----:B------:R-:W-:Y:S01]  /*36590*/  ST.E desc[UR8][R2.64+0x1f4], R111 ;  /* 0x0001f46f02007985 */ /* 0x000fe2000c101908 */
[----:B0-----:R-:W-:-:S03]  /*365a0*/  FMUL.FTZ R107, R7, R100 ;  /* 0x00000064076b7220 */ /* 0x001fc60000410000 */
[----:B------:R-:W-:Y:S01]  /*365b0*/  ST.E desc[UR10][R2.64+0x8], R109 ;  /* 0x0000086d02007985 */ /* 0x000fe2000c10190a */
[----:B------:R-:W-:-:S03]  /*365c0*/  FMUL.FTZ R97, R7, R97 ;  /* 0x0000006107617220 */ /* 0x000fc60000410000 */
[----:B------:R0:W-:Y:S01]  /*365d0*/  ST.E desc[UR12][R2.64+0xc], R103 ;  /* 0x00000c6702007985 */ /* 0x0001e2000c10190c */
[C---:B-1----:R-:W-:Y:S01]  /*365e0*/  FMUL.FTZ R105, R7.reuse, R96 ;  /* 0x0000006007697220 */ /* 0x042fe20000410000 */
[C---:B------:R-:W-:Y:S02]  /*365f0*/  FMUL.FTZ R95, R7.reuse, R95 ;  /* 0x0000005f075f7220 */ /* 0x040fe40000410000 */
[----:B------:R1:W-:Y:S01]  /*36600*/  ST.E desc[UR6][R2.64+0x18], R101 ;  /* 0x0000186502007985 */ /* 0x0003e2000c101906 */
[----:B--2---:R-:W-:-:S03]  /*36610*/  FMUL.FTZ R93, R7, R93 ;  /* 0x0000005d075d7220 */ /* 0x004fc60000410000 */
[----:B------:R2:W-:Y:S01]  /*36620*/  ST.E desc[UR14][R2.64+0x1c], R99 ;  /* 0x00001c6302007985 */ /* 0x0005e2000c10190e */
[----:B0-----:R-:W-:-:S03]  /*36630*/  FMUL.FTZ R103, R7, R98 ;  /* 0x0000006207677220 */ /* 0x001fc60000410000 */
[----:B------:R-:W-:Y:S01]  /*36640*/  ST.E desc[UR16][R2.64+0x28], R107 ;  /* 0x0000286b02007985 */ /* 0x000fe2000c101910 */
[----:B-1----:R-:W-:-:S03]  /*36650*/  FMUL.FTZ R101, R7, R94 ;  /* 0x0000005e07657220 */ /* 0x002fc60000410000 */
[----:B------:R-:W-:Y:S01]  /*36660*/  ST.E desc[UR4][R2.64+0x2c], R103 ;  /* 0x00002c6702007985 */ /* 0x000fe2000c101904 */
[----:B--2---:R-:W-:-:S03]  /*36670*/  FMUL.FTZ R99, R7, R92 ;  /* 0x0000005c07637220 */ /* 0x004fc60000410000 */
[----:B------:R-:W-:Y:S01]  /*36680*/  ST.E desc[UR8][R2.64+0x38], R105 ;  /* 0x0000386902007985 */ /* 0x000fe2000c101908 */
[----:B----4-:R-:W-:-:S03]  /*36690*/  FMUL.FTZ R91, R7, R91 ;  /* 0x0000005b075b7220 */ /* 0x010fc60000410000 */
[----:B------:R0:W-:Y:S01]  /*366a0*/  ST.E desc[UR10][R2.64+0x3c], R97 ;  /* 0x00003c6102007985 */ /* 0x0001e2000c10190a */
[----:B---3--:R-:W-:-:S03]  /*366b0*/  FMUL.FTZ R89, R7, R89 ;  /* 0x0000005907597220 */ /* 0x008fc60000410000 */
[----:B------:R1:W-:Y:S01]  /*366c0*/  ST.E desc[UR6][R2.64+0x48], R95 ;  /* 0x0000485f02007985 */ /* 0x0003e2000c101906 */
[----:B------:R-:W-:-:S03]  /*366d0*/  FMUL.FTZ R85, R7, R85 ;  /* 0x0000005507557220 */ /* 0x000fc60000410000 */
[----:B------:R-:W-:Y:S01]  /*366e0*/  ST.E desc[UR12][R2.64+0x4c], R99 ;  /* 0x00004c6302007985 */ /* 0x000fe2000c10190c */
[----:B0-----:R-:W-:-:S03]  /*366f0*/  FMUL.FTZ R97, R7, R90 ;  /* 0x0000005a07617220 */ /* 0x001fc60000410000 */
[----:B------:R-:W-:Y:S01]  /*36700*/  ST.E desc[UR14][R2.64+0x58], R101 ;  /* 0x0000586502007985 */ /* 0x000fe2000c10190e */
[----:B------:R-:W-:-:S03]  /*36710*/  FMUL.FTZ R87, R7, R87 ;  /* 0x0000005707577220 */ /* 0x000fc60000410000 */
[----:B------:R0:W-:Y:S01]  /*36720*/  ST.E desc[UR16][R2.64+0x5c], R93 ;  /* 0x00005c5d02007985 */ /* 0x0001e2000c101910 */
[----:B-1----:R-:W-:-:S03]  /*36730*/  FMUL.FTZ R95, R7, R86 ;  /* 0x00000056075f7220 */ /* 0x002fc60000410000 */
[----:B------:R1:W-:Y:S01]  /*36740*/  ST.E desc[UR4][R2.64+0x68], R91 ;  /* 0x0000685b02007985 */ /* 0x0003e2000c101904 */
[----:B------:R-:W-:-:S03]  /*36750*/  FMUL.FTZ R83, R7, R83 ;  /* 0x0000005307537220 */ /* 0x000fc60000410000 */
[----:B------:R-:W-:Y:S01]  /*36760*/  ST.E desc[UR8][R2.64+0x6c], R97 ;  /* 0x00006c6102007985 */ /* 0x000fe2000c101908 */
[----:B0-----:R-:W-:-:S03]  /*36770*/  FMUL.FTZ R93, R7, R88 ;  /* 0x00000058075d7220 */ /* 0x001fc60000410000 */
[----:B------:R0:W-:Y:S01]  /*36780*/  ST.E desc[UR6][R2.64+0x78], R89 ;  /* 0x0000785902007985 */ /* 0x0001e2000c101906 */
[C---:B------:R-:W-:Y:S01]  /*36790*/  FMUL.FTZ R79, R7.reuse, R79 ;  /* 0x0000004f074f7220 */ /* 0x040fe20000410000 */
[C---:B-1----:R-:W-:Y:S02]  /*367a0*/  FMUL.FTZ R91, R7.reuse, R84 ;  /* 0x00000054075b7220 */ /* 0x042fe40000410000 */
[----:B------:R1:W-:Y:S01]  /*367b0*/  ST.E desc[UR10][R2.64+0x7c], R85 ;  /* 0x00007c5502007985 */ /* 0x0003e2000c10190a */
[----:B------:R-:W-:-:S03]  /*367c0*/  FMUL.FTZ R81, R7, R81 ;  /* 0x0000005107517220 */ /* 0x000fc60000410000 */
[----:B------:R-:W-:Y:S04]  /*367d0*/  ST.E desc[UR12][R2.64+0x88], R93 ;  /* 0x0000885d02007985 */ /* 0x000fe8000c10190c */
[----:B------:R2:W-:Y:S01]  /*367e0*/  ST.E desc[UR14][R2.64+0x8c], R87 ;  /* 0x00008c5702007985 */ /* 0x0005e2000c10190e */
[C---:B0-----:R-:W-:Y:S01]  /*367f0*/  FMUL.FTZ R89, R7.reuse, R78 ;  /* 0x0000004e07597220 */ /* 0x041fe20000410000 */
[C---:B-1----:R-:W-:Y:S02]  /*36800*/  FMUL.FTZ R85, R7.reuse, R82 ;  /* 0x0000005207557220 */ /* 0x042fe40000410000 */
[----:B------:R-:W-:Y:S01]  /*36810*/  ST.E desc[UR16][R2.64+0x98], R95 ;  /* 0x0000985f02007985 */ /* 0x000fe2000c101910 */
[----:B------:R-:W-:-:S03]  /*36820*/  FMUL.FTZ R77, R7, R77 ;  /* 0x0000004d074d7220 */ /* 0x000fc60000410000 */
[----:B------:R-:W-:Y:S01]  /*36830*/  ST.E desc[UR4][R2.64+0x9c], R91 ;  /* 0x00009c5b02007985 */ /* 0x000fe2000c101904 */
[----:B--2---:R-:W-:-:S03]  /*36840*/  FMUL.FTZ R87, R7, R80 ;  /* 0x0000005007577220 */ /* 0x004fc60000410000 */
[----:B------:R-:W-:Y:S01]  /*36850*/  ST.E desc[UR6][R2.64+0xa8], R83 ;  /* 0x0000a85302007985 */ /* 0x000fe2000c101906 */
[----:B------:R-:W-:-:S03]  /*36860*/  FMUL.FTZ R73, R7, R73 ;  /* 0x0000004907497220 */ /* 0x000fc60000410000 */
[----:B------:R0:W-:Y:S01]  /*36870*/  ST.E desc[UR8][R2.64+0xac], R79 ;  /* 0x0000ac4f02007985 */ /* 0x0001e2000c101908 */
[----:B------:R-:W-:-:S03]  /*36880*/  FMUL.FTZ R75, R7, R75 ;  /* 0x0000004b074b7220 */ /* 0x000fc60000410000 */
[----:B------:R-:W-:Y:S04]  /*36890*/  ST.E desc[UR10][R2.64+0xb8], R85 ;  /* 0x0000b85502007985 */ /* 0x000fe8000c10190a */
[----:B------:R1:W-:Y:S01]  /*368a0*/  ST.E desc[UR12][R2.64+0xbc], R81 ;  /* 0x0000bc5102007985 */ /* 0x0003e2000c10190c */
[----:B0-----:R-:W-:-:S03]  /*368b0*/  FMUL.FTZ R79, R7, R76 ;  /* 0x0000004c074f7220 */ /* 0x001fc60000410000 */
[----:B------:R-:W-:Y:S01]  /*368c0*/  ST.E desc[UR14][R2.64+0xc8], R87 ;  /* 0x0000c85702007985 */ /* 0x000fe2000c10190e */
[----:B------:R-:W-:-:S03]  /*368d0*/  FMUL.FTZ R83, R7, R70 ;  /* 0x0000004607537220 */ /* 0x000fc60000410000 */
[----:B------:R-:W-:Y:S01]  /*368e0*/  ST.E desc[UR4][R2.64+0xcc], R89 ;  /* 0x0000cc5902007985 */ /* 0x000fe2000c101904 */
[----:B-1----:R-:W-:-:S03]  /*368f0*/  FMUL.FTZ R81, R7, R74 ;  /* 0x0000004a07517220 */ /* 0x002fc60000410000 */
[----:B------:R0:W-:Y:S01]  /*36900*/  ST.E desc[UR16][R2.64+0xd8], R77 ;  /* 0x0000d84d02007985 */ /* 0x0001e2000c101910 */
[----:B------:R-:W-:-:S03]  /*36910*/  FMUL.FTZ R71, R7, R71 ;  /* 0x0000004707477220 */ /* 0x000fc60000410000 */
[----:B------:R-:W-:Y:S01]  /*36920*/  ST.E desc[UR6][R2.64+0xdc], R79 ;  /* 0x0000dc4f02007985 */ /* 0x000fe2000c101906 */
[----:B------:R-:W-:-:S03]  /*36930*/  FMUL.FTZ R69, R7, R69 ;  /* 0x0000004507457220 */ /* 0x000fc60000410000 */
[----:B------:R1:W-:Y:S01]  /*36940*/  ST.E desc[UR8][R2.64+0xe8], R73 ;  /* 0x0000e84902007985 */ /* 0x0003e2000c101908 */
[----:B0-----:R-:W-:-:S03]  /*36950*/  FMUL.FTZ R77, R7, R72 ;  /* 0x00000048074d7220 */ /* 0x001fc60000410000 */
[----:B------:R0:W-:Y:S01]  /*36960*/  ST.E desc[UR10][R2.64+0xec], R75 ;  /* 0x0000ec4b02007985 */ /* 0x0001e2000c10190a */
[----:B------:R-:W-:-:S03]  /*36970*/  FMUL.FTZ R67, R7, R67 ;  /* 0x0000004307437220 */ /* 0x000fc60000410000 */
[----:B------:R-:W-:Y:S04]  /*36980*/  ST.E desc[UR12][R2.64+0xf8], R81 ;  /* 0x0000f85102007985 */ /* 0x000fe8000c10190c */
[----:B------:R-:W-:Y:S01]  /*36990*/  ST.E desc[UR4][R2.64+0xfc], R77 ;  /* 0x0000fc4d02007985 */ /* 0x000fe2000c101904 */
[----:B-1----:R-:W-:-:S03]  /*369a0*/  FMUL.FTZ R73, R7, R68 ;  /* 0x0000004407497220 */ /* 0x002fc60000410000 */
[----:B------:R-:W-:Y:S01]  /*369b0*/  ST.E desc[UR14][R2.64+0x108], R83 ;  /* 0x0001085302007985 */ /* 0x000fe2000c10190e */
[----:B------:R-:W-:-:S03]  /*369c0*/  FMUL.FTZ R63, R7, R63 ;  /* 0x0000003f073f7220 */ /* 0x000fc60000410000 */
[----:B------:R1:W-:Y:S01]  /*369d0*/  ST.E desc[UR16][R2.64+0x10c], R71 ;  /* 0x00010c4702007985 */ /* 0x0003e2000c101910 */
[C---:B------:R-:W-:Y:S01]  /*369e0*/  FMUL.FTZ R65, R7.reuse, R65 ;  /* 0x0000004107417220 */ /* 0x040fe20000410000 */
[C---:B0-----:R-:W-:Y:S02]  /*369f0*/  FMUL.FTZ R75, R7.reuse, R64 ;  /* 0x00000040074b7220 */ /* 0x041fe40000410000 */
[----:B------:R-:W-:Y:S01]  /*36a00*/  ST.E desc[UR6][R2.64+0x118], R69 ;  /* 0x0001184502007985 */ /* 0x000fe2000c101906 */
[----:B------:R-:W-:-:S03]  /*36a10*/  FMUL.FTZ R61, R7, R61 ;  /* 0x0000003d073d7220 */ /* 0x000fc60000410000 */
[----:B------:R0:W-:Y:S01]  /*36a20*/  ST.E desc[UR8][R2.64+0x11c], R67 ;  /* 0x00011c4302007985 */ /* 0x0001e2000c101908 */
[----:B-1----:R-:W-:-:S03]  /*36a30*/  FMUL.FTZ R71, R7, R66 ;  /* 0x0000004207477220 */ /* 0x002fc60000410000 */
[----:B------:R-:W-:Y:S04]  /*36a40*/  ST.E desc[UR10][R2.64+0x128], R73 ;  /* 0x0001284902007985 */ /* 0x000fe8000c10190a */
[----:B------:R-:W-:Y:S01]  /*36a50*/  ST.E desc[UR4][R2.64+0x12c], R71 ;  /* 0x00012c4702007985 */ /* 0x000fe2000c101904 */
[----:B0-----:R-:W-:-:S03]  /*36a60*/  FMUL.FTZ R67, R7, R62 ;  /* 0x0000003e07437220 */ /* 0x001fc60000410000 */
[----:B------:R0:W-:Y:S01]  /*36a70*/  ST.E desc[UR12][R2.64+0x138], R63 ;  /* 0x0001383f02007985 */ /* 0x0001e2000c10190c */
[----:B------:R-:W-:-:S03]  /*36a80*/  FMUL.FTZ R59, R7, R59 ;  /* 0x0000003b073b7220 */ /* 0x000fc60000410000 */
[----:B------:R1:W-:Y:S01]  /*36a90*/  ST.E desc[UR14][R2.64+0x13c], R65 ;  /* 0x00013c4102007985 */ /* 0x0003e2000c10190e */
[C---:B------:R-:W-:Y:S01]  /*36aa0*/  FMUL.FTZ R69, R7.reuse, R58 ;  /* 0x0000003a07457220 */ /* 0x040fe20000410000 */
[C---:B------:R-:W-:Y:S02]  /*36ab0*/  FMUL.FTZ R57, R7.reuse, R57 ;  /* 0x0000003907397220 */ /* 0x040fe40000410000 */
[----:B------:R-:W-:Y:S01]  /*36ac0*/  ST.E desc[UR16][R2.64+0x148], R75 ;  /* 0x0001484b02007985 */ /* 0x000fe2000c101910 */
[----:B0-----:R-:W-:-:S03]  /*36ad0*/  FMUL.FTZ R63, R7, R60 ;  /* 0x0000003c073f7220 */ /* 0x001fc60000410000 */
[----:B------:R-:W-:Y:S01]  /*36ae0*/  ST.E desc[UR6][R2.64+0x14c], R67 ;  /* 0x00014c4302007985 */ /* 0x000fe2000c101906 */
[----:B-1----:R-:W-:-:S03]  /*36af0*/  FMUL.FTZ R65, R7, R56 ;  /* 0x0000003807417220 */ /* 0x002fc60000410000 */
        /* <DEDUP_REMOVED lines=17> */
[C---:B-1----:R-:W-:Y:S01]  /*36c10*/  FMUL.FTZ R55, R7.reuse, R48 ;  /* 0x0000003007377220 */ /* 0x042fe20000410000 */
[C---:B------:R-:W-:Y:S02]  /*36c20*/  FMUL.FTZ R45, R7.reuse, R45 ;  /* 0x0000002d072d7220 */ /* 0x040fe40000410000 */
[----:B------:R0:W-:Y:S04]  /*36c30*/  ST.E desc[UR10][R2.64+0x19c], R53 ;  /* 0x00019c3502007985 */ /* 0x0001e8000c10190a */
[----:B------:R-:W-:Y:S04]  /*36c40*/  ST.E desc[UR12][R2.64+0x1a8], R61 ;  /* 0x0001a83d02007985 */ /* 0x000fe8000c10190c */
[----:B------:R1:W-:Y:S01]  /*36c50*/  ST.E desc[UR14][R2.64+0x1ac], R51 ;  /* 0x0001ac3302007985 */ /* 0x0003e2000c10190e */
[----:B------:R-:W-:-:S03]  /*36c60*/  FMUL.FTZ R43, R7, R43 ;  /* 0x0000002b072b7220 */ /* 0x000fc60000410000 */
[----:B------:R2:W-:Y:S01]  /*36c70*/  ST.E desc[UR6][R2.64+0x1b8], R49 ;  /* 0x0001b83102007985 */ /* 0x0005e2000c101906 */
[----:B0-----:R-:W-:-:S03]  /*36c80*/  FMUL.FTZ R53, R7, R9 ;  /* 0x0000000907357220 */ /* 0x001fc60000410000 */
[----:B------:R0:W-:Y:S01]  /*36c90*/  ST.E desc[UR16][R2.64+0x1bc], R55 ;  /* 0x0001bc3702007985 */ /* 0x0001e2000c101910 */
[----:B-1----:R-:W-:-:S03]  /*36ca0*/  FMUL.FTZ R51, R7, R46 ;  /* 0x0000002e07337220 */ /* 0x002fc60000410000 */
[----:B------:R-:W-:Y:S01]  /*36cb0*/  ST.E desc[UR4][R2.64+0x1c8], R47 ;  /* 0x0001c82f02007985 */ /* 0x000fe2000c101904 */
[----:B--2---:R-:W-:-:S03]  /*36cc0*/  FMUL.FTZ R49, R7, R44 ;  /* 0x0000002c07317220 */ /* 0x004fc60000410000 */
[----:B------:R-:W-:Y:S01]  /*36cd0*/  ST.E desc[UR8][R2.64+0x1cc], R45 ;  /* 0x0001cc2d02007985 */ /* 0x000fe2000c101908 */
[C---:B------:R-:W-:Y:S01]  /*36ce0*/  FMUL.FTZ R41, R7.reuse, R41 ;  /* 0x0000002907297220 */ /* 0x040fe20000410000 */
[----:B0-----:R-:W-:Y:S02]  /*36cf0*/  FMUL.FTZ R55, R7, R42 ;  /* 0x0000002a07377220 */ /* 0x001fe40000410000 */
[----:B------:R-:W-:Y:S04]  /*36d00*/  ST.E desc[UR10][R2.64+0x1d8], R51 ;  /* 0x0001d83302007985 */ /* 0x000fe8000c10190a */
[----:B------:R-:W-:Y:S04]  /*36d10*/  ST.E desc[UR6][R2.64+0x1dc], R49 ;  /* 0x0001dc3102007985 */ /* 0x000fe8000c101906 */
[----:B------:R-:W-:Y:S04]  /*36d20*/  ST.E desc[UR12][R2.64+0x1e8], R53 ;  /* 0x0001e83502007985 */ /* 0x000fe8000c10190c */
[----:B------:R-:W-:Y:S04]  /*36d30*/  ST.E desc[UR14][R2.64+0x1ec], R43 ;  /* 0x0001ec2b02007985 */ /* 0x000fe8000c10190e */
[----:B------:R-:W-:Y:S04]  /*36d40*/  ST.E desc[UR16][R2.64+0x1f8], R55 ;  /* 0x0001f83702007985 */ /* 0x000fe8000c101910 */
[----:B------:R0:W-:Y:S01]  /*36d50*/  ST.E desc[UR18][R2.64+0x1fc], R41 ;  /* 0x0001fc2902007985 */ /* 0x0001e2000c101912 */
[----:B------:R-:W-:-:S03]  /*36d60*/  LEA.HI R42, R6, 0x8, RZ, 0x19 ;  /* 0x00000008062a7811 */ /* 0x000fc600078fc8ff */
[----:B------:R-:W2:Y:S02]  /*36d70*/  LDL.64 R8, [R0] ;  /* 0x0000000000087983 */ /* 0x000ea40000100a00 */
[----:B------:R1:W-:Y:S06]  /*36d80*/  BAR.SYNC.DEFER_BLOCKING R42, 0x100 ;  /* 0x0004002a0000751d */ /* 0x0003ec0000010000 */
[----:B0-----:R-:W3:Y:S01]  /*36d90*/  LDL.64 R2, [R0+0x80] ;  /* 0x0000800000027983 */ /* 0x001ee20000100a00 */
[C---:B------:R-:W-:Y:S02]  /*36da0*/  R2UR UR28, R4.reuse ;  /* 0x00000000041c72ca */ /* 0x040fe400000e0000 */
[----:B------:R-:W-:Y:S01]  /*36db0*/  R2UR UR29, R5 ;  /* 0x00000000051d72ca */ /* 0x000fe200000e0000 */
[----:B------:R-:W4:Y:S04]  /*36dc0*/  LDL.64 R6, [R0+0x98] ;  /* 0x0000980000067983 */ /* 0x000f280000100a00 */
[----:B--2---:R-:W2:Y:S04]  /*36dd0*/  LD.E R41, desc[UR6][R8.64] ;  /* 0x0000000608297980 */ /* 0x004ea8000c101900 */
[----:B------:R-:W2:Y:S04]  /*36de0*/  LDL.64 R8, [R0+0x88] ;  /* 0x0000880000087983 */ /* 0x000ea80000100a00 */
[----:B---3--:R-:W3:Y:S04]  /*36df0*/  LD.E R45, desc[UR4][R2.64] ;  /* 0x00000004022d7980 */ /* 0x008ee8000c101900 */
        /* <DEDUP_REMOVED lines=64> */
[----:B----4-:R-:W4:Y:S04]  /*37200*/  LD.E.64 R6, desc[UR4][R6.64] ;  /* 0x0000000406067980 */ /* 0x010f28000c101b00 */
[----:B---3--:R-:W-:Y:S04]  /*37210*/  ST.E desc[UR8][R2.64], R45 ;  /* 0x0000002d02007985 */ /* 0x008fe8000c101908 */
        /* <DEDUP_REMOVED lines=64> */
[----:B0-----:R-:W3:Y:S04]  /*37620*/  LD.E R43, desc[UR28][R2.64+0x104] ;  /* 0x0001041c022b7980 */ /* 0x001ee8000c101900 */
[----:B---3--:R0:W-:Y:S04]  /*37630*/  ST.E desc[UR4][R2.64+0x104], R43 ;  /* 0x0001042b02007985 */ /* 0x0081e8000c101904 */
[----:B------:R-:W3:Y:S04]  /*37640*/  LD.E R45, desc[UR6][R2.64+0x108] ;  /* 0x00010806022d7980 */ /* 0x000ee8000c101900 */
[----:B-1----:R-:W4:Y:S04]  /*37650*/  LD.E R47, desc[UR8][R2.64+0x10c] ;  /* 0x00010c08022f7980 */ /* 0x002f28000c101900 */
        /* <DEDUP_REMOVED lines=8> */
[----:B0-----:R-:W2:Y:S04]  /*376e0*/  LD.E R43, desc[UR26][R2.64+0x130] ;  /* 0x0001301a022b7980 */ /* 0x001ea8000c101900 */
        /* <DEDUP_REMOVED lines=51> */
[----:B---3--:R-:W-:Y:S04]  /*37a20*/  ST.E desc[UR4][R2.64+0x108], R45 ;  /* 0x0001082d02007985 */ /* 0x008fe8000c101904 */
[----:B----4-:R-:W-:Y:S04]  /*37a30*/  ST.E desc[UR6][R2.64+0x10c], R47 ;  /* 0x00010c2f02007985 */ /* 0x010fe8000c101906 */
[----:B--2---:R-:W-:Y:S04]  /*37a40*/  ST.E desc[UR8][R2.64+0x110], R49 ;  /* 0x0001103102007985 */ /* 0x004fe8000c101908 */
        /* <DEDUP_REMOVED lines=59> */
[----:B0-----:R-:W4:Y:S01]  /*37e00*/  LD.E R43, desc[UR28][R8.64] ;  /* 0x0000001c082b7980 */ /* 0x001f22000c101900 */
        /* <DEDUP_REMOVED lines=20> */
[----:B------:R-:W-:Y:S02]  /*37f50*/  R2UR UR48, R4 ;  /* 0x00000000043072ca */ /* 0x000fe400000e0000 */
[----:B------:R-:W-:Y:S01]  /*37f60*/  R2UR UR49, R5 ;  /* 0x00000000053172ca */ /* 0x000fe200000e0000 */
[----:B------:R-:W-:Y:S01]  /*37f70*/  IMAD R6, R41, 0xc00, R6 ;  /* 0x00000c0029067824 */ /* 0x000fe200078e0206 */
[----:B------:R-:W-:Y:S01]  /*37f80*/  F2FP.F16.F32.PACK_AB R172, R40, R172 ;  /* 0x000000ac28ac723e */ /* 0x000fe200000000ff */
[----:B------:R-:W4:Y:S01]  /*37f90*/  LD.E R41, desc[UR30][R2.64+0x44] ;  /* 0x0000441e02297980 */ /* 0x000f22000c101900 */
[----:B------:R-:W-:Y:S02]  /*37fa0*/  F2FP.F16.F32.PACK_AB R174, R174, R39 ;  /* 0x00000027aeae723e */ /* 0x000fe400000000ff */
[----:B------:R-:W-:Y:S01]  /*37fb0*/  F2FP.F16.F32.PACK_AB R152, R152, R38 ;  /* 0x000000269898723e */ /* 0x000fe200000000ff */
        /* <DEDUP_REMOVED lines=77> */
[----:B------:R-:W-:-:S03]  /*38490*/  ISETP.NE.U32.AND P0, PT, R43, RZ, PT ;  /* 0x000000ff2b00720c */ /* 0x000fc60003f05070 */
        /* <DEDUP_REMOVED lines=65> */
[----:B------:R-:W-:Y:S01]  /*388b0*/  R2UR UR7, R7 ;  /* 0x00000000070772ca */ /* 0x000fe200000e0000 */
[----:B------:R-:W-:Y:S01]  /*388c0*/  VOTEU.ANY UP0, P0 ;  /* 0x00000000003f7886 */ /* 0x000fe20000000100 */
        /* <DEDUP_REMOVED lines=52> */
[----:B------:R-:W-:Y:S02]  /*38c10*/  R2UR UR4, R4 ;  /* 0x00000000040472ca */ /* 0x000fe400000e0000 */
[----:B------:R-:W-:-:S13]  /*38c20*/  R2UR UR5, R5 ;  /* 0x00000000050572ca */ /* 0x000fda00000e0000 */
        /* <DEDUP_REMOVED lines=720> */
[----:B------:R-:W-:Y:S01]  /*3b930*/  F2FP.F16.F32.PACK_AB R167, R167, R15 ;  /* 0x0000000fa7a7723e */ /* 0x000fe200000000ff */
[----:B------:R-:W-:Y:S01]  /*3b940*/  IMAD.MOV.U32 R15, RZ, RZ, R7 ;  /* 0x000000ffff0f7224 */ /* 0x000fe200078e0007 */
[----:B------:R-:W-:Y:S01]  /*3b950*/  F2FP.F16.F32.PACK_AB R169, R169, R14 ;  /* 0x0000000ea9a9723e */ /* 0x000fe200000000ff */
[----:B------:R-:W-:-:S03]  /*3b960*/  VIADD R14, R6, 0x80 ;  /* 0x00000080060e7836 */ /* 0x000fc60000000000 */
[----:B------:R-:W-:Y:S02]  /*3b970*/  R2UR UR7, R15 ;  /* 0x000000000f0772ca */ /* 0x000fe400000e0000 */
[----:B------:R-:W-:Y:S02]  /*3b980*/  R2UR UR6, R14 ;  /* 0x000000000e0672ca */ /* 0x000fe400000e0000 */
        /* <DEDUP_REMOVED lines=3113> */
[----:B------:R-:W-:-:S04]  /*47c20*/  R2UR UR7, R7 ;  /* 0x00000000070772ca */ /* 0x000fc800000e0000 */
[----:B------:R-:W-:Y:S02]  /*47c30*/  R2UR UR6, R6 ;  /* 0x00000000060672ca */ /* 0x000fe400000e0000 */
[----:B------:R-:W-:Y:S02]  /*47c40*/  F2FP.F16.F32.PACK_AB R171, R171, R13 ;  /* 0x0000000dabab723e */ /* 0x000fe400000000ff */
        /* <DEDUP_REMOVED lines=1158> */
[----:B0-----:R-:W1:Y:S01]  /*4c4b0*/  LDL.64 R8, [R0+0x40] ;  /* 0x0000400000087983 */ /* 0x001e620000100a00 */
[----:B------:R-:W-:-:S02]  /*4c4c0*/  R2UR UR4, R4 ;  /* 0x00000000040472ca */ /* 0x000fc400000e0000 */
[----:B------:R-:W-:Y:S01]  /*4c4d0*/  R2UR UR5, R5 ;  /* 0x00000000050572ca */ /* 0x000fe200000e0000 */
[----:B------:R-:W3:-:S12]  /*4c4e0*/  LDL.64 R6, [R0] ;  /* 0x0000000000067983 */ /* 0x000ed80000100a00 */
[----:B-1----:R-:W4:Y:S01]  /*4c4f0*/  LD.E R12, desc[UR4][R8.64] ;  /* 0x00000004080c7980 */ /* 0x002f22000c101900 */
[----:B------:R-:W-:Y:S02]  /*4c500*/  R2UR UR4, R4 ;  /* 0x00000000040472ca */ /* 0x000fe400000e0000 */
[----:B------:R-:W-:Y:S01]  /*4c510*/  R2UR UR5, R5 ;  /* 0x00000000050572ca */ /* 0x000fe200000e0000 */
[----:B------:R-:W-:-:S12]  /*4c520*/  BSSY B2, `(.L_x_3829) ;  /* 0x0000006000027945 */ /* 0x000fd80003800000 */
[----:B---3--:R2:W5:Y:S01]  /*4c530*/  LD.E R6, desc[UR4][R6.64] ;  /* 0x0000000406067980 */ /* 0x008562000c101900 */
[----:B----4-:R-:W-:-:S04]  /*4c540*/  LOP3.LUT R12, R12, 0x1, RZ, 0xfc, !PT ;  /* 0x000000010c0c7812 */ /* 0x010fc800078efcff */
[----:B------:R-:W-:-:S13]  /*4c550*/  ISETP.NE.AND P0, PT, R12, 0x3, PT ;  /* 0x000000030c00780c */ /* 0x000fda0003f05270 */
[----:B--2---:R-:W-:Y:S05]  /*4c560*/  @!P0 BRA `(.L_x_3830) ;  /* 0x0000000000048947 */ /* 0x004fea0003800000 */
[----:B------:R-:W-:Y:S01]  /*4c570*/  BPT.TRAP 0x1 ;  /* 0x000000040000795c */ /* 0x000fe20000300000 */
.L_x_3830:
[----:B------:R-:W-:Y:S05]  /*4c580*/  BSYNC B2 ;  /* 0x0000000000027941 */ /* 0x000fea0003800000 */
.L_x_3829:
        /* <DEDUP_REMOVED lines=11> */
[----:B0-----:R-:W-:Y:S05]  /*4c640*/  RET.REL.NODEC R218 `(_ZN7cutlass13device_kernelIN5flash11enable_sm90INS1_16FlashAttnFwdSm90INS1_25CollectiveMainloopFwdSm90ILi2EN4cute5tupleIJNS5_1CILi1EEES8_S8_EEENS6_IJNS7_ILi128EEENS7_ILi96EEENS7_ILi64EEEEEELi256ENS_6half_tEfNS_4arch4Sm90ELb0ELb1ELb1ELb1ELb1ELb0ELb1ELb1ELb0ELb1ELb1ELb0EEENS1_21CollectiveEpilogueFwdINS6_IJSA_NS7_ILi256EEESB_EEES9_SE_SG_Li256ELb1ELb1ELb1ELb0EEENS1_36VarlenDynamicPersistentTileSchedulerILi128ELi96ELi256ELi128ELb1ELb1ELb1ELb1ELb0ELb1EEEEEEEEEvNT_6ParamsE) ;  /* 0xfffffb38da6c7950 */ /* 0x001fea0003c3ffff */
.L_x_3805:
[----:B0-----:R0:W1:Y:S02]  /*4c650*/  SYNCS.PHASECHK.TRANS64.TRYWAIT P0, [R6+URZ], R7 ;  /* 0x00000007060075a7 */ /* 0x001064000800017f */
[----:B-1----:R-:W-:Y:S05]  /*4c660*/  @!P0 NANOSLEEP.SYNCS 0x989680 ;  /* 0x009896800000895d */ /* 0x002fea0003900000 */
[----:B------:R-:W1:Y:S02]  /*4c670*/  @!P0 SYNCS.PHASECHK.TRANS64 P0, [R6+URZ], R7 ;  /* 0x00000007060085a7 */ /* 0x000e64000800007f */
[----:B-1----:R-:W-:Y:S05]  /*4c680*/  @!P0 BRA `(.L_x_3805) ;  /* 0xfffffffc00f08947 */ /* 0x002fea000383ffff */
[----:B------:R-:W-:Y:S05]  /*4c690*/  BRA `(.L_x_3804) ;  /* 0xfffffe4400f87947 */ /* 0x000fea000383ffff */
.L_x_3812:
[----:B0-----:R0:W1:Y:S02]  /*4c6a0*/  SYNCS.PHASECHK.TRANS64.TRYWAIT P0, [R18+URZ], R19 ;  /* 0x00000013120075a7 */ /* 0x001064000800017f */
[----:B-1----:R-:W-:Y:S05]  /*4c6b0*/  @!P0 NANOSLEEP.SYNCS 0x989680 ;  /* 0x009896800000895d */ /* 0x002fea0003900000 */
[----:B------:R-:W1:Y:S02]  /*4c6c0*/  @!P0 SYNCS.PHASECHK.TRANS64 P0, [R18+URZ], R19 ;  /* 0x00000013120085a7 */ /* 0x000e64000800007f */
[----:B-1----:R-:W-:Y:S05]  /*4c6d0*/  @!P0 BRA `(.L_x_3812) ;  /* 0xfffffffc00f08947 */ /* 0x002fea000383ffff */
[----:B------:R-:W-:Y:S05]  /*4c6e0*/  BRA `(.L_x_3811) ;  /* 0xfffffe4c00cc7947 */ /* 0x000fea000383ffff */
.L_x_3831:
        /* <DEDUP_REMOVED lines=9> */
.L_x_6567:


//--------------------- .text._ZN7cutlass13device_kernelIN5flash11enable_sm90INS1_16FlashAttnFwdSm90INS1_25CollectiveMainloopFwdSm90ILi2EN4cute5tupleIJNS5_1CILi1EEES8_S8_EEENS6_IJNS7_ILi128EEENS7_ILi96EEENS7_ILi64EEEEEELi256ENS_6half_tEfNS_4arch4Sm90ELb0ELb1ELb1ELb1ELb1ELb1ELb1ELb1ELb0ELb1ELb1ELb0EEENS1_21CollectiveEpilogueFwdINS6_IJSA_NS7_ILi256EEESB_EEES9_SE_SG_Li256ELb1ELb1ELb1ELb0EEENS1_36VarlenDynamicPersistentTileSchedulerILi128ELi96ELi256ELi128ELb1ELb1ELb1ELb1ELb0ELb1EEEEEEEEEvNT_6ParamsE --------------------------
	.section	.text._ZN7cutlass13device_kernelIN5flash11enable_sm90INS1_16FlashAttnFwdSm90INS1_25CollectiveMainloopFwdSm90ILi2EN4cute5tupleIJNS5_1CILi1EEES8_S8_EEENS6_IJNS7_ILi128EEENS7_ILi96EEENS7_ILi64EEEEEELi256ENS_6half_tEfNS_4arch4Sm90ELb0ELb1ELb1ELb1ELb1ELb1ELb1ELb1ELb0ELb1ELb1ELb0EEENS1_21CollectiveEpilogueFwdINS6_IJSA_NS7_ILi256EEESB_EEES9_SE_SG_Li256ELb1ELb1ELb1ELb0EEENS1_36VarlenDynamicPersistentTileSchedulerILi128ELi96ELi256ELi128ELb1ELb1ELb1ELb1ELb0ELb1EEEEEEEEEvNT_6ParamsE,"ax",@progbits
	.align	128
.text._ZN7cutlass13device_kernelIN5flash11enable_sm90INS1_16FlashAttnFwdSm90INS1_25CollectiveMainloopFwdSm90ILi2EN4cute5tupleIJNS5_1CILi1EEES8_S8_EEENS6_IJNS7_ILi128EEENS7_ILi96EEENS7_ILi64EEEEEELi256ENS_6half_tEfNS_4arch4Sm90ELb0ELb1ELb1ELb1ELb1ELb1ELb1ELb1ELb0ELb1ELb1ELb0EEENS1_21CollectiveEpilogueFwdINS6_IJSA_NS7_ILi256EEESB_EEES9_SE_SG_Li256ELb1ELb1ELb1ELb0EEENS1_36VarlenDynamicPersistentTileSchedulerILi128ELi96ELi256ELi128ELb1ELb1ELb1ELb1ELb0ELb1EEEEEEEEEvNT_6ParamsE:
        .type           _ZN7cutlass13device_kernelIN5flash11enable_sm90INS1_16FlashAttnFwdSm90INS1_25CollectiveMainloopFwdSm90ILi2EN4cute5tupleIJNS5_1CILi1EEES8_S8_EEENS6_IJNS7_ILi128EEENS7_ILi96EEENS7_ILi64EEEEEELi256ENS_6half_tEfNS_4arch4Sm90ELb0ELb1ELb1ELb1ELb1ELb1ELb1ELb1ELb0ELb1ELb1ELb0EEENS1_21CollectiveEpilogueFwdINS6_IJSA_NS7_ILi256EEESB_EEES9_SE_SG_Li256ELb1ELb1ELb1ELb0EEENS1_36VarlenDynamicPersistentTileSchedulerILi128ELi96ELi256ELi128ELb1ELb1ELb1ELb1ELb0ELb1EEEEEEEEEvNT_6ParamsE,@function
        .size           _ZN7cutlass13device_kernelIN5flash11enable_sm90INS1_16FlashAttnFwdSm90INS1_25CollectiveMainloopFwdSm90ILi2EN4cute5tupleIJNS5_1CILi1EEES8_S8_EEENS6_IJNS7_ILi128EEENS7_ILi96EEENS7_ILi64EEEEEELi256ENS_6half_tEfNS_4arch4Sm90ELb0ELb1ELb1ELb1ELb1ELb1ELb1ELb1ELb0ELb1ELb1ELb0EEENS1_21CollectiveEpilogueFwdINS6_IJSA_NS7_ILi256EEESB_EEES9_SE_SG_Li256ELb1ELb1ELb1ELb0EEENS1_36VarlenDynamicPersistentTileSchedulerILi128ELi96ELi256ELi128ELb1ELb1ELb1ELb1ELb0ELb1EEEEEEEEEvNT_6ParamsE,(.L_x_6569 - _ZN7cutlass13device_kernelIN5flash11enable_sm90INS1_16FlashAttnFwdSm90INS1_25CollectiveMainloopFwdSm90ILi2EN4cute5tupleIJNS5_1CILi1EEES8_S8_EEENS6_IJNS7_ILi128EEENS7_ILi96EEENS7_ILi64EEEEEELi256ENS_6half_tEfNS_4arch4Sm90ELb0ELb1ELb1ELb1ELb1ELb1ELb1ELb1ELb0ELb1ELb1ELb0EEENS1_21CollectiveEpilogueFwdINS6_IJSA_NS7_ILi256EEESB_EEES9_SE_SG_Li256ELb1ELb1ELb1ELb0EEENS1_36VarlenDynamicPersistentTileSchedulerILi128ELi96ELi256ELi128ELb1ELb1ELb1ELb1ELb0ELb1EEEEEEEEEvNT_6ParamsE)
        .other          _ZN7cutlass13device_kernelIN5flash11enable_sm90INS1_16FlashAttnFwdSm90INS1_25CollectiveMainloopFwdSm90ILi2EN4cute5tupleIJNS5_1CILi1EEES8_S8_EEENS6_IJNS7_ILi128EEENS7_ILi96EEENS7_ILi64EEEEEELi256ENS_6half_tEfNS_4arch4Sm90ELb0ELb1ELb1ELb1ELb1ELb1ELb1ELb1ELb0ELb1ELb1ELb0EEENS1_21CollectiveEpilogueFwdINS6_IJSA_NS7_ILi256EEESB_EEES9_SE_SG_Li256ELb1ELb1ELb1ELb0EEENS1_36VarlenDynamicPersistentTileSchedulerILi128ELi96ELi256ELi128ELb1ELb1ELb1ELb1ELb0ELb1EEEEEEEEEvNT_6ParamsE,@"STO_CUDA_ENTRY STV_DEFAULT"
_ZN7cutlass13device_kernelIN5flash11enable_sm90INS1_16FlashAttnFwdSm90INS1_25CollectiveMainloopFwdSm90ILi2EN4cute5tupleIJNS5_1CILi1EEES8_S8_EEENS6_IJNS7_ILi128EEENS7_ILi96EEENS7_ILi64EEEEEELi256ENS_6half_tEfNS_4arch4Sm90ELb0ELb1ELb1ELb1ELb1ELb1ELb1ELb1ELb0ELb1ELb1ELb0EEENS1_21CollectiveEpilogueFwdINS6_IJSA_NS7_ILi256EEESB_EEES9_SE_SG_Li256ELb1ELb1ELb1ELb0EEENS1_36VarlenDynamicPersistentTileSchedulerILi128ELi96ELi256ELi128ELb1ELb1ELb1ELb1ELb0ELb1EEEEEEEEEvNT_6ParamsE:
[----:B------:R-:W0:Y:S02]  /*0000*/  LDC R1, c[0x0][0x28] ;  /* 0x00000a00ff017b82 */ /* 0x000e240000000800 */
[----:B0-----:R-:W-:-:S05]  /*0010*/  VIADD R1, R1, 0xfffffad0 ;  /* 0xfffffad001017836 */ /* 0x001fca0000000000 */
[----:B------:R-:W-:Y:S01]  /*0020*/  R2UR UR4, R1 ;  /* 0x00000000010472ca */ /* 0x000fe200000e0000 */
[----:B------:R-:W0:Y:S01]  /*0030*/  S2R R3, SR_TID.X ;  /* 0x0000000000037919 */ /* 0x000e220000002100 */
[----:B------:R-:W-:Y:S01]  /*0040*/  ELECT P0, URZ, PT ;  /* 0x00000000003f782f */ /* 0x000fe20003800000 */
[----:B------:R-:W-:Y:S01]  /*0050*/  BSSY B0, `(.L_x_3832) ;  /* 0x0000012000007945 */ /* 0x000fe20003800000 */
[----:B------:R-:W-:Y:S01]  /*0060*/  ULDC UR37, c[0x0][0x20] ;  /* 0x0000080000257ab9 */ /* 0x000fe20000000800 */
[----:B------:R-:W-:-:S08]  /*0070*/  ULDC UR36, c[0x0][0x24] ;  /* 0x0000090000247ab9 */ /* 0x000fd00000000800 */
[----:B------:R-:W-:-:S04]  /*0080*/  UIADD3 UR37, UP0, UR4, UR37, URZ ;  /* 0x0000002504257290 */ /* 0x000fc8000ff1e03f */
[----:B------:R-:W-:Y:S01]  /*0090*/  UIADD3.X UR36, URZ, UR36, URZ, UP0, !UPT ;  /* 0x000000243f247290 */ /* 0x000fe200087fe43f */
        /* <DEDUP_REMOVED lines=13> */
.L_x_3833:
[----:B------:R-:W-:Y:S05]  /*0170*/  BSYNC B0 ;  /* 0x0000000000007941 */ /* 0x000fea0003800000 */
.L_x_3832:
        /* <DEDUP_REMOVED lines=21> */
[----:B0-----:R0:W1:Y:S01]  /*02d0*/  @UP1 SYNCS.EXCH.64 URZ, [UR8+0x32400], UR4 ;  /* 0x03240004083f15b2 */ /* 0x0010620008000100 */
[----:B------:R0:W2:Y:S04]  /*02e0*/  @UP2 SYNCS.EXCH.64 URZ, [UR8+0x32410], UR4 ;  /* 0x03241004083f25b2 */ /* 0x0000a80008000100 */
[----:B------:R0:W3:Y:S01]  /*02f0*/  @UP3 SYNCS.EXCH.64 URZ, [UR8+0x32420], UR6 ;  /* 0x03242006083f35b2 */ /* 0x0000e20008000100 */
        /* <DEDUP_REMOVED lines=18> */
[----:B----4-:R-:W-:Y:S01]  /*0420*/  NOP ;  /* 0x0000000000007918 */ /* 0x010fe20000000000 */
.L_x_3834:
[----:B------:R-:W4:Y:S01]  /*0430*/  SHFL.IDX PT, R2, R0, RZ, 0x1f ;  /* 0x00001fff00027589 */ /* 0x000f2200000e0000 */
[----:B------:R-:W-:Y:S01]  /*0440*/  NOP ;  /* 0x0000000000007918 */ /* 0x000fe20000000000 */
[----:B----4-:R-:W-:-:S13]  /*0450*/  ISETP.NE.AND P0, PT, R2, RZ, PT ;  /* 0x000000ff0200720c */ /* 0x010fda0003f05270 */
        /* <DEDUP_REMOVED lines=19> */
.L_x_3835:
[----:B------:R-:W4:Y:S01]  /*0590*/  SHFL.IDX PT, R2, R0, RZ, 0x1f ;  /* 0x00001fff00027589 */ /* 0x000f2200000e0000 */
[----:B------:R-:W-:Y:S01]  /*05a0*/  NOP ;  /* 0x0000000000007918 */ /* 0x000fe20000000000 */
[----:B----4-:R-:W-:-:S13]  /*05b0*/  ISETP.NE.AND P0, PT, R2, RZ, PT ;  /* 0x000000ff0200720c */ /* 0x010fda0003f05270 */
        /* <DEDUP_REMOVED lines=14> */
[----:B----4-:R-:W-:Y:S01]  /*06a0*/  NOP ;  /* 0x0000000000007918 */ /* 0x010fe20000000000 */
.L_x_3836:
        /* <DEDUP_REMOVED lines=22> */
.L_x_3837:
        /* <DEDUP_REMOVED lines=22> */
.L_x_3838:
[----:B------:R-:W-:Y:S01]  /*0970*/  PLOP3.LUT P0, PT, PT, PT, UP0, 0x80, 0x0 ;  /* 0x000000000000781c */ /* 0x000fe20003f0f008 */
[----:B------:R-:W-:Y:S01]  /*0980*/  UMOV UR38, 0x1 ;  /* 0x0000000100267882 */ /* 0x000fe20000000000 */
[----:B------:R-:W-:Y:S01]  /*0990*/  NOP ;  /* 0x0000000000007918 */ /* 0x000fe20000000000 */
[----:B------:R-:W-:Y:S01]  /*09a0*/  USEL UR38, UR38, 0x2, !UP0 ;  /* 0x0000000226267887 */ /* 0x000fe2000c000000 */
[----:B------:R-:W-:Y:S01]  /*09b0*/  BSSY B9, `(.L_x_3839) ;  /* 0x0003a15000097945 */ /* 0x000fe20003800000 */
[----:B------:R-:W-:Y:S01]  /*09c0*/  ULDC.64 UR44, c[0x0][0x208] ;  /* 0x00008200002c7ab9 */ /* 0x000fe20000000a00 */
[----:B------:R-:W-:Y:S02]  /*09d0*/  IMAD.U32 R16, RZ, RZ, UR37 ;  /* 0x00000025ff107e24 */ /* 0x000fe4000f8e00ff */
[----:B------:R-:W-:Y:S01]  /*09e0*/  IMAD.U32 R17, RZ, RZ, UR36 ;  /* 0x00000024ff117e24 */ /* 0x000fe2000f8e00ff */
[----:B0123--:R-:W-:Y:S06]  /*09f0*/  BAR.SYNC.DEFER_BLOCKING 0x0 ;  /* 0x0000000000007b1d */ /* 0x00ffec0000010000 */
[----:B------:R-:W-:Y:S05]  /*0a00*/  @!P0 BRA `(.L_x_3840) ;  /* 0x0000031400888947 */ /* 0x000fea0003800000 */
.L_x_3841:
[----:B------:R-:W-:-:S08]  /*0a10*/  NOP ;  /* 0x0000000000007918 */ /* 0x000fd00000000000 */
[----:B------:R-:W0:Y:S02]  /*0a20*/  USETMAXREG.TRY_ALLOC.CTAPOOL UP0, 0xe8 ;  /* 0x000000e8000079c8 */ /* 0x000e240008000600 */
[----:B0-----:R-:W-:-:S13]  /*0a30*/  PLOP3.LUT P0, PT, PT, PT, UP0, 0x80, 0x0 ;  /* 0x000000000000781c */ /* 0x001fda0003f0f008 */
[----:B------:R-:W-:Y:S05]  /*0a40*/  @!P0 BRA `(.L_x_3841) ;  /* 0xfffffffc00f08947 */ /* 0x000fea000383ffff */
[----:B------:R-:W0:Y:S01]  /*0a50*/  S2R R0, SR_TID.X ;  /* 0x0000000000007919 */ /* 0x000e220000002100 */
[----:B------:R-:W1:Y:S01]  /*0a60*/  S2UR UR4, SR_CgaCtaId ;  /* 0x00000000000479c3 */ /* 0x000e620000008800 */
[----:B------:R-:W-:Y:S01]  /*0a70*/  MOV R2, 0x400 ;  /* 0x0000040000027802 */ /* 0x000fe20000000f00 */
[----:B------:R-:W-:-:S06]  /*0a80*/  UIADD3 URZ, UP0, UR37, 0x1f8, URZ ;  /* 0x000001f8253f7890 */ /* 0x000fcc000ff1e03f */
[----:B------:R-:W-:Y:S06]  /*0a90*/  BAR.ARV 0x8, 0x180 ;  /* 0x0206000000007b1d */ /* 0x000fec0000002000 */
[----:B------:R-:W-:Y:S01]  /*0aa0*/  UIADD3 URZ, UP1, UR37, 0x204, URZ ;  /* 0x00000204253f7890 */ /* 0x000fe2000ff3e03f */
[----:B------:R-:W-:Y:S01]  /*0ab0*/  STL.64 [R1+0x1f8], RZ ;  /* 0x0001f8ff01007387 */ /* 0x000fe20000100a00 */
[----:B------:R-:W-:Y:S02]  /*0ac0*/  UIADD3.X UR39, URZ, UR36, URZ, UP0, !UPT ;  /* 0x000000243f277290 */ /* 0x000fe400087fe43f */
[----:B------:R-:W-:Y:S01]  /*0ad0*/  UIADD3.X UR40, URZ, UR36, URZ, UP1, !UPT ;  /* 0x000000243f287290 */ /* 0x000fe20008ffe43f */
[----:B------:R-:W-:Y:S04]  /*0ae0*/  STL [R1+0x200], RZ ;  /* 0x000200ff01007387 */ /* 0x000fe80000100800 */
[----:B------:R-:W-:Y:S01]  /*0af0*/  STL [R1+0x204], RZ ;  /* 0x000204ff01007387 */ /* 0x000fe20000100800 */
[----:B-1----:R-:W-:Y:S01]  /*0b00*/  IMAD.U32 R27, RZ, RZ, UR4 ;  /* 0x00000004ff1b7e24 */ /* 0x002fe2000f8e00ff */
[----:B------:R-:W-:-:S04]  /*0b10*/  ULDC UR4, c[0x0][0xd3c] ;  /* 0x00034f0000047ab9 */ /* 0x000fc80000000800 */
[----:B------:R-:W-:Y:S02]  /*0b20*/  LEA R2, R27, R2, 0x18 ;  /* 0x000000021b027211 */ /* 0x000fe400078ec0ff */
[----:B0-----:R-:W-:-:S04]  /*0b30*/  SHF.R.U32.HI R0, RZ, 0x7, R0 ;  /* 0x00000007ff007819 */ /* 0x001fc80000011600 */
[----:B------:R-:W-:-:S13]  /*0b40*/  ISETP.NE.AND P0, PT, R0, 0x1, PT ;  /* 0x000000010000780c */ /* 0x000fda0003f05270 */
[----:B------:R-:W-:Y:S08]  /*0b50*/  @!P0 BAR.ARV 0x9, 0x100 ;  /* 0x0244000000008b1d */ /* 0x000ff00000002000 */
[----:B------:R-:W-:Y:S06]  /*0b60*/  BAR.SYNC.DEFER_BLOCKING 0x5, 0x180 ;  /* 0x0146000000007b1d */ /* 0x000fec0000010000 */
[----:B------:R-:W0:Y:S02]  /*0b70*/  LDS.128 R96, [R2+0x324d0] ;  /* 0x0324d00002607984 */ /* 0x000e240000000c00 */
[----:B------:R-:W-:Y:S06]  /*0b80*/  BAR.ARV 0x4, 0x180 ;  /* 0x0106000000007b1d */ /* 0x000fec0000002000 */
[----:B0-----:R-:W-:-:S13]  /*0b90*/  ISETP.GE.AND P0, PT, R99, UR4, PT ;  /* 0x0000000463007c0c */ /* 0x001fda000bf06270 */
[----:B------:R-:W-:Y:S05]  /*0ba0*/  @P0 BRA `(.L_x_3842) ;  /* 0x0000039c00d40947 */ /* 0x000fea0003800000 */
[----:B------:R-:W0:Y:S01]  /*0bb0*/  S2R R0, SR_TID.X ;  /* 0x0000000000007919 */ /* 0x000e220000002100 */
[----:B------:R-:W-:Y:S02]  /*0bc0*/  IMAD.MOV.U32 R153, RZ, RZ, RZ ;  /* 0x000000ffff997224 */ /* 0x000fe400078e00ff */
[----:B------:R-:W-:Y:S02]  /*0bd0*/  IMAD.MOV.U32 R159, RZ, RZ, RZ ;  /* 0x000000ffff9f7224 */ /* 0x000fe400078e00ff */
[----:B0-----:R-:W-:-:S05]  /*0be0*/  VIADD R11, R0, 0xffffff80 ;  /* 0xffffff80000b7836 */ /* 0x001fca0000000000 */
[----:B------:R-:W-:Y:S01]  /*0bf0*/  SHF.R.S32.HI R0, RZ, 0x1f, R11 ;  /* 0x0000001fff007819 */ /* 0x000fe2000001140b */
[----:B------:R-:W-:Y:S03]  /*0c00*/  STL [R1+0x4a0], R11 ;  /* 0x0004a00b01007387 */ /* 0x000fe60000100800 */
[CC--:B------:R-:W-:Y:S02]  /*0c10*/  LEA.HI R3, R0.reuse, R11.reuse, RZ, 0x7 ;  /* 0x0000000b00037211 */ /* 0x0c0fe400078f38ff */
[----:B------:R-:W-:Y:S02]  /*0c20*/  LEA.HI R8, R0, R11, RZ, 0x4 ;  /* 0x0000000b00087211 */ /* 0x000fe400078f20ff */
[----:B------:R-:W-:Y:S02]  /*0c30*/  LOP3.LUT R4, R3, 0xffffff80, RZ, 0xc0, !PT ;  /* 0xffffff8003047812 */ /* 0x000fe400078ec0ff */
[----:B------:R-:W-:-:S02]  /*0c40*/  SHF.R.S32.HI R12, RZ, 0x7, R3 ;  /* 0x00000007ff0c7819 */ /* 0x000fc40000011403 */
[----:B------:R-:W-:Y:S01]  /*0c50*/  LEA.HI R203, R0, R11, RZ, 0x5 ;  /* 0x0000000b00cb7211 */ /* 0x000fe200078f28ff */
[----:B------:R-:W-:Y:S01]  /*0c60*/  IMAD.IADD R10, R11, 0x1, -R4 ;  /* 0x000000010b0a7824 */ /* 0x000fe200078e0a04 */
[----:B------:R-:W-:Y:S01]  /*0c70*/  LEA.HI R3, R3, R12, RZ, 0x1 ;  /* 0x0000000c03037211 */ /* 0x000fe200078f08ff */
[----:B------:R-:W-:Y:S01]  /*0c80*/  STL [R1+0x51c], R12 ;  /* 0x00051c0c01007387 */ /* 0x000fe20000100800 */
[----:B------:R-:W-:Y:S02]  /*0c90*/  SHF.R.S32.HI R9, RZ, 0x4, R8 ;  /* 0x00000004ff097819 */ /* 0x000fe40000011408 */
[----:B------:R-:W-:Y:S01]  /*0ca0*/  SHF.R.S32.HI R4, RZ, 0x1f, R10 ;  /* 0x0000001fff047819 */ /* 0x000fe2000001140a */
[----:B------:R-:W-:Y:S01]  /*0cb0*/  STL [R1+0x518], R10 ;  /* 0x0005180a01007387 */ /* 0x000fe20000100800 */
[----:B------:R-:W-:Y:S02]  /*0cc0*/  LOP3.LUT R3, R3, 0x3fffffe, RZ, 0xc0, !PT ;  /* 0x03fffffe03037812 */ /* 0x000fe400078ec0ff */
[----:B------:R-:W-:-:S02]  /*0cd0*/  LEA.HI R5, R4, R10, RZ, 0x2 ;  /* 0x0000000a04057211 */ /* 0x000fc400078f10ff */
[----:B------:R-:W-:Y:S01]  /*0ce0*/  LEA.HI R4, R4, R10, RZ, 0x5 ;  /* 0x0000000a04047211 */ /* 0x000fe200078f28ff */
[----:B------:R-:W-:Y:S01]  /*0cf0*/  IMAD.IADD R3, R12, 0x1, -R3 ;  /* 0x000000010c037824 */ /* 0x000fe200078e0a03 */
[--C-:B------:R-:W-:Y:S02]  /*0d00*/  SHF.R.S32.HI R6, RZ, 0x2, R5.reuse ;  /* 0x00000002ff067819 */ /* 0x100fe40000011405 */
[----:B------:R-:W-:Y:S02]  /*0d10*/  SHF.R.S32.HI R7, RZ, 0x1f, R5 ;  /* 0x0000001fff077819 */ /* 0x000fe40000011405 */
[----:B------:R-:W-:Y:S02]  /*0d20*/  SHF.R.S32.HI R4, RZ, 0x5, R4 ;  /* 0x00000005ff047819 */ /* 0x000fe40000011404 */
[----:B------:R-:W-:Y:S02]  /*0d30*/  LEA.HI R7, R7, R6, RZ, 0x3 ;  /* 0x0000000607077211 */ /* 0x000fe400078f18ff */
[----:B------:R-:W-:-:S02]  /*0d40*/  SHF.R.S32.HI R203, RZ, 0x5, R203 ;  /* 0x00000005ffcb7819 */ /* 0x000fc400000114cb */
[----:B------:R-:W-:Y:S02]  /*0d50*/  LOP3.LUT R7, R7, 0xfffffff8, RZ, 0xc0, !PT ;  /* 0xfffffff807077812 */ /* 0x000fe400078ec0ff */
[----:B------:R-:W-:-:S03]  /*0d60*/  LOP3.LUT R5, R5, 0x7ffffffc, RZ, 0xc0, !PT ;  /* 0x7ffffffc05057812 */ /* 0x000fc600078ec0ff */
[----:B------:R-:W-:Y:S01]  /*0d70*/  IMAD.IADD R7, R6, 0x1, -R7 ;  /* 0x0000000106077824 */ /* 0x000fe200078e0a07 */
[----:B------:R-:W-:Y:S01]  /*0d80*/  LOP3.LUT R6, R8, 0x3fffff0, RZ, 0xc0, !PT ;  /* 0x03fffff008067812 */ /* 0x000fe200078ec0ff */
[----:B------:R-:W-:Y:S01]  /*0d90*/  IMAD.IADD R5, R10, 0x1, -R5 ;  /* 0x000000010a057824 */ /* 0x000fe200078e0a05 */
[----:B------:R-:W-:Y:S01]  /*0da0*/  LEA.HI R8, R8, R9, RZ, 0x1 ;  /* 0x0000000908087211 */ /* 0x000fe200078f08ff */
[----:B------:R-:W-:Y:S02]  /*0db0*/  IMAD R4, R4, 0x10, R7 ;  /* 0x0000001004047824 */ /* 0x000fe400078e0207 */
[----:B------:R-:W-:Y:S01]  /*0dc0*/  IMAD.IADD R6, R11, 0x1, -R6 ;  /* 0x000000010b067824 */ /* 0x000fe200078e0a06 */
[----:B------:R-:W-:Y:S01]  /*0dd0*/  LOP3.LUT R8, R8, 0x1ffffffe, RZ, 0xc0, !PT ;  /* 0x1ffffffe08087812 */ /* 0x000fe200078ec0ff */
[----:B------:R-:W-:Y:S01]  /*0de0*/  IMAD R204, R3, 0x40, R4 ;  /* 0x0000004003cc7824 */ /* 0x000fe200078e0204 */
[CC--:B------:R-:W-:Y:S01]  /*0df0*/  LEA.HI R3, R0.reuse, R11.reuse, RZ, 0x2 ;  /* 0x0000000b00037211 */ /* 0x0c0fe200078f10ff */
[----:B------:R-:W-:Y:S01]  /*0e00*/  IMAD.SHL.U32 R205, R5, 0x2, RZ ;  /* 0x0000000205cd7824 */ /* 0x000fe200078e00ff */
[----:B------:R-:W-:Y:S01]  /*0e10*/  LEA.HI R0, R0, R11, RZ, 0x3 ;  /* 0x0000000b00007211 */ /* 0x000fe200078f18ff */
[----:B------:R-:W-:Y:S01]  /*0e20*/  IMAD.IADD R8, R9, 0x1, -R8 ;  /* 0x0000000109087824 */ /* 0x000fe200078e0a08 */
[--C-:B------:R-:W-:Y:S01]  /*0e30*/  SHF.R.S32.HI R158, RZ, 0x2, R3.reuse ;  /* 0x00000002ff9e7819 */ /* 0x100fe20000011403 */
[----:B------:R-:W-:Y:S01]  /*0e40*/  IMAD R9, R203, 0x10, R6 ;  /* 0x00000010cb097824 */ /* 0x000fe200078e0206 */
[----:B------:R-:W-:Y:S01]  /*0e50*/  SHF.R.S32.HI R7, RZ, 0x1f, R3 ;  /* 0x0000001fff077819 */ /* 0x000fe20000011403 */
[C---:B------:R-:W-:Y:S01]  /*0e60*/  VIADD R28, R205.reuse, 0x40 ;  /* 0x00000040cd1c7836 */ /* 0x040fe20000000000 */
[----:B------:R-:W-:Y:S01]  /*0e70*/  SHF.R.S32.HI R4, RZ, 0x3, R0 ;  /* 0x00000003ff047819 */ /* 0x000fe20000011400 */
[----:B------:R-:W-:Y:S01]  /*0e80*/  VIADD R25, R205, 0x50 ;  /* 0x00000050cd197836 */ /* 0x000fe20000000000 */
[----:B------:R-:W-:Y:S01]  /*0e90*/  LOP3.LUT R3, R3, 0xfffffffc, RZ, 0xc0, !PT ;  /* 0xfffffffc03037812 */ /* 0x000fe200078ec0ff */
[----:B------:R-:W-:Y:S01]  /*0ea0*/  VIADD R20, R205, 0x68 ;  /* 0x00000068cd147836 */ /* 0x000fe20000000000 */
[----:B------:R-:W-:Y:S01]  /*0eb0*/  IADD3 R175, R158, 0x40, RZ ;  /* 0x000000409eaf7810 */ /* 0x000fe20007ffe0ff */
[----:B------:R0:W-:Y:S01]  /*0ec0*/  STL [R1+0x49c], R4 ;  /* 0x00049c0401007387 */ /* 0x0001e20000100800 */
[----:B------:R-:W-:Y:S01]  /*0ed0*/  LOP3.LUT R0, R0, 0xfffffff8, RZ, 0xc0, !PT ;  /* 0xfffffff800007812 */ /* 0x000fe200078ec0ff */
[----:B------:R-:W-:Y:S01]  /*0ee0*/  IMAD.IADD R3, R11, 0x1, -R3 ;  /* 0x000000010b037824 */ /* 0x000fe200078e0a03 */
[----:B------:R-:W-:Y:S01]  /*0ef0*/  LEA.HI R7, R7, R158, RZ, 0x3 ;  /* 0x0000009e07077211 */ /* 0x000fe200078f18ff */
[----:B------:R-:W-:Y:S01]  /*0f00*/  IMAD.SHL.U32 R206, R175, 0x40, RZ ;  /* 0x00000040afce7824 */ /* 0x000fe200078e00ff */
[----:B------:R-:W-:Y:S01]  /*0f10*/  IADD3 R14, R205, 0x88, RZ ;  /* 0x00000088cd0e7810 */ /* 0x000fe20007ffe0ff */
[----:B------:R-:W-:Y:S01]  /*0f20*/  IMAD.IADD R6, R11, 0x1, -R0 ;  /* 0x000000010b067824 */ /* 0x000fe200078e0a00 */
[C---:B------:R-:W-:Y:S01]  /*0f30*/  LEA.HI R0, R3.reuse, R3, RZ, 0x1 ;  /* 0x0000000303007211 */ /* 0x040fe200078f08ff */
[C---:B------:R-:W-:Y:S01]  /*0f40*/  IMAD.SHL.U32 R22, R3.reuse, 0x8, RZ ;  /* 0x0000000803167824 */ /* 0x040fe200078e00ff */
[----:B------:R-:W-:Y:S01]  /*0f50*/  LOP3.LUT R206, R206, 0x1c0, RZ, 0xc0, !PT ;  /* 0x000001c0cece7812 */ /* 0x000fe200078ec0ff */
[----:B------:R1:W-:Y:S01]  /*0f60*/  STL [R1+0x4a4], R3 ;  /* 0x0004a40301007387 */ /* 0x0003e20000100800 */
[----:B0-----:R-:W-:Y:S01]  /*0f70*/  SHF.R.S32.HI R4, RZ, 0x1f, R175 ;  /* 0x0000001fff047819 */ /* 0x001fe200000114af */
[----:B------:R-:W-:Y:S01]  /*0f80*/  IMAD.SHL.U32 R154, R3, 0x4, RZ ;  /* 0x00000004039a7824 */ /* 0x000fe200078e00ff */
[----:B------:R-:W-:Y:S01]  /*0f90*/  LOP3.LUT R0, R0, 0x1ffffffe, RZ, 0xc0, !PT ;  /* 0x1ffffffe00007812 */ /* 0x000fe200078ec0ff */
[----:B------:R0:W-:Y:S01]  /*0fa0*/  STL [R1+0x4ac], R6 ;  /* 0x0004ac0601007387 */ /* 0x0001e20000100800 */
[----:B------:R-:W-:Y:S01]  /*0fb0*/  LEA.HI R4, R4, R175, RZ, 0x3 ;  /* 0x000000af04047211 */ /* 0x000fe200078f18ff */
[----:B------:R-:W-:Y:S01]  /*0fc0*/  IMAD.SHL.U32 R198, R6, 0x8, RZ ;  /* 0x0000000806c67824 */ /* 0x000fe200078e00ff */
[----:B------:R-:W-:Y:S01]  /*0fd0*/  LOP3.LUT R7, R7, 0xfffffff8, RZ, 0xc0, !PT ;  /* 0xfffffff807077812 */ /* 0x000fe200078ec0ff */
[----:B------:R-:W-:Y:S01]  /*0fe0*/  VIADD R15, R205, 0x80 ;  /* 0x00000080cd0f7836 */ /* 0x000fe20000000000 */
[----:B------:R-:W-:Y:S01]  /*0ff0*/  SHF.R.U32.HI R207, RZ, 0x3, R206 ;  /* 0x00000003ffcf7819 */ /* 0x000fe200000116ce */
[----:B------:R-:W-:Y:S01]  /*1000*/  IMAD.SHL.U32 R4, R4, 0x40, RZ ;  /* 0x0000004004047824 */ /* 0x000fe200078e00ff */
[----:B-1----:R-:W-:Y:S01]  /*1010*/  IADD3 R3, R3, -R0, RZ ;  /* 0x8000000003037210 */ /* 0x002fe20007ffe0ff */
[----:B------:R-:W-:Y:S01]  /*1020*/  VIADD R12, R205, 0x98 ;  /* 0x00000098cd0c7836 */ /* 0x000fe20000000000 */
[----:B------:R-:W-:Y:S01]  /*1030*/  LOP3.LUT R0, R206, 0x38, R22, 0xf8, !PT ;  /* 0x00000038ce007812 */ /* 0x000fe200078ef816 */
[----:B0-----:R-:W-:Y:S01]  /*1040*/  IMAD.IADD R6, R158, 0x1, -R7 ;  /* 0x000000019e067824 */ /* 0x001fe200078e0a07 */
[----:B------:R-:W-:Y:S01]  /*1050*/  LOP3.LUT R208, R4, 0xfffffe00, RZ, 0xc0, !PT ;  /* 0xfffffe0004d07812 */ /* 0x000fe200078ec0ff */
[----:B------:R-:W-:Y:S01]  /*1060*/  VIADD R164, R154, 0x10 ;  /* 0x000000109aa47836 */ /* 0x000fe20000000000 */
[----:B------:R0:W-:Y:S01]  /*1070*/  STL [R1+0x464], R14 ;  /* 0x0004640e01007387 */ /* 0x0001e20000100800 */
[----:B------:R-:W-:Y:S01]  /*1080*/  IMAD R8, R9, 0x8, R8 ;  /* 0x0000000809087824 */ /* 0x000fe200078e0208 */
[----:B------:R-:W-:Y:S01]  /*1090*/  LOP3.LUT R7, R208, R0, R207, 0xf6, !PT ;  /* 0x00000000d0077212 */ /* 0x000fe200078ef6cf */
[----:B------:R-:W-:Y:S01]  /*10a0*/  VIADD R9, R205, 0xb0 ;  /* 0x000000b0cd097836 */ /* 0x000fe20000000000 */
[----:B------:R1:W-:Y:S01]  /*10b0*/  STL [R1+0x498], R6 ;  /* 0x0004980601007387 */ /* 0x0003e20000100800 */
[----:B------:R-:W-:Y:S01]  /*10c0*/  IMAD.SHL.U32 R4, R8, 0x8, RZ ;  /* 0x0000000808047824 */ /* 0x000fe200078e00ff */
[----:B------:R-:W-:Y:S01]  /*10d0*/  SHF.R.S32.HI R23, RZ, 0x1f, R22 ;  /* 0x0000001fff177819 */ /* 0x000fe20000011416 */
[----:B------:R-:W-:Y:S01]  /*10e0*/  IMAD R0, R7, 0x2, R2 ;  /* 0x0000000207007824 */ /* 0x000fe200078e0202 */
[----:B------:R-:W-:Y:S01]  /*10f0*/  SHF.R.S32.HI R7, RZ, 0x1f, R28 ;  /* 0x0000001fff077819 */ /* 0x000fe2000001141c */
[C---:B------:R-:W-:Y:S01]  /*1100*/  VIADD R5, R205.reuse, 0xc8 ;  /* 0x000000c8cd057836 */ /* 0x040fe20000000000 */
[----:B------:R-:W-:Y:S01]  /*1110*/  STL [R1+0x450], R9 ;  /* 0x0004500901007387 */ /* 0x000fe20000100800 */
[C---:B------:R-:W-:Y:S01]  /*1120*/  VIADD R8, R205.reuse, 0xb8 ;  /* 0x000000b8cd087836 */ /* 0x040fe20000000000 */
[----:B0-----:R-:W-:Y:S01]  /*1130*/  SHF.R.S32.HI R14, RZ, 0x1f, R14 ;  /* 0x0000001fff0e7819 */ /* 0x001fe2000001140e */
[C---:B------:R-:W-:Y:S01]  /*1140*/  VIADD R228, R205.reuse, 0xd8 ;  /* 0x000000d8cde47836 */ /* 0x040fe20000000000 */
[----:B------:R0:W-:Y:S01]  /*1150*/  STL [R1+0x50c], R7 ;  /* 0x00050c0701007387 */ /* 0x0001e20000100800 */
[----:B-1----:R-:W-:Y:S01]  /*1160*/  SHF.R.S32.HI R6, RZ, 0x1f, R164 ;  /* 0x0000001fff067819 */ /* 0x002fe200000114a4 */
[C---:B------:R-:W-:Y:S01]  /*1170*/  VIADD R229, R205.reuse, 0xd0 ;  /* 0x000000d0cde57836 */ /* 0x040fe20000000000 */
[----:B------:R-:W-:Y:S01]  /*1180*/  SHF.R.S32.HI R216, RZ, 0x1f, R198 ;  /* 0x0000001fffd87819 */ /* 0x000fe200000114c6 */
[----:B------:R-:W-:Y:S01]  /*1190*/  STL [R1+0x444], R5 ;  /* 0x0004440501007387 */ /* 0x000fe20000100800 */
[----:B------:R-:W-:-:S02]  /*11a0*/  VIADD R29, R205, 0x38 ;  /* 0x00000038cd1d7836 */ /* 0x000fc40000000000 */
[C---:B------:R-:W-:Y:S01]  /*11b0*/  VIADD R26, R205.reuse, 0x48 ;  /* 0x00000048cd1a7836 */ /* 0x040fe20000000000 */
[----:B------:R1:W-:Y:S01]  /*11c0*/  STL [R1+0x4a8], R6 ;  /* 0x0004a80601007387 */ /* 0x0003e20000100800 */
[C---:B------:R-:W-:Y:S01]  /*11d0*/  VIADD R24, R205.reuse, 0x58 ;  /* 0x00000058cd187836 */ /* 0x040fe20000000000 */
[----:B0-----:R-:W-:Y:S01]  /*11e0*/  SHF.R.S32.HI R7, RZ, 0x1f, R25 ;  /* 0x0000001fff077819 */ /* 0x001fe20000011419 */
[C---:B------:R-:W-:Y:S01]  /*11f0*/  VIADD R21, R205.reuse, 0x60 ;  /* 0x00000060cd157836 */ /* 0x040fe20000000000 */
[----:B------:R0:W-:Y:S01]  /*1200*/  STL [R1+0x524], R4 ;  /* 0x0005240401007387 */ /* 0x0001e20000100800 */
[C---:B------:R-:W-:Y:S02]  /*1210*/  VIADD R19, R205.reuse, 0x70 ;  /* 0x00000070cd137836 */ /* 0x040fe40000000000 */
[C---:B------:R-:W-:Y:S01]  /*1220*/  VIADD R18, R205.reuse, 0x78 ;  /* 0x00000078cd127836 */ /* 0x040fe20000000000 */
[----:B------:R2:W-:Y:S01]  /*1230*/  STL [R1+0x504], R7 ;  /* 0x0005040701007387 */ /* 0x0005e20000100800 */
[----:B------:R-:W-:-:S02]  /*1240*/  VIADD R13, R205, 0x90 ;  /* 0x00000090cd0d7836 */ /* 0x000fc40000000000 */
[C---:B-1----:R-:W-:Y:S01]  /*1250*/  VIADD R6, R205.reuse, 0xc0 ;  /* 0x000000c0cd067836 */ /* 0x042fe20000000000 */
[----:B------:R-:W-:Y:S01]  /*1260*/  STL [R1+0x44c], R8 ;  /* 0x00044c0801007387 */ /* 0x000fe20000100800 */
[C---:B------:R-:W-:Y:S02]  /*1270*/  VIADD R11, R205.reuse, 0xa0 ;  /* 0x000000a0cd0b7836 */ /* 0x040fe40000000000 */
[C---:B0-----:R-:W-:Y:S01]  /*1280*/  VIADD R4, R205.reuse, 0xf0 ;  /* 0x000000f0cd047836 */ /* 0x041fe20000000000 */
[----:B------:R0:W-:Y:S01]  /*1290*/  STL [R1+0x514], R0 ;  /* 0x0005140001007387 */ /* 0x0001e20000100800 */
[C---:B------:R-:W-:Y:S01]  /*12a0*/  VIADD R10, R205.reuse, 0xa8 ;  /* 0x000000a8cd0a7836 */ /* 0x040fe20000000000 */
[----:B--2---:R-:W-:Y:S01]  /*12b0*/  SHF.R.S32.HI R7, RZ, 0x1f, R20 ;  /* 0x0000001fff077819 */ /* 0x004fe20000011414 */
[C---:B------:R-:W-:Y:S01]  /*12c0*/  VIADD R227, R205.reuse, 0xe0 ;  /* 0x000000e0cde37836 */ /* 0x040fe20000000000 */
[----:B------:R-:W-:Y:S01]  /*12d0*/  STL [R1+0x448], R6 ;  /* 0x0004480601007387 */ /* 0x000fe20000100800 */
[----:B------:R-:W-:-:S02]  /*12e0*/  VIADD R220, R205, 0xe8 ;  /* 0x000000e8cddc7836 */ /* 0x000fc40000000000 */
[C---:B------:R-:W-:Y:S01]  /*12f0*/  VIADD R152, R22.reuse, 0x20 ;  /* 0x0000002016987836 */ /* 0x040fe20000000000 */
[----:B------:R1:W-:Y:S01]  /*1300*/  STL [R1+0x4f8], R7 ;  /* 0x0004f80701007387 */ /* 0x0003e20000100800 */
[C---:B------:R-:W-:Y:S02]  /*1310*/  VIADD R172, R22.reuse, 0x40 ;  /* 0x0000004016ac7836 */ /* 0x040fe40000000000 */
[C---:B0-----:R-:W-:Y:S01]  /*1320*/  VIADD R0, R205.reuse, 0xf8 ;  /* 0x000000f8cd007836 */ /* 0x041fe20000000000 */
[----:B------:R-:W-:Y:S01]  /*1330*/  STL [R1+0x494], R4 ;  /* 0x0004940401007387 */ /* 0x000fe20000100800 */
[C---:B------:R-:W-:Y:S01]  /*1340*/  VIADD R167, R22.reuse, 0x60 ;  /* 0x0000006016a77836 */ /* 0x040fe20000000000 */
[----:B------:R-:W-:Y:S01]  /*1350*/  SHF.R.S32.HI R157, RZ, 0x1f, R152 ;  /* 0x0000001fff9d7819 */ /* 0x000fe20000011498 */
        /* <DEDUP_REMOVED lines=11> */
[----:B0-----:R-:W-:Y:S01]  /*1410*/  SHF.R.S32.HI R29, RZ, 0x1f, R29 ;  /* 0x0000001fff1d7819 */ /* 0x001fe2000001141d */
[----:B------:R-:W-:Y:S01]  /*1420*/  VIADD R201, R198, 0xc0 ;  /* 0x000000c0c6c97836 */ /* 0x000fe20000000000 */
[----:B------:R0:W-:Y:S01]  /*1430*/  STL [R1+0x47c], R24 ;  /* 0x00047c1801007387 */ /* 0x0001e20000100800 */
[----:B------:R-:W-:Y:S01]  /*1440*/  SHF.R.S32.HI R196, RZ, 0x1f, R167 ;  /* 0x0000001fffc47819 */ /* 0x000fe200000114a7 */
[----:B------:R-:W-:Y:S01]  /*1450*/  VIADD R218, R205, 0x30 ;  /* 0x00000030cdda7836 */ /* 0x000fe20000000000 */
[----:B-1----:R-:W-:Y:S01]  /*1460*/  SHF.R.S32.HI R26, RZ, 0x1f, R26 ;  /* 0x0000001fff1a7819 */ /* 0x002fe2000001141a */
[----:B------:R1:W-:Y:S01]  /*1470*/  STL [R1+0x478], R21 ;  /* 0x0004781501007387 */ /* 0x0003e20000100800 */
[----:B------:R-:W-:-:S02]  /*1480*/  SHF.R.S32.HI R195, RZ, 0x1f, R166 ;  /* 0x0000001fffc37819 */ /* 0x000fc400000114a6 */
[----:B--2---:R-:W-:Y:S01]  /*1490*/  SHF.R.S32.HI R7, RZ, 0x1f, R12 ;  /* 0x0000001fff077819 */ /* 0x004fe2000001140c */
[----:B------:R2:W-:Y:S01]  /*14a0*/  STL [R1+0x470], R19 ;  /* 0x0004701301007387 */ /* 0x0005e20000100800 */
[----:B------:R-:W-:Y:S02]  /*14b0*/  SHF.R.S32.HI R194, RZ, 0x1f, R165 ;  /* 0x0000001fffc27819 */ /* 0x000fe400000114a5 */
[----:B0-----:R-:W-:Y:S01]  /*14c0*/  SHF.R.S32.HI R24, RZ, 0x1f, R24 ;  /* 0x0000001fff187819 */ /* 0x001fe20000011418 */
[----:B------:R0:W-:Y:S01]  /*14d0*/  STL [R1+0x4e0], R7 ;  /* 0x0004e00701007387 */ /* 0x0001e20000100800 */
[----:B------:R-:W-:Y:S02]  /*14e0*/  SHF.R.S32.HI R193, RZ, 0x1f, R174 ;  /* 0x0000001fffc17819 */ /* 0x000fe400000114ae */
        /* <DEDUP_REMOVED lines=9> */
[----:B------:R-:W-:Y:S01]  /*1580*/  SHF.R.S32.HI R8, RZ, 0x1f, R6 ;  /* 0x0000001fff087819 */ /* 0x000fe20000011406 */
[----:B------:R3:W-:Y:S01]  /*1590*/  STL [R1+0x4d4], R7 ;  /* 0x0004d40701007387 */ /* 0x0007e20000100800 */
[----:B------:R-:W-:-:S02]  /*15a0*/  SHF.R.S32.HI R6, RZ, 0x1f, R229 ;  /* 0x0000001fff067819 */ /* 0x000fc400000114e5 */
[----:B-1----:R-:W-:Y:S01]  /*15b0*/  SHF.R.S32.HI R18, RZ, 0x1f, R18 ;  /* 0x0000001fff127819 */ /* 0x002fe20000011412 */
[----:B------:R1:W-:Y:S01]  /*15c0*/  STL [R1+0x454], R10 ;  /* 0x0004540a01007387 */ /* 0x0003e20000100800 */
[----:B--2---:R-:W-:Y:S02]  /*15d0*/  SHF.R.S32.HI R13, RZ, 0x1f, R13 ;  /* 0x0000001fff0d7819 */ /* 0x004fe4000001140d */
[----:B0-----:R-:W-:Y:S01]  /*15e0*/  SHF.R.S32.HI R11, RZ, 0x1f, R11 ;  /* 0x0000001fff0b7819 */ /* 0x001fe2000001140b */
[----:B------:R-:W-:Y:S01]  /*15f0*/  STL [R1+0x490], R0 ;  /* 0x0004900001007387 */ /* 0x000fe20000100800 */
[----:B------:R-:W-:Y:S02]  /*1600*/  SHF.R.S32.HI R213, RZ, 0x1f, R199 ;  /* 0x0000001fffd57819 */ /* 0x000fe400000114c7 */
[----:B---3--:R-:W-:Y:S01]  /*1610*/  SHF.R.S32.HI R7, RZ, 0x1f, R5 ;  /* 0x0000001fff077819 */ /* 0x008fe20000011405 */
[----:B------:R0:W-:Y:S01]  /*1620*/  STL [R1+0x4c4], R6 ;  /* 0x0004c40601007387 */ /* 0x0001e20000100800 */
[----:B------:R-:W-:-:S02]  /*1630*/  SHF.R.S32.HI R5, RZ, 0x1f, R228 ;  /* 0x0000001fff057819 */ /* 0x000fc400000114e4 */
[----:B-1----:R-:W-:Y:S01]  /*1640*/  SHF.R.S32.HI R10, RZ, 0x1f, R10 ;  /* 0x0000001fff0a7819 */ /* 0x002fe2000001140a */
[----:B------:R1:W-:Y:S01]  /*1650*/  STL [R1+0x4c8], R7 ;  /* 0x0004c80701007387 */ /* 0x0003e20000100800 */
[----:B------:R-:W-:-:S03]  /*1660*/  SHF.R.S32.HI R212, RZ, 0x1f, R201 ;  /* 0x0000001fffd47819 */ /* 0x000fc600000114c9 */
[----:B------:R2:W-:Y:S01]  /*1670*/  STL [R1+0x4c0], R5 ;  /* 0x0004c00501007387 */ /* 0x0005e20000100800 */
[----:B0-----:R-:W-:-:S03]  /*1680*/  SHF.R.S32.HI R6, RZ, 0x1f, R220 ;  /* 0x0000001fff067819 */ /* 0x001fc600000114dc */
[----:B------:R0:W-:Y:S01]  /*1690*/  STL [R1+0x488], R28 ;  /* 0x0004881c01007387 */ /* 0x0001e20000100800 */
[----:B-1----:R-:W-:-:S03]  /*16a0*/  SHF.R.S32.HI R7, RZ, 0x1f, R227 ;  /* 0x0000001fff077819 */ /* 0x002fc600000114e3 */
[----:B------:R0:W-:Y:S01]  /*16b0*/  STL [R1+0x480], R25 ;  /* 0x0004801901007387 */ /* 0x0001e20000100800 */
[----:B--2---:R-:W-:Y:S02]  /*16c0*/  SHF.R.S32.HI R5, RZ, 0x1f, R4 ;  /* 0x0000001fff057819 */ /* 0x004fe40000011404 */
[----:B------:R-:W-:Y:S01]  /*16d0*/  SHF.R.S32.HI R4, RZ, 0x1f, R0 ;  /* 0x0000001fff047819 */ /* 0x000fe20000011400 */
[----:B------:R-:W-:Y:S01]  /*16e0*/  IMAD R0, R3, 0x8, R204 ;  /* 0x0000000803007824 */ /* 0x000fe200078e02cc */
        /* <DEDUP_REMOVED lines=19> */
[----:B------:R0:W-:Y:S02]  /*1820*/  STL [R1+0x4b0], R4 ;  /* 0x0004b00401007387 */ /* 0x0001e40000100800 */
.L_x_4085:
[----:B------:R-:W-:Y:S05]  /*1830*/  YIELD ;  /* 0x0000000000007946 */ /* 0x000fea0003800000 */
[----:B------:R-:W-:Y:S01]  /*1840*/  ULDC.64 UR4, c[0x0][0xb20] ;  /* 0x0002c80000047ab9 */ /* 0x000fe20000000a00 */
[----:B0-2---:R-:W0:Y:S01]  /*1850*/  LDC.64 R4, c[0x0][0xb00] ;  /* 0x0002c000ff047b82 */ /* 0x005e220000000a00 */
[----:B------:R-:W-:Y:S01]  /*1860*/  ISETP.NE.U32.AND P1, PT, RZ, UR4, PT ;  /* 0x00000004ff007c0c */ /* 0x000fe2000bf25070 */
[----:B----4-:R-:W-:Y:S01]  /*1870*/  IMAD.MOV.U32 R10, RZ, RZ, RZ ;  /* 0x000000ffff0a7224 */ /* 0x010fe200078e00ff */
[----:B------:R-:W-:Y:S02]  /*1880*/  MOV R30, RZ ;  /* 0x000000ff001e7202 */ /* 0x000fe40000000f00 */
[----:B------:R-:W-:Y:S01]  /*1890*/  ISETP.NE.AND.EX P1, PT, RZ, UR5, PT, P1 ;  /* 0x00000005ff007c0c */ /* 0x000fe2000bf25310 */
[----:B------:R-:W-:-:S02]  /*18a0*/  ULDC.64 UR4, c[0x0][0xb10] ;  /* 0x0002c40000047ab9 */ /* 0x000fc40000000a00 */
[----:B------:R-:W-:-:S04]  /*18b0*/  ISETP.NE.U32.AND P2, PT, RZ, UR4, PT ;  /* 0x00000004ff007c0c */ /* 0x000fc8000bf45070 */
[----:B------:R-:W-:Y:S01]  /*18c0*/  ISETP.NE.AND.EX P2, PT, RZ, UR5, PT, P2 ;  /* 0x00000005ff007c0c */ /* 0x000fe2000bf45320 */
[----:B------:R-:W-:Y:S02]  /*18d0*/  ULDC.64 UR4, c[0x0][0xb00] ;  /* 0x0002c00000047ab9 */ /* 0x000fe40000000a00 */
[----:B------:R-:W-:-:S03]  /*18e0*/  ISETP.NE.U32.AND P0, PT, RZ, UR4, PT ;  /* 0x00000004ff007c0c */ /* 0x000fc6000bf05070 */
[----:B---3--:R-:W1:Y:S01]  /*18f0*/  @P1 LDC.64 R6, c[0x0][0xb20] ;  /* 0x0002c800ff061b82 */ /* 0x008e620000000a00 */
        /* <DEDUP_REMOVED lines=30> */
.L_x_3843:
[----:B------:R-:W-:Y:S01]  /*1ae0*/  ULDC.64 UR4, c[0x0][0xb18] ;  /* 0x0002c60000047ab9 */ /* 0x000fe20000000a00 */
[C---:B------:R-:W-:Y:S01]  /*1af0*/  LOP3.LUT R3, R98.reuse, 0xff000000, RZ, 0xc0, !PT ;  /* 0xff00000062037812 */ /* 0x040fe200078ec0ff */
[----:B------:R-:W-:Y:S01]  /*1b00*/  IMAD.MOV.U32 R211, RZ, RZ, R99 ;  /* 0x000000ffffd37224 */ /* 0x000fe200078e0063 */
[----:B------:R-:W-:Y:S02]  /*1b10*/  ISETP.NE.U32.AND P1, PT, RZ, UR4, PT ;  /* 0x00000004ff007c0c */ /* 0x000fe4000bf25070 */
[C---:B------:R-:W-:Y:S02]  /*1b20*/  LOP3.LUT R0, R98.reuse, 0xff0000, RZ, 0xc0, !PT ;  /* 0x00ff000062007812 */ /* 0x040fe400078ec0ff */
[----:B------:R-:W-:Y:S02]  /*1b30*/  ISETP.NE.AND.EX P1, PT, RZ, UR5, PT, P1 ;  /* 0x00000005ff007c0c */ /* 0x000fe4000bf25310 */
[----:B------:R-:W-:Y:S02]  /*1b40*/  SHF.R.U32.HI R3, RZ, 0x8, R3 ;  /* 0x00000008ff037819 */ /* 0x000fe40000011603 */
[----:B------:R-:W-:-:S02]  /*1b50*/  LOP3.LUT R156, R98, 0xffff, RZ, 0xc0, !PT ;  /* 0x0000ffff629c7812 */ /* 0x000fc400078ec0ff */
[----:B------:R-:W-:-:S07]  /*1b60*/  LEA.HI R210, R0, R3, RZ, 0x10 ;  /* 0x0000000300d27211 */ /* 0x000fce00078f80ff */
[----:B------:R-:W-:Y:S05]  /*1b70*/  @!P1 BRA `(.L_x_3844) ;  /* 0x0000000000109947 */ /* 0x000fea0003800000 */
[----:B------:R-:W0:Y:S02]  /*1b80*/  LDC.64 R4, c[0x0][0xb18] ;  /* 0x0002c600ff047b82 */ /* 0x000e240000000a00 */
[----:B0-----:R-:W-:-:S05]  /*1b90*/  IMAD.WIDE R4, R99, 0x4, R4 ;  /* 0x0000000463047825 */ /* 0x001fca00078e0204 */
[----:B------:R0:W5:Y:S01]  /*1ba0*/  LDG.E R31, desc[UR44][R4.64] ;  /* 0x0000002c041f7981 */ /* 0x000162000c1e1900 */
[----:B------:R-:W-:Y:S05]  /*1bb0*/  BRA `(.L_x_3845) ;  /* 0x0000000000107947 */ /* 0x000fea0003800000 */
.L_x_3844:
[----:B------:R-:W-:Y:S05]  /*1bc0*/  @!P0 BRA `(.L_x_3845) ;  /* 0x00000000000c8947 */ /* 0x000fea0003800000 */
[----:B------:R-:W2:Y:S04]  /*1bd0*/  LDG.E R0, desc[UR44][R4.64] ;  /* 0x0000002c04007981 */ /* 0x000ea8000c1e1900 */
[----:B------:R-:W2:Y:S02]  /*1be0*/  LDG.E R31, desc[UR44][R4.64+0x4] ;  /* 0x0000042c041f7981 */ /* 0x000ea4000c1e1900 */
[----:B--2---:R-:W-:-:S07]  /*1bf0*/  IMAD.IADD R31, R31, 0x1, -R0 ;  /* 0x000000011f1f7824 */ /* 0x004fce00078e0a00 */
.L_x_3845:
[----:B------:R-:W-:Y:S02]  /*1c00*/  ULDC.64 UR4, c[0x0][0xb08] ;  /* 0x0002c20000047ab9 */ /* 0x000fe40000000a00 */
[----:B------:R-:W-:-:S04]  /*1c10*/  ISETP.NE.U32.AND P0, PT, RZ, UR4, PT ;  /* 0x00000004ff007c0c */ /* 0x000fc8000bf05070 */
[----:B------:R-:W-:Y:S01]  /*1c20*/  ISETP.NE.AND.EX P0, PT, RZ, UR5, PT, P0 ;  /* 0x00000005ff007c0c */ /* 0x000fe2000bf05300 */
[----:B------:R-:W-:Y:S02]  /*1c30*/  ULDC.64 UR4, c[0x0][0xb28] ;  /* 0x0002ca0000047ab9 */ /* 0x000fe40000000a00 */
[----:B------:R-:W-:-:S04]  /*1c40*/  ISETP.NE.U32.AND P1, PT, RZ, UR4, PT ;  /* 0x00000004ff007c0c */ /* 0x000fc8000bf25070 */
[----:B------:R-:W-:-:S06]  /*1c50*/  ISETP.NE.AND.EX P1, PT, RZ, UR5, PT, P1 ;  /* 0x00000005ff007c0c */ /* 0x000fcc000bf25310 */
[----:B------:R-:W1:Y:S08]  /*1c60*/  @P0 LDC.64 R8, c[0x0][0xb08] ;  /* 0x0002c200ff080b82 */ /* 0x000e700000000a00 */
[----:B0-----:R-:W0:Y:S01]  /*1c70*/  @P1 LDC.64 R4, c[0x0][0xb28] ;  /* 0x0002ca00ff041b82 */ /* 0x001e220000000a00 */
[----:B-1----:R-:W-:-:S05]  /*1c80*/  @P0 IMAD.WIDE R8, R99, 0x4, R8 ;  /* 0x0000000463080825 */ /* 0x002fca00078e0208 */
[----:B------:R-:W2:Y:S04]  /*1c90*/  @P0 LDG.E R0, desc[UR44][R8.64] ;  /* 0x0000002c08000981 */ /* 0x000ea8000c1e1900 */
[----:B------:R-:W2:Y:S01]  /*1ca0*/  @P0 LDG.E R3, desc[UR44][R8.64+0x4] ;  /* 0x0000042c08030981 */ /* 0x000ea2000c1e1900 */
[----:B0-----:R-:W-:Y:S02]  /*1cb0*/  @P1 IMAD.WIDE R6, R99, 0x4, R4 ;  /* 0x0000000463061825 */ /* 0x001fe400078e0204 */
[----:B------:R-:W0:Y:S02]  /*1cc0*/  LDC R4, c[0x0][0x448] ;  /* 0x00011200ff047b82 */ /* 0x000e240000000800 */
[----:B-----5:R-:W-:-:S06]  /*1cd0*/  IMAD.MOV.U32 R44, RZ, RZ, R31 ;  /* 0x000000ffff2c7224 */ /* 0x020fcc00078e001f */
[----:B------:R1:W5:Y:S01]  /*1ce0*/  @P1 LDG.E R44, desc[UR44][R6.64] ;  /* 0x0000002c062c1981 */ /* 0x000362000c1e1900 */
[----:B------:R-:W-:Y:S02]  /*1cf0*/  IMAD.SHL.U32 R209, R97, 0x80, RZ ;  /* 0x0000008061d17824 */ /* 0x000fe400078e00ff */
[----:B------:R-:W-:Y:S01]  /*1d00*/  IMAD.IADD R13, R31, 0x1, -R10 ;  /* 0x000000011f0d7824 */ /* 0x000fe200078e0a0a */
[----:B0-----:R-:W-:Y:S02]  /*1d10*/  ISETP.NE.AND P1, PT, R4, 0x1, PT ;  /* 0x000000010400780c */ /* 0x001fe40003f25270 */
[----:B------:R-:W0:Y:S11]  /*1d20*/  LDC.64 R4, c[0x0][0xad8] ;  /* 0x0002b600ff047b82 */ /* 0x000e360000000a00 */
[----:B------:R-:W1:Y:S08]  /*1d30*/  @P1 LDC R12, c[0x0][0x44c] ;  /* 0x00011300ff0c1b82 */ /* 0x000e700000000800 */
[----:B------:R-:W3:Y:S01]  /*1d40*/  @P1 LDC R11, c[0x0][0x450] ;  /* 0x00011400ff0b1b82 */ /* 0x000ee20000000800 */
[----:B0-----:R-:W-:Y:S01]  /*1d50*/  ISETP.GE.AND P2, PT, R5, 0x1, PT ;  /* 0x000000010500780c */ /* 0x001fe20003f46270 */
[----:B--2---:R-:W-:-:S02]  /*1d60*/  @P0 IMAD.IADD R26, R3, 0x1, -R0 ;  /* 0x00000001031a0824 */ /* 0x004fc400078e0a00 */
[----:B------:R-:W-:Y:S02]  /*1d70*/  VIADD R3, R209, 0x7f ;  /* 0x0000007fd1037836 */ /* 0x000fe40000000000 */
[----:B------:R-:W-:Y:S02]  /*1d80*/  IMAD.IADD R29, R13, 0x1, R26 ;  /* 0x000000010d1d7824 */ /* 0x000fe400078e021a */
[----:B-1----:R-:W-:-:S03]  /*1d90*/  @P1 IMAD.HI.U32 R6, R3, R12, RZ ;  /* 0x0000000c03061227 */ /* 0x002fc600078e00ff */
[C---:B------:R-:W-:Y:S01]  /*1da0*/  IADD3 R225, R29.reuse, 0x1, -R28 ;  /* 0x000000011de17810 */ /* 0x040fe20007ffe81c */
[----:B------:R-:W-:Y:S01]  /*1db0*/  VIADD R0, R29, 0x5f ;  /* 0x0000005f1d007836 */ /* 0x000fe20000000000 */
[----:B---3--:R-:W-:-:S03]  /*1dc0*/  @P1 SHF.R.U32.HI R3, RZ, R11, R6 ;  /* 0x0000000bff031219 */ /* 0x008fc60000011606 */
        /* <DEDUP_REMOVED lines=10> */
[----:B------:R-:W-:Y:S02]  /*1e70*/  ISETP.NE.AND P0, PT, R5, 0x1, PT ;  /* 0x000000010500780c */ /* 0x000fe40003f05270 */
[----:B------:R-:W-:-:S11]  /*1e80*/  IADD3 R3, -R3, RZ, RZ ;  /* 0x000000ff03037210 */ /* 0x000fd60007ffe1ff */
[----:B------:R-:W0:Y:S02]  /*1e90*/  @P0 LDC.64 R6, c[0x0][0xae0] ;  /* 0x0002b800ff060b82 */ /* 0x000e240000000a00 */
[----:B0-----:R-:W-:-:S05]  /*1ea0*/  @P0 IMAD.HI.U32 R6, R3, R6, RZ ;  /* 0x0000000603060227 */ /* 0x001fca00078e00ff */
[----:B------:R-:W-:-:S04]  /*1eb0*/  @P0 SHF.R.U32.HI R3, RZ, R7, R6 ;  /* 0x00000007ff030219 */ /* 0x000fc80000011606 */
[----:B------:R-:W-:Y:S01]  /*1ec0*/  LOP3.LUT R0, RZ, R3, RZ, 0x33, !PT ;  /* 0x00000003ff007212 */ /* 0x000fe200078e33ff */
[----:B------:R-:W-:Y:S06]  /*1ed0*/  BRA `(.L_x_3849) ;  /* 0x0000000000107947 */ /* 0x000fec0003800000 */
.L_x_3848:
[----:B------:R-:W-:-:S13]  /*1ee0*/  ISETP.NE.AND P0, PT, R5, 0x1, PT ;  /* 0x000000010500780c */ /* 0x000fda0003f05270 */
[----:B------:R-:W0:Y:S02]  /*1ef0*/  @P0 LDC.64 R6, c[0x0][0xae0] ;  /* 0x0002b800ff060b82 */ /* 0x000e240000000a00 */
[----:B0-----:R-:W-:-:S05]  /*1f00*/  @P0 IMAD.HI.U32 R6, R0, R6, RZ ;  /* 0x0000000600060227 */ /* 0x001fca00078e00ff */
[----:B------:R-:W-:-:S07]  /*1f10*/  @P0 SHF.R.U32.HI R0, RZ, R7, R6 ;  /* 0x00000007ff000219 */ /* 0x000fce0000011606 */
.L_x_3849:
[----:B------:R-:W-:Y:S05]  /*1f20*/  BSYNC B0 ;  /* 0x0000000000007941 */ /* 0x000fea0003800000 */
.L_x_3847:
[----:B------:R-:W-:-:S05]  /*1f30*/  IMAD R3, R0, R5, R5 ;  /* 0x0000000500037224 */ /* 0x000fca00078e0205 */
[----:B------:R-:W-:-:S07]  /*1f40*/  VIMNMX R4, R4, R3, PT ;  /* 0x0000000304047248 */ /* 0x000fce0003fe0100 */
.L_x_3846:
[----:B------:R-:W0:Y:S01]  /*1f50*/  @P1 LDC R6, c[0x0][0x44c] ;  /* 0x00011300ff061b82 */ /* 0x000e220000000800 */
[----:B------:R-:W-:Y:S01]  /*1f60*/  VIADD R4, R4, 0x5f ;  /* 0x0000005f04047836 */ /* 0x000fe20000000000 */
[----:B------:R-:W-:Y:S01]  /*1f70*/  ULDC UR4, c[0x0][0xad4] ;  /* 0x0002b50000047ab9 */ /* 0x000fe20000000800 */
[----:B------:R-:W-:Y:S02]  /*1f80*/  IMAD.MOV.U32 R0, RZ, RZ, R209 ;  /* 0x000000ffff007224 */ /* 0x000fe400078e00d1 */
[----:B------:R-:W-:-:S03]  /*1f90*/  IMAD.HI R4, R4, 0x2aaaaaab, RZ ;  /* 0x2aaaaaab04047827 */ /* 0x000fc600078e02ff */
[----:B------:R-:W1:Y:S01]  /*1fa0*/  @P1 LDC R7, c[0x0][0x450] ;  /* 0x00011400ff071b82 */ /* 0x000e620000000800 */
[----:B------:R-:W-:Y:S01]  /*1fb0*/  IMAD.IADD R217, R29, 0x1, -R28 ;  /* 0x000000011dd97824 */ /* 0x000fe200078e0a1c */
[----:B------:R-:W-:-:S04]  /*1fc0*/  SHF.R.U32.HI R3, RZ, 0x1f, R4 ;  /* 0x0000001fff037819 */ /* 0x000fc80000011604 */
[----:B------:R-:W-:-:S04]  /*1fd0*/  LEA.HI.SX32 R4, R4, R3, 0x1c ;  /* 0x0000000304047211 */ /* 0x000fc800078fe2ff */
[----:B------:R-:W-:Y:S01]  /*1fe0*/  VIMNMX R8, R45, R4, PT ;  /* 0x000000042d087248 */ /* 0x000fe20003fe0100 */
[----:B0-----:R-:W-:-:S05]  /*1ff0*/  @P1 IMAD.HI.U32 R6, R209, R6, RZ ;  /* 0x00000006d1061227 */ /* 0x001fca00078e00ff */
[----:B-1----:R-:W-:-:S05]  /*2000*/  @P1 SHF.R.U32.HI R0, RZ, R7, R6 ;  /* 0x00000007ff001219 */ /* 0x002fca0000011606 */
        /* <DEDUP_REMOVED lines=13> */
.L_x_3852:
[----:B------:R-:W-:-:S13]  /*20e0*/  ISETP.NE.AND P0, PT, R5, 0x1, PT ;  /* 0x000000010500780c */ /* 0x000fda0003f05270 */
[----:B------:R-:W0:Y:S02]  /*20f0*/  @P0 LDC.64 R6, c[0x0][0xae0] ;  /* 0x0002b800ff060b82 */ /* 0x000e240000000a00 */
[----:B0-----:R-:W-:-:S05]  /*2100*/  @P0 IMAD.HI.U32 R6, R0, R6, RZ ;  /* 0x0000000600060227 */ /* 0x001fca00078e00ff */
[----:B------:R-:W-:-:S07]  /*2110*/  @P0 SHF.R.U32.HI R0, RZ, R7, R6 ;  /* 0x00000007ff000219 */ /* 0x000fce0000011606 */
.L_x_3853:
[----:B------:R-:W-:Y:S05]  /*2120*/  BSYNC B0 ;  /* 0x0000000000007941 */ /* 0x000fea0003800000 */
.L_x_3851:
[----:B------:R-:W-:-:S05]  /*2130*/  IMAD R0, R0, R5, RZ ;  /* 0x0000000500007224 */ /* 0x000fca00078e02ff */
[----:B------:R-:W-:-:S07]  /*2140*/  VIMNMX R3, R3, R0, !PT ;  /* 0x0000000003037248 */ /* 0x000fce0007fe0100 */
.L_x_3850:
[----:B------:R-:W-:Y:S01]  /*2150*/  IMAD.HI R3, R3, 0x2aaaaaab, RZ ;  /* 0x2aaaaaab03037827 */ /* 0x000fe200078e02ff */
[----:B------:R-:W-:Y:S01]  /*2160*/  BSSY B0, `(.L_x_3854) ;  /* 0x0000028000007945 */ /* 0x000fe20003800000 */
[----:B------:R-:W-:Y:S02]  /*2170*/  LOP3.LUT R219, R210, 0xff, RZ, 0xc0, !PT ;  /* 0x000000ffd2db7812 */ /* 0x000fe400078ec0ff */
[----:B------:R-:W-:Y:S02]  /*2180*/  SHF.R.U32.HI R210, RZ, 0x10, R210 ;  /* 0x00000010ffd27819 */ /* 0x000fe400000116d2 */
[----:B------:R-:W-:-:S04]  /*2190*/  SHF.R.U32.HI R0, RZ, 0x1f, R3 ;  /* 0x0000001fff007819 */ /* 0x000fc80000011603 */
[----:B------:R-:W-:-:S04]  /*21a0*/  LEA.HI.SX32 R0, R3, R0, 0x1c ;  /* 0x0000000003007211 */ /* 0x000fc800078fe2ff */
[----:B------:R-:W-:Y:S01]  /*21b0*/  VIMNMX R9, RZ, R0, !PT ;  /* 0x00000000ff097248 */ /* 0x000fe20007fe0100 */
[----:B------:R-:W-:-:S03]  /*21c0*/  IMAD.MOV.U32 R0, RZ, RZ, RZ ;  /* 0x000000ffff007224 */ /* 0x000fc600078e00ff */
[----:B------:R-:W-:-:S13]  /*21d0*/  ISETP.GT.AND P0, PT, R8, R9, PT ;  /* 0x000000090800720c */ /* 0x000fda0003f04270 */
[----:B------:R-:W-:Y:S05]  /*21e0*/  @!P0 BRA `(.L_x_3855) ;  /* 0x00000000007c8947 */ /* 0x000fea0003800000 */
        /* <DEDUP_REMOVED lines=31> */
.L_x_3855:
[----:B------:R-:W-:Y:S05]  /*23e0*/  BSYNC B0 ;  /* 0x0000000000007941 */ /* 0x000fea0003800000 */
.L_x_3854:
        /* <DEDUP_REMOVED lines=37> */
.L_x_3858:
[----:B------:R-:W-:Y:S05]  /*2640*/  BSYNC B6 ;  /* 0x0000000000067941 */ /* 0x000fea0003800000 */
.L_x_3857:
        /* <DEDUP_REMOVED lines=20> */
.L_x_3860:
[----:B------:R-:W-:Y:S05]  /*2790*/  BSYNC B6 ;  /* 0x0000000000067941 */ /* 0x000fea0003800000 */
.L_x_3859:
[----:B------:R-:W-:Y:S01]  /*27a0*/  ULDC.64 UR4, c[0x0][0xaf0] ;  /* 0x0002bc0000047ab9 */ /* 0x000fe20000000a00 */
[----:B------:R-:W2:Y:S01]  /*27b0*/  LDL R34, [R1+0x498] ;  /* 0x0004980001227983 */ /* 0x000ea20000100800 */
[----:B------:R-:W-:Y:S01]  /*27c0*/  ISETP.NE.U32.AND P0, PT, RZ, UR4, PT ;  /* 0x00000004ff007c0c */ /* 0x000fe2000bf05070 */
[----:B------:R-:W-:Y:S02]  /*27d0*/  IMAD.MOV.U32 R0, RZ, RZ, R99 ;  /* 0x000000ffff007224 */ /* 0x000fe400078e0063 */
[----:B------:R-:W3:Y:S01]  /*27e0*/  LDL R32, [R1+0x4a4] ;  /* 0x0004a40001207983 */ /* 0x000ee20000100800 */
[----:B------:R-:W-:Y:S01]  /*27f0*/  ISETP.NE.AND.EX P0, PT, RZ, UR5, PT, P0 ;  /* 0x00000005ff007c0c */ /* 0x000fe2000bf05300 */
[----:B------:R-:W-:Y:S01]  /*2800*/  ULDC UR8, c[0x0][0x320] ;  /* 0x0000c80000087ab9 */ /* 0x000fe20000000800 */
[----:B------:R-:W-:Y:S01]  /*2810*/  SHF.R.S32.HI R3, RZ, 0x1f, R158 ;  /* 0x0000001fff037819 */ /* 0x000fe2000001149e */
[----:B------:R-:W0:Y:S01]  /*2820*/  S2R R33, SR_TID.X ;  /* 0x0000000000217919 */ /* 0x000e220000002100 */
[----:B------:R-:W1:Y:S01]  /*2830*/  LDC R11, c[0x0][0x3f4] ;  /* 0x0000fd00ff0b7b82 */ /* 0x000e620000000800 */
[----:B------:R-:W-:Y:S01]  /*2840*/  ULDC.64 UR4, c[0x0][0x3f8] ;  /* 0x0000fe0000047ab9 */ /* 0x000fe20000000a00 */
[----:B------:R-:W-:Y:S01]  /*2850*/  SHF.R.S32.HI R155, RZ, 0x1f, R154 ;  /* 0x0000001fff9b7819 */ /* 0x000fe2000001149a */
[----:B------:R-:W-:-:S06]  /*2860*/  ULDC.64 UR6, c[0x0][0x408] ;  /* 0x0001020000067ab9 */ /* 0x000fcc0000000a00 */
[----:B------:R-:W4:Y:S02]  /*2870*/  @P0 LDC.64 R4, c[0x0][0xaf0] ;  /* 0x0002bc00ff040b82 */ /* 0x000f240000000a00 */
[----:B----4-:R-:W-:-:S05]  /*2880*/  @P0 IMAD.WIDE R4, R99, 0x4, R4 ;  /* 0x0000000463040825 */ /* 0x010fca00078e0204 */
[----:B------:R4:W3:Y:S01]  /*2890*/  @P0 LDG.E R0, desc[UR44][R4.64] ;  /* 0x0000002c04000981 */ /* 0x0008e2000c1e1900 */
[----:B------:R-:W-:Y:S01]  /*28a0*/  ISETP.GE.AND P1, PT, R152, UR8, PT ;  /* 0x0000000898007c0c */ /* 0x000fe2000bf26270 */
[C---:B------:R-:W-:Y:S01]  /*28b0*/  IMAD R7, R3.reuse, UR4, RZ ;  /* 0x0000000403077c24 */ /* 0x040fe2000f8e02ff */
[----:B0-----:R-:W-:Y:S01]  /*28c0*/  SHF.R.U32.HI R33, RZ, 0x7, R33 ;  /* 0x00000007ff217819 */ /* 0x001fe20000011621 */
[----:B------:R-:W-:Y:S01]  /*28d0*/  IMAD R9, R3, UR6, RZ ;  /* 0x0000000603097c24 */ /* 0x000fe2000f8e02ff */
[----:B------:R-:W-:Y:S01]  /*28e0*/  SEL R3, RZ, 0xffffffff, P1 ;  /* 0xffffffffff037807 */ /* 0x000fe20000800000 */
[----:B------:R-:W-:Y:S01]  /*28f0*/  IMAD.WIDE.U32 R18, R158, UR4, R154 ;  /* 0x000000049e127c25 */ /* 0x000fe2000f8e009a */
[----:B------:R-:W-:Y:S02]  /*2900*/  ISETP.GE.AND P0, PT, R22, UR8, PT ;  /* 0x0000000816007c0c */ /* 0x000fe4000bf06270 */
[----:B------:R-:W-:Y:S01]  /*2910*/  ISETP.NE.AND P6, PT, R33, 0x1, PT ;  /* 0x000000012100780c */ /* 0x000fe20003fc5270 */
[C---:B------:R-:W-:Y:S01]  /*2920*/  IMAD R7, R158.reuse, UR5, R7 ;  /* 0x000000059e077c24 */ /* 0x040fe2000f8e0207 */
[----:B----4-:R-:W-:Y:S01]  /*2930*/  SEL R4, RZ, 0x1, P0 ;  /* 0x00000001ff047807 */ /* 0x010fe20000000000 */
[----:B------:R-:W-:Y:S01]  /*2940*/  IMAD.WIDE.U32 R20, R158, UR4, R22 ;  /* 0x000000049e147c25 */ /* 0x000fe2000f8e0016 */
[----:B------:R-:W-:-:S02]  /*2950*/  ISETP.GE.AND P0, PT, R172, UR8, PT ;  /* 0x00000008ac007c0c */ /* 0x000fc4000bf06270 */
[----:B------:R-:W-:Y:S01]  /*2960*/  ISETP.GE.AND P1, PT, R167, UR8, PT ;  /* 0x00000008a7007c0c */ /* 0x000fe2000bf26270 */
[----:B------:R-:W-:Y:S01]  /*2970*/  IMAD.SHL.U32 R5, R3, 0x2, RZ ;  /* 0x0000000203057824 */ /* 0x000fe200078e00ff */
[----:B------:R-:W-:Y:S01]  /*2980*/  ISETP.GE.AND P2, PT, R173, UR8, PT ;  /* 0x00000008ad007c0c */ /* 0x000fe2000bf46270 */
[----:B------:R-:W-:Y:S01]  /*2990*/  IMAD.IADD R3, R30, 0x1, R31 ;  /* 0x000000011e037824 */ /* 0x000fe200078e021f */
[----:B------:R-:W-:Y:S01]  /*29a0*/  SEL R6, RZ, 0x8, P1 ;  /* 0x00000008ff067807 */ /* 0x000fe20000800000 */
[----:B------:R-:W-:Y:S01]  /*29b0*/  IMAD.IADD R19, R19, 0x1, R7 ;  /* 0x0000000113137824 */ /* 0x000fe200078e0207 */
[----:B------:R-:W-:Y:S01]  /*29c0*/  LOP3.LUT R4, R5, 0x2, R4, 0xe2, !PT ;  /* 0x0000000205047812 */ /* 0x000fe200078ee204 */
[----:B------:R-:W-:Y:S01]  /*29d0*/  IMAD.IADD R21, R7, 0x1, R21 ;  /* 0x0000000107157824 */ /* 0x000fe200078e0215 */
[----:B-----5:R-:W-:Y:S01]  /*29e0*/  SHF.R.S32.HI R7, RZ, 0x1f, R44 ;  /* 0x0000001fff077819 */ /* 0x020fe2000001142c */
[----:B------:R-:W-:Y:S01]  /*29f0*/  IMAD.WIDE.U32 R24, R158, UR6, R154 ;  /* 0x000000069e187c25 */ /* 0x000fe2000f8e009a */
[----:B------:R-:W-:-:S02]  /*2a00*/  SEL R5, RZ, 0x4, P0 ;  /* 0x00000004ff057807 */ /* 0x000fc40000000000 */
[----:B------:R-:W-:Y:S01]  /*2a10*/  ISETP.GE.AND P0, PT, R166, UR8, PT ;  /* 0x00000008a6007c0c */ /* 0x000fe2000bf06270 */
[C---:B------:R-:W-:Y:S01]  /*2a20*/  IMAD R9, R158.reuse, UR7, R9 ;  /* 0x000000079e097c24 */ /* 0x040fe2000f8e0209 */
[----:B------:R-:W-:Y:S01]  /*2a30*/  ISETP.GE.AND P1, PT, R165, UR8, PT ;  /* 0x00000008a5007c0c */ /* 0x000fe2000bf26270 */
[----:B------:R-:W-:Y:S01]  /*2a40*/  IMAD.WIDE.U32 R30, R158, UR6, R22 ;  /* 0x000000069e1e7c25 */ /* 0x000fe2000f8e0016 */
[----:B------:R-:W-:Y:S02]  /*2a50*/  LOP3.LUT R4, R6, R4, R5, 0xfe, !PT ;  /* 0x0000000406047212 */ /* 0x000fe400078efe05 */
[----:B------:R-:W-:Y:S01]  /*2a60*/  SEL R5, RZ, 0x10, P0 ;  /* 0x00000010ff057807 */ /* 0x000fe20000000000 */
[----:B------:R-:W-:Y:S01]  /*2a70*/  IMAD.IADD R25, R25, 0x1, R9 ;  /* 0x0000000119197824 */ /* 0x000fe200078e0209 */
[----:B------:R-:W-:Y:S01]  /*2a80*/  ISETP.GE.AND P0, PT, R174, UR8, PT ;  /* 0x00000008ae007c0c */ /* 0x000fe2000bf06270 */
[----:B------:R-:W-:Y:S01]  /*2a90*/  IMAD.IADD R31, R9, 0x1, R31 ;  /* 0x00000001091f7824 */ /* 0x000fe200078e021f */
[----:B------:R-:W-:Y:S01]  /*2aa0*/  SEL R6, RZ, 0x20, P1 ;  /* 0x00000020ff067807 */ /* 0x000fe20000800000 */
[C---:B------:R-:W-:Y:S01]  /*2ab0*/  IMAD R9, R7.reuse, UR4, RZ ;  /* 0x0000000407097c24 */ /* 0x040fe2000f8e02ff */
[----:B-1----:R-:W-:Y:S01]  /*2ac0*/  ISETP.GE.AND P1, PT, R22, R11, PT ;  /* 0x0000000b1600720c */ /* 0x002fe20003f26270 */
[----:B------:R-:W-:Y:S01]  /*2ad0*/  IMAD R7, R7, UR6, RZ ;  /* 0x0000000607077c24 */ /* 0x000fe2000f8e02ff */
[----:B------:R-:W-:Y:S01]  /*2ae0*/  LOP3.LUT R4, R6, R4, R5, 0xfe, !PT ;  /* 0x0000000406047212 */ /* 0x000fe200078efe05 */
[C---:B------:R-:W-:Y:S01]  /*2af0*/  IMAD R9, R44.reuse, UR5, R9 ;  /* 0x000000052c097c24 */ /* 0x040fe2000f8e0209 */
[----:B------:R-:W-:Y:S01]  /*2b00*/  SEL R51, RZ, 0x40, P0 ;  /* 0x00000040ff337807 */ /* 0x000fe20000000000 */
[----:B------:R-:W-:Y:S01]  /*2b10*/  IMAD.WIDE.U32 R18, R44, UR4, R18 ;  /* 0x000000042c127c25 */ /* 0x000fe2000f8e0012 */
[----:B------:R-:W-:-:S02]  /*2b20*/  SEL R5, RZ, 0x7fff80, P2 ;  /* 0x007fff80ff057807 */ /* 0x000fc40001000000 */
[----:B------:R-:W-:Y:S01]  /*2b30*/  MOV R58, UR38 ;  /* 0x00000026003a7c02 */ /* 0x000fe20008000f00 */
[----:B------:R-:W-:Y:S01]  /*2b40*/  IMAD.WIDE.U32 R20, R44, UR4, R20 ;  /* 0x000000042c147c25 */ /* 0x000fe2000f8e0014 */
[----:B------:R-:W-:Y:S02]  /*2b50*/  LOP3.LUT R51, R5, R4, R51, 0xfe, !PT ;  /* 0x0000000405337212 */ /* 0x000fe400078efe33 */
[----:B------:R-:W-:Y:S01]  /*2b60*/  LOP3.LUT R58, R58, 0x1, RZ, 0xfc, !PT ;  /* 0x000000013a3a7812 */ /* 0x000fe200078efcff */
[C---:B------:R-:W-:Y:S01]  /*2b70*/  IMAD R63, R44.reuse, UR7, R7 ;  /* 0x000000072c3f7c24 */ /* 0x040fe2000f8e0207 */
[----:B------:R-:W-:Y:S01]  /*2b80*/  SEL R7, R11, RZ, P1 ;  /* 0x000000ff0b077207 */ /* 0x000fe20000800000 */
[----:B------:R-:W-:Y:S01]  /*2b90*/  IMAD.WIDE.U32 R24, R44, UR6, R24 ;  /* 0x000000062c187c25 */ /* 0x000fe2000f8e0018 */
[----:B------:R-:W-:-:S03]  /*2ba0*/  PRMT R68, R51, 0x8880, RZ ;  /* 0x0000888033447816 */ /* 0x000fc600000000ff */
[----:B------:R-:W-:Y:S01]  /*2bb0*/  IMAD.WIDE.U32 R30, R44, UR6, R30 ;  /* 0x000000062c1e7c25 */ /* 0x000fe2000f8e001e */
[----:B------:R-:W-:Y:S05]  /*2bc0*/  @!P6 WARPSYNC.ALL ;  /* 0x000000000000e948 */ /* 0x000fea0003800000 */
[----:B------:R-:W-:Y:S01]  /*2bd0*/  ULDC UR4, c[0x0][0x2f4] ;  /* 0x0000bd0000047ab9 */ /* 0x000fe20000000800 */
[----:B------:R-:W-:Y:S01]  /*2be0*/  IMAD.IADD R7, R22, 0x1, R7 ;  /* 0x0000000116077824 */ /* 0x000fe200078e0207 */
[----:B------:R-:W-:Y:S01]  /*2bf0*/  ISETP.GE.AND P3, PT, R152, UR4, PT ;  /* 0x0000000498007c0c */ /* 0x000fe2000bf66270 */
[----:B------:R-:W-:Y:S01]  /*2c00*/  IMAD.MOV.U32 R55, RZ, RZ, 0x20 ;  /* 0x00000020ff377424 */ /* 0x000fe200078e00ff */
[----:B------:R-:W-:Y:S01]  /*2c10*/  ISETP.GE.AND P0, PT, R22, UR4, PT ;  /* 0x0000000416007c0c */ /* 0x000fe2000bf06270 */
[----:B------:R-:W-:Y:S01]  /*2c20*/  IMAD.IADD R62, R25, 0x1, R63 ;  /* 0x00000001193e7824 */ /* 0x000fe200078e023f */
[----:B------:R-:W-:Y:S01]  /*2c30*/  SEL R6, RZ, 0xffffffff, P3 ;  /* 0xffffffffff067807 */ /* 0x000fe20001800000 */
[----:B------:R-:W-:Y:S01]  /*2c40*/  VIADD R54, R33, 0x8 ;  /* 0x0000000821367836 */ /* 0x000fe20000000000 */
[----:B------:R-:W-:Y:S01]  /*2c50*/  SHF.R.S32.HI R4, RZ, 0x1f, R7 ;  /* 0x0000001fff047819 */ /* 0x000fe20000011407 */
[----:B------:R-:W-:Y:S01]  /*2c60*/  IMAD.IADD R60, R19, 0x1, R9 ;  /* 0x00000001133c7824 */ /* 0x000fe200078e0209 */
[----:B------:R-:W-:Y:S01]  /*2c70*/  SEL R52, RZ, 0x1, P0 ;  /* 0x00000001ff347807 */ /* 0x000fe20000000000 */
[----:B------:R-:W-:Y:S01]  /*2c80*/  IMAD.SHL.U32 R11, R6, 0x2, RZ ;  /* 0x00000002060b7824 */ /* 0x000fe200078e00ff */
[----:B------:R-:W-:Y:S01]  /*2c90*/  LEA.HI R7, R4, R7, RZ, 0x3 ;  /* 0x0000000704077211 */ /* 0x000fe200078f18ff */
[----:B------:R-:W-:Y:S01]  /*2ca0*/  IMAD.IADD R61, R9, 0x1, R21 ;  /* 0x00000001093d7824 */ /* 0x000fe200078e0215 */
[----:B------:R-:W-:Y:S01]  /*2cb0*/  PRMT R68, R68, 0x7710, RZ ;  /* 0x0000771044447816 */ /* 0x000fe200000000ff */
[----:B------:R-:W-:Y:S01]  /*2cc0*/  IMAD.IADD R63, R63, 0x1, R31 ;  /* 0x000000013f3f7824 */ /* 0x000fe200078e021f */
[----:B------:R-:W-:-:S02]  /*2cd0*/  LOP3.LUT R52, R11, 0x2, R52, 0xe2, !PT ;  /* 0x000000020b347812 */ /* 0x000fc400078ee234 */
[----:B------:R-:W-:Y:S01]  /*2ce0*/  SHF.R.S32.HI R65, RZ, 0x3, R7 ;  /* 0x00000003ff417819 */ /* 0x000fe20000011407 */
[C---:B--2---:R-:W-:Y:S01]  /*2cf0*/  IMAD.SHL.U32 R50, R34.reuse, 0x40, RZ ;  /* 0x0000004022327824 */ /* 0x044fe200078e00ff */
[----:B------:R-:W-:Y:S01]  /*2d00*/  @!P6 BAR.SYNC.DEFER_BLOCKING 0x9, 0x100 ;  /* 0x024400000000eb1d */ /* 0x000fe20000010000 */
[----:B------:R-:W-:Y:S01]  /*2d10*/  LOP3.LUT P0, RZ, R34, 0x4, RZ, 0xc0, !PT ;  /* 0x0000000422ff7812 */ /* 0x000fe2000780c0ff */
[----:B---3--:R-:W-:Y:S02]  /*2d20*/  IMAD R57, R32, 0x40, R158 ;  /* 0x0000004020397824 */ /* 0x008fe400078e029e */
[----:B------:R-:W-:Y:S02]  /*2d30*/  LOP3.LUT R50, R50, 0x1c0, RZ, 0xc0, !PT ;  /* 0x000001c032327812 */ /* 0x000fe400078ec0ff */
[----:B------:R-:W-:Y:S02]  /*2d40*/  SEL R55, R55, 0xffffffe0, !P0 ;  /* 0xffffffe037377807 */ /* 0x000fe40004000000 */
[----:B------:R-:W-:-:S02]  /*2d50*/  SHF.R.U32.HI R53, RZ, 0x3, R50 ;  /* 0x00000003ff357819 */ /* 0x000fc40000011632 */
[C---:B------:R-:W-:Y:S02]  /*2d60*/  LOP3.LUT R6, R50.reuse, 0x18, R22, 0xf8, !PT ;  /* 0x0000001832067812 */ /* 0x040fe400078ef816 */
[----:B------:R-:W-:Y:S02]  /*2d70*/  LOP3.LUT R4, R50, 0x38, R7, 0xf8, !PT ;  /* 0x0000003832047812 */ /* 0x000fe400078ef807 */
[-C--:B------:R-:W-:Y:S02]  /*2d80*/  LOP3.LUT R6, R6, R53.reuse, RZ, 0x3c, !PT ;  /* 0x0000003506067212 */ /* 0x080fe400078e3cff */
[----:B------:R-:W-:-:S03]  /*2d90*/  LOP3.LUT R4, R4, R53, RZ, 0x3c, !PT ;  /* 0x0000003504047212 */ /* 0x000fc600078e3cff */
[C---:B------:R-:W-:Y:S01]  /*2da0*/  IMAD R56, R203.reuse, 0x200, R6 ;  /* 0x00000200cb387824 */ /* 0x040fe200078e0206 */
[----:B------:R-:W-:Y:S01]  /*2db0*/  LOP3.LUT R6, R206, 0x38, R7, 0xf8, !PT ;  /* 0x00000038ce067812 */ /* 0x000fe200078ef807 */
[----:B------:R-:W-:Y:S02]  /*2dc0*/  IMAD R66, R203, 0x200, R4 ;  /* 0x00000200cb427824 */ /* 0x000fe400078e0204 */
[----:B------:R-:W-:Y:S01]  /*2dd0*/  IMAD.IADD R59, R55, 0x1, R56 ;  /* 0x00000001373b7824 */ /* 0x000fe200078e0238 */
[----:B------:R-:W-:-:S05]  /*2de0*/  LOP3.LUT R67, R6, R207, RZ, 0x3c, !PT ;  /* 0x000000cf06437212 */ /* 0x000fca00078e3cff */
[----:B------:R-:W-:Y:S01]  /*2df0*/  IMAD.IADD R67, R208, 0x1, R67 ;  /* 0x00000001d0437824 */ /* 0x000fe200078e0243 */
[----:B------:R-:W-:-:S07]  /*2e00*/  SHF.R.S32.HI R64, RZ, 0x1f, R0 ;  /* 0x0000001fff407819 */ /* 0x000fce0000011400 */
.L_x_3916:
[----:B------:R-:W0:Y:S01]  /*2e10*/  LDC R75, c[0x0][0x430] ;  /* 0x00010c00ff4b7b82 */ /* 0x000e220000000800 */
[----:B------:R-:W-:Y:S02]  /*2e20*/  VIADD R48, R48, 0xffffffff ;  /* 0xffffffff30307836 */ /* 0x000fe40000000000 */
[----:B------:R-:W-:Y:S02]  /*2e30*/  IMAD.MOV.U32 R74, RZ, RZ, RZ ;  /* 0x000000ffff4a7224 */ /* 0x000fe400078e00ff */
[----:B------:R-:W-:-:S03]  /*2e40*/  IMAD R4, R48, 0x60, R57 ;  /* 0x0000006030047824 */ /* 0x000fc600078e0239 */
[----:B-1----:R-:W1:Y:S01]  /*2e50*/  LDC R81, c[0x0][0x3f4] ;  /* 0x0000fd00ff517b82 */ /* 0x002e620000000800 */
[----:B------:R-:W-:Y:S01]  /*2e60*/  IMAD.IADD R12, R3, 0x1, R4 ;  /* 0x00000001030c7824 */ /* 0x000fe200078e0204 */
[----:B------:R-:W-:-:S03]  /*2e70*/  ISETP.GE.AND P0, PT, R4, R26, PT ;  /* 0x0000001a0400720c */ /* 0x000fc60003f06270 */
[----:B------:R-:W-:Y:S01]  /*2e80*/  IMAD.MOV.U32 R8, RZ, RZ, R12 ;  /* 0x000000ffff087224 */ /* 0x000fe200078e000c */
[----:B------:R-:W-:Y:S02]  /*2e90*/  ISETP.GT.OR P0, PT, R57, 0x5f, P0 ;  /* 0x0000005f3900780c */ /* 0x000fe40000704670 */
[----:B0-----:R-:W-:-:S11]  /*2ea0*/  ISETP.NE.AND P2, PT, R75, 0x1, PT ;  /* 0x000000014b00780c */ /* 0x001fd60003f45270 */
[----:B------:R-:W0:Y:S08]  /*2eb0*/  @!P0 LDC.64 R6, c[0x0][0x428] ;  /* 0x00010a00ff068b82 */ /* 0x000e300000000a00 */
[----:B------:R-:W2:Y:S08]  /*2ec0*/  @!P0 LDC.64 R4, c[0x0][0x418] ;  /* 0x00010600ff048b82 */ /* 0x000eb00000000a00 */
[----:B------:R-:W3:Y:S08]  /*2ed0*/  @P2 LDC R9, c[0x0][0x434] ;  /* 0x00010d00ff092b82 */ /* 0x000ef00000000800 */
[----:B----4-:R-:W4:Y:S01]  /*2ee0*/  @P2 LDC R10, c[0x0][0x438] ;  /* 0x00010e00ff0a2b82 */ /* 0x010f220000000800 */
[----:B---3--:R-:W-:-:S05]  /*2ef0*/  @P2 IMAD.HI.U32 R9, R12, R9, RZ ;  /* 0x000000090c092227 */ /* 0x008fca00078e00ff */
[----:B----4-:R-:W-:Y:S01]  /*2f00*/  @P2 SHF.R.U32.HI R8, RZ, R10, R9 ;  /* 0x0000000aff082219 */ /* 0x010fe20000011609 */
[----:B0-----:R-:W-:-:S03]  /*2f10*/  @!P0 IMAD R10, R64, R6, RZ ;  /* 0x00000006400a8224 */ /* 0x001fc600078e02ff */
[----:B------:R-:W-:Y:S01]  /*2f20*/  @!P0 SHF.R.S32.HI R9, RZ, 0x1f, R8 ;  /* 0x0000001fff098819 */ /* 0x000fe20000011408 */
[C---:B------:R-:W-:Y:S02]  /*2f30*/  @!P0 IMAD R11, R0.reuse, R7, R10 ;  /* 0x00000007000b8224 */ /* 0x040fe400078e020a */
[----:B------:R-:W-:-:S04]  /*2f40*/  @!P0 IMAD.WIDE.U32 R6, R0, R6, R8 ;  /* 0x0000000600068225 */ /* 0x000fc800078e0008 */
[----:B------:R-:W-:Y:S01]  /*2f50*/  @!P0 IMAD.IADD R7, R7, 0x1, R11 ;  /* 0x0000000107078824 */ /* 0x000fe200078e020b */
[----:B--2---:R-:W-:-:S04]  /*2f60*/  @!P0 LEA R4, P2, R6, R4, 0x2 ;  /* 0x0000000406048211 */ /* 0x004fc800078410ff */
[----:B------:R-:W-:-:S05]  /*2f70*/  @!P0 LEA.HI.X R5, R6, R5, R7, 0x2, P2 ;  /* 0x0000000506058211 */ /* 0x000fca00010f1407 */
[----:B------:R0:W5:Y:S01]  /*2f80*/  @!P0 LDG.E R74, desc[UR44][R4.64] ;  /* 0x0000002c044a8981 */ /* 0x000162000c1e1900 */
[----:B-1----:R-:W-:Y:S01]  /*2f90*/  ISETP.GE.AND P0, PT, R81, 0x1, PT ;  /* 0x000000015100780c */ /* 0x002fe20003f06270 */
[----:B------:R-:W-:Y:S01]  /*2fa0*/  IMAD.MOV R6, RZ, RZ, -R8 ;  /* 0x000000ffff067224 */ /* 0x000fe200078e0a08 */
[----:B------:R-:W-:Y:S05]  /*2fb0*/  YIELD ;  /* 0x0000000000007946 */ /* 0x000fea0003800000 */
[----:B------:R-:W-:Y:S01]  /*2fc0*/  IMAD R75, R75, R6, R12 ;  /* 0x000000064b4b7224 */ /* 0x000fe200078e020c */
[----:B------:R-:W-:Y:S01]  /*2fd0*/  BSSY B0, `(.L_x_3861) ;  /* 0x00002ff000007945 */ /* 0x000fe20003800000 */
[C---:B------:R-:W-:Y:S01]  /*2fe0*/  IMAD R84, R153.reuse, 0x1800, R56 ;  /* 0x0000180099547824 */ /* 0x040fe200078e0238 */
[----:B------:R-:W-:Y:S01]  /*2ff0*/  ISETP.GT.AND P2, PT, R48, R49, PT ;  /* 0x000000313000720c */ /* 0x000fe20003f44270 */
[----:B------:R-:W-:-:S03]  /*3000*/  IMAD R6, R153, 0x1800, R59 ;  /* 0x0000180099067824 */ /* 0x000fc600078e023b */
[----:B------:R-:W-:Y:S01]  /*3010*/  LEA R84, R84, R47, 0x1 ;  /* 0x0000002f54547211 */ /* 0x000fe200078e08ff */
[----:B------:R-:W-:Y:S01]  /*3020*/  IMAD R83, R6, 0x2, R47 ;  /* 0x0000000206537824 */ /* 0x000fe200078e022f */
[----:B0-----:R-:W-:Y:S07]  /*3030*/  @!P0 BRA `(.L_x_3862) ;  /* 0x0000002800d88947 */ /* 0x001fee0003800000 */
[----:B------:R-:W-:Y:S01]  /*3040*/  SHF.R.S32.HI R76, RZ, 0x1f, R75 ;  /* 0x0000001fff4c7819 */ /* 0x000fe2000001144b */
[----:B------:R-:W-:Y:S01]  /*3050*/  ULDC.64 UR4, c[0x0][0x300] ;  /* 0x0000c00000047ab9 */ /* 0x000fe20000000a00 */
[----:B------:R-:W0:Y:S01]  /*3060*/  LDC.64 R10, c[0x0][0x3f8] ;  /* 0x0000fe00ff0a7b82 */ /* 0x000e220000000a00 */
[C---:B------:R-:W-:Y:S01]  /*3070*/  IMAD.WIDE.U32 R4, R75.reuse, UR4, RZ ;  /* 0x000000044b047c25 */ /* 0x040fe2000f8e00ff */
[----:B-----5:R-:W-:Y:S01]  /*3080*/  SHF.R.S32.HI R77, RZ, 0x1f, R74 ;  /* 0x0000001fff4d7819 */ /* 0x020fe2000001144a */
[----:B------:R-:W-:Y:S02]  /*3090*/  ULDC.U8 UR6, c[0x0][0x410] ;  /* 0x0001040000067ab9 */ /* 0x000fe40000000000 */
[----:B------:R-:W-:Y:S01]  /*30a0*/  IMAD R6, R76, UR4, RZ ;  /* 0x000000044c067c24 */ /* 0x000fe2000f8e02ff */
[----:B------:R-:W-:Y:S02]  /*30b0*/  ISETP.NE.AND P0, PT, RZ, UR6, PT ;  /* 0x00000006ff007c0c */ /* 0x000fe4000bf05270 */
[----:B------:R-:W1:Y:S01]  /*30c0*/  LDC.64 R12, c[0x0][0x408] ;  /* 0x00010200ff0c7b82 */ /* 0x000e620000000a00 */
[----:B------:R-:W-:Y:S01]  /*30d0*/  IMAD R7, R75, UR5, R6 ;  /* 0x000000054b077c24 */ /* 0x000fe2000f8e0206 */
[----:B------:R-:W-:-:S03]  /*30e0*/  ULDC.64 UR4, c[0x0][0x310] ;  /* 0x0000c40000047ab9 */ /* 0x000fc60000000a00 */
[----:B------:R-:W-:Y:S02]  /*30f0*/  IMAD.IADD R5, R5, 0x1, R7 ;  /* 0x0000000105057824 */ /* 0x000fe400078e0207 */
[----:B------:R-:W-:Y:S02]  /*3100*/  IMAD R7, R77, UR4, RZ ;  /* 0x000000044d077c24 */ /* 0x000fe4000f8e02ff */
[----:B------:R-:W-:-:S04]  /*3110*/  IMAD.WIDE.U32 R4, R74, UR4, R4 ;  /* 0x000000044a047c25 */ /* 0x000fc8000f8e0004 */
[----:B------:R-:W-:Y:S01]  /*3120*/  IMAD R7, R74, UR5, R7 ;  /* 0x000000054a077c24 */ /* 0x000fe2000f8e0207 */
[----:B------:R-:W-:Y:S01]  /*3130*/  ULDC.64 UR4, c[0x0][0x308] ;  /* 0x0000c20000047ab9 */ /* 0x000fe20000000a00 */
[----:B0-----:R-:W-:-:S04]  /*3140*/  IMAD.WIDE.U32 R14, R48, R10, RZ ;  /* 0x0000000a300e7225 */ /* 0x001fc800078e00ff */
[----:B------:R-:W-:Y:S01]  /*3150*/  IMAD.IADD R5, R5, 0x1, R7 ;  /* 0x0000000105057824 */ /* 0x000fe200078e0207 */
[----:B------:R-:W-:Y:S01]  /*3160*/  SHF.R.S32.HI R7, RZ, 0x1f, R48 ;  /* 0x0000001fff077819 */ /* 0x000fe20000011430 */
[----:B------:R-:W-:-:S04]  /*3170*/  IMAD.WIDE.U32 R4, R156, UR4, R4 ;  /* 0x000000049c047c25 */ /* 0x000fc8000f8e0004 */
[----:B------:R-:W-:Y:S01]  /*3180*/  IMAD R5, R156, UR5, R5 ;  /* 0x000000059c057c24 */ /* 0x000fe2000f8e0205 */
[----:B------:R-:W-:Y:S01]  /*3190*/  ULDC.64 UR4, c[0x0][0x2e8] ;  /* 0x0000ba0000047ab9 */ /* 0x000fe20000000a00 */
[C---:B------:R-:W-:Y:S01]  /*31a0*/  IMAD R6, R7.reuse, R10, RZ ;  /* 0x0000000a07067224 */ /* 0x040fe200078e02ff */
[----:B------:R-:W-:Y:S01]  /*31b0*/  LEA R79, P3, R4, UR4, 0x1 ;  /* 0x00000004044f7c11 */ /* 0x000fe2000f8608ff */
[-C--:B-1----:R-:W-:Y:S02]  /*31c0*/  IMAD R7, R7, R12.reuse, RZ ;  /* 0x0000000c07077224 */ /* 0x082fe400078e02ff */
[----:B------:R-:W-:Y:S01]  /*31d0*/  IMAD.WIDE.U32 R70, R48, R12, RZ ;  /* 0x0000000c30467225 */ /* 0x000fe200078e00ff */
[----:B------:R-:W-:-:S03]  /*31e0*/  LEA.HI.X R80, R4, UR5, R5, 0x1, P3 ;  /* 0x0000000504507c11 */ /* 0x000fc600098f0c05 */
[C---:B------:R-:W-:Y:S02]  /*31f0*/  IMAD R69, R48.reuse, R11, R6 ;  /* 0x0000000b30457224 */ /* 0x040fe400078e0206 */
[----:B------:R-:W-:Y:S02]  /*3200*/  IMAD R7, R48, R13, R7 ;  /* 0x0000000d30077224 */ /* 0x000fe400078e0207 */
[----:B------:R-:W-:Y:S02]  /*3210*/  IMAD.IADD R69, R15, 0x1, R69 ;  /* 0x000000010f457824 */ /* 0x000fe400078e0245 */
[----:B------:R-:W-:Y:S01]  /*3220*/  IMAD.IADD R82, R71, 0x1, R7 ;  /* 0x0000000147527824 */ /* 0x000fe200078e0207 */
[----:B------:R-:W-:Y:S06]  /*3230*/  @!P0 BRA `(.L_x_3863) ;  /* 0x0000001400208947 */ /* 0x000fec0003800000 */
[----:B------:R-:W-:Y:S01]  /*3240*/  IMAD R78, R48, -0x60, R26 ;  /* 0xffffffa0304e7824 */ /* 0x000fe200078e021a */
[----:B------:R-:W-:Y:S01]  /*3250*/  BSSY B1, `(.L_x_3864) ;  /* 0x0000023000017945 */ /* 0x000fe20003800000 */
[----:B------:R-:W-:Y:S02]  /*3260*/  CS2R R8, SRZ ;  /* 0x0000000000087805 */ /* 0x000fe4000001ff00 */
[----:B------:R-:W-:Y:S02]  /*3270*/  CS2R R38, SRZ ;  /* 0x0000000000267805 */ /* 0x000fe4000001ff00 */
[----:B------:R-:W-:Y:S02]  /*3280*/  CS2R R42, SRZ ;  /* 0x00000000002a7805 */ /* 0x000fe4000001ff00 */
[----:B------:R-:W-:Y:S02]  /*3290*/  VIMNMX R78, R78, 0x60, PT ;  /* 0x000000604e4e7848 */ /* 0x000fe40003fe0100 */
[----:B------:R-:W-:-:S02]  /*32a0*/  CS2R R40, SRZ ;  /* 0x0000000000287805 */ /* 0x000fc4000001ff00 */
[----:B------:R-:W-:Y:S02]  /*32b0*/  CS2R R72, SRZ ;  /* 0x0000000000487805 */ /* 0x000fe4000001ff00 */
[----:B------:R-:W-:-:S13]  /*32c0*/  ISETP.GE.AND P0, PT, R158, R78, PT ;  /* 0x0000004e9e00720c */ /* 0x000fda0003f06270 */
[----:B------:R-:W-:Y:S05]  /*32d0*/  @P0 BRA `(.L_x_3865) ;  /* 0x0000000000680947 */ /* 0x000fea0003800000 */
[----:B------:R-:W-:Y:S01]  /*32e0*/  IMAD.MOV.U32 R4, RZ, RZ, R18 ;  /* 0x000000ffff047224 */ /* 0x000fe200078e0012 */
[----:B------:R-:W-:Y:S01]  /*32f0*/  ULDC.64 UR4, c[0x0][0x3e8] ;  /* 0x0000fa0000047ab9 */ /* 0x000fe20000000a00 */
[----:B------:R-:W-:Y:S01]  /*3300*/  IMAD.MOV.U32 R5, RZ, RZ, R60 ;  /* 0x000000ffff057224 */ /* 0x000fe200078e003c */
[----:B------:R-:W-:Y:S01]  /*3310*/  ISETP.GE.AND P4, PT, R164, R81, PT ;  /* 0x00000051a400720c */ /* 0x000fe20003f86270 */
[----:B------:R-:W-:Y:S01]  /*3320*/  IMAD R33, R69, 0x60, RZ ;  /* 0x0000006045217824 */ /* 0x000fe200078e02ff */
[----:B------:R-:W-:Y:S01]  /*3330*/  CS2R R42, SRZ ;  /* 0x00000000002a7805 */ /* 0x000fe2000001ff00 */
[----:B------:R-:W-:Y:S01]  /*3340*/  IMAD.WIDE.U32 R6, R14, 0x60, R4 ;  /* 0x000000600e067825 */ /* 0x000fe200078e0004 */
[----:B------:R-:W-:Y:S02]  /*3350*/  CS2R R38, SRZ ;  /* 0x0000000000267805 */ /* 0x000fe4000001ff00 */
[----:B------:R-:W-:Y:S02]  /*3360*/  CS2R R72, SRZ ;  /* 0x0000000000487805 */ /* 0x000fe4000001ff00 */
[----:B------:R-:W-:Y:S01]  /*3370*/  CS2R R40, SRZ ;  /* 0x0000000000287805 */ /* 0x000fe2000001ff00 */
[----:B------:R-:W-:Y:S01]  /*3380*/  IMAD.IADD R5, R7, 0x1, R33 ;  /* 0x0000000107057824 */ /* 0x000fe200078e0221 */
[----:B------:R-:W-:Y:S01]  /*3390*/  LEA R4, P3, R6, UR4, 0x1 ;  /* 0x0000000406047c11 */ /* 0x000fe2000f8608ff */
[----:B------:R-:W-:-:S02]  /*33a0*/  IMAD.MOV.U32 R32, RZ, RZ, R24 ;  /* 0x000000ffff207224 */ /* 0x000fc400078e0018 */
[----:B------:R-:W-:Y:S01]  /*33b0*/  IMAD.MOV.U32 R33, RZ, RZ, R62 ;  /* 0x000000ffff217224 */ /* 0x000fe200078e003e */
[----:B------:R-:W-:Y:S01]  /*33c0*/  LEA.HI.X R5, R6, UR5, R5, 0x1, P3 ;  /* 0x0000000506057c11 */ /* 0x000fe200098f0c05 */
[----:B------:R-:W-:Y:S01]  /*33d0*/  IMAD R7, R82, 0x60, RZ ;  /* 0x0000006052077824 */ /* 0x000fe200078e02ff */
[----:B------:R-:W-:Y:S01]  /*33e0*/  ISETP.GE.AND P3, PT, R154, R81, PT ;  /* 0x000000519a00720c */ /* 0x000fe20003f66270 */
[----:B------:R-:W-:Y:S01]  /*33f0*/  IMAD.WIDE.U32 R32, R70, 0x60, R32 ;  /* 0x0000006046207825 */ /* 0x000fe200078e0020 */
[----:B------:R-:W-:Y:S01]  /*3400*/  ULDC.64 UR4, c[0x0][0x400] ;  /* 0x0001000000047ab9 */ /* 0x000fe20000000a00 */
[----:B------:R0:W5:Y:S02]  /*3410*/  @!P4 LDG.E.64 R38, desc[UR44][R4.64+0x20] ;  /* 0x0000202c0426c981 */ /* 0x000164000c1e1b00 */
[----:B------:R-:W-:Y:S01]  /*3420*/  IMAD.IADD R7, R33, 0x1, R7 ;  /* 0x0000000121077824 */ /* 0x000fe200078e0207 */
[----:B------:R-:W-:-:S04]  /*3430*/  LEA R6, P5, R32, UR4, 0x1 ;  /* 0x0000000420067c11 */ /* 0x000fc8000f8a08ff */
[----:B------:R-:W-:-:S03]  /*3440*/  LEA.HI.X R7, R32, UR5, R7, 0x1, P5 ;  /* 0x0000000520077c11 */ /* 0x000fc6000a8f0c07 */
[----:B------:R0:W5:Y:S04]  /*3450*/  @!P3 LDG.E.64 R42, desc[UR44][R4.64] ;  /* 0x0000002c042ab981 */ /* 0x000168000c1e1b00 */
[----:B------:R0:W5:Y:S04]  /*3460*/  @!P3 LDG.E.64 R72, desc[UR44][R6.64] ;  /* 0x0000002c0648b981 */ /* 0x000168000c1e1b00 */
[----:B------:R0:W5:Y:S02]  /*3470*/  @!P4 LDG.E.64 R40, desc[UR44][R6.64+0x20] ;  /* 0x0000202c0628c981 */ /* 0x000164000c1e1b00 */
.L_x_3865:
[----:B------:R-:W-:Y:S05]  /*3480*/  BSYNC B1 ;  /* 0x0000000000017941 */ /* 0x000fea0003800000 */
.L_x_3864:
[----:B------:R-:W-:Y:S01]  /*3490*/  ISETP.GE.AND P4, PT, R175, R78, PT ;  /* 0x0000004eaf00720c */ /* 0x000fe20003f86270 */
[----:B------:R-:W-:Y:S01]  /*34a0*/  BSSY B1, `(.L_x_3866) ;  /* 0x0000023000017945 */ /* 0x000fe20003800000 */
[----:B------:R-:W-:Y:S02]  /*34b0*/  CS2R R34, SRZ ;  /* 0x0000000000227805 */ /* 0x000fe4000001ff00 */
[----:B------:R-:W-:Y:S01]  /*34c0*/  CS2R R32, SRZ ;  /* 0x0000000000207805 */ /* 0x000fe2000001ff00 */
[----:B-----5:R-:W-:Y:S01]  /*34d0*/  IMAD.MOV.U32 R85, RZ, RZ, R38 ;  /* 0x000000ffff557224 */ /* 0x020fe200078e0026 */
[----:B------:R-:W-:Y:S01]  /*34e0*/  CS2R R36, SRZ ;  /* 0x0000000000247805 */ /* 0x000fe2000001ff00 */
[----:B------:R-:W-:-:S06]  /*34f0*/  IMAD.MOV.U32 R86, RZ, RZ, R39 ;  /* 0x000000ffff567224 */ /* 0x000fcc00078e0027 */
[----:B------:R-:W-:Y:S05]  /*3500*/  @P4 BRA `(.L_x_3867) ;  /* 0x0000000000704947 */ /* 0x000fea0003800000 */
[C---:B0-----:R-:W-:Y:S01]  /*3510*/  SHF.L.U64.HI R5, R10.reuse, 0x6, R11 ;  /* 0x000000060a057819 */ /* 0x041fe2000001020b */
[----:B------:R-:W-:Y:S01]  /*3520*/  IMAD.SHL.U32 R4, R10, 0x40, RZ ;  /* 0x000000400a047824 */ /* 0x000fe200078e00ff */
[C---:B------:R-:W-:Y:S01]  /*3530*/  SHF.L.U64.HI R7, R12.reuse, 0x6, R13 ;  /* 0x000000060c077819 */ /* 0x040fe2000001020d */
[----:B------:R-:W-:Y:S01]  /*3540*/  IMAD.SHL.U32 R6, R12, 0x40, RZ ;  /* 0x000000400c067824 */ /* 0x000fe200078e00ff */
[----:B------:R-:W-:Y:S01]  /*3550*/  ULDC.64 UR4, c[0x0][0x3e8] ;  /* 0x0000fa0000047ab9 */ /* 0x000fe20000000a00 */
[----:B------:R-:W-:Y:S01]  /*3560*/  IMAD.WIDE.U32 R4, R14, 0x60, R4 ;  /* 0x000000600e047825 */ /* 0x000fe200078e0004 */
[----:B------:R-:W-:Y:S01]  /*3570*/  ULDC.64 UR6, c[0x0][0x400] ;  /* 0x0001000000067ab9 */ /* 0x000fe20000000a00 */
[----:B------:R-:W-:Y:S02]  /*3580*/  CS2R R34, SRZ ;  /* 0x0000000000227805 */ /* 0x000fe4000001ff00 */
[----:B------:R-:W-:Y:S01]  /*3590*/  CS2R R36, SRZ ;  /* 0x0000000000247805 */ /* 0x000fe2000001ff00 */
[----:B------:R-:W-:Y:S01]  /*35a0*/  IMAD.WIDE.U32 R6, R70, 0x60, R6 ;  /* 0x0000006046067825 */ /* 0x000fe200078e0006 */
[----:B------:R-:W-:-:S02]  /*35b0*/  IADD3 R9, P3, R18, R4, RZ ;  /* 0x0000000412097210 */ /* 0x000fc40007f7e0ff */
[----:B------:R-:W-:Y:S01]  /*35c0*/  CS2R R32, SRZ ;  /* 0x0000000000207805 */ /* 0x000fe2000001ff00 */
[----:B------:R-:W-:Y:S01]  /*35d0*/  IMAD R69, R69, 0x60, RZ ;  /* 0x0000006045457824 */ /* 0x000fe200078e02ff */
[----:B------:R-:W-:Y:S01]  /*35e0*/  IADD3 R8, P5, R24, R6, RZ ;  /* 0x0000000618087210 */ /* 0x000fe20007fbe0ff */
[----:B------:R-:W-:-:S03]  /*35f0*/  IMAD R11, R82, 0x60, RZ ;  /* 0x00000060520b7824 */ /* 0x000fc600078e02ff */
[----:B------:R-:W-:Y:S02]  /*3600*/  IADD3.X R10, R60, R69, R5, P3, !PT ;  /* 0x000000453c0a7210 */ /* 0x000fe40001ffe405 */
[----:B------:R-:W-:Y:S02]  /*3610*/  IADD3.X R7, R62, R11, R7, P5, !PT ;  /* 0x0000000b3e077210 */ /* 0x000fe40002ffe407 */
[C---:B------:R-:W-:Y:S02]  /*3620*/  LEA R4, P3, R9.reuse, UR4, 0x1 ;  /* 0x0000000409047c11 */ /* 0x040fe4000f8608ff */
[C---:B------:R-:W-:Y:S02]  /*3630*/  LEA R6, P5, R8.reuse, UR6, 0x1 ;  /* 0x0000000608067c11 */ /* 0x040fe4000f8a08ff */
[----:B------:R-:W-:Y:S02]  /*3640*/  LEA.HI.X R5, R9, UR5, R10, 0x1, P3 ;  /* 0x0000000509057c11 */ /* 0x000fe400098f0c0a */
[----:B------:R-:W-:-:S02]  /*3650*/  LEA.HI.X R7, R8, UR7, R7, 0x1, P5 ;  /* 0x0000000708077c11 */ /* 0x000fc4000a8f0c07 */
[----:B------:R-:W-:Y:S02]  /*3660*/  CS2R R8, SRZ ;  /* 0x0000000000087805 */ /* 0x000fe4000001ff00 */
[-C--:B------:R-:W-:Y:S02]  /*3670*/  ISETP.GE.AND P3, PT, R154, R81.reuse, PT ;  /* 0x000000519a00720c */ /* 0x080fe40003f66270 */
[----:B------:R-:W-:-:S11]  /*3680*/  ISETP.GE.AND P5, PT, R164, R81, PT ;  /* 0x00000051a400720c */ /* 0x000fd60003fa6270 */
[----:B------:R1:W5:Y:S04]  /*3690*/  @!P3 LDG.E.64 R34, desc[UR44][R4.64] ;  /* 0x0000002c0422b981 */ /* 0x000368000c1e1b00 */
[----:B------:R1:W5:Y:S04]  /*36a0*/  @!P5 LDG.E.64 R8, desc[UR44][R4.64+0x20] ;  /* 0x0000202c0408d981 */ /* 0x000368000c1e1b00 */
[----:B------:R1:W5:Y:S04]  /*36b0*/  @!P3 LDG.E.64 R36, desc[UR44][R6.64] ;  /* 0x0000002c0624b981 */ /* 0x000368000c1e1b00 */
[----:B------:R1:W5:Y:S02]  /*36c0*/  @!P5 LDG.E.64 R32, desc[UR44][R6.64+0x20] ;  /* 0x0000202c0620d981 */ /* 0x000364000c1e1b00 */
.L_x_3867:
[----:B------:R-:W-:Y:S05]  /*36d0*/  BSYNC B1 ;  /* 0x0000000000017941 */ /* 0x000fea0003800000 */
.L_x_3866:
[----:B01----:R-:W-:Y:S01]  /*36e0*/  IMAD.MOV.U32 R4, RZ, RZ, R42 ;  /* 0x000000ffff047224 */ /* 0x003fe200078e002a */
[----:B------:R-:W-:Y:S01]  /*36f0*/  MOV R5, R43 ;  /* 0x0000002b00057202 */ /* 0x000fe20000000f00 */
[----:B------:R-:W-:Y:S01]  /*3700*/  IMAD.MOV.U32 R6, RZ, RZ, R72 ;  /* 0x000000ffff067224 */ /* 0x000fe200078e0048 */
[----:B------:R-:W-:Y:S01]  /*3710*/  ISETP.NE.AND P3, PT, R58, 0x3, PT ;  /* 0x000000033a00780c */ /* 0x000fe20003f65270 */
        /* <DEDUP_REMOVED lines=9> */
[----:B------:R-:W-:Y:S02]  /*37b0*/  IMAD.MOV.U32 R4, RZ, RZ, R8 ;  /* 0x000000ffff047224 */ /* 0x000fe400078e0008 */
[----:B------:R-:W-:Y:S01]  /*37c0*/  IMAD.MOV.U32 R5, RZ, RZ, R9 ;  /* 0x000000ffff057224 */ /* 0x000fe200078e0009 */
[----:B------:R-:W-:Y:S01]  /*37d0*/  PRMT R86, R6, 0x5410, R7 ;  /* 0x0000541006567816 */ /* 0x000fe20000000007 */
[----:B------:R-:W-:Y:S02]  /*37e0*/  IMAD.MOV.U32 R6, RZ, RZ, R36 ;  /* 0x000000ffff067224 */ /* 0x000fe400078e0024 */
        /* <DEDUP_REMOVED lines=8> */
.L_x_3868:
[----:B------:R-:W-:Y:S01]  /*3870*/  IMAD R69, R153, 0x8, R2 ;  /* 0x0000000899457824 */ /* 0x000fe200078e0202 */
[----:B------:R-:W-:Y:S01]  /*3880*/  SHF.L.U32 R82, R159, 0x1f, RZ ;  /* 0x0000001f9f527819 */ /* 0x000fe200000006ff */
[----:B------:R-:W-:Y:S03]  /*3890*/  BSSY B1, `(.L_x_3869) ;  /* 0x0000003000017945 */ /* 0x000fe60003800000 */
[----:B------:R-:W0:Y:S02]  /*38a0*/  SYNCS.PHASECHK.TRANS64.TRYWAIT P5, [R69+URZ+0x32490], R82 ;  /* 0x03249052450075a7 */ /* 0x000e2400080a017f */
[----:B0-----:R-:W-:Y:S05]  /*38b0*/  @!P5 BRA `(.L_x_3870) ;  /* 0x000003700098d947 */ /* 0x001fea0003800000 */
.L_x_4232:
[----:B------:R-:W-:Y:S05]  /*38c0*/  BSYNC B1 ;  /* 0x0000000000017941 */ /* 0x000fea0003800000 */
.L_x_3869:
[----:B------:R-:W-:-:S03]  /*38d0*/  UMOV UR4, 0xffffffff ;  /* 0xffffffff00047882 */ /* 0x000fc60000000000 */
[----:B------:R-:W-:Y:S05]  /*38e0*/  BRA.DIV UR4, `(.L_x_3871) ;  /* 0x0000037204a07947 */ /* 0x000fea000b800000 */
[----:B------:R1:W2:Y:S04]  /*38f0*/  SHFL.IDX PT, R71, R80, RZ, 0x1c1f ;  /* 0x001c1fff50477589 */ /* 0x0002a800000e0000 */
[----:B------:R1:W3:Y:S02]  /*3900*/  SHFL.IDX PT, R14, R79, RZ, 0x1c1f ;  /* 0x001c1fff4f0e7589 */ /* 0x0002e400000e0000 */
.L_x_4236:
[----:B------:R-:W-:Y:S04]  /*3910*/  BSSY B1, `(.L_x_3872) ;  /* 0x000006b000017945 */ /* 0x000fe80003800000 */
[----:B------:R-:W-:Y:S05]  /*3920*/  @P0 BRA `(.L_x_3873) ;  /* 0x0000000400a40947 */ /* 0x000fea0003800000 */
[----:B------:R-:W-:Y:S01]  /*3930*/  LOP3.LUT R4, R52, 0x1, RZ, 0xc0, !PT ;  /* 0x0000000134047812 */ /* 0x000fe200078ec0ff */
[----:B------:R-:W-:Y:S03]  /*3940*/  BSSY B2, `(.L_x_3874) ;  /* 0x0000034000027945 */ /* 0x000fe60003800000 */
[----:B------:R-:W-:-:S13]  /*3950*/  ISETP.NE.U32.AND P0, PT, R4, 0x1, PT ;  /* 0x000000010400780c */ /* 0x000fda0003f05070 */
[----:B------:R-:W-:Y:S05]  /*3960*/  @P0 BRA `(.L_x_3875) ;  /* 0x0000000000c40947 */ /* 0x000fea0003800000 */
[----:B------:R4:W0:Y:S01]  /*3970*/  LDS.128 R4, [R84] ;  /* 0x0000000054047984 */ /* 0x0008220000000c00 */
[----:B------:R-:W-:Y:S01]  /*3980*/  ISETP.GE.AND P5, PT, R154, R81, PT ;  /* 0x000000519a00720c */ /* 0x000fe20003fa6270 */
[----:B------:R-:W-:Y:S01]  /*3990*/  BSSY B3, `(.L_x_3876) ;  /* 0x000002d000037945 */ /* 0x000fe20003800000 */
[----:B---3--:R-:W-:-:S04]  /*39a0*/  LEA R10, P0, R22, R14, 0x1 ;  /* 0x0000000e160a7211 */ /* 0x008fc800078008ff */
[----:B--2---:R-:W-:-:S07]  /*39b0*/  LEA.HI.X R11, R22, R71, R23, 0x1, P0 ;  /* 0x00000047160b7211 */ /* 0x004fce00000f0c17 */
[----:B----4-:R-:W-:Y:S05]  /*39c0*/  @P5 BRA `(.L_x_3877) ;  /* 0x0000000000a45947 */ /* 0x010fea0003800000 */
[--C-:B------:R-:W-:Y:S01]  /*39d0*/  SHF.R.U64 R15, R42, 0x10, R43.reuse ;  /* 0x000000102a0f7819 */ /* 0x100fe2000000122b */
[----:B0-----:R-:W-:Y:S01]  /*39e0*/  IMAD.MOV.U32 R12, RZ, RZ, R6 ;  /* 0x000000ffff0c7224 */ /* 0x001fe200078e0006 */
[----:B------:R-:W-:Y:S01]  /*39f0*/  SHF.R.U32.HI R42, RZ, 0x10, R43 ;  /* 0x00000010ff2a7819 */ /* 0x000fe2000001162b */
[--C-:B------:R-:W-:Y:S01]  /*3a00*/  HADD2.F32 R6, -RZ, R5.reuse.H1_H1 ;  /* 0x30000005ff067230 */ /* 0x100fe20000004100 */
[--C-:B------:R-:W-:Y:S01]  /*3a10*/  SHF.R.U64 R43, R72, 0x10, R73.reuse ;  /* 0x00000010482b7819 */ /* 0x100fe20000001249 */
[----:B------:R-:W-:Y:S01]  /*3a20*/  HADD2.F32 R5, -RZ, R5.H0_H0 ;  /* 0x20000005ff057230 */ /* 0x000fe20000004100 */
[----:B------:R-:W-:Y:S01]  /*3a30*/  SHF.R.U32.HI R72, RZ, 0x10, R73 ;  /* 0x00000010ff487819 */ /* 0x000fe20000011649 */
[----:B------:R-:W-:Y:S02]  /*3a40*/  HADD2.F32 R15, -RZ, R15.H0_H0 ;  /* 0x2000000fff0f7230 */ /* 0x000fe40000004100 */
[----:B------:R-:W-:Y:S02]  /*3a50*/  HADD2.F32 R43, -RZ, R43.H0_H0 ;  /* 0x2000002bff2b7230 */ /* 0x000fe40000004100 */
[----:B------:R-:W-:-:S02]  /*3a60*/  HADD2.F32 R72, -RZ, R72.H0_H0 ;  /* 0x20000048ff487230 */ /* 0x000fc40000004100 */
[--C-:B------:R-:W-:Y:S02]  /*3a70*/  HADD2.F32 R13, -RZ, R7.reuse.H1_H1 ;  /* 0x30000007ff0d7230 */ /* 0x100fe40000004100 */
[CC--:B------:R-:W-:Y:S01]  /*3a80*/  FMUL.FTZ R90, R6.reuse, R43.reuse ;  /* 0x0000002b065a7220 */ /* 0x0c0fe20000410000 */
[----:B------:R-:W-:Y:S02]  /*3a90*/  HADD2.F32 R7, -RZ, R7.H0_H0 ;  /* 0x20000007ff077230 */ /* 0x000fe40000004100 */
[C---:B------:R-:W-:Y:S01]  /*3aa0*/  FMUL.FTZ R43, R5.reuse, R43 ;  /* 0x0000002b052b7220 */ /* 0x040fe20000410000 */
[----:B------:R-:W-:Y:S02]  /*3ab0*/  HADD2.F32 R42, -RZ, R42.H0_H0 ;  /* 0x2000002aff2a7230 */ /* 0x000fe40000004100 */
[-C--:B------:R-:W-:Y:S01]  /*3ac0*/  FFMA.FTZ R90, R5, R15.reuse, -R90 ;  /* 0x0000000f055a7223 */ /* 0x080fe2000001085a */
[----:B------:R-:W-:Y:S01]  /*3ad0*/  FMUL.FTZ R92, R13, R72 ;  /* 0x000000480d5c7220 */ /* 0x000fe20000410000 */
[----:B------:R-:W-:Y:S01]  /*3ae0*/  FFMA.FTZ R91, R6, R15, R43 ;  /* 0x0000000f065b7223 */ /* 0x000fe2000001002b */
[----:B------:R-:W-:-:S02]  /*3af0*/  HADD2.F32 R5, -RZ, R4.H1_H1 ;  /* 0x30000004ff057230 */ /* 0x000fc40000004100 */
[C---:B------:R-:W-:Y:S01]  /*3b00*/  FMUL.FTZ R72, R7.reuse, R72 ;  /* 0x0000004807487220 */ /* 0x040fe20000410000 */
[--C-:B------:R-:W-:Y:S02]  /*3b10*/  HADD2.F32 R15, -RZ, R95.reuse.H0_H0 ;  /* 0x2000005fff0f7230 */ /* 0x100fe40000004100 */
[-C--:B------:R-:W-:Y:S01]  /*3b20*/  FFMA.FTZ R92, R7, R42.reuse, -R92 ;  /* 0x0000002a075c7223 */ /* 0x080fe2000001085c */
[----:B------:R-:W-:Y:S02]  /*3b30*/  HADD2.F32 R4, -RZ, R4.H0_H0 ;  /* 0x20000004ff047230 */ /* 0x000fe40000004100 */
[----:B------:R-:W-:Y:S01]  /*3b40*/  FFMA.FTZ R93, R13, R42, R72 ;  /* 0x0000002a0d5d7223 */ /* 0x000fe20000010048 */
[----:B------:R-:W-:Y:S02]  /*3b50*/  HADD2.F32 R43, -RZ, R95.H1_H1 ;  /* 0x3000005fff2b7230 */ /* 0x000fe40000004100 */
[----:B------:R-:W-:Y:S01]  /*3b60*/  FMUL.FTZ R73, R5, R15 ;  /* 0x0000000f05497220 */ /* 0x000fe20000410000 */
[----:B------:R-:W-:-:S02]  /*3b70*/  HADD2.F32 R6, -RZ, R12.H1_H1 ;  /* 0x3000000cff067230 */ /* 0x000fc40000004100 */
[----:B------:R-:W-:Y:S01]  /*3b80*/  FMUL.FTZ R42, R4, R15 ;  /* 0x0000000f042a7220 */ /* 0x000fe20000410000 */
[----:B------:R-:W-:Y:S02]  /*3b90*/  HADD2.F32 R12, -RZ, R12.H0_H0 ;  /* 0x2000000cff0c7230 */ /* 0x000fe40000004100 */
[--C-:B------:R-:W-:Y:S02]  /*3ba0*/  HADD2.F32 R7, -RZ, R94.reuse.H0_H0 ;  /* 0x2000005eff077230 */ /* 0x100fe40000004100 */
[-C--:B------:R-:W-:Y:S01]  /*3bb0*/  FMUL.FTZ R15, R6, R43.reuse ;  /* 0x0000002b060f7220 */ /* 0x080fe20000410000 */
        /* <DEDUP_REMOVED lines=10> */
.L_x_3877:
[----:B------:R-:W-:Y:S05]  /*3c60*/  BSYNC B3 ;  /* 0x0000000000037941 */ /* 0x000fea0003800000 */
.L_x_3876:
[----:B0-----:R4:W-:Y:S02]  /*3c70*/  ST.E.128 desc[UR44][R10.64], R4 ;  /* 0x000000040a007985 */ /* 0x0019e4000c101d2c */
.L_x_3875:
[----:B------:R-:W-:Y:S05]  /*3c80*/  BSYNC B2 ;  /* 0x0000000000027941 */ /* 0x000fea0003800000 */
.L_x_3874:
[----:B------:R-:W-:-:S13]  /*3c90*/  LOP3.LUT P0, RZ, R52, 0x2, RZ, 0xc0, !PT ;  /* 0x0000000234ff7812 */ /* 0x000fda000780c0ff */
[----:B------:R-:W-:Y:S05]  /*3ca0*/  @!P0 BRA `(.L_x_3873) ;  /* 0x0000000000c48947 */ /* 0x000fea0003800000 */
[----:B----4-:R4:W0:Y:S01]  /*3cb0*/  LDS.128 R4, [R83] ;  /* 0x0000000053047984 */ /* 0x0108220000000c00 */
[----:B------:R-:W-:Y:S01]  /*3cc0*/  ISETP.GE.AND P5, PT, R164, R81, PT ;  /* 0x00000051a400720c */ /* 0x000fe20003fa6270 */
[----:B------:R-:W-:Y:S01]  /*3cd0*/  BSSY B2, `(.L_x_3878) ;  /* 0x000002d000027945 */ /* 0x000fe20003800000 */
[----:B---3--:R-:W-:-:S04]  /*3ce0*/  LEA R10, P0, R152, R14, 0x1 ;  /* 0x0000000e980a7211 */ /* 0x008fc800078008ff */
[----:B--2---:R-:W-:-:S07]  /*3cf0*/  LEA.HI.X R11, R152, R71, R157, 0x1, P0 ;  /* 0x00000047980b7211 */ /* 0x004fce00000f0c9d */
[----:B----4-:R-:W-:Y:S05]  /*3d00*/  @P5 BRA `(.L_x_3879) ;  /* 0x0000000000a45947 */ /* 0x010fea0003800000 */
[----:B------:R-:W-:Y:S01]  /*3d10*/  SHF.R.U64 R15, R40, 0x10, R41 ;  /* 0x00000010280f7819 */ /* 0x000fe20000001229 */
[----:B0-----:R-:W-:Y:S01]  /*3d20*/  IMAD.MOV.U32 R12, RZ, RZ, R6 ;  /* 0x000000ffff0c7224 */ /* 0x001fe200078e0006 */
[----:B------:R-:W-:Y:S01]  /*3d30*/  SHF.R.U64 R14, R38, 0x10, R39 ;  /* 0x00000010260e7819 */ /* 0x000fe20000001227 */
[----:B------:R-:W-:Y:S01]  /*3d40*/  HADD2.F32 R6, -RZ, R5.H1_H1 ;  /* 0x30000005ff067230 */ /* 0x000fe20000004100 */
[----:B------:R-:W-:Y:S01]  /*3d50*/  SHF.R.U32.HI R40, RZ, 0x10, R41 ;  /* 0x00000010ff287819 */ /* 0x000fe20000011629 */
[----:B------:R-:W-:Y:S01]  /*3d60*/  HADD2.F32 R15, -RZ, R15.H0_H0 ;  /* 0x2000000fff0f7230 */ /* 0x000fe20000004100 */
[----:B------:R-:W-:Y:S01]  /*3d70*/  SHF.R.U32.HI R38, RZ, 0x10, R39 ;  /* 0x00000010ff267819 */ /* 0x000fe20000011627 */
[----:B------:R-:W-:Y:S02]  /*3d80*/  HADD2.F32 R5, -RZ, R5.H0_H0 ;  /* 0x20000005ff057230 */ /* 0x000fe40000004100 */
[----:B------:R-:W-:Y:S02]  /*3d90*/  HADD2.F32 R14, -RZ, R14.H0_H0 ;  /* 0x2000000eff0e7230 */ /* 0x000fe40000004100 */
[----:B------:R-:W-:Y:S01]  /*3da0*/  FMUL.FTZ R42, R6, R15 ;  /* 0x0000000f062a7220 */ /* 0x000fe20000410000 */
[----:B------:R-:W-:-:S02]  /*3db0*/  HADD2.F32 R40, -RZ, R40.H0_H0 ;  /* 0x20000028ff287230 */ /* 0x000fc40000004100 */
[C---:B------:R-:W-:Y:S01]  /*3dc0*/  FMUL.FTZ R15, R5.reuse, R15 ;  /* 0x0000000f050f7220 */ /* 0x040fe20000410000 */
[--C-:B------:R-:W-:Y:S02]  /*3dd0*/  HADD2.F32 R13, -RZ, R7.reuse.H1_H1 ;  /* 0x30000007ff0d7230 */ /* 0x100fe40000004100 */
[-C--:B------:R-:W-:Y:S01]  /*3de0*/  FFMA.FTZ R42, R5, R14.reuse, -R42 ;  /* 0x0000000e052a7223 */ /* 0x080fe2000001082a */
[----:B------:R-:W-:Y:S02]  /*3df0*/  HADD2.F32 R7, -RZ, R7.H0_H0 ;  /* 0x20000007ff077230 */ /* 0x000fe40000004100 */
[----:B------:R-:W-:Y:S01]  /*3e00*/  FFMA.FTZ R39, R6, R14, R15 ;  /* 0x0000000e06277223 */ /* 0x000fe2000001000f */
[----:B------:R-:W-:Y:S02]  /*3e10*/  HADD2.F32 R38, -RZ, R38.H0_H0 ;  /* 0x20000026ff267230 */ /* 0x000fe40000004100 */
[----:B------:R-:W-:Y:S01]  /*3e20*/  FMUL.FTZ R72, R13, R40 ;  /* 0x000000280d487220 */ /* 0x000fe20000410000 */
[----:B------:R-:W-:-:S02]  /*3e30*/  HADD2.F32 R14, -RZ, R89.H0_H0 ;  /* 0x20000059ff0e7230 */ /* 0x000fc40000004100 */
[C---:B------:R-:W-:Y:S01]  /*3e40*/  FMUL.FTZ R40, R7.reuse, R40 ;  /* 0x0000002807287220 */ /* 0x040fe20000410000 */
[----:B------:R-:W-:Y:S02]  /*3e50*/  HADD2.F32 R89, -RZ, R89.H1_H1 ;  /* 0x30000059ff597230 */ /* 0x000fe40000004100 */
[-C--:B------:R-:W-:Y:S01]  /*3e60*/  FFMA.FTZ R72, R7, R38.reuse, -R72 ;  /* 0x0000002607487223 */ /* 0x080fe20000010848 */
[----:B------:R-:W-:Y:S02]  /*3e70*/  HADD2.F32 R5, -RZ, R4.H1_H1 ;  /* 0x30000004ff057230 */ /* 0x000fe40000004100 */
[----:B------:R-:W-:Y:S01]  /*3e80*/  FFMA.FTZ R43, R13, R38, R40 ;  /* 0x000000260d2b7223 */ /* 0x000fe20000010028 */
[----:B------:R-:W-:Y:S02]  /*3e90*/  HADD2.F32 R6, -RZ, R12.H1_H1 ;  /* 0x3000000cff067230 */ /* 0x000fe40000004100 */
[----:B------:R-:W-:Y:S02]  /*3ea0*/  HADD2.F32 R4, -RZ, R4.H0_H0 ;  /* 0x20000004ff047230 */ /* 0x000fe40000004100 */
[----:B------:R-:W-:Y:S01]  /*3eb0*/  FMUL.FTZ R15, R5, R14 ;  /* 0x0000000e050f7220 */ /* 0x000fe20000410000 */
[----:B------:R-:W-:-:S02]  /*3ec0*/  HADD2.F32 R12, -RZ, R12.H0_H0 ;  /* 0x2000000cff0c7230 */ /* 0x000fc40000004100 */
[-C--:B------:R-:W-:Y:S01]  /*3ed0*/  FMUL.FTZ R41, R6, R89.reuse ;  /* 0x0000005906297220 */ /* 0x080fe20000410000 */
[--C-:B------:R-:W-:Y:S02]  /*3ee0*/  HADD2.F32 R7, -RZ, R88.reuse.H1_H1 ;  /* 0x30000058ff077230 */ /* 0x100fe40000004100 */
[----:B------:R-:W-:Y:S01]  /*3ef0*/  FMUL.FTZ R14, R4, R14 ;  /* 0x0000000e040e7220 */ /* 0x000fe20000410000 */
[----:B------:R-:W-:Y:S02]  /*3f00*/  HADD2.F32 R13, -RZ, R88.H0_H0 ;  /* 0x20000058ff0d7230 */ /* 0x000fe40000004100 */
        /* <DEDUP_REMOVED lines=9> */
.L_x_3879:
[----:B------:R-:W-:Y:S05]  /*3fa0*/  BSYNC B2 ;  /* 0x0000000000027941 */ /* 0x000fea0003800000 */
.L_x_3878:
[----:B0-----:R0:W-:Y:S02]  /*3fb0*/  ST.E.128 desc[UR44][R10.64], R4 ;  /* 0x000000040a007985 */ /* 0x0011e4000c101d2c */
.L_x_3873:
[----:B------:R-:W-:Y:S05]  /*3fc0*/  BSYNC B1 ;  /* 0x0000000000017941 */ /* 0x000fea0003800000 */
.L_x_3872:
[----:B------:R-:W-:-:S03]  /*3fd0*/  UMOV UR4, 0xffffffff ;  /* 0xffffffff00047882 */ /* 0x000fc60000000000 */
[----:B------:R-:W-:Y:S05]  /*3fe0*/  BRA.DIV UR4, `(.L_x_3880) ;  /* 0x0000036e04287947 */ /* 0x000fea000b800000 */
[----:B------:R0:W0:Y:S04]  /*3ff0*/  SHFL.IDX PT, R39, R80, 0x1, 0x1c1f ;  /* 0x003c1f0050277f89 */ /* 0x00002800000e0000 */
[----:B---3--:R3:W0:Y:S02]  /*4000*/  SHFL.IDX PT, R14, R79, 0x1, 0x1c1f ;  /* 0x003c1f004f0e7f89 */ /* 0x00862400000e0000 */
.L_x_4240:
[----:B------:R-:W-:Y:S05]  /*4010*/  @P4 BRA `(.L_x_3881) ;  /* 0x0000001c00e84947 */ /* 0x000fea0003800000 */
[----:B0---4-:R-:W-:Y:S01]  /*4020*/  LOP3.LUT R4, R52, 0x1, RZ, 0xc0, !PT ;  /* 0x0000000134047812 */ /* 0x011fe200078ec0ff */
[----:B------:R-:W-:Y:S03]  /*4030*/  BSSY B1, `(.L_x_3882) ;  /* 0x0000034000017945 */ /* 0x000fe60003800000 */
[----:B------:R-:W-:-:S13]  /*4040*/  ISETP.NE.U32.AND P0, PT, R4, 0x1, PT ;  /* 0x000000010400780c */ /* 0x000fda0003f05070 */
[----:B------:R-:W-:Y:S05]  /*4050*/  @P0 BRA `(.L_x_3883) ;  /* 0x0000000000c40947 */ /* 0x000fea0003800000 */
[----:B------:R0:W4:Y:S01]  /*4060*/  LDS.128 R4, [R84+0x2000] ;  /* 0x0020000054047984 */ /* 0x0001220000000c00 */
[----:B------:R-:W-:Y:S01]  /*4070*/  ISETP.GE.AND P4, PT, R154, R81, PT ;  /* 0x000000519a00720c */ /* 0x000fe20003f86270 */
[----:B------:R-:W-:Y:S01]  /*4080*/  BSSY B2, `(.L_x_3884) ;  /* 0x000002d000027945 */ /* 0x000fe20003800000 */
[----:B------:R-:W-:-:S04]  /*4090*/  LEA R10, P0, R22, R14, 0x1 ;  /* 0x0000000e160a7211 */ /* 0x000fc800078008ff */
[----:B------:R-:W-:-:S07]  /*40a0*/  LEA.HI.X R11, R22, R39, R23, 0x1, P0 ;  /* 0x00000027160b7211 */ /* 0x000fce00000f0c17 */
[----:B0-----:R-:W-:Y:S05]  /*40b0*/  @P4 BRA `(.L_x_3885) ;  /* 0x0000000000a44947 */ /* 0x001fea0003800000 */
[--C-:B------:R-:W-:Y:S01]  /*40c0*/  SHF.R.U64 R15, R34, 0x10, R35.reuse ;  /* 0x00000010220f7819 */ /* 0x100fe20000001223 */
[----:B----4-:R-:W-:Y:S01]  /*40d0*/  IMAD.MOV.U32 R12, RZ, RZ, R6 ;  /* 0x000000ffff0c7224 */ /* 0x010fe200078e0006 */
        /* <DEDUP_REMOVED lines=39> */
.L_x_3885:
[----:B------:R-:W-:Y:S05]  /*4350*/  BSYNC B2 ;  /* 0x0000000000027941 */ /* 0x000fea0003800000 */
.L_x_3884:
[----:B----4-:R0:W-:Y:S02]  /*4360*/  ST.E.128 desc[UR44][R10.64], R4 ;  /* 0x000000040a007985 */ /* 0x0101e4000c101d2c */
.L_x_3883:
[----:B------:R-:W-:Y:S05]  /*4370*/  BSYNC B1 ;  /* 0x0000000000017941 */ /* 0x000fea0003800000 */
.L_x_3882:
[----:B------:R-:W-:-:S13]  /*4380*/  LOP3.LUT P0, RZ, R52, 0x2, RZ, 0xc0, !PT ;  /* 0x0000000234ff7812 */ /* 0x000fda000780c0ff */
[----:B------:R-:W-:Y:S05]  /*4390*/  @!P0 BRA `(.L_x_3881) ;  /* 0x0000001c00088947 */ /* 0x000fea0003800000 */
[----:B0-----:R0:W4:Y:S01]  /*43a0*/  LDS.128 R4, [R83+0x2000] ;  /* 0x0020000053047984 */ /* 0x0011220000000c00 */
[----:B------:R-:W-:Y:S01]  /*43b0*/  ISETP.GE.AND P4, PT, R164, R81, PT ;  /* 0x00000051a400720c */ /* 0x000fe20003f86270 */
[----:B------:R-:W-:Y:S01]  /*43c0*/  BSSY B1, `(.L_x_3886) ;  /* 0x000002d000017945 */ /* 0x000fe20003800000 */
[----:B------:R-:W-:-:S04]  /*43d0*/  LEA R10, P0, R152, R14, 0x1 ;  /* 0x0000000e980a7211 */ /* 0x000fc800078008ff */
[----:B------:R-:W-:-:S07]  /*43e0*/  LEA.HI.X R11, R152, R39, R157, 0x1, P0 ;  /* 0x00000027980b7211 */ /* 0x000fce00000f0c9d */
[----:B0-----:R-:W-:Y:S05]  /*43f0*/  @P4 BRA `(.L_x_3887) ;  /* 0x0000000000a44947 */ /* 0x001fea0003800000 */
[----:B------:R-:W-:Y:S02]  /*4400*/  SHF.R.U64 R13, R32, 0x10, R33 ;  /* 0x00000010200d7819 */ /* 0x000fe40000001221 */
[----:B------:R-:W-:Y:S02]  /*4410*/  SHF.R.U64 R12, R8, 0x10, R9 ;  /* 0x00000010080c7819 */ /* 0x000fe40000001209 */
[----:B----4-:R-:W-:Y:S01]  /*4420*/  MOV R8, R6 ;  /* 0x0000000600087202 */ /* 0x010fe20000000f00 */
[----:B------:R-:W-:Y:S01]  /*4430*/  HADD2.F32 R13, -RZ, R13.H0_H0 ;  /* 0x2000000dff0d7230 */ /* 0x000fe20000004100 */
[----:B------:R-:W-:Y:S01]  /*4440*/  SHF.R.U32.HI R32, RZ, 0x10, R33 ;  /* 0x00000010ff207819 */ /* 0x000fe20000011621 */
[--C-:B------:R-:W-:Y:S01]  /*4450*/  HADD2.F32 R6, -RZ, R5.reuse.H1_H1 ;  /* 0x30000005ff067230 */ /* 0x100fe20000004100 */
[----:B------:R-:W-:Y:S01]  /*4460*/  SHF.R.U32.HI R14, RZ, 0x10, R9 ;  /* 0x00000010ff0e7819 */ /* 0x000fe20000011609 */
[----:B------:R-:W-:Y:S02]  /*4470*/  HADD2.F32 R5, -RZ, R5.H0_H0 ;  /* 0x20000005ff057230 */ /* 0x000fe40000004100 */
[----:B------:R-:W-:-:S02]  /*4480*/  HADD2.F32 R12, -RZ, R12.H0_H0 ;  /* 0x2000000cff0c7230 */ /* 0x000fc40000004100 */
[CC--:B------:R-:W-:Y:S01]  /*4490*/  FMUL.FTZ R34, R6.reuse, R13.reuse ;  /* 0x0000000d06227220 */ /* 0x0c0fe20000410000 */
[----:B------:R-:W-:Y:S02]  /*44a0*/  HADD2.F32 R32, -RZ, R32.H0_H0 ;  /* 0x20000020ff207230 */ /* 0x000fe40000004100 */
[C---:B------:R-:W-:Y:S01]  /*44b0*/  FMUL.FTZ R13, R5.reuse, R13 ;  /* 0x0000000d050d7220 */ /* 0x040fe20000410000 */
[--C-:B------:R-:W-:Y:S02]  /*44c0*/  HADD2.F32 R9, -RZ, R7.reuse.H1_H1 ;  /* 0x30000007ff097230 */ /* 0x100fe40000004100 */
[-C--:B------:R-:W-:Y:S01]  /*44d0*/  FFMA.FTZ R34, R5, R12.reuse, -R34 ;  /* 0x0000000c05227223 */ /* 0x080fe20000010822 */
[----:B------:R-:W-:Y:S02]  /*44e0*/  HADD2.F32 R7, -RZ, R7.H0_H0 ;  /* 0x20000007ff077230 */ /* 0x000fe40000004100 */
[----:B------:R-:W-:Y:S01]  /*44f0*/  FFMA.FTZ R15, R6, R12, R13 ;  /* 0x0000000c060f7223 */ /* 0x000fe2000001000d */
[----:B------:R-:W-:-:S02]  /*4500*/  HADD2.F32 R14, -RZ, R14.H0_H0 ;  /* 0x2000000eff0e7230 */ /* 0x000fc40000004100 */
[-C--:B------:R-:W-:Y:S01]  /*4510*/  FMUL.FTZ R36, R9, R32.reuse ;  /* 0x0000002009247220 */ /* 0x080fe20000410000 */
[--C-:B------:R-:W-:Y:S02]  /*4520*/  HADD2.F32 R12, -RZ, R85.reuse.H0_H0 ;  /* 0x20000055ff0c7230 */ /* 0x100fe40000004100 */
[C---:B------:R-:W-:Y:S01]  /*4530*/  FMUL.FTZ R32, R7.reuse, R32 ;  /* 0x0000002007207220 */ /* 0x040fe20000410000 */
[----:B------:R-:W-:Y:S02]  /*4540*/  HADD2.F32 R85, -RZ, R85.H1_H1 ;  /* 0x30000055ff557230 */ /* 0x000fe40000004100 */
[-C--:B------:R-:W-:Y:S01]  /*4550*/  FFMA.FTZ R36, R7, R14.reuse, -R36 ;  /* 0x0000000e07247223 */ /* 0x080fe20000010824 */
[----:B------:R-:W-:Y:S02]  /*4560*/  HADD2.F32 R5, -RZ, R4.H1_H1 ;  /* 0x30000004ff057230 */ /* 0x000fe40000004100 */
[----:B------:R-:W-:Y:S01]  /*4570*/  FFMA.FTZ R35, R9, R14, R32 ;  /* 0x0000000e09237223 */ /* 0x000fe20000010020 */
[----:B------:R-:W-:-:S02]  /*4580*/  HADD2.F32 R6, -RZ, R8.H1_H1 ;  /* 0x30000008ff067230 */ /* 0x000fc40000004100 */
[----:B------:R-:W-:Y:S02]  /*4590*/  HADD2.F32 R4, -RZ, R4.H0_H0 ;  /* 0x20000004ff047230 */ /* 0x000fe40000004100 */
[CC--:B------:R-:W-:Y:S01]  /*45a0*/  FMUL.FTZ R13, R5.reuse, R12.reuse ;  /* 0x0000000c050d7220 */ /* 0x0c0fe20000410000 */
[----:B------:R-:W-:Y:S02]  /*45b0*/  HADD2.F32 R8, -RZ, R8.H0_H0 ;  /* 0x20000008ff087230 */ /* 0x000fe40000004100 */
[-C--:B------:R-:W-:Y:S01]  /*45c0*/  FMUL.FTZ R33, R6, R85.reuse ;  /* 0x0000005506217220 */ /* 0x080fe20000410000 */
[--C-:B------:R-:W-:Y:S02]  /*45d0*/  HADD2.F32 R7, -RZ, R70.reuse.H0_H0 ;  /* 0x20000046ff077230 */ /* 0x100fe40000004100 */
[----:B------:R-:W-:Y:S01]  /*45e0*/  FMUL.FTZ R12, R4, R12 ;  /* 0x0000000c040c7220 */ /* 0x000fe20000410000 */
        /* <DEDUP_REMOVED lines=10> */
.L_x_3887:
[----:B------:R-:W-:Y:S05]  /*4690*/  BSYNC B1 ;  /* 0x0000000000017941 */ /* 0x000fea0003800000 */
.L_x_3886:
[----:B----4-:R0:W-:Y:S01]  /*46a0*/  ST.E.128 desc[UR44][R10.64], R4 ;  /* 0x000000040a007985 */ /* 0x0101e2000c101d2c */
[----:B------:R-:W-:Y:S05]  /*46b0*/  BRA `(.L_x_3881) ;  /* 0x0000001800407947 */ /* 0x000fea0003800000 */
.L_x_3863:
[----:B------:R-:W-:-:S05]  /*46c0*/  IMAD R78, R48, -0x60, R26 ;  /* 0xffffffa0304e7824 */ /* 0x000fca00078e021a */
[----:B------:R-:W-:-:S04]  /*46d0*/  VIMNMX R78, R78, 0x60, PT ;  /* 0x000000604e4e7848 */ /* 0x000fc80003fe0100 */
[----:B------:R-:W-:-:S04]  /*46e0*/  ISETP.GE.AND P0, PT, R158, R78, PT ;  /* 0x0000004e9e00720c */ /* 0x000fc80003f06270 */
[----:B------:R-:W-:-:S13]  /*46f0*/  ISETP.GE.OR P0, PT, R22, R81, P0 ;  /* 0x000000511600720c */ /* 0x000fda0000706670 */
[----:B------:R-:W0:Y:S01]  /*4700*/  @!P0 LDC.64 R36, c[0x0][0x3e8] ;  /* 0x0000fa00ff248b82 */ /* 0x000e220000000a00 */
[----:B------:R-:W-:Y:S02]  /*4710*/  @!P0 IMAD.MOV.U32 R4, RZ, RZ, R20 ;  /* 0x000000ffff048224 */ /* 0x000fe400078e0014 */
[----:B------:R-:W-:Y:S02]  /*4720*/  @!P0 IMAD.MOV.U32 R5, RZ, RZ, R61 ;  /* 0x000000ffff058224 */ /* 0x000fe400078e003d */
[----:B------:R-:W-:Y:S02]  /*4730*/  @!P0 IMAD R33, R69, 0x60, RZ ;  /* 0x0000006045218824 */ /* 0x000fe400078e02ff */
[----:B------:R-:W-:Y:S01]  /*4740*/  @!P0 IMAD.WIDE.U32 R6, R14, 0x60, R4 ;  /* 0x000000600e068825 */ /* 0x000fe200078e0004 */
[----:B------:R-:W1:Y:S03]  /*4750*/  @!P0 LDC.64 R8, c[0x0][0x400] ;  /* 0x00010000ff088b82 */ /* 0x000e660000000a00 */
[----:B------:R-:W-:-:S02]  /*4760*/  @!P0 IMAD.MOV.U32 R4, RZ, RZ, R30 ;  /* 0x000000ffff048224 */ /* 0x000fc400078e001e */
[----:B------:R-:W-:Y:S02]  /*4770*/  @!P0 IMAD.MOV.U32 R5, RZ, RZ, R63 ;  /* 0x000000ffff058224 */ /* 0x000fe400078e003f */
[----:B------:R-:W-:Y:S02]  /*4780*/  @!P0 IMAD R35, R82, 0x60, RZ ;  /* 0x0000006052238824 */ /* 0x000fe400078e02ff */
[----:B------:R-:W-:-:S04]  /*4790*/  @!P0 IMAD.WIDE.U32 R4, R70, 0x60, R4 ;  /* 0x0000006046048825 */ /* 0x000fc800078e0004 */
[----:B------:R-:W-:Y:S01]  /*47a0*/  @!P0 IMAD.IADD R7, R33, 0x1, R7 ;  /* 0x0000000121078824 */ /* 0x000fe200078e0207 */
[----:B------:R-:W-:Y:S01]  /*47b0*/  CS2R R32, SRZ ;  /* 0x0000000000207805 */ /* 0x000fe2000001ff00 */
[----:B------:R-:W-:Y:S01]  /*47c0*/  @!P0 IMAD.IADD R5, R35, 0x1, R5 ;  /* 0x0000000123058824 */ /* 0x000fe200078e0205 */
[C---:B0-----:R-:W-:Y:S02]  /*47d0*/  @!P0 LEA R36, P3, R6.reuse, R36, 0x1 ;  /* 0x0000002406248211 */ /* 0x041fe400078608ff */
[----:B------:R-:W-:Y:S02]  /*47e0*/  CS2R R34, SRZ ;  /* 0x0000000000227805 */ /* 0x000fe4000001ff00 */
[----:B------:R-:W-:Y:S02]  /*47f0*/  @!P0 LEA.HI.X R37, R6, R37, R7, 0x1, P3 ;  /* 0x0000002506258211 */ /* 0x000fe400018f0c07 */
[----:B------:R-:W-:Y:S02]  /*4800*/  CS2R R6, SRZ ;  /* 0x0000000000067805 */ /* 0x000fe4000001ff00 */
[----:B-1----:R-:W-:-:S04]  /*4810*/  @!P0 LEA R8, P4, R4, R8, 0x1 ;  /* 0x0000000804088211 */ /* 0x002fc800078808ff */
[----:B------:R-:W-:Y:S02]  /*4820*/  @!P0 LEA.HI.X R9, R4, R9, R5, 0x1, P4 ;  /* 0x0000000904098211 */ /* 0x000fe400020f0c05 */
[----:B------:R-:W-:-:S03]  /*4830*/  CS2R R4, SRZ ;  /* 0x0000000000047805 */ /* 0x000fc6000001ff00 */
[----:B------:R-:W5:Y:S04]  /*4840*/  @!P0 LDG.E.128 R32, desc[UR44][R8.64] ;  /* 0x0000002c08208981 */ /* 0x000f68000c1e1d00 */
[----:B------:R0:W5:Y:S01]  /*4850*/  @!P0 LDG.E.128 R4, desc[UR44][R36.64] ;  /* 0x0000002c24048981 */ /* 0x000162000c1e1d00 */
[----:B------:R-:W-:-:S04]  /*4860*/  ISETP.GE.AND P0, PT, R175, R78, PT ;  /* 0x0000004eaf00720c */ /* 0x000fc80003f06270 */
[----:B------:R-:W-:Y:S01]  /*4870*/  ISETP.GE.OR P0, PT, R22, R81, P0 ;  /* 0x000000511600720c */ /* 0x000fe20000706670 */
[----:B------:R-:W-:Y:S01]  /*4880*/  BSSY B1, `(.L_x_3888) ;  /* 0x000001a000017945 */ /* 0x000fe20003800000 */
[----:B------:R-:W-:Y:S02]  /*4890*/  CS2R R38, SRZ ;  /* 0x0000000000267805 */ /* 0x000fe4000001ff00 */
[----:B------:R-:W-:Y:S02]  /*48a0*/  CS2R R42, SRZ ;  /* 0x00000000002a7805 */ /* 0x000fe4000001ff00 */
[----:B------:R-:W-:Y:S02]  /*48b0*/  CS2R R40, SRZ ;  /* 0x0000000000287805 */ /* 0x000fe4000001ff00 */
[----:B0-----:R-:W-:-:S05]  /*48c0*/  CS2R R36, SRZ ;  /* 0x0000000000247805 */ /* 0x001fca000001ff00 */
[----:B------:R-:W-:Y:S05]  /*48d0*/  @P0 BRA `(.L_x_3889) ;  /* 0x0000000000500947 */ /* 0x000fea0003800000 */
[C---:B------:R-:W-:Y:S01]  /*48e0*/  SHF.L.U64.HI R9, R10.reuse, 0x6, R11 ;  /* 0x000000060a097819 */ /* 0x040fe2000001020b */
[----:B------:R-:W-:Y:S01]  /*48f0*/  IMAD.SHL.U32 R8, R10, 0x40, RZ ;  /* 0x000000400a087824 */ /* 0x000fe200078e00ff */
[C---:B------:R-:W-:Y:S01]  /*4900*/  SHF.L.U64.HI R11, R12.reuse, 0x6, R13 ;  /* 0x000000060c0b7819 */ /* 0x040fe2000001020d */
[----:B------:R-:W-:Y:S01]  /*4910*/  IMAD.SHL.U32 R10, R12, 0x40, RZ ;  /* 0x000000400c0a7824 */ /* 0x000fe200078e00ff */
[----:B------:R-:W-:Y:S01]  /*4920*/  ULDC.64 UR4, c[0x0][0x3e8] ;  /* 0x0000fa0000047ab9 */ /* 0x000fe20000000a00 */
[----:B------:R-:W-:Y:S01]  /*4930*/  IMAD.WIDE.U32 R8, R14, 0x60, R8 ;  /* 0x000000600e087825 */ /* 0x000fe200078e0008 */
[----:B------:R-:W-:-:S03]  /*4940*/  ULDC.64 UR6, c[0x0][0x400] ;  /* 0x0001000000067ab9 */ /* 0x000fc60000000a00 */
[----:B------:R-:W-:Y:S01]  /*4950*/  IMAD.WIDE.U32 R10, R70, 0x60, R10 ;  /* 0x00000060460a7825 */ /* 0x000fe200078e000a */
[----:B------:R-:W-:-:S03]  /*4960*/  IADD3 R12, P0, R20, R8, RZ ;  /* 0x00000008140c7210 */ /* 0x000fc60007f1e0ff */
[----:B------:R-:W-:Y:S01]  /*4970*/  IMAD R69, R69, 0x60, RZ ;  /* 0x0000006045457824 */ /* 0x000fe200078e02ff */
[----:B------:R-:W-:Y:S01]  /*4980*/  IADD3 R8, P3, R30, R10, RZ ;  /* 0x0000000a1e087210 */ /* 0x000fe20007f7e0ff */
[----:B------:R-:W-:-:S03]  /*4990*/  IMAD R82, R82, 0x60, RZ ;  /* 0x0000006052527824 */ /* 0x000fc600078e02ff */
[----:B------:R-:W-:Y:S02]  /*49a0*/  IADD3.X R9, R61, R69, R9, P0, !PT ;  /* 0x000000453d097210 */ /* 0x000fe400007fe409 */
[----:B------:R-:W-:Y:S02]  /*49b0*/  IADD3.X R11, R63, R82, R11, P3, !PT ;  /* 0x000000523f0b7210 */ /* 0x000fe40001ffe40b */
[----:B------:R-:W-:Y:S02]  /*49c0*/  LEA R36, P0, R12, UR4, 0x1 ;  /* 0x000000040c247c11 */ /* 0x000fe4000f8008ff */
[----:B------:R-:W-:Y:S02]  /*49d0*/  LEA R40, P3, R8, UR6, 0x1 ;  /* 0x0000000608287c11 */ /* 0x000fe4000f8608ff */
[----:B------:R-:W-:Y:S02]  /*49e0*/  LEA.HI.X R37, R12, UR5, R9, 0x1, P0 ;  /* 0x000000050c257c11 */ /* 0x000fe400080f0c09 */
[----:B------:R-:W-:-:S04]  /*49f0*/  LEA.HI.X R41, R8, UR7, R11, 0x1, P3 ;  /* 0x0000000708297c11 */ /* 0x000fc800098f0c0b */
[----:B------:R-:W5:Y:S04]  /*4a00*/  LDG.E.128 R36, desc[UR44][R36.64] ;  /* 0x0000002c24247981 */ /* 0x000f68000c1e1d00 */
[----:B------:R-:W5:Y:S02]  /*4a10*/  LDG.E.128 R40, desc[UR44][R40.64] ;  /* 0x0000002c28287981 */ /* 0x000f64000c1e1d00 */
.L_x_3889:
[----:B------:R-:W-:Y:S05]  /*4a20*/  BSYNC B1 ;  /* 0x0000000000017941 */ /* 0x000fea0003800000 */
.L_x_3888:
[----:B-----5:R-:W-:Y:S01]  /*4a30*/  IMAD.MOV.U32 R8, RZ, RZ, R38 ;  /* 0x000000ffff087224 */ /* 0x020fe200078e0026 */
[----:B------:R-:W-:Y:S01]  /*4a40*/  ISETP.NE.AND P3, PT, R58, 0x3, PT ;  /* 0x000000033a00780c */ /* 0x000fe20003f65270 */
[----:B------:R-:W-:Y:S01]  /*4a50*/  IMAD.MOV.U32 R9, RZ, RZ, R39 ;  /* 0x000000ffff097224 */ /* 0x000fe200078e0027 */
[----:B------:R-:W-:Y:S01]  /*4a60*/  ISETP.GE.AND P4, PT, R22, R81, PT ;  /* 0x000000511600720c */ /* 0x000fe20003f86270 */
[----:B------:R-:W-:Y:S02]  /*4a70*/  IMAD.MOV.U32 R10, RZ, RZ, R36 ;  /* 0x000000ffff0a7224 */ /* 0x000fe400078e0024 */
[----:B------:R-:W-:Y:S01]  /*4a80*/  IMAD.MOV.U32 R11, RZ, RZ, R37 ;  /* 0x000000ffff0b7224 */ /* 0x000fe200078e0025 */
[----:B------:R-:W-:Y:S01]  /*4a90*/  PRMT R83, R8, 0x5410, R9 ;  /* 0x0000541008537816 */ /* 0x000fe20000000009 */
[----:B------:R-:W-:Y:S01]  /*4aa0*/  IMAD.MOV.U32 R9, RZ, RZ, R43 ;  /* 0x000000ffff097224 */ /* 0x000fe200078e002b */
[----:B------:R-:W-:Y:S01]  /*4ab0*/  PRMT R84, R10, 0x7610, R84 ;  /* 0x000076100a547816 */ /* 0x000fe20000000054 */
[----:B------:R-:W-:Y:S01]  /*4ac0*/  IMAD.MOV.U32 R10, RZ, RZ, R40 ;  /* 0x000000ffff0a7224 */ /* 0x000fe200078e0028 */
[----:B------:R-:W-:Y:S01]  /*4ad0*/  PRMT R86, R11, 0x7610, R86 ;  /* 0x000076100b567816 */ /* 0x000fe20000000056 */
[----:B------:R-:W-:-:S02]  /*4ae0*/  IMAD.MOV.U32 R11, RZ, RZ, R41 ;  /* 0x000000ffff0b7224 */ /* 0x000fc400078e0029 */
        /* <DEDUP_REMOVED lines=9> */
[----:B------:R-:W-:Y:S01]  /*4b80*/  IMAD.MOV.U32 R9, RZ, RZ, R35 ;  /* 0x000000ffff097224 */ /* 0x000fe200078e0023 */
        /* <DEDUP_REMOVED lines=11> */
.L_x_3890:
[----:B------:R-:W-:Y:S01]  /*4c40*/  IMAD R69, R153, 0x8, R2 ;  /* 0x0000000899457824 */ /* 0x000fe200078e0202 */
[----:B------:R-:W-:Y:S01]  /*4c50*/  SHF.L.U32 R82, R159, 0x1f, RZ ;  /* 0x0000001f9f527819 */ /* 0x000fe200000006ff */
[----:B------:R-:W-:Y:S01]  /*4c60*/  BSSY B1, `(.L_x_3891) ;  /* 0x0000005000017945 */ /* 0x000fe20003800000 */
[----:B------:R-:W-:Y:S02]  /*4c70*/  LOP3.LUT R8, R52, 0x1, RZ, 0xc0, !PT ;  /* 0x0000000134087812 */ /* 0x000fe400078ec0ff */
[----:B------:R-:W0:Y:S02]  /*4c80*/  SYNCS.PHASECHK.TRANS64.TRYWAIT P5, [R69+URZ+0x32490], R82 ;  /* 0x03249052450075a7 */ /* 0x000e2400080a017f */
[----:B------:R-:W-:Y:S01]  /*4c90*/  ISETP.NE.U32.AND P0, PT, R8, 0x1, PT ;  /* 0x000000010800780c */ /* 0x000fe20003f05070 */
[----:B0-----:R-:W-:-:S12]  /*4ca0*/  @!P5 BRA `(.L_x_3892) ;  /* 0x000003600040d947 */ /* 0x001fd80003800000 */
.L_x_4241:
[----:B------:R-:W-:Y:S05]  /*4cb0*/  BSYNC B1 ;  /* 0x0000000000017941 */ /* 0x000fea0003800000 */
.L_x_3891:
[----:B------:R-:W-:-:S03]  /*4cc0*/  UMOV UR4, 0xffffffff ;  /* 0xffffffff00047882 */ /* 0x000fc60000000000 */
[----:B------:R-:W-:Y:S05]  /*4cd0*/  BRA.DIV UR4, `(.L_x_3893) ;  /* 0x0000036204487947 */ /* 0x000fea000b800000 */
[----:B------:R1:W2:Y:S04]  /*4ce0*/  SHFL.IDX PT, R73, R80, RZ, 0x1c1f ;  /* 0x001c1fff50497589 */ /* 0x0002a800000e0000 */
[----:B------:R1:W3:Y:S02]  /*4cf0*/  SHFL.IDX PT, R72, R79, RZ, 0x1c1f ;  /* 0x001c1fff4f487589 */ /* 0x0002e400000e0000 */
.L_x_4245:
[----:B------:R-:W-:Y:S01]  /*4d00*/  ISETP.GE.OR P5, PT, R158, R78, P0 ;  /* 0x0000004e9e00720c */ /* 0x000fe200007a6670 */
[----:B------:R-:W-:Y:S01]  /*4d10*/  BSSY B1, `(.L_x_3894) ;  /* 0x000006f000017945 */ /* 0x000fe20003800000 */
[----:B------:R-:W-:-:S11]  /*4d20*/  IMAD.SHL.U32 R81, R81, 0x2, RZ ;  /* 0x0000000251517824 */ /* 0x000fd600078e00ff */
[----:B------:R-:W-:Y:S05]  /*4d30*/  @P5 BRA `(.L_x_3895) ;  /* 0x0000000400b05947 */ /* 0x000fea0003800000 */
[----:B------:R-:W4:Y:S01]  /*4d40*/  LDC R10, c[0x0][0x2f4] ;  /* 0x0000bd00ff0a7b82 */ /* 0x000f220000000800 */
[----:B------:R-:W-:Y:S01]  /*4d50*/  IMAD.SHL.U32 R71, R65, 0x8, RZ ;  /* 0x0000000841477824 */ /* 0x000fe200078e00ff */
[----:B------:R-:W-:Y:S03]  /*4d60*/  BSSY B2, `(.L_x_3896) ;  /* 0x0000067000027945 */ /* 0x000fe60003800000 */
[----:B--23--:R-:W-:-:S04]  /*4d70*/  IMAD.WIDE R70, R71, 0x2, R72 ;  /* 0x0000000247467825 */ /* 0x00cfc800078e0248 */
[----:B----4-:R-:W-:-:S05]  /*4d80*/  IMAD.IADD R8, R10, 0x1, -R81 ;  /* 0x000000010a087824 */ /* 0x010fca00078e0a51 */
[----:B------:R-:W-:-:S04]  /*4d90*/  SEL R8, R81, R8, !P1 ;  /* 0x0000000851087207 */ /* 0x000fc80004800000 */
[----:B------:R-:W-:-:S04]  /*4da0*/  SHF.R.S32.HI R9, RZ, 0x1f, R8 ;  /* 0x0000001fff097819 */ /* 0x000fc80000011408 */
[----:B------:R-:W-:Y:S01]  /*4db0*/  LEA.HI R8, R9, R8, RZ, 0x4 ;  /* 0x0000000809087211 */ /* 0x000fe200078f20ff */
[----:B------:R-:W-:-:S03]  /*4dc0*/  IMAD R9, R153, 0x1800, R66 ;  /* 0x0000180099097824 */ /* 0x000fc600078e0242 */
[----:B------:R-:W-:Y:S01]  /*4dd0*/  LEA.HI.SX32 R8, R8, R65, 0x1c ;  /* 0x0000004108087211 */ /* 0x000fe200078fe2ff */
[----:B------:R-:W-:-:S04]  /*4de0*/  IMAD R9, R9, 0x2, R2 ;  /* 0x0000000209097824 */ /* 0x000fc800078e0202 */
[----:B------:R-:W-:-:S05]  /*4df0*/  IMAD.SHL.U32 R89, R8, 0x8, RZ ;  /* 0x0000000808597824 */ /* 0x000fca00078e00ff */
[----:B------:R-:W-:Y:S02]  /*4e00*/  LOP3.LUT R8, R50, 0x38, R89, 0xf8, !PT ;  /* 0x0000003832087812 */ /* 0x000fe400078ef859 */
[----:B------:R-:W-:Y:S02]  /*4e10*/  ISETP.GE.AND P5, PT, R89, R10, PT ;  /* 0x0000000a5900720c */ /* 0x000fe40003fa6270 */
[----:B------:R-:W-:-:S05]  /*4e20*/  LOP3.LUT R8, R8, R53, RZ, 0x3c, !PT ;  /* 0x0000003508087212 */ /* 0x000fca00078e3cff */
[----:B------:R-:W-:-:S04]  /*4e30*/  IMAD R8, R203, 0x200, R8 ;  /* 0x00000200cb087824 */ /* 0x000fc800078e0208 */
[----:B------:R-:W-:Y:S02]  /*4e40*/  IMAD R11, R153, 0x1800, R8 ;  /* 0x00001800990b7824 */ /* 0x000fe400078e0208 */
[----:B------:R-:W-:-:S04]  /*4e50*/  @!P5 IMAD.WIDE R72, R89, 0x2, R72 ;  /* 0x000000025948d825 */ /* 0x000fc800078e0248 */
[----:B------:R-:W-:Y:S02]  /*4e60*/  IMAD R12, R11, 0x2, R2 ;  /* 0x000000020b0c7824 */ /* 0x000fe400078e0202 */
[----:B------:R-:W2:Y:S04]  /*4e70*/  LDS.128 R8, [R9+0x1c400] ;  /* 0x01c4000009087984 */ /* 0x000ea80000000c00 */
[----:B------:R-:W3:Y:S01]  /*4e80*/  LDS.128 R12, [R12+0x1c400] ;  /* 0x01c400000c0c7984 */ /* 0x000ee20000000c00 */
[----:B------:R-:W-:Y:S05]  /*4e90*/  @P4 BRA `(.L_x_3897) ;  /* 0x00000004004c4947 */ /* 0x000fea0003800000 */
[----:B------:R-:W-:Y:S01]  /*4ea0*/  SHF.R.U32.HI R91, RZ, 0x10, R33 ;  /* 0x00000010ff5b7819 */ /* 0x000fe20000011621 */
[----:B---3--:R-:W-:Y:S01]  /*4eb0*/  IMAD.MOV.U32 R89, RZ, RZ, R15 ;  /* 0x000000ffff597224 */ /* 0x008fe200078e000f */
[--C-:B------:R-:W-:Y:S01]  /*4ec0*/  SHF.R.U64 R4, R4, 0x10, R5.reuse ;  /* 0x0000001004047819 */ /* 0x100fe20000001205 */
[----:B------:R-:W-:Y:S01]  /*4ed0*/  HADD2.F32 R92, -RZ, R92.H0_H0 ;  /* 0x2000005cff5c7230 */ /* 0x000fe20000004100 */
[----:B------:R-:W-:Y:S01]  /*4ee0*/  SHF.R.U32.HI R90, RZ, 0x10, R5 ;  /* 0x00000010ff5a7819 */ /* 0x000fe20000011605 */
[----:B------:R-:W-:Y:S01]  /*4ef0*/  HADD2.F32 R15, -RZ, R13.H0_H0 ;  /* 0x2000000dff0f7230 */ /* 0x000fe20000004100 */
[----:B------:R-:W-:Y:S01]  /*4f00*/  SHF.R.U64 R32, R32, 0x10, R33 ;  /* 0x0000001020207819 */ /* 0x000fe20000001221 */
[----:B------:R-:W-:Y:S01]  /*4f10*/  HADD2.F32 R91, -RZ, R91.H0_H0 ;  /* 0x2000005bff5b7230 */ /* 0x000fe20000004100 */
[--C-:B------:R-:W-:Y:S01]  /*4f20*/  SHF.R.U64 R5, R6, 0x10, R7.reuse ;  /* 0x0000001006057819 */ /* 0x100fe20000001207 */
[----:B------:R-:W-:Y:S01]  /*4f30*/  HADD2.F32 R13, -RZ, R13.H1_H1 ;  /* 0x3000000dff0d7230 */ /* 0x000fe20000004100 */
[----:B------:R-:W-:Y:S01]  /*4f40*/  SHF.R.U32.HI R33, RZ, 0x10, R7 ;  /* 0x00000010ff217819 */ /* 0x000fe20000011607 */
[--C-:B--2---:R-:W-:Y:S01]  /*4f50*/  HADD2.F32 R7, -RZ, R9.reuse.H0_H0 ;  /* 0x20000009ff077230 */ /* 0x104fe20000004100 */
[----:B------:R-:W-:Y:S01]  /*4f60*/  SHF.R.U64 R6, R34, 0x10, R35 ;  /* 0x0000001022067819 */ /* 0x000fe20000001223 */
[----:B------:R-:W-:-:S02]  /*4f70*/  HADD2.F32 R34, -RZ, R9.H1_H1 ;  /* 0x30000009ff227230 */ /* 0x000fc40000004100 */
[-C--:B------:R-:W-:Y:S01]  /*4f80*/  FMUL.FTZ R94, R15, R92.reuse ;  /* 0x0000005c0f5e7220 */ /* 0x080fe20000410000 */
[----:B------:R-:W-:Y:S02]  /*4f90*/  HADD2.F32 R88, -RZ, R88.H0_H0 ;  /* 0x20000058ff587230 */ /* 0x000fe40000004100 */
[----:B------:R-:W-:Y:S01]  /*4fa0*/  FMUL.FTZ R92, R7, R92 ;  /* 0x0000005c075c7220 */ /* 0x000fe20000410000 */
[----:B------:R-:W-:Y:S01]  /*4fb0*/  HADD2.F32 R90, -RZ, R90.H0_H0 ;  /* 0x2000005aff5a7230 */ /* 0x000fe20000004100 */
[----:B------:R-:W-:Y:S01]  /*4fc0*/  SHF.R.U32.HI R35, RZ, 0x10, R35 ;  /* 0x00000010ff237819 */ /* 0x000fe20000011623 */
[-C--:B------:R-:W-:Y:S01]  /*4fd0*/  FMUL.FTZ R96, R34, R91.reuse ;  /* 0x0000005b22607220 */ /* 0x080fe20000410000 */
[----:B------:R-:W-:Y:S01]  /*4fe0*/  FMUL.FTZ R93, R13, R91 ;  /* 0x0000005b0d5d7220 */ /* 0x000fe20000410000 */
[-C--:B------:R-:W-:Y:S01]  /*4ff0*/  FFMA.FTZ R7, R7, R88.reuse, -R94 ;  /* 0x0000005807077223 */ /* 0x080fe2000001085e */
[----:B------:R-:W-:Y:S01]  /*5000*/  FFMA.FTZ R9, R15, R88, R92 ;  /* 0x000000580f097223 */ /* 0x000fe2000001005c */
[----:B------:R-:W-:Y:S01]  /*5010*/  FFMA.FTZ R88, R13, R90, R96 ;  /* 0x0000005a0d587223 */ /* 0x000fe20000010060 */
[----:B------:R-:W-:-:S02]  /*5020*/  HADD2.F32 R94, -RZ, R98.H0_H0 ;  /* 0x20000062ff5e7230 */ /* 0x000fc40000004100 */
[----:B------:R-:W-:Y:S01]  /*5030*/  FFMA.FTZ R34, R34, R90, -R93 ;  /* 0x0000005a22227223 */ /* 0x000fe2000001085d */
[--C-:B------:R-:W-:Y:S02]  /*5040*/  HADD2.F32 R15, -RZ, R89.reuse.H0_H0 ;  /* 0x20000059ff0f7230 */ /* 0x100fe40000004100 */
[----:B------:R-:W-:Y:S01]  /*5050*/  HADD2.F32 R89, -RZ, R89.H1_H1 ;  /* 0x30000059ff597230 */ /* 0x000fe20000004100 */
[----:B------:R-:W-:Y:S01]  /*5060*/  F2FP.F16.F32.PACK_AB R88, R88, R9 ;  /* 0x000000095858723e */ /* 0x000fe200000000ff */
[----:B------:R-:W-:Y:S02]  /*5070*/  HADD2.F32 R13, -RZ, R11.H0_H0 ;  /* 0x2000000bff0d7230 */ /* 0x000fe40000004100 */
[----:B------:R-:W-:Y:S01]  /*5080*/  FMUL.FTZ R96, R15, R94 ;  /* 0x0000005e0f607220 */ /* 0x000fe20000410000 */
[----:B------:R-:W-:Y:S01]  /*5090*/  HADD2.F32 R35, -RZ, R35.H0_H0 ;  /* 0x20000023ff237230 */ /* 0x000fe20000004100 */
[----:B------:R-:W-:Y:S01]  /*50a0*/  F2FP.F16.F32.PACK_AB R7, R34, R7 ;  /* 0x000000072207723e */ /* 0x000fe200000000ff */
[----:B------:R-:W-:-:S02]  /*50b0*/  HADD2.F32 R90, -RZ, R11.H1_H1 ;  /* 0x3000000bff5a7230 */ /* 0x000fc40000004100 */
[----:B------:R-:W-:Y:S01]  /*50c0*/  FMUL.FTZ R94, R13, R94 ;  /* 0x0000005e0d5e7220 */ /* 0x000fe20000410000 */
[----:B------:R-:W-:Y:S02]  /*50d0*/  HADD2.F32 R92, -RZ, R95.H0_H0 ;  /* 0x2000005fff5c7230 */ /* 0x000fe40000004100 */
[-C--:B------:R-:W-:Y:S01]  /*50e0*/  FMUL.FTZ R91, R89, R35.reuse ;  /* 0x00000023595b7220 */ /* 0x080fe20000410000 */
[----:B------:R-:W-:Y:S02]  /*50f0*/  HADD2.F32 R33, -RZ, R33.H0_H0 ;  /* 0x20000021ff217230 */ /* 0x000fe40000004100 */
[C---:B------:R-:W-:Y:S01]  /*5100*/  FMUL.FTZ R98, R90.reuse, R35 ;  /* 0x000000235a627220 */ /* 0x040fe20000410000 */
[----:B------:R-:W-:Y:S02]  /*5110*/  HADD2.F32 R35, -RZ, R4.H0_H0 ;  /* 0x20000004ff237230 */ /* 0x000fe40000004100 */
[-C--:B------:R-:W-:Y:S01]  /*5120*/  FFMA.FTZ R11, R13, R92.reuse, -R96 ;  /* 0x0000005c0d0b7223 */ /* 0x080fe20000010860 */
[----:B------:R-:W-:Y:S01]  /*5130*/  FFMA.FTZ R13, R15, R92, R94 ;  /* 0x0000005c0f0d7223 */ /* 0x000fe2000001005e */
[-C--:B------:R-:W-:Y:S01]  /*5140*/  FFMA.FTZ R90, R90, R33.reuse, -R91 ;  /* 0x000000215a5a7223 */ /* 0x080fe2000001085b */
[----:B------:R-:W-:Y:S01]  /*5150*/  FFMA.FTZ R92, R89, R33, R98 ;  /* 0x00000021595c7223 */ /* 0x000fe20000010062 */
[----:B------:R-:W-:Y:S01]  /*5160*/  HADD2.F32 R91, -RZ, R32.H0_H0 ;  /* 0x20000020ff5b7230 */ /* 0x000fe20000004100 */
[----:B------:R-:W-:Y:S01]  /*5170*/  MOV R9, R7 ;  /* 0x0000000700097202 */ /* 0x000fe20000000f00 */
[----:B------:R-:W-:Y:S01]  /*5180*/  HADD2.F32 R89, -RZ, R99.H0_H0 ;  /* 0x20000063ff597230 */ /* 0x000fe20000004100 */
[----:B------:R-:W-:Y:S01]  /*5190*/  F2FP.F16.F32.PACK_AB R11, R90, R11 ;  /* 0x0000000b5a0b723e */ /* 0x000fe200000000ff */
[----:B------:R-:W-:-:S02]  /*51a0*/  HADD2.F32 R32, -RZ, R12.H0_H0 ;  /* 0x2000000cff207230 */ /* 0x000fc40000004100 */
[----:B------:R-:W-:Y:S02]  /*51b0*/  HADD2.F32 R15, -RZ, R8.H0_H0 ;  /* 0x20000008ff0f7230 */ /* 0x000fe40000004100 */
[----:B------:R-:W-:Y:S02]  /*51c0*/  HADD2.F32 R33, -RZ, R95.H1_H1 ;  /* 0x3000005fff217230 */ /* 0x000fe40000004100 */
[-C--:B------:R-:W-:Y:S01]  /*51d0*/  FMUL.FTZ R4, R32, R89.reuse ;  /* 0x0000005920047220 */ /* 0x080fe20000410000 */
[----:B------:R-:W-:Y:S02]  /*51e0*/  HADD2.F32 R12, -RZ, R12.H1_H1 ;  /* 0x3000000cff0c7230 */ /* 0x000fe40000004100 */
[C---:B------:R-:W-:Y:S01]  /*51f0*/  FMUL.FTZ R93, R15.reuse, R89 ;  /* 0x000000590f5d7220 */ /* 0x040fe20000410000 */
[----:B------:R-:W-:Y:S02]  /*5200*/  HADD2.F32 R8, -RZ, R8.H1_H1 ;  /* 0x30000008ff087230 */ /* 0x000fe40000004100 */
[----:B------:R-:W-:Y:S01]  /*5210*/  FFMA.FTZ R89, R15, R33, -R4 ;  /* 0x000000210f597223 */ /* 0x000fe20000010804 */
[----:B------:R-:W-:-:S02]  /*5220*/  HADD2.F32 R15, -RZ, R87.H1_H1 ;  /* 0x30000057ff0f7230 */ /* 0x000fc40000004100 */
[----:B------:R-:W-:Y:S01]  /*5230*/  FFMA.FTZ R93, R32, R33, R93 ;  /* 0x00000021205d7223 */ /* 0x000fe2000001005d */
[----:B------:R-:W-:Y:S02]  /*5240*/  HADD2.F32 R33, -RZ, R6.H0_H0 ;  /* 0x20000006ff217230 */ /* 0x000fe40000004100 */
[-C--:B------:R-:W-:Y:S01]  /*5250*/  FMUL.FTZ R95, R12, R91.reuse ;  /* 0x0000005b0c5f7220 */ /* 0x080fe20000410000 */
[----:B------:R-:W-:Y:S02]  /*5260*/  HADD2.F32 R6, -RZ, R14.H0_H0 ;  /* 0x2000000eff067230 */ /* 0x000fe40000004100 */
[C---:B------:R-:W-:Y:S01]  /*5270*/  FMUL.FTZ R91, R8.reuse, R91 ;  /* 0x0000005b085b7220 */ /* 0x040fe20000410000 */
[----:B------:R-:W-:Y:S02]  /*5280*/  HADD2.F32 R87, -RZ, R87.H0_H0 ;  /* 0x20000057ff577230 */ /* 0x000fe40000004100 */
[----:B------:R-:W-:Y:S01]  /*5290*/  FFMA.FTZ R8, R8, R35, -R95 ;  /* 0x0000002308087223 */ /* 0x000fe2000001085f */
[----:B------:R-:W-:-:S02]  /*52a0*/  HADD2.F32 R4, -RZ, R10.H0_H0 ;  /* 0x2000000aff047230 */ /* 0x000fc40000004100 */
[----:B------:R-:W-:Y:S01]  /*52b0*/  FFMA.FTZ R12, R12, R35, R91 ;  /* 0x000000230c0c7223 */ /* 0x000fe2000001005b */
[----:B------:R-:W-:Y:S02]  /*52c0*/  HADD2.F32 R14, -RZ, R14.H1_H1 ;  /* 0x3000000eff0e7230 */ /* 0x000fe40000004100 */
[-C--:B------:R-:W-:Y:S01]  /*52d0*/  FMUL.FTZ R35, R6, R87.reuse ;  /* 0x0000005706237220 */ /* 0x080fe20000410000 */
[----:B------:R-:W-:Y:S02]  /*52e0*/  HADD2.F32 R10, -RZ, R10.H1_H1 ;  /* 0x3000000aff0a7230 */ /* 0x000fe40000004100 */
[----:B------:R-:W-:Y:S01]  /*52f0*/  FMUL.FTZ R87, R4, R87 ;  /* 0x0000005704577220 */ /* 0x000fe20000410000 */
[----:B------:R-:W-:Y:S02]  /*5300*/  HADD2.F32 R5, -RZ, R5.H0_H0 ;  /* 0x20000005ff057230 */ /* 0x000fe40000004100 */
[----:B------:R-:W-:Y:S01]  /*5310*/  FMUL.FTZ R91, R14, R33 ;  /* 0x000000210e5b7220 */ /* 0x000fe20000410000 */
[----:B------:R-:W-:Y:S01]  /*5320*/  FFMA.FTZ R35, R4, R15, -R35 ;  /* 0x0000000f04237223 */ /* 0x000fe20000010823 */
[----:B------:R-:W-:Y:S01]  /*5330*/  FMUL.FTZ R33, R10, R33 ;  /* 0x000000210a217220 */ /* 0x000fe20000410000 */
[----:B------:R-:W-:Y:S01]  /*5340*/  FFMA.FTZ R87, R6, R15, R87 ;  /* 0x0000000f06577223 */ /* 0x000fe20000010057 */
[----:B------:R-:W-:Y:S01]  /*5350*/  FFMA.FTZ R10, R10, R5, -R91 ;  /* 0x000000050a0a7223 */ /* 0x000fe2000001085b */
[----:B------:R-:W-:Y:S01]  /*5360*/  F2FP.F16.F32.PACK_AB R15, R92, R13 ;  /* 0x0000000d5c0f723e */ /* 0x000fe200000000ff */
[----:B------:R-:W-:Y:S01]  /*5370*/  FFMA.FTZ R14, R14, R5, R33 ;  /* 0x000000050e0e7223 */ /* 0x000fe20000010021 */
[----:B------:R-:W-:Y:S01]  /*5380*/  F2FP.F16.F32.PACK_AB R8, R8, R89 ;  /* 0x000000590808723e */ /* 0x000fe200000000ff */
[----:B------:R-:W-:Y:S01]  /*5390*/  IMAD.MOV.U32 R13, RZ, RZ, R88 ;  /* 0x000000ffff0d7224 */ /* 0x000fe200078e0058 */
[----:B------:R-:W-:-:S02]  /*53a0*/  F2FP.F16.F32.PACK_AB R12, R12, R93 ;  /* 0x0000005d0c0c723e */ /* 0x000fc400000000ff */
[----:B------:R-:W-:Y:S02]  /*53b0*/  F2FP.F16.F32.PACK_AB R10, R10, R35 ;  /* 0x000000230a0a723e */ /* 0x000fe400000000ff */
[----:B------:R-:W-:-:S07]  /*53c0*/  F2FP.F16.F32.PACK_AB R14, R14, R87 ;  /* 0x000000570e0e723e */ /* 0x000fce00000000ff */
.L_x_3897:
[----:B------:R-:W-:Y:S05]  /*53d0*/  BSYNC B2 ;  /* 0x0000000000027941 */ /* 0x000fea0003800000 */
.L_x_3896:
[----:B--2---:R4:W-:Y:S04]  /*53e0*/  ST.E.128 desc[UR44][R70.64], R8 ;  /* 0x0000000846007985 */ /* 0x0049e8000c101d2c */
[----:B---3--:R4:W-:Y:S02]  /*53f0*/  @!P5 ST.E.128 desc[UR44][R72.64], R12 ;  /* 0x0000000c4800d985 */ /* 0x0089e4000c101d2c */
.L_x_3895:
[----:B------:R-:W-:Y:S05]  /*5400*/  BSYNC B1 ;  /* 0x0000000000017941 */ /* 0x000fea0003800000 */
.L_x_3894:
[----:B------:R-:W-:-:S03]  /*5410*/  UMOV UR4, 0xffffffff ;  /* 0xffffffff00047882 */ /* 0x000fc60000000000 */
[----:B------:R-:W-:Y:S05]  /*5420*/  BRA.DIV UR4, `(.L_x_3898) ;  /* 0x0000035a04c07947 */ /* 0x000fea000b800000 */
[----:B-1----:R-:W1:Y:S04]  /*5430*/  SHFL.IDX PT, R80, R80, 0x1, 0x1c1f ;  /* 0x003c1f0050507f89 */ /* 0x002e6800000e0000 */
[----:B----4-:R4:W0:Y:S02]  /*5440*/  SHFL.IDX PT, R14, R79, 0x1, 0x1c1f ;  /* 0x003c1f004f0e7f89 */ /* 0x01082400000e0000 */
.L_x_4249:
[----:B------:R-:W-:Y:S01]  /*5450*/  ISETP.GE.OR P0, PT, R175, R78, P0 ;  /* 0x0000004eaf00720c */ /* 0x000fe20000706670 */
[----:B0-----:R-:W-:Y:S02]  /*5460*/  IMAD.MOV.U32 R12, RZ, RZ, R14 ;  /* 0x000000ffff0c7224 */ /* 0x001fe400078e000e */
[----:B-1----:R-:W-:-:S10]  /*5470*/  IMAD.MOV.U32 R13, RZ, RZ, R80 ;  /* 0x000000ffff0d7224 */ /* 0x002fd400078e0050 */
[----:B------:R-:W-:Y:S05]  /*5480*/  @P0 BRA `(.L_x_3881) ;  /* 0x0000000800cc0947 */ /* 0x000fea0003800000 */
[----:B------:R-:W0:Y:S01]  /*5490*/  LDC R32, c[0x0][0x2f4] ;  /* 0x0000bd00ff207b82 */ /* 0x000e220000000800 */
[----:B------:R-:W-:Y:S01]  /*54a0*/  IMAD.SHL.U32 R15, R65, 0x8, RZ ;  /* 0x00000008410f7824 */ /* 0x000fe200078e00ff */
[----:B------:R-:W-:Y:S03]  /*54b0*/  BSSY B1, `(.L_x_3899) ;  /* 0x0000068000017945 */ /* 0x000fe60003800000 */
[----:B------:R-:W-:-:S04]  /*54c0*/  IMAD.WIDE R14, R15, 0x2, R12 ;  /* 0x000000020f0e7825 */ /* 0x000fc800078e020c */
[----:B0-----:R-:W-:-:S05]  /*54d0*/  @P1 IMAD.IADD R81, R32, 0x1, -R81 ;  /* 0x0000000120511824 */ /* 0x001fca00078e0a51 */
[----:B------:R-:W-:-:S04]  /*54e0*/  SHF.R.S32.HI R4, RZ, 0x1f, R81 ;  /* 0x0000001fff047819 */ /* 0x000fc80000011451 */
[----:B------:R-:W-:-:S04]  /*54f0*/  LEA.HI R4, R4, R81, RZ, 0x4 ;  /* 0x0000005104047211 */ /* 0x000fc800078f20ff */
[----:B------:R-:W-:-:S05]  /*5500*/  LEA.HI.SX32 R4, R4, R65, 0x1c ;  /* 0x0000004104047211 */ /* 0x000fca00078fe2ff */
[----:B------:R-:W-:-:S05]  /*5510*/  IMAD.SHL.U32 R33, R4, 0x8, RZ ;  /* 0x0000000804217824 */ /* 0x000fca00078e00ff */
[----:B------:R-:W-:-:S04]  /*5520*/  LOP3.LUT R4, R206, 0x38, R33, 0xf8, !PT ;  /* 0x00000038ce047812 */ /* 0x000fc800078ef821 */
[----:B------:R-:W-:-:S05]  /*5530*/  LOP3.LUT R5, R4, R207, RZ, 0x3c, !PT ;  /* 0x000000cf04057212 */ /* 0x000fca00078e3cff */
[----:B------:R-:W-:Y:S02]  /*5540*/  IMAD.IADD R4, R208, 0x1, R5 ;  /* 0x00000001d0047824 */ /* 0x000fe400078e0205 */
[C---:B------:R-:W-:Y:S02]  /*5550*/  IMAD R5, R153.reuse, 0x1800, R67 ;  /* 0x0000180099057824 */ /* 0x040fe400078e0243 */
[----:B------:R-:W-:Y:S02]  /*5560*/  IMAD R7, R153, 0x1800, R4 ;  /* 0x0000180099077824 */ /* 0x000fe400078e0204 */
[--C-:B------:R-:W-:Y:S02]  /*5570*/  IMAD R5, R5, 0x2, R2.reuse ;  /* 0x0000000205057824 */ /* 0x100fe400078e0202 */
[----:B------:R-:W-:-:S04]  /*5580*/  IMAD R8, R7, 0x2, R2 ;  /* 0x0000000207087824 */ /* 0x000fc800078e0202 */
[----:B------:R-:W0:Y:S04]  /*5590*/  LDS.128 R4, [R5+0x1c400] ;  /* 0x01c4000005047984 */ /* 0x000e280000000c00 */
[----:B------:R-:W1:Y:S01]  /*55a0*/  LDS.128 R8, [R8+0x1c400] ;  /* 0x01c4000008087984 */ /* 0x000e620000000c00 */
[----:B------:R-:W-:Y:S05]  /*55b0*/  @P4 BRA `(.L_x_3900) ;  /* 0x00000004005c4947 */ /* 0x000fea0003800000 */
[----:B------:R-:W-:Y:S01]  /*55c0*/  SHF.R.U64 R34, R38, 0x10, R39 ;  /* 0x0000001026227819 */ /* 0x000fe20000001227 */
[----:B0-----:R-:W-:Y:S01]  /*55d0*/  IMAD.MOV.U32 R38, RZ, RZ, R4 ;  /* 0x000000ffff267224 */ /* 0x001fe200078e0004 */
[----:B------:R-:W-:Y:S01]  /*55e0*/  SHF.R.U32.HI R70, RZ, 0x10, R41 ;  /* 0x00000010ff467819 */ /* 0x000fe20000011629 */
[----:B-1----:R-:W-:Y:S01]  /*55f0*/  IMAD.MOV.U32 R4, RZ, RZ, R9 ;  /* 0x000000ffff047224 */ /* 0x002fe200078e0009 */
[----:B------:R-:W-:Y:S01]  /*5600*/  SHF.R.U64 R36, R36, 0x10, R37 ;  /* 0x0000001024247819 */ /* 0x000fe20000001225 */
[----:B------:R-:W-:Y:S01]  /*5610*/  IMAD.MOV.U32 R9, RZ, RZ, R7 ;  /* 0x000000ffff097224 */ /* 0x000fe200078e0007 */
[----:B---3--:R-:W-:Y:S01]  /*5620*/  SHF.R.U32.HI R72, RZ, 0x10, R37 ;  /* 0x00000010ff487819 */ /* 0x008fe20000011625 */
[----:B------:R-:W-:Y:S01]  /*5630*/  HADD2.F32 R70, -RZ, R70.H0_H0 ;  /* 0x20000046ff467230 */ /* 0x000fe20000004100 */
[----:B------:R-:W-:Y:S01]  /*5640*/  SHF.R.U64 R37, R40, 0x10, R41 ;  /* 0x0000001028257819 */ /* 0x000fe20000001229 */
[----:B------:R-:W-:Y:S01]  /*5650*/  IMAD.MOV.U32 R40, RZ, RZ, R11 ;  /* 0x000000ffff287224 */ /* 0x000fe200078e000b */
[----:B--2---:R-:W-:Y:S01]  /*5660*/  SHF.R.U32.HI R73, RZ, 0x10, R39 ;  /* 0x00000010ff497819 */ /* 0x004fe20000011627 */
[----:B------:R-:W-:Y:S01]  /*5670*/  IMAD.MOV.U32 R39, RZ, RZ, R8 ;  /* 0x000000ffff277224 */ /* 0x000fe200078e0008 */
[--C-:B------:R-:W-:Y:S01]  /*5680*/  SHF.R.U64 R35, R42, 0x10, R43.reuse ;  /* 0x000000102a237819 */ /* 0x100fe2000000122b */
[----:B------:R-:W-:Y:S01]  /*5690*/  HADD2.F32 R8, -RZ, R4.H0_H0 ;  /* 0x20000004ff087230 */ /* 0x000fe20000004100 */
[----:B------:R-:W-:Y:S01]  /*56a0*/  SHF.R.U32.HI R71, RZ, 0x10, R43 ;  /* 0x00000010ff477819 */ /* 0x000fe2000001162b */
[----:B------:R-:W-:-:S02]  /*56b0*/  HADD2.F32 R43, -RZ, R86.H1_H1 ;  /* 0x30000056ff2b7230 */ /* 0x000fc40000004100 */
[----:B------:R-:W-:Y:S02]  /*56c0*/  HADD2.F32 R11, -RZ, R4.H1_H1 ;  /* 0x30000004ff0b7230 */ /* 0x000fe40000004100 */
[--C-:B------:R-:W-:Y:S02]  /*56d0*/  HADD2.F32 R4, -RZ, R5.reuse.H0_H0 ;  /* 0x20000005ff047230 */ /* 0x100fe40000004100 */
[----:B------:R-:W-:Y:S02]  /*56e0*/  HADD2.F32 R7, -RZ, R5.H1_H1 ;  /* 0x30000005ff077230 */ /* 0x000fe40000004100 */
[-C--:B------:R-:W-:Y:S01]  /*56f0*/  FMUL.FTZ R5, R8, R43.reuse ;  /* 0x0000002b08057220 */ /* 0x080fe20000410000 */
[----:B------:R-:W-:Y:S02]  /*5700*/  HADD2.F32 R41, -RZ, R86.H0_H0 ;  /* 0x20000056ff297230 */ /* 0x000fe40000004100 */
[----:B------:R-:W-:Y:S01]  /*5710*/  FMUL.FTZ R43, R4, R43 ;  /* 0x0000002b042b7220 */ /* 0x000fe20000410000 */
[----:B------:R-:W-:-:S02]  /*5720*/  HADD2.F32 R42, -RZ, R72.H0_H0 ;  /* 0x20000048ff2a7230 */ /* 0x000fc40000004100 */
[-C--:B------:R-:W-:Y:S01]  /*5730*/  FMUL.FTZ R72, R11, R70.reuse ;  /* 0x000000460b487220 */ /* 0x080fe20000410000 */
[----:B------:R-:W-:Y:S01]  /*5740*/  FMUL.FTZ R70, R7, R70 ;  /* 0x0000004607467220 */ /* 0x000fe20000410000 */
[-C--:B------:R-:W-:Y:S01]  /*5750*/  FFMA.FTZ R4, R4, R41.reuse, -R5 ;  /* 0x0000002904047223 */ /* 0x080fe20000010805 */
[----:B------:R-:W-:Y:S01]  /*5760*/  FFMA.FTZ R5, R8, R41, R43 ;  /* 0x0000002908057223 */ /* 0x000fe2000001002b */
[----:B------:R-:W-:Y:S02]  /*5770*/  HADD2.F32 R41, -RZ, R40.H0_H0 ;  /* 0x20000028ff297230 */ /* 0x000fe40000004100 */
[-C--:B------:R-:W-:Y:S01]  /*5780*/  FFMA.FTZ R8, R11, R42.reuse, R70 ;  /* 0x0000002a0b087223 */ /* 0x080fe20000010046 */
[----:B------:R-:W-:Y:S02]  /*5790*/  HADD2.F32 R70, -RZ, R85.H0_H0 ;  /* 0x20000055ff467230 */ /* 0x000fe40000004100 */
[----:B------:R-:W-:Y:S01]  /*57a0*/  FFMA.FTZ R7, R7, R42, -R72 ;  /* 0x0000002a07077223 */ /* 0x000fe20000010848 */
[----:B------:R-:W-:-:S02]  /*57b0*/  HADD2.F32 R11, -RZ, R9.H0_H0 ;  /* 0x20000009ff0b7230 */ /* 0x000fc40000004100 */
[----:B------:R-:W-:Y:S02]  /*57c0*/  HADD2.F32 R40, -RZ, R40.H1_H1 ;  /* 0x30000028ff287230 */ /* 0x000fe40000004100 */
[-C--:B------:R-:W-:Y:S01]  /*57d0*/  FMUL.FTZ R72, R41, R70.reuse ;  /* 0x0000004629487220 */ /* 0x080fe20000410000 */
[----:B------:R-:W-:Y:S02]  /*57e0*/  HADD2.F32 R71, -RZ, R71.H0_H0 ;  /* 0x20000047ff477230 */ /* 0x000fe40000004100 */
[----:B------:R-:W-:Y:S01]  /*57f0*/  FMUL.FTZ R70, R11, R70 ;  /* 0x000000460b467220 */ /* 0x000fe20000410000 */
[----:B------:R-:W-:Y:S01]  /*5800*/  HADD2.F32 R9, -RZ, R9.H1_H1 ;  /* 0x30000009ff097230 */ /* 0x000fe20000004100 */
[----:B------:R-:W-:Y:S01]  /*5810*/  F2FP.F16.F32.PACK_AB R7, R7, R4 ;  /* 0x000000040707723e */ /* 0x000fe200000000ff */
[----:B------:R-:W-:Y:S02]  /*5820*/  HADD2.F32 R42, -RZ, R83.H1_H1 ;  /* 0x30000053ff2a7230 */ /* 0x000fe40000004100 */
[----:B------:R-:W-:Y:S01]  /*5830*/  FMUL.FTZ R80, R40, R71 ;  /* 0x0000004728507220 */ /* 0x000fe20000410000 */
[----:B------:R-:W-:-:S02]  /*5840*/  HADD2.F32 R43, -RZ, R73.H0_H0 ;  /* 0x20000049ff2b7230 */ /* 0x000fc40000004100 */
[----:B----4-:R-:W-:Y:S01]  /*5850*/  FMUL.FTZ R79, R9, R71 ;  /* 0x00000047094f7220 */ /* 0x010fe20000410000 */
[----:B------:R-:W-:Y:S02]  /*5860*/  HADD2.F32 R37, -RZ, R37.H0_H0 ;  /* 0x20000025ff257230 */ /* 0x000fe40000004100 */
[-C--:B------:R-:W-:Y:S01]  /*5870*/  FFMA.FTZ R71, R11, R42.reuse, -R72 ;  /* 0x0000002a0b477223 */ /* 0x080fe20000010848 */
[----:B------:R-:W-:Y:S01]  /*5880*/  FFMA.FTZ R73, R41, R42, R70 ;  /* 0x0000002a29497223 */ /* 0x000fe20000010046 */
[-C--:B------:R-:W-:Y:S01]  /*5890*/  FFMA.FTZ R80, R9, R43.reuse, -R80 ;  /* 0x0000002b09507223 */ /* 0x080fe20000010850 */
[----:B------:R-:W-:Y:S02]  /*58a0*/  HADD2.F32 R42, -RZ, R85.H1_H1 ;  /* 0x30000055ff2a7230 */ /* 0x000fe40000004100 */
[----:B------:R-:W-:Y:S01]  /*58b0*/  FFMA.FTZ R86, R40, R43, R79 ;  /* 0x0000002b28567223 */ /* 0x000fe2000001004f */
[----:B------:R-:W-:Y:S02]  /*58c0*/  HADD2.F32 R11, -RZ, R39.H0_H0 ;  /* 0x20000027ff0b7230 */ /* 0x000fe40000004100 */
[----:B------:R-:W-:Y:S01]  /*58d0*/  HADD2.F32 R9, -RZ, R38.H0_H0 ;  /* 0x20000026ff097230 */ /* 0x000fe20000004100 */
[----:B------:R-:W-:Y:S01]  /*58e0*/  F2FP.F16.F32.PACK_AB R71, R80, R71 ;  /* 0x000000475047723e */ /* 0x000fe200000000ff */
[----:B------:R-:W-:-:S02]  /*58f0*/  HADD2.F32 R40, -RZ, R84.H0_H0 ;  /* 0x20000054ff287230 */ /* 0x000fc40000004100 */
[-C--:B------:R-:W-:Y:S01]  /*5900*/  FMUL.FTZ R70, R11, R42.reuse ;  /* 0x0000002a0b467220 */ /* 0x080fe20000410000 */
[----:B------:R-:W-:Y:S02]  /*5910*/  HADD2.F32 R39, -RZ, R39.H1_H1 ;  /* 0x30000027ff277230 */ /* 0x000fe40000004100 */
[C---:B------:R-:W-:Y:S01]  /*5920*/  FMUL.FTZ R42, R9.reuse, R42 ;  /* 0x0000002a092a7220 */ /* 0x040fe20000410000 */
[----:B------:R-:W-:Y:S02]  /*5930*/  HADD2.F32 R38, -RZ, R38.H1_H1 ;  /* 0x30000026ff267230 */ /* 0x000fe40000004100 */
[-C--:B------:R-:W-:Y:S01]  /*5940*/  FFMA.FTZ R70, R9, R40.reuse, -R70 ;  /* 0x0000002809467223 */ /* 0x080fe20000010846 */
[----:B------:R-:W-:Y:S02]  /*5950*/  HADD2.F32 R36, -RZ, R36.H0_H0 ;  /* 0x20000024ff247230 */ /* 0x000fe40000004100 */
[----:B------:R-:W-:Y:S01]  /*5960*/  FFMA.FTZ R42, R11, R40, R42 ;  /* 0x000000280b2a7223 */ /* 0x000fe2000001002a */
[-C--:B------:R-:W-:Y:S01]  /*5970*/  FMUL.FTZ R41, R39, R37.reuse ;  /* 0x0000002527297220 */ /* 0x080fe20000410000 */
[----:B------:R-:W-:Y:S01]  /*5980*/  FMUL.FTZ R72, R38, R37 ;  /* 0x0000002526487220 */ /* 0x000fe20000410000 */
[----:B------:R-:W-:-:S02]  /*5990*/  HADD2.F32 R11, -RZ, R10.H0_H0 ;  /* 0x2000000aff0b7230 */ /* 0x000fc40000004100 */
[----:B------:R-:W-:Y:S02]  /*59a0*/  HADD2.F32 R84, -RZ, R84.H1_H1 ;  /* 0x30000054ff547230 */ /* 0x000fe40000004100 */
[-C--:B------:R-:W-:Y:S01]  /*59b0*/  FFMA.FTZ R41, R38, R36.reuse, -R41 ;  /* 0x0000002426297223 */ /* 0x080fe20000010829 */
[----:B------:R-:W-:Y:S02]  /*59c0*/  HADD2.F32 R37, -RZ, R35.H0_H0 ;  /* 0x20000023ff257230 */ /* 0x000fe40000004100 */
[----:B------:R-:W-:Y:S01]  /*59d0*/  FFMA.FTZ R39, R39, R36, R72 ;  /* 0x0000002427277223 */ /* 0x000fe20000010048 */
[----:B------:R-:W-:Y:S02]  /*59e0*/  HADD2.F32 R9, -RZ, R6.H0_H0 ;  /* 0x20000006ff097230 */ /* 0x000fe40000004100 */
[----:B------:R-:W-:Y:S01]  /*59f0*/  HADD2.F32 R10, -RZ, R10.H1_H1 ;  /* 0x3000000aff0a7230 */ /* 0x000fe20000004100 */
[----:B------:R-:W-:Y:S01]  /*5a00*/  F2FP.F16.F32.PACK_AB R4, R41, R70 ;  /* 0x000000462904723e */ /* 0x000fe200000000ff */
[----:B------:R-:W-:-:S02]  /*5a10*/  HADD2.F32 R6, -RZ, R6.H1_H1 ;  /* 0x30000006ff067230 */ /* 0x000fc40000004100 */
[----:B------:R-:W-:Y:S02]  /*5a20*/  HADD2.F32 R35, -RZ, R34.H0_H0 ;  /* 0x20000022ff237230 */ /* 0x000fe40000004100 */
[-C--:B------:R-:W-:Y:S01]  /*5a30*/  FMUL.FTZ R34, R11, R84.reuse ;  /* 0x000000540b227220 */ /* 0x080fe20000410000 */
[----:B------:R-:W-:Y:S02]  /*5a40*/  HADD2.F32 R36, -RZ, R83.H0_H0 ;  /* 0x20000053ff247230 */ /* 0x000fe40000004100 */
[-C--:B------:R-:W-:Y:S01]  /*5a50*/  FMUL.FTZ R43, R10, R37.reuse ;  /* 0x000000250a2b7220 */ /* 0x080fe20000410000 */
[C---:B------:R-:W-:Y:S01]  /*5a60*/  FMUL.FTZ R84, R9.reuse, R84 ;  /* 0x0000005409547220 */ /* 0x040fe20000410000 */
[C---:B------:R-:W-:Y:S01]  /*5a70*/  FMUL.FTZ R37, R6.reuse, R37 ;  /* 0x0000002506257220 */ /* 0x040fe20000410000 */
[-C--:B------:R-:W-:Y:S02]  /*5a80*/  FFMA.FTZ R34, R9, R36.reuse, -R34 ;  /* 0x0000002409227223 */ /* 0x080fe40000010822 */
[----:B------:R-:W-:Y:S01]  /*5a90*/  FFMA.FTZ R84, R11, R36, R84 ;  /* 0x000000240b547223 */ /* 0x000fe20000010054 */
[-C--:B------:R-:W-:Y:S01]  /*5aa0*/  FFMA.FTZ R43, R6, R35.reuse, -R43 ;  /* 0x00000023062b7223 */ /* 0x080fe2000001082b */
[----:B------:R-:W-:Y:S01]  /*5ab0*/  FFMA.FTZ R37, R10, R35, R37 ;  /* 0x000000230a257223 */ /* 0x000fe20000010025 */
[----:B------:R-:W-:Y:S01]  /*5ac0*/  F2FP.F16.F32.PACK_AB R9, R8, R5 ;  /* 0x000000050809723e */ /* 0x000fe200000000ff */
[----:B------:R-:W-:Y:S01]  /*5ad0*/  IMAD.MOV.U32 R5, RZ, RZ, R7 ;  /* 0x000000ffff057224 */ /* 0x000fe200078e0007 */
[----:B------:R-:W-:Y:S01]  /*5ae0*/  F2FP.F16.F32.PACK_AB R11, R86, R73 ;  /* 0x00000049560b723e */ /* 0x000fe200000000ff */
[----:B------:R-:W-:Y:S01]  /*5af0*/  IMAD.MOV.U32 R7, RZ, RZ, R71 ;  /* 0x000000ffff077224 */ /* 0x000fe200078e0047 */
[----:B------:R-:W-:-:S02]  /*5b00*/  F2FP.F16.F32.PACK_AB R8, R39, R42 ;  /* 0x0000002a2708723e */ /* 0x000fc400000000ff */
[----:B------:R-:W-:Y:S02]  /*5b10*/  F2FP.F16.F32.PACK_AB R6, R43, R34 ;  /* 0x000000222b06723e */ /* 0x000fe400000000ff */
[----:B------:R-:W-:-:S07]  /*5b20*/  F2FP.F16.F32.PACK_AB R10, R37, R84 ;  /* 0x00000054250a723e */ /* 0x000fce00000000ff */
.L_x_3900:
[----:B------:R-:W-:Y:S05]  /*5b30*/  BSYNC B1 ;  /* 0x0000000000017941 */ /* 0x000fea0003800000 */
.L_x_3899:
[----:B0-----:R0:W-:Y:S01]  /*5b40*/  ST.E.128 desc[UR44][R14.64], R4 ;  /* 0x000000040e007985 */ /* 0x0011e2000c101d2c */
[----:B------:R-:W-:-:S13]  /*5b50*/  ISETP.GE.AND P0, PT, R33, R32, PT ;  /* 0x000000202100720c */ /* 0x000fda0003f06270 */
[----:B------:R-:W-:Y:S05]  /*5b60*/  @P0 BRA `(.L_x_3881) ;  /* 0x0000000400140947 */ /* 0x000fea0003800000 */
[----:B------:R-:W-:-:S05]  /*5b70*/  IMAD.WIDE R12, R33, 0x2, R12 ;  /* 0x00000002210c7825 */ /* 0x000fca00078e020c */
[----:B-1----:R1:W-:Y:S01]  /*5b80*/  ST.E.128 desc[UR44][R12.64], R8 ;  /* 0x000000080c007985 */ /* 0x0023e2000c101d2c */
[----:B------:R-:W-:Y:S05]  /*5b90*/  BRA `(.L_x_3881) ;  /* 0x0000000400087947 */ /* 0x000fea0003800000 */
.L_x_3862:
[----:B------:R-:W-:-:S13]  /*5ba0*/  ISETP.NE.AND P3, PT, R58, 0x3, PT ;  /* 0x000000033a00780c */ /* 0x000fda0003f65270 */
[----:B------:R-:W-:Y:S05]  /*5bb0*/  @!P3 BRA `(.L_x_3901) ;  /* 0x000000000004b947 */ /* 0x000fea0003800000 */
[----:B------:R-:W-:Y:S01]  /*5bc0*/  BPT.TRAP 0x1 ;  /* 0x000000040000795c */ /* 0x000fe20000300000 */
.L_x_3901:
[----:B------:R-:W-:Y:S01]  /*5bd0*/  LEA R69, R153, R2, 0x3 ;  /* 0x0000000299457211 */ /* 0x000fe200078e18ff */
[----:B------:R-:W-:Y:S01]  /*5be0*/  BSSY B1, `(.L_x_3902) ;  /* 0x0000005000017945 */ /* 0x000fe20003800000 */
[----:B------:R-:W-:Y:S02]  /*5bf0*/  SHF.L.U32 R82, R159, 0x1f, RZ ;  /* 0x0000001f9f527819 */ /* 0x000fe400000006ff */
[----:B------:R-:W-:Y:S02]  /*5c00*/  SHF.R.S32.HI R76, RZ, 0x1f, R75 ;  /* 0x0000001fff4c7819 */ /* 0x000fe4000001144b */
[----:B------:R-:W0:Y:S02]  /*5c10*/  SYNCS.PHASECHK.TRANS64.TRYWAIT P0, [R69+URZ+0x32490], R82 ;  /* 0x03249052450075a7 */ /* 0x000e24000800017f */
[----:B0-----:R-:W-:Y:S05]  /*5c20*/  @!P0 BRA `(.L_x_3903) ;  /* 0x0000035400088947 */ /* 0x001fea0003800000 */
.L_x_4250:
[----:B------:R-:W-:Y:S05]  /*5c30*/  BSYNC B1 ;  /* 0x0000000000017941 */ /* 0x000fea0003800000 */
.L_x_3902:
        /* <DEDUP_REMOVED lines=17> */
[----:B------:R-:W-:Y:S02]  /*5d50*/  UMOV UR4, 0xffffffff ;  /* 0xffffffff00047882 */ /* 0x000fe40000000000 */
[----:B------:R-:W-:Y:S01]  /*5d60*/  ISETP.GE.AND P0, PT, R34, 0x1, PT ;  /* 0x000000012200780c */ /* 0x000fe20003f06270 */
[----:B------:R-:W-:Y:S01]  /*5d70*/  IMAD R5, R156, UR5, R5 ;  /* 0x000000059c057c24 */ /* 0x000fe2000f8e0205 */
[----:B------:R-:W-:-:S04]  /*5d80*/  LEA R10, P4, R4, UR6, 0x1 ;  /* 0x00000006040a7c11 */ /* 0x000fc8000f8808ff */
[----:B------:R-:W-:Y:S01]  /*5d90*/  LEA.HI.X R32, R4, UR7, R5, 0x1, P4 ;  /* 0x0000000704207c11 */ /* 0x000fe2000a0f0c05 */
[----:B------:R-:W-:Y:S08]  /*5da0*/  BRA.DIV UR4, `(.L_x_3904) ;  /* 0x0000035204bc7947 */ /* 0x000ff0000b800000 */
[----:B------:R1:W2:Y:S04]  /*5db0*/  SHFL.IDX PT, R33, R32, RZ, 0x1c1f ;  /* 0x001c1fff20217589 */ /* 0x0002a800000e0000 */
[----:B------:R1:W3:Y:S02]  /*5dc0*/  SHFL.IDX PT, R14, R10, RZ, 0x1c1f ;  /* 0x001c1fff0a0e7589 */ /* 0x0002e400000e0000 */
.L_x_4254:
[----:B------:R-:W-:Y:S04]  /*5dd0*/  BSSY B1, `(.L_x_3905) ;  /* 0x000000d000017945 */ /* 0x000fe80003800000 */
[----:B------:R-:W-:Y:S05]  /*5de0*/  @!P0 BRA `(.L_x_3906) ;  /* 0x00000000002c8947 */ /* 0x000fea0003800000 */
[----:B------:R-:W-:Y:S02]  /*5df0*/  ULDC UR4, c[0x0][0x2f4] ;  /* 0x0000bd0000047ab9 */ /* 0x000fe40000000800 */
[----:B------:R-:W-:Y:S02]  /*5e00*/  ISETP.GE.AND P4, PT, R22, UR4, PT ;  /* 0x0000000416007c0c */ /* 0x000fe4000bf86270 */
[----:B------:R-:W-:-:S11]  /*5e10*/  ISETP.GE.AND P0, PT, R152, UR4, PT ;  /* 0x0000000498007c0c */ /* 0x000fd6000bf06270 */
[----:B------:R-:W4:Y:S01]  /*5e20*/  @!P4 LDS.128 R4, [R84] ;  /* 0x000000005404c984 */ /* 0x000f220000000c00 */
[----:B---3--:R-:W-:-:S04]  /*5e30*/  @!P4 LEA R8, P5, R22, R14, 0x1 ;  /* 0x0000000e1608c211 */ /* 0x008fc800078a08ff */
[----:B--2---:R-:W-:-:S05]  /*5e40*/  @!P4 LEA.HI.X R9, R22, R33, R23, 0x1, P5 ;  /* 0x000000211609c211 */ /* 0x004fca00028f0c17 */
[----:B----4-:R2:W-:Y:S04]  /*5e50*/  @!P4 ST.E.128 desc[UR44][R8.64], R4 ;  /* 0x000000040800c985 */ /* 0x0105e8000c101d2c */
[----:B------:R-:W3:Y:S01]  /*5e60*/  @!P0 LDS.128 R4, [R83] ;  /* 0x0000000053048984 */ /* 0x000ee20000000c00 */
[----:B--2---:R-:W-:-:S04]  /*5e70*/  @!P0 LEA R8, P4, R152, R14, 0x1 ;  /* 0x0000000e98088211 */ /* 0x004fc800078808ff */
[----:B------:R-:W-:-:S05]  /*5e80*/  @!P0 LEA.HI.X R9, R152, R33, R157, 0x1, P4 ;  /* 0x0000002198098211 */ /* 0x000fca00020f0c9d */
[----:B---3--:R4:W-:Y:S04]  /*5e90*/  @!P0 ST.E.128 desc[UR44][R8.64], R4 ;  /* 0x0000000408008985 */ /* 0x0089e8000c101d2c */
.L_x_3906:
[----:B------:R-:W-:Y:S05]  /*5ea0*/  BSYNC B1 ;  /* 0x0000000000017941 */ /* 0x000fea0003800000 */
.L_x_3905:
[----:B------:R-:W-:-:S03]  /*5eb0*/  UMOV UR4, 0xffffffff ;  /* 0xffffffff00047882 */ /* 0x000fc60000000000 */
[----:B------:R-:W-:Y:S05]  /*5ec0*/  BRA.DIV UR4, `(.L_x_3907) ;  /* 0x0000035204bc7947 */ /* 0x000fea000b800000 */
[----:B--2---:R2:W0:Y:S04]  /*5ed0*/  SHFL.IDX PT, R33, R32, 0x1, 0x1c1f ;  /* 0x003c1f0020217f89 */ /* 0x00442800000e0000 */
[----:B---3--:R2:W3:Y:S02]  /*5ee0*/  SHFL.IDX PT, R14, R10, 0x1, 0x1c1f ;  /* 0x003c1f000a0e7f89 */ /* 0x0084e400000e0000 */
.L_x_4258:
[----:B------:R-:W-:-:S13]  /*5ef0*/  ISETP.GE.AND P0, PT, R34, 0x41, PT ;  /* 0x000000412200780c */ /* 0x000fda0003f06270 */
[----:B------:R-:W-:Y:S05]  /*5f00*/  @!P0 BRA `(.L_x_3881) ;  /* 0x00000000002c8947 */ /* 0x000fea0003800000 */
[----:B------:R-:W-:Y:S02]  /*5f10*/  ULDC UR4, c[0x0][0x2f4] ;  /* 0x0000bd0000047ab9 */ /* 0x000fe40000000800 */
[----:B------:R-:W-:Y:S02]  /*5f20*/  ISETP.GE.AND P5, PT, R22, UR4, PT ;  /* 0x0000000416007c0c */ /* 0x000fe4000bfa6270 */
[----:B------:R-:W-:-:S11]  /*5f30*/  ISETP.GE.AND P0, PT, R152, UR4, PT ;  /* 0x0000000498007c0c */ /* 0x000fd6000bf06270 */
[----:B----4-:R-:W4:Y:S01]  /*5f40*/  @!P5 LDS.128 R4, [R84+0x2000] ;  /* 0x002000005404d984 */ /* 0x010f220000000c00 */
[----:B---3--:R-:W-:-:S04]  /*5f50*/  @!P5 LEA R8, P4, R22, R14, 0x1 ;  /* 0x0000000e1608d211 */ /* 0x008fc800078808ff */
[----:B0-----:R-:W-:-:S05]  /*5f60*/  @!P5 LEA.HI.X R9, R22, R33, R23, 0x1, P4 ;  /* 0x000000211609d211 */ /* 0x001fca00020f0c17 */
[----:B----4-:R0:W-:Y:S04]  /*5f70*/  @!P5 ST.E.128 desc[UR44][R8.64], R4 ;  /* 0x000000040800d985 */ /* 0x0101e8000c101d2c */
[----:B------:R-:W3:Y:S01]  /*5f80*/  @!P0 LDS.128 R4, [R83+0x2000] ;  /* 0x0020000053048984 */ /* 0x000ee20000000c00 */
[----:B0-----:R-:W-:-:S04]  /*5f90*/  @!P0 LEA R8, P4, R152, R14, 0x1 ;  /* 0x0000000e98088211 */ /* 0x001fc800078808ff */
[----:B------:R-:W-:-:S05]  /*5fa0*/  @!P0 LEA.HI.X R9, R152, R33, R157, 0x1, P4 ;  /* 0x0000002198098211 */ /* 0x000fca00020f0c9d */
[----:B---3--:R0:W-:Y:S04]  /*5fb0*/  @!P0 ST.E.128 desc[UR44][R8.64], R4 ;  /* 0x0000000408008985 */ /* 0x0081e8000c101d2c */
.L_x_3881:
[----:B------:R-:W-:Y:S05]  /*5fc0*/  BSYNC B0 ;  /* 0x0000000000007941 */ /* 0x000fea0003800000 */
.L_x_3861:
[----:B0---4-:R-:W0:Y:S01]  /*5fd0*/  S2R R4, SR_TID.X ;  /* 0x0000000000047919 */ /* 0x011e220000002100 */
[----:B------:R-:W-:Y:S01]  /*5fe0*/  @!PT LDS RZ, [RZ] ;  /* 0x00000000fffff984 */ /* 0x000fe20000000800 */
[----:B------:R-:W-:Y:S01]  /*5ff0*/  @!PT LDS RZ, [RZ] ;  /* 0x00000000fffff984 */ /* 0x000fe20000000800 */
[----:B------:R-:W-:Y:S01]  /*6000*/  @!PT LDS RZ, [RZ] ;  /* 0x00000000fffff984 */ /* 0x000fe20000000800 */
[----:B------:R-:W-:Y:S01]  /*6010*/  @!PT LDS RZ, [RZ] ;  /* 0x00000000fffff984 */ /* 0x000fe20000000800 */
[----:B------:R4:W-:Y:S06]  /*6020*/  MEMBAR.ALL.CTA ;  /* 0x0000000000007992 */ /* 0x0009ec0000008000 */
[----:B----4-:R-:W4:Y:S01]  /*6030*/  FENCE.VIEW.ASYNC.S ;  /* 0x00000000000073c6 */ /* 0x010f220000000000 */
[----:B------:R-:W-:Y:S05]  /*6040*/  WARPSYNC.ALL ;  /* 0x0000000000007948 */ /* 0x000fea0003800000 */
[----:B------:R-:W-:Y:S01]  /*6050*/  BSSY B0, `(.L_x_3908) ;  /* 0x0000008000007945 */ /* 0x000fe20003800000 */
[----:B----4-:R4:W-:Y:S01]  /*6060*/  BAR.SYNC.DEFER_BLOCKING R54, 0x80 ;  /* 0x000200360000751d */ /* 0x0109e20000010000 */
[----:B0-----:R-:W-:-:S13]  /*6070*/  LOP3.LUT P0, RZ, R4, 0x7f, RZ, 0xc0, !PT ;  /* 0x0000007f04ff7812 */ /* 0x001fda000780c0ff */
[----:B------:R-:W-:-:S05]  /*6080*/  @!P0 VIADD R4, R69, 0x324a0 ;  /* 0x000324a045048836 */ /* 0x000fca0000000000 */
[----:B------:R-:W-:-:S04]  /*6090*/  @!P0 PRMT R4, RZ, 0x654, R4 ;  /* 0x00000654ff048816 */ /* 0x000fc80000000004 */
[----:B------:R4:W-:Y:S01]  /*60a0*/  @!P0 SYNCS.ARRIVE.TRANS64.RED.A1T0 RZ, [R4+URZ], RZ ;  /* 0x000000ff04ff89a7 */ /* 0x0009e2000810043f */
[----:B------:R-:W-:Y:S05]  /*60b0*/  @!P3 BRA `(.L_x_3909) ;  /* 0x000000000004b947 */ /* 0x000fea0003800000 */
[----:B------:R-:W-:Y:S01]  /*60c0*/  BPT.TRAP 0x1 ;  /* 0x000000040000795c */ /* 0x000fe20000300000 */
.L_x_3909:
[----:B------:R-:W-:Y:S05]  /*60d0*/  BSYNC B0 ;  /* 0x0000000000007941 */ /* 0x000fea0003800000 */
.L_x_3908:
[----:B------:R-:W0:Y:S01]  /*60e0*/  SYNCS.PHASECHK.TRANS64.TRYWAIT P3, [R69+URZ+0x324b0], R82 ;  /* 0x0324b052450075a7 */ /* 0x000e22000806017f */
[----:B------:R-:W-:Y:S04]  /*60f0*/  BSSY B0, `(.L_x_3910) ;  /* 0x0000002000007945 */ /* 0x000fe80003800000 */
[----:B0-----:R-:W-:Y:S05]  /*6100*/  @!P3 BRA `(.L_x_3911) ;  /* 0x000003500074b947 */ /* 0x001fea0003800000 */
.L_x_4259:
[----:B------:R-:W-:Y:S05]  /*6110*/  BSYNC B0 ;  /* 0x0000000000007941 */ /* 0x000fea0003800000 */
.L_x_3910:
[----:B------:R-:W-:Y:S01]  /*6120*/  ULDC.64 UR4, c[0x0][0x328] ;  /* 0x0000ca0000047ab9 */ /* 0x000fe20000000a00 */
[----:B------:R-:W-:Y:S01]  /*6130*/  IMAD.IADD R78, R78, 0x1, -R158 ;  /* 0x000000014e4e7824 */ /* 0x000fe200078e0a9e */
[----:B------:R-:W-:Y:S01]  /*6140*/  ULDC.64 UR6, c[0x0][0x318] ;  /* 0x0000c60000067ab9 */ /* 0x000fe20000000a00 */
[----:B------:R-:W-:Y:S01]  /*6150*/  IMAD R76, R76, UR4, RZ ;  /* 0x000000044c4c7c24 */ /* 0x000fe2000f8e02ff */
[----:B------:R-:W-:Y:S01]  /*6160*/  BSSY B0, `(.L_x_3912) ;  /* 0x0000040000007945 */ /* 0x000fe20003800000 */
[----:B----4-:R-:W-:Y:S01]  /*6170*/  IMAD.WIDE.U32 R4, R75, UR4, RZ ;  /* 0x000000044b047c25 */ /* 0x010fe2000f8e00ff */
[----:B------:R-:W-:-:S03]  /*6180*/  ISETP.GE.AND P3, PT, R78, 0x1, PT ;  /* 0x000000014e00780c */ /* 0x000fc60003f66270 */
[----:B------:R-:W-:Y:S01]  /*6190*/  IMAD R75, R75, UR5, R76 ;  /* 0x000000054b4b7c24 */ /* 0x000fe2000f8e024c */
[----:B------:R-:W-:Y:S01]  /*61a0*/  ULDC.64 UR4, c[0x0][0x338] ;  /* 0x0000ce0000047ab9 */ /* 0x000fe20000000a00 */
[----:B-1----:R-:W-:Y:S02]  /*61b0*/  IMAD R11, R153, 0x6000, R56 ;  /* 0x00006000990b7824 */ /* 0x002fe400078e0238 */
[----:B------:R-:W-:Y:S02]  /*61c0*/  IMAD R77, R77, UR4, RZ ;  /* 0x000000044d4d7c24 */ /* 0x000fe4000f8e02ff */
[----:B------:R-:W-:Y:S02]  /*61d0*/  IMAD.IADD R5, R5, 0x1, R75 ;  /* 0x0000000105057824 */ /* 0x000fe400078e024b */
[C---:B------:R-:W-:Y:S02]  /*61e0*/  IMAD R77, R74.reuse, UR5, R77 ;  /* 0x000000054a4d7c24 */ /* 0x040fe4000f8e024d */
[----:B------:R-:W-:Y:S01]  /*61f0*/  IMAD.WIDE.U32 R4, R74, UR4, R4 ;  /* 0x000000044a047c25 */ /* 0x000fe2000f8e0004 */
[----:B------:R-:W-:-:S03]  /*6200*/  ULDC.64 UR4, c[0x0][0x330] ;  /* 0x0000cc0000047ab9 */ /* 0x000fc60000000a00 */
[----:B------:R-:W-:Y:S02]  /*6210*/  IMAD.IADD R5, R5, 0x1, R77 ;  /* 0x0000000105057824 */ /* 0x000fe400078e024d */
[----:B------:R-:W-:-:S04]  /*6220*/  IMAD.WIDE.U32 R4, R156, UR4, R4 ;  /* 0x000000049c047c25 */ /* 0x000fc8000f8e0004 */
[----:B------:R-:W-:Y:S01]  /*6230*/  IMAD R7, R156, UR5, R5 ;  /* 0x000000059c077c24 */ /* 0x000fe2000f8e0205 */
[C---:B------:R-:W-:Y:S01]  /*6240*/  LEA R13, P4, R4.reuse, UR6, 0x1 ;  /* 0x00000006040d7c11 */ /* 0x040fe2000f8808ff */
[----:B------:R-:W-:Y:S02]  /*6250*/  IMAD.IADD R5, R55, 0x1, R11 ;  /* 0x0000000137057824 */ /* 0x000fe400078e020b */
[--C-:B------:R-:W-:Y:S01]  /*6260*/  IMAD R11, R11, 0x2, R46.reuse ;  /* 0x000000020b0b7824 */ /* 0x100fe200078e022e */
[----:B---3--:R-:W-:Y:S01]  /*6270*/  LEA.HI.X R14, R4, UR7, R7, 0x1, P4 ;  /* 0x00000007040e7c11 */ /* 0x008fe2000a0f0c07 */
[----:B------:R0:W1:Y:S01]  /*6280*/  SHFL.IDX PT, R33, R13, RZ, 0x1c1f ;  /* 0x001c1fff0d217589 */ /* 0x00006200000e0000 */
[----:B--2---:R-:W-:-:S03]  /*6290*/  IMAD R10, R5, 0x2, R46 ;  /* 0x00000002050a7824 */ /* 0x004fc600078e022e */
[----:B------:R0:W2:Y:S01]  /*62a0*/  SHFL.IDX PT, R15, R14, RZ, 0x1c1f ;  /* 0x001c1fff0e0f7589 */ /* 0x0000a200000e0000 */
[----:B------:R-:W-:Y:S05]  /*62b0*/  @!P3 BRA `(.L_x_3913) ;  /* 0x0000000000a8b947 */ /* 0x000fea0003800000 */
[C---:B------:R-:W-:Y:S02]  /*62c0*/  LOP3.LUT R4, R68.reuse, 0x1, RZ, 0xc0, !PT ;  /* 0x0000000144047812 */ /* 0x040fe400078ec0ff */
[----:B------:R-:W-:Y:S02]  /*62d0*/  LOP3.LUT P3, RZ, R68, 0x2, RZ, 0xc0, !PT ;  /* 0x0000000244ff7812 */ /* 0x000fe4000786c0ff */
[----:B------:R-:W-:Y:S02]  /*62e0*/  ISETP.NE.U32.AND P4, PT, R4, 0x1, PT ;  /* 0x000000010400780c */ /* 0x000fe40003f85070 */
[----:B------:R-:W-:-:S11]  /*62f0*/  PRMT R12, R51, 0x8880, RZ ;  /* 0x00008880330c7816 */ /* 0x000fd600000000ff */
[----:B------:R-:W3:Y:S01]  /*6300*/  @!P4 LDS.128 R4, [R11] ;  /* 0x000000000b04c984 */ /* 0x000ee20000000c00 */
[----:B-1----:R-:W-:-:S04]  /*6310*/  @!P4 LEA R8, P5, R22, R33, 0x1 ;  /* 0x000000211608c211 */ /* 0x002fc800078a08ff */
[----:B--2---:R-:W-:-:S05]  /*6320*/  @!P4 LEA.HI.X R9, R22, R15, R23, 0x1, P5 ;  /* 0x0000000f1609c211 */ /* 0x004fca00028f0c17 */
[----:B---3--:R1:W-:Y:S01]  /*6330*/  @!P4 ST.E.128 desc[UR44][R8.64], R4 ;  /* 0x000000040800c985 */ /* 0x0083e2000c101d2c */
[----:B------:R-:W-:-:S03]  /*6340*/  LOP3.LUT P4, RZ, R68, 0x4, RZ, 0xc0, !PT ;  /* 0x0000000444ff7812 */ /* 0x000fc6000788c0ff */
[----:B------:R-:W2:Y:S01]  /*6350*/  @P3 LDS.128 R4, [R10] ;  /* 0x000000000a043984 */ /* 0x000ea20000000c00 */
[----:B-1----:R-:W-:-:S04]  /*6360*/  @P3 LEA R8, P5, R152, R33, 0x1 ;  /* 0x0000002198083211 */ /* 0x002fc800078a08ff */
[----:B------:R-:W-:-:S05]  /*6370*/  @P3 LEA.HI.X R9, R152, R15, R157, 0x1, P5 ;  /* 0x0000000f98093211 */ /* 0x000fca00028f0c9d */
[----:B--2---:R1:W-:Y:S01]  /*6380*/  @P3 ST.E.128 desc[UR44][R8.64], R4 ;  /* 0x0000000408003985 */ /* 0x0043e2000c101d2c */
[----:B------:R-:W-:-:S03]  /*6390*/  LOP3.LUT P3, RZ, R68, 0x8, RZ, 0xc0, !PT ;  /* 0x0000000844ff7812 */ /* 0x000fc6000786c0ff */
[----:B------:R-:W2:Y:S01]  /*63a0*/  @P4 LDS.128 R4, [R11+0x3000] ;  /* 0x003000000b044984 */ /* 0x000ea20000000c00 */
        /* <DEDUP_REMOVED lines=18> */
[----:B------:R-:W-:-:S03]  /*64d0*/  ISETP.GT.AND P3, PT, R12, -0x1, PT ;  /* 0xffffffff0c00780c */ /* 0x000fc60003f64270 */
[----:B------:R-:W2:Y:S01]  /*64e0*/  @P4 LDS.128 R4, [R11+0x9000] ;  /* 0x009000000b044984 */ /* 0x000ea20000000c00 */
[----:B-1----:R-:W-:-:S04]  /*64f0*/  @P4 LEA R8, P5, R174, R33, 0x1 ;  /* 0x00000021ae084211 */ /* 0x002fc800078a08ff */
[----:B------:R-:W-:-:S05]  /*6500*/  @P4 LEA.HI.X R9, R174, R15, R193, 0x1, P5 ;  /* 0x0000000fae094211 */ /* 0x000fca00028f0cc1 */
[----:B--2---:R1:W-:Y:S04]  /*6510*/  @P4 ST.E.128 desc[UR44][R8.64], R4 ;  /* 0x0000000408004985 */ /* 0x0043e8000c101d2c */
[----:B------:R-:W2:Y:S01]  /*6520*/  @!P3 LDS.128 R4, [R10+0x9000] ;  /* 0x009000000a04b984 */ /* 0x000ea20000000c00 */
[----:B-1----:R-:W-:-:S04]  /*6530*/  @!P3 LEA R8, P4, R173, R33, 0x1 ;  /* 0x00000021ad08b211 */ /* 0x002fc800078808ff */
[----:B------:R-:W-:-:S05]  /*6540*/  @!P3 LEA.HI.X R9, R173, R15, R192, 0x1, P4 ;  /* 0x0000000fad09b211 */ /* 0x000fca00020f0cc0 */
[----:B--2---:R3:W-:Y:S04]  /*6550*/  @!P3 ST.E.128 desc[UR44][R8.64], R4 ;  /* 0x000000040800b985 */ /* 0x0047e8000c101d2c */
.L_x_3913:
[----:B------:R-:W-:Y:S05]  /*6560*/  BSYNC B0 ;  /* 0x0000000000007941 */ /* 0x000fea0003800000 */
.L_x_3912:
[----:B------:R-:W-:Y:S01]  /*6570*/  ISETP.GE.AND P3, PT, R78, 0x41, PT ;  /* 0x000000414e00780c */ /* 0x000fe20003f66270 */
[----:B--2---:R2:W4:Y:S01]  /*6580*/  SHFL.IDX PT, R15, R14, 0x1, 0x1c1f ;  /* 0x003c1f000e0f7f89 */ /* 0x00452200000e0000 */
[----:B------:R-:W-:Y:S03]  /*6590*/  BSSY B0, `(.L_x_3914) ;  /* 0x000002d000007945 */ /* 0x000fe60003800000 */
[----:B0-----:R-:W0:Y:S08]  /*65a0*/  SHFL.IDX PT, R13, R13, 0x1, 0x1c1f ;  /* 0x003c1f000d0d7f89 */ /* 0x001e3000000e0000 */
[----:B--2---:R-:W-:Y:S05]  /*65b0*/  @!P3 BRA `(.L_x_3915) ;  /* 0x0000000000a8b947 */ /* 0x004fea0003800000 */
[C---:B---3--:R-:W-:Y:S02]  /*65c0*/  LOP3.LUT R4, R68.reuse, 0x1, RZ, 0xc0, !PT ;  /* 0x0000000144047812 */ /* 0x048fe400078ec0ff */
[----:B------:R-:W-:Y:S02]  /*65d0*/  LOP3.LUT P4, RZ, R68, 0x2, RZ, 0xc0, !PT ;  /* 0x0000000244ff7812 */ /* 0x000fe4000788c0ff */
[----:B------:R-:W-:Y:S02]  /*65e0*/  ISETP.NE.U32.AND P5, PT, R4, 0x1, PT ;  /* 0x000000010400780c */ /* 0x000fe40003fa5070 */
[----:B------:R-:W-:-:S11]  /*65f0*/  PRMT R12, R51, 0x8880, RZ ;  /* 0x00008880330c7816 */ /* 0x000fd600000000ff */
[----:B------:R-:W2:Y:S01]  /*6600*/  @!P5 LDS.128 R4, [R11+0x2000] ;  /* 0x002000000b04d984 */ /* 0x000ea20000000c00 */
[----:B0-----:R-:W-:-:S04]  /*6610*/  @!P5 LEA R8, P3, R22, R13, 0x1 ;  /* 0x0000000d1608d211 */ /* 0x001fc800078608ff */
[----:B----4-:R-:W-:Y:S02]  /*6620*/  @!P5 LEA.HI.X R9, R22, R15, R23, 0x1, P3 ;  /* 0x0000000f1609d211 */ /* 0x010fe400018f0c17 */
[----:B------:R-:W-:-:S03]  /*6630*/  LOP3.LUT P3, RZ, R68, 0x4, RZ, 0xc0, !PT ;  /* 0x0000000444ff7812 */ /* 0x000fc6000786c0ff */
[----:B--2---:R0:W-:Y:S04]  /*6640*/  @!P5 ST.E.128 desc[UR44][R8.64], R4 ;  /* 0x000000040800d985 */ /* 0x0041e8000c101d2c */
[----:B------:R-:W2:Y:S01]  /*6650*/  @P4 LDS.128 R4, [R10+0x2000] ;  /* 0x002000000a044984 */ /* 0x000ea20000000c00 */
[----:B0-----:R-:W-:-:S04]  /*6660*/  @P4 LEA R8, P5, R152, R13, 0x1 ;  /* 0x0000000d98084211 */ /* 0x001fc800078a08ff */
[----:B------:R-:W-:-:S05]  /*6670*/  @P4 LEA.HI.X R9, R152, R15, R157, 0x1, P5 ;  /* 0x0000000f98094211 */ /* 0x000fca00028f0c9d */
[----:B--2---:R0:W-:Y:S01]  /*6680*/  @P4 ST.E.128 desc[UR44][R8.64], R4 ;  /* 0x0000000408004985 */ /* 0x0041e2000c101d2c */
[----:B------:R-:W-:-:S03]  /*6690*/  LOP3.LUT P4, RZ, R68, 0x8, RZ, 0xc0, !PT ;  /* 0x0000000844ff7812 */ /* 0x000fc6000788c0ff */
        /* <DEDUP_REMOVED lines=19> */
[----:B------:R-:W-:-:S03]  /*67d0*/  ISETP.GT.AND P4, PT, R12, -0x1, PT ;  /* 0xffffffff0c00780c */ /* 0x000fc60003f84270 */
[----:B------:R-:W2:Y:S01]  /*67e0*/  @P3 LDS.128 R4, [R11+0xb000] ;  /* 0x00b000000b043984 */ /* 0x000ea20000000c00 */
[----:B0-----:R-:W-:-:S04]  /*67f0*/  @P3 LEA R8, P5, R174, R13, 0x1 ;  /* 0x0000000dae083211 */ /* 0x001fc800078a08ff */
[----:B------:R-:W-:-:S05]  /*6800*/  @P3 LEA.HI.X R9, R174, R15, R193, 0x1, P5 ;  /* 0x0000000fae093211 */ /* 0x000fca00028f0cc1 */
[----:B--2---:R0:W-:Y:S04]  /*6810*/  @P3 ST.E.128 desc[UR44][R8.64], R4 ;  /* 0x0000000408003985 */ /* 0x0041e8000c101d2c */
[----:B------:R-:W2:Y:S01]  /*6820*/  @!P4 LDS.128 R4, [R10+0xb000] ;  /* 0x00b000000a04c984 */ /* 0x000ea20000000c00 */
[----:B0-----:R-:W-:-:S04]  /*6830*/  @!P4 LEA R8, P3, R173, R13, 0x1 ;  /* 0x0000000dad08c211 */ /* 0x001fc800078608ff */
[----:B------:R-:W-:-:S05]  /*6840*/  @!P4 LEA.HI.X R9, R173, R15, R192, 0x1, P3 ;  /* 0x0000000fad09c211 */ /* 0x000fca00018f0cc0 */
[----:B--2---:R2:W-:Y:S04]  /*6850*/  @!P4 ST.E.128 desc[UR44][R8.64], R4 ;  /* 0x000000040800c985 */ /* 0x0045e8000c101d2c */
.L_x_3915:
[----:B------:R-:W-:Y:S05]  /*6860*/  BSYNC B0 ;  /* 0x0000000000007941 */ /* 0x000fea0003800000 */
.L_x_3914:
[----:B------:R-:W-:Y:S01]  /*6870*/  @!PT LDS RZ, [RZ] ;  /* 0x00000000fffff984 */ /* 0x000fe20000000800 */
[----:B------:R-:W-:Y:S01]  /*6880*/  @!PT LDS RZ, [RZ] ;  /* 0x00000000fffff984 */ /* 0x000fe20000000800 */
[----:B------:R-:W-:Y:S01]  /*6890*/  @!PT LDS RZ, [RZ] ;  /* 0x00000000fffff984 */ /* 0x000fe20000000800 */
[----:B------:R-:W-:Y:S01]  /*68a0*/  @!PT LDS RZ, [RZ] ;  /* 0x00000000fffff984 */ /* 0x000fe20000000800 */
[----:B------:R5:W-:Y:S06]  /*68b0*/  MEMBAR.ALL.CTA ;  /* 0x0000000000007992 */ /* 0x000bec0000008000 */
[----:B-----5:R-:W5:Y:S01]  /*68c0*/  FENCE.VIEW.ASYNC.S ;  /* 0x00000000000073c6 */ /* 0x020f620000000000 */
[----:B------:R-:W-:Y:S02]  /*68d0*/  @!P0 VIADD R69, R69, 0x324c0 ;  /* 0x000324c045458836 */ /* 0x000fe40000000000 */
[----:B------:R-:W-:-:S03]  /*68e0*/  VIADD R153, R153, 0x1 ;  /* 0x0000000199997836 */ /* 0x000fc60000000000 */
[----:B------:R-:W-:Y:S01]  /*68f0*/  @!P0 PRMT R69, RZ, 0x654, R69 ;  /* 0x00000654ff458816 */ /* 0x000fe20000000045 */
[----:B-----5:R0:W-:Y:S06]  /*6900*/  BAR.SYNC.DEFER_BLOCKING R54, 0x80 ;  /* 0x000200360000751d */ /* 0x0201ec0000010000 */
[----:B------:R0:W-:Y:S01]  /*6910*/  @!P0 SYNCS.ARRIVE.TRANS64.RED.A1T0 RZ, [R69+URZ], RZ ;  /* 0x000000ff45ff89a7 */ /* 0x0001e2000810043f */
[----:B------:R-:W-:-:S04]  /*6920*/  ISETP.NE.AND P0, PT, R153, 0x2, PT ;  /* 0x000000029900780c */ /* 0x000fc80003f05270 */
[----:B--23--:R-:W-:Y:S02]  /*6930*/  SEL R4, RZ, 0x1, P0 ;  /* 0x00000001ff047807 */ /* 0x00cfe40000000000 */
[----:B------:R-:W-:Y:S02]  /*6940*/  SEL R153, R153, RZ, P0 ;  /* 0x000000ff99997207 */ /* 0x000fe40000000000 */
[----:B------:R-:W-:Y:S01]  /*6950*/  LOP3.LUT R159, R159, R4, RZ, 0x3c, !PT ;  /* 0x000000049f9f7212 */ /* 0x000fe200078e3cff */
[----:B0-----:R-:W-:Y:S06]  /*6960*/  @P2 BRA `(.L_x_3916) ;  /* 0xffffffc400282947 */ /* 0x001fec000383ffff */
[----:B------:R-:W0:Y:S01]  /*6970*/  S2R R5, SR_TID.X ;  /* 0x0000000000057919 */ /* 0x000e220000002100 */
[----:B------:R-:W-:Y:S02]  /*6980*/  PLOP3.LUT P0, PT, PT, PT, PT, 0x8, 0x0 ;  /* 0x000000000000781c */ /* 0x000fe40003f0e170 */
[----:B0-----:R-:W-:-:S04]  /*6990*/  SHF.R.U32.HI R5, RZ, 0x7, R5 ;  /* 0x00000007ff057819 */ /* 0x001fc80000011605 */
[----:B------:R-:W-:-:S13]  /*69a0*/  ISETP.NE.AND P3, PT, R5, 0x1, PT ;  /* 0x000000010500780c */ /* 0x000fda0003f65270 */
[----:B------:R-:W-:Y:S05]  /*69b0*/  @!P3 WARPSYNC.ALL ;  /* 0x000000000000b948 */ /* 0x000fea0003800000 */
[----:B------:R-:W-:Y:S06]  /*69c0*/  @!P3 BAR.ARV 0x9, 0x100 ;  /* 0x024400000000bb1d */ /* 0x000fec0000002000 */
.L_x_3856:
[----:B------:R-:W0:Y:S01]  /*69d0*/  S2R R3, SR_SWINHI ;  /* 0x0000000000037919 */ /* 0x000e220000002f00 */
[----:B------:R-:W2:Y:S01]  /*69e0*/  LDC R13, c[0x0][0x448] ;  /* 0x00011200ff0d7b82 */ /* 0x000ea20000000800 */
[----:B------:R-:W-:Y:S01]  /*69f0*/  IMAD.U32 R6, RZ, RZ, UR38 ;  /* 0x00000026ff067e24 */ /* 0x000fe2000f8e00ff */
[----:B------:R-:W-:Y:S01]  /*6a00*/  MOV R25, 0x80 ;  /* 0x0000008000197802 */ /* 0x000fe20000000f00 */
[----:B------:R-:W-:Y:S01]  /*6a10*/  IMAD.MOV.U32 R7, RZ, RZ, 0x80 ;  /* 0x00000080ff077424 */ /* 0x000fe200078e00ff */
[----:B------:R-:W-:Y:S01]  /*6a20*/  STL [R1+0x50], R97 ;  /* 0x0000506101007387 */ /* 0x000fe20000100800 */
[----:B------:R-:W-:Y:S02]  /*6a30*/  IMAD.MOV.U32 R26, RZ, RZ, 0x100 ;  /* 0x00000100ff1a7424 */ /* 0x000fe400078e00ff */
[----:B------:R-:W-:Y:S01]  /*6a40*/  IMAD.U32 R24, RZ, RZ, UR38 ;  /* 0x00000026ff187e24 */ /* 0x000fe2000f8e00ff */
[----:B------:R-:W3:Y:S01]  /*6a50*/  LDC R14, c[0x0][0xa80] ;  /* 0x0002a000ff0e7b82 */ /* 0x000ee20000000800 */
[----:B------:R1:W-:Y:S01]  /*6a60*/  STL.64 [R1+0x28], R6 ;  /* 0x0000280601007387 */ /* 0x0003e20000100a00 */
[----:B------:R-:W-:-:S03]  /*6a70*/  IMAD.U32 R72, RZ, RZ, UR37 ;  /* 0x00000025ff487e24 */ /* 0x000fc6000f8e00ff */
[----:B------:R-:W-:Y:S04]  /*6a80*/  STL.64 [R1+0x30], R26 ;  /* 0x0000301a01007387 */ /* 0x000fe80000100a00 */
[----:B------:R-:W-:Y:S04]  /*6a90*/  STL.128 [R1], R24 ;  /* 0x0000001801007387 */ /* 0x000fe80000100c00 */
[----:B------:R-:W-:Y:S04]  /*6aa0*/  STL.128 [R1+0x210], RZ ;  /* 0x000210ff01007387 */ /* 0x000fe80000100c00 */
[----:B------:R-:W-:Y:S04]  /*6ab0*/  STL.128 [R1+0x220], RZ ;  /* 0x000220ff01007387 */ /* 0x000fe80000100c00 */
[----:B------:R-:W-:Y:S01]  /*6ac0*/  STL.128 [R1+0x240], RZ ;  /* 0x000240ff01007387 */ /* 0x000fe20000100c00 */
[----:B------:R-:W-:-:S02]  /*6ad0*/  MOV R4, R2 ;  /* 0x0000000200047202 */ /* 0x000fc40000000f00 */
[----:B0-----:R-:W-:Y:S01]  /*6ae0*/  MOV R5, R3 ;  /* 0x0000000300057202 */ /* 0x001fe20000000f00 */
[----:B---3--:R-:W-:Y:S01]  /*6af0*/  STL [R1+0x230], R14 ;  /* 0x0002300e01007387 */ /* 0x008fe20000100800 */
[C---:B------:R-:W-:Y:S02]  /*6b00*/  IADD3 R8, P1, R4.reuse, 0x32430, RZ ;  /* 0x0003243004087810 */ /* 0x040fe40007f3e0ff */
[C---:B------:R-:W-:Y:S01]  /*6b10*/  IADD3 R3, P3, R4.reuse, 0x32450, RZ ;  /* 0x0003245004037810 */ /* 0x040fe20007f7e0ff */
[----:B------:R-:W-:Y:S01]  /*6b20*/  STL.128 [R1+0x250], RZ ;  /* 0x000250ff01007387 */ /* 0x000fe20000100c00 */
[C---:B------:R-:W-:Y:S01]  /*6b30*/  IADD3 R0, P4, R4.reuse, 0x32460, RZ ;  /* 0x0003246004007810 */ /* 0x040fe20007f9e0ff */
[--C-:B------:R-:W-:Y:S01]  /*6b40*/  IMAD.X R9, RZ, RZ, R5.reuse, P1 ;  /* 0x000000ffff097224 */ /* 0x100fe200008e0605 */
[----:B--2---:R-:W-:Y:S01]  /*6b50*/  ISETP.NE.AND P1, PT, R13, 0x1, PT ;  /* 0x000000010d00780c */ /* 0x004fe20003f25270 */
[--C-:B------:R-:W-:Y:S01]  /*6b60*/  IMAD.X R12, RZ, RZ, R5.reuse, P3 ;  /* 0x000000ffff0c7224 */ /* 0x100fe200018e0605 */
[----:B------:R-:W-:Y:S01]  /*6b70*/  IADD3 R10, P2, R4, 0x32440, RZ ;  /* 0x00032440040a7810 */ /* 0x000fe20007f5e0ff */
[----:B-1----:R-:W-:Y:S01]  /*6b80*/  IMAD.X R7, RZ, RZ, R5, P4 ;  /* 0x000000ffff077224 */ /* 0x002fe200020e0605 */
[----:B------:R-:W-:Y:S01]  /*6b90*/  STL.64 [R1+0x18], R8 ;  /* 0x0000180801007387 */ /* 0x000fe20000100a00 */
[----:B------:R-:W-:Y:S01]  /*6ba0*/  IMAD.MOV.U32 R4, RZ, RZ, R3 ;  /* 0x000000ffff047224 */ /* 0x000fe200078e0003 */
[----:B------:R-:W-:Y:S01]  /*6bb0*/  IADD3 R72, P3, R72, 0x50, RZ ;  /* 0x0000005048487810 */ /* 0x000fe20007f7e0ff */
[----:B------:R-:W-:Y:S01]  /*6bc0*/  IMAD.X R11, RZ, RZ, R5, P2 ;  /* 0x000000ffff0b7224 */ /* 0x000fe200010e0605 */
[----:B------:R-:W-:Y:S01]  /*6bd0*/  STL.128 [R1+0x260], RZ ;  /* 0x000260ff01007387 */ /* 0x000fe20000100c00 */
[----:B------:R-:W-:-:S02]  /*6be0*/  IMAD.MOV.U32 R5, RZ, RZ, R12 ;  /* 0x000000ffff057224 */ /* 0x000fc400078e000c */
[----:B------:R-:W-:Y:S01]  /*6bf0*/  IMAD.MOV.U32 R6, RZ, RZ, R0 ;  /* 0x000000ffff067224 */ /* 0x000fe200078e0000 */
[----:B------:R-:W-:Y:S01]  /*6c00*/  STL.64 [R1+0x20], R10 ;  /* 0x0000200a01007387 */ /* 0x000fe20000100a00 */
[----:B------:R-:W0:Y:S01]  /*6c10*/  @P1 LDC R3, c[0x0][0x44c] ;  /* 0x00011300ff031b82 */ /* 0x000e220000000800 */
[----:B------:R-:W-:Y:S02]  /*6c20*/  VIADD R0, R209, 0x7f ;  /* 0x0000007fd1007836 */ /* 0x000fe40000000000 */
[----:B------:R1:W-:Y:S04]  /*6c30*/  STL.128 [R1+0x40], R4 ;  /* 0x0000400401007387 */ /* 0x0003e80000100c00 */
[----:B------:R2:W-:Y:S04]  /*6c40*/  STL.128 [R1+0x270], RZ ;  /* 0x000270ff01007387 */ /* 0x0005e80000100c00 */
[----:B------:R2:W-:Y:S04]  /*6c50*/  STL.128 [R1+0x280], RZ ;  /* 0x000280ff01007387 */ /* 0x0005e80000100c00 */
[----:B------:R2:W-:Y:S01]  /*6c60*/  STL.128 [R1+0x290], RZ ;  /* 0x000290ff01007387 */ /* 0x0005e20000100c00 */
[----:B-1----:R-:W1:Y:S03]  /*6c70*/  @P1 LDC R6, c[0x0][0x450] ;  /* 0x00011400ff061b82 */ /* 0x002e660000000800 */
[----:B------:R2:W-:Y:S04]  /*6c80*/  STL.128 [R1+0x2a0], RZ ;  /* 0x0002a0ff01007387 */ /* 0x0005e80000100c00 */
[----:B------:R2:W-:Y:S01]  /*6c90*/  STL.128 [R1+0x2b0], RZ ;  /* 0x0002b0ff01007387 */ /* 0x0005e20000100c00 */
[----:B0-----:R-:W-:Y:S01]  /*6ca0*/  @P1 IMAD.HI.U32 R3, R0, R3, RZ ;  /* 0x0000000300031227 */ /* 0x001fe200078e00ff */
[----:B------:R-:W0:Y:S02]  /*6cb0*/  LDC.64 R4, c[0x0][0xad8] ;  /* 0x0002b600ff047b82 */ /* 0x000e240000000a00 */
[----:B------:R2:W-:Y:S04]  /*6cc0*/  STL.128 [R1+0x2c0], RZ ;  /* 0x0002c0ff01007387 */ /* 0x0005e80000100c00 */
[----:B------:R2:W-:Y:S04]  /*6cd0*/  STL.128 [R1+0x2d0], RZ ;  /* 0x0002d0ff01007387 */ /* 0x0005e80000100c00 */
[----:B------:R2:W-:Y:S04]  /*6ce0*/  STL.128 [R1+0x2e0], RZ ;  /* 0x0002e0ff01007387 */ /* 0x0005e80000100c00 */
[----:B------:R2:W-:Y:S01]  /*6cf0*/  STL.128 [R1+0x2f0], RZ ;  /* 0x0002f0ff01007387 */ /* 0x0005e20000100c00 */
[----:B-1----:R-:W-:-:S03]  /*6d00*/  @P1 SHF.R.U32.HI R0, RZ, R6, R3 ;  /* 0x00000006ff001219 */ /* 0x002fc60000011603 */
[----:B------:R2:W-:Y:S04]  /*6d10*/  STL.128 [R1+0x300], RZ ;  /* 0x000300ff01007387 */ /* 0x0005e80000100c00 */
[----:B------:R2:W-:Y:S01]  /*6d20*/  STL.128 [R1+0x310], RZ ;  /* 0x000310ff01007387 */ /* 0x0005e20000100c00 */
[----:B------:R-:W-:Y:S01]  /*6d30*/  IMAD.IADD R3, R225, 0x1, R0 ;  /* 0x00000001e1037824 */ /* 0x000fe200078e0200 */
[----:B0-----:R-:W-:Y:S02]  /*6d40*/  ISETP.GE.AND P2, PT, R5, 0x1, PT ;  /* 0x000000010500780c */ /* 0x001fe40003f46270 */
        /* <DEDUP_REMOVED lines=21> */
[----:B------:R-:W0:Y:S01]  /*6ea0*/  FENCE.VIEW.ASYNC.G ;  /* 0x00000000000073c6 */ /* 0x000e220000000100 */
[----:B------:R-:W-:Y:S05]  /*6eb0*/  WARPSYNC.ALL ;  /* 0x0000000000007948 */ /* 0x000fea0003800000 */
[----:B0-----:R-:W-:Y:S06]  /*6ec0*/  BAR.ARV 0xc, 0x180 ;  /* 0x0306000000007b1d */ /* 0x001fec0000002000 */
.L_x_3917:
[----:B------:R-:W-:Y:S02]  /*6ed0*/  IMAD.X R73, RZ, RZ, UR36, P3 ;  /* 0x00000024ff497e24 */ /* 0x000fe400098e06ff */
        /* <DEDUP_REMOVED lines=13> */
.L_x_3920:
[----:B------:R-:W-:-:S13]  /*6fb0*/  ISETP.NE.AND P0, PT, R5, 0x1, PT ;  /* 0x000000010500780c */ /* 0x000fda0003f05270 */
[----:B------:R-:W0:Y:S02]  /*6fc0*/  @P0 LDC.64 R6, c[0x0][0xae0] ;  /* 0x0002b800ff060b82 */ /* 0x000e240000000a00 */
[----:B0-----:R-:W-:-:S05]  /*6fd0*/  @P0 IMAD.HI.U32 R6, R0, R6, RZ ;  /* 0x0000000600060227 */ /* 0x001fca00078e00ff */
[----:B------:R-:W-:-:S07]  /*6fe0*/  @P0 SHF.R.U32.HI R0, RZ, R7, R6 ;  /* 0x00000007ff000219 */ /* 0x000fce0000011606 */
.L_x_3921:
[----:B------:R-:W-:Y:S05]  /*6ff0*/  BSYNC B0 ;  /* 0x0000000000007941 */ /* 0x000fea0003800000 */
.L_x_3919:
[----:B------:R-:W-:-:S05]  /*7000*/  IMAD R3, R0, R5, R5 ;  /* 0x0000000500037224 */ /* 0x000fca00078e0205 */
[----:B------:R-:W-:-:S07]  /*7010*/  VIMNMX R4, R4, R3, PT ;  /* 0x0000000304047248 */ /* 0x000fce0003fe0100 */
.L_x_3918:
[----:B------:R-:W0:Y:S01]  /*7020*/  @P1 LDC R0, c[0x0][0x44c] ;  /* 0x00011300ff001b82 */ /* 0x000e220000000800 */
[----:B------:R-:W-:Y:S01]  /*7030*/  VIADD R4, R4, 0x5f ;  /* 0x0000005f04047836 */ /* 0x000fe20000000000 */
[----:B------:R-:W-:-:S03]  /*7040*/  ULDC UR4, c[0x0][0xad4] ;  /* 0x0002b50000047ab9 */ /* 0x000fc60000000800 */
[----:B------:R-:W-:-:S03]  /*7050*/  IMAD.HI R4, R4, 0x2aaaaaab, RZ ;  /* 0x2aaaaaab04047827 */ /* 0x000fc600078e02ff */
[----:B------:R-:W1:Y:S02]  /*7060*/  @P1 LDC R7, c[0x0][0x450] ;  /* 0x00011400ff071b82 */ /* 0x000e640000000800 */
[----:B------:R-:W-:-:S04]  /*7070*/  SHF.R.U32.HI R3, RZ, 0x1f, R4 ;  /* 0x0000001fff037819 */ /* 0x000fc80000011604 */
[----:B------:R-:W-:-:S04]  /*7080*/  LEA.HI.SX32 R4, R4, R3, 0x1c ;  /* 0x0000000304047211 */ /* 0x000fc800078fe2ff */
[----:B------:R-:W-:Y:S01]  /*7090*/  VIMNMX R45, R45, R4, PT ;  /* 0x000000042d2d7248 */ /* 0x000fe20003fe0100 */
[----:B0-----:R-:W-:-:S04]  /*70a0*/  @P1 IMAD.HI.U32 R6, R209, R0, RZ ;  /* 0x00000000d1061227 */ /* 0x001fc800078e00ff */
[----:B------:R-:W-:Y:S01]  /*70b0*/  IMAD.MOV.U32 R0, RZ, RZ, R209 ;  /* 0x000000ffff007224 */ /* 0x000fe200078e00d1 */
[----:B-1----:R-:W-:-:S04]  /*70c0*/  @P1 SHF.R.U32.HI R0, RZ, R7, R6 ;  /* 0x00000007ff001219 */ /* 0x002fc80000011606 */
[----:B------:R-:W-:-:S05]  /*70d0*/  IADD3 R0, R217, R0, RZ ;  /* 0x00000000d9007210 */ /* 0x000fca0007ffe0ff */
        /* <DEDUP_REMOVED lines=12> */
.L_x_3924:
[----:B------:R-:W-:-:S13]  /*71a0*/  ISETP.NE.AND P0, PT, R5, 0x1, PT ;  /* 0x000000010500780c */ /* 0x000fda0003f05270 */
[----:B------:R-:W0:Y:S02]  /*71b0*/  @P0 LDC.64 R6, c[0x0][0xae0] ;  /* 0x0002b800ff060b82 */ /* 0x000e240000000a00 */
[----:B0-----:R-:W-:-:S05]  /*71c0*/  @P0 IMAD.HI.U32 R6, R0, R6, RZ ;  /* 0x0000000600060227 */ /* 0x001fca00078e00ff */
[----:B------:R-:W-:-:S07]  /*71d0*/  @P0 SHF.R.U32.HI R0, RZ, R7, R6 ;  /* 0x00000007ff000219 */ /* 0x000fce0000011606 */
.L_x_3925:
[----:B------:R-:W-:Y:S05]  /*71e0*/  BSYNC B0 ;  /* 0x0000000000007941 */ /* 0x000fea0003800000 */
.L_x_3923:
[----:B------:R-:W-:-:S05]  /*71f0*/  IMAD R0, R0, R5, RZ ;  /* 0x0000000500007224 */ /* 0x000fca00078e02ff */
[----:B------:R-:W-:-:S07]  /*7200*/  VIMNMX R3, R3, R0, !PT ;  /* 0x0000000003037248 */ /* 0x000fce0007fe0100 */
.L_x_3922:
        /* <DEDUP_REMOVED lines=39> */
.L_x_3927:
[----:B------:R-:W-:Y:S05]  /*7480*/  BSYNC B0 ;  /* 0x0000000000007941 */ /* 0x000fea0003800000 */
.L_x_3926:
[----:B------:R-:W-:Y:S01]  /*7490*/  IMAD R202, R219, R215, R202 ;  /* 0x000000d7dbca7224 */ /* 0x000fe200078e02ca */
[----:B------:R-:W-:-:S04]  /*74a0*/  PLOP3.LUT P0, PT, PT, PT, PT, 0x80, 0x0 ;  /* 0x000000000000781c */ /* 0x000fc80003f0f070 */
[----:B------:R-:W-:-:S04]  /*74b0*/  VIADDMNMX R215, R202, R215, R45, PT ;  /* 0x000000d7cad77246 */ /* 0x000fc8000380012d */
[----:B------:R-:W-:-:S13]  /*74c0*/  ISETP.GT.AND P1, PT, R215, R202, PT ;  /* 0x000000cad700720c */ /* 0x000fda0003f24270 */
[----:B------:R-:W-:Y:S05]  /*74d0*/  @!P1 BRA `(.L_x_3928) ;  /* 0x0000025800509947 */ /* 0x000fea0003800000 */
[----:B------:R0:W-:Y:S01]  /*74e0*/  STL.64 [R1+0x58], RZ ;  /* 0x000058ff01007387 */ /* 0x0001e20000100a00 */
[----:B------:R-:W-:Y:S01]  /*74f0*/  IMAD.U32 R32, RZ, RZ, UR37 ;  /* 0x00000025ff207e24 */ /* 0x000fe2000f8e00ff */
[----:B------:R-:W-:Y:S01]  /*7500*/  MOV R37, UR37 ;  /* 0x0000002500257c02 */ /* 0x000fe20008000f00 */
[----:B------:R-:W-:Y:S01]  /*7510*/  IMAD.U32 R19, RZ, RZ, UR37 ;  /* 0x00000025ff137e24 */ /* 0x000fe2000f8e00ff */
[----:B------:R-:W-:Y:S01]  /*7520*/  UMOV UR4, 0xffffffff ;  /* 0xffffffff00047882 */ /* 0x000fe20000000000 */
[----:B------:R-:W-:Y:S01]  /*7530*/  IMAD.U32 R24, RZ, RZ, UR37 ;  /* 0x00000025ff187e24 */ /* 0x000fe2000f8e00ff */
[----:B------:R-:W-:Y:S02]  /*7540*/  IADD3 R32, P0, R32, 0x88, RZ ;  /* 0x0000008820207810 */ /* 0x000fe40007f1e0ff */
[----:B------:R-:W-:Y:S02]  /*7550*/  IADD3 R19, P1, R19, 0x78, RZ ;  /* 0x0000007813137810 */ /* 0x000fe40007f3e0ff */
[----:B------:R-:W-:Y:S01]  /*7560*/  IADD3 R24, P2, R24, 0x58, RZ ;  /* 0x0000005818187810 */ /* 0x000fe20007f5e0ff */
[----:B------:R-:W-:Y:S01]  /*7570*/  IMAD.X R33, RZ, RZ, UR36, P0 ;  /* 0x00000024ff217e24 */ /* 0x000fe200080e06ff */
[----:B------:R-:W-:Y:S01]  /*7580*/  IADD3 R37, P3, R37, 0x60, RZ ;  /* 0x0000006025257810 */ /* 0x000fe20007f7e0ff */
[----:B------:R-:W-:-:S02]  /*7590*/  IMAD.X R18, RZ, RZ, UR36, P1 ;  /* 0x00000024ff127e24 */ /* 0x000fc400088e06ff */
[----:B------:R-:W-:Y:S02]  /*75a0*/  IMAD.X R25, RZ, RZ, UR36, P2 ;  /* 0x00000024ff197e24 */ /* 0x000fe400090e06ff */
[----:B------:R-:W-:Y:S01]  /*75b0*/  IMAD.X R46, RZ, RZ, UR36, P3 ;  /* 0x00000024ff2e7e24 */ /* 0x000fe200098e06ff */
[----:B0-----:R-:W-:Y:S07]  /*75c0*/  BRA.DIV UR4, `(.L_x_3929) ;  /* 0x0000033e04587947 */ /* 0x001fee000b800000 */
[----:B------:R-:W3:Y:S04]  /*75d0*/  LDL R0, [R1+0x51c] ;  /* 0x00051c0001007983 */ /* 0x000ee80000100800 */
[----:B---3--:R0:W1:Y:S02]  /*75e0*/  SHFL.IDX PT, R14, R0, RZ, 0x1f ;  /* 0x00001fff000e7589 */ /* 0x00806400000e0000 */
.L_x_4262:
[----:B01----:R-:W-:Y:S01]  /*75f0*/  LEA.HI R0, R14, R14, RZ, 0x1 ;  /* 0x0000000e0e007211 */ /* 0x003fe200078f08ff */
[C---:B------:R-:W-:Y:S01]  /*7600*/  VIADD R26, R2.reuse, 0x18400 ;  /* 0x00018400021a7836 */ /* 0x040fe20000000000 */
[----:B------:R-:W-:Y:S01]  /*7610*/  STL.128 [R1+0x90], RZ ;  /* 0x000090ff01007387 */ /* 0x000fe20000100c00 */
[----:B------:R-:W-:Y:S01]  /*7620*/  VIADD R10, R2, 0x400 ;  /* 0x00000400020a7836 */ /* 0x000fe20000000000 */
[----:B------:R-:W-:Y:S01]  /*7630*/  LOP3.LUT R3, R0, 0x7fffe, RZ, 0xc0, !PT ;  /* 0x0007fffe00037812 */ /* 0x000fe200078ec0ff */
[----:B------:R-:W-:Y:S01]  /*7640*/  IMAD.MOV.U32 R4, RZ, RZ, 0x1 ;  /* 0x00000001ff047424 */ /* 0x000fe200078e00ff */
[----:B------:R-:W-:Y:S01]  /*7650*/  STL.128 [R1+0xa0], RZ ;  /* 0x0000a0ff01007387 */ /* 0x000fe20000100c00 */
[----:B------:R-:W-:Y:S01]  /*7660*/  IMAD.MOV.U32 R5, RZ, RZ, RZ ;  /* 0x000000ffff057224 */ /* 0x000fe200078e00ff */
[----:B------:R-:W-:Y:S01]  /*7670*/  SHF.R.U32.HI R10, RZ, 0x4, R10 ;  /* 0x00000004ff0a7819 */ /* 0x000fe2000001160a */
[----:B------:R-:W-:Y:S01]  /*7680*/  IMAD.IADD R11, R14, 0x1, -R3 ;  /* 0x000000010e0b7824 */ /* 0x000fe200078e0a03 */
[----:B------:R-:W-:Y:S01]  /*7690*/  STL.128 [R1+0xb0], RZ ;  /* 0x0000b0ff01007387 */ /* 0x000fe20000100c00 */
[----:B------:R-:W-:Y:S01]  /*76a0*/  VIADD R3, R2, 0x1c400 ;  /* 0x0001c40002037836 */ /* 0x000fe20000000000 */
[----:B------:R-:W-:Y:S01]  /*76b0*/  LOP3.LUT R10, R10, 0x3fff, RZ, 0xc0, !PT ;  /* 0x00003fff0a0a7812 */ /* 0x000fe200078ec0ff */
[----:B------:R-:W-:Y:S01]  /*76c0*/  IMAD R0, R11, 0x2000, R26 ;  /* 0x000020000b007824 */ /* 0x000fe200078e021a */
[----:B------:R-:W-:Y:S01]  /*76d0*/  STL.128 [R1+0xc0], RZ ;  /* 0x0000c0ff01007387 */ /* 0x000fe20000100c00 */
[----:B------:R-:W-:Y:S01]  /*76e0*/  IMAD.MOV.U32 R6, RZ, RZ, 0x1 ;  /* 0x00000001ff067424 */ /* 0x000fe200078e00ff */
[----:B------:R-:W-:Y:S01]  /*76f0*/  SHF.R.U32.HI R3, RZ, 0x4, R3 ;  /* 0x00000004ff037819 */ /* 0x000fe20000011603 */
[----:B------:R-:W-:Y:S01]  /*7700*/  VIADD R11, R0, 0xa000 ;  /* 0x0000a000000b7836 */ /* 0x000fe20000000000 */
[----:B------:R-:W-:Y:S01]  /*7710*/  SHF.R.U32.HI R0, RZ, 0x4, R0 ;  /* 0x00000004ff007819 */ /* 0x000fe20000011600 */
[----:B------:R-:W-:Y:S01]  /*7720*/  IMAD.MOV.U32 R7, RZ, RZ, RZ ;  /* 0x000000ffff077224 */ /* 0x000fe200078e00ff */
[----:B------:R-:W-:Y:S01]  /*7730*/  LOP3.LUT R3, R3, 0x3fff, RZ, 0xc0, !PT ;  /* 0x00003fff03037812 */ /* 0x000fe200078ec0ff */
[----:B------:R-:W-:Y:S01]  /*7740*/  IMAD.MOV.U32 R8, RZ, RZ, 0x1 ;  /* 0x00000001ff087424 */ /* 0x000fe200078e00ff */
[----:B------:R-:W-:Y:S01]  /*7750*/  SHF.R.U32.HI R11, RZ, 0x4, R11 ;  /* 0x00000004ff0b7819 */ /* 0x000fe2000001160b */
[----:B------:R-:W-:Y:S01]  /*7760*/  IMAD.MOV.U32 R9, RZ, RZ, RZ ;  /* 0x000000ffff097224 */ /* 0x000fe200078e00ff */
[----:B------:R-:W-:Y:S01]  /*7770*/  LOP3.LUT R3, R3, 0x10000, RZ, 0xfc, !PT ;  /* 0x0001000003037812 */ /* 0x000fe200078efcff */
[----:B------:R0:W-:Y:S01]  /*7780*/  STL.128 [R1+0x60], R4 ;  /* 0x0000600401007387 */ /* 0x0001e20000100c00 */
[----:B------:R-:W-:Y:S01]  /*7790*/  LOP3.LUT R11, R11, 0x3fff, RZ, 0xc0, !PT ;  /* 0x00003fff0b0b7812 */ /* 0x000fe200078ec0ff */
[----:B------:R-:W-:Y:S01]  /*77a0*/  IMAD.U32 R34, RZ, RZ, UR37 ;  /* 0x00000025ff227e24 */ /* 0x000fe2000f8e00ff */
[----:B------:R-:W-:Y:S01]  /*77b0*/  LOP3.LUT R0, R0, 0x3fff, RZ, 0xc0, !PT ;  /* 0x00003fff00007812 */ /* 0x000fe200078ec0ff */
[----:B------:R1:W-:Y:S01]  /*77c0*/  STL.64 [R1+0x70], R8 ;  /* 0x0000700801007387 */ /* 0x0003e20000100a00 */
[----:B------:R-:W-:Y:S01]  /*77d0*/  LOP3.LUT R11, R11, 0x10000, RZ, 0xfc, !PT ;  /* 0x000100000b0b7812 */ /* 0x000fe200078efcff */
[----:B------:R-:W-:Y:S01]  /*77e0*/  IMAD.U32 R38, RZ, RZ, UR37 ;  /* 0x00000025ff267e24 */ /* 0x000fe2000f8e00ff */
[----:B------:R-:W-:Y:S01]  /*77f0*/  LOP3.LUT P0, RZ, R26, 0x1bf, RZ, 0xc0, !PT ;  /* 0x000001bf1aff7812 */ /* 0x000fe2000780c0ff */
[----:B------:R-:W-:Y:S01]  /*7800*/  STL.128 [R1+0xd0], RZ ;  /* 0x0000d0ff01007387 */ /* 0x000fe20000100c00 */
[----:B------:R-:W-:Y:S01]  /*7810*/  IMAD.U32 R39, RZ, RZ, UR37 ;  /* 0x00000025ff277e24 */ /* 0x000fe2000f8e00ff */
[----:B------:R-:W-:Y:S01]  /*7820*/  IADD3 R34, P5, R34, 0x68, RZ ;  /* 0x0000006822227810 */ /* 0x000fe20007fbe0ff */
[----:B------:R-:W-:Y:S01]  /*7830*/  IMAD.U32 R41, RZ, RZ, UR37 ;  /* 0x00000025ff297e24 */ /* 0x000fe2000f8e00ff */
[----:B------:R-:W-:Y:S01]  /*7840*/  STL.128 [R1+0xe0], RZ ;  /* 0x0000e0ff01007387 */ /* 0x000fe20000100c00 */
[----:B------:R-:W-:Y:S01]  /*7850*/  IMAD.U32 R45, RZ, RZ, UR37 ;  /* 0x00000025ff2d7e24 */ /* 0x000fe2000f8e00ff */
[----:B------:R-:W-:Y:S01]  /*7860*/  IADD3 R38, P4, R38, 0x70, RZ ;  /* 0x0000007026267810 */ /* 0x000fe20007f9e0ff */
[----:B------:R-:W-:Y:S01]  /*7870*/  IMAD.U32 R35, RZ, RZ, UR37 ;  /* 0x00000025ff237e24 */ /* 0x000fe2000f8e00ff */
[C---:B0-----:R-:W-:Y:S01]  /*7880*/  LOP3.LUT R6, R10.reuse, 0x3000000, RZ, 0xfc, !PT ;  /* 0x030000000a067812 */ /* 0x041fe200078efcff */
[----:B------:R-:W-:Y:S01]  /*7890*/  IMAD.MOV.U32 R5, RZ, RZ, 0x40000040 ;  /* 0x40000040ff057424 */ /* 0x000fe200078e00ff */
[----:B------:R-:W-:Y:S01]  /*78a0*/  MOV R4, R3 ;  /* 0x0000000300047202 */ /* 0x000fe20000000f00 */
[----:B------:R-:W-:Y:S01]  /*78b0*/  IMAD.MOV.U32 R7, RZ, RZ, 0x40000040 ;  /* 0x40000040ff077424 */ /* 0x000fe200078e00ff */
[----:B------:R-:W-:Y:S01]  /*78c0*/  LOP3.LUT R10, R10, 0x10000, RZ, 0xfc, !PT ;  /* 0x000100000a0a7812 */ /* 0x000fe200078efcff */
[----:B-1----:R-:W-:Y:S01]  /*78d0*/  IMAD.MOV.U32 R9, RZ, RZ, 0x40000040 ;  /* 0x40000040ff097424 */ /* 0x002fe200078e00ff */
[----:B------:R-:W-:Y:S01]  /*78e0*/  LOP3.LUT R8, R0, 0x10000, RZ, 0xfc, !PT ;  /* 0x0001000000087812 */ /* 0x000fe200078efcff */
[----:B------:R-:W-:Y:S01]  /*78f0*/  IMAD.X R42, RZ, RZ, UR36, P5 ;  /* 0x00000024ff2a7e24 */ /* 0x000fe2000a8e06ff */
[----:B------:R0:W-:Y:S01]  /*7900*/  STL.128 [R1+0x80], R4 ;  /* 0x0000800401007387 */ /* 0x0001e20000100c00 */
[----:B------:R-:W-:Y:S01]  /*7910*/  IADD3 R39, P3, R39, 0x80, RZ ;  /* 0x0000008027277810 */ /* 0x000fe20007f7e0ff */
[----:B------:R-:W-:Y:S01]  /*7920*/  BSSY B6, `(.L_x_3930) ;  /* 0x000001e000067945 */ /* 0x000fe20003800000 */
[----:B------:R-:W-:Y:S01]  /*7930*/  IADD3 R41, P2, R41, 0x90, RZ ;  /* 0x0000009029297810 */ /* 0x000fe20007f5e0ff */
[----:B------:R1:W-:Y:S01]  /*7940*/  STL.64 [R1+0x78], R8 ;  /* 0x0000780801007387 */ /* 0x0003e20000100a00 */
[----:B------:R-:W-:Y:S01]  /*7950*/  IADD3 R45, P1, R45, 0xf0, RZ ;  /* 0x000000f02d2d7810 */ /* 0x000fe20007f3e0ff */
[----:B------:R-:W-:Y:S01]  /*7960*/  IMAD.X R48, RZ, RZ, UR36, P4 ;  /* 0x00000024ff307e24 */ /* 0x000fe2000a0e06ff */
[----:B------:R-:W-:Y:S01]  /*7970*/  IADD3 R35, P5, R35, 0xf8, RZ ;  /* 0x000000f823237810 */ /* 0x000fe20007fbe0ff */
[----:B------:R-:W-:-:S02]  /*7980*/  IMAD.X R49, RZ, RZ, UR36, P3 ;  /* 0x00000024ff317e24 */ /* 0x000fc400098e06ff */
[----:B------:R-:W-:Y:S01]  /*7990*/  IMAD.X R40, RZ, RZ, UR36, P2 ;  /* 0x00000024ff287e24 */ /* 0x000fe200090e06ff */
[----:B------:R-:W-:Y:S01]  /*79a0*/  IADD3.X R36, RZ, UR36, RZ, P5, !PT ;  /* 0x00000024ff247c10 */ /* 0x000fe2000affe4ff */
[----:B------:R-:W-:Y:S02]  /*79b0*/  IMAD.X R47, RZ, RZ, UR36, P1 ;  /* 0x00000024ff2f7e24 */ /* 0x000fe400088e06ff */
[----:B0-----:R-:W-:Y:S02]  /*79c0*/  IMAD.MOV.U32 R6, RZ, RZ, R10 ;  /* 0x000000ffff067224 */ /* 0x001fe400078e000a */
[----:B------:R-:W-:-:S05]  /*79d0*/  IMAD.MOV.U32 R4, RZ, RZ, R11 ;  /* 0x000000ffff047224 */ /* 0x000fca00078e000b */
[----:B------:R1:W-:Y:S01]  /*79e0*/  STL.128 [R1+0xf0], R4 ;  /* 0x0000f00401007387 */ /* 0x0003e20000100c00 */
[----:B------:R-:W-:Y:S05]  /*79f0*/  @!P0 BRA `(.L_x_3931) ;  /* 0x0000000000408947 */ /* 0x000fea0003800000 */
[----:B------:R-:W-:Y:S01]  /*7a00*/  MOV R14, 0x0 ;  /* 0x00000000000e7802 */ /* 0x000fe20000000f00 */
[----:B------:R-:W-:Y:S01]  /*7a10*/  ULDC.64 UR4, c[0x4][0x98] ;  /* 0x0100260000047ab9 */ /* 0x000fe20000000a00 */
[----:B------:R-:W-:Y:S01]  /*7a20*/  ULDC.64 UR6, c[0x4][0xa0] ;  /* 0x0100280000067ab9 */ /* 0x000fe20000000a00 */
[----:B-1----:R-:W-:Y:S02]  /*7a30*/  IMAD.U32 R4, RZ, RZ, UR4 ;  /* 0x00000004ff047e24 */ /* 0x002fe4000f8e00ff */
[----:B------:R-:W-:Y:S01]  /*7a40*/  IMAD.U32 R5, RZ, RZ, UR5 ;  /* 0x00000005ff057e24 */ /* 0x000fe2000f8e00ff */
[----:B----4-:R-:W0:Y:S01]  /*7a50*/  LDC.64 R14, c[0x4][R14] ;  /* 0x010000000e0e7b82 */ /* 0x010e220000000a00 */
        /* <DEDUP_REMOVED lines=9> */
[----:B0-2--5:R-:W-:Y:S05]  /*7af0*/  CALL.ABS.NOINC R14 ;  /* 0x000000000e007343 */ /* 0x025fea0003c00000 */
.L_x_3931:
[----:B------:R-:W-:Y:S05]  /*7b00*/  BSYNC B6 ;  /* 0x0000000000067941 */ /* 0x000fea0003800000 */
.L_x_3930:
[----:B------:R-:W0:Y:S01]  /*7b10*/  LDC.64 R10, c[0x0][0xad0] ;  /* 0x0002b400ff0a7b82 */ /* 0x000e220000000a00 */
[----:B------:R-:W3:Y:S01]  /*7b20*/  S2R R27, SR_TID.X ;  /* 0x00000000001b7919 */ /* 0x000ee20000002100 */
[----:B------:R-:W-:Y:S02]  /*7b30*/  UIADD3 UR5, UP0, UR37, 0x100, URZ ;  /* 0x0000010025057890 */ /* 0x000fe4000ff1e03f */
[----:B------:R-:W-:Y:S01]  /*7b40*/  IMAD.U32 R54, RZ, RZ, UR37 ;  /* 0x00000025ff367e24 */ /* 0x000fe2000f8e00ff */
[----:B------:R-:W-:Y:S01]  /*7b50*/  STL.64 [R1+0x110], R24 ;  /* 0x0001101801007387 */ /* 0x000fe20000100a00 */
[----:B------:R-:W-:Y:S01]  /*7b60*/  UIADD3.X UR6, URZ, UR36, URZ, UP0, !UPT ;  /* 0x000000243f067290 */ /* 0x000fe200087fe43f */
[----:B------:R-:W-:Y:S01]  /*7b70*/  IMAD.U32 R3, RZ, RZ, UR37 ;  /* 0x00000025ff037e24 */ /* 0x000fe2000f8e00ff */
[----:B----4-:R-:W4:Y:S01]  /*7b80*/  LDC.64 R14, c[0x0][0xad8] ;  /* 0x0002b600ff0e7b82 */ /* 0x010f220000000a00 */
[----:B------:R-:W-:Y:S01]  /*7b90*/  UIADD3 UR4, UP0, UR37, 0x14c, URZ ;  /* 0x0000014c25047890 */ /* 0x000fe2000ff1e03f */
[----:B-1----:R-:W-:Y:S01]  /*7ba0*/  IMAD.U32 R8, RZ, RZ, UR5 ;  /* 0x00000005ff087e24 */ /* 0x002fe2000f8e00ff */
[----:B------:R-:W-:Y:S01]  /*7bb0*/  STL.64 [R1+0x100], R204 ;  /* 0x000100cc01007387 */ /* 0x000fe20000100a00 */
[----:B------:R-:W-:Y:S01]  /*7bc0*/  IMAD.U32 R9, RZ, RZ, UR6 ;  /* 0x00000006ff097e24 */ /* 0x000fe2000f8e00ff */
[----:B------:R-:W-:Y:S01]  /*7bd0*/  UIADD3.X UR5, URZ, UR36, URZ, UP0, !UPT ;  /* 0x000000243f057290 */ /* 0x000fe200087fe43f */
[----:B------:R-:W-:Y:S01]  /*7be0*/  IMAD.U32 R43, RZ, RZ, UR37 ;  /* 0x00000025ff2b7e24 */ /* 0x000fe2000f8e00ff */
[----:B------:R-:W-:Y:S01]  /*7bf0*/  STL.U8 [R1+0x118], RZ ;  /* 0x000118ff01007387 */ /* 0x000fe20000100000 */
[----:B------:R-:W1:Y:S01]  /*7c00*/  LDC.64 R20, c[0x0][0xae0] ;  /* 0x0002b800ff147b82 */ /* 0x000e620000000a00 */
[----:B------:R-:W-:Y:S01]  /*7c10*/  IMAD.U32 R12, RZ, RZ, UR4 ;  /* 0x00000004ff0c7e24 */ /* 0x000fe2000f8e00ff */
[----:B------:R-:W-:Y:S01]  /*7c20*/  ULDC UR4, c[0x0][0x3f4] ;  /* 0x0000fd0000047ab9 */ /* 0x000fe20000000800 */
[----:B------:R2:W-:Y:S01]  /*7c30*/  STL.64 [R1+0x108], R8 ;  /* 0x0001080801007387 */ /* 0x0005e20000100a00 */
[----:B------:R-:W-:Y:S01]  /*7c40*/  IMAD.U32 R13, RZ, RZ, UR5 ;  /* 0x00000005ff0d7e24 */ /* 0x000fe2000f8e00ff */
[----:B------:R-:W-:-:S02]  /*7c50*/  ISETP.LT.AND P0, PT, RZ, UR4, PT ;  /* 0x00000004ff007c0c */ /* 0x000fc4000bf01270 */
[----:B------:R-:W-:Y:S01]  /*7c60*/  IADD3 R54, P2, R54, 0x118, RZ ;  /* 0x0000011836367810 */ /* 0x000fe20007f5e0ff */
[----:B------:R-:W1:Y:S01]  /*7c70*/  LDC R6, c[0x0][0x450] ;  /* 0x00011400ff067b82 */ /* 0x000e620000000800 */
[----:B0-----:R-:W-:Y:S01]  /*7c80*/  IMAD.MOV.U32 R30, RZ, RZ, R11 ;  /* 0x000000ffff1e7224 */ /* 0x001fe200078e000b */
[----:B------:R-:W-:Y:S01]  /*7c90*/  STL.64 [R1+0x150], R12 ;  /* 0x0001500c01007387 */ /* 0x000fe20000100a00 */
[----:B------:R-:W-:Y:S01]  /*7ca0*/  IMAD.MOV.U32 R7, RZ, RZ, R10 ;  /* 0x000000ffff077224 */ /* 0x000fe200078e000a */
[----:B------:R-:W-:Y:S01]  /*7cb0*/  IADD3 R43, P4, R43, 0x150, RZ ;  /* 0x000001502b2b7810 */ /* 0x000fe20007f9e0ff */
[----:B------:R-:W-:Y:S02]  /*7cc0*/  IMAD.X R55, RZ, RZ, UR36, P2 ;  /* 0x00000024ff377e24 */ /* 0x000fe400090e06ff */
[----:B--2---:R-:W-:Y:S01]  /*7cd0*/  IMAD.MOV.U32 R8, RZ, RZ, RZ ;  /* 0x000000ffff087224 */ /* 0x004fe200078e00ff */
[----:B------:R-:W0:Y:S01]  /*7ce0*/  LDC.64 R4, c[0x0][0x448] ;  /* 0x00011200ff047b82 */ /* 0x000e220000000a00 */
[----:B----4-:R-:W-:Y:S01]  /*7cf0*/  IMAD.MOV.U32 R9, RZ, RZ, R15 ;  /* 0x000000ffff097224 */ /* 0x010fe200078e000f */
[----:B------:R-:W-:Y:S01]  /*7d00*/  MOV R31, R14 ;  /* 0x0000000e001f7202 */ /* 0x000fe20000000f00 */
[----:B---3--:R-:W-:-:S02]  /*7d10*/  VIADD R0, R27, 0xffffff80 ;  /* 0xffffff801b007836 */ /* 0x008fc40000000000 */
[----:B------:R-:W-:Y:S02]  /*7d20*/  IMAD.X R51, RZ, RZ, UR36, P4 ;  /* 0x00000024ff337e24 */ /* 0x000fe4000a0e06ff */
[----:B------:R2:W-:Y:S01]  /*7d30*/  STL.128 [R1+0x120], R28 ;  /* 0x0001201c01007387 */ /* 0x0005e20000100c00 */
[----:B-1----:R-:W-:Y:S02]  /*7d40*/  IMAD.MOV.U32 R10, RZ, RZ, R20 ;  /* 0x000000ffff0a7224 */ /* 0x002fe400078e0014 */
[----:B------:R-:W-:Y:S01]  /*7d50*/  IMAD.MOV.U32 R11, RZ, RZ, R21 ;  /* 0x000000ffff0b7224 */ /* 0x000fe200078e0015 */
[----:B------:R-:W-:Y:S04]  /*7d60*/  STL [R1+0x4a0], R0 ;  /* 0x0004a00001007387 */ /* 0x000fe80000100800 */
[----:B------:R-:W-:Y:S04]  /*7d70*/  STL.128 [R1+0x130], R8 ;  /* 0x0001300801007387 */ /* 0x000fe80000100c00 */
[----:B------:R1:W-:Y:S01]  /*7d80*/  STL [R1+0x11c], R0 ;  /* 0x00011c0001007387 */ /* 0x0003e20000100800 */
[----:B--2---:R-:W-:-:S03]  /*7d90*/  IADD3 R30, P3, R3, 0x108, RZ ;  /* 0x00000108031e7810 */ /* 0x004fc60007f7e0ff */
[----:B0-----:R0:W-:Y:S02]  /*7da0*/  STL.128 [R1+0x140], R4 ;  /* 0x0001400401007387 */ /* 0x0011e40000100c00 */
[----:B------:R-:W-:Y:S02]  /*7db0*/  IMAD.X R50, RZ, RZ, UR36, P3 ;  /* 0x00000024ff327e24 */ /* 0x000fe400098e06ff */
[----:B-1----:R-:W-:-:S05]  /*7dc0*/  IMAD.U32 R0, RZ, RZ, UR37 ;  /* 0x00000025ff007e24 */ /* 0x002fca000f8e00ff */
[----:B------:R-:W-:-:S05]  /*7dd0*/  IADD3 R29, P1, R0, 0x11c, RZ ;  /* 0x0000011c001d7810 */ /* 0x000fca0007f3e0ff */
[----:B------:R-:W-:Y:S01]  /*7de0*/  IMAD.X R31, RZ, RZ, UR36, P1 ;  /* 0x00000024ff1f7e24 */ /* 0x000fe200088e06ff */
[----:B------:R-:W-:Y:S07]  /*7df0*/  @P0 BRA `(.L_x_3932) ;  /* 0x0000000000400947 */ /* 0x000fee0003800000 */
        /* <DEDUP_REMOVED lines=10> */
.L_x_3935:
[----:B--2---:R2:W3:Y:S02]  /*7ea0*/  SYNCS.PHASECHK.TRANS64.TRYWAIT P0, [R2+URZ+0x32400], R3 ;  /* 0x03240003020075a7 */ /* 0x0044e4000800017f */
[----:B---3--:R-:W-:Y:S05]  /*7eb0*/  @!P0 NANOSLEEP.SYNCS 0x989680 ;  /* 0x009896800000895d */ /* 0x008fea0003900000 */
[----:B------:R-:W3:Y:S02]  /*7ec0*/  @!P0 SYNCS.PHASECHK.TRANS64 P0, [R2+URZ+0x32400], R3 ;  /* 0x03240003020085a7 */ /* 0x000ee4000800007f */
[----:B---3--:R-:W-:Y:S05]  /*7ed0*/  @!P0 BRA `(.L_x_3935) ;  /* 0xfffffffc00f08947 */ /* 0x008fea000383ffff */
.L_x_3934:
[----:B------:R-:W-:Y:S05]  /*7ee0*/  BSYNC B0 ;  /* 0x0000000000007941 */ /* 0x000fea0003800000 */
.L_x_3933:
[----:B------:R-:W-:Y:S05]  /*7ef0*/  BRA `(.L_x_3936) ;  /* 0x0000002c00047947 */ /* 0x000fea0003800000 */
.L_x_3932:
[----:B------:R-:W-:Y:S01]  /*7f00*/  LOP3.LUT P0, RZ, R26, 0x3ff, RZ, 0xc0, !PT ;  /* 0x000003ff1aff7812 */ /* 0x000fe2000780c0ff */
[----:B------:R-:W-:Y:S01]  /*7f10*/  ULDC.64 UR4, c[0x0][0x3f8] ;  /* 0x0000fe0000047ab9 */ /* 0x000fe20000000a00 */
[----:B-----5:R-:W-:Y:S01]  /*7f20*/  SHF.R.S32.HI R0, RZ, 0x1f, R44 ;  /* 0x0000001fff007819 */ /* 0x020fe2000001142c */
[----:B------:R-:W-:Y:S01]  /*7f30*/  ULDC.64 UR6, c[0x0][0x408] ;  /* 0x0001020000067ab9 */ /* 0x000fe20000000a00 */
[----:B------:R-:W-:Y:S01]  /*7f40*/  IMAD.WIDE.U32 R24, R44, UR4, RZ ;  /* 0x000000042c187c25 */ /* 0x000fe2000f8e00ff */
[----:B------:R-:W-:Y:S03]  /*7f50*/  BSSY B6, `(.L_x_3937) ;  /* 0x0000019000067945 */ /* 0x000fe60003800000 */
[C---:B------:R-:W-:Y:S02]  /*7f60*/  IMAD R3, R0.reuse, UR4, RZ ;  /* 0x0000000400037c24 */ /* 0x040fe4000f8e02ff */
[----:B0-----:R-:W-:-:S02]  /*7f70*/  IMAD R5, R0, UR6, RZ ;  /* 0x0000000600057c24 */ /* 0x001fc4000f8e02ff */
        /* <DEDUP_REMOVED lines=9> */
[----:B------:R-:W-:Y:S01]  /*8010*/  IMAD.U32 R4, RZ, RZ, UR4 ;  /* 0x00000004ff047e24 */ /* 0x000fe2000f8e00ff */
[----:B------:R-:W-:Y:S01]  /*8020*/  MOV R5, UR5 ;  /* 0x0000000500057c02 */ /* 0x000fe20008000f00 */
        /* <DEDUP_REMOVED lines=11> */
.L_x_3938:
[----:B------:R-:W-:Y:S05]  /*80e0*/  BSYNC B6 ;  /* 0x0000000000067941 */ /* 0x000fea0003800000 */
.L_x_3937:
[----:B------:R-:W2:Y:S01]  /*80f0*/  LDL R3, [R1+0x50] ;  /* 0x0000500001037983 */ /* 0x000ea20000100800 */
[----:B------:R-:W-:Y:S01]  /*8100*/  ULDC.U8 UR4, c[0x0][0x410] ;  /* 0x0001040000047ab9 */ /* 0x000fe20000000000 */
[----:B------:R-:W-:Y:S01]  /*8110*/  BSSY B0, `(.L_x_3939) ;  /* 0x0000297000007945 */ /* 0x000fe20003800000 */
[----:B------:R-:W-:Y:S01]  /*8120*/  ISETP.NE.AND P0, PT, RZ, UR4, PT ;  /* 0x00000004ff007c0c */ /* 0x000fe2000bf05270 */
[----:B--2---:R-:W-:-:S12]  /*8130*/  IMAD R0, R3, 0x80, R158 ;  /* 0x0000008003007824 */ /* 0x004fd800078e029e */
[----:B------:R-:W-:Y:S05]  /*8140*/  @!P0 BRA `(.L_x_3940) ;  /* 0x0000001400688947 */ /* 0x000fea0003800000 */
[----:B------:R-:W2:Y:S01]  /*8150*/  LDL R20, [R1+0x4a4] ;  /* 0x0004a40001147983 */ /* 0x000ea20000100800 */
[----:B------:R-:W0:Y:S01]  /*8160*/  LDC R61, c[0x0][0x448] ;  /* 0x00011200ff3d7b82 */ /* 0x000e220000000800 */
[----:B------:R-:W-:Y:S01]  /*8170*/  ULDC.64 UR4, c[0x0][0x3f8] ;  /* 0x0000fe0000047ab9 */ /* 0x000fe20000000a00 */
[----:B------:R-:W-:Y:S01]  /*8180*/  ULDC.64 UR6, c[0x0][0x408] ;  /* 0x0001020000067ab9 */ /* 0x000fe20000000a00 */
[----:B------:R-:W-:Y:S02]  /*8190*/  IMAD.MOV.U32 R25, RZ, RZ, R53 ;  /* 0x000000ffff197224 */ /* 0x000fe400078e0035 */
[----:B------:R-:W-:Y:S01]  /*81a0*/  IMAD.MOV.U32 R27, RZ, RZ, R57 ;  /* 0x000000ffff1b7224 */ /* 0x000fe200078e0039 */
[----:B0-----:R-:W-:-:S13]  /*81b0*/  ISETP.NE.AND P0, PT, R61, 0x1, PT ;  /* 0x000000013d00780c */ /* 0x001fda0003f05270 */
[----:B------:R-:W0:Y:S08]  /*81c0*/  @P0 LDC R4, c[0x0][0x44c] ;  /* 0x00011300ff040b82 */ /* 0x000e300000000800 */
[----:B------:R-:W1:Y:S01]  /*81d0*/  @P0 LDC R5, c[0x0][0x450] ;  /* 0x00011400ff050b82 */ /* 0x000e620000000800 */
[----:B--2---:R-:W-:-:S04]  /*81e0*/  IMAD R3, R20, 0x40, R0 ;  /* 0x0000004014037824 */ /* 0x004fc800078e0200 */
[----:B0-----:R-:W-:-:S05]  /*81f0*/  @P0 IMAD.HI.U32 R4, R3, R4, RZ ;  /* 0x0000000403040227 */ /* 0x001fca00078e00ff */
[----:B-1----:R-:W-:-:S04]  /*8200*/  @P0 SHF.R.U32.HI R3, RZ, R5, R4 ;  /* 0x00000005ff030219 */ /* 0x002fc80000011604 */
        /* <DEDUP_REMOVED lines=17> */
[----:B------:R0:W1:Y:S04]  /*8320*/  SHFL.IDX PT, R3, R44, RZ, 0x1c1f ;  /* 0x001c1fff2c037589 */ /* 0x00006800000e0000 */
[----:B------:R0:W2:Y:S04]  /*8330*/  SHFL.IDX PT, R6, R10, RZ, 0x1c1f ;  /* 0x001c1fff0a067589 */ /* 0x0000a800000e0000 */
[----:B------:R0:W3:Y:S04]  /*8340*/  SHFL.IDX PT, R7, R59, RZ, 0x1c1f ;  /* 0x001c1fff3b077589 */ /* 0x0000e800000e0000 */
[----:B------:R0:W4:Y:S02]  /*8350*/  SHFL.IDX PT, R8, R58, RZ, 0x1c1f ;  /* 0x001c1fff3a087589 */ /* 0x00012400000e0000 */
.L_x_4268:
        /* <DEDUP_REMOVED lines=8> */
[----:B------:R-:W3:Y:S01]  /*83e0*/  LDL R11, [R1+0x4a8] ;  /* 0x0004a800010b7983 */ /* 0x000ee20000100800 */
[----:B------:R-:W-:Y:S01]  /*83f0*/  ULDC UR4, c[0x0][0x3f4] ;  /* 0x0000fd0000047ab9 */ /* 0x000fe20000000800 */
[----:B--2---:R-:W-:Y:S01]  /*8400*/  IMAD.MOV.U32 R4, RZ, RZ, R6 ;  /* 0x000000ffff047224 */ /* 0x004fe200078e0006 */
[----:B------:R-:W-:Y:S01]  /*8410*/  ISETP.GE.AND P2, PT, R154, UR4, PT ;  /* 0x000000049a007c0c */ /* 0x000fe2000bf46270 */
[----:B-1----:R-:W-:Y:S01]  /*8420*/  IMAD.MOV.U32 R5, RZ, RZ, R3 ;  /* 0x000000ffff057224 */ /* 0x002fe200078e0003 */
[----:B------:R-:W-:Y:S02]  /*8430*/  ISETP.GE.AND P3, PT, R164, UR4, PT ;  /* 0x00000004a4007c0c */ /* 0x000fe4000bf66270 */
[----:B------:R-:W-:-:S09]  /*8440*/  CS2R R52, SRZ ;  /* 0x0000000000347805 */ /* 0x000fd2000001ff00 */
[----:B------:R-:W-:-:S04]  /*8450*/  @!P2 IMAD.WIDE R4, R154, 0x2, R4 ;  /* 0x000000029a04a825 */ /* 0x000fc800078e0204 */
[----:B------:R-:W-:Y:S01]  /*8460*/  @!P3 IMAD.SHL.U32 R9, R164, 0x2, RZ ;  /* 0x00000002a409b824 */ /* 0x000fe200078e00ff */
[----:B------:R1:W5:Y:S01]  /*8470*/  @!P2 LD.E.64 R52, desc[UR44][R4.64] ;  /* 0x0000002c0434a980 */ /* 0x000362000c101b00 */
[----:B------:R-:W-:Y:S02]  /*8480*/  CS2R R56, SRZ ;  /* 0x0000000000387805 */ /* 0x000fe4000001ff00 */
[----:B------:R-:W-:Y:S02]  /*8490*/  CS2R R24, SRZ ;  /* 0x0000000000187805 */ /* 0x000fe4000001ff00 */
[----:B------:R-:W-:Y:S02]  /*84a0*/  CS2R R26, SRZ ;  /* 0x00000000001a7805 */ /* 0x000fe4000001ff00 */
[-C--:B-1----:R-:W-:Y:S02]  /*84b0*/  @!P3 IADD3 R4, P0, R6, R9.reuse, RZ ;  /* 0x000000090604b210 */ /* 0x082fe40007f1e0ff */
[----:B----4-:R-:W-:-:S02]  /*84c0*/  @!P3 IADD3 R6, P1, R8, R9, RZ ;  /* 0x000000090806b210 */ /* 0x010fc40007f3e0ff */
[----:B---3--:R-:W-:-:S03]  /*84d0*/  MOV R9, R7 ;  /* 0x0000000700097202 */ /* 0x008fc60000000f00 */
[----:B------:R-:W-:-:S05]  /*84e0*/  @!P2 IMAD.WIDE R8, R154, 0x2, R8 ;  /* 0x000000029a08a825 */ /* 0x000fca00078e0208 */
[----:B------:R1:W5:Y:S01]  /*84f0*/  @!P2 LD.E.64 R56, desc[UR44][R8.64] ;  /* 0x0000002c0838a980 */ /* 0x000362000c101b00 */
[----:B------:R-:W-:-:S05]  /*8500*/  @!P3 SHF.L.U64.HI R12, R164, 0x1, R11 ;  /* 0x00000001a40cb819 */ /* 0x000fca000001020b */
[--C-:B------:R-:W-:Y:S02]  /*8510*/  @!P3 IMAD.X R5, R3, 0x1, R12.reuse, P0 ;  /* 0x000000010305b824 */ /* 0x100fe400000e060c */
[----:B------:R-:W-:-:S03]  /*8520*/  @!P3 IMAD.X R7, R7, 0x1, R12, P1 ;  /* 0x000000010707b824 */ /* 0x000fc600008e060c */
[----:B------:R1:W5:Y:S04]  /*8530*/  @!P3 LD.E.64 R24, desc[UR44][R4.64] ;  /* 0x0000002c0418b980 */ /* 0x000368000c101b00 */
[----:B------:R1:W5:Y:S02]  /*8540*/  @!P3 LD.E.64 R26, desc[UR44][R6.64] ;  /* 0x0000002c061ab980 */ /* 0x000364000c101b00 */
.L_x_3943:
[----:B------:R-:W-:Y:S05]  /*8550*/  BSYNC B1 ;  /* 0x0000000000017941 */ /* 0x000fea0003800000 */
.L_x_3942:
[----:B-1---5:R-:W-:Y:S01]  /*8560*/  IMAD.MOV.U32 R3, RZ, RZ, R24 ;  /* 0x000000ffff037224 */ /* 0x022fe200078e0018 */
[----:B------:R-:W-:Y:S01]  /*8570*/  UMOV UR4, 0xffffffff ;  /* 0xffffffff00047882 */ /* 0x000fe20000000000 */
[----:B------:R-:W-:Y:S01]  /*8580*/  IMAD.MOV.U32 R4, RZ, RZ, R25 ;  /* 0x000000ffff047224 */ /* 0x000fe200078e0019 */
[----:B------:R-:W-:Y:S01]  /*8590*/  CS2R R20, SRZ ;  /* 0x0000000000147805 */ /* 0x000fe2000001ff00 */
[----:B------:R-:W-:Y:S02]  /*85a0*/  IMAD.MOV.U32 R5, RZ, RZ, R52 ;  /* 0x000000ffff057224 */ /* 0x000fe400078e0034 */
[----:B--2---:R-:W-:Y:S01]  /*85b0*/  IMAD.MOV.U32 R6, RZ, RZ, R53 ;  /* 0x000000ffff067224 */ /* 0x004fe200078e0035 */
        /* <DEDUP_REMOVED lines=12> */
[----:B------:R1:W0:Y:S04]  /*8680*/  SHFL.IDX PT, R6, R10, 0x1, 0x1c1f ;  /* 0x003c1f000a067f89 */ /* 0x00022800000e0000 */
[----:B---3--:R1:W3:Y:S04]  /*8690*/  SHFL.IDX PT, R7, R59, 0x1, 0x1c1f ;  /* 0x003c1f003b077f89 */ /* 0x0082e800000e0000 */
[----:B------:R1:W0:Y:S02]  /*86a0*/  SHFL.IDX PT, R14, R58, 0x1, 0x1c1f ;  /* 0x003c1f003a0e7f89 */ /* 0x00022400000e0000 */
.L_x_4274:
[----:B------:R-:W5:Y:S01]  /*86b0*/  LDL R5, [R1+0x204] ;  /* 0x0002040001057983 */ /* 0x000f620000100800 */
[----:B------:R-:W-:Y:S01]  /*86c0*/  VIADD R0, R0, 0x40 ;  /* 0x0000004000007836 */ /* 0x000fe20000000000 */
[----:B------:R-:W-:Y:S01]  /*86d0*/  BSSY B1, `(.L_x_3945) ;  /* 0x0000022000017945 */ /* 0x000fe20003800000 */
[----:B01----:R-:W-:Y:S02]  /*86e0*/  CS2R R10, SRZ ;  /* 0x00000000000a7805 */ /* 0x003fe4000001ff00 */
[----:B----4-:R-:W-:Y:S02]  /*86f0*/  CS2R R8, SRZ ;  /* 0x0000000000087805 */ /* 0x010fe4000001ff00 */
[----:B------:R-:W-:Y:S02]  /*8700*/  CS2R R12, SRZ ;  /* 0x00000000000c7805 */ /* 0x000fe4000001ff00 */
[----:B------:R-:W-:Y:S02]  /*8710*/  ISETP.GE.AND P0, PT, R0, R61, PT ;  /* 0x0000003d0000720c */ /* 0x000fe40003f06270 */
[----:B-----5:R-:W-:-:S04]  /*8720*/  LEA.HI R4, R5, R5, RZ, 0x1 ;  /* 0x0000000505047211 */ /* 0x020fc800078f08ff */
[----:B------:R-:W-:-:S05]  /*8730*/  LOP3.LUT R4, R4, 0xfffffffe, RZ, 0xc0, !PT ;  /* 0xfffffffe04047812 */ /* 0x000fca00078ec0ff */
[----:B------:R-:W-:-:S05]  /*8740*/  IMAD.IADD R4, R5, 0x1, -R4 ;  /* 0x0000000105047824 */ /* 0x000fca00078e0a04 */
[----:B------:R-:W-:Y:S01]  /*8750*/  SHF.L.U32 R59, R4, 0x1f, RZ ;  /* 0x0000001f043b7819 */ /* 0x000fe200000006ff */
[----:B------:R-:W-:Y:S06]  /*8760*/  @P0 BRA `(.L_x_3946) ;  /* 0x0000000000600947 */ /* 0x000fec0003800000 */
[----:B------:R-:W4:Y:S01]  /*8770*/  LDL R15, [R1+0x4a8] ;  /* 0x0004a800010f7983 */ /* 0x000f220000100800 */
[----:B------:R-:W-:Y:S01]  /*8780*/  ULDC UR4, c[0x0][0x3f4] ;  /* 0x0000fd0000047ab9 */ /* 0x000fe20000000800 */
[----:B------:R-:W-:Y:S01]  /*8790*/  IMAD.MOV.U32 R4, RZ, RZ, R6 ;  /* 0x000000ffff047224 */ /* 0x000fe200078e0006 */
[----:B------:R-:W-:Y:S01]  /*87a0*/  ISETP.GE.AND P2, PT, R154, UR4, PT ;  /* 0x000000049a007c0c */ /* 0x000fe2000bf46270 */
[----:B--2---:R-:W-:Y:S01]  /*87b0*/  IMAD.MOV.U32 R5, RZ, RZ, R3 ;  /* 0x000000ffff057224 */ /* 0x004fe200078e0003 */
[----:B------:R-:W-:Y:S02]  /*87c0*/  ISETP.GE.AND P3, PT, R164, UR4, PT ;  /* 0x00000004a4007c0c */ /* 0x000fe4000bf66270 */
[----:B------:R-:W-:Y:S01]  /*87d0*/  CS2R R10, SRZ ;  /* 0x00000000000a7805 */ /* 0x000fe2000001ff00 */
[----:B------:R-:W-:-:S08]  /*87e0*/  IMAD.MOV.U32 R8, RZ, RZ, R14 ;  /* 0x000000ffff087224 */ /* 0x000fd000078e000e */
[----:B------:R-:W-:-:S04]  /*87f0*/  @!P2 IMAD.WIDE R4, R154, 0x2, R4 ;  /* 0x000000029a04a825 */ /* 0x000fc800078e0204 */
[----:B------:R-:W-:Y:S01]  /*8800*/  @!P3 IMAD.SHL.U32 R9, R164, 0x2, RZ ;  /* 0x00000002a409b824 */ /* 0x000fe200078e00ff */
[----:B------:R0:W5:Y:S01]  /*8810*/  @!P2 LD.E.64 R10, desc[UR44][R4.64] ;  /* 0x0000002c040aa980 */ /* 0x000162000c101b00 */
[----:B------:R-:W-:Y:S02]  /*8820*/  CS2R R12, SRZ ;  /* 0x00000000000c7805 */ /* 0x000fe4000001ff00 */
[----:B------:R-:W-:Y:S02]  /*8830*/  CS2R R20, SRZ ;  /* 0x0000000000147805 */ /* 0x000fe4000001ff00 */
[-C--:B0-----:R-:W-:Y:S02]  /*8840*/  @!P3 IADD3 R4, P0, R6, R9.reuse, RZ ;  /* 0x000000090604b210 */ /* 0x081fe40007f1e0ff */
[----:B------:R-:W-:Y:S02]  /*8850*/  @!P3 IADD3 R6, P1, R14, R9, RZ ;  /* 0x000000090e06b210 */ /* 0x000fe40007f3e0ff */
[----:B---3--:R-:W-:-:S02]  /*8860*/  MOV R9, R7 ;  /* 0x0000000700097202 */ /* 0x008fc40000000f00 */
[----:B----4-:R-:W-:Y:S01]  /*8870*/  @!P3 SHF.L.U64.HI R0, R164, 0x1, R15 ;  /* 0x00000001a400b819 */ /* 0x010fe2000001020f */
[----:B------:R-:W-:Y:S01]  /*8880*/  @!P2 IMAD.WIDE R14, R154, 0x2, R8 ;  /* 0x000000029a0ea825 */ /* 0x000fe200078e0208 */
[----:B------:R-:W-:-:S03]  /*8890*/  CS2R R8, SRZ ;  /* 0x0000000000087805 */ /* 0x000fc6000001ff00 */
[--C-:B------:R-:W-:Y:S01]  /*88a0*/  @!P3 IMAD.X R5, R3, 0x1, R0.reuse, P0 ;  /* 0x000000010305b824 */ /* 0x100fe200000e0600 */
[----:B------:R0:W5:Y:S01]  /*88b0*/  @!P2 LD.E.64 R12, desc[UR44][R14.64] ;  /* 0x0000002c0e0ca980 */ /* 0x000162000c101b00 */
[----:B------:R-:W-:-:S03]  /*88c0*/  @!P3 IMAD.X R7, R7, 0x1, R0, P1 ;  /* 0x000000010707b824 */ /* 0x000fc600008e0600 */
[----:B------:R0:W5:Y:S04]  /*88d0*/  @!P3 LD.E.64 R20, desc[UR44][R4.64] ;  /* 0x0000002c0414b980 */ /* 0x000168000c101b00 */
[----:B------:R0:W5:Y:S02]  /*88e0*/  @!P3 LD.E.64 R8, desc[UR44][R6.64] ;  /* 0x0000002c0608b980 */ /* 0x000164000c101b00 */
.L_x_3946:
[----:B------:R-:W-:Y:S05]  /*88f0*/  BSYNC B1 ;  /* 0x0000000000017941 */ /* 0x000fea0003800000 */
.L_x_3945:
[----:B------:R-:W1:Y:S01]  /*8900*/  SYNCS.PHASECHK.TRANS64.TRYWAIT P0, [R2+URZ+0x32400], R59 ;  /* 0x0324003b020075a7 */ /* 0x000e62000800017f */
[----:B------:R-:W-:Y:S04]  /*8910*/  BSSY B1, `(.L_x_3947) ;  /* 0x0000002000017945 */ /* 0x000fe80003800000 */
[----:B-1----:R-:W-:Y:S05]  /*8920*/  @!P0 BRA `(.L_x_3948) ;  /* 0x0000032c008c8947 */ /* 0x002fea0003800000 */
.L_x_4275:
[----:B------:R-:W-:Y:S05]  /*8930*/  BSYNC B1 ;  /* 0x0000000000017941 */ /* 0x000fea0003800000 */
.L_x_3947:
[----:B0--3--:R-:W3:Y:S04]  /*8940*/  LDL R7, [R1+0x498] ;  /* 0x0004980001077983 */ /* 0x009ee80000100800 */
[----:B------:R-:W4:Y:S01]  /*8950*/  LDL R14, [R1+0x50] ;  /* 0x00005000010e7983 */ /* 0x000f220000100800 */
[----:B-----5:R-:W-:Y:S01]  /*8960*/  IMAD.MOV.U32 R4, RZ, RZ, R20 ;  /* 0x000000ffff047224 */ /* 0x020fe200078e0014 */
[----:B------:R-:W-:Y:S01]  /*8970*/  BSSY B1, `(.L_x_3949) ;  /* 0x0000079000017945 */ /* 0x000fe20003800000 */
[----:B------:R-:W-:Y:S02]  /*8980*/  IMAD.MOV.U32 R5, RZ, RZ, R21 ;  /* 0x000000ffff057224 */ /* 0x000fe400078e0015 */
[----:B------:R-:W-:-:S05]  /*8990*/  IMAD.MOV.U32 R6, RZ, RZ, R10 ;  /* 0x000000ffff067224 */ /* 0x000fca00078e000a */
[----:B------:R-:W-:Y:S01]  /*89a0*/  PRMT R70, R6, 0x7610, R70 ;  /* 0x0000761006467816 */ /* 0x000fe20000000046 */
[----:B------:R-:W-:-:S05]  /*89b0*/  IMAD.MOV.U32 R6, RZ, RZ, R8 ;  /* 0x000000ffff067224 */ /* 0x000fca00078e0008 */
[----:B------:R-:W-:Y:S01]  /*89c0*/  PRMT R28, R6, 0x7610, R28 ;  /* 0x00007610061c7816 */ /* 0x000fe2000000001c */
[----:B------:R-:W-:Y:S02]  /*89d0*/  IMAD.MOV.U32 R6, RZ, RZ, R13 ;  /* 0x000000ffff067224 */ /* 0x000fe400078e000d */
[C---:B---3--:R-:W-:Y:S01]  /*89e0*/  IMAD.SHL.U32 R0, R7.reuse, 0x40, RZ ;  /* 0x0000004007007824 */ /* 0x048fe200078e00ff */
[----:B------:R-:W-:Y:S01]  /*89f0*/  LOP3.LUT P1, RZ, R7, 0x4, RZ, 0xc0, !PT ;  /* 0x0000000407ff7812 */ /* 0x000fe2000782c0ff */
[----:B----4-:R-:W-:-:S03]  /*8a00*/  IMAD R15, R14, -0x80, R61 ;  /* 0xffffff800e0f7824 */ /* 0x010fc600078e023d */
[----:B--2---:R-:W-:-:S04]  /*8a10*/  LOP3.LUT R3, R0, 0x1c0, RZ, 0xc0, !PT ;  /* 0x000001c000037812 */ /* 0x004fc800078ec0ff */
[----:B------:R-:W-:Y:S02]  /*8a20*/  LOP3.LUT R0, R3, 0x18, R22, 0xf8, !PT ;  /* 0x0000001803007812 */ /* 0x000fe400078ef816 */
[----:B------:R-:W-:Y:S02]  /*8a30*/  SHF.R.U32.HI R3, RZ, 0x3, R3 ;  /* 0x00000003ff037819 */ /* 0x000fe40000011603 */
[----:B------:R-:W-:Y:S02]  /*8a40*/  VIMNMX R15, R15, 0x80, PT ;  /* 0x000000800f0f7848 */ /* 0x000fe40003fe0100 */
[----:B------:R-:W-:Y:S02]  /*8a50*/  LOP3.LUT R0, R0, R3, RZ, 0x3c, !PT ;  /* 0x0000000300007212 */ /* 0x000fe400078e3cff */
[----:B------:R-:W-:Y:S02]  /*8a60*/  ISETP.GE.AND P0, PT, R158, R15, PT ;  /* 0x0000000f9e00720c */ /* 0x000fe40003f06270 */
[----:B------:R-:W-:Y:S01]  /*8a70*/  PRMT R3, R4, 0x5410, R5 ;  /* 0x0000541004037816 */ /* 0x000fe20000000005 */
[----:B------:R-:W-:-:S02]  /*8a80*/  IMAD R5, R203, 0x200, R0 ;  /* 0x00000200cb057824 */ /* 0x000fc400078e0200 */
[----:B------:R-:W-:Y:S02]  /*8a90*/  IMAD.MOV.U32 R4, RZ, RZ, R11 ;  /* 0x000000ffff047224 */ /* 0x000fe400078e000b */
[----:B------:R-:W-:Y:S02]  /*8aa0*/  IMAD R14, R5, 0x2, R2 ;  /* 0x00000002050e7824 */ /* 0x000fe400078e0202 */
[----:B------:R-:W-:Y:S01]  /*8ab0*/  IMAD.MOV.U32 R5, RZ, RZ, R12 ;  /* 0x000000ffff057224 */ /* 0x000fe200078e000c */
[----:B------:R-:W-:Y:S01]  /*8ac0*/  PRMT R44, R4, 0x7610, R44 ;  /* 0x00007610042c7816 */ /* 0x000fe2000000002c */
[----:B------:R-:W-:Y:S02]  /*8ad0*/  IMAD.MOV.U32 R4, RZ, RZ, R9 ;  /* 0x000000ffff047224 */ /* 0x000fe400078e0009 */
[----:B------:R-:W-:Y:S01]  /*8ae0*/  VIADD R7, R14, 0x18400 ;  /* 0x000184000e077836 */ /* 0x000fe20000000000 */
[----:B------:R-:W-:Y:S01]  /*8af0*/  PRMT R70, R70, 0x5410, R5 ;  /* 0x0000541046467816 */ /* 0x000fe20000000005 */
[----:B------:R-:W-:Y:S01]  /*8b00*/  VIADD R0, R14, 0x18440 ;  /* 0x000184400e007836 */ /* 0x000fe20000000000 */
[----:B------:R-:W-:Y:S01]  /*8b10*/  PRMT R28, R28, 0x5410, R4 ;  /* 0x000054101c1c7816 */ /* 0x000fe20000000004 */
[----:B------:R-:W-:Y:S01]  /*8b20*/  @P1 VIADD R0, R7, 0xffffffc0 ;  /* 0xffffffc007001836 */ /* 0x000fe20000000000 */
[----:B------:R-:W-:Y:S01]  /*8b30*/  PRMT R44, R44, 0x5410, R6 ;  /* 0x000054102c2c7816 */ /* 0x000fe20000000006 */
[----:B------:R-:W-:Y:S06]  /*8b40*/  @P0 BRA `(.L_x_3950) ;  /* 0x00000004006c0947 */ /* 0x000fec0003800000 */
[----:B------:R-:W0:Y:S01]  /*8b50*/  LDC R5, c[0x0][0x3f4] ;  /* 0x0000fd00ff057b82 */ /* 0x000e220000000800 */
[----:B------:R-:W-:Y:S01]  /*8b60*/  BSSY B2, `(.L_x_3951) ;  /* 0x000002e000027945 */ /* 0x000fe20003800000 */
[-C--:B0-----:R-:W-:Y:S02]  /*8b70*/  ISETP.GE.AND P0, PT, R154, R5.reuse, PT ;  /* 0x000000059a00720c */ /* 0x081fe40003f06270 */
[----:B------:R-:W-:-:S11]  /*8b80*/  ISETP.GE.AND P1, PT, R164, R5, PT ;  /* 0x00000005a400720c */ /* 0x000fd60003f26270 */
[----:B------:R-:W-:Y:S05]  /*8b90*/  @P0 BRA `(.L_x_3952) ;  /* 0x0000000000a80947 */ /* 0x000fea0003800000 */
[----:B------:R-:W0:Y:S01]  /*8ba0*/  LDS.128 R4, [R14+0x18400] ;  /* 0x018400000e047984 */ /* 0x000e220000000c00 */
[----:B------:R-:W-:Y:S01]  /*8bb0*/  SHF.R.U32.HI R62, RZ, 0x10, R57 ;  /* 0x00000010ff3e7819 */ /* 0x000fe20000011639 */
[--C-:B------:R-:W-:Y:S01]  /*8bc0*/  HADD2.F32 R61, -RZ, R63.reuse.H1_H1 ;  /* 0x3000003fff3d7230 */ /* 0x100fe20000004100 */
[----:B-1----:R-:W-:Y:S01]  /*8bd0*/  SHF.R.U32.HI R59, RZ, 0x10, R53 ;  /* 0x00000010ff3b7819 */ /* 0x002fe20000011635 */
[----:B------:R-:W-:Y:S01]  /*8be0*/  HADD2.F32 R58, -RZ, R63.H0_H0 ;  /* 0x2000003fff3a7230 */ /* 0x000fe20000004100 */
[----:B------:R-:W-:Y:S01]  /*8bf0*/  SHF.R.U64 R65, R56, 0x10, R57 ;  /* 0x0000001038417819 */ /* 0x000fe20000001239 */
[----:B------:R-:W-:Y:S01]  /*8c00*/  HADD2.F32 R62, -RZ, R62.H0_H0 ;  /* 0x2000003eff3e7230 */ /* 0x000fe20000004100 */
[----:B------:R-:W-:Y:S01]  /*8c10*/  SHF.R.U64 R67, R52, 0x10, R53 ;  /* 0x0000001034437819 */ /* 0x000fe20000001235 */
[----:B------:R-:W-:Y:S02]  /*8c20*/  HADD2.F32 R59, -RZ, R59.H0_H0 ;  /* 0x2000003bff3b7230 */ /* 0x000fe40000004100 */
[----:B0-----:R-:W-:-:S02]  /*8c30*/  HADD2.F32 R56, -RZ, R7.H0_H0 ;  /* 0x20000007ff387230 */ /* 0x001fc40000004100 */
[----:B------:R-:W-:Y:S02]  /*8c40*/  HADD2.F32 R57, -RZ, R7.H1_H1 ;  /* 0x30000007ff397230 */ /* 0x000fe40000004100 */
[--C-:B------:R-:W-:Y:S02]  /*8c50*/  HADD2.F32 R7, -RZ, R4.reuse.H0_H0 ;  /* 0x20000004ff077230 */ /* 0x100fe40000004100 */
[----:B------:R-:W-:Y:S02]  /*8c60*/  HADD2.F32 R4, -RZ, R4.H1_H1 ;  /* 0x30000004ff047230 */ /* 0x000fe40000004100 */
[CC--:B------:R-:W-:Y:S01]  /*8c70*/  FMUL.FTZ R63, R57.reuse, R62.reuse ;  /* 0x0000003e393f7220 */ /* 0x0c0fe20000410000 */
[----:B------:R-:W-:Y:S01]  /*8c80*/  FMUL.FTZ R57, R57, R59 ;  /* 0x0000003b39397220 */ /* 0x000fe20000410000 */
[--C-:B------:R-:W-:Y:S02]  /*8c90*/  HADD2.F32 R52, -RZ, R6.reuse.H0_H0 ;  /* 0x20000006ff347230 */ /* 0x100fe40000004100 */
[----:B------:R-:W-:Y:S01]  /*8ca0*/  FMUL.FTZ R64, R4, R61 ;  /* 0x0000003d04407220 */ /* 0x000fe20000410000 */
[----:B------:R-:W-:Y:S01]  /*8cb0*/  FFMA.FTZ R66, R56, R62, R57 ;  /* 0x0000003e38427223 */ /* 0x000fe20000010039 */
        /* <DEDUP_REMOVED lines=24> */
.L_x_3952:
[----:B------:R-:W-:Y:S05]  /*8e40*/  BSYNC B2 ;  /* 0x0000000000027941 */ /* 0x000fea0003800000 */
.L_x_3951:
[----:B------:R-:W-:Y:S05]  /*8e50*/  @P1 BRA `(.L_x_3950) ;  /* 0x0000000000a81947 */ /* 0x000fea0003800000 */
[----:B0-----:R-:W0:Y:S01]  /*8e60*/  LDS.128 R4, [R0] ;  /* 0x0000000000047984 */ /* 0x001e220000000c00 */
[----:B------:R-:W-:Y:S01]  /*8e70*/  SHF.R.U32.HI R53, RZ, 0x10, R25 ;  /* 0x00000010ff357819 */ /* 0x000fe20000011619 */
[----:B------:R-:W-:Y:S01]  /*8e80*/  HADD2.F32 R52, -RZ, R68.H0_H0 ;  /* 0x20000044ff347230 */ /* 0x000fe20000004100 */
[--C-:B------:R-:W-:Y:S01]  /*8e90*/  SHF.R.U32.HI R57, RZ, 0x10, R27.reuse ;  /* 0x00000010ff397819 */ /* 0x100fe2000001161b */
[----:B------:R-:W-:Y:S01]  /*8ea0*/  HADD2.F32 R56, -RZ, R69.H0_H0 ;  /* 0x20000045ff387230 */ /* 0x000fe20000004100 */
[----:B------:R-:W-:Y:S01]  /*8eb0*/  SHF.R.U64 R61, R26, 0x10, R27 ;  /* 0x000000101a3d7819 */ /* 0x000fe2000000121b */
[----:B------:R-:W-:Y:S01]  /*8ec0*/  HADD2.F32 R53, -RZ, R53.H0_H0 ;  /* 0x20000035ff357230 */ /* 0x000fe20000004100 */
[----:B------:R-:W-:Y:S01]  /*8ed0*/  SHF.R.U64 R63, R24, 0x10, R25 ;  /* 0x00000010183f7819 */ /* 0x000fe20000001219 */
[----:B------:R-:W-:Y:S02]  /*8ee0*/  HADD2.F32 R57, -RZ, R57.H0_H0 ;  /* 0x20000039ff397230 */ /* 0x000fe40000004100 */
[----:B0-----:R-:W-:-:S02]  /*8ef0*/  HADD2.F32 R27, -RZ, R7.H1_H1 ;  /* 0x30000007ff1b7230 */ /* 0x001fc40000004100 */
[----:B------:R-:W-:Y:S02]  /*8f00*/  HADD2.F32 R26, -RZ, R7.H0_H0 ;  /* 0x20000007ff1a7230 */ /* 0x000fe40000004100 */
[--C-:B------:R-:W-:Y:S02]  /*8f10*/  HADD2.F32 R7, -RZ, R4.reuse.H0_H0 ;  /* 0x20000004ff077230 */ /* 0x100fe40000004100 */
[C---:B------:R-:W-:Y:S01]  /*8f20*/  FMUL.FTZ R62, R27.reuse, R53 ;  /* 0x000000351b3e7220 */ /* 0x040fe20000410000 */
[----:B------:R-:W-:Y:S02]  /*8f30*/  HADD2.F32 R4, -RZ, R4.H1_H1 ;  /* 0x30000004ff047230 */ /* 0x000fe40000004100 */
[-C--:B-1----:R-:W-:Y:S01]  /*8f40*/  FMUL.FTZ R59, R27, R57.reuse ;  /* 0x000000391b3b7220 */ /* 0x082fe20000410000 */
[--C-:B------:R-:W-:Y:S02]  /*8f50*/  HADD2.F32 R24, -RZ, R6.reuse.H0_H0 ;  /* 0x20000006ff187230 */ /* 0x100fe40000004100 */
[----:B------:R-:W-:Y:S01]  /*8f60*/  FFMA.FTZ R64, R26, R57, R62 ;  /* 0x000000391a407223 */ /* 0x000fe2000001003e */
[----:B------:R-:W-:-:S02]  /*8f70*/  HADD2.F32 R25, -RZ, R6.H1_H1 ;  /* 0x30000006ff197230 */ /* 0x000fc40000004100 */
[----:B------:R-:W-:Y:S01]  /*8f80*/  FMUL.FTZ R58, R4, R56 ;  /* 0x00000038043a7220 */ /* 0x000fe20000410000 */
[--C-:B------:R-:W-:Y:S02]  /*8f90*/  HADD2.F32 R27, -RZ, R60.reuse.H1_H1 ;  /* 0x3000003cff1b7230 */ /* 0x100fe40000004100 */
[----:B------:R-:W-:Y:S01]  /*8fa0*/  FFMA.FTZ R59, R26, R53, -R59 ;  /* 0x000000351a3b7223 */ /* 0x000fe2000001083b */
[--C-:B------:R-:W-:Y:S02]  /*8fb0*/  HADD2.F32 R6, -RZ, R5.reuse.H0_H0 ;  /* 0x20000005ff067230 */ /* 0x100fe40000004100 */
[-C--:B------:R-:W-:Y:S01]  /*8fc0*/  FMUL.FTZ R62, R4, R52.reuse ;  /* 0x00000034043e7220 */ /* 0x080fe20000410000 */
[----:B------:R-:W-:Y:S02]  /*8fd0*/  HADD2.F32 R60, -RZ, R60.H0_H0 ;  /* 0x2000003cff3c7230 */ /* 0x000fe40000004100 */
[----:B------:R-:W-:Y:S01]  /*8fe0*/  FFMA.FTZ R58, R7, R52, -R58 ;  /* 0x00000034073a7223 */ /* 0x000fe2000001083a */
[----:B------:R-:W-:-:S02]  /*8ff0*/  HADD2.F32 R5, -RZ, R5.H1_H1 ;  /* 0x30000005ff057230 */ /* 0x000fc40000004100 */
[----:B------:R-:W-:Y:S01]  /*9000*/  FFMA.FTZ R53, R7, R56, R62 ;  /* 0x0000003807357223 */ /* 0x000fe2000001003e */
[----:B------:R-:W-:Y:S02]  /*9010*/  HADD2.F32 R26, -RZ, R61.H0_H0 ;  /* 0x2000003dff1a7230 */ /* 0x000fe40000004100 */
[CC--:B------:R-:W-:Y:S01]  /*9020*/  FMUL.FTZ R57, R25.reuse, R27.reuse ;  /* 0x0000001b19397220 */ /* 0x0c0fe20000410000 */
[----:B------:R-:W-:Y:S02]  /*9030*/  HADD2.F32 R4, -RZ, R63.H0_H0 ;  /* 0x2000003fff047230 */ /* 0x000fe40000004100 */
[----:B------:R-:W-:Y:S01]  /*9040*/  FMUL.FTZ R52, R25, R60 ;  /* 0x0000003c19347220 */ /* 0x000fe20000410000 */
[C---:B------:R-:W-:Y:S01]  /*9050*/  FMUL.FTZ R7, R5.reuse, R26 ;  /* 0x0000001a05077220 */ /* 0x040fe20000410000 */
[C---:B------:R-:W-:Y:S01]  /*9060*/  FFMA.FTZ R57, R24.reuse, R60, -R57 ;  /* 0x0000003c18397223 */ /* 0x040fe20000010839 */
[-C--:B------:R-:W-:Y:S01]  /*9070*/  FMUL.FTZ R25, R5, R4.reuse ;  /* 0x0000000405197220 */ /* 0x080fe20000410000 */
[----:B------:R-:W-:Y:S01]  /*9080*/  FFMA.FTZ R52, R24, R27, R52 ;  /* 0x0000001b18347223 */ /* 0x000fe20000010034 */
[----:B------:R-:W-:Y:S01]  /*9090*/  FFMA.FTZ R5, R6, R4, -R7 ;  /* 0x0000000406057223 */ /* 0x000fe20000010807 */
[----:B------:R-:W-:Y:S01]  /*90a0*/  F2FP.F16.F32.PACK_AB R7, R64, R59 ;  /* 0x0000003b4007723e */ /* 0x000fe200000000ff */
[----:B------:R-:W-:Y:S01]  /*90b0*/  FFMA.FTZ R26, R6, R26, R25 ;  /* 0x0000001a061a7223 */ /* 0x000fe20000010019 */
[----:B------:R-:W-:-:S02]  /*90c0*/  F2FP.F16.F32.PACK_AB R4, R53, R58 ;  /* 0x0000003a3504723e */ /* 0x000fc400000000ff */
[----:B------:R-:W-:Y:S02]  /*90d0*/  F2FP.F16.F32.PACK_AB R6, R52, R57 ;  /* 0x000000393406723e */ /* 0x000fe400000000ff */
[----:B------:R-:W-:-:S05]  /*90e0*/  F2FP.F16.F32.PACK_AB R5, R26, R5 ;  /* 0x000000051a05723e */ /* 0x000fca00000000ff */
[----:B------:R2:W-:Y:S02]  /*90f0*/  STS.128 [R0], R4 ;  /* 0x0000000400007388 */ /* 0x0005e40000000c00 */
.L_x_3950:
[----:B------:R-:W-:Y:S05]  /*9100*/  BSYNC B1 ;  /* 0x0000000000017941 */ /* 0x000fea0003800000 */
.L_x_3949:
[----:B------:R-:W-:-:S13]  /*9110*/  ISETP.GE.AND P0, PT, R175, R15, PT ;  /* 0x0000000faf00720c */ /* 0x000fda0003f06270 */
[----:B------:R-:W-:Y:S05]  /*9120*/  @P0 BRA `(.L_x_3953) ;  /* 0x0000001800540947 */ /* 0x000fea0003800000 */
[----:B0-2---:R-:W0:Y:S01]  /*9130*/  LDC R5, c[0x0][0x3f4] ;  /* 0x0000fd00ff057b82 */ /* 0x005e220000000800 */
[----:B------:R-:W-:Y:S01]  /*9140*/  BSSY B1, `(.L_x_3954) ;  /* 0x000002e000017945 */ /* 0x000fe20003800000 */
[-C--:B0-----:R-:W-:Y:S02]  /*9150*/  ISETP.GE.AND P0, PT, R154, R5.reuse, PT ;  /* 0x000000059a00720c */ /* 0x081fe40003f06270 */
[----:B------:R-:W-:-:S11]  /*9160*/  ISETP.GE.AND P1, PT, R164, R5, PT ;  /* 0x00000005a400720c */ /* 0x000fd60003f26270 */
[----:B------:R-:W-:Y:S05]  /*9170*/  @P0 BRA `(.L_x_3955) ;  /* 0x0000000000a80947 */ /* 0x000fea0003800000 */
[----:B------:R-:W0:Y:S01]  /*9180*/  LDS.128 R4, [R14+0x1a400] ;  /* 0x01a400000e047984 */ /* 0x000e220000000c00 */
[----:B------:R-:W-:Y:S01]  /*9190*/  SHF.R.U32.HI R26, RZ, 0x10, R13 ;  /* 0x00000010ff1a7819 */ /* 0x000fe2000001160d */
[--C-:B------:R-:W-:Y:S01]  /*91a0*/  HADD2.F32 R15, -RZ, R70.reuse.H0_H0 ;  /* 0x20000046ff0f7230 */ /* 0x100fe20000004100 */
[----:B------:R-:W-:Y:S01]  /*91b0*/  SHF.R.U32.HI R24, RZ, 0x10, R11 ;  /* 0x00000010ff187819 */ /* 0x000fe2000001160b */
[----:B------:R-:W-:Y:S01]  /*91c0*/  HADD2.F32 R25, -RZ, R70.H1_H1 ;  /* 0x30000046ff197230 */ /* 0x000fe20000004100 */
        /* <DEDUP_REMOVED lines=8> */
[----:B------:R-:W-:Y:S01]  /*9250*/  FMUL.FTZ R13, R13, R24 ;  /* 0x000000180d0d7220 */ /* 0x000fe20000410000 */
[----:B------:R-:W-:Y:S02]  /*9260*/  HADD2.F32 R4, -RZ, R4.H1_H1 ;  /* 0x30000004ff047230 */ /* 0x000fe40000004100 */
[--C-:B------:R-:W-:Y:S02]  /*9270*/  HADD2.F32 R10, -RZ, R6.reuse.H0_H0 ;  /* 0x20000006ff0a7230 */ /* 0x100fe40000004100 */
[----:B------:R-:W-:Y:S01]  /*9280*/  FFMA.FTZ R26, R12, R26, R13 ;  /* 0x0000001a0c1a7223 */ /* 0x000fe2000001000d */
[----:B------:R-:W-:-:S02]  /*9290*/  HADD2.F32 R11, -RZ, R6.H1_H1 ;  /* 0x30000006ff0b7230 */ /* 0x000fc40000004100 */
[----:B------:R-:W-:Y:S01]  /*92a0*/  FFMA.FTZ R27, R12, R24, -R27 ;  /* 0x000000180c1b7223 */ /* 0x000fe2000001081b */
[--C-:B------:R-:W-:Y:S02]  /*92b0*/  HADD2.F32 R13, -RZ, R44.reuse.H1_H1 ;  /* 0x3000002cff0d7230 */ /* 0x100fe40000004100 */
[C---:B------:R-:W-:Y:S01]  /*92c0*/  FMUL.FTZ R52, R4.reuse, R25 ;  /* 0x0000001904347220 */ /* 0x040fe20000410000 */
        /* <DEDUP_REMOVED lines=20> */
[----:B------:R0:W-:Y:S02]  /*9410*/  STS.128 [R14+0x1a400], R4 ;  /* 0x01a400040e007388 */ /* 0x0001e40000000c00 */
.L_x_3955:
[----:B------:R-:W-:Y:S05]  /*9420*/  BSYNC B1 ;  /* 0x0000000000017941 */ /* 0x000fea0003800000 */
.L_x_3954:
[----:B------:R-:W-:Y:S05]  /*9430*/  @P1 BRA `(.L_x_3953) ;  /* 0x0000001400901947 */ /* 0x000fea0003800000 */
[----:B0-----:R-:W0:Y:S01]  /*9440*/  LDS.128 R4, [R0+0x2000] ;  /* 0x0020000000047984 */ /* 0x001e220000000c00 */
[----:B------:R-:W-:Y:S01]  /*9450*/  SHF.R.U32.HI R13, RZ, 0x10, R21 ;  /* 0x00000010ff0d7819 */ /* 0x000fe20000011615 */
[----:B------:R-:W-:Y:S01]  /*9460*/  HADD2.F32 R12, -RZ, R3.H0_H0 ;  /* 0x20000003ff0c7230 */ /* 0x000fe20000004100 */
[----:B------:R-:W-:Y:S01]  /*9470*/  SHF.R.U32.HI R15, RZ, 0x10, R9 ;  /* 0x00000010ff0f7819 */ /* 0x000fe20000011609 */
[--C-:B------:R-:W-:Y:S01]  /*9480*/  HADD2.F32 R14, -RZ, R28.reuse.H0_H0 ;  /* 0x2000001cff0e7230 */ /* 0x100fe20000004100 */
[----:B------:R-:W-:Y:S01]  /*9490*/  SHF.R.U64 R27, R20, 0x10, R21 ;  /* 0x00000010141b7819 */ /* 0x000fe20000001215 */
[----:B------:R-:W-:Y:S01]  /*94a0*/  HADD2.F32 R13, -RZ, R13.H0_H0 ;  /* 0x2000000dff0d7230 */ /* 0x000fe20000004100 */
[----:B------:R-:W-:Y:S01]  /*94b0*/  SHF.R.U64 R25, R8, 0x10, R9 ;  /* 0x0000001008197819 */ /* 0x000fe20000001209 */
[----:B------:R-:W-:Y:S02]  /*94c0*/  HADD2.F32 R15, -RZ, R15.H0_H0 ;  /* 0x2000000fff0f7230 */ /* 0x000fe40000004100 */
[----:B------:R-:W-:-:S02]  /*94d0*/  HADD2.F32 R28, -RZ, R28.H1_H1 ;  /* 0x3000001cff1c7230 */ /* 0x000fc40000004100 */
[--C-:B0-----:R-:W-:Y:S02]  /*94e0*/  HADD2.F32 R11, -RZ, R7.reuse.H1_H1 ;  /* 0x30000007ff0b7230 */ /* 0x101fe40000004100 */
[----:B------:R-:W-:Y:S02]  /*94f0*/  HADD2.F32 R10, -RZ, R7.H0_H0 ;  /* 0x20000007ff0a7230 */ /* 0x000fe40000004100 */
[--C-:B------:R-:W-:Y:S02]  /*9500*/  HADD2.F32 R7, -RZ, R4.reuse.H0_H0 ;  /* 0x20000004ff077230 */ /* 0x100fe40000004100 */
[C---:B------:R-:W-:Y:S01]  /*9510*/  FMUL.FTZ R24, R11.reuse, R13 ;  /* 0x0000000d0b187220 */ /* 0x040fe20000410000 */
[----:B------:R-:W-:Y:S02]  /*9520*/  HADD2.F32 R4, -RZ, R4.H1_H1 ;  /* 0x30000004ff047230 */ /* 0x000fe40000004100 */
[----:B------:R-:W-:Y:S01]  /*9530*/  FMUL.FTZ R21, R11, R15 ;  /* 0x0000000f0b157220 */ /* 0x000fe20000410000 */
[----:B------:R-:W-:-:S02]  /*9540*/  HADD2.F32 R8, -RZ, R6.H0_H0 ;  /* 0x20000006ff087230 */ /* 0x000fc40000004100 */
[----:B------:R-:W-:Y:S01]  /*9550*/  FFMA.FTZ R26, R10, R15, R24 ;  /* 0x0000000f0a1a7223 */ /* 0x000fe20000010018 */
[----:B------:R-:W-:Y:S02]  /*9560*/  HADD2.F32 R9, -RZ, R6.H1_H1 ;  /* 0x30000006ff097230 */ /* 0x000fe40000004100 */
[C---:B------:R-:W-:Y:S01]  /*9570*/  FMUL.FTZ R20, R4.reuse, R14 ;  /* 0x0000000e04147220 */ /* 0x040fe20000410000 */
[-C--:B------:R-:W-:Y:S01]  /*9580*/  FMUL.FTZ R24, R4, R12.reuse ;  /* 0x0000000c04187220 */ /* 0x080fe20000410000 */
[----:B------:R-:W-:Y:S02]  /*9590*/  HADD2.F32 R6, -RZ, R5.H0_H0 ;  /* 0x20000005ff067230 */ /* 0x000fe40000004100 */
[----:B------:R-:W-:Y:S01]  /*95a0*/  FFMA.FTZ R21, R10, R13, -R21 ;  /* 0x0000000d0a157223 */ /* 0x000fe20000010815 */
[----:B------:R-:W-:Y:S02]  /*95b0*/  HADD2.F32 R4, -RZ, R3.H1_H1 ;  /* 0x30000003ff047230 */ /* 0x000fe40000004100 */
[----:B------:R-:W-:Y:S01]  /*95c0*/  FFMA.FTZ R20, R7, R12, -R20 ;  /* 0x0000000c07147223 */ /* 0x000fe20000010814 */
[----:B------:R-:W-:-:S02]  /*95d0*/  HADD2.F32 R5, -RZ, R5.H1_H1 ;  /* 0x30000005ff057230 */ /* 0x000fc40000004100 */
[----:B------:R-:W-:Y:S01]  /*95e0*/  FFMA.FTZ R11, R7, R14, R24 ;  /* 0x0000000e070b7223 */ /* 0x000fe20000010018 */
[----:B------:R-:W-:Y:S02]  /*95f0*/  HADD2.F32 R10, -RZ, R25.H0_H0 ;  /* 0x20000019ff0a7230 */ /* 0x000fe40000004100 */
[C---:B------:R-:W-:Y:S01]  /*9600*/  FMUL.FTZ R13, R9.reuse, R28 ;  /* 0x0000001c090d7220 */ /* 0x040fe20000410000 */
        /* <DEDUP_REMOVED lines=12> */
[----:B------:R3:W-:Y:S01]  /*96d0*/  STS.128 [R0+0x2000], R4 ;  /* 0x0020000400007388 */ /* 0x0007e20000000c00 */
[----:B------:R-:W-:Y:S05]  /*96e0*/  BRA `(.L_x_3953) ;  /* 0x0000001000e47947 */ /* 0x000fea0003800000 */
.L_x_3940:
        /* <DEDUP_REMOVED lines=9> */
[----:B--2---:R-:W-:-:S05]  /*9780*/  LEA R3, R3, R0, 0x6 ;  /* 0x0000000003037211 */ /* 0x004fca00078e30ff */
        /* <DEDUP_REMOVED lines=19> */
[----:B------:R-:W0:Y:S01]  /*98c0*/  LDC R27, c[0x0][0x3f4] ;  /* 0x0000fd00ff1b7b82 */ /* 0x000e220000000800 */
[----:B------:R-:W1:Y:S01]  /*98d0*/  SHFL.IDX PT, R5, R44, RZ, 0x1c1f ;  /* 0x001c1fff2c057589 */ /* 0x000e6200000e0000 */
[----:B------:R-:W-:-:S03]  /*98e0*/  IMAD R3, R28, R7, RZ ;  /* 0x000000071c037224 */ /* 0x000fc600078e02ff */
[----:B------:R-:W2:Y:S04]  /*98f0*/  SHFL.IDX PT, R4, R24, RZ, 0x1c1f ;  /* 0x001c1fff18047589 */ /* 0x000ea800000e0000 */
[----:B------:R-:W3:Y:S04]  /*9900*/  SHFL.IDX PT, R14, R60, RZ, 0x1c1f ;  /* 0x001c1fff3c0e7589 */ /* 0x000ee800000e0000 */
[----:B------:R-:W4:Y:S01]  /*9910*/  SHFL.IDX PT, R6, R26, RZ, 0x1c1f ;  /* 0x001c1fff1a067589 */ /* 0x000f2200000e0000 */
[----:B0-----:R-:W-:-:S04]  /*9920*/  ISETP.GE.AND P0, PT, R22, R27, PT ;  /* 0x0000001b1600720c */ /* 0x001fc80003f06270 */
[----:B------:R-:W-:-:S13]  /*9930*/  ISETP.GE.OR P1, PT, R0, R3, P0 ;  /* 0x000000030000720c */ /* 0x000fda0000726670 */
[C---:B------:R-:W-:Y:S01]  /*9940*/  @!P1 IMAD.SHL.U32 R7, R22.reuse, 0x2, RZ ;  /* 0x0000000216079824 */ /* 0x040fe200078e00ff */
[----:B------:R-:W-:-:S04]  /*9950*/  @!P1 SHF.L.U64.HI R21, R22, 0x1, R23 ;  /* 0x0000000116159819 */ /* 0x000fc80000010217 */
[----:B-1----:R-:W-:-:S05]  /*9960*/  @!P1 IADD3 R8, P2, R5, R7, RZ ;  /* 0x0000000705089210 */ /* 0x002fca0007f5e0ff */
[----:B--2---:R-:W-:Y:S01]  /*9970*/  @!P1 IMAD.X R9, R4, 0x1, R21, P2 ;  /* 0x0000000104099824 */ /* 0x004fe200010e0615 */
[----:B---3--:R-:W-:-:S05]  /*9980*/  @!P1 IADD3 R4, P2, R14, R7, RZ ;  /* 0x000000070e049210 */ /* 0x008fca0007f5e0ff */
[----:B----4-:R-:W-:Y:S01]  /*9990*/  @!P1 IMAD.X R5, R6, 0x1, R21, P2 ;  /* 0x0000000106059824 */ /* 0x010fe200010e0615 */
[----:B------:R-:W2:Y:S05]  /*99a0*/  @!P1 LD.E.128 R8, desc[UR44][R8.64] ;  /* 0x0000002c08089980 */ /* 0x000eaa000c101d00 */
[----:B------:R-:W3:Y:S01]  /*99b0*/  @!P1 LD.E.128 R4, desc[UR44][R4.64] ;  /* 0x0000002c04049980 */ /* 0x000ee2000c101d00 */
[----:B------:R-:W-:Y:S02]  /*99c0*/  CS2R R20, SRZ ;  /* 0x0000000000147805 */ /* 0x000fe4000001ff00 */
[----:B------:R-:W-:Y:S02]  /*99d0*/  CS2R R52, SRZ ;  /* 0x0000000000347805 */ /* 0x000fe4000001ff00 */
[----:B------:R-:W-:Y:S01]  /*99e0*/  CS2R R56, SRZ ;  /* 0x0000000000387805 */ /* 0x000fe2000001ff00 */
[----:B------:R0:W1:Y:S01]  /*99f0*/  SHFL.IDX PT, R25, R44, 0x1, 0x1c1f ;  /* 0x003c1f002c197f89 */ /* 0x00006200000e0000 */
[----:B------:R-:W-:-:S03]  /*9a00*/  CS2R R58, SRZ ;  /* 0x00000000003a7805 */ /* 0x000fc6000001ff00 */
[----:B------:R-:W4:Y:S04]  /*9a10*/  SHFL.IDX PT, R24, R24, 0x1, 0x1c1f ;  /* 0x003c1f0018187f89 */ /* 0x000f2800000e0000 */
[----:B------:R0:W0:Y:S04]  /*9a20*/  SHFL.IDX PT, R14, R60, 0x1, 0x1c1f ;  /* 0x003c1f003c0e7f89 */ /* 0x00002800000e0000 */
[----:B------:R-:W0:Y:S01]  /*9a30*/  SHFL.IDX PT, R26, R26, 0x1, 0x1c1f ;  /* 0x003c1f001a1a7f89 */ /* 0x000e2200000e0000 */
[----:B--2---:R-:W-:Y:S02]  /*9a40*/  @!P1 IMAD.MOV.U32 R20, RZ, RZ, R8 ;  /* 0x000000ffff149224 */ /* 0x004fe400078e0008 */
[----:B------:R-:W-:-:S02]  /*9a50*/  @!P1 IMAD.MOV.U32 R52, RZ, RZ, R10 ;  /* 0x000000ffff349224 */ /* 0x000fc400078e000a */
[----:B------:R-:W-:Y:S01]  /*9a60*/  @!P1 IMAD.MOV.U32 R53, RZ, RZ, R11 ;  /* 0x000000ffff359224 */ /* 0x000fe200078e000b */
[----:B---3--:R-:W-:Y:S01]  /*9a70*/  @!P1 MOV R57, R5 ;  /* 0x0000000500399202 */ /* 0x008fe20000000f00 */
[----:B------:R-:W-:Y:S02]  /*9a80*/  @!P1 IMAD.MOV.U32 R21, RZ, RZ, R9 ;  /* 0x000000ffff159224 */ /* 0x000fe400078e0009 */
[----:B------:R-:W-:Y:S02]  /*9a90*/  IMAD.MOV.U32 R12, RZ, RZ, R20 ;  /* 0x000000ffff0c7224 */ /* 0x000fe400078e0014 */
[----:B------:R-:W-:Y:S02]  /*9aa0*/  @!P1 IMAD.MOV.U32 R56, RZ, RZ, R4 ;  /* 0x000000ffff389224 */ /* 0x000fe400078e0004 */
[----:B------:R-:W-:Y:S01]  /*9ab0*/  @!P1 IMAD.MOV.U32 R58, RZ, RZ, R6 ;  /* 0x000000ffff3a9224 */ /* 0x000fe200078e0006 */
[----:B------:R-:W-:Y:S01]  /*9ac0*/  PRMT R65, R12, 0x7610, R65 ;  /* 0x000076100c417816 */ /* 0x000fe20000000041 */
[----:B------:R-:W-:-:S02]  /*9ad0*/  @!P1 IMAD.MOV.U32 R59, RZ, RZ, R7 ;  /* 0x000000ffff3b9224 */ /* 0x000fc400078e0007 */
[----:B------:R-:W-:Y:S02]  /*9ae0*/  IMAD.MOV.U32 R8, RZ, RZ, R52 ;  /* 0x000000ffff087224 */ /* 0x000fe400078e0034 */
[----:B------:R-:W-:Y:S02]  /*9af0*/  IMAD.MOV.U32 R9, RZ, RZ, R53 ;  /* 0x000000ffff097224 */ /* 0x000fe400078e0035 */
        /* <DEDUP_REMOVED lines=9> */
[----:B------:R-:W-:Y:S02]  /*9b90*/  CS2R R8, SRZ ;  /* 0x0000000000087805 */ /* 0x000fe4000001ff00 */
[----:B------:R-:W-:Y:S02]  /*9ba0*/  PRMT R83, R6, 0x7610, R83 ;  /* 0x0000761006537816 */ /* 0x000fe40000000053 */
[----:B01--4-:R-:W-:-:S07]  /*9bb0*/  PRMT R77, R7, 0x7610, R77 ;  /* 0x00007610074d7816 */ /* 0x013fce000000004d */
.L_x_4285:
        /* <DEDUP_REMOVED lines=18> */
[-C--:B------:R-:W-:Y:S02]  /*9ce0*/  IADD3 R4, P1, R25, R8.reuse, RZ ;  /* 0x0000000819047210 */ /* 0x080fe40007f3e0ff */
[----:B------:R-:W-:-:S03]  /*9cf0*/  IADD3 R8, P2, R14, R8, RZ ;  /* 0x000000080e087210 */ /* 0x000fc60007f5e0ff */
[--C-:B------:R-:W-:Y:S02]  /*9d00*/  IMAD.X R5, R24, 0x1, R7.reuse, P1 ;  /* 0x0000000118057824 */ /* 0x100fe400008e0607 */
[----:B------:R-:W-:-:S04]  /*9d10*/  IMAD.X R9, R26, 0x1, R7, P2 ;  /* 0x000000011a097824 */ /* 0x000fc800010e0607 */
[----:B------:R-:W5:Y:S04]  /*9d20*/  LD.E.128 R4, desc[UR44][R4.64] ;  /* 0x0000002c04047980 */ /* 0x000f68000c101d00 */
[----:B------:R-:W5:Y:S02]  /*9d30*/  LD.E.128 R8, desc[UR44][R8.64] ;  /* 0x0000002c08087980 */ /* 0x000f64000c101d00 */
.L_x_3958:
[----:B------:R-:W-:Y:S05]  /*9d40*/  BSYNC B1 ;  /* 0x0000000000017941 */ /* 0x000fea0003800000 */
.L_x_3957:
[----:B------:R-:W0:Y:S01]  /*9d50*/  SYNCS.PHASECHK.TRANS64.TRYWAIT P1, [R2+URZ+0x32400], R13 ;  /* 0x0324000d020075a7 */ /* 0x000e22000802017f */
[----:B------:R-:W-:Y:S04]  /*9d60*/  BSSY B1, `(.L_x_3959) ;  /* 0x0000002000017945 */ /* 0x000fe80003800000 */
[----:B0-----:R-:W-:Y:S05]  /*9d70*/  @!P1 BRA `(.L_x_3960) ;  /* 0x0000031c00f09947 */ /* 0x001fea0003800000 */
.L_x_4286:
[----:B------:R-:W-:Y:S05]  /*9d80*/  BSYNC B1 ;  /* 0x0000000000017941 */ /* 0x000fea0003800000 */
.L_x_3959:
[----:B------:R-:W2:Y:S01]  /*9d90*/  LDL R14, [R1+0x50] ;  /* 0x00005000010e7983 */ /* 0x000ea20000100800 */
[----:B0----5:R-:W-:Y:S01]  /*9da0*/  IMAD.MOV.U32 R13, RZ, RZ, R10 ;  /* 0x000000ffff0d7224 */ /* 0x021fe200078e000a */
[----:B------:R-:W-:Y:S01]  /*9db0*/  BSSY B1, `(.L_x_3961) ;  /* 0x0000072000017945 */ /* 0x000fe20003800000 */
[----:B------:R-:W-:Y:S02]  /*9dc0*/  IMAD.MOV.U32 R0, RZ, RZ, R8 ;  /* 0x000000ffff007224 */ /* 0x000fe400078e0008 */
[----:B------:R-:W-:Y:S01]  /*9dd0*/  IMAD.MOV.U32 R12, RZ, RZ, R9 ;  /* 0x000000ffff0c7224 */ /* 0x000fe200078e0009 */
[----:B------:R-:W-:Y:S01]  /*9de0*/  PRMT R44, R13, 0x7610, R44 ;  /* 0x000076100d2c7816 */ /* 0x000fe2000000002c */
[----:B------:R-:W-:Y:S02]  /*9df0*/  IMAD.MOV.U32 R13, RZ, RZ, R4 ;  /* 0x000000ffff0d7224 */ /* 0x000fe400078e0004 */
[----:B------:R-:W-:Y:S01]  /*9e00*/  IMAD.IADD R61, R22, 0x1, R27 ;  /* 0x00000001163d7824 */ /* 0x000fe200078e021b */
[----:B------:R-:W-:Y:S01]  /*9e10*/  PRMT R0, R0, 0x5410, R12 ;  /* 0x0000541000007816 */ /* 0x000fe2000000000c */
[----:B------:R-:W-:-:S02]  /*9e20*/  IMAD.MOV.U32 R12, RZ, RZ, R11 ;  /* 0x000000ffff0c7224 */ /* 0x000fc400078e000b */
[----:B------:R-:W-:Y:S01]  /*9e30*/  IMAD.MOV.U32 R60, RZ, RZ, R7 ;  /* 0x000000ffff3c7224 */ /* 0x000fe200078e0007 */
[----:B------:R-:W-:Y:S02]  /*9e40*/  LOP3.LUT R61, R61, 0x38, RZ, 0xc0, !PT ;  /* 0x000000383d3d7812 */ /* 0x000fe400078ec0ff */
[----:B------:R-:W-:Y:S01]  /*9e50*/  PRMT R44, R44, 0x5410, R12 ;  /* 0x000054102c2c7816 */ /* 0x000fe2000000000c */
[----:B--2---:R-:W-:-:S05]  /*9e60*/  IMAD R3, R14, -0x80, R3 ;  /* 0xffffff800e037824 */ /* 0x004fca00078e0203 */
[----:B------:R-:W-:-:S04]  /*9e70*/  VIMNMX R3, R3, 0x80, PT ;  /* 0x0000008003037848 */ /* 0x000fc80003fe0100 */
[-C--:B------:R-:W-:Y:S02]  /*9e80*/  ISETP.GE.OR P1, PT, R158, R3.reuse, P0 ;  /* 0x000000039e00720c */ /* 0x080fe40000726670 */
[----:B------:R-:W-:Y:S02]  /*9e90*/  ISETP.GE.OR P0, PT, R175, R3, P0 ;  /* 0x00000003af00720c */ /* 0x000fe40000706670 */
[----:B------:R-:W-:-:S04]  /*9ea0*/  MOV R3, R5 ;  /* 0x0000000500037202 */ /* 0x000fc80000000f00 */
[----:B------:R-:W-:Y:S01]  /*9eb0*/  PRMT R64, R13, 0x5410, R3 ;  /* 0x000054100d407816 */ /* 0x000fe20000000003 */
[----:B------:R-:W-:-:S04]  /*9ec0*/  IMAD.MOV.U32 R3, RZ, RZ, R6 ;  /* 0x000000ffff037224 */ /* 0x000fc800078e0006 */
[----:B------:R-:W-:Y:S05]  /*9ed0*/  @P1 BRA `(.L_x_3962) ;  /* 0x00000004007c1947 */ /* 0x000fea0003800000 */
[----:B------:R-:W2:Y:S01]  /*9ee0*/  LDL R15, [R1+0x498] ;  /* 0x00049800010f7983 */ /* 0x000ea20000100800 */
[--C-:B------:R-:W-:Y:S01]  /*9ef0*/  SHF.R.U64 R20, R20, 0x10, R21.reuse ;  /* 0x0000001014147819 */ /* 0x100fe20000001215 */
[----:B------:R-:W-:Y:S01]  /*9f00*/  HADD2.F32 R76, -RZ, R76.H0_H0 ;  /* 0x2000004cff4c7230 */ /* 0x000fe20000004100 */
[----:B------:R-:W-:Y:S01]  /*9f10*/  SHF.R.U32.HI R71, RZ, 0x10, R21 ;  /* 0x00000010ff477819 */ /* 0x000fe20000011615 */
[----:B------:R-:W-:Y:S01]  /*9f20*/  HADD2.F32 R74, -RZ, R74.H0_H0 ;  /* 0x2000004aff4a7230 */ /* 0x000fe20000004100 */
[----:B------:R-:W-:Y:S02]  /*9f30*/  SHF.R.U64 R21, R52, 0x10, R53 ;  /* 0x0000001034157819 */ /* 0x000fe40000001235 */
[--C-:B------:R-:W-:Y:S01]  /*9f40*/  SHF.R.U64 R52, R58, 0x10, R59.reuse ;  /* 0x000000103a347819 */ /* 0x100fe2000000123b */
[----:B------:R-:W-:Y:S01]  /*9f50*/  HADD2.F32 R71, -RZ, R71.H0_H0 ;  /* 0x20000047ff477230 */ /* 0x000fe20000004100 */
[----:B------:R-:W-:Y:S01]  /*9f60*/  SHF.R.U32.HI R79, RZ, 0x10, R59 ;  /* 0x00000010ff4f7819 */ /* 0x000fe2000001163b */
[----:B------:R-:W-:Y:S01]  /*9f70*/  HADD2.F32 R21, -RZ, R21.H0_H0 ;  /* 0x20000015ff157230 */ /* 0x000fe20000004100 */
[----:B------:R-:W-:-:S02]  /*9f80*/  SHF.R.U64 R56, R56, 0x10, R57 ;  /* 0x0000001038387819 */ /* 0x000fc40000001239 */
[----:B------:R-:W-:Y:S02]  /*9f90*/  SHF.R.U32.HI R75, RZ, 0x10, R57 ;  /* 0x00000010ff4b7819 */ /* 0x000fe40000011639 */
[----:B------:R-:W-:-:S03]  /*9fa0*/  SHF.R.U32.HI R81, RZ, 0x10, R53 ;  /* 0x00000010ff517819 */ /* 0x000fc60000011635 */
[----:B------:R-:W-:Y:S02]  /*9fb0*/  HADD2.F32 R75, -RZ, R75.H0_H0 ;  /* 0x2000004bff4b7230 */ /* 0x000fe40000004100 */
[----:B--2---:R-:W-:-:S05]  /*9fc0*/  IMAD.SHL.U32 R12, R15, 0x40, RZ ;  /* 0x000000400f0c7824 */ /* 0x004fca00078e00ff */
[----:B------:R-:W-:-:S04]  /*9fd0*/  LOP3.LUT R24, R12, 0x1c0, RZ, 0xc0, !PT ;  /* 0x000001c00c187812 */ /* 0x000fc800078ec0ff */
[----:B------:R-:W-:Y:S02]  /*9fe0*/  LOP3.LUT R12, R24, 0x38, R22, 0xf8, !PT ;  /* 0x00000038180c7812 */ /* 0x000fe400078ef816 */
[----:B------:R-:W-:-:S04]  /*9ff0*/  SHF.R.U32.HI R15, RZ, 0x3, R24 ;  /* 0x00000003ff0f7819 */ /* 0x000fc80000011618 */
[----:B------:R-:W-:Y:S02]  /*a000*/  LOP3.LUT R12, R12, R15, RZ, 0x3c, !PT ;  /* 0x0000000f0c0c7212 */ /* 0x000fe400078e3cff */
[----:B------:R-:W-:-:S03]  /*a010*/  LOP3.LUT R24, R15, R61, R24, 0x1e, !PT ;  /* 0x0000003d0f187212 */ /* 0x000fc600078e1e18 */
[C---:B------:R-:W-:Y:S02]  /*a020*/  IMAD R13, R203.reuse, 0x200, R12 ;  /* 0x00000200cb0d7824 */ /* 0x040fe400078e020c */
        /* <DEDUP_REMOVED lines=8> */
[----:B------:R-:W-:-:S02]  /*a0b0*/  HADD2.F32 R57, -RZ, R13.H0_H0 ;  /* 0x2000000dff397230 */ /* 0x000fc40000004100 */
[----:B------:R-:W-:Y:S02]  /*a0c0*/  HADD2.F32 R67, -RZ, R25.H1_H1 ;  /* 0x30000019ff437230 */ /* 0x000fe40000004100 */
[C---:B------:R-:W-:Y:S01]  /*a0d0*/  FMUL.FTZ R78, R15.reuse, R76 ;  /* 0x0000004c0f4e7220 */ /* 0x040fe20000410000 */
[-C--:B------:R-:W-:Y:S01]  /*a0e0*/  FMUL.FTZ R80, R15, R74.reuse ;  /* 0x0000004a0f507220 */ /* 0x080fe20000410000 */
[----:B------:R-:W-:Y:S02]  /*a0f0*/  HADD2.F32 R69, -RZ, R27.H0_H0 ;  /* 0x2000001bff457230 */ /* 0x000fe40000004100 */
[C---:B------:R-:W-:Y:S01]  /*a100*/  FFMA.FTZ R15, R57.reuse, R74, -R78 ;  /* 0x0000004a390f7223 */ /* 0x040fe2000001084e */
[----:B------:R-:W-:Y:S02]  /*a110*/  HADD2.F32 R78, -RZ, R77.H0_H0 ;  /* 0x2000004dff4e7230 */ /* 0x000fe40000004100 */
[----:B------:R-:W-:Y:S01]  /*a120*/  FFMA.FTZ R25, R57, R76, R80 ;  /* 0x0000004c39197223 */ /* 0x000fe20000010050 */
[----:B------:R-:W-:-:S02]  /*a130*/  HADD2.F32 R74, -RZ, R28.H1_H1 ;  /* 0x3000001cff4a7230 */ /* 0x000fc40000004100 */
[C---:B------:R-:W-:Y:S01]  /*a140*/  FMUL.FTZ R77, R67.reuse, R75 ;  /* 0x0000004b434d7220 */ /* 0x040fe20000410000 */
[----:B------:R-:W-:Y:S02]  /*a150*/  HADD2.F32 R58, -RZ, R13.H1_H1 ;  /* 0x3000000dff3a7230 */ /* 0x000fe40000004100 */
[----:B------:R-:W-:Y:S01]  /*a160*/  FMUL.FTZ R57, R67, R71 ;  /* 0x0000004743397220 */ /* 0x000fe20000410000 */
[C---:B------:R-:W-:Y:S01]  /*a170*/  FMUL.FTZ R82, R69.reuse, R78 ;  /* 0x0000004e45527220 */ /* 0x040fe20000410000 */
[----:B------:R-:W-:Y:S02]  /*a180*/  HADD2.F32 R70, -RZ, R27.H1_H1 ;  /* 0x3000001bff467230 */ /* 0x000fe40000004100 */
[-C--:B------:R-:W-:Y:S01]  /*a190*/  FMUL.FTZ R69, R69, R74.reuse ;  /* 0x0000004a45457220 */ /* 0x080fe20000410000 */
[----:B------:R-:W-:Y:S02]  /*a1a0*/  HADD2.F32 R67, -RZ, R79.H0_H0 ;  /* 0x2000004fff437230 */ /* 0x000fe40000004100 */
[----:B------:R-:W-:Y:S01]  /*a1b0*/  FFMA.FTZ R80, R58, R75, R57 ;  /* 0x0000004b3a507223 */ /* 0x000fe20000010039 */
[----:B------:R-:W-:Y:S01]  /*a1c0*/  FFMA.FTZ R82, R59, R74, -R82 ;  /* 0x0000004a3b527223 */ /* 0x000fe20000010852 */
[----:B------:R-:W-:-:S02]  /*a1d0*/  HADD2.F32 R57, -RZ, R81.H0_H0 ;  /* 0x20000051ff397230 */ /* 0x000fc40000004100 */
[----:B------:R-:W-:Y:S01]  /*a1e0*/  FFMA.FTZ R69, R59, R78, R69 ;  /* 0x0000004e3b457223 */ /* 0x000fe20000010045 */
[----:B------:R-:W-:Y:S02]  /*a1f0*/  HADD2.F32 R27, -RZ, R24.H0_H0 ;  /* 0x20000018ff1b7230 */ /* 0x000fe40000004100 */
[----:B------:R-:W-:Y:S01]  /*a200*/  FFMA.FTZ R76, R58, R71, -R77 ;  /* 0x000000473a4c7223 */ /* 0x000fe2000001084d */
[----:B------:R-:W-:Y:S01]  /*a210*/  FMUL.FTZ R59, R70, R67 ;  /* 0x00000043463b7220 */ /* 0x000fe20000410000 */
[--C-:B------:R-:W-:Y:S01]  /*a220*/  HADD2.F32 R74, -RZ, R65.reuse.H1_H1 ;  /* 0x30000041ff4a7230 */ /* 0x100fe20000004100 */
[----:B------:R-:W-:Y:S01]  /*a230*/  F2FP.F16.F32.PACK_AB R25, R80, R25 ;  /* 0x000000195019723e */ /* 0x000fe200000000ff */
[----:B------:R-:W-:Y:S02]  /*a240*/  HADD2.F32 R58, -RZ, R65.H0_H0 ;  /* 0x20000041ff3a7230 */ /* 0x000fe40000004100 */
[-C--:B------:R-:W-:Y:S01]  /*a250*/  FMUL.FTZ R65, R70, R57.reuse ;  /* 0x0000003946417220 */ /* 0x080fe20000410000 */
[----:B------:R-:W-:Y:S01]  /*a260*/  FFMA.FTZ R71, R66, R57, -R59 ;  /* 0x0000003942477223 */ /* 0x000fe2000001083b */
[----:B------:R-:W-:-:S02]  /*a270*/  HADD2.F32 R53, -RZ, R12.H0_H0 ;  /* 0x2000000cff357230 */ /* 0x000fc40000004100 */
[C---:B------:R-:W-:Y:S01]  /*a280*/  FMUL.FTZ R70, R27.reuse, R74 ;  /* 0x0000004a1b467220 */ /* 0x040fe20000410000 */
[----:B------:R-:W-:Y:S02]  /*a290*/  HADD2.F32 R68, -RZ, R26.H0_H0 ;  /* 0x2000001aff447230 */ /* 0x000fe40000004100 */
[-C--:B------:R-:W-:Y:S01]  /*a2a0*/  FMUL.FTZ R27, R27, R58.reuse ;  /* 0x0000003a1b1b7220 */ /* 0x080fe20000410000 */
[----:B------:R-:W-:Y:S02]  /*a2b0*/  HADD2.F32 R57, -RZ, R83.H0_H0 ;  /* 0x20000053ff397230 */ /* 0x000fe40000004100 */
[----:B------:R-:W-:Y:S01]  /*a2c0*/  FFMA.FTZ R78, R66, R67, R65 ;  /* 0x00000043424e7223 */ /* 0x000fe20000010041 */
[----:B------:R-:W-:Y:S02]  /*a2d0*/  HADD2.F32 R28, -RZ, R28.H0_H0 ;  /* 0x2000001cff1c7230 */ /* 0x000fe40000004100 */
[----:B------:R-:W-:Y:S01]  /*a2e0*/  FFMA.FTZ R70, R53, R58, -R70 ;  /* 0x0000003a35467223 */ /* 0x000fe20000010846 */
[----:B------:R-:W-:-:S02]  /*a2f0*/  HADD2.F32 R13, -RZ, R14.H0_H0 ;  /* 0x2000000eff0d7230 */ /* 0x000fc40000004100 */
[CC--:B------:R-:W-:Y:S01]  /*a300*/  FMUL.FTZ R66, R68.reuse, R57.reuse ;  /* 0x0000003944427220 */ /* 0x0c0fe20000410000 */
[----:B------:R-:W-:Y:S01]  /*a310*/  FFMA.FTZ R74, R53, R74, R27 ;  /* 0x0000004a354a7223 */ /* 0x000fe2000001001b */
[----:B------:R-:W-:Y:S02]  /*a320*/  HADD2.F32 R24, -RZ, R24.H1_H1 ;  /* 0x30000018ff187230 */ /* 0x000fe40000004100 */
[-C--:B------:R-:W-:Y:S01]  /*a330*/  FMUL.FTZ R68, R68, R28.reuse ;  /* 0x0000001c44447220 */ /* 0x080fe20000410000 */
[----:B------:R-:W-:Y:S02]  /*a340*/  HADD2.F32 R26, -RZ, R26.H1_H1 ;  /* 0x3000001aff1a7230 */ /* 0x000fe40000004100 */
[C---:B------:R-:W-:Y:S01]  /*a350*/  FFMA.FTZ R66, R13.reuse, R28, -R66 ;  /* 0x0000001c0d427223 */ /* 0x040fe20000010842 */
[----:B------:R-:W-:Y:S02]  /*a360*/  HADD2.F32 R53, -RZ, R56.H0_H0 ;  /* 0x20000038ff357230 */ /* 0x000fe40000004100 */
[----:B------:R-:W-:Y:S01]  /*a370*/  FFMA.FTZ R68, R13, R57, R68 ;  /* 0x000000390d447223 */ /* 0x000fe20000010044 */
[----:B------:R-:W-:-:S02]  /*a380*/  HADD2.F32 R59, -RZ, R52.H0_H0 ;  /* 0x20000034ff3b7230 */ /* 0x000fc40000004100 */
[----:B------:R-:W-:Y:S02]  /*a390*/  HADD2.F32 R27, -RZ, R20.H0_H0 ;  /* 0x20000014ff1b7230 */ /* 0x000fe40000004100 */
[----:B------:R-:W-:Y:S01]  /*a3a0*/  FMUL.FTZ R13, R24, R53 ;  /* 0x00000035180d7220 */ /* 0x000fe20000410000 */
[----:B------:R-:W-:Y:S02]  /*a3b0*/  HADD2.F32 R12, -RZ, R12.H1_H1 ;  /* 0x3000000cff0c7230 */ /* 0x000fe40000004100 */
[----:B------:R-:W-:Y:S01]  /*a3c0*/  FMUL.FTZ R65, R26, R59 ;  /* 0x0000003b1a417220 */ /* 0x000fe20000410000 */
[----:B------:R-:W-:Y:S02]  /*a3d0*/  HADD2.F32 R14, -RZ, R14.H1_H1 ;  /* 0x3000000eff0e7230 */ /* 0x000fe40000004100 */
[----:B------:R-:W-:Y:S01]  /*a3e0*/  FMUL.FTZ R24, R24, R27 ;  /* 0x0000001b18187220 */ /* 0x000fe20000410000 */
[----:B------:R-:W-:Y:S01]  /*a3f0*/  FMUL.FTZ R26, R26, R21 ;  /* 0x000000151a1a7220 */ /* 0x000fe20000410000 */
[----:B------:R-:W-:Y:S01]  /*a400*/  FFMA.FTZ R57, R12, R27, -R13 ;  /* 0x0000001b0c397223 */ /* 0x000fe2000001080d */
[----:B------:R-:W-:Y:S01]  /*a410*/  F2FP.F16.F32.PACK_AB R13, R76, R15 ;  /* 0x0000000f4c0d723e */ /* 0x000fe200000000ff */
[----:B------:R-:W-:Y:S01]  /*a420*/  FFMA.FTZ R65, R14, R21, -R65 ;  /* 0x000000150e417223 */ /* 0x000fe20000010841 */
[----:B------:R-:W-:Y:S01]  /*a430*/  FFMA.FTZ R53, R12, R53, R24 ;  /* 0x000000350c357223 */ /* 0x000fe20000010018 */
[----:B------:R-:W-:Y:S01]  /*a440*/  FFMA.FTZ R59, R14, R59, R26 ;  /* 0x0000003b0e3b7223 */ /* 0x000fe2000001001a */
        /* <DEDUP_REMOVED lines=8> */
.L_x_3962:
[----:B------:R-:W-:Y:S05]  /*a4d0*/  BSYNC B1 ;  /* 0x0000000000017941 */ /* 0x000fea0003800000 */
.L_x_3961:
[----:B------:R-:W-:Y:S01]  /*a4e0*/  PRMT R59, R3, 0x5410, R60 ;  /* 0x00005410033b7816 */ /* 0x000fe2000000003c */
[----:B------:R-:W-:Y:S06]  /*a4f0*/  @P0 BRA `(.L_x_3953) ;  /* 0x0000000400600947 */ /* 0x000fec0003800000 */
[----:B------:R-:W2:Y:S01]  /*a500*/  LDL R67, [R1+0x514] ;  /* 0x0005140001437983 */ /* 0x000ea20000100800 */
[----:B------:R-:W-:Y:S01]  /*a510*/  LOP3.LUT R61, R207, R61, R206, 0x1e, !PT ;  /* 0x0000003dcf3d7212 */ /* 0x000fe200078e1ece */
[----:B------:R-:W-:Y:S01]  /*a520*/  HADD2.F32 R28, -RZ, R0.H1_H1 ;  /* 0x30000000ff1c7230 */ /* 0x000fe20000004100 */
[--C-:B0-----:R-:W-:Y:S01]  /*a530*/  SHF.R.U64 R62, R8, 0x10, R9.reuse ;  /* 0x00000010083e7819 */ /* 0x101fe20000001209 */
[----:B------:R-:W-:Y:S01]  /*a540*/  HADD2.F32 R20, -RZ, R64.H1_H1 ;  /* 0x30000040ff147230 */ /* 0x000fe20000004100 */
[----:B------:R-:W-:Y:S01]  /*a550*/  SHF.R.U32.HI R52, RZ, 0x10, R9 ;  /* 0x00000010ff347819 */ /* 0x000fe20000011609 */
[----:B------:R-:W-:Y:S01]  /*a560*/  IMAD.IADD R3, R208, 0x1, R61 ;  /* 0x00000001d0037824 */ /* 0x000fe200078e023d */
[--C-:B------:R-:W-:Y:S02]  /*a570*/  SHF.R.U64 R66, R4, 0x10, R5.reuse ;  /* 0x0000001004427819 */ /* 0x100fe40000001205 */
[----:B------:R-:W-:Y:S01]  /*a580*/  SHF.R.U32.HI R21, RZ, 0x10, R5 ;  /* 0x00000010ff157819 */ /* 0x000fe20000011605 */
[----:B------:R-:W-:Y:S01]  /*a590*/  IMAD R3, R3, 0x2, R2 ;  /* 0x0000000203037824 */ /* 0x000fe200078e0202 */
[--C-:B------:R-:W-:Y:S01]  /*a5a0*/  SHF.R.U64 R61, R10, 0x10, R11.reuse ;  /* 0x000000100a3d7819 */ /* 0x100fe2000000120b */
[----:B------:R-:W-:Y:S01]  /*a5b0*/  HADD2.F32 R52, -RZ, R52.H0_H0 ;  /* 0x20000034ff347230 */ /* 0x000fe20000004100 */
[----:B------:R-:W-:-:S02]  /*a5c0*/  SHF.R.U32.HI R60, RZ, 0x10, R11 ;  /* 0x00000010ff3c7819 */ /* 0x000fc4000001160b */
[----:B------:R-:W0:Y:S01]  /*a5d0*/  LDS.128 R24, [R3+0x18400] ;  /* 0x0184000003187984 */ /* 0x000e220000000c00 */
[--C-:B------:R-:W-:Y:S02]  /*a5e0*/  SHF.R.U32.HI R63, RZ, 0x10, R7.reuse ;  /* 0x00000010ff3f7819 */ /* 0x100fe40000011607 */
[----:B------:R-:W-:Y:S01]  /*a5f0*/  SHF.R.U64 R65, R6, 0x10, R7 ;  /* 0x0000001006417819 */ /* 0x000fe20000001207 */
[--C-:B0-----:R-:W-:Y:S02]  /*a600*/  HADD2.F32 R9, -RZ, R25.reuse.H0_H0 ;  /* 0x20000019ff097230 */ /* 0x101fe40000004100 */
[----:B------:R-:W-:Y:S02]  /*a610*/  HADD2.F32 R25, -RZ, R25.H1_H1 ;  /* 0x30000019ff197230 */ /* 0x000fe40000004100 */
[----:B------:R-:W-:Y:S02]  /*a620*/  HADD2.F32 R8, -RZ, R24.H0_H0 ;  /* 0x20000018ff087230 */ /* 0x000fe40000004100 */
[C---:B------:R-:W-:Y:S01]  /*a630*/  FMUL.FTZ R56, R9.reuse, R28 ;  /* 0x0000001c09387220 */ /* 0x040fe20000410000 */
[----:B------:R-:W-:Y:S01]  /*a640*/  FMUL.FTZ R58, R9, R20 ;  /* 0x00000014093a7220 */ /* 0x000fe20000410000 */
[----:B------:R-:W-:-:S02]  /*a650*/  HADD2.F32 R9, -RZ, R0.H0_H0 ;  /* 0x20000000ff097230 */ /* 0x000fc40000004100 */
[----:B------:R-:W-:Y:S01]  /*a660*/  FMUL.FTZ R0, R25, R52 ;  /* 0x0000003419007220 */ /* 0x000fe20000410000 */
[--C-:B------:R-:W-:Y:S02]  /*a670*/  HADD2.F32 R11, -RZ, R27.reuse.H0_H0 ;  /* 0x2000001bff0b7230 */ /* 0x100fe40000004100 */
[----:B------:R-:W-:Y:S02]  /*a680*/  HADD2.F32 R10, -RZ, R26.H0_H0 ;  /* 0x2000001aff0a7230 */ /* 0x000fe40000004100 */
[----:B------:R-:W-:Y:S02]  /*a690*/  HADD2.F32 R27, -RZ, R27.H1_H1 ;  /* 0x3000001bff1b7230 */ /* 0x000fe40000004100 */
[----:B------:R-:W-:Y:S02]  /*a6a0*/  HADD2.F32 R24, -RZ, R24.H1_H1 ;  /* 0x30000018ff187230 */ /* 0x000fe40000004100 */
[----:B------:R-:W-:Y:S01]  /*a6b0*/  HADD2.F32 R26, -RZ, R26.H1_H1 ;  /* 0x3000001aff1a7230 */ /* 0x000fe20000004100 */
[----:B--2---:R-:W0:Y:S02]  /*a6c0*/  LDS.128 R12, [R67+0x18400] ;  /* 0x01840000430c7984 */ /* 0x004e240000000c00 */
[----:B0-----:R-:W-:-:S02]  /*a6d0*/  HADD2.F32 R5, -RZ, R13.H0_H0 ;  /* 0x2000000dff057230 */ /* 0x001fc40000004100 */
[----:B------:R-:W-:Y:S02]  /*a6e0*/  HADD2.F32 R13, -RZ, R13.H1_H1 ;  /* 0x3000000dff0d7230 */ /* 0x000fe40000004100 */
[----:B------:R-:W-:Y:S02]  /*a6f0*/  HADD2.F32 R4, -RZ, R12.H0_H0 ;  /* 0x2000000cff047230 */ /* 0x000fe40000004100 */
[C---:B------:R-:W-:Y:S01]  /*a700*/  FFMA.FTZ R56, R5.reuse, R20, -R56 ;  /* 0x0000001405387223 */ /* 0x040fe20000010838 */
[----:B------:R-:W-:Y:S02]  /*a710*/  HADD2.F32 R20, -RZ, R21.H0_H0 ;  /* 0x20000015ff147230 */ /* 0x000fe40000004100 */
[----:B------:R-:W-:Y:S01]  /*a720*/  FFMA.FTZ R58, R5, R28, R58 ;  /* 0x0000001c053a7223 */ /* 0x000fe2000001003a */
[----:B------:R-:W-:Y:S02]  /*a730*/  HADD2.F32 R5, -RZ, R64.H0_H0 ;  /* 0x20000040ff057230 */ /* 0x000fe40000004100 */
[----:B------:R-:W-:-:S02]  /*a740*/  HADD2.F32 R21, -RZ, R44.H0_H0 ;  /* 0x2000002cff157230 */ /* 0x000fc40000004100 */
[-C--:B------:R-:W-:Y:S01]  /*a750*/  FMUL.FTZ R28, R25, R20.reuse ;  /* 0x00000014191c7220 */ /* 0x080fe20000410000 */
[C---:B------:R-:W-:Y:S01]  /*a760*/  FMUL.FTZ R25, R8.reuse, R9 ;  /* 0x0000000908197220 */ /* 0x040fe20000410000 */
[C---:B------:R-:W-:Y:S01]  /*a770*/  FFMA.FTZ R53, R13.reuse, R20, -R0 ;  /* 0x000000140d357223 */ /* 0x040fe20000010800 */
[-C--:B------:R-:W-:Y:S01]  /*a780*/  FMUL.FTZ R8, R8, R5.reuse ;  /* 0x0000000508087220 */ /* 0x080fe20000410000 */
[----:B------:R-:W-:Y:S02]  /*a790*/  HADD2.F32 R44, -RZ, R44.H1_H1 ;  /* 0x3000002cff2c7230 */ /* 0x000fe40000004100 */
[----:B------:R-:W-:Y:S01]  /*a7a0*/  FFMA.FTZ R25, R4, R5, -R25 ;  /* 0x0000000504197223 */ /* 0x000fe20000010819 */
[--C-:B------:R-:W-:Y:S02]  /*a7b0*/  HADD2.F32 R5, -RZ, R59.reuse.H0_H0 ;  /* 0x2000003bff057230 */ /* 0x100fe40000004100 */
[----:B------:R-:W-:Y:S01]  /*a7c0*/  FFMA.FTZ R57, R13, R52, R28 ;  /* 0x000000340d397223 */ /* 0x000fe2000001001c */
[----:B------:R-:W-:-:S02]  /*a7d0*/  HADD2.F32 R0, -RZ, R59.H1_H1 ;  /* 0x3000003bff007230 */ /* 0x000fc40000004100 */
[----:B------:R-:W-:Y:S01]  /*a7e0*/  FFMA.FTZ R13, R4, R9, R8 ;  /* 0x00000009040d7223 */ /* 0x000fe20000010008 */
[----:B------:R-:W-:Y:S02]  /*a7f0*/  HADD2.F32 R6, -RZ, R14.H0_H0 ;  /* 0x2000000eff067230 */ /* 0x000fe40000004100 */
[C---:B------:R-:W-:Y:S01]  /*a800*/  FMUL.FTZ R20, R11.reuse, R44 ;  /* 0x0000002c0b147220 */ /* 0x040fe20000410000 */
[----:B------:R-:W-:Y:S02]  /*a810*/  HADD2.F32 R7, -RZ, R15.H0_H0 ;  /* 0x2000000fff077230 */ /* 0x000fe40000004100 */
[C---:B------:R-:W-:Y:S01]  /*a820*/  FMUL.FTZ R9, R10.reuse, R21 ;  /* 0x000000150a097220 */ /* 0x040fe20000410000 */
[----:B------:R-:W-:Y:S01]  /*a830*/  FMUL.FTZ R59, R10, R5 ;  /* 0x000000050a3b7220 */ /* 0x000fe20000410000 */
[----:B------:R-:W-:Y:S02]  /*a840*/  HADD2.F32 R8, -RZ, R60.H0_H0 ;  /* 0x2000003cff087230 */ /* 0x000fe40000004100 */
[----:B------:R-:W-:Y:S01]  /*a850*/  FMUL.FTZ R11, R11, R0 ;  /* 0x000000000b0b7220 */ /* 0x000fe20000410000 */
[----:B------:R-:W-:-:S02]  /*a860*/  HADD2.F32 R4, -RZ, R63.H0_H0 ;  /* 0x2000003fff047230 */ /* 0x000fc40000004100 */
[C---:B------:R-:W-:Y:S01]  /*a870*/  FFMA.FTZ R10, R6.reuse, R5, -R9 ;  /* 0x00000005060a7223 */ /* 0x040fe20000010809 */
[----:B------:R-:W-:Y:S02]  /*a880*/  HADD2.F32 R15, -RZ, R15.H1_H1 ;  /* 0x3000000fff0f7230 */ /* 0x000fe40000004100 */
[----:B------:R-:W-:Y:S01]  /*a890*/  FFMA.FTZ R59, R6, R21, R59 ;  /* 0x00000015063b7223 */ /* 0x000fe2000001003b */
[C---:B------:R-:W-:Y:S01]  /*a8a0*/  FFMA.FTZ R20, R7.reuse, R0, -R20 ;  /* 0x0000000007147223 */ /* 0x040fe20000010814 */
[----:B------:R-:W-:Y:S01]  /*a8b0*/  FFMA.FTZ R44, R7, R44, R11 ;  /* 0x0000002c072c7223 */ /* 0x000fe2000001000b */
[C---:B------:R-:W-:Y:S01]  /*a8c0*/  FMUL.FTZ R6, R27.reuse, R8 ;  /* 0x000000081b067220 */ /* 0x040fe20000410000 */
[----:B------:R-:W-:Y:S01]  /*a8d0*/  FMUL.FTZ R0, R27, R4 ;  /* 0x000000041b007220 */ /* 0x000fe20000410000 */
[----:B------:R-:W-:Y:S02]  /*a8e0*/  HADD2.F32 R9, -RZ, R62.H0_H0 ;  /* 0x2000003eff097230 */ /* 0x000fe40000004100 */
[----:B------:R-:W-:-:S02]  /*a8f0*/  HADD2.F32 R11, -RZ, R61.H0_H0 ;  /* 0x2000003dff0b7230 */ /* 0x000fc40000004100 */
[C---:B------:R-:W-:Y:S01]  /*a900*/  FFMA.FTZ R27, R15.reuse, R4, -R6 ;  /* 0x000000040f1b7223 */ /* 0x040fe20000010806 */
[----:B------:R-:W-:Y:S02]  /*a910*/  HADD2.F32 R5, -RZ, R66.H0_H0 ;  /* 0x20000042ff057230 */ /* 0x000fe40000004100 */
[----:B------:R-:W-:Y:S01]  /*a920*/  FFMA.FTZ R61, R15, R8, R0 ;  /* 0x000000080f3d7223 */ /* 0x000fe20000010000 */
[----:B------:R-:W-:Y:S02]  /*a930*/  HADD2.F32 R7, -RZ, R65.H0_H0 ;  /* 0x20000041ff077230 */ /* 0x000fe40000004100 */
[----:B------:R-:W-:Y:S01]  /*a940*/  FMUL.FTZ R15, R24, R9 ;  /* 0x00000009180f7220 */ /* 0x000fe20000410000 */
[----:B------:R-:W-:Y:S02]  /*a950*/  HADD2.F32 R12, -RZ, R12.H1_H1 ;  /* 0x3000000cff0c7230 */ /* 0x000fe40000004100 */
[----:B------:R-:W-:Y:S01]  /*a960*/  FMUL.FTZ R21, R26, R11 ;  /* 0x0000000b1a157220 */ /* 0x000fe20000410000 */
[----:B------:R-:W-:-:S02]  /*a970*/  HADD2.F32 R14, -RZ, R14.H1_H1 ;  /* 0x3000000eff0e7230 */ /* 0x000fc40000004100 */
[----:B------:R-:W-:Y:S01]  /*a980*/  FMUL.FTZ R24, R24, R5 ;  /* 0x0000000518187220 */ /* 0x000fe20000410000 */
[----:B------:R-:W-:Y:S01]  /*a990*/  FMUL.FTZ R26, R26, R7 ;  /* 0x000000071a1a7220 */ /* 0x000fe20000410000 */
[----:B------:R-:W-:Y:S01]  /*a9a0*/  FFMA.FTZ R4, R12, R5, -R15 ;  /* 0x000000050c047223 */ /* 0x000fe2000001080f */
[----:B------:R-:W-:Y:S01]  /*a9b0*/  F2FP.F16.F32.PACK_AB R5, R53, R56 ;  /* 0x000000383505723e */ /* 0x000fe200000000ff */
[----:B------:R-:W-:Y:S01]  /*a9c0*/  FFMA.FTZ R21, R14, R7, -R21 ;  /* 0x000000070e157223 */ /* 0x000fe20000010815 */
[----:B------:R-:W-:Y:S01]  /*a9d0*/  FFMA.FTZ R8, R12, R9, R24 ;  /* 0x000000090c087223 */ /* 0x000fe20000010018 */
[----:B------:R-:W-:Y:S01]  /*a9e0*/  FFMA.FTZ R26, R14, R11, R26 ;  /* 0x0000000b0e1a7223 */ /* 0x000fe2000001001a */
        /* <DEDUP_REMOVED lines=9> */
.L_x_3953:
[----:B------:R-:W-:Y:S05]  /*aa80*/  BSYNC B0 ;  /* 0x0000000000007941 */ /* 0x000fea0003800000 */
.L_x_3939:
        /* <DEDUP_REMOVED lines=8> */
.L_x_3936:
[----:B--23--:R-:W2:Y:S01]  /*ab10*/  S2R R0, SR_TID.X ;  /* 0x0000000000007919 */ /* 0x00cea20000002100 */
[----:B0-----:R-:W-:Y:S01]  /*ab20*/  IMAD.U32 R14, RZ, RZ, UR37 ;  /* 0x00000025ff0e7e24 */ /* 0x001fe2000f8e00ff */
[----:B------:R-:W-:Y:S05]  /*ab30*/  WARPSYNC.ALL ;  /* 0x0000000000007948 */ /* 0x000fea0003800000 */
[----:B-1--4-:R-:W0:Y:S01]  /*ab40*/  S2R R3, SR_SWINHI ;  /* 0x0000000000037919 */ /* 0x012e220000002f00 */
[----:B------:R-:W-:Y:S01]  /*ab50*/  IMAD.U32 R20, RZ, RZ, UR37 ;  /* 0x00000025ff147e24 */ /* 0x000fe2000f8e00ff */
[----:B------:R-:W-:Y:S01]  /*ab60*/  IADD3 R14, P2, R14, 0x28, RZ ;  /* 0x000000280e0e7810 */ /* 0x000fe20007f5e0ff */
[----:B------:R-:W-:-:S03]  /*ab70*/  IMAD.U32 R12, RZ, RZ, UR37 ;  /* 0x00000025ff0c7e24 */ /* 0x000fc6000f8e00ff */
[----:B------:R-:W-:Y:S01]  /*ab80*/  IADD3 R20, P0, R20, 0x240, RZ ;  /* 0x0000024014147810 */ /* 0x000fe20007f1e0ff */
[----:B------:R-:W-:Y:S02]  /*ab90*/  VIADD R12, R12, 0x1f8 ;  /* 0x000001f80c0c7836 */ /* 0x000fe40000000000 */
[----:B------:R-:W-:Y:S01]  /*aba0*/  IMAD.X R15, RZ, RZ, UR36, P2 ;  /* 0x00000024ff0f7e24 */ /* 0x000fe200090e06ff */
[----:B------:R-:W-:Y:S02]  /*abb0*/  IADD3.X R21, RZ, UR36, RZ, P0, !PT ;  /* 0x00000024ff157c10 */ /* 0x000fe400087fe4ff */
[----:B--2---:R-:W-:Y:S01]  /*abc0*/  SHF.R.U32.HI R4, RZ, 0x7, R0 ;  /* 0x00000007ff047819 */ /* 0x004fe20000011600 */
[----:B------:R-:W-:-:S04]  /*abd0*/  IMAD.U32 R0, RZ, RZ, UR37 ;  /* 0x00000025ff007e24 */ /* 0x000fc8000f8e00ff */
[----:B------:R-:W-:Y:S01]  /*abe0*/  VIADD R4, R4, 0x8 ;  /* 0x0000000804047836 */ /* 0x000fe20000000000 */
[----:B------:R-:W-:Y:S02]  /*abf0*/  IADD3 R0, P1, R0, 0x210, RZ ;  /* 0x0000021000007810 */ /* 0x000fe40007f3e0ff */
[----:B------:R-:W-:Y:S02]  /*ac00*/  MOV R10, R2 ;  /* 0x00000002000a7202 */ /* 0x000fe40000000f00 */
[----:B0-----:R-:W-:Y:S01]  /*ac10*/  MOV R11, R3 ;  /* 0x00000003000b7202 */ /* 0x001fe20000000f00 */
[----:B------:R-:W-:Y:S01]  /*ac20*/  IMAD.X R3, RZ, RZ, UR36, P1 ;  /* 0x00000024ff037e24 */ /* 0x000fe200088e06ff */
[----:B------:R0:W-:Y:S01]  /*ac30*/  BAR.SYNC.DEFER_BLOCKING R4, 0x100 ;  /* 0x000400040000751d */ /* 0x0001e20000010000 */
[----:B------:R-:W-:Y:S01]  /*ac40*/  IMAD.MOV.U32 R5, RZ, RZ, R46 ;  /* 0x000000ffff057224 */ /* 0x000fe200078e002e */
[----:B------:R-:W-:Y:S01]  /*ac50*/  UIADD3 UR6, UR37, 0x204, URZ ;  /* 0x0000020425067890 */ /* 0x000fe2000fffe03f */
[----:B------:R-:W-:Y:S01]  /*ac60*/  IMAD.MOV.U32 R6, RZ, RZ, R54 ;  /* 0x000000ffff067224 */ /* 0x000fe200078e0036 */
[----:B------:R-:W-:Y:S01]  /*ac70*/  UIADD3 UR4, UP0, UR37, 0x208, URZ ;  /* 0x0000020825047890 */ /* 0x000fe2000ff1e03f */
[----:B------:R-:W-:Y:S01]  /*ac80*/  IMAD.MOV.U32 R7, RZ, RZ, R55 ;  /* 0x000000ffff077224 */ /* 0x000fe200078e0037 */
[-C--:B------:R-:W-:Y:S01]  /*ac90*/  LOP3.LUT R19, R19, R18.reuse, RZ, 0x3c, !PT ;  /* 0x0000001213137212 */ /* 0x080fe200078e3cff */
[----:B------:R-:W-:Y:S01]  /*aca0*/  IMAD.MOV.U32 R8, RZ, RZ, R39 ;  /* 0x000000ffff087224 */ /* 0x000fe200078e0027 */
[----:B------:R-:W-:Y:S01]  /*acb0*/  UIADD3.X UR5, URZ, UR36, URZ, UP0, !UPT ;  /* 0x000000243f057290 */ /* 0x000fe200087fe43f */
[----:B0-----:R-:W-:Y:S01]  /*acc0*/  IMAD.MOV.U32 R4, RZ, RZ, R37 ;  /* 0x000000ffff047224 */ /* 0x001fe200078e0025 */
[C---:B------:R-:W-:Y:S01]  /*acd0*/  LOP3.LUT R18, R19.reuse, R18, RZ, 0x3c, !PT ;  /* 0x0000001213127212 */ /* 0x040fe200078e3cff */
[----:B------:R-:W-:Y:S01]  /*ace0*/  IMAD.MOV.U32 R9, RZ, RZ, R49 ;  /* 0x000000ffff097224 */ /* 0x000fe200078e0031 */
[----:B------:R-:W-:Y:S01]  /*acf0*/  STL.64 [R1+0x1f0], R32 ;  /* 0x0001f02001007387 */ /* 0x000fe20000100a00 */
[----:B------:R-:W-:Y:S01]  /*ad00*/  IMAD.U32 R2, RZ, RZ, UR4 ;  /* 0x00000004ff027e24 */ /* 0x000fe2000f8e00ff */
[----:B------:R-:W-:Y:S01]  /*ad10*/  LOP3.LUT R19, R19, R18, RZ, 0x3c, !PT ;  /* 0x0000001213137212 */ /* 0x000fe200078e3cff */
[----:B------:R-:W-:Y:S01]  /*ad20*/  IMAD.U32 R13, RZ, RZ, UR39 ;  /* 0x00000027ff0d7e24 */ /* 0x000fe2000f8e00ff */
[----:B------:R0:W-:Y:S01]  /*ad30*/  STL.128 [R1+0x160], R4 ;  /* 0x0001600401007387 */ /* 0x0001e20000100c00 */
[----:B------:R-:W-:-:S03]  /*ad40*/  MOV R222, 0xafc0 ;  /* 0x0000afc000de7802 */ /* 0x000fc60000000f00 */
[----:B------:R1:W-:Y:S04]  /*ad50*/  STL.128 [R1+0x180], R8 ;  /* 0x0001800801007387 */ /* 0x0003e80000100c00 */
[----:B------:R-:W-:Y:S04]  /*ad60*/  STL.128 [R1+0x170], R16 ;  /* 0x0001701001007387 */ /* 0x000fe80000100c00 */
[----:B------:R-:W-:Y:S01]  /*ad70*/  STL.64 [R1+0x158], R12 ;  /* 0x0001580c01007387 */ /* 0x000fe20000100a00 */
[----:B0-----:R-:W-:Y:S02]  /*ad80*/  IMAD.MOV.U32 R4, RZ, RZ, R38 ;  /* 0x000000ffff047224 */ /* 0x001fe400078e0026 */
[----:B------:R-:W-:-:S02]  /*ad90*/  IMAD.MOV.U32 R5, RZ, RZ, R48 ;  /* 0x000000ffff057224 */ /* 0x000fc400078e0030 */
[----:B------:R-:W-:Y:S02]  /*ada0*/  IMAD.MOV.U32 R6, RZ, RZ, R45 ;  /* 0x000000ffff067224 */ /* 0x000fe400078e002d */
[----:B------:R-:W-:Y:S02]  /*adb0*/  IMAD.MOV.U32 R7, RZ, RZ, R47 ;  /* 0x000000ffff077224 */ /* 0x000fe400078e002f */
[----:B-1----:R-:W-:Y:S01]  /*adc0*/  IMAD.U32 R9, RZ, RZ, UR5 ;  /* 0x00000005ff097e24 */ /* 0x002fe2000f8e00ff */
[----:B------:R-:W-:Y:S02]  /*add0*/  UIADD3 UR5, UR37, 0x158, URZ ;  /* 0x0000015825057890 */ /* 0x000fe4000fffe03f */
[----:B------:R0:W-:Y:S02]  /*ade0*/  STL.128 [R1+0x1a0], R4 ;  /* 0x0001a00401007387 */ /* 0x0001e40000100c00 */
[----:B0-----:R-:W-:Y:S02]  /*adf0*/  IMAD.MOV.U32 R4, RZ, RZ, R43 ;  /* 0x000000ffff047224 */ /* 0x001fe400078e002b */
[----:B------:R-:W-:-:S02]  /*ae00*/  IMAD.MOV.U32 R5, RZ, RZ, R51 ;  /* 0x000000ffff057224 */ /* 0x000fc400078e0033 */
[----:B------:R-:W-:Y:S02]  /*ae10*/  IMAD.MOV.U32 R6, RZ, RZ, R0 ;  /* 0x000000ffff067224 */ /* 0x000fe400078e0000 */
[----:B------:R-:W-:Y:S02]  /*ae20*/  IMAD.MOV.U32 R7, RZ, RZ, R3 ;  /* 0x000000ffff077224 */ /* 0x000fe400078e0003 */
[----:B------:R-:W-:Y:S02]  /*ae30*/  IMAD.U32 R3, RZ, RZ, UR40 ;  /* 0x00000028ff037e24 */ /* 0x000fe4000f8e00ff */
[----:B------:R-:W-:Y:S01]  /*ae40*/  IMAD.U32 R0, RZ, RZ, UR6 ;  /* 0x00000006ff007e24 */ /* 0x000fe2000f8e00ff */
[----:B------:R0:W-:Y:S02]  /*ae50*/  STL.128 [R1+0x1c0], R4 ;  /* 0x0001c00401007387 */ /* 0x0001e40000100c00 */
[----:B0-----:R-:W-:Y:S01]  /*ae60*/  MOV R4, R30 ;  /* 0x0000001e00047202 */ /* 0x001fe20000000f00 */
[----:B------:R-:W-:-:S02]  /*ae70*/  IMAD.MOV.U32 R5, RZ, RZ, R50 ;  /* 0x000000ffff057224 */ /* 0x000fc400078e0032 */
[----:B------:R-:W-:Y:S02]  /*ae80*/  IMAD.MOV.U32 R6, RZ, RZ, R20 ;  /* 0x000000ffff067224 */ /* 0x000fe400078e0014 */
[----:B------:R-:W-:-:S05]  /*ae90*/  IMAD.MOV.U32 R7, RZ, RZ, R21 ;  /* 0x000000ffff077224 */ /* 0x000fca00078e0015 */
[----:B------:R0:W-:Y:S02]  /*aea0*/  STL.128 [R1+0x1d0], R4 ;  /* 0x0001d00401007387 */ /* 0x0001e40000100c00 */
[----:B0-----:R-:W-:Y:S02]  /*aeb0*/  IMAD.MOV.U32 R4, RZ, RZ, R34 ;  /* 0x000000ffff047224 */ /* 0x001fe400078e0022 */
[----:B------:R-:W-:Y:S02]  /*aec0*/  IMAD.MOV.U32 R5, RZ, RZ, R42 ;  /* 0x000000ffff057224 */ /* 0x000fe400078e002a */
[----:B------:R-:W-:Y:S02]  /*aed0*/  IMAD.MOV.U32 R6, RZ, RZ, R41 ;  /* 0x000000ffff067224 */ /* 0x000fe400078e0029 */
[----:B------:R-:W-:-:S05]  /*aee0*/  IMAD.MOV.U32 R7, RZ, RZ, R40 ;  /* 0x000000ffff077224 */ /* 0x000fca00078e0028 */
[----:B------:R0:W-:Y:S02]  /*aef0*/  STL.128 [R1+0x1e0], R4 ;  /* 0x0001e00401007387 */ /* 0x0001e40000100c00 */
[----:B0-----:R-:W-:Y:S02]  /*af00*/  IMAD.MOV.U32 R6, RZ, RZ, R14 ;  /* 0x000000ffff067224 */ /* 0x001fe400078e000e */
[----:B------:R-:W-:Y:S02]  /*af10*/  IMAD.MOV.U32 R7, RZ, RZ, R15 ;  /* 0x000000ffff077224 */ /* 0x000fe400078e000f */
[----:B------:R-:W-:Y:S02]  /*af20*/  IMAD.MOV.U32 R4, RZ, RZ, R0 ;  /* 0x000000ffff047224 */ /* 0x000fe400078e0000 */
[----:B------:R-:W-:Y:S02]  /*af30*/  IMAD.MOV.U32 R5, RZ, RZ, R3 ;  /* 0x000000ffff057224 */ /* 0x000fe400078e0003 */
[----:B------:R-:W-:-:S03]  /*af40*/  VIADD R0, R215, 0xffffffff ;  /* 0xffffffffd7007836 */ /* 0x000fc60000000000 */
[----:B------:R0:W-:Y:S02]  /*af50*/  STL.128 [R1+0x190], R4 ;  /* 0x0001900401007387 */ /* 0x0001e40000100c00 */
[----:B0-----:R-:W-:Y:S01]  /*af60*/  MOV R4, R35 ;  /* 0x0000002300047202 */ /* 0x001fe20000000f00 */
[----:B------:R-:W-:Y:S02]  /*af70*/  IMAD.MOV.U32 R5, RZ, RZ, R36 ;  /* 0x000000ffff057224 */ /* 0x000fe400078e0024 */
[----:B------:R-:W-:Y:S02]  /*af80*/  IMAD.MOV.U32 R6, RZ, RZ, R2 ;  /* 0x000000ffff067224 */ /* 0x000fe400078e0002 */
[----:B------:R-:W-:-:S05]  /*af90*/  IMAD.MOV.U32 R7, RZ, RZ, R9 ;  /* 0x000000ffff077224 */ /* 0x000fca00078e0009 */
[----:B------:R0:W-:Y:S02]  /*afa0*/  STL.128 [R1+0x1b0], R4 ;  /* 0x0001b00401007387 */ /* 0x0001e40000100c00 */
[----:B0----5:R-:W-:Y:S05]  /*afb0*/  CALL.REL.NOINC `($_ZN7cutlass13device_kernelIN5flash11enable_sm90INS1_16FlashAttnFwdSm90INS1_25CollectiveMainloopFwdSm90ILi2EN4cute5tupleIJNS5_1CILi1EEES8_S8_EEENS6_IJNS7_ILi128EEENS7_ILi96EEENS7_ILi64EEEEEELi256ENS_6half_tEfNS_4arch4Sm90ELb0ELb1ELb1ELb1ELb1ELb1ELb1ELb1ELb0ELb1ELb1ELb0EEENS1_21CollectiveEpilogueFwdINS6_IJSA_NS7_ILi256EEESB_EEES9_SE_SG_Li256ELb1ELb1ELb1ELb0EEENS1_36VarlenDynamicPersistentTileSchedulerILi128ELi96ELi256ELi128ELb1ELb1ELb1ELb1ELb0ELb1EEEEEEEEEvNT_6ParamsE$_ZZN5flash25CollectiveMainloopFwdSm90ILi2EN4cute5tupleIJNS1_1CILi1EEES4_S4_EEENS2_IJNS3_ILi128EEENS3_ILi96EEENS3_ILi64EEEEEELi256EN7cutlass6half_tEfNSA_4arch4Sm90ELb0ELb1ELb1ELb1ELb1ELb1ELb1ELb1ELb0ELb1ELb1ELb0EE3mmaINS_16FlashAttnFwdSm90ISE_NS_21CollectiveEpilogueFwdINS2_IJS6_NS3_ILi256EEES7_EEES5_SB_SD_Li256ELb1ELb1ELb1ELb0EEENS_36VarlenDynamicPersistentTileSchedulerILi128ELi96ELi256ELi128ELb1ELb1ELb1ELb1ELb0ELb1EEEE13SharedStorageENS1_6TensorINS1_11ArrayEngineIfLm128EEENS1_6LayoutINS2_IJNS2_IJNS3_ILi2EEEST_NS3_ILi32EEEEEES4_S4_EEENS2_IJNS2_IJS4_ST_NS3_ILi4EEEEEENS3_ILi0EEESZ_EEEEEEENS_7SoftmaxILi2ELi0EEEEEbRKNSE_6ParamsENSA_13PipelineAsyncILi2EEES19_RNSA_13PipelineStateILj2EEERT0_RT1_iRiRKNS_16SeqlenInfoQKNewKILb1ELb1EEENS2_IJiiiiEEERT_ENKUliT_T0_T1_E_clIZSF_ISO_S12_S14_EbS17_S19_S19_S1C_S1E_S1G_iS1H_S1L_S1M_S1O_EUlRS1P_iE0_NS3_ILb1EEES1W_EEDaiS1P_S1Q_S1R_) ;  /* 0x0000036000ac7944 */ /* 0x021fea0003c00000 */
[----:B------:R-:W2:Y:S01]  /*afc0*/  LDL R4, [R1+0x50] ;  /* 0x0000500001047983 */ /* 0x000ea20000100800 */
[----:B------:R-:W0:Y:S08]  /*afd0*/  LDC R0, c[0x0][0x448] ;  /* 0x00011200ff007b82 */ /* 0x000e300000000800 */
[----:B------:R-:W1:Y:S01]  /*afe0*/  LDC.64 R2, c[0x0][0xad8] ;  /* 0x0002b600ff027b82 */ /* 0x000e620000000a00 */
[----:B0-----:R-:W-:-:S13]  /*aff0*/  ISETP.NE.AND P0, PT, R0, 0x1, PT ;  /* 0x000000010000780c */ /* 0x001fda0003f05270 */
[----:B------:R-:W0:Y:S08]  /*b000*/  @P0 LDC R5, c[0x0][0x44c] ;  /* 0x00011300ff050b82 */ /* 0x000e300000000800 */
[----:B------:R-:W3:Y:S01]  /*b010*/  @P0 LDC R6, c[0x0][0x450] ;  /* 0x00011400ff060b82 */ /* 0x000ee20000000800 */
[----:B--2---:R-:W-:-:S04]  /*b020*/  IMAD.SHL.U32 R4, R4, 0x80, RZ ;  /* 0x0000008004047824 */ /* 0x004fc800078e00ff */
[----:B0-----:R-:W-:-:S04]  /*b030*/  @P0 IMAD.HI.U32 R5, R4, R5, RZ ;  /* 0x0000000504050227 */ /* 0x001fc800078e00ff */
[----:B------:R-:W-:Y:S01]  /*b040*/  IMAD.MOV.U32 R0, RZ, RZ, R4 ;  /* 0x000000ffff007224 */ /* 0x000fe200078e0004 */
[----:B---3--:R-:W-:Y:S02]  /*b050*/  @P0 SHF.R.U32.HI R0, RZ, R6, R5 ;  /* 0x00000006ff000219 */ /* 0x008fe40000011605 */
[----:B-1----:R-:W-:-:S03]  /*b060*/  ISETP.GE.AND P0, PT, R3, 0x1, PT ;  /* 0x000000010300780c */ /* 0x002fc60003f06270 */
[----:B------:R-:W-:Y:S02]  /*b070*/  IMAD.IADD R217, R217, 0x1, R0 ;  /* 0x00000001d9d97824 */ /* 0x000fe400078e0200 */
[----:B------:R-:W-:Y:S02]  /*b080*/  VIADD R0, R215, 0xfffffffe ;  /* 0xfffffffed7007836 */ /* 0x000fe40000000000 */
[----:B------:R-:W-:-:S06]  /*b090*/  IMAD.IADD R2, R217, 0x1, R2 ;  /* 0x00000001d9027824 */ /* 0x000fcc00078e0202 */
[----:B------:R-:W-:Y:S05]  /*b0a0*/  @!P0 BRA `(.L_x_3963) ;  /* 0x0000000000488947 */ /* 0x000fea0003800000 */
        /* <DEDUP_REMOVED lines=11> */
.L_x_3965:
[----:B------:R-:W-:-:S13]  /*b160*/  ISETP.NE.AND P0, PT, R3, 0x1, PT ;  /* 0x000000010300780c */ /* 0x000fda0003f05270 */
[----:B------:R-:W0:Y:S02]  /*b170*/  @P0 LDC.64 R6, c[0x0][0xae0] ;  /* 0x0002b800ff060b82 */ /* 0x000e240000000a00 */
[----:B0-----:R-:W-:-:S05]  /*b180*/  @P0 IMAD.HI.U32 R6, R5, R6, RZ ;  /* 0x0000000605060227 */ /* 0x001fca00078e00ff */
[----:B------:R-:W-:-:S07]  /*b190*/  @P0 SHF.R.U32.HI R5, RZ, R7, R6 ;  /* 0x00000007ff050219 */ /* 0x000fce0000011606 */
.L_x_3966:
[----:B------:R-:W-:Y:S05]  /*b1a0*/  BSYNC B0 ;  /* 0x0000000000007941 */ /* 0x000fea0003800000 */
.L_x_3964:
[----:B------:R-:W-:-:S05]  /*b1b0*/  IMAD R3, R5, R3, R3 ;  /* 0x0000000305037224 */ /* 0x000fca00078e0203 */
[----:B------:R-:W-:-:S07]  /*b1c0*/  VIMNMX R2, R2, R3, PT ;  /* 0x0000000302027248 */ /* 0x000fce0003fe0100 */
.L_x_3963:
[----:B------:R-:W-:-:S05]  /*b1d0*/  IMAD.HI R2, R2, 0x2aaaaaab, RZ ;  /* 0x2aaaaaab02027827 */ /* 0x000fca00078e02ff */
[----:B------:R-:W-:-:S04]  /*b1e0*/  SHF.R.U32.HI R3, RZ, 0x1f, R2 ;  /* 0x0000001fff037819 */ /* 0x000fc80000011602 */
[----:B------:R-:W-:-:S04]  /*b1f0*/  LEA.HI.SX32 R3, R2, R3, 0x1c ;  /* 0x0000000302037211 */ /* 0x000fc800078fe2ff */
[----:B------:R-:W-:-:S04]  /*b200*/  VIMNMX R3, R202, R3, !PT ;  /* 0x00000003ca037248 */ /* 0x000fc80007fe0100 */
[----:B------:R-:W-:-:S13]  /*b210*/  ISETP.GE.AND P0, PT, R0, R3, PT ;  /* 0x000000030000720c */ /* 0x000fda0003f06270 */
[----:B------:R-:W-:Y:S05]  /*b220*/  @!P0 BRA `(.L_x_3967) ;  /* 0x000000b000948947 */ /* 0x000fea0003800000 */
.L_x_3996:
[----:B------:R-:W2:Y:S04]  /*b230*/  LDL R4, [R1+0x1f8] ;  /* 0x0001f80001047983 */ /* 0x000ea80000100800 */
[----:B0-----:R-:W3:Y:S01]  /*b240*/  LDL R2, [R1+0x200] ;  /* 0x0002000001027983 */ /* 0x001ee20000100800 */
[----:B--2---:R-:W-:-:S05]  /*b250*/  VIADD R4, R4, 0x1 ;  /* 0x0000000104047836 */ /* 0x004fca0000000000 */
[----:B------:R-:W-:-:S13]  /*b260*/  ISETP.NE.AND P0, PT, R4, 0x2, PT ;  /* 0x000000020400780c */ /* 0x000fda0003f05270 */
[----:B------:R0:W5:Y:S04]  /*b270*/  @P0 LDL R6, [R1+0x1fc] ;  /* 0x0001fc0001060983 */ /* 0x0001680000100800 */
[----:B------:R-:W2:Y:S01]  /*b280*/  @!P0 LDL R5, [R1+0x1fc] ;  /* 0x0001fc0001058983 */ /* 0x000ea20000100800 */
[----:B---3--:R-:W-:-:S03]  /*b290*/  VIADD R2, R2, 0x1 ;  /* 0x0000000102027836 */ /* 0x008fc60000000000 */
[----:B------:R1:W-:Y:S04]  /*b2a0*/  STL [R1+0x1f8], R4 ;  /* 0x0001f80401007387 */ /* 0x0003e80000100800 */
[----:B------:R0:W-:Y:S04]  /*b2b0*/  STL [R1+0x200], R2 ;  /* 0x0002000201007387 */ /* 0x0001e80000100800 */
[----:B------:R0:W-:Y:S01]  /*b2c0*/  @!P0 STL [R1+0x1f8], RZ ;  /* 0x0001f8ff01008387 */ /* 0x0001e20000100800 */
[----:B--2---:R-:W-:-:S05]  /*b2d0*/  @!P0 LOP3.LUT R6, R5, 0x1, RZ, 0x3c, !PT ;  /* 0x0000000105068812 */ /* 0x004fca00078e3cff */
[----:B------:R0:W-:Y:S04]  /*b2e0*/  @!P0 STL [R1+0x1fc], R6 ;  /* 0x0001fc0601008387 */ /* 0x0001e80000100800 */
[----:B------:R-:W2:Y:S01]  /*b2f0*/  LD.E R5, desc[UR44][R16.64] ;  /* 0x0000002c10057980 */ /* 0x000ea2000c101900 */
[----:B------:R-:W-:Y:S05]  /*b300*/  YIELD ;  /* 0x0000000000007946 */ /* 0x000fea0003800000 */
[----:B------:R-:W-:Y:S01]  /*b310*/  BSSY B0, `(.L_x_3968) ;  /* 0x0000006000007945 */ /* 0x000fe20003800000 */
[----:B-1----:R-:W-:Y:S01]  /*b320*/  @!P0 IMAD.MOV.U32 R4, RZ, RZ, RZ ;  /* 0x000000ffff048224 */ /* 0x002fe200078e00ff */
[----:B--2---:R-:W-:-:S04]  /*b330*/  LOP3.LUT R5, R5, 0x1, RZ, 0xfc, !PT ;  /* 0x0000000105057812 */ /* 0x004fc800078efcff */
[----:B------:R-:W-:-:S13]  /*b340*/  ISETP.NE.AND P1, PT, R5, 0x3, PT ;  /* 0x000000030500780c */ /* 0x000fda0003f25270 */
[----:B0-----:R-:W-:Y:S05]  /*b350*/  @!P1 BRA `(.L_x_3969) ;  /* 0x0000000000049947 */ /* 0x001fea0003800000 */
[----:B------:R-:W-:Y:S01]  /*b360*/  BPT.TRAP 0x1 ;  /* 0x000000040000795c */ /* 0x000fe20000300000 */
.L_x_3969:
[----:B------:R-:W-:Y:S05]  /*b370*/  BSYNC B0 ;  /* 0x0000000000007941 */ /* 0x000fea0003800000 */
.L_x_3968:
[----:B------:R-:W2:Y:S01]  /*b380*/  LD.E.64 R8, desc[UR44][R16.64+0x18] ;  /* 0x0000182c10087980 */ /* 0x000ea2000c101b00 */
[----:B-----5:R-:W-:Y:S02]  /*b390*/  SHF.L.U32 R5, R6, 0x1f, RZ ;  /* 0x0000001f06057819 */ /* 0x020fe400000006ff */
[----:B--2---:R-:W-:-:S05]  /*b3a0*/  MOV R9, R8 ;  /* 0x0000000800097202 */ /* 0x004fca0000000f00 */
[----:B------:R-:W-:-:S04]  /*b3b0*/  IMAD R4, R4, 0x8, R9 ;  /* 0x0000000804047824 */ /* 0x000fc800078e0209 */
[----:B------:R0:W1:Y:S01]  /*b3c0*/  SYNCS.PHASECHK.TRANS64.TRYWAIT P0, [R4+URZ], R5 ;  /* 0x00000005040075a7 */ /* 0x000062000800017f */
[----:B------:R-:W2:Y:S04]  /*b3d0*/  LD.E R2, desc[UR44][R16.64] ;  /* 0x0000002c10027980 */ /* 0x000ea8000c101900 */
[----:B------:R0:W5:Y:S01]  /*b3e0*/  LDL.64 R6, [R1+0x1f8] ;  /* 0x0001f80001067983 */ /* 0x0001620000100a00 */
[----:B------:R-:W-:Y:S01]  /*b3f0*/  BSSY B0, `(.L_x_3970) ;  /* 0x0000005000007945 */ /* 0x000fe20003800000 */
[----:B--2---:R-:W-:-:S04]  /*b400*/  LOP3.LUT R2, R2, 0x1, RZ, 0xfc, !PT ;  /* 0x0000000102027812 */ /* 0x004fc800078efcff */
[----:B------:R-:W-:-:S13]  /*b410*/  ISETP.NE.AND P1, PT, R2, 0x3, PT ;  /* 0x000000030200780c */ /* 0x000fda0003f25270 */
[----:B01----:R-:W-:Y:S05]  /*b420*/  @!P1 BRA `(.L_x_3971) ;  /* 0x0000000000049947 */ /* 0x003fea0003800000 */
[----:B------:R-:W-:Y:S01]  /*b430*/  BPT.TRAP 0x1 ;  /* 0x000000040000795c */ /* 0x000fe20000300000 */
.L_x_3971:
[----:B------:R-:W-:Y:S05]  /*b440*/  BSYNC B0 ;  /* 0x0000000000007941 */ /* 0x000fea0003800000 */
.L_x_3970:
        /* <DEDUP_REMOVED lines=8> */
.L_x_3973:
[----:B------:R-:W-:Y:S05]  /*b4d0*/  BSYNC B0 ;  /* 0x0000000000007941 */ /* 0x000fea0003800000 */
.L_x_3972:
[----:B------:R-:W2:Y:S04]  /*b4e0*/  LDL R15, [R1+0x1f8] ;  /* 0x0001f800010f7983 */ /* 0x000ea80000100800 */
[----:B------:R-:W2:Y:S01]  /*b4f0*/  LDL.64 R4, [R1+0x80] ;  /* 0x0000800001047983 */ /* 0x000ea20000100a00 */
[----:B------:R-:W-:Y:S05]  /*b500*/  WARPSYNC.ALL ;  /* 0x0000000000007948 */ /* 0x000fea0003800000 */
[----:B------:R1:W-:Y:S04]  /*b510*/  STL [R1+0x60], RZ ;  /* 0x000060ff01007387 */ /* 0x0003e80000100800 */
[----:B0----5:R-:W3:Y:S01]  /*b520*/  LD.E.64 R6, desc[UR44][R16.64+0x78] ;  /* 0x0000782c10067980 */ /* 0x021ee2000c101b00 */
[----:B------:R-:W-:-:S05]  /*b530*/  MOV R2, 0x1 ;  /* 0x0000000100027802 */ /* 0x000fca0000000f00 */
[----:B------:R1:W-:Y:S04]  /*b540*/  STL [R1+0x60], R2 ;  /* 0x0000600201007387 */ /* 0x0003e80000100800 */
[----:B------:R-:W4:Y:S04]  /*b550*/  LD.E.64 R8, desc[UR44][R16.64+0x78] ;  /* 0x0000782c10087980 */ /* 0x000f28000c101b00 */
[----:B------:R1:W-:Y:S04]  /*b560*/  STL [R1+0x60], R2 ;  /* 0x0000600201007387 */ /* 0x0003e80000100800 */
[----:B------:R-:W4:Y:S01]  /*b570*/  LD.E.64 R10, desc[UR44][R16.64+0x78] ;  /* 0x0000782c100a7980 */ /* 0x000f22000c101b00 */
[----:B--2---:R-:W-:Y:S01]  /*b580*/  IMAD R4, R15, 0x300, R4 ;  /* 0x000003000f047824 */ /* 0x004fe200078e0204 */
[----:B------:R-:W-:-:S02]  /*b590*/  R2UR UR7, R5 ;  /* 0x00000000050772ca */ /* 0x000fc400000e0000 */
[----:B------:R1:W-:Y:S02]  /*b5a0*/  STL [R1+0x60], R2 ;  /* 0x0000600201007387 */ /* 0x0003e40000100800 */
[----:B------:R-:W-:Y:S02]  /*b5b0*/  R2UR UR6, R4 ;  /* 0x00000000040672ca */ /* 0x000fe400000e0000 */
[----:B------:R-:W2:Y:S01]  /*b5c0*/  LD.E.64 R12, desc[UR44][R16.64+0x78] ;  /* 0x0000782c100c7980 */ /* 0x000ea2000c101b00 */
[----:B------:R-:W-:-:S03]  /*b5d0*/  WARPGROUP.ARRIVE ;  /* 0x00000000000079c5 */ /* 0x000fc60000000000 */
[----:B------:R1:W-:Y:S01]  /*b5e0*/  STL [R1+0x60], R2 ;  /* 0x0000600201007387 */ /* 0x0003e20000100800 */
[----:B------:R-:W-:Y:S02]  /*b5f0*/  VIADD R14, R4, 0x2 ;  /* 0x00000002040e7836 */ /* 0x000fe40000000000 */
[----:B------:R-:W-:Y:S01]  /*b600*/  IMAD.MOV.U32 R15, RZ, RZ, R5 ;  /* 0x000000ffff0f7224 */ /* 0x000fe200078e0005 */
[----:B---3--:R-:W-:Y:S02]  /*b610*/  R2UR UR4, R6 ;  /* 0x00000000060472ca */ /* 0x008fe400000e0000 */
[----:B------:R-:W-:Y:S02]  /*b620*/  R2UR UR5, R7 ;  /* 0x00000000070572ca */ /* 0x000fe400000e0000 */
[----:B------:R1:W5:Y:S11]  /*b630*/  LDL.64 R6, [R1+0x1f8] ;  /* 0x0001f80001067983 */ /* 0x0003760000100a00 */
[----:B------:R-:W-:Y:S01]  /*b640*/  HGMMA.64x96x16.F32 R24, gdesc[UR4], RZ, !UPT, gsb0 ;  /* 0x01600000041879f0 */ /* 0x000fe2000c0008ff */
[----:B----4-:R-:W-:Y:S01]  /*b650*/  VIADD R8, R8, 0x2 ;  /* 0x0000000208087836 */ /* 0x010fe20000000000 */
        /* <DEDUP_REMOVED lines=31> */
[----:B-1----:R-:W-:Y:S05]  /*b850*/  @!P0 BRA `(.L_x_3976) ;  /* 0x0000000000048947 */ /* 0x002fea0003800000 */
[----:B------:R-:W-:Y:S01]  /*b860*/  BPT.TRAP 0x1 ;  /* 0x000000040000795c */ /* 0x000fe20000300000 */
.L_x_3976:
[----:B------:R-:W-:Y:S05]  /*b870*/  BSYNC B0 ;  /* 0x0000000000007941 */ /* 0x000fea0003800000 */
.L_x_3975:
        /* <DEDUP_REMOVED lines=11> */
.L_x_3978:
[----:B------:R-:W-:Y:S05]  /*b930*/  BSYNC B0 ;  /* 0x0000000000007941 */ /* 0x000fea0003800000 */
.L_x_3977:
[----:B------:R-:W-:Y:S04]  /*b940*/  BSSY B0, `(.L_x_3979) ;  /* 0x0000007000007945 */ /* 0x000fe80003800000 */
[----:B------:R-:W-:Y:S05]  /*b950*/  @P0 BRA `(.L_x_3980) ;  /* 0x0000000000140947 */ /* 0x000fea0003800000 */
[----:B------:R-:W2:Y:S02]  /*b960*/  LD.E.64 R4, desc[UR44][R16.64+0x40] ;  /* 0x0000402c10047980 */ /* 0x000ea4000c101b00 */
[----:B--2---:R-:W-:-:S05]  /*b970*/  MOV R5, R4 ;  /* 0x0000000400057202 */ /* 0x004fca0000000f00 */
[----:B------:R-:W-:-:S04]  /*b980*/  IMAD R6, R6, 0x8, R5 ;  /* 0x0000000806067824 */ /* 0x000fc800078e0205 */
[----:B------:R-:W0:Y:S02]  /*b990*/  SYNCS.PHASECHK.TRANS64.TRYWAIT P0, [R6+URZ], R7 ;  /* 0x00000007060075a7 */ /* 0x000e24000800017f */
[----:B0-----:R-:W-:Y:S05]  /*b9a0*/  @!P0 BRA `(.L_x_3981) ;  /* 0x00000304000c8947 */ /* 0x001fea0003800000 */
.L_x_3980:
[----:B------:R-:W-:Y:S05]  /*b9b0*/  BSYNC B0 ;  /* 0x0000000000007941 */ /* 0x000fea0003800000 */
.L_x_3979:
        /* <DEDUP_REMOVED lines=40> */
[----:B------:R-:W-:Y:S01]  /*bc40*/  VIADD R14, R4, 0x6 ;  /* 0x00000006040e7836 */ /* 0x000fe20000000000 */
[----:B------:R-:W-:Y:S01]  /*bc50*/  IADD3 R8, R8, 0x6, RZ ;  /* 0x0000000608087810 */ /* 0x000fe20007ffe0ff */
[----:B------:R-:W-:Y:S01]  /*bc60*/  IMAD.MOV.U32 R15, RZ, RZ, R5 ;  /* 0x000000ffff0f7224 */ /* 0x000fe200078e0005 */
[----:B------:R-:W-:Y:S02]  /*bc70*/  R2UR UR5, R9 ;  /* 0x00000000090572ca */ /* 0x000fe400000e0000 */
[----:B------:R-:W-:Y:S02]  /*bc80*/  R2UR UR6, R14 ;  /* 0x000000000e0672ca */ /* 0x000fe400000e0000 */
[----:B------:R-:W-:Y:S02]  /*bc90*/  R2UR UR7, R15 ;  /* 0x000000000f0772ca */ /* 0x000fe400000e0000 */
[----:B------:R-:W-:-:S02]  /*bca0*/  R2UR UR4, R8 ;  /* 0x00000000080472ca */ /* 0x000fc400000e0000 */
[----:B------:R-:W4:Y:S01]  /*bcb0*/  LDL.64 R8, [R1+0xf0] ;  /* 0x0000f00001087983 */ /* 0x000f220000100a00 */
[----:B------:R-:W-:Y:S01]  /*bcc0*/  VIADD R14, R4, 0x300 ;  /* 0x00000300040e7836 */ /* 0x000fe20000000000 */
[----:B------:R-:W-:Y:S02]  /*bcd0*/  WARPGROUP.DEPBAR.LE gsb0, 0x0 ;  /* 0x00008000000079c5 */ /* 0x000fe40000010000 */
[----:B------:R-:W-:-:S07]  /*bce0*/  WARPGROUP.ARRIVE ;  /* 0x00000000000079c5 */ /* 0x000fce0000000000 */
[----:B------:R-:W-:Y:S01]  /*bcf0*/  HGMMA.64x96x16.F32 R24, gdesc[UR4], R24, gsb0 ;  /* 0x01600000041879f0 */ /* 0x000fe20008000818 */
[----:B--2---:R-:W-:Y:S02]  /*bd00*/  VIADD R6, R6, 0x400 ;  /* 0x0000040006067836 */ /* 0x004fe40000000000 */
[----:B------:R-:W-:Y:S01]  /*bd10*/  IMAD.MOV.U32 R15, RZ, RZ, R5 ;  /* 0x000000ffff0f7224 */ /* 0x000fe200078e0005 */
[----:B------:R-:W-:Y:S02]  /*bd20*/  R2UR UR6, R14 ;  /* 0x000000000e0672ca */ /* 0x000fe400000e0000 */
[----:B------:R-:W-:Y:S02]  /*bd30*/  R2UR UR4, R6 ;  /* 0x00000000060472ca */ /* 0x000fe400000e0000 */
[----:B------:R-:W-:Y:S02]  /*bd40*/  R2UR UR7, R15 ;  /* 0x000000000f0772ca */ /* 0x000fe400000e0000 */
[----:B------:R-:W-:-:S02]  /*bd50*/  R2UR UR5, R7 ;  /* 0x00000000070572ca */ /* 0x000fc400000e0000 */
[----:B------:R-:W2:Y:S01]  /*bd60*/  LDL.64 R6, [R1+0xf0] ;  /* 0x0000f00001067983 */ /* 0x000ea20000100a00 */
[----:B---3--:R-:W-:Y:S01]  /*bd70*/  VIADD R12, R12, 0x402 ;  /* 0x000004020c0c7836 */ /* 0x008fe20000000000 */
[----:B------:R-:W-:Y:S02]  /*bd80*/  WARPGROUP.DEPBAR.LE gsb0, 0x0 ;  /* 0x00008000000079c5 */ /* 0x000fe40000010000 */
[----:B------:R-:W-:-:S07]  /*bd90*/  WARPGROUP.ARRIVE ;  /* 0x00000000000079c5 */ /* 0x000fce0000000000 */
[----:B------:R-:W-:Y:S01]  /*bda0*/  HGMMA.64x96x16.F32 R24, gdesc[UR4], R24, gsb0 ;  /* 0x01600000041879f0 */ /* 0x000fe20008000818 */
[----:B------:R-:W-:Y:S02]  /*bdb0*/  VIADD R14, R4, 0x302 ;  /* 0x00000302040e7836 */ /* 0x000fe40000000000 */
[----:B------:R-:W-:Y:S01]  /*bdc0*/  IMAD.MOV.U32 R15, RZ, RZ, R5 ;  /* 0x000000ffff0f7224 */ /* 0x000fe200078e0005 */
[----:B------:R-:W-:Y:S02]  /*bdd0*/  R2UR UR4, R12 ;  /* 0x000000000c0472ca */ /* 0x000fe400000e0000 */
[----:B------:R-:W-:Y:S02]  /*bde0*/  R2UR UR6, R14 ;  /* 0x000000000e0672ca */ /* 0x000fe400000e0000 */
[----:B------:R-:W-:Y:S02]  /*bdf0*/  R2UR UR7, R15 ;  /* 0x000000000f0772ca */ /* 0x000fe400000e0000 */
[----:B------:R-:W-:-:S02]  /*be00*/  R2UR UR5, R13 ;  /* 0x000000000d0572ca */ /* 0x000fc400000e0000 */
[----:B------:R-:W3:Y:S01]  /*be10*/  LDL.64 R12, [R1+0xf0] ;  /* 0x0000f000010c7983 */ /* 0x000ee20000100a00 */
[----:B----4-:R-:W-:Y:S01]  /*be20*/  VIADD R10, R10, 0x404 ;  /* 0x000004040a0a7836 */ /* 0x010fe20000000000 */
        /* <DEDUP_REMOVED lines=21> */
[----:B--2---:R-:W-:Y:S01]  /*bf80*/  VIADD R6, R6, 0x800 ;  /* 0x0000080006067836 */ /* 0x004fe20000000000 */
[----:B------:R-:W-:Y:S02]  /*bf90*/  WARPGROUP.DEPBAR.LE gsb0, 0x0 ;  /* 0x00008000000079c5 */ /* 0x000fe40000010000 */
[----:B------:R-:W-:-:S07]  /*bfa0*/  WARPGROUP.ARRIVE ;  /* 0x00000000000079c5 */ /* 0x000fce0000000000 */
[----:B------:R-:W-:Y:S01]  /*bfb0*/  HGMMA.64x96x16.F32 R24, gdesc[UR4], R24, gsb0 ;  /* 0x01600000041879f0 */ /* 0x000fe20008000818 */
[----:B------:R-:W-:Y:S01]  /*bfc0*/  VIADD R14, R4, 0x600 ;  /* 0x00000600040e7836 */ /* 0x000fe20000000000 */
[----:B------:R-:W-:Y:S02]  /*bfd0*/  MOV R15, R5 ;  /* 0x00000005000f7202 */ /* 0x000fe40000000f00 */
        /* <DEDUP_REMOVED lines=53> */
[--C-:B------:R-:W-:Y:S01]  /*c330*/  IMAD.MOV.U32 R7, RZ, RZ, R5.reuse ;  /* 0x000000ffff077224 */ /* 0x100fe200078e0005 */
[----:B------:R-:W-:Y:S02]  /*c340*/  R2UR UR6, R6 ;  /* 0x00000000060672ca */ /* 0x000fe400000e0000 */
[----:B------:R-:W-:Y:S02]  /*c350*/  R2UR UR4, R12 ;  /* 0x000000000c0472ca */ /* 0x000fe400000e0000 */
[----:B------:R-:W-:Y:S02]  /*c360*/  R2UR UR7, R7 ;  /* 0x00000000070772ca */ /* 0x000fe400000e0000 */
[----:B------:R-:W-:Y:S01]  /*c370*/  R2UR UR5, R13 ;  /* 0x000000000d0572ca */ /* 0x000fe200000e0000 */
[----:B----4-:R-:W-:Y:S01]  /*c380*/  VIADD R10, R10, 0xc04 ;  /* 0x00000c040a0a7836 */ /* 0x010fe20000000000 */
[----:B------:R-:W-:Y:S01]  /*c390*/  IADD3 R6, R4, 0x904, RZ ;  /* 0x0000090404067810 */ /* 0x000fe20007ffe0ff */
[----:B------:R-:W-:Y:S01]  /*c3a0*/  IMAD.MOV.U32 R7, RZ, RZ, R5 ;  /* 0x000000ffff077224 */ /* 0x000fe200078e0005 */
[----:B------:R-:W-:-:S02]  /*c3b0*/  WARPGROUP.DEPBAR.LE gsb0, 0x0 ;  /* 0x00008000000079c5 */ /* 0x000fc40000010000 */
[----:B------:R-:W-:-:S07]  /*c3c0*/  WARPGROUP.ARRIVE ;  /* 0x00000000000079c5 */ /* 0x000fce0000000000 */
[----:B------:R-:W-:Y:S01]  /*c3d0*/  HGMMA.64x96x16.F32 R24, gdesc[UR4], R24, gsb0 ;  /* 0x01600000041879f0 */ /* 0x000fe20008000818 */
[----:B------:R-:W-:Y:S02]  /*c3e0*/  R2UR UR6, R6 ;  /* 0x00000000060672ca */ /* 0x000fe400000e0000 */
[----:B------:R-:W-:Y:S01]  /*c3f0*/  R2UR UR7, R7 ;  /* 0x00000000070772ca */ /* 0x000fe200000e0000 */
[----:B------:R-:W-:Y:S01]  /*c400*/  VIADD R8, R8, 0xc06 ;  /* 0x00000c0608087836 */ /* 0x000fe20000000000 */
[----:B------:R-:W-:Y:S01]  /*c410*/  R2UR UR4, R10 ;  /* 0x000000000a0472ca */ /* 0x000fe200000e0000 */
[----:B------:R-:W-:Y:S01]  /*c420*/  VIADD R4, R4, 0x906 ;  /* 0x0000090604047836 */ /* 0x000fe20000000000 */
[----:B------:R-:W-:Y:S01]  /*c430*/  R2UR UR5, R11 ;  /* 0x000000000b0572ca */ /* 0x000fe200000e0000 */
[----:B------:R-:W0:Y:S01]  /*c440*/  S2R R18, SR_TID.X ;  /* 0x0000000000127919 */ /* 0x000e220000002100 */
[----:B------:R1:W-:Y:S01]  /*c450*/  STL [R1+0x70], R2 ;  /* 0x0000700201007387 */ /* 0x0003e20000100800 */
[----:B------:R-:W-:-:S02]  /*c460*/  WARPGROUP.DEPBAR.LE gsb0, 0x0 ;  /* 0x00008000000079c5 */ /* 0x000fc40000010000 */
[----:B------:R-:W-:Y:S01]  /*c470*/  WARPGROUP.ARRIVE ;  /* 0x00000000000079c5 */ /* 0x000fe20000000000 */
[----:B------:R1:W5:Y:S07]  /*c480*/  LDL R6, [R1+0x1f8] ;  /* 0x0001f80001067983 */ /* 0x00036e0000100800 */
[----:B------:R-:W-:Y:S01]  /*c490*/  HGMMA.64x96x16.F32 R24, gdesc[UR4], R24, gsb0 ;  /* 0x01600000041879f0 */ /* 0x000fe20008000818 */
[----:B------:R-:W-:Y:S02]  /*c4a0*/  R2UR UR4, R8 ;  /* 0x00000000080472ca */ /* 0x000fe400000e0000 */
[----:B------:R-:W-:-:S02]  /*c4b0*/  R2UR UR5, R9 ;  /* 0x00000000090572ca */ /* 0x000fc400000e0000 */
[----:B------:R-:W-:Y:S02]  /*c4c0*/  R2UR UR6, R4 ;  /* 0x00000000040672ca */ /* 0x000fe400000e0000 */
[----:B------:R-:W-:Y:S01]  /*c4d0*/  R2UR UR7, R5 ;  /* 0x00000000050772ca */ /* 0x000fe200000e0000 */
[----:B------:R1:W-:Y:S04]  /*c4e0*/  STL [R1+0x70], R2 ;  /* 0x0000700201007387 */ /* 0x0003e80000100800 */
        /* <DEDUP_REMOVED lines=21> */
[----:B------:R-:W2:Y:S01]  /*c640*/  LD.E R4, desc[UR44][R16.64] ;  /* 0x0000002c10047980 */ /* 0x000ea2000c101900 */
[----:B------:R-:W-:Y:S01]  /*c650*/  BSSY B0, `(.L_x_3982) ;  /* 0x0000005000007945 */ /* 0x000fe20003800000 */
[----:B--2---:R-:W-:-:S04]  /*c660*/  LOP3.LUT R4, R4, 0x1, RZ, 0xfc, !PT ;  /* 0x0000000104047812 */ /* 0x004fc800078efcff */
[----:B------:R-:W-:-:S13]  /*c670*/  ISETP.NE.AND P0, PT, R4, 0x3, PT ;  /* 0x000000030400780c */ /* 0x000fda0003f05270 */
[----:B-1----:R-:W-:Y:S05]  /*c680*/  @!P0 BRA `(.L_x_3983) ;  /* 0x0000000000048947 */ /* 0x002fea0003800000 */
[----:B------:R-:W-:Y:S01]  /*c690*/  BPT.TRAP 0x1 ;  /* 0x000000040000795c */ /* 0x000fe20000300000 */
.L_x_3983:
[----:B------:R-:W-:Y:S05]  /*c6a0*/  BSYNC B0 ;  /* 0x0000000000007941 */ /* 0x000fea0003800000 */
.L_x_3982:
        /* <DEDUP_REMOVED lines=21> */
[-C--:B------:R-:W-:Y:S01]  /*c800*/  FMUL.FTZ R30, R37, R19.reuse ;  /* 0x00000013251e7220 */ /* 0x080fe20000410000 */
[----:B------:R-:W-:Y:S01]  /*c810*/  SHF.R.S32.HI R36, RZ, 0x1f, R73 ;  /* 0x0000001fff247819 */ /* 0x000fe20000011449 */
[-C--:B------:R-:W-:Y:S01]  /*c820*/  FMUL.FTZ R37, R39, R19.reuse ;  /* 0x0000001327257220 */ /* 0x080fe20000410000 */
[-C--:B------:R-:W-:Y:S01]  /*c830*/  FMUL.FTZ R39, R43, R19.reuse ;  /* 0x000000132b277220 */ /* 0x080fe20000410000 */
[----:B------:R-:W-:Y:S01]  /*c840*/  FMUL.FTZ R43, R49, R19 ;  /* 0x00000013312b7220 */ /* 0x000fe20000410000 */
[----:B------:R-:W-:Y:S01]  /*c850*/  LEA.HI R49, R36, R73, RZ, 0x7 ;  /* 0x0000004924317211 */ /* 0x000fe200078f38ff */
[----:B------:R-:W-:-:S03]  /*c860*/  FMUL.FTZ R79, R50, R19 ;  /* 0x00000013324f7220 */ /* 0x000fc60000410000 */
[----:B------:R-:W-:Y:S01]  /*c870*/  LOP3.LUT R50, R49, 0xffffff80, RZ, 0xc0, !PT ;  /* 0xffffff8031327812 */ /* 0x000fe200078ec0ff */
        /* <DEDUP_REMOVED lines=16> */
[-C--:B------:R-:W-:Y:S01]  /*c980*/  FMUL.FTZ R44, R52, R19.reuse ;  /* 0x00000013342c7220 */ /* 0x080fe20000410000 */
[----:B------:R-:W-:Y:S01]  /*c990*/  FMUL.FTZ R76, R56, R19 ;  /* 0x00000013384c7220 */ /* 0x000fe20000410000 */
[----:B------:R-:W-:-:S02]  /*c9a0*/  LEA.HI R52, R36, R73, RZ, 0x2 ;  /* 0x0000004924347211 */ /* 0x000fc400078f10ff */
[--C-:B------:R-:W-:Y:S02]  /*c9b0*/  SHF.R.S32.HI R56, RZ, 0x2, R54.reuse ;  /* 0x00000002ff387819 */ /* 0x100fe40000011436 */
[----:B------:R-:W-:Y:S02]  /*c9c0*/  SHF.R.S32.HI R47, RZ, 0x1f, R54 ;  /* 0x0000001fff2f7819 */ /* 0x000fe40000011436 */
[----:B------:R-:W-:Y:S02]  /*c9d0*/  LOP3.LUT R52, R52, 0xfffffffc, RZ, 0xc0, !PT ;  /* 0xfffffffc34347812 */ /* 0x000fe400078ec0ff */
        /* <DEDUP_REMOVED lines=10> */
[-C--:B------:R-:W-:Y:S01]  /*ca80*/  FMUL.FTZ R78, R57, R19.reuse ;  /* 0x00000013394e7220 */ /* 0x080fe20000410000 */
[----:B------:R-:W-:Y:S01]  /*ca90*/  FMUL.FTZ R57, R58, R19 ;  /* 0x000000133a397220 */ /* 0x000fe20000410000 */
[----:B------:R-:W-:Y:S02]  /*caa0*/  LOP3.LUT R49, R49, 0x3fffffe, RZ, 0xc0, !PT ;  /* 0x03fffffe31317812 */ /* 0x000fe400078ec0ff */
[----:B------:R-:W-:Y:S01]  /*cab0*/  LEA.HI R58, R73, R73, RZ, 0x1 ;  /* 0x00000049493a7211 */ /* 0x000fe200078f08ff */
[----:B------:R-:W-:-:S02]  /*cac0*/  IMAD R61, R72, 0x8, R61 ;  /* 0x00000008483d7824 */ /* 0x000fc400078e023d */
        /* <DEDUP_REMOVED lines=10> */
[----:B------:R-:W-:Y:S01]  /*cb70*/  FMUL.FTZ R14, R24, R19 ;  /* 0x00000013180e7220 */ /* 0x000fe20000410000 */
[----:B------:R-:W-:Y:S01]  /*cb80*/  IMAD.IADD R50, R50, 0x1, -R13 ;  /* 0x0000000132327824 */ /* 0x000fe200078e0a0d */
[----:B------:R-:W0:Y:S01]  /*cb90*/  SHFL.IDX PT, R54, R84, RZ, 0x1c1f ;  /* 0x001c1fff54367589 */ /* 0x000e2200000e0000 */
[----:B------:R-:W-:Y:S02]  /*cba0*/  IMAD R21, R0, R21, 0x1 ;  /* 0x0000000100157424 */ /* 0x000fe400078e0215 */
[-C--:B------:R-:W-:Y:S01]  /*cbb0*/  FMUL.FTZ R24, R28, R19.reuse ;  /* 0x000000131c187220 */ /* 0x080fe20000410000 */
[-C--:B------:R-:W-:Y:S01]  /*cbc0*/  FMUL.FTZ R28, R33, R19.reuse ;  /* 0x00000013211c7220 */ /* 0x080fe20000410000 */
[-C--:B------:R-:W-:Y:S01]  /*cbd0*/  FMUL.FTZ R74, R42, R19.reuse ;  /* 0x000000132a4a7220 */ /* 0x080fe20000410000 */
        /* <DEDUP_REMOVED lines=20> */
[----:B------:R-:W2:Y:S01]  /*cd20*/  MUFU.TANH R20, R20 ;  /* 0x0000001400147308 */ /* 0x000ea20000002400 */
[----:B------:R-:W-:-:S07]  /*cd30*/  IADD3 R67, R52, R19, RZ ;  /* 0x0000001334437210 */ /* 0x000fce0007ffe0ff */
        /* <DEDUP_REMOVED lines=62> */
.L_x_3987:
[----:B------:R-:W-:-:S13]  /*d120*/  ISETP.NE.AND P0, PT, R9, 0x1, PT ;  /* 0x000000010900780c */ /* 0x000fda0003f05270 */
[----:B------:R-:W-:-:S05]  /*d130*/  @P0 IMAD.HI.U32 R50, R8, R10, RZ ;  /* 0x0000000a08320227 */ /* 0x000fca00078e00ff */
[----:B------:R-:W-:-:S07]  /*d140*/  @P0 SHF.R.U32.HI R8, RZ, R11, R50 ;  /* 0x0000000bff080219 */ /* 0x000fce0000011632 */
.L_x_3988:
[----:B------:R-:W-:Y:S05]  /*d150*/  BSYNC B1 ;  /* 0x0000000000017941 */ /* 0x000fea0003800000 */
.L_x_3986:
[----:B------:R-:W-:-:S05]  /*d160*/  IMAD R8, R8, R9, R71 ;  /* 0x0000000908087224 */ /* 0x000fca00078e0247 */
[----:B------:R-:W-:Y:S02]  /*d170*/  VIMNMX R7, R7, R8, !PT ;  /* 0x0000000807077248 */ /* 0x000fe40007fe0100 */
[----:B------:R-:W-:-:S07]  /*d180*/  VIADDMNMX R6, R8, R9, R6, PT ;  /* 0x0000000908067246 */ /* 0x000fce0003800106 */
.L_x_3985:
[----:B------:R-:W-:Y:S05]  /*d190*/  BSYNC B0 ;  /* 0x0000000000007941 */ /* 0x000fea0003800000 */
.L_x_3984:
[C---:B------:R-:W-:Y:S01]  /*d1a0*/  ISETP.GE.AND P0, PT, R69.reuse, 0x2, PT ;  /* 0x000000024500780c */ /* 0x040fe20003f06270 */
[----:B------:R-:W0:Y:S01]  /*d1b0*/  SHFL.IDX PT, R84, R84, 0x1, 0x1c1f ;  /* 0x003c1f0054547f89 */ /* 0x000e2200000e0000 */
[----:B------:R-:W-:Y:S01]  /*d1c0*/  ISETP.GE.AND P2, PT, R69, 0xa, PT ;  /* 0x0000000a4500780c */ /* 0x000fe20003f46270 */
[----:B------:R-:W-:Y:S01]  /*d1d0*/  BSSY B0, `(.L_x_3989) ;  /* 0x0000086000007945 */ /* 0x000fe20003800000 */
[----:B------:R-:W-:Y:S02]  /*d1e0*/  P2R R8, PR, RZ, 0x1 ;  /* 0x00000001ff087803 */ /* 0x000fe40000000000 */
[----:B------:R-:W-:Y:S02]  /*d1f0*/  ISETP.GT.AND P0, PT, R7, 0x1, !P0 ;  /* 0x000000010700780c */ /* 0x000fe40004704270 */
[----:B------:R-:W-:Y:S02]  /*d200*/  ISETP.GE.AND P1, PT, R69, 0x9, PT ;  /* 0x000000094500780c */ /* 0x000fe40003f26270 */
[----:B------:R-:W-:-:S02]  /*d210*/  ISETP.LT.OR P0, PT, R6, 0x2, P0 ;  /* 0x000000020600780c */ /* 0x000fc40000701670 */
[----:B------:R-:W-:Y:S02]  /*d220*/  P2R R19, PR, RZ, 0x2 ;  /* 0x00000002ff137803 */ /* 0x000fe40000000000 */
[----:B------:R-:W-:Y:S02]  /*d230*/  FSEL R82, R20, -INF , !P0 ;  /* 0xff80000014527808 */ /* 0x000fe40004000000 */
[C---:B------:R-:W-:Y:S02]  /*d240*/  ISETP.GT.AND P0, PT, R7.reuse, 0x9, !P2 ;  /* 0x000000090700780c */ /* 0x040fe40005704270 */
[----:B------:R-:W-:Y:S02]  /*d250*/  P2R R73, PR, RZ, 0x4 ;  /* 0x00000004ff497803 */ /* 0x000fe40000000000 */
[----:B------:R-:W-:Y:S02]  /*d260*/  ISETP.LT.OR P0, PT, R6, 0xa, P0 ;  /* 0x0000000a0600780c */ /* 0x000fe40000701670 */
[----:B------:R-:W-:-:S02]  /*d270*/  ISETP.GT.AND P1, PT, R7, 0x8, !P1 ;  /* 0x000000080700780c */ /* 0x000fc40004f24270 */
[----:B------:R-:W-:Y:S02]  /*d280*/  ISETP.GE.AND P2, PT, R69, 0x11, PT ;  /* 0x000000114500780c */ /* 0x000fe40003f46270 */
[----:B------:R-:W-:Y:S02]  /*d290*/  FSEL R80, R80, -INF , !P0 ;  /* 0xff80000050507808 */ /* 0x000fe40004000000 */
[----:B------:R-:W-:Y:S02]  /*d2a0*/  ISETP.LT.OR P1, PT, R6, 0x9, P1 ;  /* 0x000000090600780c */ /* 0x000fe40000f21670 */
[----:B------:R-:W-:Y:S02]  /*d2b0*/  ISETP.GT.AND P0, PT, R7, 0x10, !P2 ;  /* 0x000000100700780c */ /* 0x000fe40005704270 */
[----:B------:R-:W-:Y:S02]  /*d2c0*/  FSEL R162, R24, -INF , !P1 ;  /* 0xff80000018a27808 */ /* 0x000fe40004800000 */
        /* <DEDUP_REMOVED lines=66> */
[----:B------:R-:W-:-:S02]  /*d6f0*/  P2R R83, PR, RZ, 0x4 ;  /* 0x00000004ff537803 */ /* 0x000fc40000000000 */
        /* <DEDUP_REMOVED lines=17> */
[----:B0-----:R-:W-:Y:S01]  /*d810*/  IMAD.IADD R59, R67, 0x1, R84 ;  /* 0x00000001433b7824 */ /* 0x001fe200078e0254 */
[----:B------:R-:W-:-:S04]  /*d820*/  ISETP.GE.AND P4, PT, R69, 0x59, PT ;  /* 0x000000594500780c */ /* 0x000fc80003f86270 */
[----:B------:R-:W-:-:S04]  /*d830*/  ISETP.GT.AND P5, PT, R7, 0x58, !P4 ;  /* 0x000000580700780c */ /* 0x000fc800067a4270 */
[----:B------:R-:W-:-:S04]  /*d840*/  ISETP.LT.OR P5, PT, R6, 0x59, P5 ;  /* 0x000000590600780c */ /* 0x000fc80002fa1670 */
[----:B------:R-:W-:Y:S02]  /*d850*/  FSEL R24, R61, -INF , !P5 ;  /* 0xff8000003d187808 */ /* 0x000fe40006800000 */
[----:B------:R-:W-:-:S04]  /*d860*/  ISETP.GE.AND P5, PT, R69, 0x1, PT ;  /* 0x000000014500780c */ /* 0x000fc80003fa6270 */
[----:B------:R-:W-:-:S04]  /*d870*/  ISETP.GT.AND P6, PT, R7, RZ, !P5 ;  /* 0x000000ff0700720c */ /* 0x000fc80006fc4270 */
[----:B------:R-:W-:-:S04]  /*d880*/  ISETP.LT.OR P6, PT, R6, 0x1, P6 ;  /* 0x000000010600780c */ /* 0x000fc800037c1670 */
[----:B-1----:R-:W-:Y:S01]  /*d890*/  FSEL R160, R14, -INF , !P6 ;  /* 0xff8000000ea07808 */ /* 0x002fe20007000000 */
        /* <DEDUP_REMOVED lines=18> */
.L_x_3992:
[----:B------:R-:W-:-:S13]  /*d9c0*/  ISETP.NE.AND P6, PT, R9, 0x1, PT ;  /* 0x000000010900780c */ /* 0x000fda0003fc5270 */
[----:B------:R-:W-:-:S05]  /*d9d0*/  @P6 IMAD.HI.U32 R10, R4, R10, RZ ;  /* 0x0000000a040a6227 */ /* 0x000fca00078e00ff */
[----:B------:R-:W-:-:S07]  /*d9e0*/  @P6 SHF.R.U32.HI R4, RZ, R11, R10 ;  /* 0x0000000bff046219 */ /* 0x000fce000001160a */
.L_x_3993:
[----:B------:R-:W-:Y:S05]  /*d9f0*/  BSYNC B1 ;  /* 0x0000000000017941 */ /* 0x000fea0003800000 */
.L_x_3991:
[----:B------:R-:W-:-:S05]  /*da00*/  IMAD R4, R4, R9, R71 ;  /* 0x0000000904047224 */ /* 0x000fca00078e0247 */
[----:B------:R-:W-:Y:S02]  /*da10*/  VIADDMNMX R14, R4, R9, R14, PT ;  /* 0x00000009040e7246 */ /* 0x000fe4000380010e */
[----:B------:R-:W-:-:S07]  /*da20*/  VIMNMX R59, R59, R4, !PT ;  /* 0x000000043b3b7248 */ /* 0x000fce0007fe0100 */
.L_x_3990:
[----:B------:R-:W-:Y:S05]  /*da30*/  BSYNC B0 ;  /* 0x0000000000007941 */ /* 0x000fea0003800000 */
.L_x_3989:
        /* <DEDUP_REMOVED lines=37> */
[----:B------:R-:W-:Y:S01]  /*dc90*/  ISETP.NE.AND P5, PT, R89, RZ, PT ;  /* 0x000000ff5900720c */ /* 0x000fe20003fa5270 */
[----:B------:R-:W3:Y:S03]  /*dca0*/  LDL R74, [R1+0x230] ;  /* 0x00023000014a7983 */ /* 0x000ee60000100800 */
        /* <DEDUP_REMOVED lines=31> */
[C---:B------:R-:W-:Y:S02]  /*dea0*/  ISETP.GT.AND P5, PT, R59.reuse, 0x41, !P6 ;  /* 0x000000413b00780c */ /* 0x040fe400077a4270 */
[----:B------:R-:W-:Y:S02]  /*deb0*/  ISETP.GT.AND P0, PT, R59, 0x48, !P0 ;  /* 0x000000483b00780c */ /* 0x000fe40004704270 */
[----:B------:R-:W-:Y:S02]  /*dec0*/  ISETP.LT.OR P5, PT, R14, 0x42, P5 ;  /* 0x000000420e00780c */ /* 0x000fe40002fa1670 */
[----:B--2---:R-:W-:Y:S02]  /*ded0*/  FMNMX.FTZ R4, R160, R6, !PT ;  /* 0x00000006a0047209 */ /* 0x004fe40007810000 */
[----:B------:R-:W-:-:S02]  /*dee0*/  FSEL R15, R55, -INF , !P5 ;  /* 0xff800000370f7808 */ /* 0x000fc40006800000 */
[----:B------:R-:W-:Y:S02]  /*def0*/  FMNMX.FTZ R4, R82, R4, !PT ;  /* 0x0000000452047209 */ /* 0x000fe40007810000 */
[C---:B------:R-:W-:Y:S02]  /*df00*/  ISETP.GT.AND P1, PT, R59.reuse, 0x49, !P1 ;  /* 0x000000493b00780c */ /* 0x040fe40004f24270 */
[----:B------:R-:W-:Y:S02]  /*df10*/  FMNMX.FTZ R4, R162, R4, !PT ;  /* 0x00000004a2047209 */ /* 0x000fe40007810000 */
[C---:B------:R-:W-:Y:S02]  /*df20*/  ISETP.GT.AND P2, PT, R59.reuse, 0x50, !P2 ;  /* 0x000000503b00780c */ /* 0x040fe40005744270 */
[----:B------:R-:W-:Y:S02]  /*df30*/  FMNMX.FTZ R4, R80, R4, !PT ;  /* 0x0000000450047209 */ /* 0x000fe40007810000 */
[----:B------:R-:W-:-:S02]  /*df40*/  ISETP.GT.AND P3, PT, R59, 0x51, !P3 ;  /* 0x000000513b00780c */ /* 0x000fc40005f64270 */
[----:B------:R-:W-:Y:S02]  /*df50*/  FMNMX.FTZ R4, R50, R4, !PT ;  /* 0x0000000432047209 */ /* 0x000fe40007810000 */
[----:B------:R-:W-:Y:S02]  /*df60*/  ISETP.NE.AND P6, PT, R61, RZ, PT ;  /* 0x000000ff3d00720c */ /* 0x000fe40003fc5270 */
        /* <DEDUP_REMOVED lines=11> */
[----:B------:R-:W-:-:S04]  /*e020*/  FMNMX.FTZ R5, R70, R5, !PT ;  /* 0x0000000546057209 */ /* 0x000fc80007810000 */
[----:B------:R-:W-:Y:S02]  /*e030*/  FMNMX.FTZ R9, R72, R5, !PT ;  /* 0x0000000548097209 */ /* 0x000fe40007810000 */
        /* <DEDUP_REMOVED lines=22> */
[----:B------:R-:W-:-:S02]  /*e1a0*/  ISETP.LT.OR P0, PT, R14, 0x49, P0 ;  /* 0x000000490e00780c */ /* 0x000fc40000701670 */
[----:B------:R-:W-:Y:S01]  /*e1b0*/  FMNMX.FTZ R4, R18, R5, !PT ;  /* 0x0000000512047209 */ /* 0x000fe20007810000 */
[----:B------:R-:W0:Y:S01]  /*e1c0*/  SHFL.BFLY PT, R9, R8, 0x2, 0x1f ;  /* 0x0c401f0008097f89 */ /* 0x000e2200000e0000 */
[C---:B------:R-:W-:Y:S02]  /*e1d0*/  ISETP.LT.OR P1, PT, R14.reuse, 0x4a, P1 ;  /* 0x0000004a0e00780c */ /* 0x040fe40000f21670 */
[----:B------:R-:W-:Y:S02]  /*e1e0*/  FSEL R55, R35, -INF , !P0 ;  /* 0xff80000023377808 */ /* 0x000fe40004000000 */
[----:B------:R-:W-:Y:S02]  /*e1f0*/  FMNMX.FTZ R4, R15, R4, !PT ;  /* 0x000000040f047209 */ /* 0x000fe40007810000 */
[----:B------:R-:W-:Y:S02]  /*e200*/  ISETP.LT.OR P2, PT, R14, 0x51, P2 ;  /* 0x000000510e00780c */ /* 0x000fe40001741670 */
[----:B------:R-:W-:-:S02]  /*e210*/  FSEL R53, R36, -INF , !P1 ;  /* 0xff80000024357808 */ /* 0x000fc40004800000 */
[----:B------:R-:W-:Y:S02]  /*e220*/  FMNMX.FTZ R4, R55, R4, !PT ;  /* 0x0000000437047209 */ /* 0x000fe40007810000 */
[----:B------:R-:W-:Y:S02]  /*e230*/  ISETP.GT.AND P4, PT, R59, 0x58, !P4 ;  /* 0x000000583b00780c */ /* 0x000fe40006784270 */
[----:B------:R-:W-:Y:S02]  /*e240*/  ISETP.LT.OR P3, PT, R14, 0x52, P3 ;  /* 0x000000520e00780c */ /* 0x000fe40001f61670 */
[----:B------:R-:W-:Y:S02]  /*e250*/  FSEL R51, R12, -INF , !P2 ;  /* 0xff8000000c337808 */ /* 0x000fe40005000000 */
[----:B------:R-:W-:Y:S02]  /*e260*/  FMNMX.FTZ R4, R53, R4, !PT ;  /* 0x0000000435047209 */ /* 0x000fe40007810000 */
[----:B------:R-:W-:-:S02]  /*e270*/  ISETP.GT.AND P0, PT, R59, 0x59, !P6 ;  /* 0x000000593b00780c */ /* 0x000fc40007704270 */
[C---:B------:R-:W-:Y:S02]  /*e280*/  ISETP.LT.OR P4, PT, R14.reuse, 0x59, P4 ;  /* 0x000000590e00780c */ /* 0x040fe40002781670 */
[----:B------:R-:W-:Y:S02]  /*e290*/  FSEL R49, R49, -INF , !P3 ;  /* 0xff80000031317808 */ /* 0x000fe40005800000 */
[----:B------:R-:W-:Y:S02]  /*e2a0*/  FMNMX.FTZ R4, R51, R4, !PT ;  /* 0x0000000433047209 */ /* 0x000fe40007810000 */
[----:B------:R-:W-:Y:S02]  /*e2b0*/  ISETP.LT.OR P0, PT, R14, 0x5a, P0 ;  /* 0x0000005a0e00780c */ /* 0x000fe40000701670 */
[----:B------:R-:W-:Y:S02]  /*e2c0*/  FSEL R57, R13, -INF , !P4 ;  /* 0xff8000000d397808 */ /* 0x000fe40006000000 */
[----:B------:R-:W-:-:S02]  /*e2d0*/  FMNMX.FTZ R4, R49, R4, !PT ;  /* 0x0000000431047209 */ /* 0x000fc40007810000 */
[----:B------:R-:W-:Y:S02]  /*e2e0*/  FSEL R59, R21, -INF , !P0 ;  /* 0xff800000153b7808 */ /* 0x000fe40004000000 */
[----:B------:R-:W-:Y:S02]  /*e2f0*/  FMNMX.FTZ R4, R57, R4, !PT ;  /* 0x0000000439047209 */ /* 0x000fe40007810000 */
[----:B0-----:R-:W-:Y:S02]  /*e300*/  FMNMX.FTZ R10, R8, R9, !PT ;  /* 0x00000009080a7209 */ /* 0x001fe40007810000 */
[----:B------:R-:W-:-:S05]  /*e310*/  FMNMX.FTZ R9, R59, R4, !PT ;  /* 0x000000043b097209 */ /* 0x000fca0007810000 */
[----:B------:R-:W-:Y:S04]  /*e320*/  STL.64 [R1+0x210], R8 ;  /* 0x0002100801007387 */ /* 0x000fe80000100a00 */
[----:B------:R-:W2:Y:S04]  /*e330*/  LDL R12, [R1+0x214] ;  /* 0x00021400010c7983 */ /* 0x000ea80000100800 */
[----:B------:R-:W0:Y:S02]  /*e340*/  SHFL.BFLY PT, R5, R10, 0x1, 0x1f ;  /* 0x0c201f000a057f89 */ /* 0x000e2400000e0000 */
[----:B0-----:R-:W-:-:S02]  /*e350*/  FMNMX.FTZ R10, R10, R5, !PT ;  /* 0x000000050a0a7209 */ /* 0x001fc40007810000 */
[----:B------:R-:W4:Y:S04]  /*e360*/  LDL.64 R4, [R1+0x220] ;  /* 0x0002200001047983 */ /* 0x000f280000100a00 */
[----:B------:R-:W-:Y:S04]  /*e370*/  STL [R1+0x210], R10 ;  /* 0x0002100a01007387 */ /* 0x000fe80000100800 */
[----:B------:R-:W3:Y:S04]  /*e380*/  LDL R14, [R1+0x210] ;  /* 0x00021000010e7983 */ /* 0x000ee80000100800 */
[----:B--2---:R-:W0:Y:S02]  /*e390*/  SHFL.BFLY PT, R9, R12, 0x2, 0x1f ;  /* 0x0c401f000c097f89 */ /* 0x004e2400000e0000 */
        /* <DEDUP_REMOVED lines=36> */
[----:B------:R-:W-:Y:S01]  /*e5e0*/  FADD.FTZ R7, R7, -R10 ;  /* 0x8000000a07077221 */ /* 0x000fe20000010000 */
[-C--:B------:R-:W-:Y:S01]  /*e5f0*/  FMUL.FTZ R11, R61, R74.reuse ;  /* 0x0000004a3d0b7220 */ /* 0x080fe20000410000 */
[----:B------:R-:W-:-:S02]  /*e600*/  FFMA.FTZ R32, R32, R74, -R6 ;  /* 0x0000004a20207223 */ /* 0x000fc40000010806 */
[----:B------:R-:W-:Y:S01]  /*e610*/  FMUL.FTZ R7, R74, R7 ;  /* 0x000000074a077220 */ /* 0x000fe20000410000 */
[-CC-:B------:R-:W-:Y:S01]  /*e620*/  FFMA.FTZ R161, R29, R74.reuse, -R6.reuse ;  /* 0x0000004a1da17223 */ /* 0x180fe20000010806 */
[----:B------:R-:W-:Y:S01]  /*e630*/  MUFU.EX2 R160, R160 ;  /* 0x000000a000a07308 */ /* 0x000fe20000000800 */
[----:B------:R-:W-:-:S07]  /*e640*/  FFMA.FTZ R31, R31, R74, -R6 ;  /* 0x0000004a1f1f7223 */ /* 0x000fce0000010806 */
[----:B------:R-:W4:Y:S01]  /*e650*/  MUFU.EX2 R11, R11 ;  /* 0x0000000b000b7308 */ /* 0x000f220000000800 */
[----:B------:R-:W-:-:S07]  /*e660*/  FFMA.FTZ R163, R40, R74, -R6 ;  /* 0x0000004a28a37223 */ /* 0x000fce0000010806 */
[----:B------:R-:W-:Y:S08]  /*e670*/  MUFU.EX2 R32, R32 ;  /* 0x0000002000207308 */ /* 0x000ff00000000800 */
[----:B------:R-:W0:Y:S01]  /*e680*/  MUFU.EX2 R10, R7 ;  /* 0x00000007000a7308 */ /* 0x000e220000000800 */
[----:B------:R-:W-:-:S07]  /*e690*/  FFMA.FTZ R30, R41, R74, -R6 ;  /* 0x0000004a291e7223 */ /* 0x000fce0000010806 */
[----:B------:R-:W1:Y:S08]  /*e6a0*/  MUFU.EX2 R13, R13 ;  /* 0x0000000d000d7308 */ /* 0x000e700000000800 */
[----:B------:R-:W2:Y:S01]  /*e6b0*/  MUFU.EX2 R161, R161 ;  /* 0x000000a100a17308 */ /* 0x000ea20000000800 */
[----:B------:R-:W-:-:S07]  /*e6c0*/  FFMA.FTZ R169, R42, R74, -R6 ;  /* 0x0000004a2aa97223 */ /* 0x000fce0000010806 */
[----:B------:R-:W3:Y:S08]  /*e6d0*/  MUFU.EX2 R162, R162 ;  /* 0x000000a200a27308 */ /* 0x000ef00000000800 */
[----:B------:R-:W3:Y:S01]  /*e6e0*/  MUFU.EX2 R31, R31 ;  /* 0x0000001f001f7308 */ /* 0x000ee20000000800 */
[----:B----4-:R-:W-:Y:S01]  /*e6f0*/  FFMA.FTZ R4, R11, R4, R160 ;  /* 0x000000040b047223 */ /* 0x010fe200000100a0 */
[----:B0-----:R-:W-:-:S06]  /*e700*/  FFMA.FTZ R14, R5, R10, R32 ;  /* 0x0000000a050e7223 */ /* 0x001fcc0000010020 */
        /* <DEDUP_REMOVED lines=105> */
[----:B------:R-:W-:Y:S01]  /*eda0*/  STL [R1+0x214], R8 ;  /* 0x0002140801007387 */ /* 0x000fe20000100800 */
[----:B------:R-:W-:-:S05]  /*edb0*/  FADD.FTZ R5, R15, R6 ;  /* 0x000000060f057221 */ /* 0x000fca0000010000 */
[----:B------:R0:W-:Y:S04]  /*edc0*/  STL.64 [R1+0x220], R4 ;  /* 0x0002200401007387 */ /* 0x0001e80000100a00 */
[----:B------:R-:W2:Y:S01]  /*edd0*/  LD.E R6, desc[UR44][R16.64+0x240] ;  /* 0x0002402c10067980 */ /* 0x000ea2000c101900 */
[----:B------:R-:W-:-:S04]  /*ede0*/  UIADD3 UR4, UP0, UR37, 0x240, URZ ;  /* 0x0000024025047890 */ /* 0x000fc8000ff1e03f */
[----:B------:R-:W-:Y:S02]  /*edf0*/  ULOP3.LUT UR5, UR4, 0x4, URZ, 0xfc, !UPT ;  /* 0x0000000404057892 */ /* 0x000fe4000f8efc3f */
[----:B------:R-:W-:-:S04]  /*ee00*/  UIADD3.X UR6, URZ, UR36, URZ, UP0, !UPT ;  /* 0x000000243f067290 */ /* 0x000fc800087fe43f */
[----:B0-----:R-:W-:Y:S02]  /*ee10*/  IMAD.U32 R4, RZ, RZ, UR5 ;  /* 0x00000005ff047e24 */ /* 0x001fe4000f8e00ff */
[----:B------:R-:W-:Y:S02]  /*ee20*/  IMAD.U32 R5, RZ, RZ, UR6 ;  /* 0x00000006ff057e24 */ /* 0x000fe4000f8e00ff */
        /* <DEDUP_REMOVED lines=67> */
[----:B------:R-:W-:Y:S01]  /*f260*/  ULOP3.LUT UR5, UR4, 0x8, URZ, 0xfc, !UPT ;  /* 0x0000000804057892 */ /* 0x000fe2000f8efc3f */
[C---:B0-----:R-:W-:Y:S01]  /*f270*/  FMUL.FTZ R9, R11.reuse, R150 ;  /* 0x000000960b097220 */ /* 0x041fe20000410000 */
[----:B--2---:R-:W-:-:S04]  /*f280*/  FMUL.FTZ R45, R11, R226 ;  /* 0x000000e20b2d7220 */ /* 0x004fc80000410000 */
[----:B------:R0:W-:Y:S01]  /*f290*/  ST.E desc[UR44][R16.64+0x254], R9 ;  /* 0x0002540910007985 */ /* 0x0001e2000c10192c */
[C---:B---3--:R-:W-:Y:S01]  /*f2a0*/  FMUL.FTZ R7, R11.reuse, R148 ;  /* 0x000000940b077220 */ /* 0x048fe20000410000 */
[C---:B----4-:R-:W-:Y:S01]  /*f2b0*/  FMUL.FTZ R25, R11.reuse, R146 ;  /* 0x000000920b197220 */ /* 0x050fe20000410000 */
[C---:B------:R-:W-:Y:S01]  /*f2c0*/  FMUL.FTZ R27, R11.reuse, R144 ;  /* 0x000000900b1b7220 */ /* 0x040fe20000410000 */
[C---:B------:R-:W-:Y:S01]  /*f2d0*/  FMUL.FTZ R39, R11.reuse, R142 ;  /* 0x0000008e0b277220 */ /* 0x040fe20000410000 */
[----:B------:R-:W-:Y:S01]  /*f2e0*/  ST.E desc[UR44][R16.64+0x434], R45 ;  /* 0x0004342d10007985 */ /* 0x000fe2000c10192c */
[----:B0-----:R-:W-:-:S03]  /*f2f0*/  FMUL.FTZ R9, R11, R134 ;  /* 0x000000860b097220 */ /* 0x001fc60000410000 */
[----:B------:R0:W-:Y:S01]  /*f300*/  ST.E desc[UR44][R16.64+0x250], R7 ;  /* 0x0002500710007985 */ /* 0x0001e2000c10192c */
[----:B------:R-:W-:-:S03]  /*f310*/  FMUL.FTZ R41, R11, R138 ;  /* 0x0000008a0b297220 */ /* 0x000fc60000410000 */
[----:B------:R1:W-:Y:S01]  /*f320*/  ST.E desc[UR44][R16.64+0x260], R25 ;  /* 0x0002601910007985 */ /* 0x0003e2000c10192c */
[----:B------:R-:W-:-:S03]  /*f330*/  FMUL.FTZ R43, R11, R140 ;  /* 0x0000008c0b2b7220 */ /* 0x000fc60000410000 */
[----:B------:R2:W-:Y:S04]  /*f340*/  ST.E desc[UR44][R16.64+0x264], R27 ;  /* 0x0002641b10007985 */ /* 0x0005e8000c10192c */
[----:B------:R3:W-:Y:S01]  /*f350*/  ST.E desc[UR44][R16.64+0x270], R39 ;  /* 0x0002702710007985 */ /* 0x0007e2000c10192c */
[C---:B0-----:R-:W-:Y:S01]  /*f360*/  FMUL.FTZ R7, R11.reuse, R136 ;  /* 0x000000880b077220 */ /* 0x041fe20000410000 */
[C---:B------:R-:W-:Y:S02]  /*f370*/  FMUL.FTZ R45, R11.reuse, R120 ;  /* 0x000000780b2d7220 */ /* 0x040fe40000410000 */
[----:B------:R0:W-:Y:S01]  /*f380*/  ST.E desc[UR44][R16.64+0x290], R9 ;  /* 0x0002900910007985 */ /* 0x0001e2000c10192c */
[C---:B------:R-:W-:Y:S01]  /*f390*/  FMUL.FTZ R47, R11.reuse, R130 ;  /* 0x000000820b2f7220 */ /* 0x040fe20000410000 */
[C---:B-1----:R-:W-:Y:S01]  /*f3a0*/  FMUL.FTZ R25, R11.reuse, R132 ;  /* 0x000000840b197220 */ /* 0x042fe20000410000 */
[C---:B--2---:R-:W-:Y:S01]  /*f3b0*/  FMUL.FTZ R27, R11.reuse, R128 ;  /* 0x000000800b1b7220 */ /* 0x044fe20000410000 */
[C---:B---3--:R-:W-:Y:S01]  /*f3c0*/  FMUL.FTZ R39, R11.reuse, R126 ;  /* 0x0000007e0b277220 */ /* 0x048fe20000410000 */
[----:B------:R1:W-:Y:S01]  /*f3d0*/  ST.E desc[UR44][R16.64+0x274], R41 ;  /* 0x0002742910007985 */ /* 0x0003e2000c10192c */
[----:B0-----:R-:W-:-:S03]  /*f3e0*/  FMUL.FTZ R9, R11, R118 ;  /* 0x000000760b097220 */ /* 0x001fc60000410000 */
[----:B------:R0:W-:Y:S04]  /*f3f0*/  ST.E desc[UR44][R16.64+0x280], R43 ;  /* 0x0002802b10007985 */ /* 0x0001e8000c10192c */
[----:B------:R2:W-:Y:S04]  /*f400*/  ST.E desc[UR44][R16.64+0x284], R7 ;  /* 0x0002840710007985 */ /* 0x0005e8000c10192c */
[----:B------:R3:W-:Y:S01]  /*f410*/  ST.E desc[UR44][R16.64+0x294], R45 ;  /* 0x0002942d10007985 */ /* 0x0007e2000c10192c */
[----:B-1----:R-:W-:-:S03]  /*f420*/  FMUL.FTZ R41, R11, R110 ;  /* 0x0000006e0b297220 */ /* 0x002fc60000410000 */
[----:B------:R1:W-:Y:S01]  /*f430*/  ST.E desc[UR44][R16.64+0x2a0], R47 ;  /* 0x0002a02f10007985 */ /* 0x0003e2000c10192c */
[----:B0-----:R-:W-:-:S03]  /*f440*/  FMUL.FTZ R43, R11, R122 ;  /* 0x0000007a0b2b7220 */ /* 0x001fc60000410000 */
[----:B------:R0:W-:Y:S01]  /*f450*/  ST.E desc[UR44][R16.64+0x2a4], R25 ;  /* 0x0002a41910007985 */ /* 0x0001e2000c10192c */
[----:B--2---:R-:W-:-:S03]  /*f460*/  FMUL.FTZ R7, R11, R124 ;  /* 0x0000007c0b077220 */ /* 0x004fc60000410000 */
[----:B------:R2:W-:Y:S01]  /*f470*/  ST.E desc[UR44][R16.64+0x2b0], R27 ;  /* 0x0002b01b10007985 */ /* 0x0005e2000c10192c */
[----:B---3--:R-:W-:-:S03]  /*f480*/  FMUL.FTZ R45, R11, R100 ;  /* 0x000000640b2d7220 */ /* 0x008fc60000410000 */
[----:B------:R3:W-:Y:S01]  /*f490*/  ST.E desc[UR44][R16.64+0x2b4], R39 ;  /* 0x0002b42710007985 */ /* 0x0007e2000c10192c */
[C---:B-1----:R-:W-:Y:S01]  /*f4a0*/  FMUL.FTZ R47, R11.reuse, R112 ;  /* 0x000000700b2f7220 */ /* 0x042fe20000410000 */
[C---:B0-----:R-:W-:Y:S02]  /*f4b0*/  FMUL.FTZ R25, R11.reuse, R116 ;  /* 0x000000740b197220 */ /* 0x041fe40000410000 */
[----:B------:R0:W-:Y:S01]  /*f4c0*/  ST.E desc[UR44][R16.64+0x2d4], R9 ;  /* 0x0002d40910007985 */ /* 0x0001e2000c10192c */
[C---:B--2---:R-:W-:Y:S01]  /*f4d0*/  FMUL.FTZ R27, R11.reuse, R114 ;  /* 0x000000720b1b7220 */ /* 0x044fe20000410000 */
        /* <DEDUP_REMOVED lines=60> */
[----:B------:R1:W-:Y:S01]  /*f8a0*/  ST.E desc[UR44][R16.64+0x3b4], R43 ;  /* 0x0003b42b10007985 */ /* 0x0003e2000c10192c */
[----:B------:R-:W-:-:S03]  /*f8b0*/  FMUL.FTZ R49, R11, R8 ;  /* 0x000000080b317220 */ /* 0x000fc60000410000 */
        /* <DEDUP_REMOVED lines=8> */
[----:B------:R-:W-:Y:S02]  /*f940*/  IMAD.U32 R8, RZ, RZ, UR5 ;  /* 0x00000005ff087e24 */ /* 0x000fe4000f8e00ff */
[C---:B0-----:R-:W-:Y:S01]  /*f950*/  FMUL.FTZ R39, R11.reuse, R44 ;  /* 0x0000002c0b277220 */ /* 0x041fe20000410000 */
[----:B------:R0:W-:Y:S01]  /*f960*/  ST.E desc[UR44][R16.64+0x3e4], R9 ;  /* 0x0003e40910007985 */ /* 0x0001e2000c10192c */
[C---:B--2---:R-:W-:Y:S01]  /*f970*/  FMUL.FTZ R45, R11.reuse, R26 ;  /* 0x0000001a0b2d7220 */ /* 0x044fe20000410000 */
[C---:B-1----:R-:W-:Y:S01]  /*f980*/  FMUL.FTZ R47, R11.reuse, R6 ;  /* 0x000000060b2f7220 */ /* 0x042fe20000410000 */
[----:B------:R-:W-:Y:S01]  /*f990*/  FMUL.FTZ R11, R11, R24 ;  /* 0x000000180b0b7220 */ /* 0x000fe20000410000 */
[----:B0-----:R-:W-:Y:S01]  /*f9a0*/  IMAD.U32 R9, RZ, RZ, UR6 ;  /* 0x00000006ff097e24 */ /* 0x001fe2000f8e00ff */
[----:B------:R-:W-:Y:S04]  /*f9b0*/  ST.E desc[UR44][R16.64+0x3d0], R7 ;  /* 0x0003d00710007985 */ /* 0x000fe8000c10192c */
[----:B------:R0:W-:Y:S04]  /*f9c0*/  ST.E desc[UR44][R16.64+0x3f0], R25 ;  /* 0x0003f01910007985 */ /* 0x0001e8000c10192c */
[----:B------:R1:W-:Y:S04]  /*f9d0*/  ST.E desc[UR44][R16.64+0x3f4], R27 ;  /* 0x0003f41b10007985 */ /* 0x0003e8000c10192c */
[----:B------:R-:W-:Y:S04]  /*f9e0*/  ST.E desc[UR44][R16.64+0x400], R41 ;  /* 0x0004002910007985 */ /* 0x000fe8000c10192c */
[----:B------:R-:W-:Y:S04]  /*f9f0*/  ST.E desc[UR44][R16.64+0x404], R43 ;  /* 0x0004042b10007985 */ /* 0x000fe8000c10192c */
[----:B------:R-:W-:Y:S04]  /*fa00*/  ST.E desc[UR44][R16.64+0x410], R39 ;  /* 0x0004102710007985 */ /* 0x000fe8000c10192c */
[----:B------:R-:W-:Y:S04]  /*fa10*/  ST.E desc[UR44][R16.64+0x414], R45 ;  /* 0x0004142d10007985 */ /* 0x000fe8000c10192c */
[----:B------:R2:W-:Y:S04]  /*fa20*/  ST.E desc[UR44][R16.64+0x420], R47 ;  /* 0x0004202f10007985 */ /* 0x0005e8000c10192c */
[----:B------:R3:W-:Y:S04]  /*fa30*/  ST.E desc[UR44][R16.64+0x424], R49 ;  /* 0x0004243110007985 */ /* 0x0007e8000c10192c */
[----:B------:R-:W-:Y:S04]  /*fa40*/  ST.E desc[UR44][R16.64+0x430], R11 ;  /* 0x0004300b10007985 */ /* 0x000fe8000c10192c */
[----:B0-----:R-:W4:Y:S01]  /*fa50*/  LD.E R25, desc[UR44][R8.64] ;  /* 0x0000002c08197980 */ /* 0x001f22000c101900 */
[----:B------:R-:W-:Y:S01]  /*fa60*/  ULOP3.LUT UR4, UR4, 0xc, URZ, 0xfc, !UPT ;  /* 0x0000000c04047892 */ /* 0x000fe2000f8efc3f */
[----:B------:R-:W-:-:S05]  /*fa70*/  IMAD.U32 R7, RZ, RZ, UR6 ;  /* 0x00000006ff077e24 */ /* 0x000fca000f8e00ff */
[----:B------:R-:W-:Y:S02]  /*fa80*/  IMAD.U32 R6, RZ, RZ, UR4 ;  /* 0x00000004ff067e24 */ /* 0x000fe4000f8e00ff */
[----:B----4-:R-:W-:-:S05]  /*fa90*/  FMUL.FTZ R25, R10, R25 ;  /* 0x000000190a197220 */ /* 0x010fca0000410000 */
[----:B------:R-:W-:Y:S04]  /*faa0*/  ST.E desc[UR44][R8.64], R25 ;  /* 0x0000001908007985 */ /* 0x000fe8000c10192c */
[----:B-1----:R-:W4:Y:S02]  /*fab0*/  LD.E R27, desc[UR44][R6.64] ;  /* 0x0000002c061b7980 */ /* 0x002f24000c101900 */
[----:B----4-:R-:W-:-:S05]  /*fac0*/  FMUL.FTZ R27, R10, R27 ;  /* 0x0000001b0a1b7220 */ /* 0x010fca0000410000 */
[----:B------:R0:W-:Y:S04]  /*fad0*/  ST.E desc[UR44][R6.64], R27 ;  /* 0x0000001b06007985 */ /* 0x0001e8000c10192c */
        /* <DEDUP_REMOVED lines=22> */
[----:B--2---:R-:W2:Y:S04]  /*fc40*/  LD.E R47, desc[UR44][R16.64+0x3ac] ;  /* 0x0003ac2c102f7980 */ /* 0x004ea8000c101900 */
        /* <DEDUP_REMOVED lines=38> */
[----:B------:R-:W3:Y:S01]  /*feb0*/  LD.E R25, desc[UR44][R16.64+0x438] ;  /* 0x0004382c10197980 */ /* 0x000ee2000c101900 */
[C---:B----4-:R-:W-:Y:S01]  /*fec0*/  FMUL.FTZ R53, R10.reuse, R53 ;  /* 0x000000350a357220 */ /* 0x050fe20000410000 */
[----:B------:R-:W-:-:S04]  /*fed0*/  FMUL.FTZ R93, R10, R93 ;  /* 0x0000005d0a5d7220 */ /* 0x000fc80000410000 */
        /* <DEDUP_REMOVED lines=22> */
[C---:B---3--:R-:W-:Y:S01]  /*10040*/  FMUL.FTZ R49, R10.reuse, R49 ;  /* 0x000000310a317220 */ /* 0x048fe20000410000 */
[C---:B0-----:R-:W-:Y:S01]  /*10050*/  FMUL.FTZ R53, R10.reuse, R46 ;  /* 0x0000002e0a357220 */ /* 0x041fe20000410000 */
[C---:B------:R-:W-:Y:S01]  /*10060*/  FMUL.FTZ R45, R10.reuse, R45 ;  /* 0x0000002d0a2d7220 */ /* 0x040fe20000410000 */
[C---:B------:R-:W-:Y:S01]  /*10070*/  FMUL.FTZ R43, R10.reuse, R43 ;  /* 0x0000002b0a2b7220 */ /* 0x040fe20000410000 */
        /* <DEDUP_REMOVED lines=9> */
[----:B0-----:R-:W-:-:S03]  /*10110*/  FMUL.FTZ R93, R10, R86 ;  /* 0x000000560a5d7220 */ /* 0x001fc60000410000 */
[----:B------:R0:W-:Y:S01]  /*10120*/  ST.E desc[UR44][R16.64+0x2ac], R83 ;  /* 0x0002ac5310007985 */ /* 0x0001e2000c10192c */
[----:B------:R-:W-:-:S03]  /*10130*/  FMUL.FTZ R99, R10, R82 ;  /* 0x000000520a637220 */ /* 0x000fc60000410000 */
[----:B------:R-:W-:Y:S01]  /*10140*/  ST.E desc[UR44][R16.64+0x2b8], R81 ;  /* 0x0002b85110007985 */ /* 0x000fe2000c10192c */
[----:B------:R-:W-:-:S03]  /*10150*/  FMUL.FTZ R101, R10, R84 ;  /* 0x000000540a657220 */ /* 0x000fc60000410000 */
[----:B------:R3:W-:Y:S01]  /*10160*/  ST.E desc[UR44][R16.64+0x2bc], R77 ;  /* 0x0002bc4d10007985 */ /* 0x0007e2000c10192c */
[----:B-1----:R-:W-:-:S03]  /*10170*/  FMUL.FTZ R87, R10, R80 ;  /* 0x000000500a577220 */ /* 0x002fc60000410000 */
[----:B------:R1:W-:Y:S01]  /*10180*/  ST.E desc[UR44][R16.64+0x2cc], R79 ;  /* 0x0002cc4f10007985 */ /* 0x0003e2000c10192c */
[----:B--2---:R-:W-:-:S03]  /*10190*/  FMUL.FTZ R89, R10, R78 ;  /* 0x0000004e0a597220 */ /* 0x004fc60000410000 */
[----:B------:R-:W-:Y:S01]  /*101a0*/  ST.E desc[UR44][R16.64+0x2ec], R75 ;  /* 0x0002ec4b10007985 */ /* 0x000fe2000c10192c */
[----:B0-----:R-:W-:-:S03]  /*101b0*/  FMUL.FTZ R83, R10, R76 ;  /* 0x0000004c0a537220 */ /* 0x001fc60000410000 */
[----:B------:R0:W-:Y:S01]  /*101c0*/  ST.E desc[UR44][R16.64+0x2fc], R73 ;  /* 0x0002fc4910007985 */ /* 0x0001e2000c10192c */
[----:B------:R-:W-:-:S03]  /*101d0*/  FMUL.FTZ R85, R10, R72 ;  /* 0x000000480a557220 */ /* 0x000fc60000410000 */
[----:B------:R-:W-:Y:S01]  /*101e0*/  ST.E desc[UR44][R16.64+0x308], R71 ;  /* 0x0003084710007985 */ /* 0x000fe2000c10192c */
[----:B------:R-:W-:-:S03]  /*101f0*/  FMUL.FTZ R91, R10, R74 ;  /* 0x0000004a0a5b7220 */ /* 0x000fc60000410000 */
[----:B------:R2:W-:Y:S01]  /*10200*/  ST.E desc[UR44][R16.64+0x30c], R67 ;  /* 0x00030c4310007985 */ /* 0x0005e2000c10192c */
[----:B---3--:R-:W-:-:S03]  /*10210*/  FMUL.FTZ R77, R10, R70 ;  /* 0x000000460a4d7220 */ /* 0x008fc60000410000 */
[----:B------:R3:W-:Y:S01]  /*10220*/  ST.E desc[UR44][R16.64+0x31c], R69 ;  /* 0x00031c4510007985 */ /* 0x0007e2000c10192c */
[----:B-1----:R-:W-:-:S03]  /*10230*/  FMUL.FTZ R79, R10, R68 ;  /* 0x000000440a4f7220 */ /* 0x002fc60000410000 */
[----:B------:R-:W-:Y:S01]  /*10240*/  ST.E desc[UR44][R16.64+0x33c], R65 ;  /* 0x00033c4110007985 */ /* 0x000fe2000c10192c */
[----:B0-----:R-:W-:-:S03]  /*10250*/  FMUL.FTZ R73, R10, R66 ;  /* 0x000000420a497220 */ /* 0x001fc60000410000 */
[----:B------:R0:W-:Y:S01]  /*10260*/  ST.E desc[UR44][R16.64+0x34c], R63 ;  /* 0x00034c3f10007985 */ /* 0x0001e2000c10192c */
[----:B------:R-:W-:-:S03]  /*10270*/  FMUL.FTZ R75, R10, R62 ;  /* 0x0000003e0a4b7220 */ /* 0x000fc60000410000 */
[----:B------:R-:W-:Y:S01]  /*10280*/  ST.E desc[UR44][R16.64+0x358], R61 ;  /* 0x0003583d10007985 */ /* 0x000fe2000c10192c */
[----:B------:R-:W-:-:S03]  /*10290*/  FMUL.FTZ R81, R10, R64 ;  /* 0x000000400a517220 */ /* 0x000fc60000410000 */
[----:B------:R1:W-:Y:S01]  /*102a0*/  ST.E desc[UR44][R16.64+0x35c], R57 ;  /* 0x00035c3910007985 */ /* 0x0003e2000c10192c */
[----:B--2---:R-:W-:-:S03]  /*102b0*/  FMUL.FTZ R67, R10, R60 ;  /* 0x0000003c0a437220 */ /* 0x004fc60000410000 */
[----:B------:R2:W-:Y:S01]  /*102c0*/  ST.E desc[UR44][R16.64+0x36c], R59 ;  /* 0x00036c3b10007985 */ /* 0x0005e2000c10192c */
[----:B---3--:R-:W-:-:S03]  /*102d0*/  FMUL.FTZ R69, R10, R58 ;  /* 0x0000003a0a457220 */ /* 0x008fc60000410000 */
[----:B------:R3:W-:Y:S01]  /*102e0*/  ST.E desc[UR44][R16.64+0x38c], R55 ;  /* 0x00038c3710007985 */ /* 0x0007e2000c10192c */
[----:B0-----:R-:W-:-:S03]  /*102f0*/  FMUL.FTZ R63, R10, R56 ;  /* 0x000000380a3f7220 */ /* 0x001fc60000410000 */
[----:B------:R-:W-:Y:S01]  /*10300*/  ST.E desc[UR44][R16.64+0x3a8], R51 ;  /* 0x0003a83310007985 */ /* 0x000fe2000c10192c */
[----:B------:R-:W-:-:S03]  /*10310*/  FMUL.FTZ R65, R10, R52 ;  /* 0x000000340a417220 */ /* 0x000fc60000410000 */
[----:B------:R0:W-:Y:S01]  /*10320*/  ST.E desc[UR44][R16.64+0x3ac], R47 ;  /* 0x0003ac2f10007985 */ /* 0x0001e2000c10192c */
[----:B------:R-:W-:-:S03]  /*10330*/  FMUL.FTZ R71, R10, R54 ;  /* 0x000000360a477220 */ /* 0x000fc60000410000 */
[----:B------:R4:W-:Y:S01]  /*10340*/  ST.E desc[UR44][R16.64+0x3bc], R49 ;  /* 0x0003bc3110007985 */ /* 0x0009e2000c10192c */
[----:B-1----:R-:W-:-:S03]  /*10350*/  FMUL.FTZ R57, R10, R50 ;  /* 0x000000320a397220 */ /* 0x002fc60000410000 */
[----:B------:R-:W-:Y:S01]  /*10360*/  ST.E desc[UR44][R16.64+0x3cc], R53 ;  /* 0x0003cc3510007985 */ /* 0x000fe2000c10192c */
[----:B--2---:R-:W-:-:S03]  /*10370*/  FMUL.FTZ R59, R10, R48 ;  /* 0x000000300a3b7220 */ /* 0x004fc60000410000 */
[----:B------:R-:W-:Y:S01]  /*10380*/  ST.E desc[UR44][R16.64+0x3dc], R45 ;  /* 0x0003dc2d10007985 */ /* 0x000fe2000c10192c */
[----:B---3--:R-:W-:-:S03]  /*10390*/  FMUL.FTZ R55, R10, R42 ;  /* 0x0000002a0a377220 */ /* 0x008fc60000410000 */
[----:B------:R1:W-:Y:S01]  /*103a0*/  ST.E desc[UR44][R16.64+0x3ec], R43 ;  /* 0x0003ec2b10007985 */ /* 0x0003e2000c10192c */
[C---:B------:R-:W-:Y:S01]  /*103b0*/  FMUL.FTZ R61, R10.reuse, R44 ;  /* 0x0000002c0a3d7220 */ /* 0x040fe20000410000 */
[C---:B------:R-:W-:Y:S01]  /*103c0*/  FMUL.FTZ R41, R10.reuse, R41 ;  /* 0x000000290a297220 */ /* 0x040fe20000410000 */
[C---:B------:R-:W-:Y:S01]  /*103d0*/  FMUL.FTZ R27, R10.reuse, R27 ;  /* 0x0000001b0a1b7220 */ /* 0x040fe20000410000 */
[C---:B0-----:R-:W-:Y:S01]  /*103e0*/  FMUL.FTZ R47, R10.reuse, R40 ;  /* 0x000000280a2f7220 */ /* 0x041fe20000410000 */
[C---:B------:R-:W-:Y:S01]  /*103f0*/  FMUL.FTZ R39, R10.reuse, R39 ;  /* 0x000000270a277220 */ /* 0x040fe20000410000 */
[C---:B----4-:R-:W-:Y:S01]  /*10400*/  FMUL.FTZ R49, R10.reuse, R38 ;  /* 0x000000260a317220 */ /* 0x050fe20000410000 */
[C---:B-1----:R-:W-:Y:S01]  /*10410*/  FMUL.FTZ R43, R10.reuse, R26 ;  /* 0x0000001a0a2b7220 */ /* 0x042fe20000410000 */
[----:B------:R-:W-:Y:S02]  /*10420*/  VIADD R26, R103, 0x8 ;  /* 0x00000008671a7836 */ /* 0x000fe40000000000 */
[C---:B------:R-:W-:Y:S01]  /*10430*/  FMUL.FTZ R45, R10.reuse, R11 ;  /* 0x0000000b0a2d7220 */ /* 0x040fe20000410000 */
[C---:B------:R-:W-:Y:S01]  /*10440*/  FMUL.FTZ R51, R10.reuse, R24 ;  /* 0x000000180a337220 */ /* 0x040fe20000410000 */
        /* <DEDUP_REMOVED lines=33> */
[----:B------:R3:W-:Y:S04]  /*10660*/  ST.E desc[UR44][R16.64+0x428], R45 ;  /* 0x0004282d10007985 */ /* 0x0007e8000c10192c */
[----:B------:R-:W-:Y:S04]  /*10670*/  ST.E desc[UR44][R16.64+0x42c], R51 ;  /* 0x00042c3310007985 */ /* 0x000fe8000c10192c */
[----:B------:R-:W-:Y:S01]  /*10680*/  ST.E desc[UR44][R16.64+0x438], R53 ;  /* 0x0004383510007985 */ /* 0x000fe2000c10192c */
[----:B------:R4:W-:Y:S06]  /*10690*/  BAR.SYNC.DEFER_BLOCKING R26, 0x100 ;  /* 0x0004001a0000751d */ /* 0x0009ec0000010000 */
[----:B------:R-:W4:Y:S04]  /*106a0*/  LDL R24, [R1+0x1f8] ;  /* 0x0001f80001187983 */ /* 0x000f280000100800 */
[----:B0-----:R-:W2:Y:S04]  /*106b0*/  LD.E R47, desc[UR44][R16.64+0x240] ;  /* 0x0002402c102f7980 */ /* 0x001ea8000c101900 */
[----:B------:R-:W4:Y:S04]  /*106c0*/  LD.E.64 R10, desc[UR44][R16.64+0x88] ;  /* 0x0000882c100a7980 */ /* 0x000f28000c101b00 */
[----:B--2---:R0:W-:Y:S04]  /*106d0*/  ST.E desc[UR44][R16.64+0x240], R47 ;  /* 0x0002402f10007985 */ /* 0x0041e8000c10192c */
[----:B------:R-:W2:Y:S04]  /*106e0*/  LD.E R25, desc[UR44][R4.64] ;  /* 0x0000002c04197980 */ /* 0x000ea8000c101900 */
[----:B--2---:R2:W-:Y:S04]  /*106f0*/  ST.E desc[UR44][R4.64], R25 ;  /* 0x0000001904007985 */ /* 0x0045e8000c10192c */
[----:B------:R-:W3:Y:S04]  /*10700*/  LD.E R27, desc[UR44][R8.64] ;  /* 0x0000002c081b7980 */ /* 0x000ee8000c101900 */
[----:B---3--:R3:W-:Y:S04]  /*10710*/  ST.E desc[UR44][R8.64], R27 ;  /* 0x0000001b08007985 */ /* 0x0087e8000c10192c */
[----:B-1----:R-:W4:Y:S04]  /*10720*/  LD.E R39, desc[UR44][R6.64] ;  /* 0x0000002c06277980 */ /* 0x002f28000c101900 */
[----:B----4-:R1:W-:Y:S04]  /*10730*/  ST.E desc[UR44][R6.64], R39 ;  /* 0x0000002706007985 */ /* 0x0103e8000c10192c */
        /* <DEDUP_REMOVED lines=18> */
[----:B---3--:R-:W3:Y:S04]  /*10860*/  LD.E R27, desc[UR44][R16.64+0x298] ;  /* 0x0002982c101b7980 */ /* 0x008ee8000c101900 */
[----:B------:R-:W3:Y:S04]  /*10870*/  LD.E R38, desc[UR44][R16.64+0x29c] ;  /* 0x00029c2c10267980 */ /* 0x000ee8000c101900 */
        /* <DEDUP_REMOVED lines=73> */
[----:B----4-:R-:W4:Y:S04]  /*10d10*/  LD.E R45, desc[UR44][R16.64+0x2b8] ;  /* 0x0002b82c102d7980 */ /* 0x010f28000c101900 */
        /* <DEDUP_REMOVED lines=46> */
[----:B------:R0:W-:Y:S04]  /*11000*/  ST.E desc[UR44][R16.64+0x290], R25 ;  /* 0x0002901910007985 */ /* 0x0001e8000c10192c */
[----:B------:R-:W-:Y:S04]  /*11010*/  ST.E desc[UR44][R16.64+0x294], R26 ;  /* 0x0002941a10007985 */ /* 0x000fe8000c10192c */
[----:B---3--:R1:W-:Y:S04]  /*11020*/  ST.E desc[UR44][R16.64+0x298], R27 ;  /* 0x0002981b10007985 */ /* 0x0083e8000c10192c */
        /* <DEDUP_REMOVED lines=105> */
[----:B0-----:R-:W2:Y:S01]  /*116c0*/  LDL R25, [R1+0x68] ;  /* 0x0000680001197983 */ /* 0x001ea20000100800 */
[----:B------:R-:W-:-:S02]  /*116d0*/  IMAD R10, R24, 0xc00, R10 ;  /* 0x00000c00180a7824 */ /* 0x000fc400078e020a */
[----:B-1----:R-:W-:Y:S01]  /*116e0*/  IMAD.MOV.U32 R27, RZ, RZ, R11 ;  /* 0x000000ffff1b7224 */ /* 0x002fe200078e000b */
[----:B------:R-:W-:Y:S01]  /*116f0*/  F2FP.F16.F32.PACK_AB R162, R37, R162 ;  /* 0x000000a225a2723e */ /* 0x000fe200000000ff */
[----:B------:R-:W-:Y:S01]  /*11700*/  VIADD R24, R10, 0x80 ;  /* 0x000000800a187836 */ /* 0x000fe20000000000 */
[----:B------:R-:W-:Y:S01]  /*11710*/  F2FP.F16.F32.PACK_AB R168, R168, R36 ;  /* 0x00000024a8a8723e */ /* 0x000fe200000000ff */
[----:B------:R-:W-:Y:S01]  /*11720*/  VIADD R26, R10, 0x100 ;  /* 0x000001000a1a7836 */ /* 0x000fe20000000000 */
[----:B------:R-:W-:Y:S01]  /*11730*/  R2UR UR15, R27 ;  /* 0x000000001b0f72ca */ /* 0x000fe200000e0000 */
[----:B------:R-:W2:Y:S01]  /*11740*/  LD.E R36, desc[UR44][R16.64+0x270] ;  /* 0x0002702c10247980 */ /* 0x000ea2000c101900 */
[----:B------:R-:W-:Y:S02]  /*11750*/  R2UR UR10, R24 ;  /* 0x00000000180a72ca */ /* 0x000fe400000e0000 */
[----:B------:R-:W-:Y:S01]  /*11760*/  R2UR UR14, R26 ;  /* 0x000000001a0e72ca */ /* 0x000fe200000e0000 */
[----:B------:R-:W2:Y:S01]  /*11770*/  LD.E R24, desc[UR44][R16.64+0x240] ;  /* 0x0002402c10187980 */ /* 0x000ea2000c101900 */
[----:B------:R-:W-:-:S02]  /*11780*/  F2FP.F16.F32.PACK_AB R170, R170, R35 ;  /* 0x00000023aaaa723e */ /* 0x000fc400000000ff */
[----:B------:R-:W-:Y:S01]  /*11790*/  F2FP.F16.F32.PACK_AB R176, R176, R34 ;  /* 0x00000022b0b0723e */ /* 0x000fe200000000ff */
[----:B------:R-:W2:Y:S01]  /*117a0*/  LD.E R35, desc[UR44][R16.64+0x26c] ;  /* 0x00026c2c10237980 */ /* 0x000ea2000c101900 */
[----:B------:R-:W-:Y:S02]  /*117b0*/  F2FP.F16.F32.PACK_AB R178, R178, R33 ;  /* 0x00000021b2b2723e */ /* 0x000fe400000000ff */
[----:B------:R-:W-:Y:S01]  /*117c0*/  F2FP.F16.F32.PACK_AB R161, R161, R32 ;  /* 0x00000020a1a1723e */ /* 0x000fe200000000ff */
[----:B------:R-:W2:Y:S01]  /*117d0*/  LD.E R33, desc[UR44][R16.64+0x264] ;  /* 0x0002642c10217980 */ /* 0x000ea2000c101900 */
[----:B------:R-:W-:Y:S02]  /*117e0*/  F2FP.F16.F32.PACK_AB R163, R163, R31 ;  /* 0x0000001fa3a3723e */ /* 0x000fe400000000ff */
[----:B------:R-:W-:Y:S01]  /*117f0*/  F2FP.F16.F32.PACK_AB R169, R169, R30 ;  /* 0x0000001ea9a9723e */ /* 0x000fe200000000ff */
[----:B------:R-:W2:Y:S01]  /*11800*/  LD.E R31, desc[UR44][R16.64+0x25c] ;  /* 0x00025c2c101f7980 */ /* 0x000ea2000c101900 */
[----:B------:R-:W-:-:S02]  /*11810*/  F2FP.F16.F32.PACK_AB R171, R171, R29 ;  /* 0x0000001dabab723e */ /* 0x000fc400000000ff */
[----:B------:R-:W-:Y:S01]  /*11820*/  F2FP.F16.F32.PACK_AB R177, R177, R28 ;  /* 0x0000001cb1b1723e */ /* 0x000fe200000000ff */
        /* <DEDUP_REMOVED lines=265> */
[----:B------:R-:W-:Y:S01]  /*128c0*/  IMAD.MOV.U32 R13, RZ, RZ, R11 ;  /* 0x000000ffff0d7224 */ /* 0x000fe200078e000b */
[----:B------:R-:W-:-:S04]  /*128d0*/  IADD3 R12, R10, 0x180, RZ ;  /* 0x000001800a0c7810 */ /* 0x000fc80007ffe0ff */
        /* <DEDUP_REMOVED lines=680> */
[----:B--2---:R-:W-:Y:S04]  /*15360*/  ST.E desc[UR44][R16.64+0x240], R11 ;  /* 0x0002400b10007985 */ /* 0x004fe8000c10192c */
[----:B------:R-:W2:Y:S04]  /*15370*/  LD.E R13, desc[UR44][R4.64] ;  /* 0x0000002c040d7980 */ /* 0x000ea8000c101900 */
[----:B--2---:R1:W-:Y:S04]  /*15380*/  ST.E desc[UR44][R4.64], R13 ;  /* 0x0000000d04007985 */ /* 0x0043e8000c10192c */
[----:B------:R-:W2:Y:S04]  /*15390*/  LD.E R15, desc[UR44][R8.64] ;  /* 0x0000002c080f7980 */ /* 0x000ea8000c101900 */
[----:B--2---:R-:W-:Y:S04]  /*153a0*/  ST.E desc[UR44][R8.64], R15 ;  /* 0x0000000f08007985 */ /* 0x004fe8000c10192c */
[----:B------:R-:W2:Y:S04]  /*153b0*/  LD.E R19, desc[UR44][R6.64] ;  /* 0x0000002c06137980 */ /* 0x000ea8000c101900 */
[----:B--2---:R2:W-:Y:S04]  /*153c0*/  ST.E desc[UR44][R6.64], R19 ;  /* 0x0000001306007985 */ /* 0x0045e8000c10192c */
[----:B0-----:R-:W3:Y:S04]  /*153d0*/  LD.E R2, desc[UR44][R16.64+0x250] ;  /* 0x0002502c10027980 */ /* 0x001ee8000c101900 */
        /* <DEDUP_REMOVED lines=124> */
[----:B0-----:R-:W3:Y:S04]  /*15ba0*/  LD.E R2, desc[UR44][R16.64+0x28] ;  /* 0x0000282c10027980 */ /* 0x001ee8000c101900 */
[----:B----4-:R-:W-:Y:S04]  /*15bb0*/  ST.E desc[UR44][R16.64+0x254], R4 ;  /* 0x0002540410007985 */ /* 0x010fe8000c10192c */
        /* <DEDUP_REMOVED lines=123> */
[----:B---3--:R-:W-:-:S04]  /*16370*/  LOP3.LUT R2, R2, 0x1, RZ, 0xfc, !PT ;  /* 0x0000000102027812 */ /* 0x008fc800078efcff */
[----:B------:R-:W-:Y:S01]  /*16380*/  ISETP.NE.AND P0, PT, R2, 0x3, PT ;  /* 0x000000030200780c */ /* 0x000fe20003f05270 */
[----:B------:R-:W-:-:S12]  /*16390*/  BSSY B0, `(.L_x_3994) ;  /* 0x0000003000007945 */ /* 0x000fd80003800000 */
[----:B-1----:R-:W-:Y:S05]  /*163a0*/  @!P0 BRA `(.L_x_3995) ;  /* 0x0000000000048947 */ /* 0x002fea0003800000 */
[----:B------:R-:W-:Y:S01]  /*163b0*/  BPT.TRAP 0x1 ;  /* 0x000000040000795c */ /* 0x000fe20000300000 */
.L_x_3995:
[----:B------:R-:W-:Y:S05]  /*163c0*/  BSYNC B0 ;  /* 0x0000000000007941 */ /* 0x000fea0003800000 */
.L_x_3994:
        /* <DEDUP_REMOVED lines=9> */
[----:B------:R-:W2:Y:S02]  /*16460*/  LDL R4, [R1+0x50] ;  /* 0x0000500001047983 */ /* 0x000ea40000100800 */
[----:B--2---:R-:W-:-:S07]  /*16470*/  IMAD.SHL.U32 R4, R4, 0x80, RZ ;  /* 0x0000008004047824 */ /* 0x004fce00078e00ff */
.L_x_3967:
[----:B0-----:R-:W0:Y:S01]  /*16480*/  LDC R2, c[0x0][0x448] ;  /* 0x00011200ff027b82 */ /* 0x001e220000000800 */
[----:B------:R-:W-:Y:S01]  /*16490*/  VIADD R4, R4, 0x7f ;  /* 0x0000007f04047836 */ /* 0x000fe20000000000 */
[----:B------:R-:W-:-:S06]  /*164a0*/  ULDC UR4, c[0x0][0xad4] ;  /* 0x0002b50000047ab9 */ /* 0x000fcc0000000800 */
[----:B------:R-:W1:Y:S01]  /*164b0*/  LDC R7, c[0x0][0xadc] ;  /* 0x0002b700ff077b82 */ /* 0x000e620000000800 */
[----:B0-----:R-:W-:-:S13]  /*164c0*/  ISETP.NE.AND P0, PT, R2, 0x1, PT ;  /* 0x000000010200780c */ /* 0x001fda0003f05270 */
[----:B------:R-:W0:Y:S08]  /*164d0*/  @P0 LDC R3, c[0x0][0x44c] ;  /* 0x00011300ff030b82 */ /* 0x000e300000000800 */
[----:B------:R-:W2:Y:S01]  /*164e0*/  @P0 LDC R5, c[0x0][0x450] ;  /* 0x00011400ff050b82 */ /* 0x000ea20000000800 */
[----:B0-----:R-:W-:-:S05]  /*164f0*/  @P0 IMAD.HI.U32 R2, R4, R3, RZ ;  /* 0x0000000304020227 */ /* 0x001fca00078e00ff */
[----:B--2---:R-:W-:Y:S02]  /*16500*/  @P0 SHF.R.U32.HI R4, RZ, R5, R2 ;  /* 0x00000005ff040219 */ /* 0x004fe40000011602 */
[----:B-1----:R-:W-:-:S03]  /*16510*/  ISETP.GE.AND P0, PT, R7, 0x1, PT ;  /* 0x000000010700780c */ /* 0x002fc60003f06270 */
[----:B------:R-:W-:-:S04]  /*16520*/  IMAD.IADD R4, R225, 0x1, R4 ;  /* 0x00000001e1047824 */ /* 0x000fc800078e0204 */
[----:B------:R-:W-:-:S06]  /*16530*/  VIADD R2, R4, -UR4 ;  /* 0x8000000404027c36 */ /* 0x000fcc0008000000 */
[----:B------:R-:W-:Y:S05]  /*16540*/  @!P0 BRA `(.L_x_3997) ;  /* 0x0000000000448947 */ /* 0x000fea0003800000 */
        /* <DEDUP_REMOVED lines=10> */
.L_x_3999:
[----:B------:R-:W-:-:S13]  /*165f0*/  ISETP.NE.AND P0, PT, R7, 0x1, PT ;  /* 0x000000010700780c */ /* 0x000fda0003f05270 */
[----:B------:R-:W0:Y:S02]  /*16600*/  @P0 LDC.64 R8, c[0x0][0xae0] ;  /* 0x0002b800ff080b82 */ /* 0x000e240000000a00 */
[----:B0-----:R-:W-:-:S05]  /*16610*/  @P0 IMAD.HI.U32 R6, R4, R8, RZ ;  /* 0x0000000804060227 */ /* 0x001fca00078e00ff */
[----:B------:R-:W-:-:S07]  /*16620*/  @P0 SHF.R.U32.HI R4, RZ, R9, R6 ;  /* 0x00000009ff040219 */ /* 0x000fce0000011606 */
.L_x_4000:
[----:B------:R-:W-:Y:S05]  /*16630*/  BSYNC B0 ;  /* 0x0000000000007941 */ /* 0x000fea0003800000 */
.L_x_3998:
[----:B------:R-:W-:-:S05]  /*16640*/  IMAD R3, R4, R7, RZ ;  /* 0x0000000704037224 */ /* 0x000fca00078e02ff */
[----:B------:R-:W-:-:S07]  /*16650*/  VIMNMX R2, R2, R3, !PT ;  /* 0x0000000302027248 */ /* 0x000fce0007fe0100 */
.L_x_3997:
[----:B------:R-:W-:Y:S01]  /*16660*/  VIADD R2, R2, 0x5f ;  /* 0x0000005f02027836 */ /* 0x000fe20000000000 */
[----:B------:R-:W-:-:S03]  /*16670*/  UIADD3 UR4, UP0, UR37, 0x28, URZ ;  /* 0x0000002825047890 */ /* 0x000fc6000ff1e03f */
[----:B------:R-:W-:Y:S01]  /*16680*/  IMAD.HI R2, R2, 0x2aaaaaab, RZ ;  /* 0x2aaaaaab02027827 */ /* 0x000fe200078e02ff */
[----:B------:R-:W-:-:S03]  /*16690*/  UIADD3.X UR5, URZ, UR36, URZ, UP0, !UPT ;  /* 0x000000243f057290 */ /* 0x000fc600087fe43f */
[----:B------:R-:W-:Y:S01]  /*166a0*/  IMAD.U32 R6, RZ, RZ, UR4 ;  /* 0x00000004ff067e24 */ /* 0x000fe2000f8e00ff */
[----:B------:R-:W-:Y:S02]  /*166b0*/  SHF.R.U32.HI R3, RZ, 0x1f, R2 ;  /* 0x0000001fff037819 */ /* 0x000fe40000011602 */
[----:B------:R-:W-:Y:S02]  /*166c0*/  IMAD.U32 R7, RZ, RZ, UR5 ;  /* 0x00000005ff077e24 */ /* 0x000fe4000f8e00ff */
[----:B------:R-:W-:-:S04]  /*166d0*/  LEA.HI.SX32 R3, R2, R3, 0x1c ;  /* 0x0000000302037211 */ /* 0x000fc800078fe2ff */
[----:B------:R-:W-:-:S04]  /*166e0*/  VIMNMX R4, R202, R3, !PT ;  /* 0x00000003ca047248 */ /* 0x000fc80007fe0100 */
[----:B------:R-:W-:-:S13]  /*166f0*/  ISETP.GE.AND P0, PT, R0, R4, PT ;  /* 0x000000040000720c */ /* 0x000fda0003f06270 */
[----:B------:R-:W-:Y:S05]  /*16700*/  @!P0 BRA `(.L_x_4001) ;  /* 0x000000a0000c8947 */ /* 0x000fea0003800000 */
[----:B------:R0:W5:Y:S02]  /*16710*/  LDL.64 R2, [R1+0x158] ;  /* 0x0001580001027983 */ /* 0x0001640000100a00 */
.L_x_4020:
[----:B-1---5:R-:W2:Y:S04]  /*16720*/  LD.E R5, desc[UR44][R2.64] ;  /* 0x0000002c02057980 */ /* 0x022ea8000c101900 */
        /* <DEDUP_REMOVED lines=20> */
.L_x_4003:
[----:B------:R-:W-:Y:S05]  /*16870*/  BSYNC B0 ;  /* 0x0000000000007941 */ /* 0x000fea0003800000 */
.L_x_4002:
[----:B------:R-:W2:Y:S01]  /*16880*/  LD.E.64 R8, desc[UR44][R18.64+0x18] ;  /* 0x0000182c12087980 */ /* 0x000ea2000c101b00 */
[----:B-----5:R-:W-:Y:S02]  /*16890*/  SHF.L.U32 R12, R11, 0x1f, RZ ;  /* 0x0000001f0b0c7819 */ /* 0x020fe400000006ff */
[----:B--2---:R-:W-:-:S04]  /*168a0*/  MOV R8, R8 ;  /* 0x0000000800087202 */ /* 0x004fc80000000f00 */
[----:B------:R-:W-:-:S04]  /*168b0*/  LEA R5, R5, R8, 0x3 ;  /* 0x0000000805057211 */ /* 0x000fc800078e18ff */
        /* <DEDUP_REMOVED lines=9> */
.L_x_4005:
[----:B------:R-:W-:Y:S05]  /*16950*/  BSYNC B0 ;  /* 0x0000000000007941 */ /* 0x000fea0003800000 */
.L_x_4004:
        /* <DEDUP_REMOVED lines=8> */
.L_x_4007:
[----:B------:R-:W-:Y:S05]  /*169e0*/  BSYNC B0 ;  /* 0x0000000000007941 */ /* 0x000fea0003800000 */
.L_x_4006:
[----:B------:R-:W2:Y:S04]  /*169f0*/  LD.E R25, desc[UR44][R2.64] ;  /* 0x0000002c02197980 */ /* 0x000ea8000c101900 */
[----:B------:R-:W2:Y:S01]  /*16a00*/  LDL.64 R14, [R1+0x80] ;  /* 0x00008000010e7983 */ /* 0x000ea20000100a00 */
[----:B------:R-:W-:Y:S05]  /*16a10*/  WARPSYNC.ALL ;  /* 0x0000000000007948 */ /* 0x000fea0003800000 */
[----:B------:R3:W-:Y:S04]  /*16a20*/  STL [R1+0x60], RZ ;  /* 0x000060ff01007387 */ /* 0x0007e80000100800 */
[----:B------:R-:W4:Y:S01]  /*16a30*/  LD.E.64 R20, desc[UR44][R16.64+0x78] ;  /* 0x0000782c10147980 */ /* 0x000f22000c101b00 */
[----:B------:R-:W-:-:S05]  /*16a40*/  IMAD.MOV.U32 R5, RZ, RZ, 0x1 ;  /* 0x00000001ff057424 */ /* 0x000fca00078e00ff */
[----:B------:R3:W-:Y:S04]  /*16a50*/  STL [R1+0x60], R5 ;  /* 0x0000600501007387 */ /* 0x0007e80000100800 */
[----:B------:R-:W3:Y:S04]  /*16a60*/  LD.E.64 R8, desc[UR44][R16.64+0x78] ;  /* 0x0000782c10087980 */ /* 0x000ee8000c101b00 */
[----:B------:R0:W-:Y:S04]  /*16a70*/  STL [R1+0x60], R5 ;  /* 0x0000600501007387 */ /* 0x0001e80000100800 */
[----:B-1---5:R-:W3:Y:S01]  /*16a80*/  LD.E.64 R10, desc[UR44][R16.64+0x78] ;  /* 0x0000782c100a7980 */ /* 0x022ee2000c101b00 */
        /* <DEDUP_REMOVED lines=49> */
.L_x_4010:
[----:B------:R-:W-:Y:S05]  /*16da0*/  BSYNC B0 ;  /* 0x0000000000007941 */ /* 0x000fea0003800000 */
.L_x_4009:
[----:B------:R-:W2:Y:S01]  /*16db0*/  LD.E.64 R8, desc[UR44][R6.64+0x18] ;  /* 0x0000182c06087980 */ /* 0x000ea2000c101b00 */
[----:B-----5:R-:W-:Y:S02]  /*16dc0*/  SHF.L.U32 R73, R73, 0x1f, RZ ;  /* 0x0000001f49497819 */ /* 0x020fe400000006ff */
[----:B--2---:R-:W-:-:S05]  /*16dd0*/  MOV R9, R8 ;  /* 0x0000000800097202 */ /* 0x004fca0000000f00 */
[----:B------:R-:W-:-:S04]  /*16de0*/  IMAD R72, R72, 0x8, R9 ;  /* 0x0000000848487824 */ /* 0x000fc800078e0209 */
[----:B------:R0:W1:Y:S01]  /*16df0*/  SYNCS.PHASECHK.TRANS64.TRYWAIT P0, [R72+URZ], R73 ;  /* 0x00000049480075a7 */ /* 0x000062000800017f */
[----:B------:R-:W2:Y:S04]  /*16e00*/  LD.E R10, desc[UR44][R6.64] ;  /* 0x0000002c060a7980 */ /* 0x000ea8000c101900 */
[----:B------:R0:W5:Y:S04]  /*16e10*/  LD.E R8, desc[UR44][R2.64] ;  /* 0x0000002c02087980 */ /* 0x000168000c101900 */
[----:B------:R0:W5:Y:S01]  /*16e20*/  LD.E R9, desc[UR44][R2.64+0x4] ;  /* 0x0000042c02097980 */ /* 0x000162000c101900 */
[----:B------:R-:W-:Y:S01]  /*16e30*/  BSSY B0, `(.L_x_4011) ;  /* 0x0000005000007945 */ /* 0x000fe20003800000 */
[----:B--2---:R-:W-:-:S04]  /*16e40*/  LOP3.LUT R10, R10, 0x1, RZ, 0xfc, !PT ;  /* 0x000000010a0a7812 */ /* 0x004fc800078efcff */
[----:B------:R-:W-:-:S13]  /*16e50*/  ISETP.NE.AND P1, PT, R10, 0x3, PT ;  /* 0x000000030a00780c */ /* 0x000fda0003f25270 */
[----:B01----:R-:W-:Y:S05]  /*16e60*/  @!P1 BRA `(.L_x_4012) ;  /* 0x0000000000049947 */ /* 0x003fea0003800000 */
[----:B------:R-:W-:Y:S01]  /*16e70*/  BPT.TRAP 0x1 ;  /* 0x000000040000795c */ /* 0x000fe20000300000 */
.L_x_4012:
[----:B------:R-:W-:Y:S05]  /*16e80*/  BSYNC B0 ;  /* 0x0000000000007941 */ /* 0x000fea0003800000 */
.L_x_4011:
        /* <DEDUP_REMOVED lines=8> */
.L_x_4014:
[----:B------:R-:W-:Y:S05]  /*16f10*/  BSYNC B0 ;  /* 0x0000000000007941 */ /* 0x000fea0003800000 */
.L_x_4013:
        /* <DEDUP_REMOVED lines=141> */
[--C-:B------:R-:W-:Y:S01]  /*177f0*/  IMAD.MOV.U32 R21, RZ, RZ, R7.reuse ;  /* 0x000000ffff157224 */ /* 0x100fe200078e0007 */
[----:B------:R-:W-:Y:S02]  /*17800*/  R2UR UR4, R8 ;  /* 0x00000000080472ca */ /* 0x000fe400000e0000 */
[----:B------:R-:W-:Y:S02]  /*17810*/  R2UR UR6, R20 ;  /* 0x00000000140672ca */ /* 0x000fe400000e0000 */
[----:B------:R-:W-:Y:S02]  /*17820*/  R2UR UR7, R21 ;  /* 0x00000000150772ca */ /* 0x000fe400000e0000 */
[----:B------:R-:W-:Y:S01]  /*17830*/  R2UR UR5, R9 ;  /* 0x00000000090572ca */ /* 0x000fe200000e0000 */
[----:B---3--:R-:W-:Y:S01]  /*17840*/  VIADD R14, R14, 0xc02 ;  /* 0x00000c020e0e7836 */ /* 0x008fe20000000000 */
[----:B------:R-:W-:Y:S01]  /*17850*/  IADD3 R8, R6, 0x902, RZ ;  /* 0x0000090206087810 */ /* 0x000fe20007ffe0ff */
[----:B------:R-:W-:Y:S01]  /*17860*/  IMAD.MOV.U32 R9, RZ, RZ, R7 ;  /* 0x000000ffff097224 */ /* 0x000fe200078e0007 */
[----:B------:R-:W-:-:S02]  /*17870*/  WARPGROUP.DEPBAR.LE gsb0, 0x0 ;  /* 0x00008000000079c5 */ /* 0x000fc40000010000 */
[----:B------:R-:W-:-:S07]  /*17880*/  WARPGROUP.ARRIVE ;  /* 0x00000000000079c5 */ /* 0x000fce0000000000 */
        /* <DEDUP_REMOVED lines=24> */
[----:B------:R-:W0:Y:S01]  /*17a10*/  S2R R72, SR_TID.X ;  /* 0x0000000000487919 */ /* 0x000e220000002100 */
[----:B------:R1:W-:Y:S04]  /*17a20*/  STL [R1+0x70], R5 ;  /* 0x0000700501007387 */ /* 0x0003e80000100800 */
[----:B------:R1:W-:Y:S01]  /*17a30*/  STL [R1+0x70], R5 ;  /* 0x0000700501007387 */ /* 0x0003e20000100800 */
[----:B------:R-:W-:-:S02]  /*17a40*/  WARPGROUP.DEPBAR.LE gsb0, 0x0 ;  /* 0x00008000000079c5 */ /* 0x000fc40000010000 */
        /* <DEDUP_REMOVED lines=27> */
.L_x_4017:
[----:B------:R-:W-:Y:S05]  /*17c00*/  BSYNC B0 ;  /* 0x0000000000007941 */ /* 0x000fea0003800000 */
.L_x_4016:
[----:B------:R-:W2:Y:S04]  /*17c10*/  LD.E.64 R6, desc[UR44][R18.64+0x20] ;  /* 0x0000202c12067980 */ /* 0x000ea8000c101b00 */
[----:B------:R-:W3:Y:S01]  /*17c20*/  LD.E R9, desc[UR44][R18.64+0xc] ;  /* 0x00000c2c12097980 */ /* 0x000ee2000c101900 */
[----:B--2---:R-:W-:-:S05]  /*17c30*/  MOV R7, R6 ;  /* 0x0000000600077202 */ /* 0x004fca0000000f00 */
[----:B-----5:R-:W-:-:S05]  /*17c40*/  IMAD R8, R8, 0x8, R7 ;  /* 0x0000000808087824 */ /* 0x020fca00078e0207 */
[----:B---3--:R-:W-:-:S04]  /*17c50*/  PRMT R8, R9, 0x654, R8 ;  /* 0x0000065409087816 */ /* 0x008fc80000000008 */
[----:B------:R0:W-:Y:S01]  /*17c60*/  SYNCS.ARRIVE.TRANS64.RED.A1T0 RZ, [R8+URZ], RZ ;  /* 0x000000ff08ff79a7 */ /* 0x0001e2000810043f */
[----:B------:R-:W2:Y:S04]  /*17c70*/  LDL.64 R6, [R1+0x150] ;  /* 0x0001500001067983 */ /* 0x000ea80000100a00 */
[----:B--2---:R-:W2:Y:S04]  /*17c80*/  LD.E R12, desc[UR44][R6.64] ;  /* 0x0000002c060c7980 */ /* 0x004ea8000c101900 */
[----:B------:R-:W3:Y:S01]  /*17c90*/  LD.E.64 R6, desc[UR44][R16.64+0x210] ;  /* 0x0002102c10067980 */ /* 0x000ee2000c101b00 */
[----:B------:R-:W-:-:S04]  /*17ca0*/  UIADD3 UR4, UP0, UR37, 0x210, URZ ;  /* 0x0000021025047890 */ /* 0x000fc8000ff1e03f */
[----:B------:R-:W-:Y:S02]  /*17cb0*/  ULOP3.LUT UR4, UR4, 0x4, URZ, 0xfc, !UPT ;  /* 0x0000000404047892 */ /* 0x000fe4000f8efc3f */
[----:B------:R-:W-:Y:S01]  /*17cc0*/  UIADD3.X UR5, URZ, UR36, URZ, UP0, !UPT ;  /* 0x000000243f057290 */ /* 0x000fe200087fe43f */
[-C--:B--2---:R-:W-:Y:S01]  /*17cd0*/  FMUL.FTZ R11, R24, R12.reuse ;  /* 0x0000000c180b7220 */ /* 0x084fe20000410000 */
        /* <DEDUP_REMOVED lines=13> */
[----:B------:R-:W1:Y:S01]  /*17db0*/  MUFU.TANH R10, R10 ;  /* 0x0000000a000a7308 */ /* 0x000e620000002400 */
        /* <DEDUP_REMOVED lines=8> */
[----:B---3--:R-:W-:Y:S01]  /*17e40*/  FMNMX.FTZ R13, R11, R6, !PT ;  /* 0x000000060b0d7209 */ /* 0x008fe20007810000 */
[-C--:B------:R-:W-:Y:S01]  /*17e50*/  FMUL.FTZ R47, R49, R12.reuse ;  /* 0x0000000c312f7220 */ /* 0x080fe20000410000 */
[-C--:B0-----:R-:W-:Y:S01]  /*17e60*/  FMUL.FTZ R8, R26, R12.reuse ;  /* 0x0000000c1a087220 */ /* 0x081fe20000410000 */
        /* <DEDUP_REMOVED lines=27> */
[----:B------:R-:W-:Y:S01]  /*18020*/  FMUL.FTZ R63, R71, R12 ;  /* 0x0000000c473f7220 */ /* 0x000fe20000410000 */
        /* <DEDUP_REMOVED lines=39> */
[----:B--2---:R-:W-:Y:S01]  /*182a0*/  FMNMX.FTZ R13, R19, R52, !PT ;  /* 0x00000034130d7209 */ /* 0x004fe20007810000 */
[-C--:B------:R-:W-:Y:S01]  /*182b0*/  FMUL.FTZ R52, R59, R12.reuse ;  /* 0x0000000c3b347220 */ /* 0x080fe20000410000 */
[----:B------:R-:W-:-:S05]  /*182c0*/  FMUL.FTZ R59, R66, R12 ;  /* 0x0000000c423b7220 */ /* 0x000fca0000410000 */
        /* <DEDUP_REMOVED lines=12> */
[----:B------:R-:W-:-:S06]  /*18390*/  FMUL.FTZ R54, R62, R12 ;  /* 0x0000000c3e367220 */ /* 0x000fcc0000410000 */
[----:B------:R-:W2:Y:S01]  /*183a0*/  MUFU.TANH R64, R64 ;  /* 0x0000004000407308 */ /* 0x000ea20000002400 */
[----:B0-----:R-:W-:-:S07]  /*183b0*/  FMNMX.FTZ R25, R60, R25, !PT ;  /* 0x000000193c197209 */ /* 0x001fce0007810000 */
[----:B------:R-:W0:Y:S01]  /*183c0*/  MUFU.TANH R38, R38 ;  /* 0x0000002600267308 */ /* 0x000e220000002400 */
[----:B-1----:R-:W-:-:S07]  /*183d0*/  FMNMX.FTZ R13, R28, R13, !PT ;  /* 0x0000000d1c0d7209 */ /* 0x002fce0007810000 */
[----:B------:R-:W1:Y:S01]  /*183e0*/  MUFU.TANH R39, R39 ;  /* 0x0000002700277308 */ /* 0x000e620000002400 */
[----:B--2---:R-:W-:-:S05]  /*183f0*/  FMNMX.FTZ R25, R64, R25, !PT ;  /* 0x0000001940197209 */ /* 0x004fca0007810000 */
[----:B------:R-:W2:Y:S02]  /*18400*/  SHFL.BFLY PT, R68, R25, 0x2, 0x1f ;  /* 0x0c401f0019447f89 */ /* 0x000ea400000e0000 */
[----:B------:R-:W3:Y:S01]  /*18410*/  MUFU.TANH R40, R40 ;  /* 0x0000002800287308 */ /* 0x000ee20000002400 */
[----:B0-----:R-:W-:Y:S01]  /*18420*/  FMNMX.FTZ R62, R38, R13, !PT ;  /* 0x0000000d263e7209 */ /* 0x001fe20007810000 */
[----:B------:R-:W-:Y:S06]  /*18430*/  ST.E desc[UR44][R16.64+0x210], R25 ;  /* 0x0002101910007985 */ /* 0x000fec000c10192c */
[----:B------:R-:W0:Y:S01]  /*18440*/  MUFU.TANH R42, R42 ;  /* 0x0000002a002a7308 */ /* 0x000e220000002400 */
[----:B-1----:R-:W-:-:S07]  /*18450*/  FMNMX.FTZ R13, R39, R62, !PT ;  /* 0x0000003e270d7209 */ /* 0x002fce0007810000 */
[----:B------:R-:W1:Y:S01]  /*18460*/  MUFU.TANH R41, R41 ;  /* 0x0000002900297308 */ /* 0x000e620000002400 */
[----:B---3--:R-:W-:Y:S02]  /*18470*/  FMNMX.FTZ R13, R40, R13, !PT ;  /* 0x0000000d280d7209 */ /* 0x008fe40007810000 */
[----:B--2---:R-:W-:-:S05]  /*18480*/  FMNMX.FTZ R68, R25, R68, !PT ;  /* 0x0000004419447209 */ /* 0x004fca0007810000 */
[----:B------:R-:W2:Y:S01]  /*18490*/  MUFU.TANH R43, R43 ;  /* 0x0000002b002b7308 */ /* 0x000ea20000002400 */
[----:B0-----:R-:W-:Y:S01]  /*184a0*/  FMNMX.FTZ R62, R42, R13, !PT ;  /* 0x0000000d2a3e7209 */ /* 0x001fe20007810000 */
[----:B------:R-:W0:Y:S06]  /*184b0*/  SHFL.BFLY PT, R33, R68, 0x1, 0x1f ;  /* 0x0c201f0044217f89 */ /* 0x000e2c00000e0000 */
[----:B------:R-:W3:Y:S01]  /*184c0*/  MUFU.TANH R44, R44 ;  /* 0x0000002c002c7308 */ /* 0x000ee20000002400 */
[----:B-1----:R-:W-:-:S07]  /*184d0*/  FMNMX.FTZ R62, R41, R62, !PT ;  /* 0x0000003e293e7209 */ /* 0x002fce0007810000 */
[----:B------:R-:W1:Y:S01]  /*184e0*/  MUFU.TANH R45, R45 ;  /* 0x0000002d002d7308 */ /* 0x000e620000002400 */
[----:B--2---:R-:W-:Y:S01]  /*184f0*/  FMNMX.FTZ R13, R43, R62, !PT ;  /* 0x0000003e2b0d7209 */ /* 0x004fe20007810000 */
[----:B------:R-:W-:-:S06]  /*18500*/  FMUL.FTZ R62, R70, R12 ;  /* 0x0000000c463e7220 */ /* 0x000fcc0000410000 */
[----:B------:R-:W2:Y:S01]  /*18510*/  MUFU.TANH R52, R52 ;  /* 0x0000003400347308 */ /* 0x000ea20000002400 */
[----:B---3--:R-:W-:Y:S02]  /*18520*/  FMNMX.FTZ R66, R44, R13, !PT ;  /* 0x0000000d2c427209 */ /* 0x008fe40007810000 */
[----:B0-----:R-:W-:-:S05]  /*18530*/  FMNMX.FTZ R33, R68, R33, !PT ;  /* 0x0000002144217209 */ /* 0x001fca0007810000 */
        /* <DEDUP_REMOVED lines=11> */
[----:B0-----:R-:W-:Y:S01]  /*185f0*/  FMNMX.FTZ R13, R61, R12, !PT ;  /* 0x0000000c3d0d7209 */ /* 0x001fe20007810000 */
[----:B------:R-:W-:-:S03]  /*18600*/  IMAD.U32 R12, RZ, RZ, UR4 ;  /* 0x00000004ff0c7e24 */ /* 0x000fc6000f8e00ff */
[----:B-1----:R-:W-:Y:S01]  /*18610*/  FMNMX.FTZ R66, R62, R13, !PT ;  /* 0x0000000d3e427209 */ /* 0x002fe20007810000 */
[----:B------:R-:W-:-:S03]  /*18620*/  IMAD.U32 R13, RZ, RZ, UR5 ;  /* 0x00000005ff0d7e24 */ /* 0x000fc6000f8e00ff */
[----:B--2---:R-:W-:-:S05]  /*18630*/  FMNMX.FTZ R31, R63, R66, !PT ;  /* 0x000000423f1f7209 */ /* 0x004fca0007810000 */
        /* <DEDUP_REMOVED lines=11> */
[----:B------:R-:W4:Y:S04]  /*186f0*/  LD.E R68, desc[UR44][R16.64+0x224] ;  /* 0x0002242c10447980 */ /* 0x000f28000c101900 */
[----:B------:R-:W4:Y:S01]  /*18700*/  LD.E R66, desc[UR44][R16.64+0x240] ;  /* 0x0002402c10427980 */ /* 0x000f22000c101900 */
[----:B------:R-:W-:Y:S01]  /*18710*/  FADD.FTZ R74, R7, -R70 ;  /* 0x80000046074a7221 */ /* 0x000fe20000010000 */
[----:B------:R-:W-:-:S04]  /*18720*/  UIADD3 UR4, UP0, UR37, 0x240, URZ ;  /* 0x0000024025047890 */ /* 0x000fc8000ff1e03f */
[----:B------:R-:W-:Y:S02]  /*18730*/  ULOP3.LUT UR6, UR4, 0x4, URZ, 0xfc, !UPT ;  /* 0x0000000404067892 */ /* 0x000fe4000f8efc3f */
[----:B------:R-:W-:Y:S01]  /*18740*/  UIADD3.X UR5, URZ, UR36, URZ, UP0, !UPT ;  /* 0x000000243f057290 */ /* 0x000fe200087fe43f */
[----:B--2---:R-:W-:-:S04]  /*18750*/  FADD.FTZ R6, R6, -R69 ;  /* 0x8000004506067221 */ /* 0x004fc80000010000 */
[-C--:B---3--:R-:W-:Y:S01]  /*18760*/  FMUL.FTZ R6, R6, R65.reuse ;  /* 0x0000004106067220 */ /* 0x088fe20000410000 */
[----:B0-----:R-:W-:-:S03]  /*18770*/  FMUL.FTZ R12, R69, R65 ;  /* 0x00000041450c7220 */ /* 0x001fc60000410000 */
[----:B------:R0:W-:Y:S01]  /*18780*/  MUFU.EX2 R7, R6 ;  /* 0x0000000600077308 */ /* 0x0001e20000000800 */
[-CC-:B------:R-:W-:Y:S01]  /*18790*/  FFMA.FTZ R160, R11, R65.reuse, -R12.reuse ;  /* 0x000000410ba07223 */ /* 0x180fe2000001080c */
[-CC-:B------:R-:W-:Y:S01]  /*187a0*/  FFMA.FTZ R176, R36, R65.reuse, -R12.reuse ;  /* 0x0000004124b07223 */ /* 0x180fe2000001080c */
[----:B------:R-:W-:Y:S01]  /*187b0*/  FMUL.FTZ R25, R65, R74 ;  /* 0x0000004a41197220 */ /* 0x000fe20000410000 */
[-C--:B0-----:R-:W-:Y:S01]  /*187c0*/  FMUL.FTZ R6, R70, R65.reuse ;  /* 0x0000004146067220 */ /* 0x081fe20000410000 */
[----:B------:R-:W-:-:S03]  /*187d0*/  FFMA.FTZ R37, R10, R65, -R12 ;  /* 0x000000410a257223 */ /* 0x000fc6000001080c */
[-CC-:B------:R-:W-:Y:S01]  /*187e0*/  FFMA.FTZ R36, R8, R65.reuse, -R6.reuse ;  /* 0x0000004108247223 */ /* 0x180fe20000010806 */
[-C--:B------:R-:W-:Y:S01]  /*187f0*/  FFMA.FTZ R161, R9, R65.reuse, -R6 ;  /* 0x0000004109a17223 */ /* 0x080fe20000010806 */
[----:B------:R-:W4:Y:S01]  /*18800*/  MUFU.EX2 R160, R160 ;  /* 0x000000a000a07308 */ /* 0x000f220000000800 */
[-CC-:B------:R-:W-:Y:S01]  /*18810*/  FFMA.FTZ R168, R29, R65.reuse, -R12.reuse ;  /* 0x000000411da87223 */ /* 0x180fe2000001080c */
[-CC-:B------:R-:W-:Y:S01]  /*18820*/  FFMA.FTZ R35, R15, R65.reuse, -R12.reuse ;  /* 0x000000410f237223 */ /* 0x180fe2000001080c */
[-C--:B------:R-:W-:Y:S01]  /*18830*/  FFMA.FTZ R29, R34, R65.reuse, -R12 ;  /* 0x00000041221d7223 */ /* 0x080fe2000001080c */
[----:B------:R-:W-:-:S04]  /*18840*/  FFMA.FTZ R34, R14, R65, -R6 ;  /* 0x000000410e227223 */ /* 0x000fc80000010806 */
[----:B------:R-:W-:Y:S01]  /*18850*/  MUFU.EX2 R25, R25 ;  /* 0x0000001900197308 */ /* 0x000fe20000000800 */
[-C--:B------:R-:W-:Y:S01]  /*18860*/  FFMA.FTZ R162, R20, R65.reuse, -R12 ;  /* 0x0000004114a27223 */ /* 0x080fe2000001080c */
[----:B------:R-:W-:-:S06]  /*18870*/  FFMA.FTZ R163, R18, R65, -R6 ;  /* 0x0000004112a37223 */ /* 0x000fcc0000010806 */
[----:B------:R-:W0:Y:S01]  /*18880*/  MUFU.EX2 R36, R36 ;  /* 0x0000002400247308 */ /* 0x000e220000000800 */
[----:B------:R-:W-:-:S07]  /*18890*/  FFMA.FTZ R170, R32, R65, -R12 ;  /* 0x0000004120aa7223 */ /* 0x000fce000001080c */
[----:B------:R-:W1:Y:S01]  /*188a0*/  MUFU.EX2 R37, R37 ;  /* 0x0000002500257308 */ /* 0x000e620000000800 */
[-C--:B------:R-:W-:Y:S01]  /*188b0*/  FFMA.FTZ R33, R21, R65.reuse, -R12 ;  /* 0x0000004115217223 */ /* 0x080fe2000001080c */
[----:B------:R-:W-:-:S06]  /*188c0*/  FFMA.FTZ R32, R19, R65, -R6 ;  /* 0x0000004113207223 */ /* 0x000fcc0000010806 */
[----:B------:R-:W2:Y:S01]  /*188d0*/  MUFU.EX2 R161, R161 ;  /* 0x000000a100a17308 */ /* 0x000ea20000000800 */
[----:B------:R-:W-:-:S07]  /*188e0*/  FFMA.FTZ R169, R24, R65, -R6 ;  /* 0x0000004118a97223 */ /* 0x000fce0000010806 */
[----:B------:R-:W3:Y:S08]  /*188f0*/  MUFU.EX2 R35, R35 ;  /* 0x0000002300237308 */ /* 0x000ef00000000800 */
[----:B------:R-:W3:Y:S01]  /*18900*/  MUFU.EX2 R34, R34 ;  /* 0x0000002200227308 */ /* 0x000ee20000000800 */
[----:B----4-:R-:W-:Y:S01]  /*18910*/  FFMA.FTZ R8, R7, R67, R160 ;  /* 0x0000004307087223 */ /* 0x010fe200000100a0 */
[----:B------:R-:W-:Y:S01]  /*18920*/  FFMA.FTZ R31, R30, R65, -R12 ;  /* 0x000000411e1f7223 */ /* 0x000fe2000001080c */
[----:B0-----:R-:W-:-:S05]  /*18930*/  FFMA.FTZ R68, R25, R68, R36 ;  /* 0x0000004419447223 */ /* 0x001fca0000010024 */
        /* <DEDUP_REMOVED lines=21> */
[-C--:B------:R-:W-:Y:S01]  /*18a90*/  FFMA.FTZ R15, R72, R65.reuse, -R12 ;  /* 0x00000041480f7223 */ /* 0x080fe2000001080c */
[----:B------:R-:W-:-:S06]  /*18aa0*/  FFMA.FTZ R179, R39, R65, -R6 ;  /* 0x0000004127b37223 */ /* 0x000fcc0000010806 */
[----:B------:R-:W2:Y:S01]  /*18ab0*/  MUFU.EX2 R171, R171 ;  /* 0x000000ab00ab7308 */ /* 0x000ea20000000800 */
[----:B---3--:R-:W-:Y:S01]  /*18ac0*/  FADD.FTZ R10, R168, R11 ;  /* 0x0000000ba80a7221 */ /* 0x008fe20000010000 */
[----:B------:R-:W-:-:S06]  /*18ad0*/  FADD.FTZ R9, R169, R8 ;  /* 0x00000008a9097221 */ /* 0x000fcc0000010000 */
[----:B------:R-:W3:Y:S01]  /*18ae0*/  MUFU.EX2 R29, R29 ;  /* 0x0000001d001d7308 */ /* 0x000ee20000000800 */
[-C--:B------:R-:W-:Y:S01]  /*18af0*/  FFMA.FTZ R178, R73, R65.reuse, -R12 ;  /* 0x0000004149b27223 */ /* 0x080fe2000001080c */
[----:B------:R-:W-:-:S06]  /*18b00*/  FFMA.FTZ R14, R40, R65, -R6 ;  /* 0x00000041280e7223 */ /* 0x000fcc0000010806 */
[----:B------:R-:W3:Y:S01]  /*18b10*/  MUFU.EX2 R28, R28 ;  /* 0x0000001c001c7308 */ /* 0x000ee20000000800 */
[----:B0-----:R-:W-:Y:S01]  /*18b20*/  FADD.FTZ R11, R31, R10 ;  /* 0x0000000a1f0b7221 */ /* 0x001fe20000010000 */
[----:B----4-:R-:W-:-:S06]  /*18b30*/  FADD.FTZ R8, R30, R9 ;  /* 0x000000091e087221 */ /* 0x010fcc0000010000 */
[----:B------:R-:W0:Y:S01]  /*18b40*/  MUFU.EX2 R176, R176 ;  /* 0x000000b000b07308 */ /* 0x000e220000000800 */
[-C--:B------:R-:W-:Y:S01]  /*18b50*/  FFMA.FTZ R225, R46, R65.reuse, -R12 ;  /* 0x000000412ee17223 */ /* 0x080fe2000001080c */
[----:B------:R-:W-:-:S06]  /*18b60*/  FFMA.FTZ R223, R42, R65, -R6 ;  /* 0x000000412adf7223 */ /* 0x000fcc0000010806 */
        /* <DEDUP_REMOVED lines=82> */
[----:B--2---:R-:W-:Y:S01]  /*19090*/  FADD.FTZ R8, R18, R11 ;  /* 0x0000000b12087221 */ /* 0x004fe20000010000 */
[----:B------:R-:W-:Y:S01]  /*190a0*/  FMUL.FTZ R27, R7, R66 ;  /* 0x00000042071b7220 */ /* 0x000fe20000410000 */
[----:B------:R-:W-:Y:S02]  /*190b0*/  IMAD.U32 R10, RZ, RZ, UR6 ;  /* 0x00000006ff0a7e24 */ /* 0x000fe4000f8e00ff */
[----:B---3--:R-:W-:Y:S01]  /*190c0*/  FADD.FTZ R9, R21, R6 ;  /* 0x0000000615097221 */ /* 0x008fe20000010000 */
[----:B------:R-:W-:Y:S01]  /*190d0*/  IMAD.U32 R11, RZ, RZ, UR5 ;  /* 0x00000005ff0b7e24 */ /* 0x000fe2000f8e00ff */
[----:B------:R-:W-:Y:S01]  /*190e0*/  ST.E desc[UR44][R16.64+0x240], R27 ;  /* 0x0002401b10007985 */ /* 0x000fe2000c10192c */
[----:B------:R-:W-:-:S03]  /*190f0*/  FADD.FTZ R13, R19, R8 ;  /* 0x00000008130d7221 */ /* 0x000fc60000010000 */
[----:B------:R-:W-:Y:S04]  /*19100*/  ST.E desc[UR44][R16.64+0x220], R9 ;  /* 0x0002200910007985 */ /* 0x000fe8000c10192c */
[----:B------:R0:W-:Y:S04]  /*19110*/  ST.E desc[UR44][R16.64+0x224], R13 ;  /* 0x0002240d10007985 */ /* 0x0001e8000c10192c */
[----:B------:R-:W2:Y:S02]  /*19120*/  LD.E R6, desc[UR44][R10.64] ;  /* 0x0000002c0a067980 */ /* 0x000ea4000c101900 */
[----:B--2---:R-:W-:-:S05]  /*19130*/  FMUL.FTZ R39, R7, R6 ;  /* 0x0000000607277220 */ /* 0x004fca0000410000 */
[----:B------:R1:W-:Y:S04]  /*19140*/  ST.E desc[UR44][R10.64], R39 ;  /* 0x000000270a007985 */ /* 0x0003e8000c10192c */
[----:B------:R-:W0:Y:S04]  /*19150*/  LD.E R148, desc[UR44][R16.64+0x250] ;  /* 0x0002502c10947980 */ /* 0x000e28000c101900 */
[----:B------:R-:W2:Y:S04]  /*19160*/  LD.E R150, desc[UR44][R16.64+0x434] ;  /* 0x0004342c10967980 */ /* 0x000ea8000c101900 */
[----:B------:R-:W3:Y:S04]  /*19170*/  LD.E R146, desc[UR44][R16.64+0x254] ;  /* 0x0002542c10927980 */ /* 0x000ee8000c101900 */
[----:B------:R-:W1:Y:S04]  /*19180*/  LD.E R144, desc[UR44][R16.64+0x260] ;  /* 0x0002602c10907980 */ /* 0x000e68000c101900 */
        /* <DEDUP_REMOVED lines=62> */
[----:B---3--:R-:W-:-:S03]  /*19570*/  FMUL.FTZ R27, R7, R146 ;  /* 0x00000092071b7220 */ /* 0x008fc60000410000 */
[----:B------:R2:W-:Y:S01]  /*19580*/  ST.E desc[UR44][R16.64+0x434], R9 ;  /* 0x0004340910007985 */ /* 0x0005e2000c10192c */
[C---:B-1----:R-:W-:Y:S01]  /*19590*/  FMUL.FTZ R39, R7.reuse, R144 ;  /* 0x0000009007277220 */ /* 0x042fe20000410000 */
[C---:B----4-:R-:W-:Y:S01]  /*195a0*/  FMUL.FTZ R41, R7.reuse, R142 ;  /* 0x0000008e07297220 */ /* 0x050fe20000410000 */
[C---:B------:R-:W-:Y:S01]  /*195b0*/  FMUL.FTZ R43, R7.reuse, R128 ;  /* 0x00000080072b7220 */ /* 0x040fe20000410000 */
[C---:B0-----:R-:W-:Y:S01]  /*195c0*/  FMUL.FTZ R13, R7.reuse, R134 ;  /* 0x00000086070d7220 */ /* 0x041fe20000410000 */
[C---:B--2---:R-:W-:Y:S01]  /*195d0*/  FMUL.FTZ R9, R7.reuse, R136 ;  /* 0x0000008807097220 */ /* 0x044fe20000410000 */
        /* <DEDUP_REMOVED lines=29> */
[C---:B-1----:R-:W-:Y:S01]  /*197b0*/  FMUL.FTZ R41, R7.reuse, R112 ;  /* 0x0000007007297220 */ /* 0x042fe20000410000 */
[C---:B--2---:R-:W-:Y:S01]  /*197c0*/  FMUL.FTZ R43, R7.reuse, R106 ;  /* 0x0000006a072b7220 */ /* 0x044fe20000410000 */
[C---:B---3--:R-:W-:Y:S01]  /*197d0*/  FMUL.FTZ R13, R7.reuse, R102 ;  /* 0x00000066070d7220 */ /* 0x048fe20000410000 */
[C---:B0-----:R-:W-:Y:S01]  /*197e0*/  FMUL.FTZ R9, R7.reuse, R104 ;  /* 0x0000006807097220 */ /* 0x041fe20000410000 */
        /* <DEDUP_REMOVED lines=54> */
[----:B------:R0:W-:Y:S01]  /*19b50*/  ST.E desc[UR44][R16.64+0x3a4], R27 ;  /* 0x0003a41b10007985 */ /* 0x0001e2000c10192c */
[----:B------:R-:W-:-:S03]  /*19b60*/  FMUL.FTZ R51, R7, R12 ;  /* 0x0000000c07337220 */ /* 0x000fc60000410000 */
        /* <DEDUP_REMOVED lines=15> */
[----:B------:R-:W-:Y:S02]  /*19c60*/  IMAD.U32 R8, RZ, RZ, UR6 ;  /* 0x00000006ff087e24 */ /* 0x000fe4000f8e00ff */
[----:B---3--:R-:W-:Y:S01]  /*19c70*/  FMUL.FTZ R13, R7, R24 ;  /* 0x00000018070d7220 */ /* 0x008fe20000410000 */
[----:B0-----:R-:W-:Y:S01]  /*19c80*/  IMAD.U32 R9, RZ, RZ, UR5 ;  /* 0x00000005ff097e24 */ /* 0x001fe2000f8e00ff */
[----:B------:R0:W-:Y:S04]  /*19c90*/  ST.E desc[UR44][R16.64+0x3f0], R27 ;  /* 0x0003f01b10007985 */ /* 0x0001e8000c10192c */
        /* <DEDUP_REMOVED lines=8> */
[----:B------:R-:W0:Y:S01]  /*19d20*/  LD.E R12, desc[UR44][R8.64] ;  /* 0x0000002c080c7980 */ /* 0x000e22000c101900 */
[----:B------:R-:W-:Y:S01]  /*19d30*/  ULOP3.LUT UR4, UR4, 0xc, URZ, 0xfc, !UPT ;  /* 0x0000000c04047892 */ /* 0x000fe2000f8efc3f */
[----:B------:R-:W-:-:S05]  /*19d40*/  IMAD.U32 R7, RZ, RZ, UR5 ;  /* 0x00000005ff077e24 */ /* 0x000fca000f8e00ff */
[----:B------:R-:W-:Y:S02]  /*19d50*/  IMAD.U32 R6, RZ, RZ, UR4 ;  /* 0x00000004ff067e24 */ /* 0x000fe4000f8e00ff */
[----:B0-----:R-:W-:-:S05]  /*19d60*/  FMUL.FTZ R27, R25, R12 ;  /* 0x0000000c191b7220 */ /* 0x001fca0000410000 */
[----:B------:R0:W-:Y:S04]  /*19d70*/  ST.E desc[UR44][R8.64], R27 ;  /* 0x0000001b08007985 */ /* 0x0001e8000c10192c */
[----:B------:R-:W1:Y:S02]  /*19d80*/  LD.E R12, desc[UR44][R6.64] ;  /* 0x0000002c060c7980 */ /* 0x000e64000c101900 */
[----:B-1----:R-:W-:-:S05]  /*19d90*/  FMUL.FTZ R13, R25, R12 ;  /* 0x0000000c190d7220 */ /* 0x002fca0000410000 */
[----:B------:R1:W-:Y:S04]  /*19da0*/  ST.E desc[UR44][R6.64], R13 ;  /* 0x0000000d06007985 */ /* 0x0003e8000c10192c */
        /* <DEDUP_REMOVED lines=60> */
[----:B-1----:R-:W2:Y:S04]  /*1a170*/  LD.E R13, desc[UR44][R16.64+0x42c] ;  /* 0x00042c2c100d7980 */ /* 0x002ea8000c101900 */
[----:B------:R-:W2:Y:S01]  /*1a180*/  LD.E R24, desc[UR44][R16.64+0x438] ;  /* 0x0004382c10187980 */ /* 0x000ea2000c101900 */
[C---:B---3--:R-:W-:Y:S01]  /*1a190*/  FMUL.FTZ R93, R25.reuse, R93 ;  /* 0x0000005d195d7220 */ /* 0x048fe20000410000 */
[C---:B----4-:R-:W-:Y:S01]  /*1a1a0*/  FMUL.FTZ R91, R25.reuse, R91 ;  /* 0x0000005b195b7220 */ /* 0x050fe20000410000 */
        /* <DEDUP_REMOVED lines=75> */
[C---:B------:R-:W-:Y:S01]  /*1a660*/  FMUL.FTZ R55, R25.reuse, R42 ;  /* 0x0000002a19377220 */ /* 0x040fe20000410000 */
[C---:B------:R-:W-:Y:S01]  /*1a670*/  FMUL.FTZ R61, R25.reuse, R44 ;  /* 0x0000002c193d7220 */ /* 0x040fe20000410000 */
[C---:B------:R-:W-:Y:S01]  /*1a680*/  FMUL.FTZ R41, R25.reuse, R41 ;  /* 0x0000002919297220 */ /* 0x040fe20000410000 */
[C---:B------:R-:W-:Y:S01]  /*1a690*/  FMUL.FTZ R27, R25.reuse, R27 ;  /* 0x0000001b191b7220 */ /* 0x040fe20000410000 */
[C---:B---3--:R-:W-:Y:S01]  /*1a6a0*/  FMUL.FTZ R47, R25.reuse, R40 ;  /* 0x00000028192f7220 */ /* 0x048fe20000410000 */
[C---:B------:R-:W-:Y:S01]  /*1a6b0*/  FMUL.FTZ R39, R25.reuse, R39 ;  /* 0x0000002719277220 */ /* 0x040fe20000410000 */
[C---:B-1----:R-:W-:Y:S01]  /*1a6c0*/  FMUL.FTZ R49, R25.reuse, R38 ;  /* 0x0000002619317220 */ /* 0x042fe20000410000 */
[----:B0-----:R-:W-:Y:S01]  /*1a6d0*/  FMUL.FTZ R43, R25, R26 ;  /* 0x0000001a192b7220 */ /* 0x001fe20000410000 */
        /* <DEDUP_REMOVED lines=49> */
[----:B------:R-:W3:Y:S04]  /*1a9f0*/  LD.E R43, desc[UR44][R6.64] ;  /* 0x0000002c062b7980 */ /* 0x000ee8000c101900 */
[----:B---3--:R3:W-:Y:S04]  /*1aa00*/  ST.E desc[UR44][R6.64], R43 ;  /* 0x0000002b06007985 */ /* 0x0087e8000c10192c */
[----:B------:R-:W4:Y:S04]  /*1aa10*/  LD.E R25, desc[UR44][R16.64+0x250] ;  /* 0x0002502c10197980 */ /* 0x000f28000c101900 */
        /* <DEDUP_REMOVED lines=76> */
[----:B------:R-:W-:Y:S04]  /*1aee0*/  ST.E desc[UR44][R16.64+0x258], R47 ;  /* 0x0002582f10007985 */ /* 0x000fe8000c10192c */
[----:B------:R1:W-:Y:S04]  /*1aef0*/  ST.E desc[UR44][R16.64+0x25c], R27 ;  /* 0x00025c1b10007985 */ /* 0x0003e8000c10192c */
[----:B------:R-:W-:Y:S04]  /*1af00*/  ST.E desc[UR44][R16.64+0x260], R49 ;  /* 0x0002603110007985 */ /* 0x000fe8000c10192c */
[----:B------:R-:W-:Y:S04]  /*1af10*/  ST.E desc[UR44][R16.64+0x264], R51 ;  /* 0x0002643310007985 */ /* 0x000fe8000c10192c */
[----:B------:R1:W-:Y:S04]  /*1af20*/  ST.E desc[UR44][R16.64+0x268], R39 ;  /* 0x0002682710007985 */ /* 0x0003e8000c10192c */
[----:B------:R-:W-:Y:S04]  /*1af30*/  ST.E desc[UR44][R16.64+0x26c], R53 ;  /* 0x00026c3510007985 */ /* 0x000fe8000c10192c */
[----:B--2---:R2:W-:Y:S04]  /*1af40*/  ST.E desc[UR44][R16.64+0x270], R41 ;  /* 0x0002702910007985 */ /* 0x0045e8000c10192c */
[----:B------:R-:W-:Y:S04]  /*1af50*/  ST.E desc[UR44][R16.64+0x274], R55 ;  /* 0x0002743710007985 */ /* 0x000fe8000c10192c */
[----:B---3--:R3:W-:Y:S04]  /*1af60*/  ST.E desc[UR44][R16.64+0x278], R43 ;  /* 0x0002782b10007985 */ /* 0x0087e8000c10192c */
[----:B------:R3:W-:Y:S04]  /*1af70*/  ST.E desc[UR44][R16.64+0x27c], R57 ;  /* 0x00027c3910007985 */ /* 0x0007e8000c10192c */
[----:B------:R3:W-:Y:S04]  /*1af80*/  ST.E desc[UR44][R16.64+0x280], R59 ;  /* 0x0002803b10007985 */ /* 0x0007e8000c10192c */
[----:B------:R3:W-:Y:S04]  /*1af90*/  ST.E desc[UR44][R16.64+0x284], R61 ;  /* 0x0002843d10007985 */ /* 0x0007e8000c10192c */
[----:B------:R3:W-:Y:S04]  /*1afa0*/  ST.E desc[UR44][R16.64+0x288], R63 ;  /* 0x0002883f10007985 */ /* 0x0007e8000c10192c */
[----:B------:R3:W-:Y:S04]  /*1afb0*/  ST.E desc[UR44][R16.64+0x28c], R65 ;  /* 0x00028c4110007985 */ /* 0x0007e8000c10192c */
[----:B0-----:R-:W4:Y:S04]  /*1afc0*/  LD.E R25, desc[UR44][R16.64+0x290] ;  /* 0x0002902c10197980 */ /* 0x001f28000c101900 */
[----:B-1----:R-:W4:Y:S04]  /*1afd0*/  LD.E R27, desc[UR44][R16.64+0x298] ;  /* 0x0002982c101b7980 */ /* 0x002f28000c101900 */
        /* <DEDUP_REMOVED lines=76> */
[----:B--2---:R2:W-:Y:S04]  /*1b4a0*/  ST.E desc[UR44][R16.64+0x2a8], R41 ;  /* 0x0002a82910007985 */ /* 0x0045e8000c10192c */
[----:B---3--:R3:W-:Y:S04]  /*1b4b0*/  ST.E desc[UR44][R16.64+0x2b0], R43 ;  /* 0x0002b02b10007985 */ /* 0x0087e8000c10192c */
        /* <DEDUP_REMOVED lines=77> */
[----:B0-----:R-:W3:Y:S01]  /*1b990*/  LDL R25, [R1+0x68] ;  /* 0x0000680001197983 */ /* 0x001ee20000100800 */
[----:B------:R-:W-:-:S02]  /*1b9a0*/  IMAD R12, R24, 0xc00, R12 ;  /* 0x00000c00180c7824 */ /* 0x000fc400078e020c */
[----:B-1----:R-:W-:Y:S01]  /*1b9b0*/  IMAD.MOV.U32 R27, RZ, RZ, R13 ;  /* 0x000000ffff1b7224 */ /* 0x002fe200078e000d */
[----:B------:R-:W-:Y:S01]  /*1b9c0*/  F2FP.F16.F32.PACK_AB R160, R37, R160 ;  /* 0x000000a025a0723e */ /* 0x000fe200000000ff */
[C---:B------:R-:W-:Y:S01]  /*1b9d0*/  VIADD R26, R12.reuse, 0x100 ;  /* 0x000001000c1a7836 */ /* 0x040fe20000000000 */
[----:B------:R-:W-:Y:S01]  /*1b9e0*/  IADD3 R24, R12, 0x80, RZ ;  /* 0x000000800c187810 */ /* 0x000fe20007ffe0ff */
[----:B------:R-:W3:Y:S01]  /*1b9f0*/  LD.E R37, desc[UR44][R16.64+0x274] ;  /* 0x0002742c10257980 */ /* 0x000ee2000c101900 */
[----:B------:R-:W-:Y:S02]  /*1ba00*/  R2UR UR15, R27 ;  /* 0x000000001b0f72ca */ /* 0x000fe400000e0000 */
[----:B------:R-:W-:Y:S01]  /*1ba10*/  R2UR UR10, R24 ;  /* 0x00000000180a72ca */ /* 0x000fe200000e0000 */
[----:B------:R-:W3:Y:S01]  /*1ba20*/  LD.E R38, desc[UR44][R16.64+0x278] ;  /* 0x0002782c10267980 */ /* 0x000ee2000c101900 */
[----:B------:R-:W-:Y:S02]  /*1ba30*/  R2UR UR14, R26 ;  /* 0x000000001a0e72ca */ /* 0x000fe400000e0000 */
[----:B------:R-:W-:Y:S01]  /*1ba40*/  F2FP.F16.F32.PACK_AB R161, R161, R36 ;  /* 0x00000024a1a1723e */ /* 0x000fe200000000ff */
[----:B------:R-:W3:Y:S01]  /*1ba50*/  LD.E R24, desc[UR44][R16.64+0x240] ;  /* 0x0002402c10187980 */ /* 0x000ee2000c101900 */
[----:B------:R-:W-:-:S02]  /*1ba60*/  F2FP.F16.F32.PACK_AB R162, R162, R35 ;  /* 0x00000023a2a2723e */ /* 0x000fc400000000ff */
[----:B------:R-:W-:Y:S01]  /*1ba70*/  F2FP.F16.F32.PACK_AB R163, R163, R34 ;  /* 0x00000022a3a3723e */ /* 0x000fe200000000ff */
[----:B------:R-:W3:Y:S01]  /*1ba80*/  LD.E R35, desc[UR44][R16.64+0x26c] ;  /* 0x00026c2c10237980 */ /* 0x000ee2000c101900 */
[----:B------:R-:W-:Y:S02]  /*1ba90*/  F2FP.F16.F32.PACK_AB R168, R168, R33 ;  /* 0x00000021a8a8723e */ /* 0x000fe400000000ff */
[----:B------:R-:W-:Y:S01]  /*1baa0*/  F2FP.F16.F32.PACK_AB R169, R169, R32 ;  /* 0x00000020a9a9723e */ /* 0x000fe200000000ff */
[----:B------:R-:W3:Y:S01]  /*1bab0*/  LD.E R33, desc[UR44][R16.64+0x264] ;  /* 0x0002642c10217980 */ /* 0x000ee2000c101900 */
[----:B------:R-:W-:Y:S02]  /*1bac0*/  F2FP.F16.F32.PACK_AB R170, R170, R31 ;  /* 0x0000001faaaa723e */ /* 0x000fe400000000ff */
[----:B------:R-:W-:Y:S01]  /*1bad0*/  F2FP.F16.F32.PACK_AB R171, R171, R30 ;  /* 0x0000001eabab723e */ /* 0x000fe200000000ff */
[----:B------:R-:W3:Y:S01]  /*1bae0*/  LD.E R31, desc[UR44][R16.64+0x25c] ;  /* 0x00025c2c101f7980 */ /* 0x000ee2000c101900 */
[----:B------:R-:W-:-:S02]  /*1baf0*/  F2FP.F16.F32.PACK_AB R176, R176, R29 ;  /* 0x0000001db0b0723e */ /* 0x000fc400000000ff */
[----:B------:R-:W-:Y:S01]  /*1bb00*/  F2FP.F16.F32.PACK_AB R177, R177, R28 ;  /* 0x0000001cb1b1723e */ /* 0x000fe200000000ff */
        /* <DEDUP_REMOVED lines=8> */
[----:B--2---:R-:W4:Y:S04]  /*1bb90*/  LD.E R41, desc[UR44][R16.64+0x284] ;  /* 0x0002842c10297980 */ /* 0x004f28000c101900 */
[----:B------:R-:W4:Y:S04]  /*1bba0*/  LD.E R42, desc[UR44][R16.64+0x288] ;  /* 0x0002882c102a7980 */ /* 0x000f28000c101900 */
[----:B---3--:R-:W4:Y:S04]  /*1bbb0*/  LD.E R43, desc[UR44][R16.64+0x28c] ;  /* 0x00028c2c102b7980 */ /* 0x008f28000c101900 */
        /* <DEDUP_REMOVED lines=57> */
[----:B------:R-:W-:Y:S01]  /*1bf50*/  ISETP.NE.U32.AND P0, PT, R25, RZ, PT ;  /* 0x000000ff1900720c */ /* 0x000fe20003f05070 */
[----:B------:R-:W-:-:S02]  /*1bf60*/  IMAD.MOV.U32 R25, RZ, RZ, R13 ;  /* 0x000000ffff197224 */ /* 0x000fc400078e000d */
[----:B------:R-:W4:Y:S03]  /*1bf70*/  LD.E R101, desc[UR44][R16.64+0x374] ;  /* 0x0003742c10657980 */ /* 0x000f26000c101900 */
        /* <DEDUP_REMOVED lines=56> */
[----:B------:R-:W-:Y:S01]  /*1c300*/  VOTEU.ANY UP0, P0 ;  /* 0x00000000003f7886 */ /* 0x000fe20000000100 */
[----:B----4-:R-:W-:-:S11]  /*1c310*/  WARPGROUP.ARRIVE ;  /* 0x00000000000079c5 */ /* 0x010fd60000000000 */
[----:B------:R-:W-:Y:S01]  /*1c320*/  HGMMA.64x256x16.F32 R24, R160, gdesc[UR4].tnspB, R24, UP0, gsb0 ;  /* 0x43e00004a0187df0 */ /* 0x000fe2000b800818 */
[----:B------:R-:W-:Y:S02]  /*1c330*/  F2FP.F16.F32.PACK_AB R178, R178, R15 ;  /* 0x0000000fb2b2723e */ /* 0x000fe400000000ff */
[----:B------:R-:W-:Y:S01]  /*1c340*/  F2FP.F16.F32.PACK_AB R179, R14, R179 ;  /* 0x000000b30eb3723e */ /* 0x000fe200000000ff */
        /* <DEDUP_REMOVED lines=816> */
[----:B--2---:R-:W-:Y:S04]  /*1f650*/  ST.E desc[UR44][R10.64], R15 ;  /* 0x0000000f0a007985 */ /* 0x004fe8000c10192c */
[----:B------:R-:W2:Y:S04]  /*1f660*/  LD.E R19, desc[UR44][R8.64] ;  /* 0x0000002c08137980 */ /* 0x000ea8000c101900 */
[----:B--2---:R1:W-:Y:S04]  /*1f670*/  ST.E desc[UR44][R8.64], R19 ;  /* 0x0000001308007985 */ /* 0x0043e8000c10192c */
[----:B------:R-:W2:Y:S04]  /*1f680*/  LD.E R21, desc[UR44][R6.64] ;  /* 0x0000002c06157980 */ /* 0x000ea8000c101900 */
[----:B--2---:R2:W-:Y:S04]  /*1f690*/  ST.E desc[UR44][R6.64], R21 ;  /* 0x0000001506007985 */ /* 0x0045e8000c10192c */
[----:B0-----:R-:W3:Y:S04]  /*1f6a0*/  LD.E R5, desc[UR44][R16.64+0x250] ;  /* 0x0002502c10057980 */ /* 0x001ee8000c101900 */
[----:B-1----:R-:W4:Y:S04]  /*1f6b0*/  LD.E R8, desc[UR44][R16.64+0x25c] ;  /* 0x00025c2c10087980 */ /* 0x002f28000c101900 */
[----:B--2---:R-:W2:Y:S04]  /*1f6c0*/  LD.E R6, desc[UR44][R16.64+0x254] ;  /* 0x0002542c10067980 */ /* 0x004ea8000c101900 */
        /* <DEDUP_REMOVED lines=121> */
[----:B---3--:R-:W-:Y:S04]  /*1fe60*/  ST.E desc[UR44][R16.64+0x250], R5 ;  /* 0x0002500510007985 */ /* 0x008fe8000c10192c */
[----:B--2---:R-:W-:Y:S04]  /*1fe70*/  ST.E desc[UR44][R16.64+0x254], R6 ;  /* 0x0002540610007985 */ /* 0x004fe8000c10192c */
        /* <DEDUP_REMOVED lines=130> */
.L_x_4019:
[----:B------:R-:W-:Y:S05]  /*206a0*/  BSYNC B0 ;  /* 0x0000000000007941 */ /* 0x000fea0003800000 */
.L_x_4018:
        /* <DEDUP_REMOVED lines=9> */
.L_x_4001:
[----:B------:R-:W-:-:S13]  /*20740*/  ISETP.GE.AND P0, PT, R0, R202, PT ;  /* 0x000000ca0000720c */ /* 0x000fda0003f06270 */
[----:B------:R-:W-:Y:S05]  /*20750*/  @!P0 BRA `(.L_x_4021) ;  /* 0x000000b000d08947 */ /* 0x000fea0003800000 */
[----:B------:R0:W5:Y:S02]  /*20760*/  LDL.64 R2, [R1+0x158] ;  /* 0x0001580001027983 */ /* 0x0001640000100a00 */
.L_x_4050:
        /* <DEDUP_REMOVED lines=21> */
.L_x_4023:
[----:B------:R-:W-:Y:S05]  /*208c0*/  BSYNC B0 ;  /* 0x0000000000007941 */ /* 0x000fea0003800000 */
.L_x_4022:
        /* <DEDUP_REMOVED lines=13> */
.L_x_4025:
[----:B------:R-:W-:Y:S05]  /*209a0*/  BSYNC B0 ;  /* 0x0000000000007941 */ /* 0x000fea0003800000 */
.L_x_4024:
        /* <DEDUP_REMOVED lines=8> */
.L_x_4027:
[----:B------:R-:W-:Y:S05]  /*20a30*/  BSYNC B0 ;  /* 0x0000000000007941 */ /* 0x000fea0003800000 */
.L_x_4026:
[----:B------:R-:W2:Y:S04]  /*20a40*/  LD.E R5, desc[UR44][R2.64] ;  /* 0x0000002c02057980 */ /* 0x000ea8000c101900 */
[----:B------:R-:W2:Y:S01]  /*20a50*/  LDL.64 R14, [R1+0x80] ;  /* 0x00008000010e7983 */ /* 0x000ea20000100a00 */
[----:B------:R-:W-:Y:S05]  /*20a60*/  WARPSYNC.ALL ;  /* 0x0000000000007948 */ /* 0x000fea0003800000 */
[----:B------:R3:W-:Y:S04]  /*20a70*/  STL [R1+0x60], RZ ;  /* 0x000060ff01007387 */ /* 0x0007e80000100800 */
[----:B------:R-:W4:Y:S01]  /*20a80*/  LD.E.64 R20, desc[UR44][R16.64+0x78] ;  /* 0x0000782c10147980 */ /* 0x000f22000c101b00 */
[----:B------:R-:W-:-:S05]  /*20a90*/  IMAD.MOV.U32 R4, RZ, RZ, 0x1 ;  /* 0x00000001ff047424 */ /* 0x000fca00078e00ff */
[----:B------:R3:W-:Y:S04]  /*20aa0*/  STL [R1+0x60], R4 ;  /* 0x0000600401007387 */ /* 0x0007e80000100800 */
[----:B-1---5:R-:W3:Y:S04]  /*20ab0*/  LD.E.64 R8, desc[UR44][R16.64+0x78] ;  /* 0x0000782c10087980 */ /* 0x022ee8000c101b00 */
        /* <DEDUP_REMOVED lines=12> */
[----:B------:R-:W-:Y:S01]  /*20b80*/  VIADD R20, R14, 0x2 ;  /* 0x000000020e147836 */ /* 0x000fe20000000000 */
[----:B---3--:R-:W-:Y:S01]  /*20b90*/  IADD3 R8, R8, 0x2, RZ ;  /* 0x0000000208087810 */ /* 0x008fe20007ffe0ff */
[----:B------:R-:W-:Y:S01]  /*20ba0*/  IMAD.MOV.U32 R21, RZ, RZ, R15 ;  /* 0x000000ffff157224 */ /* 0x000fe200078e000f */
[----:B------:R-:W-:Y:S02]  /*20bb0*/  R2UR UR5, R9 ;  /* 0x00000000090572ca */ /* 0x000fe400000e0000 */
[----:B------:R-:W-:Y:S02]  /*20bc0*/  R2UR UR6, R20 ;  /* 0x00000000140672ca */ /* 0x000fe400000e0000 */
[----:B------:R-:W-:Y:S02]  /*20bd0*/  R2UR UR7, R21 ;  /* 0x00000000150772ca */ /* 0x000fe400000e0000 */
[----:B------:R-:W-:Y:S01]  /*20be0*/  R2UR UR4, R8 ;  /* 0x00000000080472ca */ /* 0x000fe200000e0000 */
[----:B------:R-:W-:-:S02]  /*20bf0*/  WARPGROUP.DEPBAR.LE gsb0, 0x0 ;  /* 0x00008000000079c5 */ /* 0x000fc40000010000 */
        /* <DEDUP_REMOVED lines=31> */
.L_x_4030:
[----:B------:R-:W-:Y:S05]  /*20df0*/  BSYNC B0 ;  /* 0x0000000000007941 */ /* 0x000fea0003800000 */
.L_x_4029:
        /* <DEDUP_REMOVED lines=13> */
.L_x_4032:
[----:B------:R-:W-:Y:S05]  /*20ed0*/  BSYNC B0 ;  /* 0x0000000000007941 */ /* 0x000fea0003800000 */
.L_x_4031:
        /* <DEDUP_REMOVED lines=8> */
.L_x_4034:
[----:B------:R-:W-:Y:S05]  /*20f60*/  BSYNC B0 ;  /* 0x0000000000007941 */ /* 0x000fea0003800000 */
.L_x_4033:
        /* <DEDUP_REMOVED lines=177> */
[----:B------:R2:W-:Y:S01]  /*21a80*/  STL [R1+0x70], R4 ;  /* 0x0000700401007387 */ /* 0x0005e20000100800 */
[----:B------:R-:W-:-:S02]  /*21a90*/  WARPGROUP.DEPBAR.LE gsb0, 0x0 ;  /* 0x00008000000079c5 */ /* 0x000fc40000010000 */
[----:B------:R-:W-:-:S06]  /*21aa0*/  WARPGROUP.ARRIVE ;  /* 0x00000000000079c5 */ /* 0x000fcc0000000000 */
[----:B------:R-:W-:Y:S01]  /*21ab0*/  HGMMA.64x96x16.F32 R24, gdesc[UR4], R24, gsb0 ;  /* 0x01600000041879f0 */ /* 0x000fe20008000818 */
[----:B------:R2:W-:Y:S01]  /*21ac0*/  STL [R1+0x70], R4 ;  /* 0x0000700401007387 */ /* 0x0005e20000100800 */
[----:B-1----:R-:W-:-:S03]  /*21ad0*/  SHF.R.U32.HI R103, RZ, 0x7, R72 ;  /* 0x00000007ff677819 */ /* 0x002fc60000011648 */
        /* <DEDUP_REMOVED lines=16> */
[----:B------:R-:W3:Y:S04]  /*21be0*/  LD.E R6, desc[UR44][R18.64] ;  /* 0x0000002c12067980 */ /* 0x000ee8000c101900 */
[----:B------:R2:W5:Y:S01]  /*21bf0*/  LD.E R5, desc[UR44][R2.64] ;  /* 0x0000002c02057980 */ /* 0x000562000c101900 */
[----:B------:R-:W-:Y:S01]  /*21c00*/  BSSY B0, `(.L_x_4036) ;  /* 0x0000005000007945 */ /* 0x000fe20003800000 */
[----:B---3--:R-:W-:-:S04]  /*21c10*/  LOP3.LUT R6, R6, 0x1, RZ, 0xfc, !PT ;  /* 0x0000000106067812 */ /* 0x008fc800078efcff */
[----:B------:R-:W-:-:S13]  /*21c20*/  ISETP.NE.AND P0, PT, R6, 0x3, PT ;  /* 0x000000030600780c */ /* 0x000fda0003f05270 */
[----:B--2---:R-:W-:Y:S05]  /*21c30*/  @!P0 BRA `(.L_x_4037) ;  /* 0x0000000000048947 */ /* 0x004fea0003800000 */
[----:B------:R-:W-:Y:S01]  /*21c40*/  BPT.TRAP 0x1 ;  /* 0x000000040000795c */ /* 0x000fe20000300000 */
.L_x_4037:
[----:B------:R-:W-:Y:S05]  /*21c50*/  BSYNC B0 ;  /* 0x0000000000007941 */ /* 0x000fea0003800000 */
.L_x_4036:
        /* <DEDUP_REMOVED lines=9> */
[----:B------:R-:W4:Y:S04]  /*21cf0*/  LDL R72, [R1+0x148] ;  /* 0x0001480001487983 */ /* 0x000f280000100800 */
[----:B------:R-:W3:Y:S04]  /*21d00*/  LDL.128 R12, [R1+0x130] ;  /* 0x00013000010c7983 */ /* 0x000ee80000100c00 */
[----:B------:R-:W4:Y:S04]  /*21d10*/  LDL.128 R8, [R1+0x120] ;  /* 0x0001200001087983 */ /* 0x000f280000100c00 */
[----:B--2---:R-:W2:Y:S04]  /*21d20*/  LD.E R20, desc[UR44][R6.64] ;  /* 0x0000002c06147980 */ /* 0x004ea8000c101900 */
[----:B------:R-:W4:Y:S01]  /*21d30*/  LDL.64 R6, [R1+0x140] ;  /* 0x0001400001067983 */ /* 0x000f220000100a00 */
[----:B---3--:R-:W-:Y:S01]  /*21d40*/  ISETP.GE.AND P1, PT, R13, 0x1, PT ;  /* 0x000000010d00780c */ /* 0x008fe20003f26270 */
[----:B------:R-:W-:Y:S01]  /*21d50*/  BSSY B0, `(.L_x_4038) ;  /* 0x000009f000007945 */ /* 0x000fe20003800000 */
[-C--:B--2---:R-:W-:Y:S01]  /*21d60*/  FMUL.FTZ R75, R29, R20.reuse ;  /* 0x000000141d4b7220 */ /* 0x084fe20000410000 */
[-C--:B------:R-:W-:Y:S01]  /*21d70*/  FMUL.FTZ R29, R39, R20.reuse ;  /* 0x00000014271d7220 */ /* 0x080fe20000410000 */
[----:B------:R-:W-:Y:S01]  /*21d80*/  SHF.R.S32.HI R39, RZ, 0x1f, R74 ;  /* 0x0000001fff277819 */ /* 0x000fe2000001144a */
[-C--:B------:R-:W-:Y:S01]  /*21d90*/  FMUL.FTZ R77, R33, R20.reuse ;  /* 0x00000014214d7220 */ /* 0x080fe20000410000 */
[----:B------:R-:W-:-:S02]  /*21da0*/  FMUL.FTZ R33, R47, R20 ;  /* 0x000000142f217220 */ /* 0x000fc40000410000 */
[----:B------:R-:W-:Y:S01]  /*21db0*/  LEA.HI R47, R39, R74, RZ, 0x7 ;  /* 0x0000004a272f7211 */ /* 0x000fe200078f38ff */
[-C--:B------:R-:W-:Y:S01]  /*21dc0*/  FMUL.FTZ R79, R37, R20.reuse ;  /* 0x00000014254f7220 */ /* 0x080fe20000410000 */
[-C--:B------:R-:W-:Y:S01]  /*21dd0*/  FMUL.FTZ R37, R55, R20.reuse ;  /* 0x0000001437257220 */ /* 0x080fe20000410000 */
[-C--:B-1----:R-:W-:Y:S01]  /*21de0*/  FMUL.FTZ R5, R24, R20.reuse ;  /* 0x0000001418057220 */ /* 0x082fe20000410000 */
[----:B------:R-:W-:Y:S01]  /*21df0*/  LOP3.LUT R55, R47, 0xffffff80, RZ, 0xc0, !PT ;  /* 0xffffff802f377812 */ /* 0x000fe200078ec0ff */
        /* <DEDUP_REMOVED lines=29> */
[--C-:B------:R-:W-:Y:S01]  /*21fd0*/  SHF.R.S32.HI R58, RZ, 0x2, R59.reuse ;  /* 0x00000002ff3a7819 */ /* 0x100fe2000001143b */
[----:B------:R-:W-:Y:S01]  /*21fe0*/  FMUL.FTZ R54, R61, R20 ;  /* 0x000000143d367220 */ /* 0x000fe20000410000 */
[----:B------:R-:W-:-:S02]  /*21ff0*/  SHF.R.S32.HI R55, RZ, 0x1f, R59 ;  /* 0x0000001fff377819 */ /* 0x000fc4000001143b */
[----:B------:R-:W-:Y:S02]  /*22000*/  LOP3.LUT R61, R48, 0xfffffffc, RZ, 0xc0, !PT ;  /* 0xfffffffc303d7812 */ /* 0x000fe400078ec0ff */
[----:B------:R-:W-:Y:S02]  /*22010*/  LEA.HI R55, R55, R58, RZ, 0x3 ;  /* 0x0000003a37377211 */ /* 0x000fe400078f18ff */
[----:B------:R-:W-:Y:S01]  /*22020*/  SHF.R.S32.HI R48, RZ, 0x7, R47 ;  /* 0x00000007ff307819 */ /* 0x000fe2000001142f */
[----:B------:R-:W-:Y:S01]  /*22030*/  IMAD.IADD R74, R74, 0x1, -R61 ;  /* 0x000000014a4a7824 */ /* 0x000fe200078e0a3d */
[----:B------:R-:W-:Y:S02]  /*22040*/  LOP3.LUT R61, R55, 0xfffffff8, RZ, 0xc0, !PT ;  /* 0xfffffff8373d7812 */ /* 0x000fe400078ec0ff */
[----:B------:R-:W-:Y:S02]  /*22050*/  LEA.HI R57, R57, R56, RZ, 0x5 ;  /* 0x0000003839397211 */ /* 0x000fe400078f28ff */
[----:B------:R-:W-:Y:S01]  /*22060*/  LEA.HI R47, R47, R48, RZ, 0x1 ;  /* 0x000000302f2f7211 */ /* 0x000fe200078f08ff */
[----:B------:R-:W-:-:S02]  /*22070*/  IMAD.IADD R61, R58, 0x1, -R61 ;  /* 0x000000013a3d7824 */ /* 0x000fc400078e0a3d */
[-C--:B------:R-:W-:Y:S01]  /*22080*/  FMUL.FTZ R78, R36, R20.reuse ;  /* 0x00000014244e7220 */ /* 0x080fe20000410000 */
[----:B------:R-:W-:Y:S01]  /*22090*/  SHF.R.S32.HI R58, RZ, 0x5, R57 ;  /* 0x00000005ff3a7819 */ /* 0x000fe20000011439 */
[-C--:B------:R-:W-:Y:S01]  /*220a0*/  FMUL.FTZ R36, R50, R20.reuse ;  /* 0x0000001432247220 */ /* 0x080fe20000410000 */
[-C--:B------:R-:W-:Y:S01]  /*220b0*/  FMUL.FTZ R50, R53, R20.reuse ;  /* 0x0000001435327220 */ /* 0x080fe20000410000 */
[----:B------:R-:W-:Y:S01]  /*220c0*/  LOP3.LUT R47, R47, 0x3fffffe, RZ, 0xc0, !PT ;  /* 0x03fffffe2f2f7812 */ /* 0x000fe200078ec0ff */
[----:B------:R-:W-:Y:S01]  /*220d0*/  FMUL.FTZ R53, R60, R20 ;  /* 0x000000143c357220 */ /* 0x000fe20000410000 */
        /* <DEDUP_REMOVED lines=9> */
[----:B------:R-:W-:-:S04]  /*22170*/  @P0 IMAD.HI.U32 R61, R6, R7, RZ ;  /* 0x00000007063d0227 */ /* 0x000fc800078e00ff */
[----:B------:R-:W-:Y:S01]  /*22180*/  FMUL.FTZ R55, R64, R20 ;  /* 0x0000001440377220 */ /* 0x000fe20000410000 */
[----:B------:R-:W-:Y:S02]  /*22190*/  @P0 SHF.R.U32.HI R6, RZ, R72, R61 ;  /* 0x00000048ff060219 */ /* 0x000fe4000001163d */
[----:B------:R-:W-:Y:S01]  /*221a0*/  LOP3.LUT R59, R59, 0x7ffffffc, RZ, 0xc0, !PT ;  /* 0x7ffffffc3b3b7812 */ /* 0x000fe200078ec0ff */
[----:B------:R-:W-:Y:S02]  /*221b0*/  IMAD.MOV.U32 R61, RZ, RZ, -0x60 ;  /* 0xffffffa0ff3d7424 */ /* 0x000fe400078e00ff */
[----:B------:R-:W1:Y:S01]  /*221c0*/  SHFL.IDX PT, R64, R6, RZ, 0x1c1f ;  /* 0x001c1fff06407589 */ /* 0x000e6200000e0000 */
        /* <DEDUP_REMOVED lines=10> */
[----:B------:R-:W-:-:S02]  /*22270*/  IMAD R60, R0, R61, 0x1 ;  /* 0x00000001003c7424 */ /* 0x000fc400078e023d */
[----:B------:R-:W-:Y:S01]  /*22280*/  FMUL.FTZ R20, R71, R20 ;  /* 0x0000001447147220 */ /* 0x000fe20000410000 */
[----:B------:R-:W2:Y:S01]  /*22290*/  MUFU.TANH R5, R5 ;  /* 0x0000000500057308 */ /* 0x000ea20000002400 */
[----:B------:R-:W-:Y:S01]  /*222a0*/  IMAD R59, R59, -0x2, R60 ;  /* 0xfffffffe3b3b7824 */ /* 0x000fe200078e023c */
[----:B------:R-:W-:-:S06]  /*222b0*/  LOP3.LUT R61, RZ, R10, RZ, 0x33, !PT ;  /* 0x0000000aff3d7212 */ /* 0x000fcc00078e33ff */
[----:B------:R-:W3:Y:S01]  /*222c0*/  MUFU.TANH R21, R21 ;  /* 0x0000001500157308 */ /* 0x000ee20000002400 */
[----:B------:R-:W-:-:S07]  /*222d0*/  IADD3 R60, -R8, R59, R9 ;  /* 0x0000003b083c7210 */ /* 0x000fce0007ffe109 */
[----:B------:R-:W4:Y:S01]  /*222e0*/  MUFU.TANH R18, R18 ;  /* 0x0000001200127308 */ /* 0x000f220000002400 */
[----:B------:R-:W-:-:S07]  /*222f0*/  IADD3 R61, R60, R61, RZ ;  /* 0x0000003d3c3d7210 */ /* 0x000fce0007ffe0ff */
        /* <DEDUP_REMOVED lines=45> */
[----:B------:R-:W-:-:S02]  /*225d0*/  IMAD.IADD R62, R60, 0x1, R11 ;  /* 0x000000013c3e7824 */ /* 0x000fc400078e020b */
[----:B------:R-:W-:Y:S02]  /*225e0*/  IMAD R63, R0, -0x60, R12 ;  /* 0xffffffa0003f7824 */ /* 0x000fe400078e020c */
[----:B------:R-:W-:Y:S02]  /*225f0*/  VIADD R66, R59, 0xffffffff ;  /* 0xffffffff3b427836 */ /* 0x000fe40000000000 */
        /* <DEDUP_REMOVED lines=13> */
.L_x_4041:
[----:B------:R-:W-:-:S13]  /*226d0*/  ISETP.NE.AND P0, PT, R13, 0x1, PT ;  /* 0x000000010d00780c */ /* 0x000fda0003f05270 */
[----:B------:R-:W-:-:S05]  /*226e0*/  @P0 IMAD.HI.U32 R60, R10, R14, RZ ;  /* 0x0000000e0a3c0227 */ /* 0x000fca00078e00ff */
[----:B------:R-:W-:-:S07]  /*226f0*/  @P0 SHF.R.U32.HI R10, RZ, R15, R60 ;  /* 0x0000000fff0a0219 */ /* 0x000fce000001163c */
.L_x_4042:
[----:B------:R-:W-:Y:S05]  /*22700*/  BSYNC B1 ;  /* 0x0000000000017941 */ /* 0x000fea0003800000 */
.L_x_4040:
[----:B------:R-:W-:-:S05]  /*22710*/  IMAD R10, R10, R13, R66 ;  /* 0x0000000d0a0a7224 */ /* 0x000fca00078e0242 */
[----:B------:R-:W-:Y:S02]  /*22720*/  VIMNMX R59, R59, R10, !PT ;  /* 0x0000000a3b3b7248 */ /* 0x000fe40007fe0100 */
[----:B------:R-:W-:-:S07]  /*22730*/  VIADDMNMX R12, R10, R13, R12, PT ;  /* 0x0000000d0a0c7246 */ /* 0x000fce000380010c */
.L_x_4039:
[----:B------:R-:W-:Y:S05]  /*22740*/  BSYNC B0 ;  /* 0x0000000000007941 */ /* 0x000fea0003800000 */
.L_x_4038:
[C---:B------:R-:W-:Y:S01]  /*22750*/  ISETP.GE.AND P0, PT, R63.reuse, 0x2, PT ;  /* 0x000000023f00780c */ /* 0x040fe20003f06270 */
[----:B------:R-:W1:Y:S01]  /*22760*/  SHFL.IDX PT, R6, R6, 0x1, 0x1c1f ;  /* 0x003c1f0006067f89 */ /* 0x000e6200000e0000 */
        /* <DEDUP_REMOVED lines=12> */
[----:B------:R-:W-:Y:S01]  /*22830*/  ISETP.GE.AND P2, PT, R63, 0x11, PT ;  /* 0x000000113f00780c */ /* 0x000fe20003f46270 */
[----:B-1----:R-:W-:Y:S01]  /*22840*/  IMAD.IADD R64, R61, 0x1, R6 ;  /* 0x000000013d407824 */ /* 0x002fe200078e0206 */
[----:B0-----:R-:W-:Y:S02]  /*22850*/  FSEL R75, R75, -INF , !P0 ;  /* 0xff8000004b4b7808 */ /* 0x001fe40004000000 */
        /* <DEDUP_REMOVED lines=94> */
[----:B------:R-:W-:Y:S02]  /*22e40*/  FSEL R65, R5, -INF , !P6 ;  /* 0xff80000005417808 */ /* 0x000fe40007000000 */
[----:B------:R-:W-:-:S04]  /*22e50*/  ISETP.GE.AND P6, PT, R63, 0x5a, PT ;  /* 0x0000005a3f00780c */ /* 0x000fc80003fc6270 */
[----:B------:R-:W-:Y:S02]  /*22e60*/  P2R R90, PR, RZ, 0x40 ;  /* 0x00000040ff5a7803 */ /* 0x000fe40000000000 */
[----:B------:R-:W-:-:S04]  /*22e70*/  ISETP.GT.AND P6, PT, R59, 0x59, !P6 ;  /* 0x000000593b00780c */ /* 0x000fc800077c4270 */
[----:B------:R-:W-:Y:S01]  /*22e80*/  ISETP.LT.OR P6, PT, R12, 0x5a, P6 ;  /* 0x0000005a0c00780c */ /* 0x000fe200037c1670 */
[----:B------:R-:W-:-:S03]  /*22e90*/  IMAD.IADD R12, R62, 0x1, R6 ;  /* 0x000000013e0c7824 */ /* 0x000fc600078e0206 */
        /* <DEDUP_REMOVED lines=13> */
.L_x_4046:
[----:B------:R-:W-:-:S13]  /*22f70*/  ISETP.NE.AND P6, PT, R13, 0x1, PT ;  /* 0x000000010d00780c */ /* 0x000fda0003fc5270 */
[----:B------:R-:W-:-:S05]  /*22f80*/  @P6 IMAD.HI.U32 R14, R8, R14, RZ ;  /* 0x0000000e080e6227 */ /* 0x000fca00078e00ff */
[----:B------:R-:W-:-:S07]  /*22f90*/  @P6 SHF.R.U32.HI R8, RZ, R15, R14 ;  /* 0x0000000fff086219 */ /* 0x000fce000001160e */
.L_x_4047:
[----:B------:R-:W-:Y:S05]  /*22fa0*/  BSYNC B1 ;  /* 0x0000000000017941 */ /* 0x000fea0003800000 */
.L_x_4045:
[----:B------:R-:W-:-:S05]  /*22fb0*/  IMAD R7, R8, R13, R66 ;  /* 0x0000000d08077224 */ /* 0x000fca00078e0242 */
[----:B------:R-:W-:Y:S02]  /*22fc0*/  VIADDMNMX R12, R7, R13, R12, PT ;  /* 0x0000000d070c7246 */ /* 0x000fe4000380010c */
[----:B------:R-:W-:-:S07]  /*22fd0*/  VIMNMX R64, R64, R7, !PT ;  /* 0x0000000740407248 */ /* 0x000fce0007fe0100 */
.L_x_4044:
[----:B------:R-:W-:Y:S05]  /*22fe0*/  BSYNC B0 ;  /* 0x0000000000007941 */ /* 0x000fea0003800000 */
.L_x_4043:
[----:B------:R-:W2:Y:S01]  /*22ff0*/  LD.E.64 R6, desc[UR44][R16.64+0x210] ;  /* 0x0002102c10067980 */ /* 0x000ea2000c101b00 */
        /* <DEDUP_REMOVED lines=74> */
[----:B------:R-:W-:Y:S02]  /*234a0*/  ISETP.GT.AND P1, PT, R64, 0x49, !P1 ;  /* 0x000000494000780c */ /* 0x000fe40004f24270 */
        /* <DEDUP_REMOVED lines=39> */
[----:B------:R-:W-:-:S04]  /*23720*/  FMNMX.FTZ R9, R25, R8, !PT ;  /* 0x0000000819097209 */ /* 0x000fc80007810000 */
[----:B------:R-:W-:-:S04]  /*23730*/  FMNMX.FTZ R9, R38, R9, !PT ;  /* 0x0000000926097209 */ /* 0x000fc80007810000 */
[----:B------:R-:W-:Y:S02]  /*23740*/  FMNMX.FTZ R9, R18, R9, !PT ;  /* 0x0000000912097209 */ /* 0x000fe40007810000 */
[----:B------:R-:W-:Y:S02]  /*23750*/  ISETP.LT.OR P0, PT, R12, 0x49, P0 ;  /* 0x000000490c00780c */ /* 0x000fe40000701670 */
[----:B------:R-:W-:Y:S02]  /*23760*/  FMNMX.FTZ R8, R42, R9, !PT ;  /* 0x000000092a087209 */ /* 0x000fe40007810000 */
[----:B0-----:R-:W-:Y:S02]  /*23770*/  FMNMX.FTZ R32, R19, R32, !PT ;  /* 0x0000002013207209 */ /* 0x001fe40007810000 */
[----:B------:R-:W-:Y:S02]  /*23780*/  ISETP.LT.OR P1, PT, R12, 0x4a, P1 ;  /* 0x0000004a0c00780c */ /* 0x000fe40000f21670 */
[----:B------:R-:W-:Y:S01]  /*23790*/  FSEL R40, R40, -INF , !P0 ;  /* 0xff80000028287808 */ /* 0x000fe20004000000 */
[----:B------:R-:W0:Y:S01]  /*237a0*/  SHFL.BFLY PT, R29, R32, 0x1, 0x1f ;  /* 0x0c201f00201d7f89 */ /* 0x000e2200000e0000 */
[----:B------:R-:W-:-:S02]  /*237b0*/  FMNMX.FTZ R9, R41, R8, !PT ;  /* 0x0000000829097209 */ /* 0x000fc40007810000 */
[----:B------:R-:W-:Y:S02]  /*237c0*/  ISETP.LT.OR P2, PT, R12, 0x51, P2 ;  /* 0x000000510c00780c */ /* 0x000fe40001741670 */
[----:B------:R-:W-:Y:S02]  /*237d0*/  FSEL R39, R39, -INF , !P1 ;  /* 0xff80000027277808 */ /* 0x000fe40004800000 */
[----:B------:R-:W-:Y:S02]  /*237e0*/  FMNMX.FTZ R8, R40, R9, !PT ;  /* 0x0000000928087209 */ /* 0x000fe40007810000 */
[----:B------:R-:W-:Y:S02]  /*237f0*/  ISETP.GT.AND P4, PT, R64, 0x58, !P4 ;  /* 0x000000584000780c */ /* 0x000fe40006784270 */
[----:B------:R-:W-:Y:S02]  /*23800*/  ISETP.LT.OR P3, PT, R12, 0x52, P3 ;  /* 0x000000520c00780c */ /* 0x000fe40001f61670 */
[----:B------:R-:W-:-:S02]  /*23810*/  FSEL R47, R47, -INF , !P2 ;  /* 0xff8000002f2f7808 */ /* 0x000fc40005000000 */
[----:B------:R-:W-:Y:S02]  /*23820*/  FMNMX.FTZ R8, R39, R8, !PT ;  /* 0x0000000827087209 */ /* 0x000fe40007810000 */
[----:B------:R-:W-:Y:S02]  /*23830*/  ISETP.GT.AND P0, PT, R64, 0x59, !P6 ;  /* 0x000000594000780c */ /* 0x000fe40007704270 */
[----:B------:R-:W-:Y:S02]  /*23840*/  ISETP.LT.OR P4, PT, R12, 0x59, P4 ;  /* 0x000000590c00780c */ /* 0x000fe40002781670 */
[----:B------:R-:W-:Y:S02]  /*23850*/  FSEL R48, R48, -INF , !P3 ;  /* 0xff80000030307808 */ /* 0x000fe40005800000 */
[----:B------:R-:W-:Y:S01]  /*23860*/  FMNMX.FTZ R9, R47, R8, !PT ;  /* 0x000000082f097209 */ /* 0x000fe20007810000 */
[----:B------:R-:W-:Y:S01]  /*23870*/  UIADD3 UR4, UP0, UR37, 0x210, URZ ;  /* 0x0000021025047890 */ /* 0x000fe2000ff1e03f */
[----:B------:R-:W-:-:S02]  /*23880*/  ISETP.LT.OR P0, PT, R12, 0x5a, P0 ;  /* 0x0000005a0c00780c */ /* 0x000fc40000701670 */
[----:B------:R-:W-:Y:S02]  /*23890*/  FSEL R56, R56, -INF , !P4 ;  /* 0xff80000038387808 */ /* 0x000fe40006000000 */
[----:B------:R-:W-:Y:S01]  /*238a0*/  FMNMX.FTZ R9, R48, R9, !PT ;  /* 0x0000000930097209 */ /* 0x000fe20007810000 */
[----:B------:R-:W-:Y:S02]  /*238b0*/  ULOP3.LUT UR4, UR4, 0x4, URZ, 0xfc, !UPT ;  /* 0x0000000404047892 */ /* 0x000fe4000f8efc3f */
[----:B------:R-:W-:Y:S01]  /*238c0*/  UIADD3.X UR5, URZ, UR36, URZ, UP0, !UPT ;  /* 0x000000243f057290 */ /* 0x000fe200087fe43f */
[----:B------:R-:W-:Y:S02]  /*238d0*/  FSEL R64, R20, -INF , !P0 ;  /* 0xff80000014407808 */ /* 0x000fe40004000000 */
[----:B------:R-:W-:Y:S01]  /*238e0*/  FMNMX.FTZ R15, R56, R9, !PT ;  /* 0x00000009380f7209 */ /* 0x000fe20007810000 */
[----:B------:R-:W-:Y:S01]  /*238f0*/  IMAD.U32 R8, RZ, RZ, UR4 ;  /* 0x00000004ff087e24 */ /* 0x000fe2000f8e00ff */
[----:B0-----:R-:W-:Y:S01]  /*23900*/  FMNMX.FTZ R29, R32, R29, !PT ;  /* 0x0000001d201d7209 */ /* 0x001fe20007810000 */
[----:B------:R-:W-:Y:S01]  /*23910*/  IMAD.U32 R9, RZ, RZ, UR5 ;  /* 0x00000005ff097e24 */ /* 0x000fe2000f8e00ff */
[----:B------:R-:W-:Y:S01]  /*23920*/  FMNMX.FTZ R15, R64, R15, !PT ;  /* 0x0000000f400f7209 */ /* 0x000fe20007810000 */
        /* <DEDUP_REMOVED lines=14> */
[----:B------:R-:W-:-:S04]  /*23a10*/  FSETP.NEU.FTZ.AND P1, PT, R20, -INF , PT ;  /* 0xff8000001400780b */ /* 0x000fc80003f3d000 */
[----:B------:R-:W-:-:S05]  /*23a20*/  FSEL R32, R20, RZ, P1 ;  /* 0x000000ff14207208 */ /* 0x000fca0000800000 */
[----:B------:R-:W-:Y:S01]  /*23a30*/  FADD.FTZ R32, R7, -R32 ;  /* 0x8000002007207221 */ /* 0x000fe20000010000 */
[----:B------:R-:W-:-:S04]  /*23a40*/  UIADD3 UR4, UP0, UR37, 0x240, URZ ;  /* 0x0000024025047890 */ /* 0x000fc8000ff1e03f */
[----:B------:R-:W-:Y:S02]  /*23a50*/  ULOP3.LUT UR6, UR4, 0x4, URZ, 0xfc, !UPT ;  /* 0x0000000404067892 */ /* 0x000fe4000f8efc3f */
[----:B------:R-:W-:Y:S01]  /*23a60*/  UIADD3.X UR5, URZ, UR36, URZ, UP0, !UPT ;  /* 0x000000243f057290 */ /* 0x000fe200087fe43f */
[C---:B--2---:R-:W-:Y:S01]  /*23a70*/  FSETP.NEU.FTZ.AND P0, PT, R70.reuse, -INF , PT ;  /* 0xff8000004600780b */ /* 0x044fe20003f1d000 */
[----:B---3--:R-:W-:-:S05]  /*23a80*/  FMUL.FTZ R7, R70, R67 ;  /* 0x0000004346077220 */ /* 0x008fca0000410000 */
[----:B0-----:R-:W-:Y:S01]  /*23a90*/  FSEL R8, R7, RZ, P0 ;  /* 0x000000ff07087208 */ /* 0x001fe20000000000 */
[----:B------:R-:W-:-:S04]  /*23aa0*/  FMUL.FTZ R7, R20, R67 ;  /* 0x0000004314077220 */ /* 0x000fc80000410000 */
[-CC-:B------:R-:W-:Y:S01]  /*23ab0*/  FFMA.FTZ R20, R5, R67.reuse, -R8.reuse ;  /* 0x0000004305147223 */ /* 0x180fe20000010808 */
        /* <DEDUP_REMOVED lines=24> */
[----:B------:R-:W-:Y:S01]  /*23c40*/  FSEL R8, R7, RZ, P1 ;  /* 0x000000ff07087208 */ /* 0x000fe20000800000 */
[----:B------:R-:W-:Y:S01]  /*23c50*/  FADD.FTZ R6, R6, -R5 ;  /* 0x8000000506067221 */ /* 0x000fe20000010000 */
[----:B------:R-:W-:-:S03]  /*23c60*/  FMUL.FTZ R12, R67, R32 ;  /* 0x00000020430c7220 */ /* 0x000fc60000410000 */
[-CC-:B------:R-:W-:Y:S01]  /*23c70*/  FFMA.FTZ R36, R14, R67.reuse, -R8.reuse ;  /* 0x000000430e247223 */ /* 0x180fe20000010808 */
[-C--:B------:R-:W-:Y:S01]  /*23c80*/  FMUL.FTZ R6, R6, R67.reuse ;  /* 0x0000004306067220 */ /* 0x080fe20000410000 */
        /* <DEDUP_REMOVED lines=119> */
[C---:B------:R-:W-:Y:S01]  /*24400*/  FMUL.FTZ R25, R7.reuse, R66 ;  /* 0x0000004207197220 */ /* 0x040fe20000410000 */
[----:B------:R-:W-:Y:S02]  /*24410*/  IMAD.U32 R10, RZ, RZ, UR6 ;  /* 0x00000006ff0a7e24 */ /* 0x000fe4000f8e00ff */
[----:B---3--:R-:W-:Y:S02]  /*24420*/  FADD.FTZ R9, R20, R9 ;  /* 0x0000000914097221 */ /* 0x008fe40000010000 */
[----:B------:R-:W-:Y:S01]  /*24430*/  ST.E desc[UR44][R16.64+0x240], R25 ;  /* 0x0002401910007985 */ /* 0x000fe2000c10192c */
[----:B------:R-:W-:Y:S01]  /*24440*/  FADD.FTZ R13, R18, R11 ;  /* 0x0000000b120d7221 */ /* 0x000fe20000010000 */
[----:B------:R-:W-:Y:S02]  /*24450*/  IMAD.U32 R11, RZ, RZ, UR5 ;  /* 0x00000005ff0b7e24 */ /* 0x000fe4000f8e00ff */
        /* <DEDUP_REMOVED lines=8> */
[----:B------:R-:W4:Y:S04]  /*244e0*/  LD.E R146, desc[UR44][R16.64+0x260] ;  /* 0x0002602c10927980 */ /* 0x000f28000c101900 */
        /* <DEDUP_REMOVED lines=64> */
[C---:B----4-:R-:W-:Y:S01]  /*248f0*/  FMUL.FTZ R25, R7.reuse, R146 ;  /* 0x0000009207197220 */ /* 0x050fe20000410000 */
[C---:B-1----:R-:W-:Y:S01]  /*24900*/  FMUL.FTZ R27, R7.reuse, R144 ;  /* 0x00000090071b7220 */ /* 0x042fe20000410000 */
        /* <DEDUP_REMOVED lines=111> */
[----:B------:R1:W-:Y:S04]  /*25000*/  ST.E desc[UR44][R16.64+0x3f4], R27 ;  /* 0x0003f41b10007985 */ /* 0x0003e8000c10192c */
[----:B------:R-:W-:Y:S04]  /*25010*/  ST.E desc[UR44][R16.64+0x400], R41 ;  /* 0x0004002910007985 */ /* 0x000fe8000c10192c */
[----:B------:R-:W-:Y:S04]  /*25020*/  ST.E desc[UR44][R16.64+0x404], R43 ;  /* 0x0004042b10007985 */ /* 0x000fe8000c10192c */
[----:B------:R-:W-:Y:S04]  /*25030*/  ST.E desc[UR44][R16.64+0x410], R39 ;  /* 0x0004102710007985 */ /* 0x000fe8000c10192c */
[----:B------:R-:W-:Y:S04]  /*25040*/  ST.E desc[UR44][R16.64+0x414], R13 ;  /* 0x0004140d10007985 */ /* 0x000fe8000c10192c */
[----:B------:R-:W-:Y:S04]  /*25050*/  ST.E desc[UR44][R16.64+0x420], R45 ;  /* 0x0004202d10007985 */ /* 0x000fe8000c10192c */
[----:B------:R2:W-:Y:S04]  /*25060*/  ST.E desc[UR44][R16.64+0x424], R47 ;  /* 0x0004242f10007985 */ /* 0x0005e8000c10192c */
[----:B------:R3:W-:Y:S04]  /*25070*/  ST.E desc[UR44][R16.64+0x430], R49 ;  /* 0x0004303110007985 */ /* 0x0007e8000c10192c */
        /* <DEDUP_REMOVED lines=155> */
[C---:B0-----:R-:W-:Y:S01]  /*25a30*/  FMUL.FTZ R43, R12.reuse, R26 ;  /* 0x0000001a0c2b7220 */ /* 0x041fe20000410000 */
        /* <DEDUP_REMOVED lines=304> */
[----:B------:R-:W-:Y:S01]  /*26d40*/  F2FP.F16.F32.PACK_AB R161, R161, R36 ;  /* 0x00000024a1a1723e */ /* 0x000fe200000000ff */
[----:B------:R-:W-:Y:S01]  /*26d50*/  VIADD R26, R12, 0x100 ;  /* 0x000001000c1a7836 */ /* 0x000fe20000000000 */
[----:B------:R-:W-:Y:S01]  /*26d60*/  R2UR UR15, R27 ;  /* 0x000000001b0f72ca */ /* 0x000fe200000e0000 */
[----:B------:R-:W3:Y:S01]  /*26d70*/  LD.E R36, desc[UR44][R16.64+0x270] ;  /* 0x0002702c10247980 */ /* 0x000ee2000c101900 */
[----:B------:R-:W-:Y:S02]  /*26d80*/  R2UR UR10, R24 ;  /* 0x00000000180a72ca */ /* 0x000fe400000e0000 */
[----:B------:R-:W-:Y:S01]  /*26d90*/  R2UR UR14, R26 ;  /* 0x000000001a0e72ca */ /* 0x000fe200000e0000 */
        /* <DEDUP_REMOVED lines=80> */
[----:B------:R-:W-:-:S03]  /*272a0*/  ISETP.NE.U32.AND P0, PT, R25, RZ, PT ;  /* 0x000000ff1900720c */ /* 0x000fc60003f05070 */
[----:B------:R-:W4:Y:S01]  /*272b0*/  LD.E R100, desc[UR44][R16.64+0x370] ;  /* 0x0003702c10647980 */ /* 0x000f22000c101900 */
[----:B------:R-:W-:-:S03]  /*272c0*/  MOV R25, R13 ;  /* 0x0000000d00197202 */ /* 0x000fc60000000f00 */
[----:B------:R-:W4:Y:S01]  /*272d0*/  LD.E R101, desc[UR44][R16.64+0x374] ;  /* 0x0003742c10657980 */ /* 0x000f22000c101900 */
[----:B------:R-:W-:-:S03]  /*272e0*/  R2UR UR11, R25 ;  /* 0x00000000190b72ca */ /* 0x000fc600000e0000 */
        /* <DEDUP_REMOVED lines=878> */
[----:B--2---:R-:W-:Y:S04]  /*2a9d0*/  ST.E desc[UR44][R8.64], R19 ;  /* 0x0000001308007985 */ /* 0x004fe8000c10192c */
[----:B------:R-:W2:Y:S04]  /*2a9e0*/  LD.E R21, desc[UR44][R6.64] ;  /* 0x0000002c06157980 */ /* 0x000ea8000c101900 */
[----:B--2---:R1:W-:Y:S04]  /*2a9f0*/  ST.E desc[UR44][R6.64], R21 ;  /* 0x0000001506007985 */ /* 0x0043e8000c10192c */
[----:B0-----:R-:W2:Y:S04]  /*2aa00*/  LD.E R4, desc[UR44][R16.64+0x250] ;  /* 0x0002502c10047980 */ /* 0x001ea8000c101900 */
[----:B------:R-:W3:Y:S04]  /*2aa10*/  LD.E R5, desc[UR44][R16.64+0x254] ;  /* 0x0002542c10057980 */ /* 0x000ee8000c101900 */
[----:B-1----:R-:W4:Y:S04]  /*2aa20*/  LD.E R6, desc[UR44][R16.64+0x258] ;  /* 0x0002582c10067980 */ /* 0x002f28000c101900 */
        /* <DEDUP_REMOVED lines=121> */
[----:B--2---:R-:W-:Y:S04]  /*2b1c0*/  ST.E desc[UR44][R16.64+0x250], R4 ;  /* 0x0002500410007985 */ /* 0x004fe8000c10192c */
[----:B---3--:R-:W-:Y:S04]  /*2b1d0*/  ST.E desc[UR44][R16.64+0x254], R5 ;  /* 0x0002540510007985 */ /* 0x008fe8000c10192c */
[----:B----4-:R-:W-:Y:S04]  /*2b1e0*/  ST.E desc[UR44][R16.64+0x258], R6 ;  /* 0x0002580610007985 */ /* 0x010fe8000c10192c */
        /* <DEDUP_REMOVED lines=121> */
[----:B0-----:R-:W2:Y:S04]  /*2b980*/  LDL.64 R6, [R1+0x198] ;  /* 0x0001980001067983 */ /* 0x001ea80000100a00 */
[----:B------:R1:W5:Y:S04]  /*2b990*/  LD.E R4, desc[UR44][R2.64] ;  /* 0x0000002c02047980 */ /* 0x000368000c101900 */
[----:B--2---:R-:W2:Y:S01]  /*2b9a0*/  LD.E R5, desc[UR44][R6.64] ;  /* 0x0000002c06057980 */ /* 0x004ea2000c101900 */
[----:B------:R-:W-:Y:S01]  /*2b9b0*/  BSSY B0, `(.L_x_4048) ;  /* 0x0000005000007945 */ /* 0x000fe20003800000 */
[----:B--2---:R-:W-:-:S04]  /*2b9c0*/  LOP3.LUT R5, R5, 0x1, RZ, 0xfc, !PT ;  /* 0x0000000105057812 */ /* 0x004fc800078efcff */
[----:B------:R-:W-:-:S13]  /*2b9d0*/  ISETP.NE.AND P0, PT, R5, 0x3, PT ;  /* 0x000000030500780c */ /* 0x000fda0003f05270 */
[----:B-1----:R-:W-:Y:S05]  /*2b9e0*/  @!P0 BRA `(.L_x_4049) ;  /* 0x0000000000048947 */ /* 0x002fea0003800000 */
[----:B------:R-:W-:Y:S01]  /*2b9f0*/  BPT.TRAP 0x1 ;  /* 0x000000040000795c */ /* 0x000fe20000300000 */
.L_x_4049:
[----:B------:R-:W-:Y:S05]  /*2ba00*/  BSYNC B0 ;  /* 0x0000000000007941 */ /* 0x000fea0003800000 */
.L_x_4048:
        /* <DEDUP_REMOVED lines=9> */
.L_x_4021:
[----:B------:R-:W3:Y:S01]  /*2baa0*/  LDL R7, [R1+0x220] ;  /* 0x0002200001077983 */ /* 0x000ee20000100800 */
[----:B------:R-:W-:Y:S05]  /*2bab0*/  WARPSYNC.ALL ;  /* 0x0000000000007948 */ /* 0x000fea0003800000 */
[----:B-1----:R-:W4:Y:S04]  /*2bac0*/  LDL R5, [R1+0x224] ;  /* 0x0002240001057983 */ /* 0x002f280000100800 */
[----:B------:R-:W5:Y:S04]  /*2bad0*/  LDL.64 R18, [R1+0x240] ;  /* 0x0002400001127983 */ /* 0x000f680000100a00 */
[----:B------:R-:W5:Y:S04]  /*2bae0*/  LDL.64 R20, [R1+0x250] ;  /* 0x0002500001147983 */ /* 0x000f680000100a00 */
[----:B------:R-:W5:Y:S04]  /*2baf0*/  LDL.64 R14, [R1+0x260] ;  /* 0x00026000010e7983 */ /* 0x000f680000100a00 */
[----:B------:R-:W5:Y:S04]  /*2bb00*/  LDL.64 R12, [R1+0x270] ;  /* 0x00027000010c7983 */ /* 0x000f680000100a00 */
[----:B------:R-:W5:Y:S04]  /*2bb10*/  LDL.64 R10, [R1+0x280] ;  /* 0x00028000010a7983 */ /* 0x000f680000100a00 */
[----:B------:R-:W5:Y:S04]  /*2bb20*/  LDL.64 R8, [R1+0x290] ;  /* 0x0002900001087983 */ /* 0x000f680000100a00 */
[----:B------:R-:W5:Y:S01]  /*2bb30*/  LDL R121, [R1+0x1f8] ;  /* 0x0001f80001797983 */ /* 0x000f620000100800 */
[----:B------:R-:W-:-:S03]  /*2bb40*/  IMAD.MOV.U32 R116, RZ, RZ, RZ ;  /* 0x000000ffff747224 */ /* 0x000fc600078e00ff */
[----:B------:R-:W5:Y:S01]  /*2bb50*/  LDL.64 R104, [R1+0x320] ;  /* 0x0003200001687983 */ /* 0x000f620000100a00 */
[----:B------:R-:W-:Y:S02]  /*2bb60*/  IMAD.MOV.U32 R117, RZ, RZ, -0x800000 ;  /* 0xff800000ff757424 */ /* 0x000fe400078e00ff */
[----:B------:R-:W-:Y:S01]  /*2bb70*/  IMAD.MOV.U32 R118, RZ, RZ, -0x800000 ;  /* 0xff800000ff767424 */ /* 0x000fe200078e00ff */
[----:B------:R-:W5:Y:S04]  /*2bb80*/  LDL.64 R114, [R1+0x2d0] ;  /* 0x0002d00001727983 */ /* 0x000f680000100a00 */
        /* <DEDUP_REMOVED lines=40> */
[----:B------:R-:W5:Y:S04]  /*2be10*/  LDL R122, [R1+0x200] ;  /* 0x00020000017a7983 */ /* 0x000f680000100800 */
[----:B------:R-:W5:Y:S04]  /*2be20*/  LDL R119, [R1+0x204] ;  /* 0x0002040001777983 */ /* 0x000f680000100800 */
[----:B---3--:R-:W0:Y:S02]  /*2be30*/  SHFL.BFLY PT, R0, R7, 0x2, 0x1f ;  /* 0x0c401f0007007f89 */ /* 0x008e2400000e0000 */
[----:B0-----:R-:W-:-:S02]  /*2be40*/  FADD.FTZ R2, R7, R0 ;  /* 0x0000000007027221 */ /* 0x001fc40000010000 */
[----:B------:R-:W3:Y:S04]  /*2be50*/  LDL.64 R6, [R1+0x2c0] ;  /* 0x0002c00001067983 */ /* 0x000ee80000100a00 */
[----:B------:R-:W2:Y:S02]  /*2be60*/  SHFL.BFLY PT, R3, R2, 0x1, 0x1f ;  /* 0x0c201f0002037f89 */ /* 0x000ea400000e0000 */
[----:B--2---:R-:W-:-:S05]  /*2be70*/  FADD.FTZ R4, R2, R3 ;  /* 0x0000000302047221 */ /* 0x004fca0000010000 */
[----:B------:R-:W-:Y:S04]  /*2be80*/  STL [R1+0x220], R4 ;  /* 0x0002200401007387 */ /* 0x000fe80000100800 */
[----:B------:R-:W2:Y:S04]  /*2be90*/  LDL R30, [R1+0x220] ;  /* 0x00022000011e7983 */ /* 0x000ea80000100800 */
[----:B----4-:R-:W0:Y:S02]  /*2bea0*/  SHFL.BFLY PT, R0, R5, 0x2, 0x1f ;  /* 0x0c401f0005007f89 */ /* 0x010e2400000e0000 */
[----:B0-----:R-:W-:-:S02]  /*2beb0*/  FADD.FTZ R3, R0, R5 ;  /* 0x0000000500037221 */ /* 0x001fc40000010000 */
[----:B------:R-:W4:Y:S04]  /*2bec0*/  LDL.64 R4, [R1+0x2b0] ;  /* 0x0002b00001047983 */ /* 0x000f280000100a00 */
[----:B------:R-:W0:Y:S02]  /*2bed0*/  SHFL.BFLY PT, R0, R3, 0x1, 0x1f ;  /* 0x0c201f0003007f89 */ /* 0x000e2400000e0000 */
[----:B0-----:R-:W-:Y:S02]  /*2bee0*/  FADD.FTZ R0, R3, R0 ;  /* 0x0000000003007221 */ /* 0x001fe40000010000 */
[----:B------:R-:W3:Y:S03]  /*2bef0*/  LDL.64 R2, [R1+0x2a0] ;  /* 0x0002a00001027983 */ /* 0x000ee60000100a00 */
[----:B------:R-:W-:-:S13]  /*2bf00*/  FSETP.NE.FTZ.AND P1, PT, R0, RZ, PT ;  /* 0x000000ff0000720b */ /* 0x000fda0003f35000 */
[----:B------:R-:W4:Y:S04]  /*2bf10*/  @P1 LDL R28, [R1+0x230] ;  /* 0x00023000011c1983 */ /* 0x000f280000100800 */
[----:B------:R-:W4:Y:S01]  /*2bf20*/  @P1 LDL R29, [R1+0x214] ;  /* 0x00021400011d1983 */ /* 0x000f220000100800 */
[----:B--2---:R-:W-:-:S13]  /*2bf30*/  FSETP.NE.FTZ.AND P0, PT, R30, RZ, PT ;  /* 0x000000ff1e00720b */ /* 0x004fda0003f15000 */
[----:B------:R-:W2:Y:S04]  /*2bf40*/  @P0 LDL R24, [R1+0x230] ;  /* 0x0002300001180983 */ /* 0x000ea80000100800 */
[----:B------:R-:W2:Y:S01]  /*2bf50*/  @P0 LDL R25, [R1+0x210] ;  /* 0x0002100001190983 */ /* 0x000ea20000100800 */
[----:B------:R-:W0:Y:S08]  /*2bf60*/  @P1 MUFU.LG2 R27, R0 ;  /* 0x00000000001b1308 */ /* 0x000e300000000c00 */
[----:B------:R-:W1:Y:S08]  /*2bf70*/  @P0 MUFU.LG2 R26, R30 ;  /* 0x0000001e001a0308 */ /* 0x000e700000000c00 */
[----:B------:R-:W1:Y:S01]  /*2bf80*/  @P0 MUFU.RCP R116, R30 ;  /* 0x0000001e00740308 */ /* 0x000e620000001000 */
[----:B0-----:R-:W-:Y:S01]  /*2bf90*/  @P1 FMUL.FTZ R31, R27, 0.69314718246459960938 ;  /* 0x3f3172181b1f1820 */ /* 0x001fe20000410000 */
[----:B-----5:R-:W-:-:S02]  /*2bfa0*/  VIADD R121, R121, 0x1 ;  /* 0x0000000179797836 */ /* 0x020fc40000000000 */
[----:B-1----:R-:W-:Y:S01]  /*2bfb0*/  @P0 FMUL.FTZ R27, R26, 0.69314718246459960938 ;  /* 0x3f3172181a1b0820 */ /* 0x002fe20000410000 */
        /* <DEDUP_REMOVED lines=14> */
[-C--:B----4-:R-:W-:Y:S01]  /*2c0a0*/  FMUL.FTZ R5, R5, R116.reuse ;  /* 0x0000007405057220 */ /* 0x090fe20000410000 */
[-C--:B------:R-:W-:Y:S01]  /*2c0b0*/  FMUL.FTZ R4, R4, R116.reuse ;  /* 0x0000007404047220 */ /* 0x080fe20000410000 */
[-C--:B------:R-:W-:Y:S01]  /*2c0c0*/  FMUL.FTZ R7, R7, R116.reuse ;  /* 0x0000007407077220 */ /* 0x080fe20000410000 */
[----:B------:R-:W-:Y:S01]  /*2c0d0*/  FMUL.FTZ R6, R6, R116 ;  /* 0x0000007406067220 */ /* 0x000fe20000410000 */
[----:B------:R-:W-:Y:S01]  /*2c0e0*/  STL.64 [R1+0x240], R18 ;  /* 0x0002401201007387 */ /* 0x000fe20000100a00 */
[----:B------:R-:W-:-:S03]  /*2c0f0*/  @P1 FMUL.FTZ R28, R28, 0.69314718246459960938 ;  /* 0x3f3172181c1c1820 */ /* 0x000fc60000410000 */
[----:B------:R-:W-:Y:S01]  /*2c100*/  STL.64 [R1+0x250], R20 ;  /* 0x0002501401007387 */ /* 0x000fe20000100a00 */
[----:B------:R-:W-:-:S03]  /*2c110*/  @P1 FFMA.FTZ R118, R28, R29, R31 ;  /* 0x0000001d1c761223 */ /* 0x000fc6000001001f */
[----:B------:R-:W-:Y:S04]  /*2c120*/  STL.64 [R1+0x260], R14 ;  /* 0x0002600e01007387 */ /* 0x000fe80000100a00 */
[----:B------:R0:W-:Y:S04]  /*2c130*/  STL.64 [R1+0x270], R12 ;  /* 0x0002700c01007387 */ /* 0x0001e80000100a00 */
[----:B------:R-:W-:Y:S04]  /*2c140*/  STL.64 [R1+0x280], R10 ;  /* 0x0002800a01007387 */ /* 0x000fe80000100a00 */
[----:B------:R1:W-:Y:S04]  /*2c150*/  STL.64 [R1+0x290], R8 ;  /* 0x0002900801007387 */ /* 0x0003e80000100a00 */
[----:B------:R-:W-:Y:S04]  /*2c160*/  STL.64 [R1+0x2a0], R2 ;  /* 0x0002a00201007387 */ /* 0x000fe80000100a00 */
[----:B------:R3:W-:Y:S04]  /*2c170*/  STL.64 [R1+0x2b0], R4 ;  /* 0x0002b00401007387 */ /* 0x0007e80000100a00 */
[----:B------:R4:W-:Y:S04]  /*2c180*/  STL.64 [R1+0x2c0], R6 ;  /* 0x0002c00601007387 */ /* 0x0009e80000100a00 */
[----:B------:R-:W5:Y:S04]  /*2c190*/  LDL.64 R30, [R1+0x388] ;  /* 0x00038800011e7983 */ /* 0x000f680000100a00 */
[----:B------:R-:W5:Y:S04]  /*2c1a0*/  LDL.64 R28, [R1+0x398] ;  /* 0x00039800011c7983 */ /* 0x000f680000100a00 */
[----:B0-----:R-:W5:Y:S04]  /*2c1b0*/  LDL.64 R12, [R1+0x3a8] ;  /* 0x0003a800010c7983 */ /* 0x001f680000100a00 */
[----:B------:R-:W5:Y:S04]  /*2c1c0*/  LDL.64 R20, [R1+0x3c8] ;  /* 0x0003c80001147983 */ /* 0x000f680000100a00 */
[----:B------:R-:W5:Y:S04]  /*2c1d0*/  LDL.64 R18, [R1+0x3d8] ;  /* 0x0003d80001127983 */ /* 0x000f680000100a00 */
[----:B------:R-:W5:Y:S04]  /*2c1e0*/  LDL.64 R14, [R1+0x3e8] ;  /* 0x0003e800010e7983 */ /* 0x000f680000100a00 */
[----:B-1----:R-:W5:Y:S04]  /*2c1f0*/  LDL.64 R8, [R1+0x3f8] ;  /* 0x0003f80001087983 */ /* 0x002f680000100a00 */
[----:B---3--:R-:W3:Y:S04]  /*2c200*/  LDL.64 R4, [R1+0x408] ;  /* 0x0004080001047983 */ /* 0x008ee80000100a00 */
[----:B------:R-:W3:Y:S04]  /*2c210*/  LDL.64 R10, [R1+0x418] ;  /* 0x00041800010a7983 */ /* 0x000ee80000100a00 */
[----:B------:R-:W3:Y:S04]  /*2c220*/  LDL.64 R2, [R1+0x428] ;  /* 0x0004280001027983 */ /* 0x000ee80000100a00 */
[----:B----4-:R-:W4:Y:S01]  /*2c230*/  LDL.64 R6, [R1+0x438] ;  /* 0x0004380001067983 */ /* 0x010f220000100a00 */
[----:B--2---:R-:W-:-:S04]  /*2c240*/  @P0 FMUL.FTZ R24, R24, 0.69314718246459960938 ;  /* 0x3f31721818180820 */ /* 0x004fc80000410000 */
[----:B------:R-:W-:Y:S02]  /*2c250*/  @P0 FFMA.FTZ R117, R24, R25, R27 ;  /* 0x0000001918750223 */ /* 0x000fe4000001001b */
[----:B------:R-:W2:Y:S04]  /*2c260*/  LDL.64 R26, [R1+0x358] ;  /* 0x00035800011a7983 */ /* 0x000ea80000100a00 */
[----:B------:R-:W2:Y:S01]  /*2c270*/  LDL.64 R24, [R1+0x3b8] ;  /* 0x0003b80001187983 */ /* 0x000ea20000100a00 */
[----:B------:R-:W-:-:S13]  /*2c280*/  ISETP.NE.AND P0, PT, R121, 0x2, PT ;  /* 0x000000027900780c */ /* 0x000fda0003f05270 */
[----:B------:R-:W2:Y:S01]  /*2c290*/  @!P0 LDL R120, [R1+0x1fc] ;  /* 0x0001fc0001788983 */ /* 0x000ea20000100800 */
[----:B------:R-:W0:Y:S01]  /*2c2a0*/  S2R R123, SR_TID.X ;  /* 0x00000000007b7919 */ /* 0x000e220000002100 */
[-C--:B------:R-:W-:Y:S01]  /*2c2b0*/  FMUL.FTZ R105, R105, R116.reuse ;  /* 0x0000007469697220 */ /* 0x080fe20000410000 */
[----:B------:R-:W-:-:S05]  /*2c2c0*/  FMUL.FTZ R104, R104, R116 ;  /* 0x0000007468687220 */ /* 0x000fca0000410000 */
[----:B------:R1:W-:Y:S02]  /*2c2d0*/  STL.64 [R1+0x320], R104 ;  /* 0x0003206801007387 */ /* 0x0003e40000100a00 */
[----:B-1----:R-:W-:-:S06]  /*2c2e0*/  IMAD.MOV.U32 R104, RZ, RZ, RZ ;  /* 0x000000ffff687224 */ /* 0x002fcc00078e00ff */
[----:B------:R-:W1:Y:S01]  /*2c2f0*/  @P1 MUFU.RCP R104, R0 ;  /* 0x0000000000681308 */ /* 0x000e620000001000 */
[----:B------:R4:W-:Y:S01]  /*2c300*/  STL [R1+0x224], R0 ;  /* 0x0002240001007387 */ /* 0x0009e20000100800 */
[-C--:B------:R-:W-:Y:S01]  /*2c310*/  FMUL.FTZ R115, R115, R116.reuse ;  /* 0x0000007473737220 */ /* 0x080fe20000410000 */
[----:B0-----:R-:W-:Y:S01]  /*2c320*/  SHF.R.U32.HI R123, RZ, 0x7, R123 ;  /* 0x00000007ff7b7819 */ /* 0x001fe2000001167b */
[-C--:B------:R-:W-:Y:S01]  /*2c330*/  FMUL.FTZ R114, R114, R116.reuse ;  /* 0x0000007472727220 */ /* 0x080fe20000410000 */
[-C--:B------:R-:W-:Y:S01]  /*2c340*/  FMUL.FTZ R113, R113, R116.reuse ;  /* 0x0000007471717220 */ /* 0x080fe20000410000 */
[-C--:B------:R-:W-:Y:S01]  /*2c350*/  FMUL.FTZ R112, R112, R116.reuse ;  /* 0x0000007470707220 */ /* 0x080fe20000410000 */
[----:B------:R-:W-:Y:S01]  /*2c360*/  IADD3 R105, -R123, 0xb, RZ ;  /* 0x0000000b7b697810 */ /* 0x000fe20007ffe1ff */
        /* <DEDUP_REMOVED lines=98> */
[-C--:B----4-:R-:W-:Y:S01]  /*2c990*/  FMUL.FTZ R7, R7, R104.reuse ;  /* 0x0000006807077220 */ /* 0x090fe20000410000 */
[----:B------:R-:W-:Y:S01]  /*2c9a0*/  FMUL.FTZ R6, R6, R104 ;  /* 0x0000006806067220 */ /* 0x000fe20000410000 */
[----:B------:R-:W-:-:S02]  /*2c9b0*/  VIADD R122, R122, 0x1 ;  /* 0x000000017a7a7836 */ /* 0x000fc40000000000 */
[----:B------:R-:W-:Y:S01]  /*2c9c0*/  VIADD R0, R119, 0x1 ;  /* 0x0000000177007836 */ /* 0x000fe20000000000 */
        /* <DEDUP_REMOVED lines=34> */
[-C--:B--2---:R-:W-:Y:S01]  /*2cbf0*/  FMUL.FTZ R27, R27, R104.reuse ;  /* 0x000000681b1b7220 */ /* 0x084fe20000410000 */
[-C--:B------:R-:W-:Y:S01]  /*2cc00*/  FMUL.FTZ R26, R26, R104.reuse ;  /* 0x000000681a1a7220 */ /* 0x080fe20000410000 */
[-C--:B------:R-:W-:Y:S01]  /*2cc10*/  FMUL.FTZ R25, R25, R104.reuse ;  /* 0x0000006819197220 */ /* 0x080fe20000410000 */
        /* <DEDUP_REMOVED lines=25> */
[----:B------:R-:W-:-:S03]  /*2cdb0*/  @!P0 LOP3.LUT R120, R120, 0x1, RZ, 0x3c, !PT ;  /* 0x0000000178788812 */ /* 0x000fc600078e3cff */
[----:B------:R0:W-:Y:S04]  /*2cdc0*/  STL [R1+0x1f8], R121 ;  /* 0x0001f87901007387 */ /* 0x0001e80000100800 */
[----:B------:R0:W-:Y:S04]  /*2cdd0*/  @!P0 STL [R1+0x1fc], R120 ;  /* 0x0001fc7801008387 */ /* 0x0001e80000100800 */
[----:B------:R0:W-:Y:S01]  /*2cde0*/  @!P0 STL [R1+0x1f8], RZ ;  /* 0x0001f8ff01008387 */ /* 0x0001e20000100800 */
[----:B------:R0:W-:Y:S08]  /*2cdf0*/  BAR.ARV R105, 0x100 ;  /* 0x000400690000751d */ /* 0x0001f00000002000 */
[----:B------:R-:W-:Y:S06]  /*2ce00*/  BAR.ARV 0x8, 0x180 ;  /* 0x0206000000007b1d */ /* 0x000fec0000002000 */
[----:B------:R-:W-:-:S13]  /*2ce10*/  PLOP3.LUT P0, PT, PT, PT, PT, 0x8, 0x0 ;  /* 0x000000000000781c */ /* 0x000fda0003f0e170 */
.L_x_3928:
[----:B------:R-:W-:Y:S05]  /*2ce20*/  WARPSYNC.ALL ;  /* 0x0000000000007948 */ /* 0x000fea0003800000 */
[----:B------:R-:W1:Y:S08]  /*2ce30*/  S2UR UR4, SR_CgaCtaId ;  /* 0x00000000000479c3 */ /* 0x000e700000008800 */
[----:B------:R-:W-:Y:S01]  /*2ce40*/  BAR.SYNC.DEFER_BLOCKING 0x5, 0x180 ;  /* 0x0146000000007b1d */ /* 0x000fe20000010000 */
[----:B0-----:R-:W-:-:S05]  /*2ce50*/  MOV R2, 0x400 ;  /* 0x0000040000027802 */ /* 0x001fca0000000f00 */
[----:B------:R-:W-:Y:S01]  /*2ce60*/  BSSY B0, `(.L_x_4051) ;  /* 0x0000518000007945 */ /* 0x000fe20003800000 */
[----:B-1----:R-:W-:-:S05]  /*2ce70*/  IMAD.U32 R27, RZ, RZ, UR4 ;  /* 0x00000004ff1b7e24 */ /* 0x002fca000f8e00ff */
[----:B------:R-:W-:-:S05]  /*2ce80*/  LEA R2, R27, R2, 0x18 ;  /* 0x000000021b027211 */ /* 0x000fca00078ec0ff */
[----:B------:R0:W1:Y:S01]  /*2ce90*/  LDS.128 R96, [R2+0x324d0] ;  /* 0x0324d00002607984 */ /* 0x0000620000000c00 */
[----:B------:R-:W-:Y:S06]  /*2cea0*/  BAR.ARV 0x4, 0x180 ;  /* 0x0106000000007b1d */ /* 0x000fec0000002000 */
[----:B------:R-:W-:Y:S05]  /*2ceb0*/  @P0 BRA `(.L_x_4052) ;  /* 0x0000004000c00947 */ /* 0x000fea0003800000 */
[----:B------:R-:W3:Y:S01]  /*2cec0*/  LDL R0, [R1+0x524] ;  /* 0x0005240001007983 */ /* 0x000ee20000100800 */
[----:B------:R-:W-:-:S03]  /*2ced0*/  ULDC UR4, c[0x0][0xbd4] ;  /* 0x0002f50000047ab9 */ /* 0x000fc60000000800 */
[----:B------:R-:W2:Y:S04]  /*2cee0*/  LDL.128 R56, [R1+0x240] ;  /* 0x0002400001387983 */ /* 0x000ea80000100c00 */
[----:B------:R-:W2:Y:S04]  /*2cef0*/  LDL.128 R52, [R1+0x260] ;  /* 0x0002600001347983 */ /* 0x000ea80000100c00 */
[----:B------:R-:W2:Y:S04]  /*2cf00*/  LDL.128 R8, [R1+0x250] ;  /* 0x0002500001087983 */ /* 0x000ea80000100c00 */
[----:B------:R-:W2:Y:S04]  /*2cf10*/  LDL.128 R4, [R1+0x270] ;  /* 0x0002700001047983 */ /* 0x000ea80000100c00 */
[----:B-----5:R-:W2:Y:S04]  /*2cf20*/  LDL.128 R44, [R1+0x280] ;  /* 0x00028000012c7983 */ /* 0x020ea80000100c00 */
[----:B------:R-:W2:Y:S04]  /*2cf30*/  LDL.128 R48, [R1+0x290] ;  /* 0x0002900001307983 */ /* 0x000ea80000100c00 */
[----:B------:R-:W2:Y:S04]  /*2cf40*/  LDL.128 R88, [R1+0x2a0] ;  /* 0x0002a00001587983 */ /* 0x000ea80000100c00 */
[----:B------:R-:W2:Y:S01]  /*2cf50*/  LDL.128 R40, [R1+0x2b0] ;  /* 0x0002b00001287983 */ /* 0x000ea20000100c00 */
[----:B------:R-:W4:Y:S03]  /*2cf60*/  S2R R3, SR_SWINHI ;  /* 0x0000000000037919 */ /* 0x000f260000002f00 */
[----:B------:R-:W2:Y:S04]  /*2cf70*/  LDL.128 R112, [R1+0x2c0] ;  /* 0x0002c00001707983 */ /* 0x000ea80000100c00 */
[----:B------:R-:W2:Y:S04]  /*2cf80*/  LDL.128 R116, [R1+0x2d0] ;  /* 0x0002d00001747983 */ /* 0x000ea80000100c00 */
[----:B------:R-:W2:Y:S04]  /*2cf90*/  LDL.128 R84, [R1+0x340] ;  /* 0x0003400001547983 */ /* 0x000ea80000100c00 */
[----:B------:R-:W2:Y:S04]  /*2cfa0*/  LDL.128 R76, [R1+0x360] ;  /* 0x00036000014c7983 */ /* 0x000ea80000100c00 */
[----:B------:R-:W2:Y:S04]  /*2cfb0*/  LDL.128 R80, [R1+0x350] ;  /* 0x0003500001507983 */ /* 0x000ea80000100c00 */
[----:B------:R-:W2:Y:S04]  /*2cfc0*/  LDL.128 R68, [R1+0x380] ;  /* 0x0003800001447983 */ /* 0x000ea80000100c00 */
[----:B------:R-:W2:Y:S01]  /*2cfd0*/  LDL.128 R72, [R1+0x370] ;  /* 0x0003700001487983 */ /* 0x000ea20000100c00 */
[----:B------:R-:W-:-:S02]  /*2cfe0*/  MOV R18, R2 ;  /* 0x0000000200127202 */ /* 0x000fc40000000f00 */
[----:B----4-:R-:W-:Y:S01]  /*2cff0*/  MOV R19, R3 ;  /* 0x0000000300137202 */ /* 0x010fe20000000f00 */
[----:B------:R-:W4:Y:S04]  /*2d000*/  LDL.128 R64, [R1+0x390] ;  /* 0x0003900001407983 */ /* 0x000f280000100c00 */
[----:B------:R-:W4:Y:S04]  /*2d010*/  LDL.128 R104, [R1+0x420] ;  /* 0x0004200001687983 */ /* 0x000f280000100c00 */
[----:B------:R-:W4:Y:S01]  /*2d020*/  LDL.128 R108, [R1+0x430] ;  /* 0x00043000016c7983 */ /* 0x000f220000100c00 */
[----:B---3--:R-:W-:-:S03]  /*2d030*/  IMAD.WIDE R100, R0, 0x2, R18 ;  /* 0x0000000200647825 */ /* 0x008fc600078e0212 */
[----:B------:R-:W-:-:S04]  /*2d040*/  IADD3 R123, P0, R100, 0x4040, RZ ;  /* 0x00004040647b7810 */ /* 0x000fc80007f1e0ff */
[----:B------:R-:W-:-:S04]  /*2d050*/  LOP3.LUT R122, R123, 0x380, RZ, 0xc0, !PT ;  /* 0x000003807b7a7812 */ /* 0x000fc800078ec0ff */
[----:B------:R-:W-:-:S04]  /*2d060*/  SHF.R.U64 R122, R122, 0x3, RZ ;  /* 0x000000037a7a7819 */ /* 0x000fc800000012ff */
[----:B------:R-:W-:Y:S01]  /*2d070*/  LOP3.LUT R122, R122, R123, RZ, 0x3c, !PT ;  /* 0x0000007b7a7a7212 */ /* 0x000fe200078e3cff */
[----:B------:R-:W-:Y:S01]  /*2d080*/  IMAD.X R123, RZ, RZ, R101, P0 ;  /* 0x000000ffff7b7224 */ /* 0x000fe200000e0665 */
[C---:B------:R-:W-:Y:S02]  /*2d090*/  IADD3 R15, P0, R100.reuse, 0xc000, RZ ;  /* 0x0000c000640f7810 */ /* 0x040fe40007f1e0ff */
[C---:B------:R-:W-:Y:S02]  /*2d0a0*/  IADD3 R13, P1, R100.reuse, 0x20, RZ ;  /* 0x00000020640d7810 */ /* 0x040fe40007f3e0ff */
[----:B------:R-:W-:Y:S02]  /*2d0b0*/  IADD3 R103, P2, R100, 0x40, RZ ;  /* 0x0000004064677810 */ /* 0x000fe40007f5e0ff */
[----:B------:R-:W-:Y:S02]  /*2d0c0*/  LOP3.LUT R14, R15, 0x380, RZ, 0xc0, !PT ;  /* 0x000003800f0e7812 */ /* 0x000fe400078ec0ff */
[----:B------:R-:W-:-:S02]  /*2d0d0*/  LOP3.LUT R12, R13, 0x380, RZ, 0xc0, !PT ;  /* 0x000003800d0c7812 */ /* 0x000fc400078ec0ff */
[----:B------:R-:W-:Y:S02]  /*2d0e0*/  LOP3.LUT R102, R103, 0x380, RZ, 0xc0, !PT ;  /* 0x0000038067667812 */ /* 0x000fe400078ec0ff */
[C---:B------:R-:W-:Y:S02]  /*2d0f0*/  IADD3 R39, P4, R100.reuse, 0x4000, RZ ;  /* 0x0000400064277810 */ /* 0x040fe40007f9e0ff */
[C---:B------:R-:W-:Y:S02]  /*2d100*/  IADD3 R25, P3, R100.reuse, 0x60, RZ ;  /* 0x0000006064197810 */ /* 0x040fe40007f7e0ff */
[----:B------:R-:W-:Y:S02]  /*2d110*/  IADD3 R37, P5, R100, 0x4020, RZ ;  /* 0x0000402064257810 */ /* 0x000fe40007fbe0ff */
[----:B------:R-:W-:Y:S02]  /*2d120*/  SHF.R.U64 R14, R14, 0x3, RZ ;  /* 0x000000030e0e7819 */ /* 0x000fe400000012ff */
[----:B------:R-:W-:-:S02]  /*2d130*/  SHF.R.U64 R12, R12, 0x3, RZ ;  /* 0x000000030c0c7819 */ /* 0x000fc400000012ff */
[----:B------:R-:W-:Y:S02]  /*2d140*/  SHF.R.U64 R102, R102, 0x3, RZ ;  /* 0x0000000366667819 */ /* 0x000fe400000012ff */
[----:B------:R-:W-:Y:S02]  /*2d150*/  LOP3.LUT R38, R39, 0x380, RZ, 0xc0, !PT ;  /* 0x0000038027267812 */ /* 0x000fe400078ec0ff */
[----:B------:R-:W-:Y:S02]  /*2d160*/  LOP3.LUT R24, R25, 0x380, RZ, 0xc0, !PT ;  /* 0x0000038019187812 */ /* 0x000fe400078ec0ff */
[----:B------:R-:W-:Y:S02]  /*2d170*/  LOP3.LUT R36, R37, 0x380, RZ, 0xc0, !PT ;  /* 0x0000038025247812 */ /* 0x000fe400078ec0ff */
[----:B------:R-:W-:Y:S01]  /*2d180*/  LOP3.LUT R14, R14, R15, RZ, 0x3c, !PT ;  /* 0x0000000f0e0e7212 */ /* 0x000fe200078e3cff */
[----:B------:R-:W-:Y:S01]  /*2d190*/  IMAD.X R15, RZ, RZ, R101, P0 ;  /* 0x000000ffff0f7224 */ /* 0x000fe200000e0665 */
[----:B------:R-:W-:-:S02]  /*2d1a0*/  LOP3.LUT R12, R12, R13, RZ, 0x3c, !PT ;  /* 0x0000000d0c0c7212 */ /* 0x000fc400078e3cff */
[----:B------:R-:W-:Y:S01]  /*2d1b0*/  LOP3.LUT R102, R102, R103, RZ, 0x3c, !PT ;  /* 0x0000006766667212 */ /* 0x000fe200078e3cff */
[----:B------:R-:W-:Y:S01]  /*2d1c0*/  IMAD.X R103, RZ, RZ, R101, P2 ;  /* 0x000000ffff677224 */ /* 0x000fe200010e0665 */
[----:B------:R-:W-:Y:S02]  /*2d1d0*/  ISETP.NE.AND P0, PT, R210, RZ, PT ;  /* 0x000000ffd200720c */ /* 0x000fe40003f05270 */
[----:B------:R-:W-:Y:S02]  /*2d1e0*/  SHF.R.U64 R38, R38, 0x3, RZ ;  /* 0x0000000326267819 */ /* 0x000fe400000012ff */
[----:B------:R-:W-:Y:S02]  /*2d1f0*/  IADD3.X R13, RZ, R101, RZ, P1, !PT ;  /* 0x00000065ff0d7210 */ /* 0x000fe40000ffe4ff */
[----:B------:R-:W-:Y:S02]  /*2d200*/  SHF.R.U64 R24, R24, 0x3, RZ ;  /* 0x0000000318187819 */ /* 0x000fe400000012ff */
[----:B------:R-:W-:-:S02]  /*2d210*/  SHF.R.U64 R36, R36, 0x3, RZ ;  /* 0x0000000324247819 */ /* 0x000fc400000012ff */
[C---:B------:R-:W-:Y:S02]  /*2d220*/  IADD3 R35, P1, R100.reuse, 0x4060, RZ ;  /* 0x0000406064237810 */ /* 0x040fe40007f3e0ff */
[----:B------:R-:W-:Y:S02]  /*2d230*/  IADD3 R33, P2, R100, 0x8000, RZ ;  /* 0x0000800064217810 */ /* 0x000fe40007f5e0ff */
[----:B------:R-:W-:Y:S01]  /*2d240*/  SEL R210, R210, UR4, P0 ;  /* 0x00000004d2d27c07 */ /* 0x000fe20008000000 */
[----:B------:R-:W-:Y:S05]  /*2d250*/  WARPSYNC.ALL ;  /* 0x0000000000007948 */ /* 0x000fea0003800000 */
[----:B------:R-:W-:Y:S01]  /*2d260*/  LOP3.LUT R38, R38, R39, RZ, 0x3c, !PT ;  /* 0x0000002726267212 */ /* 0x000fe200078e3cff */
[--C-:B------:R-:W-:Y:S01]  /*2d270*/  IMAD.X R39, RZ, RZ, R101.reuse, P4 ;  /* 0x000000ffff277224 */ /* 0x100fe200020e0665 */
[----:B------:R-:W-:Y:S01]  /*2d280*/  LOP3.LUT R24, R24, R25, RZ, 0x3c, !PT ;  /* 0x0000001918187212 */ /* 0x000fe200078e3cff */
[--C-:B------:R-:W-:Y:S01]  /*2d290*/  IMAD.X R25, RZ, RZ, R101.reuse, P3 ;  /* 0x000000ffff197224 */ /* 0x100fe200018e0665 */
[----:B------:R-:W-:Y:S01]  /*2d2a0*/  LOP3.LUT R36, R36, R37, RZ, 0x3c, !PT ;  /* 0x0000002524247212 */ /* 0x000fe200078e3cff */
[----:B------:R-:W-:Y:S01]  /*2d2b0*/  IMAD.X R37, RZ, RZ, R101, P5 ;  /* 0x000000ffff257224 */ /* 0x000fe200028e0665 */
[----:B------:R-:W-:Y:S01]  /*2d2c0*/  LOP3.LUT R34, R35, 0x380, RZ, 0xc0, !PT ;  /* 0x0000038023227812 */ /* 0x000fe200078ec0ff */
[----:B------:R-:W-:Y:S01]  /*2d2d0*/  ULDC.64 UR6, c[0x0][0xd08] ;  /* 0x0003420000067ab9 */ /* 0x000fe20000000a00 */
[----:B------:R-:W-:Y:S01]  /*2d2e0*/  LOP3.LUT R32, R33, 0x380, RZ, 0xc0, !PT ;  /* 0x0000038021207812 */ /* 0x000fe200078ec0ff */
[----:B------:R-:W-:Y:S01]  /*2d2f0*/  ULDC.64 UR4, c[0x0][0xd00] ;  /* 0x0003400000047ab9 */ /* 0x000fe20000000a00 */
[----:B------:R-:W-:-:S02]  /*2d300*/  IADD3 R21, P4, R100, 0x8040, RZ ;  /* 0x0000804064157810 */ /* 0x000fc40007f9e0ff */
[C---:B------:R-:W-:Y:S02]  /*2d310*/  IADD3 R31, P3, R100.reuse, 0x8020, RZ ;  /* 0x00008020641f7810 */ /* 0x040fe40007f7e0ff */
[----:B------:R-:W-:Y:S02]  /*2d320*/  IADD3 R29, P5, R100, 0x8060, RZ ;  /* 0x00008060641d7810 */ /* 0x000fe40007fbe0ff */
[----:B------:R-:W-:Y:S02]  /*2d330*/  SHF.R.U64 R34, R34, 0x3, RZ ;  /* 0x0000000322227819 */ /* 0x000fe400000012ff */
[----:B------:R-:W-:Y:S02]  /*2d340*/  SHF.R.U64 R32, R32, 0x3, RZ ;  /* 0x0000000320207819 */ /* 0x000fe400000012ff */
[----:B------:R-:W-:Y:S02]  /*2d350*/  LOP3.LUT R20, R21, 0x380, RZ, 0xc0, !PT ;  /* 0x0000038015147812 */ /* 0x000fe400078ec0ff */
[----:B------:R-:W-:-:S02]  /*2d360*/  LOP3.LUT R61, R100, 0x380, RZ, 0xc0, !PT ;  /* 0x00000380643d7812 */ /* 0x000fc400078ec0ff */
[----:B------:R-:W-:Y:S02]  /*2d370*/  LOP3.LUT R30, R31, 0x380, RZ, 0xc0, !PT ;  /* 0x000003801f1e7812 */ /* 0x000fe400078ec0ff */
[----:B------:R-:W-:Y:S02]  /*2d380*/  LOP3.LUT R28, R29, 0x380, RZ, 0xc0, !PT ;  /* 0x000003801d1c7812 */ /* 0x000fe400078ec0ff */
[----:B------:R-:W-:Y:S01]  /*2d390*/  LOP3.LUT R34, R34, R35, RZ, 0x3c, !PT ;  /* 0x0000002322227212 */ /* 0x000fe200078e3cff */
[--C-:B------:R-:W-:Y:S01]  /*2d3a0*/  IMAD.X R35, RZ, RZ, R101.reuse, P1 ;  /* 0x000000ffff237224 */ /* 0x100fe200008e0665 */
[----:B------:R-:W-:Y:S01]  /*2d3b0*/  LOP3.LUT R32, R32, R33, RZ, 0x3c, !PT ;  /* 0x0000002120207212 */ /* 0x000fe200078e3cff */
[----:B------:R-:W-:Y:S01]  /*2d3c0*/  IMAD.X R33, RZ, RZ, R101, P2 ;  /* 0x000000ffff217224 */ /* 0x000fe200010e0665 */
[----:B------:R-:W-:Y:S02]  /*2d3d0*/  SHF.R.U64 R20, R20, 0x3, RZ ;  /* 0x0000000314147819 */ /* 0x000fe400000012ff */
[----:B------:R-:W-:-:S02]  /*2d3e0*/  SHF.R.U64 R61, R61, 0x3, RZ ;  /* 0x000000033d3d7819 */ /* 0x000fc400000012ff */
[----:B------:R-:W-:Y:S02]  /*2d3f0*/  SHF.R.U64 R30, R30, 0x3, RZ ;  /* 0x000000031e1e7819 */ /* 0x000fe400000012ff */
[C---:B------:R-:W-:Y:S02]  /*2d400*/  IADD3 R95, P1, R100.reuse, 0xc020, RZ ;  /* 0x0000c020645f7810 */ /* 0x040fe40007f3e0ff */
[----:B------:R-:W-:Y:S02]  /*2d410*/  IADD3 R93, P2, R100, 0xc040, RZ ;  /* 0x0000c040645d7810 */ /* 0x000fe40007f5e0ff */
[----:B------:R-:W-:Y:S02]  /*2d420*/  SHF.R.U64 R28, R28, 0x3, RZ ;  /* 0x000000031c1c7819 */ /* 0x000fe400000012ff */
[----:B------:R-:W-:Y:S01]  /*2d430*/  LOP3.LUT R20, R20, R21, RZ, 0x3c, !PT ;  /* 0x0000001514147212 */ /* 0x000fe200078e3cff */
[--C-:B------:R-:W-:Y:S01]  /*2d440*/  IMAD.X R21, RZ, RZ, R101.reuse, P4 ;  /* 0x000000ffff157224 */ /* 0x100fe200020e0665 */
[----:B------:R-:W-:Y:S01]  /*2d450*/  LOP3.LUT R60, R61, R100, RZ, 0x3c, !PT ;  /* 0x000000643d3c7212 */ /* 0x000fe200078e3cff */
[--C-:B------:R-:W-:Y:S01]  /*2d460*/  IMAD.MOV.U32 R61, RZ, RZ, R101.reuse ;  /* 0x000000ffff3d7224 */ /* 0x100fe200078e0065 */
[----:B------:R-:W-:Y:S01]  /*2d470*/  LOP3.LUT R30, R30, R31, RZ, 0x3c, !PT ;  /* 0x0000001f1e1e7212 */ /* 0x000fe200078e3cff */
[----:B------:R-:W-:Y:S01]  /*2d480*/  IMAD.X R31, RZ, RZ, R101, P3 ;  /* 0x000000ffff1f7224 */ /* 0x000fe200018e0665 */
[----:B------:R-:W-:-:S02]  /*2d490*/  LOP3.LUT R94, R95, 0x380, RZ, 0xc0, !PT ;  /* 0x000003805f5e7812 */ /* 0x000fc400078ec0ff */
[----:B------:R-:W-:Y:S02]  /*2d4a0*/  LOP3.LUT R92, R93, 0x380, RZ, 0xc0, !PT ;  /* 0x000003805d5c7812 */ /* 0x000fe400078ec0ff */
[----:B------:R-:W-:Y:S01]  /*2d4b0*/  LOP3.LUT R28, R28, R29, RZ, 0x3c, !PT ;  /* 0x0000001d1c1c7212 */ /* 0x000fe200078e3cff */
[----:B------:R-:W-:Y:S01]  /*2d4c0*/  IMAD.X R29, RZ, RZ, R101, P5 ;  /* 0x000000ffff1d7224 */ /* 0x000fe200028e0665 */
[----:B--2---:R-:W-:Y:S02]  /*2d4d0*/  F2FP.F16.F32.PACK_AB R56, R57, R56 ;  /* 0x000000383938723e */ /* 0x004fe400000000ff */
[----:B------:R-:W-:Y:S02]  /*2d4e0*/  SHF.R.U64 R94, R94, 0x3, RZ ;  /* 0x000000035e5e7819 */ /* 0x000fe400000012ff */
[----:B------:R-:W-:Y:S02]  /*2d4f0*/  SHF.R.U64 R92, R92, 0x3, RZ ;  /* 0x000000035c5c7819 */ /* 0x000fe400000012ff */
[----:B------:R-:W-:-:S02]  /*2d500*/  F2FP.F16.F32.PACK_AB R57, R59, R58 ;  /* 0x0000003a3b39723e */ /* 0x000fc400000000ff */
[----:B------:R-:W-:Y:S02]  /*2d510*/  F2FP.F16.F32.PACK_AB R52, R53, R52 ;  /* 0x000000343534723e */ /* 0x000fe400000000ff */
[----:B------:R-:W-:Y:S02]  /*2d520*/  MOV R61, R60 ;  /* 0x0000003c003d7202 */ /* 0x000fe40000000f00 */
[----:B------:R-:W-:Y:S02]  /*2d530*/  MOV R26, R38 ;  /* 0x00000026001a7202 */ /* 0x000fe40000000f00 */
[----:B-1----:R-:W-:Y:S02]  /*2d540*/  MOV R96, R36 ;  /* 0x0000002400607202 */ /* 0x002fe40000000f00 */
[----:B------:R-:W-:Y:S01]  /*2d550*/  MOV R20, R20 ;  /* 0x0000001400147202 */ /* 0x000fe20000000f00 */
[----:B------:R-:W2:Y:S01]  /*2d560*/  LDL.128 R36, [R1+0x2e0] ;  /* 0x0002e00001247983 */ /* 0x000ea20000100c00 */
[----:B------:R-:W-:-:S02]  /*2d570*/  F2FP.F16.F32.PACK_AB R58, R9, R8 ;  /* 0x00000008093a723e */ /* 0x000fc400000000ff */
[----:B------:R-:W-:Y:S01]  /*2d580*/  F2FP.F16.F32.PACK_AB R59, R11, R10 ;  /* 0x0000000a0b3b723e */ /* 0x000fe200000000ff */
[----:B------:R-:W-:Y:S01]  /*2d590*/  BAR.SYNC.DEFER_BLOCKING 0x1, 0x100 ;  /* 0x0044000000007b1d */ /* 0x000fe20000010000 */
[----:B------:R-:W-:Y:S02]  /*2d5a0*/  F2FP.F16.F32.PACK_AB R53, R55, R54 ;  /* 0x000000363735723e */ /* 0x000fe400000000ff */
[----:B------:R-:W-:Y:S02]  /*2d5b0*/  MOV R60, R12 ;  /* 0x0000000c003c7202 */ /* 0x000fe40000000f00 */
[----:B------:R-:W-:Y:S02]  /*2d5c0*/  MOV R3, R30 ;  /* 0x0000001e00037202 */ /* 0x000fe40000000f00 */
[----:B------:R-:W-:Y:S01]  /*2d5d0*/  MOV R21, R28 ;  /* 0x0000001c00157202 */ /* 0x000fe20000000f00 */
[----:B------:R-:W3:Y:S01]  /*2d5e0*/  LDL.128 R8, [R1+0x320] ;  /* 0x0003200001087983 */ /* 0x000ee20000100c00 */
[----:B------:R-:W-:-:S02]  /*2d5f0*/  F2FP.F16.F32.PACK_AB R54, R5, R4 ;  /* 0x000000040536723e */ /* 0x000fc400000000ff */
[----:B------:R-:W-:Y:S01]  /*2d600*/  F2FP.F16.F32.PACK_AB R55, R7, R6 ;  /* 0x000000060737723e */ /* 0x000fe200000000ff */
[----:B------:R-:W3:Y:S01]  /*2d610*/  LDL.128 R28, [R1+0x300] ;  /* 0x00030000011c7983 */ /* 0x000ee20000100c00 */
[----:B------:R-:W-:Y:S02]  /*2d620*/  F2FP.F16.F32.PACK_AB R44, R45, R44 ;  /* 0x0000002c2d2c723e */ /* 0x000fe400000000ff */
[----:B------:R-:W-:Y:S01]  /*2d630*/  MOV R122, R122 ;  /* 0x0000007a007a7202 */ /* 0x000fe20000000f00 */
[----:B------:R-:W3:Y:S01]  /*2d640*/  LDL.128 R4, [R1+0x2f0] ;  /* 0x0002f00001047983 */ /* 0x000ee20000100c00 */
[----:B------:R-:W-:Y:S02]  /*2d650*/  F2FP.F16.F32.PACK_AB R45, R47, R46 ;  /* 0x0000002e2f2d723e */ /* 0x000fe400000000ff */
[----:B------:R-:W-:Y:S01]  /*2d660*/  LOP3.LUT R94, R94, R95, RZ, 0x3c, !PT ;  /* 0x0000005f5e5e7212 */ /* 0x000fe200078e3cff */
[--C-:B------:R-:W-:Y:S01]  /*2d670*/  IMAD.X R95, RZ, RZ, R101.reuse, P1 ;  /* 0x000000ffff5f7224 */ /* 0x100fe200008e0665 */
[----:B------:R-:W-:Y:S01]  /*2d680*/  LOP3.LUT R92, R92, R93, RZ, 0x3c, !PT ;  /* 0x0000005d5c5c7212 */ /* 0x000fe200078e3cff */
[----:B------:R-:W-:Y:S01]  /*2d690*/  IMAD.X R93, RZ, RZ, R101, P2 ;  /* 0x000000ffff5d7224 */ /* 0x000fe200010e0665 */
[----:B------:R-:W-:-:S02]  /*2d6a0*/  MOV R102, R102 ;  /* 0x0000006600667202 */ /* 0x000fc40000000f00 */
[----:B------:R-:W-:Y:S02]  /*2d6b0*/  MOV R25, R24 ;  /* 0x0000001800197202 */ /* 0x000fe40000000f00 */
[----:B------:R-:W-:Y:S02]  /*2d6c0*/  MOV R123, R34 ;  /* 0x00000022007b7202 */ /* 0x000fe40000000f00 */
[----:B------:R-:W-:Y:S02]  /*2d6d0*/  MOV R0, R32 ;  /* 0x0000002000007202 */ /* 0x000fe40000000f00 */
[----:B------:R-:W-:Y:S01]  /*2d6e0*/  F2FP.F16.F32.PACK_AB R46, R49, R48 ;  /* 0x00000030312e723e */ /* 0x000fe200000000ff */
[----:B------:R-:W3:Y:S01]  /*2d6f0*/  LDL.128 R32, [R1+0x310] ;  /* 0x0003100001207983 */ /* 0x000ee20000100c00 */
[----:B------:R-:W-:Y:S02]  /*2d700*/  F2FP.F16.F32.PACK_AB R47, R51, R50 ;  /* 0x00000032332f723e */ /* 0x000fe400000000ff */
[----:B------:R-:W-:Y:S01]  /*2d710*/  MOV R24, R14 ;  /* 0x0000000e00187202 */ /* 0x000fe20000000f00 */
[----:B------:R1:W-:Y:S01]  /*2d720*/  STSM.16.M88.4 [R61], R56 ;  /* 0x000000383d007844 */ /* 0x0003e20000000200 */
[----:B------:R-:W-:-:S03]  /*2d730*/  IADD3 R120, P0, R100, 0xc060, RZ ;  /* 0x0000c06064787810 */ /* 0x000fc60007f1e0ff */
[----:B------:R-:W3:Y:S01]  /*2d740*/  LDL.128 R12, [R1+0x330] ;  /* 0x00033000010c7983 */ /* 0x000ee20000100c00 */
[----:B------:R-:W-:-:S03]  /*2d750*/  F2FP.F16.F32.PACK_AB R88, R89, R88 ;  /* 0x000000585958723e */ /* 0x000fc600000000ff */
[----:B------:R0:W-:Y:S01]  /*2d760*/  STSM.16.M88.4 [R60], R52 ;  /* 0x000000343c007844 */ /* 0x0001e20000000200 */
[----:B------:R-:W-:Y:S02]  /*2d770*/  MOV R124, R94 ;  /* 0x0000005e007c7202 */ /* 0x000fe40000000f00 */
[----:B------:R-:W-:Y:S01]  /*2d780*/  MOV R125, R92 ;  /* 0x0000005c007d7202 */ /* 0x000fe20000000f00 */
[----:B------:R4:W-:Y:S01]  /*2d790*/  STSM.16.M88.4 [R102], R44 ;  /* 0x0000002c66007844 */ /* 0x0009e20000000200 */
[----:B------:R-:W-:Y:S01]  /*2d7a0*/  F2FP.F16.F32.PACK_AB R89, R91, R90 ;  /* 0x0000005a5b59723e */ /* 0x000fe200000000ff */
[----:B------:R-:W-:Y:S01]  /*2d7b0*/  IMAD.X R121, RZ, RZ, R101, P0 ;  /* 0x000000ffff797224 */ /* 0x000fe200000e0665 */
[----:B------:R-:W-:Y:S01]  /*2d7c0*/  F2FP.F16.F32.PACK_AB R90, R41, R40 ;  /* 0x00000028295a723e */ /* 0x000fe200000000ff */
[----:B-1----:R-:W3:Y:S01]  /*2d7d0*/  LDL.128 R56, [R1+0x3b0] ;  /* 0x0003b00001387983 */ /* 0x002ee20000100c00 */
[----:B------:R-:W-:-:S03]  /*2d7e0*/  F2FP.F16.F32.PACK_AB R91, R43, R42 ;  /* 0x0000002a2b5b723e */ /* 0x000fc600000000ff */
[----:B------:R-:W3:Y:S04]  /*2d7f0*/  LDL.128 R48, [R1+0x3d0] ;  /* 0x0003d00001307983 */ /* 0x000ee80000100c00 */
[----:B0-----:R-:W3:Y:S04]  /*2d800*/  LDL.128 R60, [R1+0x3a0] ;  /* 0x0003a000013c7983 */ /* 0x001ee80000100c00 */
[----:B------:R-:W3:Y:S04]  /*2d810*/  LDL.128 R52, [R1+0x3c0] ;  /* 0x0003c00001347983 */ /* 0x000ee80000100c00 */
[----:B----4-:R-:W4:Y:S04]  /*2d820*/  LDL.128 R44, [R1+0x3e0] ;  /* 0x0003e000012c7983 */ /* 0x010f280000100c00 */
[----:B------:R-:W4:Y:S04]  /*2d830*/  LDL.128 R92, [R1+0x400] ;  /* 0x00040000015c7983 */ /* 0x000f280000100c00 */
[----:B------:R-:W4:Y:S04]  /*2d840*/  LDL.128 R40, [R1+0x3f0] ;  /* 0x0003f00001287983 */ /* 0x000f280000100c00 */
[----:B------:R-:W4:Y:S01]  /*2d850*/  LDL.128 R100, [R1+0x410] ;  /* 0x0004100001647983 */ /* 0x000f220000100c00 */
[----:B------:R-:W-:-:S02]  /*2d860*/  F2FP.F16.F32.PACK_AB R112, R113, R112 ;  /* 0x000000707170723e */ /* 0x000fc400000000ff */
[----:B------:R-:W-:Y:S02]  /*2d870*/  LOP3.LUT R113, R120, 0x380, RZ, 0xc0, !PT ;  /* 0x0000038078717812 */ /* 0x000fe400078ec0ff */
[----:B------:R-:W-:Y:S02]  /*2d880*/  ISETP.NE.U32.AND P0, PT, RZ, UR6, PT ;  /* 0x00000006ff007c0c */ /* 0x000fe4000bf05070 */
[----:B------:R-:W-:Y:S02]  /*2d890*/  SHF.R.U64 R113, R113, 0x3, RZ ;  /* 0x0000000371717819 */ /* 0x000fe400000012ff */
[----:B------:R-:W-:Y:S02]  /*2d8a0*/  ISETP.NE.AND.EX P0, PT, RZ, UR7, PT, P0 ;  /* 0x00000007ff007c0c */ /* 0x000fe4000bf05300 */
[----:B------:R-:W-:Y:S02]  /*2d8b0*/  LOP3.LUT R120, R113, R120, RZ, 0x3c, !PT ;  /* 0x0000007871787212 */ /* 0x000fe400078e3cff */
[----:B------:R-:W-:-:S02]  /*2d8c0*/  F2FP.F16.F32.PACK_AB R113, R115, R114 ;  /* 0x000000727371723e */ /* 0x000fc400000000ff */
[----:B------:R-:W-:Y:S02]  /*2d8d0*/  F2FP.F16.F32.PACK_AB R114, R117, R116 ;  /* 0x000000747572723e */ /* 0x000fe400000000ff */
[----:B------:R-:W-:Y:S02]  /*2d8e0*/  F2FP.F16.F32.PACK_AB R115, R119, R118 ;  /* 0x000000767773723e */ /* 0x000fe400000000ff */
[----:B------:R-:W-:Y:S01]  /*2d8f0*/  F2FP.F16.F32.PACK_AB R84, R85, R84 ;  /* 0x000000545554723e */ /* 0x000fe200000000ff */
[----:B------:R-:W-:Y:S01]  /*2d900*/  STSM.16.M88.4 [R25], R88 ;  /* 0x0000005819007844 */ /* 0x000fe20000000200 */
[----:B------:R-:W-:Y:S02]  /*2d910*/  F2FP.F16.F32.PACK_AB R85, R87, R86 ;  /* 0x000000565755723e */ /* 0x000fe400000000ff */
[----:B------:R-:W-:Y:S01]  /*2d920*/  F2FP.F16.F32.PACK_AB R76, R77, R76 ;  /* 0x0000004c4d4c723e */ /* 0x000fe200000000ff */
[----:B------:R-:W-:Y:S01]  /*2d930*/  STSM.16.M88.4 [R26], R112 ;  /* 0x000000701a007844 */ /* 0x000fe20000000200 */
[----:B------:R-:W-:-:S02]  /*2d940*/  F2FP.F16.F32.PACK_AB R86, R81, R80 ;  /* 0x000000505156723e */ /* 0x000fc400000000ff */
[----:B------:R-:W-:Y:S02]  /*2d950*/  F2FP.F16.F32.PACK_AB R87, R83, R82 ;  /* 0x000000525357723e */ /* 0x000fe400000000ff */
[----:B------:R-:W-:Y:S02]  /*2d960*/  F2FP.F16.F32.PACK_AB R77, R79, R78 ;  /* 0x0000004e4f4d723e */ /* 0x000fe400000000ff */
[----:B------:R-:W-:Y:S02]  /*2d970*/  F2FP.F16.F32.PACK_AB R68, R69, R68 ;  /* 0x000000444544723e */ /* 0x000fe400000000ff */
[----:B------:R-:W-:Y:S02]  /*2d980*/  F2FP.F16.F32.PACK_AB R78, R73, R72 ;  /* 0x00000048494e723e */ /* 0x000fe400000000ff */
[----:B------:R-:W-:Y:S02]  /*2d990*/  F2FP.F16.F32.PACK_AB R79, R75, R74 ;  /* 0x0000004a4b4f723e */ /* 0x000fe400000000ff */
[----:B------:R-:W-:-:S02]  /*2d9a0*/  F2FP.F16.F32.PACK_AB R69, R71, R70 ;  /* 0x000000464745723e */ /* 0x000fc400000000ff */
[----:B------:R-:W-:Y:S02]  /*2d9b0*/  F2FP.F16.F32.PACK_AB R70, R65, R64 ;  /* 0x000000404146723e */ /* 0x000fe400000000ff */
[----:B------:R-:W-:Y:S02]  /*2d9c0*/  F2FP.F16.F32.PACK_AB R71, R67, R66 ;  /* 0x000000424347723e */ /* 0x000fe400000000ff */
[----:B------:R-:W-:Y:S02]  /*2d9d0*/  F2FP.F16.F32.PACK_AB R104, R105, R104 ;  /* 0x000000686968723e */ /* 0x000fe400000000ff */
[----:B------:R-:W-:Y:S02]  /*2d9e0*/  F2FP.F16.F32.PACK_AB R105, R107, R106 ;  /* 0x0000006a6b69723e */ /* 0x000fe400000000ff */
[----:B------:R-:W-:Y:S02]  /*2d9f0*/  MOV R120, R120 ;  /* 0x0000007800787202 */ /* 0x000fe40000000f00 */
[----:B------:R-:W-:-:S02]  /*2da00*/  F2FP.F16.F32.PACK_AB R106, R109, R108 ;  /* 0x0000006c6d6a723e */ /* 0x000fc400000000ff */
[----:B------:R-:W-:Y:S02]  /*2da10*/  F2FP.F16.F32.PACK_AB R107, R111, R110 ;  /* 0x0000006e6f6b723e */ /* 0x000fe400000000ff */
[----:B------:R-:W-:-:S04]  /*2da20*/  ISETP.NE.U32.AND P1, PT, RZ, UR4, PT ;  /* 0x00000004ff007c0c */ /* 0x000fc8000bf25070 */
[----:B------:R-:W-:Y:S01]  /*2da30*/  ISETP.NE.AND.EX P1, PT, RZ, UR5, PT, P1 ;  /* 0x00000005ff007c0c */ /* 0x000fe2000bf25310 */
[----:B------:R-:W-:Y:S01]  /*2da40*/  ULDC UR6, c[0x0][0xb88] ;  /* 0x0002e20000067ab9 */ /* 0x000fe20000000800 */
[----:B--2---:R-:W-:Y:S02]  /*2da50*/  F2FP.F16.F32.PACK_AB R36, R37, R36 ;  /* 0x000000242524723e */ /* 0x004fe400000000ff */
[----:B------:R-:W-:Y:S02]  /*2da60*/  F2FP.F16.F32.PACK_AB R37, R39, R38 ;  /* 0x000000262725723e */ /* 0x000fe400000000ff */
[----:B---3--:R-:W-:Y:S02]  /*2da70*/  F2FP.F16.F32.PACK_AB R8, R9, R8 ;  /* 0x000000080908723e */ /* 0x008fe400000000ff */
[----:B------:R-:W-:Y:S02]  /*2da80*/  F2FP.F16.F32.PACK_AB R9, R11, R10 ;  /* 0x0000000a0b09723e */ /* 0x000fe400000000ff */
[----:B------:R-:W-:-:S02]  /*2da90*/  F2FP.F16.F32.PACK_AB R28, R29, R28 ;  /* 0x0000001c1d1c723e */ /* 0x000fc400000000ff */
[----:B------:R-:W-:Y:S02]  /*2daa0*/  F2FP.F16.F32.PACK_AB R29, R31, R30 ;  /* 0x0000001e1f1d723e */ /* 0x000fe400000000ff */
[----:B------:R-:W-:Y:S02]  /*2dab0*/  F2FP.F16.F32.PACK_AB R38, R5, R4 ;  /* 0x000000040526723e */ /* 0x000fe400000000ff */
[----:B------:R-:W-:Y:S01]  /*2dac0*/  F2FP.F16.F32.PACK_AB R39, R7, R6 ;  /* 0x000000060727723e */ /* 0x000fe200000000ff */
[----:B------:R-:W0:Y:S04]  /*2dad0*/  LDC.64 R4, c[0x0][0xd00] ;  /* 0x00034000ff047b82 */ /* 0x000e280000000a00 */
[----:B------:R-:W-:Y:S04]  /*2dae0*/  STSM.16.M88.4 [R96], R36 ;  /* 0x0000002460007844 */ /* 0x000fe80000000200 */
[----:B------:R-:W1:Y:S01]  /*2daf0*/  @P0 LDC.64 R6, c[0x0][0xd08] ;  /* 0x00034200ff060b82 */ /* 0x000e620000000a00 */
[----:B------:R-:W-:-:S02]  /*2db00*/  F2FP.F16.F32.PACK_AB R30, R33, R32 ;  /* 0x00000020211e723e */ /* 0x000fc400000000ff */
[----:B------:R-:W-:Y:S02]  /*2db10*/  F2FP.F16.F32.PACK_AB R31, R35, R34 ;  /* 0x00000022231f723e */ /* 0x000fe400000000ff */
[----:B------:R-:W-:Y:S02]  /*2db20*/  F2FP.F16.F32.PACK_AB R10, R13, R12 ;  /* 0x0000000c0d0a723e */ /* 0x000fe400000000ff */
[----:B------:R-:W-:Y:S01]  /*2db30*/  F2FP.F16.F32.PACK_AB R11, R15, R14 ;  /* 0x0000000e0f0b723e */ /* 0x000fe200000000ff */
[----:B------:R-:W-:Y:S04]  /*2db40*/  STSM.16.M88.4 [R122], R28 ;  /* 0x0000001c7a007844 */ /* 0x000fe80000000200 */
[----:B------:R2:W-:Y:S04]  /*2db50*/  STSM.16.M88.4 [R123], R8 ;  /* 0x000000087b007844 */ /* 0x0005e80000000200 */
[----:B------:R-:W-:Y:S04]  /*2db60*/  STSM.16.M88.4 [R0], R84 ;  /* 0x0000005400007844 */ /* 0x000fe80000000200 */
[----:B------:R3:W-:Y:S01]  /*2db70*/  STSM.16.M88.4 [R3], R76 ;  /* 0x0000004c03007844 */ /* 0x0007e20000000200 */
[----:B------:R-:W-:-:S02]  /*2db80*/  F2FP.F16.F32.PACK_AB R60, R61, R60 ;  /* 0x0000003c3d3c723e */ /* 0x000fc400000000ff */
[----:B------:R-:W-:Y:S02]  /*2db90*/  F2FP.F16.F32.PACK_AB R61, R63, R62 ;  /* 0x0000003e3f3d723e */ /* 0x000fe400000000ff */
[----:B------:R-:W-:Y:S02]  /*2dba0*/  F2FP.F16.F32.PACK_AB R52, R53, R52 ;  /* 0x000000343534723e */ /* 0x000fe400000000ff */
[----:B------:R-:W-:Y:S02]  /*2dbb0*/  F2FP.F16.F32.PACK_AB R62, R57, R56 ;  /* 0x00000038393e723e */ /* 0x000fe400000000ff */
[----:B------:R-:W-:Y:S02]  /*2dbc0*/  F2FP.F16.F32.PACK_AB R63, R59, R58 ;  /* 0x0000003a3b3f723e */ /* 0x000fe400000000ff */
[----:B------:R-:W-:Y:S02]  /*2dbd0*/  F2FP.F16.F32.PACK_AB R53, R55, R54 ;  /* 0x000000363735723e */ /* 0x000fe400000000ff */
[----:B----4-:R-:W-:-:S02]  /*2dbe0*/  F2FP.F16.F32.PACK_AB R44, R45, R44 ;  /* 0x0000002c2d2c723e */ /* 0x010fc400000000ff */
[----:B------:R-:W-:Y:S01]  /*2dbf0*/  F2FP.F16.F32.PACK_AB R92, R93, R92 ;  /* 0x0000005c5d5c723e */ /* 0x000fe200000000ff */
[----:B--2---:R-:W-:Y:S01]  /*2dc00*/  IMAD.MOV.U32 R8, RZ, RZ, RZ ;  /* 0x000000ffff087224 */ /* 0x004fe200078e00ff */
[----:B------:R-:W-:Y:S01]  /*2dc10*/  F2FP.F16.F32.PACK_AB R54, R49, R48 ;  /* 0x000000303136723e */ /* 0x000fe200000000ff */
[----:B0-----:R-:W-:Y:S01]  /*2dc20*/  IMAD.WIDE R4, R211, 0x4, R4 ;  /* 0x00000004d3047825 */ /* 0x001fe200078e0204 */
[----:B------:R-:W-:Y:S01]  /*2dc30*/  F2FP.F16.F32.PACK_AB R55, R51, R50 ;  /* 0x000000323337723e */ /* 0x000fe200000000ff */
[----:B---3--:R-:W0:Y:S01]  /*2dc40*/  LDC R3, c[0x0][0xce8] ;  /* 0x00033a00ff037b82 */ /* 0x008e220000000800 */
[----:B------:R-:W-:Y:S02]  /*2dc50*/  F2FP.F16.F32.PACK_AB R45, R47, R46 ;  /* 0x0000002e2f2d723e */ /* 0x000fe400000000ff */
[----:B------:R-:W-:Y:S02]  /*2dc60*/  F2FP.F16.F32.PACK_AB R46, R41, R40 ;  /* 0x00000028292e723e */ /* 0x000fe400000000ff */
[----:B------:R-:W-:-:S02]  /*2dc70*/  F2FP.F16.F32.PACK_AB R47, R43, R42 ;  /* 0x0000002a2b2f723e */ /* 0x000fc400000000ff */
[----:B------:R-:W-:Y:S01]  /*2dc80*/  F2FP.F16.F32.PACK_AB R93, R95, R94 ;  /* 0x0000005e5f5d723e */ /* 0x000fe200000000ff */
[----:B------:R2:W-:Y:S01]  /*2dc90*/  STSM.16.M88.4 [R20], R68 ;  /* 0x0000004414007844 */ /* 0x0005e20000000200 */
[----:B------:R-:W-:Y:S02]  /*2dca0*/  F2FP.F16.F32.PACK_AB R94, R101, R100 ;  /* 0x00000064655e723e */ /* 0x000fe400000000ff */
[----:B------:R-:W-:Y:S01]  /*2dcb0*/  F2FP.F16.F32.PACK_AB R95, R103, R102 ;  /* 0x00000066675f723e */ /* 0x000fe200000000ff */
[----:B------:R2:W-:Y:S04]  /*2dcc0*/  STSM.16.M88.4 [R21], R60 ;  /* 0x0000003c15007844 */ /* 0x0005e80000000200 */
[----:B------:R2:W-:Y:S04]  /*2dcd0*/  STSM.16.M88.4 [R24], R52 ;  /* 0x0000003418007844 */ /* 0x0005e80000000200 */
[----:B------:R2:W-:Y:S04]  /*2dce0*/  STSM.16.M88.4 [R124], R44 ;  /* 0x0000002c7c007844 */ /* 0x0005e80000000200 */
[----:B------:R2:W-:Y:S04]  /*2dcf0*/  STSM.16.M88.4 [R125], R92 ;  /* 0x0000005c7d007844 */ /* 0x0005e80000000200 */
[----:B------:R2:W-:Y:S01]  /*2dd00*/  STSM.16.M88.4 [R120], R104 ;  /* 0x0000006878007844 */ /* 0x0005e20000000200 */
[----:B------:R-:W-:Y:S01]  /*2dd10*/  BAR.SYNC.DEFER_BLOCKING 0x1, 0x100 ;  /* 0x0044000000007b1d */ /* 0x000fe20000010000 */
[----:B------:R-:W-:Y:S01]  /*2dd20*/  MOV R0, UR6 ;  /* 0x0000000600007c02 */ /* 0x000fe20008000f00 */
[----:B-1----:R-:W-:-:S04]  /*2dd30*/  @P0 IMAD.WIDE R6, R211, 0x4, R6 ;  /* 0x00000004d3060825 */ /* 0x002fc800078e0206 */
[----:B------:R2:W5:Y:S04]  /*2dd40*/  @P1 LDG.E R8, desc[UR44][R4.64] ;  /* 0x0000002c04081981 */ /* 0x000568000c1e1900 */
[----:B------:R2:W5:Y:S01]  /*2dd50*/  @P0 LDG.E R0, desc[UR44][R6.64] ;  /* 0x0000002c06000981 */ /* 0x000562000c1e1900 */
[----:B------:R-:W-:Y:S05]  /*2dd60*/  @P0 BRA `(.L_x_4053) ;  /* 0x0000000000100947 */ /* 0x000fea0003800000 */
[----:B------:R-:W-:Y:S05]  /*2dd70*/  @!P1 BRA `(.L_x_4053) ;  /* 0x00000000000c9947 */ /* 0x000fea0003800000 */
[----:B--2---:R-:W2:Y:S04]  /*2dd80*/  LDG.E R7, desc[UR44][R4.64] ;  /* 0x0000002c04077981 */ /* 0x004ea8000c1e1900 */
[----:B-----5:R-:W2:Y:S02]  /*2dd90*/  LDG.E R0, desc[UR44][R4.64+0x4] ;  /* 0x0000042c04007981 */ /* 0x020ea4000c1e1900 */
[----:B--2---:R-:W-:-:S07]  /*2dda0*/  IMAD.IADD R0, R0, 0x1, -R7 ;  /* 0x0000000100007824 */ /* 0x004fce00078e0a07 */
.L_x_4053:
[----:B--2---:R-:W2:Y:S04]  /*2ddb0*/  LDL R4, [R1+0x518] ;  /* 0x0005180001047983 */ /* 0x004ea80000100800 */
[----:B------:R-:W3:Y:S01]  /*2ddc0*/  LDL R28, [R1+0x520] ;  /* 0x00052000011c7983 */ /* 0x000ee20000100800 */
[----:B0----5:R-:W-:Y:S02]  /*2ddd0*/  IMAD R0, R0, R3, RZ ;  /* 0x0000000300007224 */ /* 0x021fe400078e02ff */
[----:B------:R-:W-:Y:S01]  /*2dde0*/  IMAD.IADD R33, R204, 0x1, R209 ;  /* 0x00000001cc217824 */ /* 0x000fe200078e02d1 */
[----:B------:R-:W-:Y:S01]  /*2ddf0*/  ISETP.GT.AND P3, PT, R210, 0x1, PT ;  /* 0x00000001d200780c */ /* 0x000fe20003f64270 */
[----:B------:R-:W-:Y:S01]  /*2de00*/  IMAD.MOV.U32 R9, RZ, RZ, 0xab8 ;  /* 0x00000ab8ff097424 */ /* 0x000fe200078e00ff */
[----:B------:R-:W-:Y:S01]  /*2de10*/  ISETP.NE.AND P2, PT, R3, 0x1, PT ;  /* 0x000000010300780c */ /* 0x000fe20003f45270 */
[----:B------:R-:W0:Y:S03]  /*2de20*/  LDC.64 R20, c[0x0][0xca8] ;  /* 0x00032a00ff147b82 */ /* 0x000e260000000a00 */
[----:B------:R-:W-:-:S05]  /*2de30*/  SEL R9, R9, 0xa78, P3 ;  /* 0x00000a7809097807 */ /* 0x000fca0001800000 */
[----:B------:R-:W1:Y:S08]  /*2de40*/  LDC.64 R6, c[0x0][R9+0x220] ;  /* 0x0000880009067b82 */ /* 0x000e700000000a00 */
[----:B------:R-:W4:Y:S08]  /*2de50*/  LDC.64 R10, c[0x0][R9+0x218] ;  /* 0x00008600090a7b82 */ /* 0x000f300000000a00 */
[----:B------:R4:W4:Y:S01]  /*2de60*/  LDC.64 R14, c[0x0][R9+0x228] ;  /* 0x00008a00090e7b82 */ /* 0x0009220000000a00 */
[----:B------:R-:W-:-:S07]  /*2de70*/  ISETP.NE.U32.AND P1, PT, RZ, UR4, PT ;  /* 0x00000004ff007c0c */ /* 0x000fce000bf25070 */
[----:B------:R-:W4:Y:S01]  /*2de80*/  @P2 LDC R13, c[0x0][0xcec] ;  /* 0x00033b00ff0d2b82 */ /* 0x000f220000000800 */
[----:B------:R-:W-:-:S07]  /*2de90*/  ISETP.NE.AND.EX P1, PT, RZ, UR5, PT, P1 ;  /* 0x00000005ff007c0c */ /* 0x000fce000bf25310 */
[----:B------:R-:W4:Y:S01]  /*2dea0*/  @P2 LDC R26, c[0x0][0xcf0] ;  /* 0x00033c00ff1a2b82 */ /* 0x000f220000000800 */
[----:B------:R-:W-:Y:S02]  /*2deb0*/  SHF.R.S32.HI R24, RZ, 0x1f, R211 ;  /* 0x0000001fff187819 */ /* 0x000fe400000114d3 */
[----:B------:R-:W-:Y:S02]  /*2dec0*/  SEL R12, R211, RZ, !P1 ;  /* 0x000000ffd30c7207 */ /* 0x000fe40004800000 */
[----:B--2---:R-:W-:-:S03]  /*2ded0*/  LOP3.LUT P0, RZ, R4, 0x3, RZ, 0xc0, !PT ;  /* 0x0000000304ff7812 */ /* 0x004fc6000780c0ff */
[----:B0-----:R-:W0:Y:S01]  /*2dee0*/  @!P3 LDC R20, c[0x0][0xc50] ;  /* 0x00031400ff14bb82 */ /* 0x001e220000000800 */
[----:B------:R-:W-:Y:S01]  /*2def0*/  ISETP.GE.OR P4, PT, R33, R0, P0 ;  /* 0x000000002100720c */ /* 0x000fe20000786670 */
[----:B---3--:R-:W-:-:S06]  /*2df00*/  IMAD.IADD R28, R28, 0x1, R209 ;  /* 0x000000011c1c7824 */ /* 0x008fcc00078e02d1 */
[----:B------:R-:W2:Y:S06]  /*2df10*/  @!P3 LDC R21, c[0x0][0xc54] ;  /* 0x00031500ff15bb82 */ /* 0x000eac0000000800 */
[----:B------:R-:W3:Y:S02]  /*2df20*/  @!P4 LDL R29, [R1+0x220] ;  /* 0x00022000011dc983 */ /* 0x000ee40000100800 */
[----:B------:R4:W0:Y:S01]  /*2df30*/  LDC.64 R4, c[0x0][R9+0x210] ;  /* 0x0000840009047b82 */ /* 0x0008220000000a00 */
[----:B------:R-:W-:Y:S01]  /*2df40*/  SEL R25, R24, RZ, !P1 ;  /* 0x000000ff18197207 */ /* 0x000fe20004800000 */
[----:B-1----:R-:W-:-:S02]  /*2df50*/  IMAD R7, R7, R12, RZ ;  /* 0x0000000c07077224 */ /* 0x002fc400078e02ff */
[-C--:B----4-:R-:W-:Y:S02]  /*2df60*/  IMAD R31, R11, R156.reuse, RZ ;  /* 0x0000009c0b1f7224 */ /* 0x090fe400078e02ff */
[----:B------:R-:W-:Y:S01]  /*2df70*/  IMAD R35, R6, R25, R7 ;  /* 0x0000001906237224 */ /* 0x000fe200078e0207 */
[----:B------:R-:W-:Y:S01]  /*2df80*/  SEL R25, R219, RZ, P3 ;  /* 0x000000ffdb197207 */ /* 0x000fe20001800000 */
[----:B------:R-:W-:Y:S01]  /*2df90*/  IMAD.WIDE.U32 R10, R10, R156, RZ ;  /* 0x0000009c0a0a7225 */ /* 0x000fe200078e00ff */
[----:B------:R-:W-:-:S03]  /*2dfa0*/  SHF.R.S32.HI R9, RZ, 0x1f, R8 ;  /* 0x0000001fff097819 */ /* 0x000fc60000011408 */
[----:B------:R-:W-:-:S04]  /*2dfb0*/  IMAD.WIDE.U32 R6, R6, R12, RZ ;  /* 0x0000000c06067225 */ /* 0x000fc800078e00ff */
[----:B------:R-:W-:Y:S01]  /*2dfc0*/  @P2 IMAD.HI.U32 R13, R28, R13, RZ ;  /* 0x0000000d1c0d2227 */ /* 0x000fe200078e00ff */
[----:B------:R-:W-:-:S03]  /*2dfd0*/  IADD3 R6, P1, P5, R6, R10, R8 ;  /* 0x0000000a06067210 */ /* 0x000fc60007d3e008 */
[----:B------:R-:W-:Y:S02]  /*2dfe0*/  IMAD.IADD R24, R11, 0x1, R31 ;  /* 0x000000010b187824 */ /* 0x000fe400078e021f */
[----:B------:R-:W-:Y:S02]  /*2dff0*/  IMAD.IADD R11, R7, 0x1, R35 ;  /* 0x00000001070b7824 */ /* 0x000fe400078e0223 */
[----:B------:R-:W-:Y:S01]  /*2e000*/  IMAD.MOV.U32 R7, RZ, RZ, R28 ;  /* 0x000000ffff077224 */ /* 0x000fe200078e001c */
[----:B------:R-:W-:Y:S01]  /*2e010*/  @P2 SHF.R.U32.HI R7, RZ, R26, R13 ;  /* 0x0000001aff072219 */ /* 0x000fe2000001160d */
[-C--:B------:R-:W-:Y:S01]  /*2e020*/  IMAD R31, R15, R25.reuse, RZ ;  /* 0x000000190f1f7224 */ /* 0x080fe200078e02ff */
[----:B------:R-:W-:Y:S01]  /*2e030*/  IADD3.X R11, R11, R24, R9, P1, P5 ;  /* 0x000000180b0b7210 */ /* 0x000fe20000fea409 */
[----:B------:R-:W-:-:S04]  /*2e040*/  IMAD.WIDE.U32 R14, R14, R25, RZ ;  /* 0x000000190e0e7225 */ /* 0x000fc800078e00ff */
[----:B------:R-:W-:Y:S01]  /*2e050*/  IMAD.MOV R10, RZ, RZ, -R7 ;  /* 0x000000ffff0a7224 */ /* 0x000fe200078e0a07 */
[----:B------:R-:W-:Y:S01]  /*2e060*/  IADD3 R14, P1, P5, R7, R6, R14 ;  /* 0x00000006070e7210 */ /* 0x000fe20007d3e00e */
[----:B------:R-:W-:Y:S01]  /*2e070*/  IMAD.IADD R31, R15, 0x1, R31 ;  /* 0x000000010f1f7824 */ /* 0x000fe200078e021f */
[----:B------:R-:W-:Y:S01]  /*2e080*/  SHF.R.S32.HI R6, RZ, 0x1f, R7 ;  /* 0x0000001fff067819 */ /* 0x000fe20000011407 */
[----:B------:R-:W-:-:S03]  /*2e090*/  IMAD R7, R3, R10, R28 ;  /* 0x0000000a03077224 */ /* 0x000fc600078e021c */
[----:B------:R-:W-:Y:S02]  /*2e0a0*/  IADD3.X R15, R6, R11, R31, P1, P5 ;  /* 0x0000000b060f7210 */ /* 0x000fe40000fea41f */
[----:B------:R-:W-:Y:S01]  /*2e0b0*/  SHF.R.S32.HI R11, RZ, 0x1f, R7 ;  /* 0x0000001fff0b7819 */ /* 0x000fe20000011407 */
[-C--:B0-----:R-:W-:Y:S02]  /*2e0c0*/  IMAD R5, R5, R7.reuse, RZ ;  /* 0x0000000705057224 */ /* 0x081fe400078e02ff */
[----:B------:R-:W-:-:S04]  /*2e0d0*/  IMAD.WIDE.U32 R14, R4, R7, R14 ;  /* 0x00000007040e7225 */ /* 0x000fc800078e000e */
[----:B------:R-:W-:Y:S01]  /*2e0e0*/  IMAD R5, R4, R11, R5 ;  /* 0x0000000b04057224 */ /* 0x000fe200078e0205 */
[C---:B------:R-:W-:Y:S01]  /*2e0f0*/  LEA R20, P1, R14.reuse, R20, 0x2 ;  /* 0x000000140e147211 */ /* 0x040fe200078210ff */
[----:B------:R-:W-:Y:S02]  /*2e100*/  VIADD R7, R33, 0x8 ;  /* 0x0000000821077836 */ /* 0x000fe40000000000 */
[----:B------:R-:W-:Y:S02]  /*2e110*/  IMAD.IADD R4, R15, 0x1, R5 ;  /* 0x000000010f047824 */ /* 0x000fe400078e0205 */
[----:B------:R-:W-:Y:S01]  /*2e120*/  SHFL.IDX PT, R10, R20, RZ, 0x1c1f ;  /* 0x001c1fff140a7589 */ /* 0x000fe200000e0000 */
[----:B------:R-:W-:Y:S02]  /*2e130*/  ISETP.GE.OR P0, PT, R7, R0, P0 ;  /* 0x000000000700720c */ /* 0x000fe40000706670 */
[----:B--2---:R-:W-:-:S05]  /*2e140*/  LEA.HI.X R21, R14, R21, R4, 0x2, P1 ;  /* 0x000000150e157211 */ /* 0x004fca00008f1404 */
[----:B------:R-:W3:Y:S04]  /*2e150*/  SHFL.IDX PT, R11, R21, RZ, 0x1c1f ;  /* 0x001c1fff150b7589 */ /* 0x000ee800000e0000 */
[----:B---3--:R-:W-:Y:S04]  /*2e160*/  @!P4 ST.E desc[UR44][R10.64], R29 ;  /* 0x0000001d0a00c985 */ /* 0x008fe8000c10192c */
[----:B------:R-:W2:Y:S04]  /*2e170*/  @!P0 LDL R13, [R1+0x224] ;  /* 0x00022400010d8983 */ /* 0x000ea80000100800 */
[----:B------:R-:W-:Y:S04]  /*2e180*/  SHFL.IDX PT, R4, R20, 0x1, 0x1c1f ;  /* 0x003c1f0014047f89 */ /* 0x000fe800000e0000 */
[----:B------:R-:W2:Y:S04]  /*2e190*/  SHFL.IDX PT, R5, R21, 0x1, 0x1c1f ;  /* 0x003c1f0015057f89 */ /* 0x000ea800000e0000 */
[----:B--2---:R0:W-:Y:S01]  /*2e1a0*/  @!P0 ST.E desc[UR44][R4.64], R13 ;  /* 0x0000000d04008985 */ /* 0x0041e2000c10192c */
[----:B------:R-:W-:Y:S05]  /*2e1b0*/  @P3 BRA `(.L_x_4054) ;  /* 0x0000000c00e83947 */ /* 0x000fea0003800000 */
[----:B------:R-:W2:Y:S01]  /*2e1c0*/  LDL R88, [R1+0x49c] ;  /* 0x00049c0001587983 */ /* 0x000ea20000100800 */
[----:B------:R-:W1:Y:S01]  /*2e1d0*/  @P2 LDC R14, c[0x0][0xcec] ;  /* 0x00033b00ff0e2b82 */ /* 0x000e620000000800 */
[----:B------:R-:W-:Y:S02]  /*2e1e0*/  ULDC.64 UR4, c[0x0][0xba0] ;  /* 0x0002e80000047ab9 */ /* 0x000fe40000000a00 */
[----:B------:R-:W3:Y:S01]  /*2e1f0*/  LDL R89, [R1+0x4ac] ;  /* 0x0004ac0001597983 */ /* 0x000ee20000100800 */
[----:B------:R-:W-:-:S04]  /*2e200*/  IMAD R9, R9, UR4, RZ ;  /* 0x0000000409097c24 */ /* 0x000fc8000f8e02ff */
[C---:B------:R-:W-:Y:S02]  /*2e210*/  IMAD R11, R8.reuse, UR5, R9 ;  /* 0x00000005080b7c24 */ /* 0x040fe4000f8e0209 */
[----:B------:R-:W-:Y:S01]  /*2e220*/  IMAD.WIDE.U32 R8, R8, UR4, RZ ;  /* 0x0000000408087c25 */ /* 0x000fe2000f8e00ff */
[----:B------:R-:W-:-:S03]  /*2e230*/  ULDC.64 UR4, c[0x0][0xbe8] ;  /* 0x0002fa0000047ab9 */ /* 0x000fc60000000a00 */
[----:B------:R-:W-:Y:S01]  /*2e240*/  IMAD.IADD R9, R9, 0x1, R11 ;  /* 0x0000000109097824 */ /* 0x000fe200078e020b */
[----:B0-----:R-:W-:Y:S01]  /*2e250*/  SHF.R.S32.HI R13, RZ, 0x1f, R12 ;  /* 0x0000001fff0d7819 */ /* 0x001fe2000001140c */
        /* <DEDUP_REMOVED lines=8> */
[----:B--2---:R-:W-:-:S04]  /*2e2e0*/  IMAD R5, R88, 0x40, R198 ;  /* 0x0000004058057824 */ /* 0x004fc800078e02c6 */
[----:B------:R-:W-:-:S03]  /*2e2f0*/  IMAD.WIDE R18, R5, 0x2, R18 ;  /* 0x0000000205127825 */ /* 0x000fc600078e0212 */
[C---:B------:R-:W-:Y:S02]  /*2e300*/  IADD3 R29, P0, R18.reuse, 0x1000, RZ ;  /* 0x00001000121d7810 */ /* 0x040fe40007f1e0ff */
[C---:B------:R-:W-:Y:S02]  /*2e310*/  IADD3 R33, P1, R18.reuse, 0x2000, RZ ;  /* 0x0000200012217810 */ /* 0x040fe40007f3e0ff */
[C---:B------:R-:W-:Y:S02]  /*2e320*/  IADD3 R37, P3, R18.reuse, 0x3000, RZ ;  /* 0x0000300012257810 */ /* 0x040fe40007f7e0ff */
[----:B------:R-:W-:Y:S02]  /*2e330*/  IADD3 R41, P4, R18, 0x4000, RZ ;  /* 0x0000400012297810 */ /* 0x000fe40007f9e0ff */
[----:B------:R-:W-:Y:S02]  /*2e340*/  LOP3.LUT R28, R29, 0x380, RZ, 0xc0, !PT ;  /* 0x000003801d1c7812 */ /* 0x000fe400078ec0ff */
[----:B------:R-:W-:-:S02]  /*2e350*/  LOP3.LUT R32, R33, 0x380, RZ, 0xc0, !PT ;  /* 0x0000038021207812 */ /* 0x000fc400078ec0ff */
[----:B------:R-:W-:Y:S02]  /*2e360*/  LOP3.LUT R36, R37, 0x380, RZ, 0xc0, !PT ;  /* 0x0000038025247812 */ /* 0x000fe400078ec0ff */
[----:B------:R-:W-:Y:S02]  /*2e370*/  LOP3.LUT R40, R41, 0x380, RZ, 0xc0, !PT ;  /* 0x0000038029287812 */ /* 0x000fe400078ec0ff */
[----:B------:R-:W-:Y:S02]  /*2e380*/  SHF.R.U64 R28, R28, 0x3, RZ ;  /* 0x000000031c1c7819 */ /* 0x000fe400000012ff */
[----:B------:R-:W-:Y:S02]  /*2e390*/  SHF.R.U64 R32, R32, 0x3, RZ ;  /* 0x0000000320207819 */ /* 0x000fe400000012ff */
[----:B------:R-:W-:Y:S02]  /*2e3a0*/  IADD3 R45, P5, R18, 0x5000, RZ ;  /* 0x00005000122d7810 */ /* 0x000fe40007fbe0ff */
[----:B------:R-:W-:-:S02]  /*2e3b0*/  SHF.R.U64 R36, R36, 0x3, RZ ;  /* 0x0000000324247819 */ /* 0x000fc400000012ff */
[----:B------:R-:W-:Y:S02]  /*2e3c0*/  SHF.R.U64 R40, R40, 0x3, RZ ;  /* 0x0000000328287819 */ /* 0x000fe400000012ff */
[----:B------:R-:W-:Y:S01]  /*2e3d0*/  LOP3.LUT R28, R28, R29, RZ, 0x3c, !PT ;  /* 0x0000001d1c1c7212 */ /* 0x000fe200078e3cff */
[--C-:B------:R-:W-:Y:S01]  /*2e3e0*/  IMAD.X R29, RZ, RZ, R19.reuse, P0 ;  /* 0x000000ffff1d7224 */ /* 0x100fe200000e0613 */
[----:B------:R-:W-:Y:S01]  /*2e3f0*/  LOP3.LUT R32, R32, R33, RZ, 0x3c, !PT ;  /* 0x0000002120207212 */ /* 0x000fe200078e3cff */
[--C-:B------:R-:W-:Y:S01]  /*2e400*/  IMAD.X R33, RZ, RZ, R19.reuse, P1 ;  /* 0x000000ffff217224 */ /* 0x100fe200008e0613 */
[----:B------:R-:W-:Y:S02]  /*2e410*/  LOP3.LUT R44, R45, 0x380, RZ, 0xc0, !PT ;  /* 0x000003802d2c7812 */ /* 0x000fe400078ec0ff */
[----:B------:R-:W-:Y:S01]  /*2e420*/  LOP3.LUT R36, R36, R37, RZ, 0x3c, !PT ;  /* 0x0000002524247212 */ /* 0x000fe200078e3cff */
[--C-:B------:R-:W-:Y:S01]  /*2e430*/  IMAD.X R37, RZ, RZ, R19.reuse, P3 ;  /* 0x000000ffff257224 */ /* 0x100fe200018e0613 */
[----:B------:R-:W-:Y:S01]  /*2e440*/  LOP3.LUT R40, R40, R41, RZ, 0x3c, !PT ;  /* 0x0000002928287212 */ /* 0x000fe200078e3cff */
[----:B------:R-:W-:Y:S01]  /*2e450*/  IMAD.X R41, RZ, RZ, R19, P4 ;  /* 0x000000ffff297224 */ /* 0x000fe200020e0613 */
[C---:B------:R-:W-:Y:S01]  /*2e460*/  IADD3 R49, P0, R18.reuse, 0x6000, RZ ;  /* 0x0000600012317810 */ /* 0x040fe20007f1e0ff */
[----:B---3--:R-:W-:Y:S01]  /*2e470*/  IMAD R10, R89, 0x20, R88 ;  /* 0x00000020590a7824 */ /* 0x008fe200078e0258 */
[C---:B------:R-:W-:Y:S01]  /*2e480*/  IADD3 R53, P1, R18.reuse, 0x7000, RZ ;  /* 0x0000700012357810 */ /* 0x040fe20007f3e0ff */
[----:B------:R-:W5:Y:S01]  /*2e490*/  LD.E.128 R28, desc[UR44][R28.64] ;  /* 0x0000002c1c1c7980 */ /* 0x000f62000c101d00 */
[----:B------:R-:W-:-:S02]  /*2e4a0*/  IADD3 R57, P3, R18, 0x8000, RZ ;  /* 0x0000800012397810 */ /* 0x000fc40007f7e0ff */
[----:B------:R-:W-:Y:S01]  /*2e4b0*/  IADD3 R61, P4, R18, 0x9000, RZ ;  /* 0x00009000123d7810 */ /* 0x000fe20007f9e0ff */
[----:B------:R-:W5:Y:S01]  /*2e4c0*/  LD.E.128 R32, desc[UR44][R32.64] ;  /* 0x0000002c20207980 */ /* 0x000f62000c101d00 */
[----:B------:R-:W-:Y:S02]  /*2e4d0*/  SHF.R.U64 R44, R44, 0x3, RZ ;  /* 0x000000032c2c7819 */ /* 0x000fe400000012ff */
[----:B------:R-:W-:Y:S01]  /*2e4e0*/  LOP3.LUT R48, R49, 0x380, RZ, 0xc0, !PT ;  /* 0x0000038031307812 */ /* 0x000fe200078ec0ff */
[----:B------:R-:W5:Y:S01]  /*2e4f0*/  LD.E.128 R36, desc[UR44][R36.64] ;  /* 0x0000002c24247980 */ /* 0x000f62000c101d00 */
[----:B------:R-:W-:Y:S02]  /*2e500*/  LOP3.LUT R52, R53, 0x380, RZ, 0xc0, !PT ;  /* 0x0000038035347812 */ /* 0x000fe400078ec0ff */
[----:B------:R-:W-:Y:S01]  /*2e510*/  LOP3.LUT R56, R57, 0x380, RZ, 0xc0, !PT ;  /* 0x0000038039387812 */ /* 0x000fe200078ec0ff */
[----:B------:R-:W5:Y:S01]  /*2e520*/  LD.E.128 R40, desc[UR44][R40.64] ;  /* 0x0000002c28287980 */ /* 0x000f62000c101d00 */
[----:B------:R-:W-:-:S02]  /*2e530*/  LOP3.LUT R60, R61, 0x380, RZ, 0xc0, !PT ;  /* 0x000003803d3c7812 */ /* 0x000fc400078ec0ff */
[----:B------:R-:W-:Y:S02]  /*2e540*/  LOP3.LUT R44, R44, R45, RZ, 0x3c, !PT ;  /* 0x0000002d2c2c7212 */ /* 0x000fe400078e3cff */
[----:B------:R-:W-:Y:S02]  /*2e550*/  IADD3.X R45, RZ, R19, RZ, P5, !PT ;  /* 0x00000013ff2d7210 */ /* 0x000fe40002ffe4ff */
[----:B------:R-:W-:Y:S02]  /*2e560*/  SHF.R.U64 R48, R48, 0x3, RZ ;  /* 0x0000000330307819 */ /* 0x000fe400000012ff */
[----:B------:R-:W-:Y:S02]  /*2e570*/  IADD3 R65, P5, R18, 0xa000, RZ ;  /* 0x0000a00012417810 */ /* 0x000fe40007fbe0ff */
[----:B------:R-:W-:Y:S01]  /*2e580*/  SHF.R.U64 R52, R52, 0x3, RZ ;  /* 0x0000000334347819 */ /* 0x000fe200000012ff */
[----:B------:R-:W5:Y:S01]  /*2e590*/  LD.E.128 R44, desc[UR44][R44.64] ;  /* 0x0000002c2c2c7980 */ /* 0x000f62000c101d00 */
[----:B------:R-:W-:-:S02]  /*2e5a0*/  SHF.R.U64 R56, R56, 0x3, RZ ;  /* 0x0000000338387819 */ /* 0x000fc400000012ff */
[----:B------:R-:W-:Y:S02]  /*2e5b0*/  SHF.R.U64 R60, R60, 0x3, RZ ;  /* 0x000000033c3c7819 */ /* 0x000fe400000012ff */
[----:B------:R-:W-:Y:S01]  /*2e5c0*/  LOP3.LUT R48, R48, R49, RZ, 0x3c, !PT ;  /* 0x0000003130307212 */ /* 0x000fe200078e3cff */
[--C-:B------:R-:W-:Y:S01]  /*2e5d0*/  IMAD.X R49, RZ, RZ, R19.reuse, P0 ;  /* 0x000000ffff317224 */ /* 0x100fe200000e0613 */
[----:B------:R-:W-:Y:S02]  /*2e5e0*/  LOP3.LUT R64, R65, 0x380, RZ, 0xc0, !PT ;  /* 0x0000038041407812 */ /* 0x000fe400078ec0ff */
        /* <DEDUP_REMOVED lines=19> */
[----:B------:R-:W-:Y:S02]  /*2e720*/  LOP3.LUT R5, R18, 0x380, RZ, 0xc0, !PT ;  /* 0x0000038012057812 */ /* 0x000fe400078ec0ff */
[----:B------:R-:W-:Y:S01]  /*2e730*/  LOP3.LUT R64, R64, R65, RZ, 0x3c, !PT ;  /* 0x0000004140407212 */ /* 0x000fe200078e3cff */
[----:B------:R-:W-:Y:S01]  /*2e740*/  IMAD.X R65, RZ, RZ, R19, P5 ;  /* 0x000000ffff417224 */ /* 0x000fe200028e0613 */
[----:B------:R-:W-:Y:S02]  /*2e750*/  SHF.R.U64 R68, R68, 0x3, RZ ;  /* 0x0000000344447819 */ /* 0x000fe400000012ff */
[----:B------:R-:W-:Y:S02]  /*2e760*/  SHF.R.U64 R72, R72, 0x3, RZ ;  /* 0x0000000348487819 */ /* 0x000fe400000012ff */
[----:B------:R-:W-:Y:S01]  /*2e770*/  SHF.R.U64 R76, R76, 0x3, RZ ;  /* 0x000000034c4c7819 */ /* 0x000fe200000012ff */
[----:B------:R-:W5:Y:S01]  /*2e780*/  LD.E.128 R64, desc[UR44][R64.64] ;  /* 0x0000002c40407980 */ /* 0x000f62000c101d00 */
[----:B------:R-:W-:-:S02]  /*2e790*/  SHF.R.U64 R80, R80, 0x3, RZ ;  /* 0x0000000350507819 */ /* 0x000fc400000012ff */
        /* <DEDUP_REMOVED lines=10> */
[----:B------:R-:W-:Y:S01]  /*2e840*/  LOP3.LUT R6, R7, 0x380, RZ, 0xc0, !PT ;  /* 0x0000038007067812 */ /* 0x000fe200078ec0ff */
[--C-:B------:R-:W-:Y:S01]  /*2e850*/  IMAD.X R85, RZ, RZ, R19.reuse, P5 ;  /* 0x000000ffff557224 */ /* 0x100fe200028e0613 */
[----:B------:R-:W-:Y:S01]  /*2e860*/  LOP3.LUT R4, R5, R18, RZ, 0x3c, !PT ;  /* 0x0000001205047212 */ /* 0x000fe200078e3cff */
[----:B------:R-:W-:Y:S01]  /*2e870*/  IMAD.MOV.U32 R5, RZ, RZ, R19 ;  /* 0x000000ffff057224 */ /* 0x000fe200078e0013 */
[----:B------:R-:W5:Y:S01]  /*2e880*/  LD.E.128 R68, desc[UR44][R68.64] ;  /* 0x0000002c44447980 */ /* 0x000f62000c101d00 */
[----:B------:R-:W0:Y:S01]  /*2e890*/  @P2 LDC R19, c[0x0][0xcf0] ;  /* 0x00033c00ff132b82 */ /* 0x000e220000000800 */
[----:B------:R-:W-:-:S02]  /*2e8a0*/  SHF.R.U64 R6, R6, 0x3, RZ ;  /* 0x0000000306067819 */ /* 0x000fc400000012ff */
[----:B------:R-:W5:Y:S02]  /*2e8b0*/  LD.E.128 R72, desc[UR44][R72.64] ;  /* 0x0000002c48487980 */ /* 0x000f64000c101d00 */
[----:B------:R-:W-:Y:S02]  /*2e8c0*/  LOP3.LUT R84, R6, R7, RZ, 0x3c, !PT ;  /* 0x0000000706547212 */ /* 0x000fe400078e3cff */
[----:B------:R-:W5:Y:S01]  /*2e8d0*/  LD.E.128 R4, desc[UR44][R4.64] ;  /* 0x0000002c04047980 */ /* 0x000f62000c101d00 */
[----:B------:R-:W-:-:S03]  /*2e8e0*/  IMAD.IADD R15, R209, 0x1, R10 ;  /* 0x00000001d10f7824 */ /* 0x000fc600078e020a */
        /* <DEDUP_REMOVED lines=8> */
[----:B--2---:R-:W2:Y:S01]  /*2e970*/  FENCE.VIEW.ASYNC.S ;  /* 0x00000000000073c6 */ /* 0x004ea20000000000 */
[----:B-1----:R-:W-:-:S04]  /*2e980*/  @P2 IMAD.HI.U32 R10, R15, R14, RZ ;  /* 0x0000000e0f0a2227 */ /* 0x002fc800078e00ff */
[----:B------:R-:W-:Y:S01]  /*2e990*/  IMAD.MOV.U32 R11, RZ, RZ, R15 ;  /* 0x000000ffff0b7224 */ /* 0x000fe200078e000f */
[----:B0-----:R-:W-:Y:S01]  /*2e9a0*/  @P2 SHF.R.U32.HI R11, RZ, R19, R10 ;  /* 0x00000013ff0b2219 */ /* 0x001fe2000001160a */
[----:B------:R-:W-:-:S03]  /*2e9b0*/  VIADD R10, R2, 0x32420 ;  /* 0x00032420020a7836 */ /* 0x000fc60000000000 */
[----:B------:R-:W-:Y:S02]  /*2e9c0*/  IADD3 R14, -R11, RZ, RZ ;  /* 0x000000ff0b0e7210 */ /* 0x000fe40007ffe1ff */
[----:B------:R-:W-:Y:S02]  /*2e9d0*/  SHF.R.S32.HI R12, RZ, 0x1f, R11 ;  /* 0x0000001fff0c7819 */ /* 0x000fe4000001140b */
[----:B------:R-:W-:Y:S01]  /*2e9e0*/  PRMT R10, RZ, 0x654, R10 ;  /* 0x00000654ff0a7816 */ /* 0x000fe2000000000a */
[----:B------:R-:W-:Y:S02]  /*2e9f0*/  IMAD R3, R3, R14, R15 ;  /* 0x0000000e03037224 */ /* 0x000fe400078e020f */
[----:B------:R-:W-:Y:S02]  /*2ea00*/  IMAD R12, R12, UR4, RZ ;  /* 0x000000040c0c7c24 */ /* 0x000fe4000f8e02ff */
[C---:B------:R-:W-:Y:S01]  /*2ea10*/  IMAD.WIDE.U32 R8, R11.reuse, UR4, R8 ;  /* 0x000000040b087c25 */ /* 0x040fe2000f8e0008 */
[----:B--2---:R0:W-:Y:S03]  /*2ea20*/  SYNCS.ARRIVE.TRANS64.RED.A1T0 RZ, [R10+URZ], RZ ;  /* 0x000000ff0aff79a7 */ /* 0x0041e6000810043f */
[----:B------:R-:W-:Y:S01]  /*2ea30*/  IMAD R13, R11, UR5, R12 ;  /* 0x000000050b0d7c24 */ /* 0x000fe2000f8e020c */
[----:B------:R-:W-:Y:S01]  /*2ea40*/  ULDC.64 UR4, c[0x0][0xbd8] ;  /* 0x0002f60000047ab9 */ /* 0x000fe20000000a00 */
[----:B0-----:R-:W-:-:S02]  /*2ea50*/  SHF.R.S32.HI R10, RZ, 0x1f, R3 ;  /* 0x0000001fff0a7819 */ /* 0x001fc40000011403 */
[----:B------:R-:W-:-:S03]  /*2ea60*/  IMAD.IADD R9, R9, 0x1, R13 ;  /* 0x0000000109097824 */ /* 0x000fc600078e020d */
        /* <DEDUP_REMOVED lines=11> */
.L_x_4289:
[----:B------:R-:W-:Y:S01]  /*2eb20*/  IMAD.IADD R209, R88, 0x1, R209 ;  /* 0x0000000158d17824 */ /* 0x000fe200078e02d1 */
[----:B------:R-:W-:Y:S04]  /*2eb30*/  BSSY B1, `(.L_x_4056) ;  /* 0x0000014000017945 */ /* 0x000fe80003800000 */
[----:B------:R-:W-:-:S13]  /*2eb40*/  ISETP.GE.AND P0, PT, R209, R0, PT ;  /* 0x00000000d100720c */ /* 0x000fda0003f06270 */
[----:B------:R-:W-:Y:S05]  /*2eb50*/  @P0 BRA `(.L_x_4057) ;  /* 0x0000000000440947 */ /* 0x000fea0003800000 */
[----:B------:R-:W-:Y:S02]  /*2eb60*/  ULDC UR4, c[0x0][0xbc8] ;  /* 0x0002f20000047ab9 */ /* 0x000fe40000000800 */
[----:B------:R-:W-:Y:S02]  /*2eb70*/  ISETP.GE.AND P3, PT, R198, UR4, PT ;  /* 0x00000004c6007c0c */ /* 0x000fe4000bf66270 */
[----:B------:R-:W-:Y:S02]  /*2eb80*/  ISETP.GE.AND P2, PT, R200, UR4, PT ;  /* 0x00000004c8007c0c */ /* 0x000fe4000bf46270 */
[----:B------:R-:W-:Y:S02]  /*2eb90*/  ISETP.GE.AND P1, PT, R199, UR4, PT ;  /* 0x00000004c7007c0c */ /* 0x000fe4000bf26270 */
[----:B------:R-:W-:-:S07]  /*2eba0*/  ISETP.GE.AND P0, PT, R201, UR4, PT ;  /* 0x00000004c9007c0c */ /* 0x000fce000bf06270 */
[-C--:B--2---:R-:W-:Y:S02]  /*2ebb0*/  @!P3 LEA R8, P5, R198, R14.reuse, 0x1 ;  /* 0x0000000ec608b211 */ /* 0x084fe400078a08ff */
[-C--:B------:R-:W-:Y:S02]  /*2ebc0*/  @!P2 LEA R10, P4, R200, R14.reuse, 0x1 ;  /* 0x0000000ec80aa211 */ /* 0x080fe400078808ff */
[-C--:B-1----:R-:W-:Y:S02]  /*2ebd0*/  @!P3 LEA.HI.X R9, R198, R3.reuse, R216, 0x1, P5 ;  /* 0x00000003c609b211 */ /* 0x082fe400028f0cd8 */
[-C--:B------:R-:W-:Y:S02]  /*2ebe0*/  @!P1 LEA R12, P5, R199, R14.reuse, 0x1 ;  /* 0x0000000ec70c9211 */ /* 0x080fe400078a08ff */
[----:B------:R-:W-:Y:S01]  /*2ebf0*/  @!P2 LEA.HI.X R11, R200, R3, R214, 0x1, P4 ;  /* 0x00000003c80ba211 */ /* 0x000fe200020f0cd6 */
[----:B-----5:R3:W-:Y:S01]  /*2ec00*/  @!P3 ST.E.128 desc[UR44][R8.64], R4 ;  /* 0x000000040800b985 */ /* 0x0207e2000c101d2c */
[----:B------:R-:W-:-:S02]  /*2ec10*/  @!P0 LEA R14, P4, R201, R14, 0x1 ;  /* 0x0000000ec90e8211 */ /* 0x000fc400078808ff */
[-C--:B------:R-:W-:Y:S01]  /*2ec20*/  @!P1 LEA.HI.X R13, R199, R3.reuse, R213, 0x1, P5 ;  /* 0x00000003c70d9211 */ /* 0x080fe200028f0cd5 */
[----:B------:R3:W-:Y:S01]  /*2ec30*/  @!P2 ST.E.128 desc[UR44][R10.64], R40 ;  /* 0x000000280a00a985 */ /* 0x0007e2000c101d2c */
[----:B------:R-:W-:-:S03]  /*2ec40*/  @!P0 LEA.HI.X R15, R201, R3, R212, 0x1, P4 ;  /* 0x00000003c90f8211 */ /* 0x000fc600020f0cd4 */
[----:B------:R3:W-:Y:S04]  /*2ec50*/  @!P1 ST.E.128 desc[UR44][R12.64], R56 ;  /* 0x000000380c009985 */ /* 0x0007e8000c101d2c */
[----:B------:R3:W-:Y:S02]  /*2ec60*/  @!P0 ST.E.128 desc[UR44][R14.64], R72 ;  /* 0x000000480e008985 */ /* 0x0007e4000c101d2c */
.L_x_4057:
[----:B------:R-:W-:Y:S05]  /*2ec70*/  BSYNC B1 ;  /* 0x0000000000017941 */ /* 0x000fea0003800000 */
.L_x_4056:
[----:B------:R-:W-:-:S03]  /*2ec80*/  UMOV UR4, 0xffffffff ;  /* 0xffffffff00047882 */ /* 0x000fc60000000000 */
[----:B------:R-:W-:Y:S05]  /*2ec90*/  BRA.DIV UR4, `(.L_x_4058) ;  /* 0x000000d204e87947 */ /* 0x000fea000b800000 */
[----:B-1----:R1:W4:Y:S04]  /*2eca0*/  SHFL.IDX PT, R3, R19, 0x1, 0x181f ;  /* 0x00381f0013037f89 */ /* 0x00232800000e0000 */
[----:B--23--:R1:W2:Y:S02]  /*2ecb0*/  SHFL.IDX PT, R14, R18, 0x1, 0x181f ;  /* 0x00381f00120e7f89 */ /* 0x00c2a400000e0000 */
.L_x_4293:
[----:B-----5:R-:W-:Y:S01]  /*2ecc0*/  VIADD R5, R209, 0x20 ;  /* 0x00000020d1057836 */ /* 0x020fe20000000000 */
        /* <DEDUP_REMOVED lines=10> */
[-C--:B----4-:R-:W-:Y:S02]  /*2ed70*/  @!P3 LEA.HI.X R5, R198, R3.reuse, R216, 0x1, P5 ;  /* 0x00000003c605b211 */ /* 0x090fe400028f0cd8 */
[-C--:B------:R-:W-:Y:S02]  /*2ed80*/  @!P1 LEA R8, P5, R199, R14.reuse, 0x1 ;  /* 0x0000000ec7089211 */ /* 0x080fe400078a08ff */
        /* <DEDUP_REMOVED lines=8> */
.L_x_4060:
[----:B------:R-:W-:Y:S05]  /*2ee10*/  BSYNC B1 ;  /* 0x0000000000017941 */ /* 0x000fea0003800000 */
.L_x_4059:
[----:B------:R-:W-:-:S03]  /*2ee20*/  UMOV UR4, 0xffffffff ;  /* 0xffffffff00047882 */ /* 0x000fc60000000000 */
[----:B------:R-:W-:Y:S05]  /*2ee30*/  BRA.DIV UR4, `(.L_x_4061) ;  /* 0x000000d204c87947 */ /* 0x000fea000b800000 */
[----:B----4-:R4:W0:Y:S04]  /*2ee40*/  SHFL.IDX PT, R3, R19, 0x2, 0x181f ;  /* 0x00581f0013037f89 */ /* 0x01082800000e0000 */
[----:B--2---:R4:W2:Y:S02]  /*2ee50*/  SHFL.IDX PT, R14, R18, 0x2, 0x181f ;  /* 0x00581f00120e7f89 */ /* 0x0048a400000e0000 */
.L_x_4297:
[----:B---3--:R-:W-:Y:S01]  /*2ee60*/  VIADD R5, R209, 0x40 ;  /* 0x00000040d1057836 */ /* 0x008fe20000000000 */
        /* <DEDUP_REMOVED lines=10> */
[-C--:B0-----:R-:W-:Y:S02]  /*2ef10*/  @!P3 LEA.HI.X R5, R198, R3.reuse, R216, 0x1, P5 ;  /* 0x00000003c605b211 */ /* 0x081fe400028f0cd8 */
        /* <DEDUP_REMOVED lines=9> */
.L_x_4063:
[----:B------:R-:W-:Y:S05]  /*2efb0*/  BSYNC B1 ;  /* 0x0000000000017941 */ /* 0x000fea0003800000 */
.L_x_4062:
[----:B------:R-:W-:-:S03]  /*2efc0*/  UMOV UR4, 0xffffffff ;  /* 0xffffffff00047882 */ /* 0x000fc60000000000 */
[----:B------:R-:W-:Y:S05]  /*2efd0*/  BRA.DIV UR4, `(.L_x_4064) ;  /* 0x000000d204a87947 */ /* 0x000fea000b800000 */
[----:B0-----:R0:W0:Y:S04]  /*2efe0*/  SHFL.IDX PT, R3, R19, 0x3, 0x181f ;  /* 0x00781f0013037f89 */ /* 0x00102800000e0000 */
[----:B--2---:R2:W0:Y:S02]  /*2eff0*/  SHFL.IDX PT, R14, R18, 0x3, 0x181f ;  /* 0x00781f00120e7f89 */ /* 0x00442400000e0000 */
.L_x_4301:
[----:B---3--:R-:W-:-:S05]  /*2f000*/  VIADD R5, R209, 0x60 ;  /* 0x00000060d1057836 */ /* 0x008fca0000000000 */
[----:B------:R-:W-:-:S13]  /*2f010*/  ISETP.GE.AND P0, PT, R5, R0, PT ;  /* 0x000000000500720c */ /* 0x000fda0003f06270 */
[----:B------:R-:W-:Y:S05]  /*2f020*/  @P0 BRA `(.L_x_4065) ;  /* 0x0000002c00ec0947 */ /* 0x000fea0003800000 */
[----:B------:R-:W-:Y:S02]  /*2f030*/  ULDC UR4, c[0x0][0xbc8] ;  /* 0x0002f20000047ab9 */ /* 0x000fe40000000800 */
[----:B------:R-:W-:Y:S02]  /*2f040*/  ISETP.GE.AND P3, PT, R198, UR4, PT ;  /* 0x00000004c6007c0c */ /* 0x000fe4000bf66270 */
[----:B------:R-:W-:Y:S02]  /*2f050*/  ISETP.GE.AND P4, PT, R200, UR4, PT ;  /* 0x00000004c8007c0c */ /* 0x000fe4000bf86270 */
[----:B------:R-:W-:-:S09]  /*2f060*/  ISETP.GE.AND P5, PT, R199, UR4, PT ;  /* 0x00000004c7007c0c */ /* 0x000fd2000bfa6270 */
[-C--:B0-----:R-:W-:Y:S02]  /*2f070*/  @!P3 LEA R4, P0, R198, R14.reuse, 0x1 ;  /* 0x0000000ec604b211 */ /* 0x081fe400078008ff */
[-C--:B------:R-:W-:Y:S02]  /*2f080*/  @!P4 LEA R6, P1, R200, R14.reuse, 0x1 ;  /* 0x0000000ec806c211 */ /* 0x080fe400078208ff */
[C---:B------:R-:W-:Y:S02]  /*2f090*/  @!P5 LEA R8, P2, R199.reuse, R14, 0x1 ;  /* 0x0000000ec708d211 */ /* 0x040fe400078408ff */
        /* <DEDUP_REMOVED lines=8> */
[----:B------:R-:W-:-:S04]  /*2f120*/  LEA R14, P0, R201, R14, 0x1 ;  /* 0x0000000ec90e7211 */ /* 0x000fc800078008ff */
[----:B------:R-:W-:-:S05]  /*2f130*/  LEA.HI.X R15, R201, R3, R212, 0x1, P0 ;  /* 0x00000003c90f7211 */ /* 0x000fca00000f0cd4 */
[----:B------:R3:W-:Y:S01]  /*2f140*/  ST.E.128 desc[UR44][R14.64], R84 ;  /* 0x000000540e007985 */ /* 0x0007e2000c101d2c */
[----:B------:R-:W-:Y:S05]  /*2f150*/  BRA `(.L_x_4065) ;  /* 0x0000002c00a07947 */ /* 0x000fea0003800000 */
.L_x_4054:
[----:B0-----:R-:W0:Y:S01]  /*2f160*/  @P2 LDC R13, c[0x0][0xcec] ;  /* 0x00033b00ff0d2b82 */ /* 0x001e220000000800 */
[----:B------:R-:W-:Y:S01]  /*2f170*/  ULDC.64 UR4, c[0x0][0xc08] ;  /* 0x0003020000047ab9 */ /* 0x000fe20000000a00 */
[----:B------:R-:W-:Y:S01]  /*2f180*/  ULDC.64 UR6, c[0x0][0xc30] ;  /* 0x00030c0000067ab9 */ /* 0x000fe20000000a00 */
[----:B------:R-:W-:Y:S01]  /*2f190*/  IMAD R9, R9, UR4, RZ ;  /* 0x0000000409097c24 */ /* 0x000fe2000f8e02ff */
[C---:B------:R-:W-:Y:S01]  /*2f1a0*/  IADD3 R20, R205.reuse, 0x18, RZ ;  /* 0x00000018cd147810 */ /* 0x040fe20007ffe0ff */
[C---:B------:R-:W-:Y:S01]  /*2f1b0*/  IMAD.WIDE.U32 R4, R8.reuse, UR4, RZ ;  /* 0x0000000408047c25 */ /* 0x040fe2000f8e00ff */
[----:B------:R-:W-:Y:S02]  /*2f1c0*/  SHF.R.S32.HI R25, RZ, 0x1f, R218 ;  /* 0x0000001fff197819 */ /* 0x000fe400000114da */
[----:B------:R-:W1:Y:S01]  /*2f1d0*/  @P2 LDC R6, c[0x0][0xcf0] ;  /* 0x00033c00ff062b82 */ /* 0x000e620000000800 */
[----:B------:R-:W-:Y:S01]  /*2f1e0*/  IMAD R9, R8, UR5, R9 ;  /* 0x0000000508097c24 */ /* 0x000fe2000f8e0209 */
[----:B------:R-:W-:Y:S01]  /*2f1f0*/  ULDC.64 UR4, c[0x0][0xc38] ;  /* 0x00030e0000047ab9 */ /* 0x000fe20000000a00 */
[----:B------:R-:W-:Y:S01]  /*2f200*/  VIADD R18, R205, 0x8 ;  /* 0x00000008cd127836 */ /* 0x000fe20000000000 */
[----:B------:R-:W-:Y:S01]  /*2f210*/  SHF.R.S32.HI R29, RZ, 0x1f, R20 ;  /* 0x0000001fff1d7819 */ /* 0x000fe20000011414 */
[----:B------:R-:W-:Y:S01]  /*2f220*/  IMAD.IADD R5, R5, 0x1, R9 ;  /* 0x0000000105057824 */ /* 0x000fe200078e0209 */
[----:B------:R-:W-:Y:S01]  /*2f230*/  SHF.R.S32.HI R9, RZ, 0x1f, R12 ;  /* 0x0000001fff097819 */ /* 0x000fe2000001140c */
[----:B------:R-:W-:Y:S01]  /*2f240*/  VIADD R19, R205, 0x10 ;  /* 0x00000010cd137836 */ /* 0x000fe20000000000 */
[----:B------:R-:W-:Y:S01]  /*2f250*/  SHF.R.S32.HI R26, RZ, 0x1f, R18 ;  /* 0x0000001fff1a7819 */ /* 0x000fe20000011412 */
[----:B------:R-:W-:-:S04]  /*2f260*/  IMAD.WIDE.U32 R4, R156, UR4, R4 ;  /* 0x000000049c047c25 */ /* 0x000fc8000f8e0004 */
[----:B------:R-:W-:Y:S01]  /*2f270*/  IMAD R5, R156, UR5, R5 ;  /* 0x000000059c057c24 */ /* 0x000fe2000f8e0205 */
[----:B------:R-:W-:Y:S01]  /*2f280*/  ULDC.64 UR4, c[0x0][0xc40] ;  /* 0x0003100000047ab9 */ /* 0x000fe20000000a00 */
[----:B------:R-:W-:Y:S02]  /*2f290*/  VIADD R21, R205, 0x20 ;  /* 0x00000020cd157836 */ /* 0x000fe40000000000 */
[----:B------:R-:W-:Y:S02]  /*2f2a0*/  IMAD R9, R9, UR4, RZ ;  /* 0x0000000409097c24 */ /* 0x000fe4000f8e02ff */
[----:B0-----:R-:W-:Y:S01]  /*2f2b0*/  @P2 IMAD.HI.U32 R13, R28, R13, RZ ;  /* 0x0000000d1c0d2227 */ /* 0x001fe200078e00ff */
[----:B------:R-:W-:-:S03]  /*2f2c0*/  SHF.R.S32.HI R30, RZ, 0x1f, R21 ;  /* 0x0000001fff1e7819 */ /* 0x000fc60000011415 */
[C---:B------:R-:W-:Y:S02]  /*2f2d0*/  IMAD R11, R12.reuse, UR5, R9 ;  /* 0x000000050c0b7c24 */ /* 0x040fe4000f8e0209 */
[----:B------:R-:W-:Y:S01]  /*2f2e0*/  IMAD.WIDE.U32 R4, R12, UR4, R4 ;  /* 0x000000040c047c25 */ /* 0x000fe2000f8e0004 */
[----:B------:R-:W-:-:S03]  /*2f2f0*/  ULDC.64 UR4, c[0x0][0xc48] ;  /* 0x0003120000047ab9 */ /* 0x000fc60000000a00 */
[----:B------:R-:W-:Y:S01]  /*2f300*/  IMAD.MOV.U32 R9, RZ, RZ, R28 ;  /* 0x000000ffff097224 */ /* 0x000fe200078e001c */
[----:B-1----:R-:W-:Y:S01]  /*2f310*/  @P2 SHF.R.U32.HI R9, RZ, R6, R13 ;  /* 0x00000006ff092219 */ /* 0x002fe2000001160d */
[----:B------:R-:W-:Y:S02]  /*2f320*/  IMAD.IADD R5, R5, 0x1, R11 ;  /* 0x0000000105057824 */ /* 0x000fe400078e020b */
[----:B------:R-:W-:Y:S01]  /*2f330*/  VIADD R24, R205, 0x28 ;  /* 0x00000028cd187836 */ /* 0x000fe20000000000 */
[--C-:B------:R-:W-:Y:S01]  /*2f340*/  SHF.R.S32.HI R6, RZ, 0x1f, R9.reuse ;  /* 0x0000001fff067819 */ /* 0x100fe20000011409 */
[----:B------:R-:W-:Y:S02]  /*2f350*/  IMAD.MOV R8, RZ, RZ, -R9 ;  /* 0x000000ffff087224 */ /* 0x000fe400078e0a09 */
[----:B------:R-:W-:Y:S01]  /*2f360*/  IMAD.WIDE.U32 R4, R219, UR4, R4 ;  /* 0x00000004db047c25 */ /* 0x000fe2000f8e0004 */
[----:B------:R-:W-:-:S03]  /*2f370*/  SHF.R.S32.HI R31, RZ, 0x1f, R24 ;  /* 0x0000001fff1f7819 */ /* 0x000fc60000011418 */
[----:B------:R-:W-:Y:S01]  /*2f380*/  IMAD R3, R3, R8, R28 ;  /* 0x0000000803037224 */ /* 0x000fe200078e021c */
[----:B------:R-:W-:Y:S01]  /*2f390*/  SHF.R.S32.HI R28, RZ, 0x1f, R19 ;  /* 0x0000001fff1c7819 */ /* 0x000fe20000011413 */
[----:B------:R-:W-:Y:S02]  /*2f3a0*/  IMAD R6, R6, UR6, RZ ;  /* 0x0000000606067c24 */ /* 0x000fe4000f8e02ff */
[----:B------:R-:W-:Y:S01]  /*2f3b0*/  IMAD R5, R219, UR5, R5 ;  /* 0x00000005db057c24 */ /* 0x000fe2000f8e0205 */
[----:B------:R-:W-:Y:S01]  /*2f3c0*/  ULDC.64 UR4, c[0x0][0xc28] ;  /* 0x00030a0000047ab9 */ /* 0x000fe20000000a00 */
[C---:B------:R-:W-:Y:S01]  /*2f3d0*/  IMAD R11, R9.reuse, UR7, R6 ;  /* 0x00000007090b7c24 */ /* 0x040fe2000f8e0206 */
[----:B------:R-:W-:Y:S01]  /*2f3e0*/  SHF.R.S32.HI R6, RZ, 0x1f, R3 ;  /* 0x0000001fff067819 */ /* 0x000fe20000011403 */
[----:B------:R-:W-:-:S04]  /*2f3f0*/  IMAD.WIDE.U32 R4, R9, UR6, R4 ;  /* 0x0000000609047c25 */ /* 0x000fc8000f8e0004 */
[----:B------:R-:W-:Y:S02]  /*2f400*/  IMAD R6, R6, UR4, RZ ;  /* 0x0000000406067c24 */ /* 0x000fe4000f8e02ff */
[----:B------:R-:W-:Y:S02]  /*2f410*/  IMAD.IADD R5, R5, 0x1, R11 ;  /* 0x0000000105057824 */ /* 0x000fe400078e020b */
[----:B------:R-:W-:Y:S02]  /*2f420*/  VIADD R8, R2, 0x32420 ;  /* 0x0003242002087836 */ /* 0x000fe40000000000 */
[C---:B------:R-:W-:Y:S02]  /*2f430*/  IMAD R9, R3.reuse, UR5, R6 ;  /* 0x0000000503097c24 */ /* 0x040fe4000f8e0206 */
[----:B------:R-:W-:Y:S01]  /*2f440*/  IMAD.WIDE.U32 R4, R3, UR4, R4 ;  /* 0x0000000403047c25 */ /* 0x000fe2000f8e0004 */
[----:B------:R-:W-:Y:S01]  /*2f450*/  ULDC.64 UR4, c[0x0][0xc00] ;  /* 0x0003000000047ab9 */ /* 0x000fe20000000a00 */
[----:B------:R-:W-:-:S02]  /*2f460*/  PRMT R8, RZ, 0x654, R8 ;  /* 0x00000654ff087816 */ /* 0x000fc40000000008 */
[----:B------:R-:W-:Y:S01]  /*2f470*/  IMAD.IADD R5, R5, 0x1, R9 ;  /* 0x0000000105057824 */ /* 0x000fe200078e0209 */
[C---:B------:R-:W-:Y:S01]  /*2f480*/  LEA R3, P0, R4.reuse, UR4, 0x2 ;  /* 0x0000000404037c11 */ /* 0x040fe2000f8010ff */
[----:B------:R-:W-:Y:S01]  /*2f490*/  UMOV UR4, 0xffffffff ;  /* 0xffffffff00047882 */ /* 0x000fe20000000000 */
[----:B------:R0:W-:Y:S02]  /*2f4a0*/  SYNCS.ARRIVE.TRANS64.RED.A1T0 RZ, [R8+URZ], RZ ;  /* 0x000000ff08ff79a7 */ /* 0x0001e4000810043f */
[----:B------:R-:W-:Y:S01]  /*2f4b0*/  LEA.HI.X R4, R4, UR5, R5, 0x2, P0 ;  /* 0x0000000504047c11 */ /* 0x000fe200080f1405 */
[----:B------:R-:W-:Y:S08]  /*2f4c0*/  BRA.DIV UR4, `(.L_x_4066) ;  /* 0x000000ce04b47947 */ /* 0x000ff0000b800000 */
[----:B------:R1:W2:Y:S04]  /*2f4d0*/  SHFL.IDX PT, R5, R4, RZ, 0x1c1f ;  /* 0x001c1fff04057589 */ /* 0x0002a800000e0000 */
[----:B------:R1:W3:Y:S02]  /*2f4e0*/  SHFL.IDX PT, R6, R3, RZ, 0x1c1f ;  /* 0x001c1fff03067589 */ /* 0x0002e400000e0000 */
.L_x_4304:
[----:B------:R-:W-:Y:S01]  /*2f4f0*/  ISETP.GE.AND P0, PT, R33, R0, PT ;  /* 0x000000002100720c */ /* 0x000fe20003f06270 */
[----:B------:R-:W-:-:S12]  /*2f500*/  BSSY B1, `(.L_x_4067) ;  /* 0x00000d2000017945 */ /* 0x000fd80003800000 */
[----:B------:R-:W-:Y:S05]  /*2f510*/  @P0 BRA `(.L_x_4068) ;  /* 0x0000000c00400947 */ /* 0x000fea0003800000 */
[----:B------:R-:W-:Y:S01]  /*2f520*/  ULDC UR4, c[0x0][0xbc8] ;  /* 0x0002f20000047ab9 */ /* 0x000fe20000000800 */
[----:B------:R-:W4:Y:S01]  /*2f530*/  LDL R15, [R1+0x48c] ;  /* 0x00048c00010f7983 */ /* 0x000f220000100800 */
[----:B------:R-:W-:-:S03]  /*2f540*/  ISETP.GE.AND P0, PT, R205, UR4, PT ;  /* 0x00000004cd007c0c */ /* 0x000fc6000bf06270 */
[----:B------:R-:W5:Y:S04]  /*2f550*/  LDL R36, [R1+0x488] ;  /* 0x0004880001247983 */ /* 0x000f680000100800 */
[----:B------:R-:W5:Y:S04]  /*2f560*/  LDL R39, [R1+0x510] ;  /* 0x0005100001277983 */ /* 0x000f680000100800 */
[----:B------:R-:W5:Y:S04]  /*2f570*/  LDL R32, [R1+0x484] ;  /* 0x0004840001207983 */ /* 0x000f680000100800 */
[----:B------:R-:W4:Y:S01]  /*2f580*/  @!P0 LDL.64 R10, [R1+0x240] ;  /* 0x00024000010a8983 */ /* 0x000f220000100a00 */
[----:B------:R-:W-:Y:S01]  /*2f590*/  ISETP.GE.AND P1, PT, R18, UR4, PT ;  /* 0x0000000412007c0c */ /* 0x000fe2000bf26270 */
[----:B0--3--:R-:W-:-:S02]  /*2f5a0*/  @!P0 IMAD.MOV.U32 R8, RZ, RZ, R6 ;  /* 0x000000ffff088224 */ /* 0x009fc400078e0006 */
[----:B--2---:R-:W-:Y:S01]  /*2f5b0*/  @!P0 IMAD.MOV.U32 R9, RZ, RZ, R5 ;  /* 0x000000ffff098224 */ /* 0x004fe200078e0005 */
[----:B------:R-:W2:Y:S01]  /*2f5c0*/  LDL R37, [R1+0x50c] ;  /* 0x00050c0001257983 */ /* 0x000ea20000100800 */
[----:B------:R-:W-:-:S03]  /*2f5d0*/  @!P0 IMAD.WIDE R8, R205, 0x4, R8 ;  /* 0x00000004cd088825 */ /* 0x000fc600078e0208 */
[----:B------:R-:W3:Y:S04]  /*2f5e0*/  LDL R12, [R1+0x480] ;  /* 0x00048000010c7983 */ /* 0x000ee80000100800 */
[----:B------:R-:W3:Y:S04]  /*2f5f0*/  LDL R38, [R1+0x508] ;  /* 0x0005080001267983 */ /* 0x000ee80000100800 */
[----:B------:R-:W3:Y:S04]  /*2f600*/  LDL R13, [R1+0x47c] ;  /* 0x00047c00010d7983 */ /* 0x000ee80000100800 */
[----:B------:R-:W3:Y:S04]  /*2f610*/  LDL R34, [R1+0x504] ;  /* 0x0005040001227983 */ /* 0x000ee80000100800 */
[----:B------:R-:W3:Y:S04]  /*2f620*/  LDL R14, [R1+0x478] ;  /* 0x00047800010e7983 */ /* 0x000ee80000100800 */
[----:B------:R-:W3:Y:S04]  /*2f630*/  LDL R35, [R1+0x500] ;  /* 0x0005000001237983 */ /* 0x000ee80000100800 */
[----:B------:R-:W3:Y:S04]  /*2f640*/  LDL R33, [R1+0x4fc] ;  /* 0x0004fc0001217983 */ /* 0x000ee80000100800 */
[----:B----4-:R0:W-:Y:S04]  /*2f650*/  @!P0 ST.E.64 desc[UR44][R8.64], R10 ;  /* 0x0000000a08008985 */ /* 0x0101e8000c101b2c */
[----:B0-----:R-:W4:Y:S01]  /*2f660*/  @!P1 LDL.64 R8, [R1+0x250] ;  /* 0x0002500001089983 */ /* 0x001f220000100a00 */
[----:B------:R-:W-:-:S02]  /*2f670*/  ISETP.GE.AND P0, PT, R19, UR4, PT ;  /* 0x0000000413007c0c */ /* 0x000fc4000bf06270 */
[----:B------:R-:W-:-:S04]  /*2f680*/  @!P1 LEA R10, P2, R18, R6, 0x2 ;  /* 0x00000006120a9211 */ /* 0x000fc800078410ff */
[----:B------:R-:W-:-:S05]  /*2f690*/  @!P1 LEA.HI.X R11, R18, R5, R26, 0x2, P2 ;  /* 0x00000005120b9211 */ /* 0x000fca00010f141a */
[----:B----4-:R0:W-:Y:S04]  /*2f6a0*/  @!P1 ST.E.64 desc[UR44][R10.64], R8 ;  /* 0x000000080a009985 */ /* 0x0101e8000c101b2c */
[----:B0-----:R-:W4:Y:S01]  /*2f6b0*/  @!P0 LDL.64 R8, [R1+0x260] ;  /* 0x0002600001088983 */ /* 0x001f220000100a00 */
[----:B------:R-:W-:Y:S02]  /*2f6c0*/  ISETP.GE.AND P1, PT, R20, UR4, PT ;  /* 0x0000000414007c0c */ /* 0x000fe4000bf26270 */
        /* <DEDUP_REMOVED lines=24> */
[----:B-----5:R-:W-:Y:S02]  /*2f850*/  ISETP.GE.AND P0, PT, R36, UR4, PT ;  /* 0x0000000424007c0c */ /* 0x020fe4000bf06270 */
[----:B------:R-:W-:-:S04]  /*2f860*/  @!P1 LEA R10, P2, R15, R6, 0x2 ;  /* 0x000000060f0a9211 */ /* 0x000fc800078410ff */
[----:B------:R-:W-:Y:S02]  /*2f870*/  @!P1 LEA.HI.X R11, R15, R5, R39, 0x2, P2 ;  /* 0x000000050f0b9211 */ /* 0x000fe400010f1427 */
[----:B------:R-:W5:Y:S04]  /*2f880*/  LDL R15, [R1+0x474] ;  /* 0x00047400010f7983 */ /* 0x000f680000100800 */
[----:B------:R-:W5:Y:S04]  /*2f890*/  LDL R39, [R1+0x4e0] ;  /* 0x0004e00001277983 */ /* 0x000f680000100800 */
[----:B----4-:R0:W-:Y:S04]  /*2f8a0*/  @!P1 ST.E.64 desc[UR44][R10.64], R8 ;  /* 0x000000080a009985 */ /* 0x0101e8000c101b2c */
[----:B0-----:R-:W4:Y:S01]  /*2f8b0*/  @!P0 LDL.64 R8, [R1+0x2c0] ;  /* 0x0002c00001088983 */ /* 0x001f220000100a00 */
[----:B------:R-:W-:-:S02]  /*2f8c0*/  ISETP.GE.AND P1, PT, R32, UR4, PT ;  /* 0x0000000420007c0c */ /* 0x000fc4000bf26270 */
[----:B------:R-:W-:-:S04]  /*2f8d0*/  @!P0 LEA R10, P2, R36, R6, 0x2 ;  /* 0x00000006240a8211 */ /* 0x000fc800078410ff */
[----:B--2---:R-:W-:Y:S02]  /*2f8e0*/  @!P0 LEA.HI.X R11, R36, R5, R37, 0x2, P2 ;  /* 0x00000005240b8211 */ /* 0x004fe400010f1425 */
[----:B------:R-:W2:Y:S04]  /*2f8f0*/  LDL R37, [R1+0x470] ;  /* 0x0004700001257983 */ /* 0x000ea80000100800 */
[----:B------:R-:W2:Y:S04]  /*2f900*/  LDL R36, [R1+0x4f8] ;  /* 0x0004f80001247983 */ /* 0x000ea80000100800 */
[----:B----4-:R0:W-:Y:S04]  /*2f910*/  @!P0 ST.E.64 desc[UR44][R10.64], R8 ;  /* 0x000000080a008985 */ /* 0x0101e8000c101b2c */
[----:B0-----:R-:W4:Y:S01]  /*2f920*/  @!P1 LDL.64 R8, [R1+0x2d0] ;  /* 0x0002d00001089983 */ /* 0x001f220000100a00 */
[----:B---3--:R-:W-:-:S02]  /*2f930*/  ISETP.GE.AND P0, PT, R12, UR4, PT ;  /* 0x000000040c007c0c */ /* 0x008fc4000bf06270 */
[----:B------:R-:W-:-:S04]  /*2f940*/  @!P1 LEA R10, P2, R32, R6, 0x2 ;  /* 0x00000006200a9211 */ /* 0x000fc800078410ff */
[----:B------:R-:W-:Y:S02]  /*2f950*/  @!P1 LEA.HI.X R11, R32, R5, R38, 0x2, P2 ;  /* 0x00000005200b9211 */ /* 0x000fe400010f1426 */
[----:B------:R-:W3:Y:S04]  /*2f960*/  LDL R32, [R1+0x46c] ;  /* 0x00046c0001207983 */ /* 0x000ee80000100800 */
[----:B------:R-:W3:Y:S04]  /*2f970*/  LDL R38, [R1+0x4f4] ;  /* 0x0004f40001267983 */ /* 0x000ee80000100800 */
[----:B----4-:R0:W-:Y:S04]  /*2f980*/  @!P1 ST.E.64 desc[UR44][R10.64], R8 ;  /* 0x000000080a009985 */ /* 0x0101e8000c101b2c */
[----:B0-----:R-:W4:Y:S01]  /*2f990*/  @!P0 LDL.64 R8, [R1+0x2e0] ;  /* 0x0002e00001088983 */ /* 0x001f220000100a00 */
[----:B------:R-:W-:-:S02]  /*2f9a0*/  ISETP.GE.AND P1, PT, R13, UR4, PT ;  /* 0x000000040d007c0c */ /* 0x000fc4000bf26270 */
        /* <DEDUP_REMOVED lines=13> */
[----:B-----5:R-:W-:-:S02]  /*2fa80*/  ISETP.GE.AND P1, PT, R15, UR4, PT ;  /* 0x000000040f007c0c */ /* 0x020fc4000bf26270 */
[----:B------:R-:W-:-:S04]  /*2fa90*/  @!P0 LEA R10, P2, R14, R6, 0x2 ;  /* 0x000000060e0a8211 */ /* 0x000fc800078410ff */
[----:B------:R-:W-:Y:S02]  /*2faa0*/  @!P0 LEA.HI.X R11, R14, R5, R33, 0x2, P2 ;  /* 0x000000050e0b8211 */ /* 0x000fe400010f1421 */
[----:B------:R-:W5:Y:S04]  /*2fab0*/  LDL R14, [R1+0x460] ;  /* 0x00046000010e7983 */ /* 0x000f680000100800 */
[----:B------:R-:W5:Y:S04]  /*2fac0*/  LDL R33, [R1+0x4e8] ;  /* 0x0004e80001217983 */ /* 0x000f680000100800 */
[----:B----4-:R0:W-:Y:S04]  /*2fad0*/  @!P0 ST.E.64 desc[UR44][R10.64], R8 ;  /* 0x000000080a008985 */ /* 0x0101e8000c101b2c */
[----:B0-----:R-:W4:Y:S01]  /*2fae0*/  @!P1 LDL.64 R8, [R1+0x310] ;  /* 0x0003100001089983 */ /* 0x001f220000100a00 */
[----:B--2---:R-:W-:-:S02]  /*2faf0*/  ISETP.GE.AND P0, PT, R37, UR4, PT ;  /* 0x0000000425007c0c */ /* 0x004fc4000bf06270 */
[----:B------:R-:W-:-:S04]  /*2fb00*/  @!P1 LEA R10, P2, R15, R6, 0x2 ;  /* 0x000000060f0a9211 */ /* 0x000fc800078410ff */
[----:B------:R-:W-:Y:S02]  /*2fb10*/  @!P1 LEA.HI.X R11, R15, R5, R36, 0x2, P2 ;  /* 0x000000050f0b9211 */ /* 0x000fe400010f1424 */
        /* <DEDUP_REMOVED lines=43> */
[----:B----4-:R0:W-:Y:S04]  /*2fdd0*/  @!P1 ST.E.64 desc[UR44][R10.64], R8 ;  /* 0x000000080a009985 */ /* 0x0101e8000c101b2c */
[----:B0-----:R-:W4:Y:S01]  /*2fde0*/  @!P0 LDL.64 R8, [R1+0x380] ;  /* 0x0003800001088983 */ /* 0x001f220000100a00 */
[----:B------:R-:W-:-:S02]  /*2fdf0*/  ISETP.GE.AND P1, PT, R34, UR4, PT ;  /* 0x0000000422007c0c */ /* 0x000fc4000bf26270 */
        /* <DEDUP_REMOVED lines=14> */
[----:B-----5:R-:W-:Y:S02]  /*2fee0*/  @!P0 LEA.HI.X R11, R32, R5, R33, 0x2, P2 ;  /* 0x00000005200b8211 */ /* 0x020fe400010f1421 */
        /* <DEDUP_REMOVED lines=11> */
[----:B------:R-:W-:-:S02]  /*2ffa0*/  ISETP.GE.AND P1, PT, R36, UR4, PT ;  /* 0x0000000424007c0c */ /* 0x000fc4000bf26270 */
[----:B------:R-:W-:-:S04]  /*2ffb0*/  @!P0 LEA R10, P2, R13, R6, 0x2 ;  /* 0x000000060d0a8211 */ /* 0x000fc800078410ff */
[----:B---3--:R-:W-:Y:S02]  /*2ffc0*/  @!P0 LEA.HI.X R11, R13, R5, R15, 0x2, P2 ;  /* 0x000000050d0b8211 */ /* 0x008fe400010f140f */
        /* <DEDUP_REMOVED lines=21> */
[----:B-----5:R-:W-:-:S05]  /*30120*/  @!P0 LEA.HI.X R11, R227, R5, R33, 0x2, P2 ;  /* 0x00000005e30b8211 */ /* 0x020fca00010f1421 */
[----:B----4-:R0:W-:Y:S04]  /*30130*/  @!P0 ST.E.64 desc[UR44][R10.64], R8 ;  /* 0x000000080a008985 */ /* 0x0101e8000c101b2c */
[----:B0-----:R-:W4:Y:S01]  /*30140*/  @!P1 LDL.64 R8, [R1+0x410] ;  /* 0x0004100001089983 */ /* 0x001f220000100a00 */
[----:B--2---:R-:W-:Y:S02]  /*30150*/  ISETP.GE.AND P0, PT, R14, UR4, PT ;  /* 0x000000040e007c0c */ /* 0x004fe4000bf06270 */
[----:B------:R-:W-:-:S04]  /*30160*/  @!P1 LEA R10, P2, R220, R6, 0x2 ;  /* 0x00000006dc0a9211 */ /* 0x000fc800078410ff */
[----:B------:R-:W-:-:S05]  /*30170*/  @!P1 LEA.HI.X R11, R220, R5, R32, 0x2, P2 ;  /* 0x00000005dc0b9211 */ /* 0x000fca00010f1420 */
[----:B----4-:R0:W-:Y:S04]  /*30180*/  @!P1 ST.E.64 desc[UR44][R10.64], R8 ;  /* 0x000000080a009985 */ /* 0x0101e8000c101b2c */
[----:B0-----:R-:W2:Y:S01]  /*30190*/  @!P0 LDL.64 R8, [R1+0x420] ;  /* 0x0004200001088983 */ /* 0x001ea20000100a00 */
[----:B------:R-:W-:Y:S02]  /*301a0*/  ISETP.GE.AND P1, PT, R12, UR4, PT ;  /* 0x000000040c007c0c */ /* 0x000fe4000bf26270 */
[----:B------:R-:W-:-:S04]  /*301b0*/  @!P0 LEA R10, P2, R14, R6, 0x2 ;  /* 0x000000060e0a8211 */ /* 0x000fc800078410ff */
[----:B---3--:R-:W-:-:S05]  /*301c0*/  @!P0 LEA.HI.X R11, R14, R5, R15, 0x2, P2 ;  /* 0x000000050e0b8211 */ /* 0x008fca00010f140f */
[----:B--2---:R0:W-:Y:S04]  /*301d0*/  @!P0 ST.E.64 desc[UR44][R10.64], R8 ;  /* 0x000000080a008985 */ /* 0x0041e8000c101b2c */
[----:B0-----:R-:W2:Y:S01]  /*301e0*/  @!P1 LDL.64 R8, [R1+0x430] ;  /* 0x0004300001089983 */ /* 0x001ea20000100a00 */
[----:B------:R-:W-:-:S04]  /*301f0*/  @!P1 LEA R10, P0, R12, R6, 0x2 ;  /* 0x000000060c0a9211 */ /* 0x000fc800078010ff */
[----:B------:R-:W-:-:S05]  /*30200*/  @!P1 LEA.HI.X R11, R12, R5, R13, 0x2, P0 ;  /* 0x000000050c0b9211 */ /* 0x000fca00000f140d */
[----:B--2---:R4:W-:Y:S04]  /*30210*/  @!P1 ST.E.64 desc[UR44][R10.64], R8 ;  /* 0x000000080a009985 */ /* 0x0049e8000c101b2c */
.L_x_4068:
[----:B------:R-:W-:Y:S05]  /*30220*/  BSYNC B1 ;  /* 0x0000000000017941 */ /* 0x000fea0003800000 */
.L_x_4067:
[----:B------:R-:W-:-:S03]  /*30230*/  UMOV UR4, 0xffffffff ;  /* 0xffffffff00047882 */ /* 0x000fc60000000000 */
[----:B------:R-:W-:Y:S05]  /*30240*/  BRA.DIV UR4, `(.L_x_4069) ;  /* 0x000000c2048c7947 */ /* 0x000fea000b800000 */
[----:B------:R0:W0:Y:S04]  /*30250*/  SHFL.IDX PT, R33, R4, 0x1, 0x1c1f ;  /* 0x003c1f0004217f89 */ /* 0x00002800000e0000 */
[----:B------:R0:W0:Y:S02]  /*30260*/  SHFL.IDX PT, R14, R3, 0x1, 0x1c1f ;  /* 0x003c1f00030e7f89 */ /* 0x00002400000e0000 */
.L_x_4308:
[----:B------:R-:W-:-:S13]  /*30270*/  ISETP.GE.AND P0, PT, R7, R0, PT ;  /* 0x000000000700720c */ /* 0x000fda0003f06270 */
[----:B------:R-:W-:Y:S05]  /*30280*/  @P0 BRA `(.L_x_4065) ;  /* 0x0000001c00540947 */ /* 0x000fea0003800000 */
[----:B01----:R-:W0:Y:S01]  /*30290*/  LDC R3, c[0x0][0xbc8] ;  /* 0x0002f200ff037b82 */ /* 0x003e220000000800 */
[----:B------:R-:W5:Y:S04]  /*302a0*/  LDL R68, [R1+0x48c] ;  /* 0x00048c0001447983 */ /* 0x000f680000100800 */
[----:B------:R-:W5:Y:S04]  /*302b0*/  LDL R65, [R1+0x488] ;  /* 0x0004880001417983 */ /* 0x000f680000100800 */
[----:B------:R-:W5:Y:S04]  /*302c0*/  LDL R69, [R1+0x510] ;  /* 0x0005100001457983 */ /* 0x000f680000100800 */
[----:B------:R-:W5:Y:S04]  /*302d0*/  LDL R63, [R1+0x484] ;  /* 0x00048400013f7983 */ /* 0x000f680000100800 */
[----:B------:R-:W5:Y:S04]  /*302e0*/  LDL R61, [R1+0x50c] ;  /* 0x00050c00013d7983 */ /* 0x000f680000100800 */
[----:B------:R-:W5:Y:S01]  /*302f0*/  LDL R60, [R1+0x508] ;  /* 0x00050800013c7983 */ /* 0x000f620000100800 */
[----:B0-----:R-:W-:-:S03]  /*30300*/  ISETP.GE.AND P0, PT, R205, R3, PT ;  /* 0x00000003cd00720c */ /* 0x001fc60003f06270 */
[----:B------:R-:W5:Y:S04]  /*30310*/  LDL R67, [R1+0x480] ;  /* 0x0004800001437983 */ /* 0x000f680000100800 */
[----:B------:R-:W5:Y:S04]  /*30320*/  LDL R59, [R1+0x470] ;  /* 0x00047000013b7983 */ /* 0x000f680000100800 */
[----:B------:R-:W5:Y:S04]  /*30330*/  LDL R57, [R1+0x504] ;  /* 0x0005040001397983 */ /* 0x000f680000100800 */
[----:B---3--:R-:W3:Y:S01]  /*30340*/  @!P0 LDL.64 R6, [R1+0x248] ;  /* 0x0002480001068983 */ /* 0x008ee20000100a00 */
[----:B------:R-:W-:Y:S01]  /*30350*/  ISETP.GE.AND P1, PT, R18, R3, PT ;  /* 0x000000031200720c */ /* 0x000fe20003f26270 */
[----:B------:R-:W-:-:S02]  /*30360*/  @!P0 IMAD.MOV.U32 R4, RZ, RZ, R14 ;  /* 0x000000ffff048224 */ /* 0x000fc400078e000e */
[----:B--2---:R-:W-:Y:S01]  /*30370*/  @!P0 IMAD.MOV.U32 R5, RZ, RZ, R33 ;  /* 0x000000ffff058224 */ /* 0x004fe200078e0021 */
[----:B------:R-:W2:Y:S01]  /*30380*/  LDL R66, [R1+0x47c] ;  /* 0x00047c0001427983 */ /* 0x000ea20000100800 */
[----:B------:R-:W-:Y:S01]  /*30390*/  @!P0 IMAD.WIDE R4, R205, 0x4, R4 ;  /* 0x00000004cd048825 */ /* 0x000fe200078e0204 */
[----:B------:R-:W-:Y:S02]  /*303a0*/  ISETP.GE.AND P2, PT, R19, R3, PT ;  /* 0x000000031300720c */ /* 0x000fe40003f46270 */
        /* <DEDUP_REMOVED lines=28> */
[----:B---3--:R0:W-:Y:S04]  /*30570*/  @!P0 ST.E.64 desc[UR44][R4.64], R6 ;  /* 0x0000000604008985 */ /* 0x0081e8000c101b2c */
[----:B0-----:R-:W3:Y:S01]  /*30580*/  @!P1 LDL.64 R4, [R1+0x258] ;  /* 0x0002580001049983 */ /* 0x001ee20000100a00 */
[----:B------:R-:W-:-:S04]  /*30590*/  @!P1 LEA R6, P0, R18, R14, 0x2 ;  /* 0x0000000e12069211 */ /* 0x000fc800078010ff */
[----:B------:R-:W-:Y:S02]  /*305a0*/  @!P1 LEA.HI.X R7, R18, R33, R26, 0x2, P0 ;  /* 0x0000002112079211 */ /* 0x000fe400000f141a */
[----:B----4-:R-:W-:-:S03]  /*305b0*/  @!P2 LEA R10, P0, R19, R14, 0x2 ;  /* 0x0000000e130aa211 */ /* 0x010fc600078010ff */
[----:B---3--:R0:W-:Y:S04]  /*305c0*/  @!P1 ST.E.64 desc[UR44][R6.64], R4 ;  /* 0x0000000406009985 */ /* 0x0081e8000c101b2c */
[----:B------:R-:W3:Y:S01]  /*305d0*/  @!P2 LDL.64 R8, [R1+0x268] ;  /* 0x000268000108a983 */ /* 0x000ee20000100a00 */
[----:B------:R-:W-:Y:S02]  /*305e0*/  ISETP.GE.AND P1, PT, R20, R3, PT ;  /* 0x000000031400720c */ /* 0x000fe40003f26270 */
[----:B------:R-:W-:-:S05]  /*305f0*/  @!P2 LEA.HI.X R11, R19, R33, R28, 0x2, P0 ;  /* 0x00000021130ba211 */ /* 0x000fca00000f141c */
[----:B---3--:R1:W-:Y:S06]  /*30600*/  @!P2 ST.E.64 desc[UR44][R10.64], R8 ;  /* 0x000000080a00a985 */ /* 0x0083ec000c101b2c */
[----:B------:R-:W3:Y:S01]  /*30610*/  @!P1 LDL.64 R12, [R1+0x278] ;  /* 0x00027800010c9983 */ /* 0x000ee20000100a00 */
[----:B------:R-:W-:Y:S02]  /*30620*/  ISETP.GE.AND P2, PT, R21, R3, PT ;  /* 0x000000031500720c */ /* 0x000fe40003f46270 */
[----:B------:R-:W-:-:S04]  /*30630*/  @!P1 LEA R18, P0, R20, R14, 0x2 ;  /* 0x0000000e14129211 */ /* 0x000fc800078010ff */
[----:B------:R-:W-:-:S05]  /*30640*/  @!P1 LEA.HI.X R19, R20, R33, R29, 0x2, P0 ;  /* 0x0000002114139211 */ /* 0x000fca00000f141d */
[----:B---3--:R3:W-:Y:S04]  /*30650*/  @!P1 ST.E.64 desc[UR44][R18.64], R12 ;  /* 0x0000000c12009985 */ /* 0x0087e8000c101b2c */
[----:B0-----:R-:W4:Y:S01]  /*30660*/  @!P2 LDL.64 R4, [R1+0x288] ;  /* 0x000288000104a983 */ /* 0x001f220000100a00 */
[----:B------:R-:W-:Y:S02]  /*30670*/  ISETP.GE.AND P1, PT, R24, R3, PT ;  /* 0x000000031800720c */ /* 0x000fe40003f26270 */
[----:B------:R-:W-:-:S04]  /*30680*/  @!P2 LEA R20, P0, R21, R14, 0x2 ;  /* 0x0000000e1514a211 */ /* 0x000fc800078010ff */
[----:B------:R-:W-:-:S05]  /*30690*/  @!P2 LEA.HI.X R21, R21, R33, R30, 0x2, P0 ;  /* 0x000000211515a211 */ /* 0x000fca00000f141e */
[----:B----4-:R0:W-:Y:S04]  /*306a0*/  @!P2 ST.E.64 desc[UR44][R20.64], R4 ;  /* 0x000000041400a985 */ /* 0x0101e8000c101b2c */
[----:B------:R-:W4:Y:S01]  /*306b0*/  @!P1 LDL.64 R6, [R1+0x298] ;  /* 0x0002980001069983 */ /* 0x000f220000100a00 */
[----:B------:R-:W-:Y:S02]  /*306c0*/  ISETP.GE.AND P2, PT, R218, R3, PT ;  /* 0x00000003da00720c */ /* 0x000fe40003f46270 */
[----:B-1----:R-:W-:-:S04]  /*306d0*/  @!P1 LEA R10, P0, R24, R14, 0x2 ;  /* 0x0000000e180a9211 */ /* 0x002fc800078010ff */
[----:B------:R-:W-:-:S05]  /*306e0*/  @!P1 LEA.HI.X R11, R24, R33, R31, 0x2, P0 ;  /* 0x00000021180b9211 */ /* 0x000fca00000f141f */
[----:B----4-:R1:W-:Y:S04]  /*306f0*/  @!P1 ST.E.64 desc[UR44][R10.64], R6 ;  /* 0x000000060a009985 */ /* 0x0103e8000c101b2c */
[----:B------:R-:W4:Y:S01]  /*30700*/  @!P2 LDL.64 R8, [R1+0x2a8] ;  /* 0x0002a8000108a983 */ /* 0x000f220000100a00 */
[----:B-----5:R-:W-:Y:S02]  /*30710*/  ISETP.GE.AND P1, PT, R68, R3, PT ;  /* 0x000000034400720c */ /* 0x020fe40003f26270 */
[----:B---3--:R-:W-:-:S04]  /*30720*/  @!P2 LEA R12, P0, R218, R14, 0x2 ;  /* 0x0000000eda0ca211 */ /* 0x008fc800078010ff */
[----:B------:R-:W-:-:S05]  /*30730*/  @!P2 LEA.HI.X R13, R218, R33, R25, 0x2, P0 ;  /* 0x00000021da0da211 */ /* 0x000fca00000f1419 */
[----:B----4-:R3:W-:Y:S04]  /*30740*/  @!P2 ST.E.64 desc[UR44][R12.64], R8 ;  /* 0x000000080c00a985 */ /* 0x0107e8000c101b2c */
[----:B0-----:R-:W4:Y:S01]  /*30750*/  @!P1 LDL.64 R4, [R1+0x2b8] ;  /* 0x0002b80001049983 */ /* 0x001f220000100a00 */
[----:B------:R-:W-:Y:S02]  /*30760*/  ISETP.GE.AND P2, PT, R65, R3, PT ;  /* 0x000000034100720c */ /* 0x000fe40003f46270 */
[----:B------:R-:W-:-:S04]  /*30770*/  @!P1 LEA R18, P0, R68, R14, 0x2 ;  /* 0x0000000e44129211 */ /* 0x000fc800078010ff */
[----:B------:R-:W-:Y:S01]  /*30780*/  @!P1 LEA.HI.X R19, R68, R33, R69, 0x2, P0 ;  /* 0x0000002144139211 */ /* 0x000fe200000f1445 */
[----:B------:R-:W-:-:S04]  /*30790*/  IMAD.MOV.U32 R68, RZ, RZ, R61 ;  /* 0x000000ffff447224 */ /* 0x000fc800078e003d */
[----:B----4-:R0:W-:Y:S04]  /*307a0*/  @!P1 ST.E.64 desc[UR44][R18.64], R4 ;  /* 0x0000000412009985 */ /* 0x0101e8000c101b2c */
[----:B-1----:R-:W4:Y:S01]  /*307b0*/  @!P2 LDL.64 R6, [R1+0x2c8] ;  /* 0x0002c8000106a983 */ /* 0x002f220000100a00 */
[----:B------:R-:W-:Y:S02]  /*307c0*/  ISETP.GE.AND P1, PT, R63, R3, PT ;  /* 0x000000033f00720c */ /* 0x000fe40003f26270 */
[----:B------:R-:W-:-:S04]  /*307d0*/  @!P2 LEA R10, P0, R65, R14, 0x2 ;  /* 0x0000000e410aa211 */ /* 0x000fc800078010ff */
[----:B------:R-:W-:Y:S01]  /*307e0*/  @!P2 LEA.HI.X R11, R65, R33, R68, 0x2, P0 ;  /* 0x00000021410ba211 */ /* 0x000fe200000f1444 */
[----:B------:R-:W-:-:S04]  /*307f0*/  IMAD.MOV.U32 R61, RZ, RZ, R60 ;  /* 0x000000ffff3d7224 */ /* 0x000fc800078e003c */
[----:B----4-:R1:W-:Y:S04]  /*30800*/  @!P2 ST.E.64 desc[UR44][R10.64], R6 ;  /* 0x000000060a00a985 */ /* 0x0103e8000c101b2c */
[----:B---3--:R-:W3:Y:S01]  /*30810*/  @!P1 LDL.64 R8, [R1+0x2d8] ;  /* 0x0002d80001089983 */ /* 0x008ee20000100a00 */
[----:B------:R-:W-:Y:S01]  /*30820*/  ISETP.GE.AND P2, PT, R67, R3, PT ;  /* 0x000000034300720c */ /* 0x000fe20003f46270 */
[----:B------:R-:W-:Y:S01]  /*30830*/  IMAD.MOV.U32 R65, RZ, RZ, R61 ;  /* 0x000000ffff417224 */ /* 0x000fe200078e003d */
[----:B------:R-:W-:-:S04]  /*30840*/  @!P1 LEA R12, P0, R63, R14, 0x2 ;  /* 0x0000000e3f0c9211 */ /* 0x000fc800078010ff */
[----:B------:R-:W-:Y:S01]  /*30850*/  @!P1 LEA.HI.X R13, R63, R33, R65, 0x2, P0 ;  /* 0x000000213f0d9211 */ /* 0x000fe200000f1441 */
[----:B------:R-:W-:Y:S02]  /*30860*/  IMAD.MOV.U32 R60, RZ, RZ, R59 ;  /* 0x000000ffff3c7224 */ /* 0x000fe400078e003b */
[----:B------:R-:W-:Y:S02]  /*30870*/  IMAD.MOV.U32 R59, RZ, RZ, R57 ;  /* 0x000000ffff3b7224 */ /* 0x000fe400078e0039 */
[----:B---3--:R3:W-:Y:S04]  /*30880*/  @!P1 ST.E.64 desc[UR44][R12.64], R8 ;  /* 0x000000080c009985 */ /* 0x0087e8000c101b2c */
[----:B0-----:R-:W4:Y:S01]  /*30890*/  @!P2 LDL.64 R4, [R1+0x2e8] ;  /* 0x0002e8000104a983 */ /* 0x001f220000100a00 */
[----:B------:R-:W-:Y:S01]  /*308a0*/  IMAD.MOV.U32 R61, RZ, RZ, R59 ;  /* 0x000000ffff3d7224 */ /* 0x000fe200078e003b */
[----:B--2---:R-:W-:-:S02]  /*308b0*/  ISETP.GE.AND P1, PT, R66, R3, PT ;  /* 0x000000034200720c */ /* 0x004fc40003f26270 */
[----:B------:R-:W-:Y:S01]  /*308c0*/  @!P2 LEA R18, P0, R67, R14, 0x2 ;  /* 0x0000000e4312a211 */ /* 0x000fe200078010ff */
[----:B------:R-:W-:-:S05]  /*308d0*/  IMAD.MOV.U32 R68, RZ, RZ, R61 ;  /* 0x000000ffff447224 */ /* 0x000fca00078e003d */
[----:B------:R-:W-:Y:S01]  /*308e0*/  @!P2 LEA.HI.X R19, R67, R33, R68, 0x2, P0 ;  /* 0x000000214313a211 */ /* 0x000fe200000f1444 */
[----:B------:R-:W-:-:S04]  /*308f0*/  IMAD.MOV.U32 R57, RZ, RZ, R56 ;  /* 0x000000ffff397224 */ /* 0x000fc800078e0038 */
[----:B------:R-:W-:Y:S01]  /*30900*/  IMAD.MOV.U32 R59, RZ, RZ, R57 ;  /* 0x000000ffff3b7224 */ /* 0x000fe200078e0039 */
[----:B----4-:R0:W-:Y:S04]  /*30910*/  @!P2 ST.E.64 desc[UR44][R18.64], R4 ;  /* 0x000000041200a985 */ /* 0x0101e8000c101b2c */
[----:B-1----:R-:W2:Y:S01]  /*30920*/  @!P1 LDL.64 R6, [R1+0x2f8] ;  /* 0x0002f80001069983 */ /* 0x002ea20000100a00 */
[----:B------:R-:W-:Y:S01]  /*30930*/  IMAD.MOV.U32 R65, RZ, RZ, R59 ;  /* 0x000000ffff417224 */ /* 0x000fe200078e003b */
[----:B------:R-:W-:Y:S02]  /*30940*/  ISETP.GE.AND P2, PT, R64, R3, PT ;  /* 0x000000034000720c */ /* 0x000fe40003f46270 */
[----:B------:R-:W-:Y:S01]  /*30950*/  @!P1 LEA R10, P0, R66, R14, 0x2 ;  /* 0x0000000e420a9211 */ /* 0x000fe200078010ff */
[----:B------:R-:W-:-:S05]  /*30960*/  IMAD.MOV.U32 R67, RZ, RZ, R65 ;  /* 0x000000ffff437224 */ /* 0x000fca00078e0041 */
[----:B------:R-:W-:Y:S01]  /*30970*/  @!P1 LEA.HI.X R11, R66, R33, R67, 0x2, P0 ;  /* 0x00000021420b9211 */ /* 0x000fe200000f1443 */
[----:B------:R-:W-:Y:S02]  /*30980*/  IMAD.MOV.U32 R56, RZ, RZ, R55 ;  /* 0x000000ffff387224 */ /* 0x000fe400078e0037 */
[----:B------:R-:W-:-:S04]  /*30990*/  IMAD.MOV.U32 R55, RZ, RZ, R54 ;  /* 0x000000ffff377224 */ /* 0x000fc800078e0036 */
[----:B------:R-:W-:Y:S01]  /*309a0*/  IMAD.MOV.U32 R57, RZ, RZ, R55 ;  /* 0x000000ffff397224 */ /* 0x000fe200078e0037 */
[----:B--2---:R1:W-:Y:S04]  /*309b0*/  @!P1 ST.E.64 desc[UR44][R10.64], R6 ;  /* 0x000000060a009985 */ /* 0x0043e8000c101b2c */
[----:B---3--:R-:W2:Y:S01]  /*309c0*/  @!P2 LDL.64 R8, [R1+0x308] ;  /* 0x000308000108a983 */ /* 0x008ea20000100a00 */
[----:B------:R-:W-:Y:S01]  /*309d0*/  IMAD.MOV.U32 R63, RZ, RZ, R57 ;  /* 0x000000ffff3f7224 */ /* 0x000fe200078e0039 */
[----:B------:R-:W-:Y:S02]  /*309e0*/  ISETP.GE.AND P1, PT, R62, R3, PT ;  /* 0x000000033e00720c */ /* 0x000fe40003f26270 */
[C---:B------:R-:W-:Y:S01]  /*309f0*/  @!P2 LEA R12, P0, R64.reuse, R14, 0x2 ;  /* 0x0000000e400ca211 */ /* 0x040fe200078010ff */
[----:B------:R-:W-:Y:S01]  /*30a00*/  IMAD.MOV.U32 R65, RZ, RZ, R63 ;  /* 0x000000ffff417224 */ /* 0x000fe200078e003f */
[----:B------:R-:W3:Y:S04]  /*30a10*/  LDL R57, [R1+0x4f4] ;  /* 0x0004f40001397983 */ /* 0x000ee80000100800 */
[----:B------:R-:W-:Y:S01]  /*30a20*/  @!P2 LEA.HI.X R13, R64, R33, R65, 0x2, P0 ;  /* 0x00000021400da211 */ /* 0x000fe200000f1441 */
[----:B------:R-:W-:-:S02]  /*30a30*/  IMAD.MOV.U32 R54, RZ, RZ, R53 ;  /* 0x000000ffff367224 */ /* 0x000fc400078e0035 */
[----:B------:R-:W-:-:S04]  /*30a40*/  IMAD.MOV.U32 R53, RZ, RZ, R52 ;  /* 0x000000ffff357224 */ /* 0x000fc800078e0034 */
[----:B------:R-:W-:Y:S01]  /*30a50*/  IMAD.MOV.U32 R55, RZ, RZ, R53 ;  /* 0x000000ffff377224 */ /* 0x000fe200078e0035 */
[----:B--2---:R2:W-:Y:S04]  /*30a60*/  @!P2 ST.E.64 desc[UR44][R12.64], R8 ;  /* 0x000000080c00a985 */ /* 0x0045e8000c101b2c */
[----:B0-----:R-:W4:Y:S01]  /*30a70*/  @!P1 LDL.64 R4, [R1+0x318] ;  /* 0x0003180001049983 */ /* 0x001f220000100a00 */
[----:B------:R-:W-:Y:S01]  /*30a80*/  IMAD.MOV.U32 R61, RZ, RZ, R55 ;  /* 0x000000ffff3d7224 */ /* 0x000fe200078e0037 */
[----:B------:R-:W-:Y:S02]  /*30a90*/  ISETP.GE.AND P2, PT, R60, R3, PT ;  /* 0x000000033c00720c */ /* 0x000fe40003f46270 */
[C---:B------:R-:W-:Y:S01]  /*30aa0*/  @!P1 LEA R18, P0, R62.reuse, R14, 0x2 ;  /* 0x0000000e3e129211 */ /* 0x040fe200078010ff */
[----:B------:R-:W-:Y:S01]  /*30ab0*/  IMAD.MOV.U32 R63, RZ, RZ, R61 ;  /* 0x000000ffff3f7224 */ /* 0x000fe200078e003d */
[----:B------:R-:W5:Y:S04]  /*30ac0*/  LDL R55, [R1+0x4e8] ;  /* 0x0004e80001377983 */ /* 0x000f680000100800 */
[----:B------:R-:W-:-:S05]  /*30ad0*/  @!P1 LEA.HI.X R19, R62, R33, R63, 0x2, P0 ;  /* 0x000000213e139211 */ /* 0x000fca00000f143f */
[----:B----4-:R0:W-:Y:S04]  /*30ae0*/  @!P1 ST.E.64 desc[UR44][R18.64], R4 ;  /* 0x0000000412009985 */ /* 0x0101e8000c101b2c */
[----:B-1----:R-:W4:Y:S01]  /*30af0*/  @!P2 LDL.64 R6, [R1+0x328] ;  /* 0x000328000106a983 */ /* 0x002f220000100a00 */
[----:B------:R-:W-:Y:S02]  /*30b00*/  ISETP.GE.AND P1, PT, R58, R3, PT ;  /* 0x000000033a00720c */ /* 0x000fe40003f26270 */
[----:B---3--:R-:W-:Y:S02]  /*30b10*/  MOV R61, R57 ;  /* 0x00000039003d7202 */ /* 0x008fe40000000f00 */
[----:B------:R-:W-:-:S04]  /*30b20*/  @!P2 LEA R10, P0, R60, R14, 0x2 ;  /* 0x0000000e3c0aa211 */ /* 0x000fc800078010ff */
[----:B------:R-:W-:Y:S01]  /*30b30*/  @!P2 LEA.HI.X R11, R60, R33, R61, 0x2, P0 ;  /* 0x000000213c0ba211 */ /* 0x000fe200000f143d */
[----:B------:R-:W-:-:S04]  /*30b40*/  IMAD.MOV.U32 R53, RZ, RZ, R48 ;  /* 0x000000ffff357224 */ /* 0x000fc800078e0030 */
[----:B----4-:R1:W-:Y:S04]  /*30b50*/  @!P2 ST.E.64 desc[UR44][R10.64], R6 ;  /* 0x000000060a00a985 */ /* 0x0103e8000c101b2c */
[----:B--2---:R-:W2:Y:S01]  /*30b60*/  @!P1 LDL.64 R8, [R1+0x338] ;  /* 0x0003380001089983 */ /* 0x004ea20000100a00 */
[----:B------:R-:W-:Y:S01]  /*30b70*/  ISETP.GE.AND P2, PT, R56, R3, PT ;  /* 0x000000033800720c */ /* 0x000fe20003f46270 */
[----:B------:R-:W-:Y:S01]  /*30b80*/  IMAD.MOV.U32 R59, RZ, RZ, R53 ;  /* 0x000000ffff3b7224 */ /* 0x000fe200078e0035 */
[----:B------:R-:W-:-:S04]  /*30b90*/  @!P1 LEA R12, P0, R58, R14, 0x2 ;  /* 0x0000000e3a0c9211 */ /* 0x000fc800078010ff */
[----:B------:R-:W-:Y:S01]  /*30ba0*/  @!P1 LEA.HI.X R13, R58, R33, R59, 0x2, P0 ;  /* 0x000000213a0d9211 */ /* 0x000fe200000f143b */
[----:B------:R-:W-:-:S04]  /*30bb0*/  IMAD.MOV.U32 R57, RZ, RZ, R51 ;  /* 0x000000ffff397224 */ /* 0x000fc800078e0033 */
[----:B--2---:R2:W-:Y:S04]  /*30bc0*/  @!P1 ST.E.64 desc[UR44][R12.64], R8 ;  /* 0x000000080c009985 */ /* 0x0045e8000c101b2c */
[----:B0-----:R-:W3:Y:S01]  /*30bd0*/  @!P2 LDL.64 R4, [R1+0x348] ;  /* 0x000348000104a983 */ /* 0x001ee20000100a00 */
[----:B------:R-:W-:Y:S02]  /*30be0*/  ISETP.GE.AND P1, PT, R54, R3, PT ;  /* 0x000000033600720c */ /* 0x000fe40003f26270 */
[----:B------:R-:W-:-:S04]  /*30bf0*/  @!P2 LEA R18, P0, R56, R14, 0x2 ;  /* 0x0000000e3812a211 */ /* 0x000fc800078010ff */
[----:B------:R-:W-:Y:S01]  /*30c00*/  @!P2 LEA.HI.X R19, R56, R33, R57, 0x2, P0 ;  /* 0x000000213813a211 */ /* 0x000fe200000f1439 */
[----:B------:R-:W-:-:S04]  /*30c10*/  IMAD.MOV.U32 R52, RZ, RZ, R43 ;  /* 0x000000ffff347224 */ /* 0x000fc800078e002b */
[----:B---3--:R0:W-:Y:S04]  /*30c20*/  @!P2 ST.E.64 desc[UR44][R18.64], R4 ;  /* 0x000000041200a985 */ /* 0x0081e8000c101b2c */
[----:B-1----:R-:W3:Y:S01]  /*30c30*/  @!P1 LDL.64 R6, [R1+0x358] ;  /* 0x0003580001069983 */ /* 0x002ee20000100a00 */
[----:B------:R-:W-:Y:S01]  /*30c40*/  ISETP.GE.AND P2, PT, R52, R3, PT ;  /* 0x000000033400720c */ /* 0x000fe20003f46270 */
[----:B------:R-:W-:Y:S01]  /*30c50*/  IMAD.MOV.U32 R48, RZ, RZ, R47 ;  /* 0x000000ffff307224 */ /* 0x000fe200078e002f */
[C---:B------:R-:W-:Y:S01]  /*30c60*/  @!P1 LEA R10, P0, R54.reuse, R14, 0x2 ;  /* 0x0000000e360a9211 */ /* 0x040fe200078010ff */
[----:B------:R-:W4:Y:S03]  /*30c70*/  LDL R47, [R1+0x4e4] ;  /* 0x0004e400012f7983 */ /* 0x000f260000100800 */
[----:B-----5:R-:W-:-:S05]  /*30c80*/  @!P1 LEA.HI.X R11, R54, R33, R55, 0x2, P0 ;  /* 0x00000021360b9211 */ /* 0x020fca00000f1437 */
[----:B---3--:R1:W-:Y:S04]  /*30c90*/  @!P1 ST.E.64 desc[UR44][R10.64], R6 ;  /* 0x000000060a009985 */ /* 0x0083e8000c101b2c */
[----:B--2---:R-:W2:Y:S01]  /*30ca0*/  @!P2 LDL.64 R8, [R1+0x368] ;  /* 0x000368000108a983 */ /* 0x004ea20000100a00 */
[----:B------:R-:W-:Y:S01]  /*30cb0*/  ISETP.GE.AND P1, PT, R50, R3, PT ;  /* 0x000000033200720c */ /* 0x000fe20003f26270 */
[----:B----4-:R-:W-:Y:S01]  /*30cc0*/  IMAD.MOV.U32 R53, RZ, RZ, R47 ;  /* 0x000000ffff357224 */ /* 0x010fe200078e002f */
[C---:B------:R-:W-:Y:S01]  /*30cd0*/  @!P2 LEA R12, P0, R52.reuse, R14, 0x2 ;  /* 0x0000000e340ca211 */ /* 0x040fe200078010ff */
[----:B------:R-:W-:Y:S01]  /*30ce0*/  IMAD.MOV.U32 R51, RZ, RZ, R44 ;  /* 0x000000ffff337224 */ /* 0x000fe200078e002c */
[----:B------:R-:W3:Y:S02]  /*30cf0*/  LDL R47, [R1+0x4d8] ;  /* 0x0004d800012f7983 */ /* 0x000ee40000100800 */
[----:B------:R-:W-:-:S02]  /*30d00*/  @!P2 LEA.HI.X R13, R52, R33, R53, 0x2, P0 ;  /* 0x00000021340da211 */ /* 0x000fc400000f1435 */
[----:B------:R-:W4:Y:S04]  /*30d10*/  LDL R44, [R1+0x450] ;  /* 0x00045000012c7983 */ /* 0x000f280000100800 */
[----:B--2---:R2:W-:Y:S04]  /*30d20*/  @!P2 ST.E.64 desc[UR44][R12.64], R8 ;  /* 0x000000080c00a985 */ /* 0x0045e8000c101b2c */
[----:B0-----:R-:W5:Y:S01]  /*30d30*/  @!P1 LDL.64 R4, [R1+0x378] ;  /* 0x0003780001049983 */ /* 0x001f620000100a00 */
[----:B------:R-:W-:Y:S02]  /*30d40*/  ISETP.GE.AND P2, PT, R48, R3, PT ;  /* 0x000000033000720c */ /* 0x000fe40003f46270 */
[----:B------:R-:W-:-:S04]  /*30d50*/  @!P1 LEA R18, P0, R50, R14, 0x2 ;  /* 0x0000000e32129211 */ /* 0x000fc800078010ff */
[----:B------:R-:W-:-:S05]  /*30d60*/  @!P1 LEA.HI.X R19, R50, R33, R51, 0x2, P0 ;  /* 0x0000002132139211 */ /* 0x000fca00000f1433 */
[----:B-----5:R0:W-:Y:S04]  /*30d70*/  @!P1 ST.E.64 desc[UR44][R18.64], R4 ;  /* 0x0000000412009985 */ /* 0x0201e8000c101b2c */
[----:B-1----:R-:W5:Y:S01]  /*30d80*/  @!P2 LDL.64 R6, [R1+0x388] ;  /* 0x000388000106a983 */ /* 0x002f620000100a00 */
[----:B------:R-:W-:Y:S02]  /*30d90*/  ISETP.GE.AND P1, PT, R46, R3, PT ;  /* 0x000000032e00720c */ /* 0x000fe40003f26270 */
[----:B------:R-:W-:-:S04]  /*30da0*/  @!P2 LEA R10, P0, R48, R14, 0x2 ;  /* 0x0000000e300aa211 */ /* 0x000fc800078010ff */
[----:B------:R-:W-:-:S05]  /*30db0*/  @!P2 LEA.HI.X R11, R48, R33, R49, 0x2, P0 ;  /* 0x00000021300ba211 */ /* 0x000fca00000f1431 */
[----:B-----5:R1:W-:Y:S04]  /*30dc0*/  @!P2 ST.E.64 desc[UR44][R10.64], R6 ;  /* 0x000000060a00a985 */ /* 0x0203e8000c101b2c */
[----:B--2---:R-:W2:Y:S01]  /*30dd0*/  @!P1 LDL.64 R8, [R1+0x398] ;  /* 0x0003980001089983 */ /* 0x004ea20000100a00 */
[----:B----4-:R-:W-:Y:S02]  /*30de0*/  ISETP.GE.AND P2, PT, R44, R3, PT ;  /* 0x000000032c00720c */ /* 0x010fe40003f46270 */
[----:B------:R-:W-:-:S04]  /*30df0*/  @!P1 LEA R12, P0, R46, R14, 0x2 ;  /* 0x0000000e2e0c9211 */ /* 0x000fc800078010ff */
[----:B---3--:R-:W-:-:S05]  /*30e00*/  @!P1 LEA.HI.X R13, R46, R33, R47, 0x2, P0 ;  /* 0x000000212e0d9211 */ /* 0x008fca00000f142f */
        /* <DEDUP_REMOVED lines=8> */
[----:B------:R-:W-:Y:S02]  /*30e90*/  MOV R43, R32 ;  /* 0x00000020002b7202 */ /* 0x000fe40000000f00 */
[C---:B------:R-:W-:Y:S01]  /*30ea0*/  @!P1 LEA R10, P0, R42.reuse, R14, 0x2 ;  /* 0x0000000e2a0a9211 */ /* 0x040fe200078010ff */
[----:B------:R-:W4:Y:S03]  /*30eb0*/  LDL R32, [R1+0x490] ;  /* 0x0004900001207983 */ /* 0x000f260000100800 */
        /* <DEDUP_REMOVED lines=25> */
[----:B------:R-:W-:-:S07]  /*31050*/  @!P2 LEA.HI.X R19, R227, R33, R35, 0x2, P0 ;  /* 0x00000021e313a211 */ /* 0x000fce00000f1423 */
[C---:B-1----:R-:W-:Y:S01]  /*31060*/  @!P1 LEA R10, P0, R220.reuse, R14, 0x2 ;  /* 0x0000000edc0a9211 */ /* 0x042fe200078010ff */
[----:B---3--:R2:W-:Y:S04]  /*31070*/  @!P2 ST.E.64 desc[UR44][R18.64], R4 ;  /* 0x000000041200a985 */ /* 0x0085e8000c101b2c */
[----:B------:R-:W3:Y:S01]  /*31080*/  @!P1 LDL.64 R6, [R1+0x418] ;  /* 0x0004180001069983 */ /* 0x000ee20000100a00 */
[----:B------:R-:W-:Y:S02]  /*31090*/  @!P1 LEA.HI.X R11, R220, R33, R34, 0x2, P0 ;  /* 0x00000021dc0b9211 */ /* 0x000fe400000f1422 */
[-C--:B------:R-:W-:Y:S01]  /*310a0*/  ISETP.GE.AND P0, PT, R15, R3.reuse, PT ;  /* 0x000000030f00720c */ /* 0x080fe20003f06270 */
[----:B------:R-:W-:Y:S02]  /*310b0*/  BSSY B1, `(.L_x_4070) ;  /* 0x0000009000017945 */ /* 0x000fe40003800000 */
[----:B---3--:R2:W-:Y:S01]  /*310c0*/  @!P1 ST.E.64 desc[UR44][R10.64], R6 ;  /* 0x000000060a009985 */ /* 0x0085e2000c101b2c */
[----:B----4-:R-:W-:-:S09]  /*310d0*/  ISETP.GE.AND P1, PT, R32, R3, PT ;  /* 0x000000032000720c */ /* 0x010fd20003f26270 */
[----:B------:R-:W-:Y:S05]  /*310e0*/  @P0 BRA `(.L_x_4071) ;  /* 0x0000000000140947 */ /* 0x000fea0003800000 */
[----:B------:R-:W3:Y:S04]  /*310f0*/  LDL R34, [R1+0x4b4] ;  /* 0x0004b40001227983 */ /* 0x000ee80000100800 */
[----:B--2---:R-:W2:Y:S01]  /*31100*/  LDL.64 R6, [R1+0x428] ;  /* 0x0004280001067983 */ /* 0x004ea20000100a00 */
[----:B------:R-:W-:-:S04]  /*31110*/  LEA R4, P0, R15, R14, 0x2 ;  /* 0x0000000e0f047211 */ /* 0x000fc800078010ff */
[----:B---3--:R-:W-:-:S05]  /*31120*/  LEA.HI.X R5, R15, R33, R34, 0x2, P0 ;  /* 0x000000210f057211 */ /* 0x008fca00000f1422 */
[----:B--2---:R0:W-:Y:S04]  /*31130*/  ST.E.64 desc[UR44][R4.64], R6 ;  /* 0x0000000604007985 */ /* 0x0041e8000c101b2c */
.L_x_4071:
[----:B------:R-:W-:Y:S05]  /*31140*/  BSYNC B1 ;  /* 0x0000000000017941 */ /* 0x000fea0003800000 */
.L_x_4070:
[----:B------:R-:W-:Y:S05]  /*31150*/  @P1 BRA `(.L_x_4065) ;  /* 0x0000000c00a01947 */ /* 0x000fea0003800000 */
[----:B------:R-:W3:Y:S04]  /*31160*/  LDL R0, [R1+0x4b0] ;  /* 0x0004b00001007983 */ /* 0x000ee80000100800 */
[----:B0-2---:R-:W2:Y:S01]  /*31170*/  LDL.64 R4, [R1+0x438] ;  /* 0x0004380001047983 */ /* 0x005ea20000100a00 */
[----:B------:R-:W-:-:S04]  /*31180*/  LEA R14, P0, R32, R14, 0x2 ;  /* 0x0000000e200e7211 */ /* 0x000fc800078010ff */
[----:B---3--:R-:W-:-:S05]  /*31190*/  LEA.HI.X R15, R32, R33, R0, 0x2, P0 ;  /* 0x00000021200f7211 */ /* 0x008fca00000f1400 */
[----:B--2---:R0:W-:Y:S01]  /*311a0*/  ST.E.64 desc[UR44][R14.64], R4 ;  /* 0x000000040e007985 */ /* 0x0041e2000c101b2c */
[----:B------:R-:W-:Y:S05]  /*311b0*/  BRA `(.L_x_4065) ;  /* 0x0000000c00887947 */ /* 0x000fea0003800000 */
.L_x_4052:
[----:B------:R-:W-:Y:S01]  /*311c0*/  ULDC.64 UR4, c[0x0][0xd08] ;  /* 0x0003420000047ab9 */ /* 0x000fe20000000a00 */
[----:B------:R-:W3:Y:S01]  /*311d0*/  LDC.64 R4, c[0x0][0xd00] ;  /* 0x00034000ff047b82 */ /* 0x000ee20000000a00 */
[----:B------:R-:W-:Y:S01]  /*311e0*/  ISETP.NE.U32.AND P0, PT, RZ, UR4, PT ;  /* 0x00000004ff007c0c */ /* 0x000fe2000bf05070 */
[----:B------:R-:W2:Y:S01]  /*311f0*/  LDL R0, [R1+0x4a0] ;  /* 0x0004a00001007983 */ /* 0x000ea20000100800 */
[----:B------:R-:W-:Y:S02]  /*31200*/  IMAD.MOV.U32 R3, RZ, RZ, RZ ;  /* 0x000000ffff037224 */ /* 0x000fe400078e00ff */
[----:B------:R-:W-:Y:S01]  /*31210*/  ISETP.NE.AND.EX P1, PT, RZ, UR5, PT, P0 ;  /* 0x00000005ff007c0c */ /* 0x000fe2000bf25300 */
[----:B------:R-:W-:Y:S02]  /*31220*/  ULDC.64 UR4, c[0x0][0xd00] ;  /* 0x0003400000047ab9 */ /* 0x000fe40000000a00 */
[----:B------:R-:W-:-:S04]  /*31230*/  ISETP.NE.U32.AND P0, PT, RZ, UR4, PT ;  /* 0x00000004ff007c0c */ /* 0x000fc8000bf05070 */
[----:B------:R-:W-:-:S06]  /*31240*/  ISETP.NE.AND.EX P0, PT, RZ, UR5, PT, P0 ;  /* 0x00000005ff007c0c */ /* 0x000fcc000bf05300 */
[----:B------:R-:W4:Y:S01]  /*31250*/  @P1 LDC.64 R6, c[0x0][0xd08] ;  /* 0x00034200ff061b82 */ /* 0x000f220000000a00 */
[----:B------:R-:W-:Y:S02]  /*31260*/  ULDC UR4, c[0x0][0xb88] ;  /* 0x0002e20000047ab9 */ /* 0x000fe40000000800 */
[----:B------:R-:W-:Y:S02]  /*31270*/  IMAD.U32 R18, RZ, RZ, UR4 ;  /* 0x00000004ff127e24 */ /* 0x000fe4000f8e00ff */
[----:B---3--:R-:W-:-:S05]  /*31280*/  IMAD.WIDE R4, R211, 0x4, R4 ;  /* 0x00000004d3047825 */ /* 0x008fca00078e0204 */
[----:B------:R3:W5:Y:S01]  /*31290*/  @P0 LDG.E R3, desc[UR44][R4.64] ;  /* 0x0000002c04030981 */ /* 0x000762000c1e1900 */
[----:B----4-:R-:W-:-:S05]  /*312a0*/  @P1 IMAD.WIDE R6, R211, 0x4, R6 ;  /* 0x00000004d3061825 */ /* 0x010fca00078e0206 */
[----:B------:R3:W5:Y:S01]  /*312b0*/  @P1 LDG.E R18, desc[UR44][R6.64] ;  /* 0x0000002c06121981 */ /* 0x000762000c1e1900 */
[----:B------:R-:W-:Y:S02]  /*312c0*/  ISETP.NE.AND P2, PT, R210, RZ, PT ;  /* 0x000000ffd200720c */ /* 0x000fe40003f45270 */
[----:B------:R-:W-:-:S11]  /*312d0*/  SHF.R.S32.HI R26, RZ, 0x1f, R211 ;  /* 0x0000001fff1a7819 */ /* 0x000fd600000114d3 */
[----:B------:R-:W4:Y:S02]  /*312e0*/  @!P2 LDC R210, c[0x0][0xbd4] ;  /* 0x0002f500ffd2ab82 */ /* 0x000f240000000800 */
[----:B----4-:R-:W-:Y:S02]  /*312f0*/  ISETP.GT.AND P2, PT, R210, 0x1, PT ;  /* 0x00000001d200780c */ /* 0x010fe40003f44270 */
[----:B--2---:R-:W-:Y:S01]  /*31300*/  ISETP.GT.AND P3, PT, R0, 0x7f, PT ;  /* 0x0000007f0000780c */ /* 0x004fe20003f64270 */
[----:B---3--:R-:W-:-:S12]  /*31310*/  @P1 BRA `(.L_x_4072) ;  /* 0x0000000000101947 */ /* 0x008fd80003800000 */
[----:B------:R-:W-:Y:S05]  /*31320*/  @!P0 BRA `(.L_x_4072) ;  /* 0x00000000000c8947 */ /* 0x000fea0003800000 */
[----:B------:R-:W2:Y:S04]  /*31330*/  LDG.E R7, desc[UR44][R4.64] ;  /* 0x0000002c04077981 */ /* 0x000ea8000c1e1900 */
[----:B-----5:R-:W2:Y:S02]  /*31340*/  LDG.E R18, desc[UR44][R4.64+0x4] ;  /* 0x0000042c04127981 */ /* 0x020ea4000c1e1900 */
[----:B--2---:R-:W-:-:S07]  /*31350*/  IMAD.IADD R18, R18, 0x1, -R7 ;  /* 0x0000000112127824 */ /* 0x004fce00078e0a07 */
.L_x_4072:
[----:B------:R-:W-:Y:S01]  /*31360*/  BSSY B1, `(.L_x_4073) ;  /* 0x0000036000017945 */ /* 0x000fe20003800000 */
[----:B------:R-:W-:Y:S02]  /*31370*/  SEL R29, R211, RZ, !P0 ;  /* 0x000000ffd31d7207 */ /* 0x000fe40004000000 */
[----:B------:R-:W-:Y:S02]  /*31380*/  SEL R26, R26, RZ, !P0 ;  /* 0x000000ff1a1a7207 */ /* 0x000fe40004000000 */
[----:B-----5:R-:W-:Y:S01]  /*31390*/  SHF.R.S32.HI R24, RZ, 0x1f, R3 ;  /* 0x0000001fff187819 */ /* 0x020fe20000011403 */
[----:B------:R-:W-:Y:S06]  /*313a0*/  @P3 BRA `(.L_x_4074) ;  /* 0x0000000000c43947 */ /* 0x000fec0003800000 */
[----:B------:R-:W2:Y:S01]  /*313b0*/  S2R R4, SR_TID.X ;  /* 0x0000000000047919 */ /* 0x000ea20000002100 */
[----:B------:R-:W3:Y:S02]  /*313c0*/  LDC R33, c[0x0][0xce8] ;  /* 0x00033a00ff217b82 */ /* 0x000ee40000000800 */
[----:B---3--:R-:W-:Y:S01]  /*313d0*/  IMAD R0, R18, R33, RZ ;  /* 0x0000002112007224 */ /* 0x008fe200078e02ff */
[----:B--2---:R-:W-:-:S04]  /*313e0*/  IADD3 R31, R209, -0x80, R4 ;  /* 0xffffff80d11f7810 */ /* 0x004fc80007ffe004 */
[----:B------:R-:W-:-:S13]  /*313f0*/  ISETP.GE.AND P0, PT, R31, R0, PT ;  /* 0x000000001f00720c */ /* 0x000fda0003f06270 */
[----:B------:R-:W-:Y:S05]  /*31400*/  @P0 BRA `(.L_x_4074) ;  /* 0x0000000000ac0947 */ /* 0x000fea0003800000 */
[----:B------:R-:W-:Y:S01]  /*31410*/  IMAD.MOV.U32 R20, RZ, RZ, 0xab8 ;  /* 0x00000ab8ff147424 */ /* 0x000fe200078e00ff */
[----:B------:R-:W-:Y:S01]  /*31420*/  ISETP.GT.AND P0, PT, R210, 0x1, PT ;  /* 0x00000001d200780c */ /* 0x000fe20003f04270 */
[----:B------:R-:W2:Y:S01]  /*31430*/  LDC.64 R4, c[0x0][0xca8] ;  /* 0x00032a00ff047b82 */ /* 0x000ea20000000a00 */
[----:B------:R-:W-:Y:S01]  /*31440*/  ISETP.NE.AND P1, PT, R33, 0x1, PT ;  /* 0x000000012100780c */ /* 0x000fe20003f25270 */
[----:B------:R-:W-:Y:S01]  /*31450*/  IMAD.MOV.U32 R19, RZ, RZ, R31 ;  /* 0x000000ffff137224 */ /* 0x000fe200078e001f */
[----:B------:R-:W-:-:S05]  /*31460*/  SEL R20, R20, 0xa78, P0 ;  /* 0x00000a7814147807 */ /* 0x000fca0000000000 */
[----:B------:R-:W3:Y:S08]  /*31470*/  LDC.64 R8, c[0x0][R20+0x220] ;  /* 0x0000880014087b82 */ /* 0x000ef00000000a00 */
[----:B------:R-:W4:Y:S08]  /*31480*/  LDC.64 R12, c[0x0][R20+0x218] ;  /* 0x00008600140c7b82 */ /* 0x000f300000000a00 */
[----:B------:R-:W5:Y:S08]  /*31490*/  LDC.64 R10, c[0x0][R20+0x228] ;  /* 0x00008a00140a7b82 */ /* 0x000f700000000a00 */
[----:B------:R-:W0:Y:S08]  /*314a0*/  @P1 LDC R0, c[0x0][0xcec] ;  /* 0x00033b00ff001b82 */ /* 0x000e300000000800 */
[----:B------:R-:W1:Y:S08]  /*314b0*/  LDC.64 R6, c[0x0][R20+0x210] ;  /* 0x0000840014067b82 */ /* 0x000e700000000a00 */
[----:B------:R-:W5:Y:S01]  /*314c0*/  @P1 LDC R25, c[0x0][0xcf0] ;  /* 0x00033c00ff191b82 */ /* 0x000f620000000800 */
[----:B0-----:R-:W-:-:S07]  /*314d0*/  @P1 IMAD.HI.U32 R0, R31, R0, RZ ;  /* 0x000000001f001227 */ /* 0x001fce00078e00ff */
[----:B--2---:R-:W0:Y:S01]  /*314e0*/  @!P0 LDC R4, c[0x0][0xc50] ;  /* 0x00031400ff048b82 */ /* 0x004e220000000800 */
[-C--:B---3--:R-:W-:Y:S02]  /*314f0*/  IMAD R9, R9, R29.reuse, RZ ;  /* 0x0000001d09097224 */ /* 0x088fe400078e02ff */
[----:B------:R-:W-:-:S05]  /*31500*/  IMAD.WIDE.U32 R14, R8, R29, RZ ;  /* 0x0000001d080e7225 */ /* 0x000fca00078e00ff */
[----:B------:R-:W2:Y:S01]  /*31510*/  @!P0 LDC R5, c[0x0][0xc54] ;  /* 0x00031500ff058b82 */ /* 0x000ea20000000800 */
[-C--:B----4-:R-:W-:Y:S02]  /*31520*/  IMAD R21, R13, R156.reuse, RZ ;  /* 0x0000009c0d157224 */ /* 0x090fe400078e02ff */
[----:B------:R-:W-:Y:S01]  /*31530*/  IMAD.WIDE.U32 R12, R12, R156, RZ ;  /* 0x0000009c0c0c7225 */ /* 0x000fe200078e00ff */
[----:B-----5:R-:W-:-:S03]  /*31540*/  @P1 SHF.R.U32.HI R19, RZ, R25, R0 ;  /* 0x00000019ff131219 */ /* 0x020fc60000011600 */
[----:B------:R-:W-:Y:S01]  /*31550*/  IMAD R25, R8, R26, R9 ;  /* 0x0000001a08197224 */ /* 0x000fe200078e0209 */
[----:B------:R-:W-:Y:S01]  /*31560*/  SEL R9, R219, RZ, P0 ;  /* 0x000000ffdb097207 */ /* 0x000fe20000000000 */
[----:B------:R-:W-:Y:S01]  /*31570*/  IMAD.IADD R21, R13, 0x1, R21 ;  /* 0x000000010d157824 */ /* 0x000fe200078e0215 */
[----:B------:R-:W-:Y:S01]  /*31580*/  IADD3 R12, P1, P3, R14, R12, R3 ;  /* 0x0000000c0e0c7210 */ /* 0x000fe20007b3e003 */
[----:B------:R-:W-:Y:S02]  /*31590*/  IMAD.MOV R0, RZ, RZ, -R19 ;  /* 0x000000ffff007224 */ /* 0x000fe400078e0a13 */
[----:B------:R-:W-:Y:S02]  /*315a0*/  IMAD.IADD R25, R15, 0x1, R25 ;  /* 0x000000010f197824 */ /* 0x000fe400078e0219 */
        /* <DEDUP_REMOVED lines=8> */
[-C--:B-1----:R-:W-:Y:S01]  /*31630*/  IMAD R0, R7, R11.reuse, RZ ;  /* 0x0000000b07007224 */ /* 0x082fe200078e02ff */
[----:B------:R-:W-:Y:S01]  /*31640*/  SHF.R.S32.HI R13, RZ, 0x1f, R11 ;  /* 0x0000001fff0d7819 */ /* 0x000fe2000001140b */
[----:B------:R-:W-:Y:S02]  /*31650*/  IMAD.MOV.U32 R7, RZ, RZ, -0x800000 ;  /* 0xff800000ff077424 */ /* 0x000fe400078e00ff */
[----:B------:R-:W-:-:S04]  /*31660*/  IMAD.WIDE.U32 R8, R6, R11, R8 ;  /* 0x0000000b06087225 */ /* 0x000fc800078e0008 */
[----:B------:R-:W-:Y:S01]  /*31670*/  IMAD R13, R6, R13, R0 ;  /* 0x0000000d060d7224 */ /* 0x000fe200078e0200 */
[----:B0-----:R-:W-:-:S03]  /*31680*/  LEA R4, P0, R8, R4, 0x2 ;  /* 0x0000000408047211 */ /* 0x001fc600078010ff */
[----:B------:R-:W-:-:S05]  /*31690*/  IMAD.IADD R0, R9, 0x1, R13 ;  /* 0x0000000109007824 */ /* 0x000fca00078e020d */
[----:B--2---:R-:W-:-:S05]  /*316a0*/  LEA.HI.X R5, R8, R5, R0, 0x2, P0 ;  /* 0x0000000508057211 */ /* 0x004fca00000f1400 */
[----:B------:R2:W-:Y:S02]  /*316b0*/  STG.E desc[UR44][R4.64], R7 ;  /* 0x0000000704007986 */ /* 0x0005e4000c10192c */
.L_x_4074:
[----:B------:R-:W-:Y:S05]  /*316c0*/  BSYNC B1 ;  /* 0x0000000000017941 */ /* 0x000fea0003800000 */
.L_x_4073:
[----:B------:R-:W-:Y:S05]  /*316d0*/  @P2 BRA `(.L_x_4065) ;  /* 0x0000000800402947 */ /* 0x000fea0003800000 */
[----:B------:R-:W3:Y:S01]  /*316e0*/  LDL R9, [R1+0x4ac] ;  /* 0x0004ac0001097983 */ /* 0x000ee20000100800 */
[----:B------:R-:W4:Y:S01]  /*316f0*/  LDC R19, c[0x0][0xce8] ;  /* 0x00033a00ff137b82 */ /* 0x000f220000000800 */
[----:B------:R-:W-:Y:S01]  /*31700*/  ULDC.64 UR4, c[0x0][0xba0] ;  /* 0x0002e80000047ab9 */ /* 0x000fe20000000a00 */
[----:B------:R-:W-:Y:S01]  /*31710*/  ULDC.64 UR6, c[0x0][0xbf0] ;  /* 0x0002fc0000067ab9 */ /* 0x000fe20000000a00 */
[----:B------:R-:W3:Y:S01]  /*31720*/  LDL R8, [R1+0x49c] ;  /* 0x00049c0001087983 */ /* 0x000ee20000100800 */
[----:B------:R-:W-:Y:S02]  /*31730*/  IMAD R0, R24, UR4, RZ ;  /* 0x0000000418007c24 */ /* 0x000fe4000f8e02ff */
[----:B--2---:R-:W-:-:S04]  /*31740*/  IMAD.WIDE.U32 R4, R3, UR4, RZ ;  /* 0x0000000403047c25 */ /* 0x004fc8000f8e00ff */
[----:B------:R-:W-:Y:S01]  /*31750*/  IMAD R7, R3, UR5, R0 ;  /* 0x0000000503077c24 */ /* 0x000fe2000f8e0200 */
[----:B------:R-:W-:-:S03]  /*31760*/  ULDC.64 UR4, c[0x0][0xbe8] ;  /* 0x0002fa0000047ab9 */ /* 0x000fc60000000a00 */
[----:B------:R-:W-:Y:S02]  /*31770*/  IMAD.IADD R5, R5, 0x1, R7 ;  /* 0x0000000105057824 */ /* 0x000fe400078e0207 */
[----:B------:R-:W-:-:S04]  /*31780*/  IMAD.WIDE.U32 R4, R156, UR4, R4 ;  /* 0x000000049c047c25 */ /* 0x000fc8000f8e0004 */
[----:B------:R-:W-:Y:S01]  /*31790*/  IMAD R5, R156, UR5, R5 ;  /* 0x000000059c057c24 */ /* 0x000fe2000f8e0205 */
[----:B------:R-:W-:Y:S01]  /*317a0*/  ULDC.64 UR4, c[0x0][0xbe0] ;  /* 0x0002f80000047ab9 */ /* 0x000fe20000000a00 */
[----:B----4-:R-:W-:Y:S01]  /*317b0*/  ISETP.NE.AND P0, PT, R19, 0x1, PT ;  /* 0x000000011300780c */ /* 0x010fe20003f05270 */
[----:B------:R-:W-:-:S12]  /*317c0*/  IMAD.WIDE.U32 R4, R29, UR6, R4 ;  /* 0x000000061d047c25 */ /* 0x000fd8000f8e0004 */
[----:B------:R-:W2:Y:S08]  /*317d0*/  @P0 LDC R6, c[0x0][0xcec] ;  /* 0x00033b00ff060b82 */ /* 0x000eb00000000800 */
[----:B------:R-:W4:Y:S01]  /*317e0*/  @P0 LDC R11, c[0x0][0xcf0] ;  /* 0x00033c00ff0b0b82 */ /* 0x000f220000000800 */
[----:B---3--:R-:W-:-:S04]  /*317f0*/  IMAD R0, R9, 0x20, R8 ;  /* 0x0000002009007824 */ /* 0x008fc800078e0208 */
[----:B------:R-:W-:-:S04]  /*31800*/  IMAD.IADD R9, R209, 0x1, R0 ;  /* 0x00000001d1097824 */ /* 0x000fc800078e0200 */
[----:B--2---:R-:W-:Y:S01]  /*31810*/  @P0 IMAD.HI.U32 R0, R9, R6, RZ ;  /* 0x0000000609000227 */ /* 0x004fe200078e00ff */
[----:B------:R-:W-:-:S03]  /*31820*/  MOV R3, R9 ;  /* 0x0000000900037202 */ /* 0x000fc60000000f00 */
[----:B------:R-:W-:Y:S01]  /*31830*/  IMAD R6, R26, UR6, RZ ;  /* 0x000000061a067c24 */ /* 0x000fe2000f8e02ff */
[----:B----4-:R-:W-:-:S03]  /*31840*/  @P0 SHF.R.U32.HI R3, RZ, R11, R0 ;  /* 0x0000000bff030219 */ /* 0x010fc60000011600 */
[----:B------:R-:W-:Y:S01]  /*31850*/  IMAD R7, R29, UR7, R6 ;  /* 0x000000071d077c24 */ /* 0x000fe2000f8e0206 */
[--C-:B------:R-:W-:Y:S01]  /*31860*/  SHF.R.S32.HI R0, RZ, 0x1f, R3.reuse ;  /* 0x0000001fff007819 */ /* 0x100fe20000011403 */
[----:B------:R-:W-:Y:S02]  /*31870*/  IMAD.MOV R6, RZ, RZ, -R3 ;  /* 0x000000ffff067224 */ /* 0x000fe400078e0a03 */
[----:B------:R-:W-:Y:S02]  /*31880*/  IMAD.IADD R5, R5, 0x1, R7 ;  /* 0x0000000105057824 */ /* 0x000fe400078e0207 */
[----:B------:R-:W-:Y:S02]  /*31890*/  IMAD R0, R0, UR4, RZ ;  /* 0x0000000400007c24 */ /* 0x000fe4000f8e02ff */
[----:B------:R-:W-:Y:S02]  /*318a0*/  IMAD R7, R19, R6, R9 ;  /* 0x0000000613077224 */ /* 0x000fe400078e0209 */
[----:B------:R-:W-:-:S02]  /*318b0*/  IMAD R9, R3, UR5, R0 ;  /* 0x0000000503097c24 */ /* 0x000fc4000f8e0200 */
[----:B------:R-:W-:Y:S01]  /*318c0*/  IMAD.WIDE.U32 R4, R3, UR4, R4 ;  /* 0x0000000403047c25 */ /* 0x000fe2000f8e0004 */
        /* <DEDUP_REMOVED lines=12> */
[----:B------:R2:W3:Y:S04]  /*31990*/  SHFL.IDX PT, R3, R4, RZ, 0x181f ;  /* 0x00181fff04037589 */ /* 0x0004e800000e0000 */
[----:B------:R2:W4:Y:S02]  /*319a0*/  SHFL.IDX PT, R14, R0, RZ, 0x181f ;  /* 0x00181fff000e7589 */ /* 0x00052400000e0000 */
.L_x_4311:
[----:B------:R-:W-:Y:S01]  /*319b0*/  IMAD R18, R18, R19, RZ ;  /* 0x0000001312127224 */ /* 0x000fe200078e02ff */
[----:B------:R-:W-:Y:S01]  /*319c0*/  BSSY B1, `(.L_x_4076) ;  /* 0x0000015000017945 */ /* 0x000fe20003800000 */
[----:B------:R-:W-:-:S05]  /*319d0*/  IMAD.IADD R209, R8, 0x1, R209 ;  /* 0x0000000108d17824 */ /* 0x000fca00078e02d1 */
[----:B------:R-:W-:-:S13]  /*319e0*/  ISETP.GE.AND P0, PT, R209, R18, PT ;  /* 0x00000012d100720c */ /* 0x000fda0003f06270 */
[----:B------:R-:W-:Y:S05]  /*319f0*/  @P0 BRA `(.L_x_4077) ;  /* 0x0000000000440947 */ /* 0x000fea0003800000 */
[----:B------:R-:W-:Y:S02]  /*31a00*/  ULDC UR4, c[0x0][0xbc8] ;  /* 0x0002f20000047ab9 */ /* 0x000fe40000000800 */
[----:B------:R-:W-:Y:S02]  /*31a10*/  ISETP.GE.AND P3, PT, R198, UR4, PT ;  /* 0x00000004c6007c0c */ /* 0x000fe4000bf66270 */
[----:B------:R-:W-:Y:S02]  /*31a20*/  ISETP.GE.AND P2, PT, R200, UR4, PT ;  /* 0x00000004c8007c0c */ /* 0x000fe4000bf46270 */
[----:B------:R-:W-:Y:S02]  /*31a30*/  ISETP.GE.AND P1, PT, R199, UR4, PT ;  /* 0x00000004c7007c0c */ /* 0x000fe4000bf26270 */
[----:B------:R-:W-:-:S07]  /*31a40*/  ISETP.GE.AND P0, PT, R201, UR4, PT ;  /* 0x00000004c9007c0c */ /* 0x000fce000bf06270 */
[-C--:B----4-:R-:W-:Y:S02]  /*31a50*/  @!P3 LEA R6, P5, R198, R14.reuse, 0x1 ;  /* 0x0000000ec606b211 */ /* 0x090fe400078a08ff */
[-C--:B------:R-:W-:Y:S02]  /*31a60*/  @!P2 LEA R8, P4, R200, R14.reuse, 0x1 ;  /* 0x0000000ec808a211 */ /* 0x080fe400078808ff */
[-C--:B---3--:R-:W-:Y:S02]  /*31a70*/  @!P3 LEA.HI.X R7, R198, R3.reuse, R216, 0x1, P5 ;  /* 0x00000003c607b211 */ /* 0x088fe400028f0cd8 */
[-C--:B------:R-:W-:Y:S02]  /*31a80*/  @!P1 LEA R10, P5, R199, R14.reuse, 0x1 ;  /* 0x0000000ec70a9211 */ /* 0x080fe400078a08ff */
        /* <DEDUP_REMOVED lines=8> */
.L_x_4077:
[----:B------:R-:W-:Y:S05]  /*31b10*/  BSYNC B1 ;  /* 0x0000000000017941 */ /* 0x000fea0003800000 */
.L_x_4076:
[----:B------:R-:W-:-:S03]  /*31b20*/  UMOV UR4, 0xffffffff ;  /* 0xffffffff00047882 */ /* 0x000fc60000000000 */
[----:B------:R-:W-:Y:S05]  /*31b30*/  BRA.DIV UR4, `(.L_x_4078) ;  /* 0x000000aa04cc7947 */ /* 0x000fea000b800000 */
[----:B---3--:R3:W0:Y:S04]  /*31b40*/  SHFL.IDX PT, R3, R4, 0x1, 0x181f ;  /* 0x00381f0004037f89 */ /* 0x00862800000e0000 */
[----:B----4-:R3:W4:Y:S02]  /*31b50*/  SHFL.IDX PT, R14, R0, 0x1, 0x181f ;  /* 0x00381f00000e7f89 */ /* 0x01072400000e0000 */
.L_x_4315:
[----:B------:R-:W-:Y:S01]  /*31b60*/  VIADD R5, R209, 0x20 ;  /* 0x00000020d1057836 */ /* 0x000fe20000000000 */
        /* <DEDUP_REMOVED lines=10> */
[-C--:B0-----:R-:W-:Y:S02]  /*31c10*/  @!P3 LEA.HI.X R7, R198, R3.reuse, R216, 0x1, P5 ;  /* 0x00000003c607b211 */ /* 0x081fe400028f0cd8 */
        /* <DEDUP_REMOVED lines=9> */
.L_x_4080:
[----:B------:R-:W-:Y:S05]  /*31cb0*/  BSYNC B1 ;  /* 0x0000000000017941 */ /* 0x000fea0003800000 */
.L_x_4079:
[----:B------:R-:W-:-:S03]  /*31cc0*/  UMOV UR4, 0xffffffff ;  /* 0xffffffff00047882 */ /* 0x000fc60000000000 */
[----:B------:R-:W-:Y:S05]  /*31cd0*/  BRA.DIV UR4, `(.L_x_4081) ;  /* 0x000000aa04ac7947 */ /* 0x000fea000b800000 */
[----:B0-----:R0:W0:Y:S04]  /*31ce0*/  SHFL.IDX PT, R3, R4, 0x2, 0x181f ;  /* 0x00581f0004037f89 */ /* 0x00102800000e0000 */
[----:B----4-:R4:W0:Y:S02]  /*31cf0*/  SHFL.IDX PT, R14, R0, 0x2, 0x181f ;  /* 0x00581f00000e7f89 */ /* 0x01082400000e0000 */
.L_x_4319:
        /* <DEDUP_REMOVED lines=11> */
[-C--:B------:R-:W-:Y:S02]  /*31db0*/  @!P3 LEA.HI.X R7, R198, R3.reuse, R216, 0x1, P5 ;  /* 0x00000003c607b211 */ /* 0x080fe400028f0cd8 */
        /* <DEDUP_REMOVED lines=9> */
.L_x_4083:
[----:B------:R-:W-:Y:S05]  /*31e50*/  BSYNC B1 ;  /* 0x0000000000017941 */ /* 0x000fea0003800000 */
.L_x_4082:
[----:B------:R-:W-:-:S03]  /*31e60*/  UMOV UR4, 0xffffffff ;  /* 0xffffffff00047882 */ /* 0x000fc60000000000 */
[----:B------:R-:W-:Y:S05]  /*31e70*/  BRA.DIV UR4, `(.L_x_4084) ;  /* 0x000000aa048c7947 */ /* 0x000fea000b800000 */
[----:B0-----:R0:W0:Y:S04]  /*31e80*/  SHFL.IDX PT, R3, R4, 0x3, 0x181f ;  /* 0x00781f0004037f89 */ /* 0x00102800000e0000 */
[----:B------:R0:W0:Y:S02]  /*31e90*/  SHFL.IDX PT, R14, R0, 0x3, 0x181f ;  /* 0x00781f00000e7f89 */ /* 0x00002400000e0000 */
.L_x_4323:
[----:B0-234-:R-:W-:-:S05]  /*31ea0*/  VIADD R0, R209, 0x60 ;  /* 0x00000060d1007836 */ /* 0x01dfca0000000000 */
[----:B------:R-:W-:-:S13]  /*31eb0*/  ISETP.GE.AND P0, PT, R0, R18, PT ;  /* 0x000000120000720c */ /* 0x000fda0003f06270 */
[----:B------:R-:W-:Y:S05]  /*31ec0*/  @P0 BRA `(.L_x_4065) ;  /* 0x0000000000440947 */ /* 0x000fea0003800000 */
[----:B------:R-:W-:Y:S02]  /*31ed0*/  ULDC UR4, c[0x0][0xbc8] ;  /* 0x0002f20000047ab9 */ /* 0x000fe40000000800 */
[----:B------:R-:W-:Y:S02]  /*31ee0*/  ISETP.GE.AND P3, PT, R198, UR4, PT ;  /* 0x00000004c6007c0c */ /* 0x000fe4000bf66270 */
[----:B------:R-:W-:Y:S02]  /*31ef0*/  ISETP.GE.AND P2, PT, R200, UR4, PT ;  /* 0x00000004c8007c0c */ /* 0x000fe4000bf46270 */
[----:B------:R-:W-:Y:S02]  /*31f00*/  ISETP.GE.AND P1, PT, R199, UR4, PT ;  /* 0x00000004c7007c0c */ /* 0x000fe4000bf26270 */
[----:B------:R-:W-:-:S07]  /*31f10*/  ISETP.GE.AND P0, PT, R201, UR4, PT ;  /* 0x00000004c9007c0c */ /* 0x000fce000bf06270 */
[-C--:B------:R-:W-:Y:S02]  /*31f20*/  @!P3 LEA R4, P5, R198, R14.reuse, 0x1 ;  /* 0x0000000ec604b211 */ /* 0x080fe400078a08ff */
        /* <DEDUP_REMOVED lines=11> */
.L_x_4065:
[----:B------:R-:W-:Y:S05]  /*31fe0*/  BSYNC B0 ;  /* 0x0000000000007941 */ /* 0x000fea0003800000 */
.L_x_4051:
[----:B------:R-:W-:Y:S02]  /*31ff0*/  ULDC UR4, c[0x0][0xd3c] ;  /* 0x00034f0000047ab9 */ /* 0x000fe40000000800 */
[----:B-1----:R-:W-:-:S13]  /*32000*/  ISETP.GE.AND P0, PT, R99, UR4, PT ;  /* 0x0000000463007c0c */ /* 0x002fda000bf06270 */
[----:B------:R-:W-:Y:S05]  /*32010*/  @!P0 BRA `(.L_x_4085) ;  /* 0xfffffcf800048947 */ /* 0x000fea000383ffff */
[----:B------:R-:W-:Y:S05]  /*32020*/  BRA `(.L_x_3842) ;  /* 0x0000008800b47947 */ /* 0x000fea0003800000 */
.L_x_3840:
[----:B------:R-:W-:-:S08]  /*32030*/  NOP ;  /* 0x0000000000007918 */ /* 0x000fd00000000000 */
[----:B------:R-:W0:-:S00]  /*32040*/  USETMAXREG.DEALLOC.CTAPOOL 0x28 ;  /* 0x00000028000079c8 */ /* 0x000e0000080e0500 */
        /* <DEDUP_REMOVED lines=14> */
.L_x_4086:
        /* <DEDUP_REMOVED lines=44> */
.L_x_4090:
[----:B------:R-:W0:Y:S01]  /*323f0*/  LDC R0, c[0x0][0xd3c] ;  /* 0x00034f00ff007b82 */ /* 0x000e220000000800 */
[----:B------:R-:W-:Y:S01]  /*32400*/  UIADD3 UR4, UR4, 0x1f, URZ ;  /* 0x0000001f04047890 */ /* 0x000fe2000fffe03f */
[----:B------:R-:W-:Y:S02]  /*32410*/  ULDC UR7, c[0x0][0xd3c] ;  /* 0x00034f0000077ab9 */ /* 0x000fe40000000800 */
[----:B------:R-:W-:-:S03]  /*32420*/  IMAD.U32 R19, RZ, RZ, UR7 ;  /* 0x00000007ff137e24 */ /* 0x000fc6000f8e00ff */
        /* <DEDUP_REMOVED lines=33> */
.L_x_4088:
        /* <DEDUP_REMOVED lines=13> */
.L_x_4091:
        /* <DEDUP_REMOVED lines=14> */
[----:B0-----:R-:W-:Y:S01]  /*327f0*/  MOV R2, RZ ;  /* 0x000000ff00027202 */ /* 0x001fe20000000f00 */
        /* <DEDUP_REMOVED lines=40> */
[----:B------:R-:W-:-:S04]  /*32a80*/  @!P1 LOP3.LUT R2, RZ, R9, RZ, 0x33, !PT ;  /* 0x00000009ff029212 */ /* 0x000fc800078e33ff */
[----:B------:R-:W-:-:S05]  /*32a90*/  IADD3 R18, -R2, RZ, RZ ;  /* 0x000000ff02127210 */ /* 0x000fca0007ffe1ff */
[C---:B------:R-:W-:Y:S02]  /*32aa0*/  IMAD R18, R9.reuse, R18, R8 ;  /* 0x0000001209127224 */ /* 0x040fe400078e0208 */
[----:B------:R-:W-:Y:S02]  /*32ab0*/  IMAD R9, R9, 0x1000000, R2 ;  /* 0x0100000009097824 */ /* 0x000fe400078e0202 */
[----:B------:R-:W-:Y:S02]  /*32ac0*/  IMAD R2, R0, R3, R5 ;  /* 0x0000000300027224 */ /* 0x000fe400078e0205 */
[----:B------:R-:W-:Y:S01]  /*32ad0*/  IMAD R18, R18, 0x10000, R9 ;  /* 0x0001000012127824 */ /* 0x000fe200078e0209 */
[----:B------:R-:W-:Y:S06]  /*32ae0*/  BRA `(.L_x_4093) ;  /* 0x0000000000f47947 */ /* 0x000fec0003800000 */
.L_x_4092:
        /* <DEDUP_REMOVED lines=31> */
[----:B------:R-:W-:Y:S01]  /*32ce0*/  IMAD R4, R4, R2, R5 ;  /* 0x0000000204047224 */ /* 0x000fe200078e0205 */
[----:B------:R-:W-:Y:S02]  /*32cf0*/  MOV R2, RZ ;  /* 0x000000ff00027202 */ /* 0x000fe40000000f00 */
        /* <DEDUP_REMOVED lines=28> */
.L_x_4093:
[----:B------:R-:W-:-:S05]  /*32ec0*/  LOP3.LUT R17, RZ, R2, RZ, 0x33, !PT ;  /* 0x00000002ff117212 */ /* 0x000fca00078e33ff */
[----:B------:R-:W-:Y:S01]  /*32ed0*/  IMAD.IADD R17, R0, 0x1, R17 ;  /* 0x0000000100117824 */ /* 0x000fe200078e0211 */
[----:B------:R-:W-:Y:S06]  /*32ee0*/  BRA `(.L_x_4094) ;  /* 0x00000000000c7947 */ /* 0x000fec0003800000 */
.L_x_4089:
[----:B------:R-:W-:Y:S02]  /*32ef0*/  IMAD.MOV.U32 R17, RZ, RZ, RZ ;  /* 0x000000ffff117224 */ /* 0x000fe400078e00ff */
[----:B------:R-:W-:Y:S02]  /*32f00*/  IMAD.U32 R16, RZ, RZ, UR6 ;  /* 0x00000006ff107e24 */ /* 0x000fe4000f8e00ff */
[----:B------:R-:W-:-:S07]  /*32f10*/  IMAD.MOV.U32 R18, RZ, RZ, RZ ;  /* 0x000000ffff127224 */ /* 0x000fce00078e00ff */
.L_x_4094:
[----:B------:R-:W-:-:S13]  /*32f20*/  ISETP.NE.AND P0, PT, R7, RZ, PT ;  /* 0x000000ff0700720c */ /* 0x000fda0003f05270 */
[----:B------:R-:W0:Y:S01]  /*32f30*/  @!P0 S2R R3, SR_CgaCtaId ;  /* 0x0000000000038919 */ /* 0x000e220000008800 */
[----:B------:R-:W-:-:S04]  /*32f40*/  @!P0 MOV R0, 0x400 ;  /* 0x0000040000008802 */ /* 0x000fc80000000f00 */
[----:B0-----:R-:W-:-:S05]  /*32f50*/  @!P0 LEA R0, R3, R0, 0x18 ;  /* 0x0000000003008211 */ /* 0x001fca00078ec0ff */
[----:B------:R1:W-:Y:S01]  /*32f60*/  @!P0 STS.128 [R0+0x324d0], R16 ;  /* 0x0324d01000008388 */ /* 0x0003e20000000c00 */
[----:B------:R-:W-:Y:S06]  /*32f70*/  BAR.ARV 0x5, 0x180 ;  /* 0x0146000000007b1d */ /* 0x000fec0000002000 */
.L_x_4087:
[----:B------:R2:W-:Y:S01]  /*32f80*/  STL [R1+0x480], RZ ;  /* 0x000480ff01007387 */ /* 0x0005e20000100800 */
[----:B------:R-:W-:Y:S01]  /*32f90*/  ULDC UR4, c[0x0][0xd3c] ;  /* 0x00034f0000047ab9 */ /* 0x000fe20000000800 */
[----:B------:R-:W-:Y:S01]  /*32fa0*/  IMAD.MOV.U32 R27, RZ, RZ, 0x1 ;  /* 0x00000001ff1b7424 */ /* 0x000fe200078e00ff */
[----:B0-----:R-:W-:Y:S01]  /*32fb0*/  ISETP.GE.AND P0, PT, R19, UR4, PT ;  /* 0x0000000413007c0c */ /* 0x001fe2000bf06270 */
[----:B------:R-:W-:-:S12]  /*32fc0*/  IMAD.MOV.U32 R25, RZ, RZ, RZ ;  /* 0x000000ffff197224 */ /* 0x000fd800078e00ff */
[----:B--2---:R-:W-:Y:S05]  /*32fd0*/  @P0 BRA `(.L_x_4095) ;  /* 0x0000007400ec0947 */ /* 0x004fea0003800000 */
[----:B------:R-:W0:Y:S01]  /*32fe0*/  S2R R5, SR_TID.X ;  /* 0x0000000000057919 */ /* 0x000e220000002100 */
[----:B------:R-:W2:Y:S01]  /*32ff0*/  S2UR UR5, SR_CgaCtaId ;  /* 0x00000000000579c3 */ /* 0x000ea20000008800 */
[----:B------:R-:W-:Y:S01]  /*33000*/  UMOV UR4, 0x400 ;  /* 0x0000040000047882 */ /* 0x000fe20000000000 */
[----:B------:R-:W-:Y:S01]  /*33010*/  BSSY B8, `(.L_x_4095) ;  /* 0x0000777000087945 */ /* 0x000fe20003800000 */
[----:B------:R3:W-:Y:S01]  /*33020*/  STL [R1+0x480], RZ ;  /* 0x000480ff01007387 */ /* 0x0007e20000100800 */
[----:B------:R-:W-:Y:S01]  /*33030*/  IMAD.MOV.U32 R28, RZ, RZ, 0x1 ;  /* 0x00000001ff1c7424 */ /* 0x000fe200078e00ff */
[----:B------:R-:W-:Y:S02]  /*33040*/  CS2R R24, SRZ ;  /* 0x0000000000187805 */ /* 0x000fe4000001ff00 */
[----:B------:R-:W-:Y:S01]  /*33050*/  MOV R27, 0x1 ;  /* 0x00000001001b7802 */ /* 0x000fe20000000f00 */
[----:B------:R-:W-:Y:S01]  /*33060*/  ULDC.64 UR42, c[0x0][0x198] ;  /* 0x00006600002a7ab9 */ /* 0x000fe20000000a00 */
[----:B------:R-:W-:Y:S01]  /*33070*/  ULOP3.LUT UR40, UR38, 0x2, URZ, 0xfc, !UPT ;  /* 0x0000000226287892 */ /* 0x000fe2000f8efc3f */
[----:B------:R-:W-:Y:S01]  /*33080*/  ULDC UR39, c[0x0][0xc] ;  /* 0x0000030000277ab9 */ /* 0x000fe20000000800 */
[----:B--2---:R-:W-:-:S06]  /*33090*/  ULEA UR4, UR5, UR4, 0x18 ;  /* 0x0000000405047291 */ /* 0x004fcc000f8ec03f */
[----:B------:R-:W-:Y:S01]  /*330a0*/  IMAD.U32 R23, RZ, RZ, UR4 ;  /* 0x00000004ff177e24 */ /* 0x000fe2000f8e00ff */
[C---:B0-----:R-:W-:Y:S01]  /*330b0*/  LOP3.LUT R4, R5.reuse, 0x7f, RZ, 0xc0, !PT ;  /* 0x0000007f05047812 */ /* 0x041fe200078ec0ff */
[----:B-1----:R-:W-:-:S04]  /*330c0*/  IMAD.SHL.U32 R0, R5, 0x8, RZ ;  /* 0x0000000805007824 */ /* 0x002fc800078e00ff */
[----:B------:R-:W-:Y:S01]  /*330d0*/  IMAD.SHL.U32 R30, R4, 0x8, RZ ;  /* 0x00000008041e7824 */ /* 0x000fe200078e00ff */
[C---:B------:R-:W-:Y:S02]  /*330e0*/  LOP3.LUT R2, R0.reuse, 0x1f8, RZ, 0xc0, !PT ;  /* 0x000001f800027812 */ /* 0x040fe400078ec0ff */
[----:B------:R-:W-:Y:S02]  /*330f0*/  LOP3.LUT R0, R0, 0x38, RZ, 0xc0, !PT ;  /* 0x0000003800007812 */ /* 0x000fe400078ec0ff */
[----:B------:R-:W-:Y:S01]  /*33100*/  LOP3.LUT R3, R2, 0x38, R5, 0x78, !PT ;  /* 0x0000003802037812 */ /* 0x000fe200078e7805 */
[----:B------:R-:W-:-:S03]  /*33110*/  IMAD.SHL.U32 R2, R5, 0x10, RZ ;  /* 0x0000001005027824 */ /* 0x000fc600078e00ff */
[----:B------:R-:W-:Y:S02]  /*33120*/  LOP3.LUT R30, R3, 0x200, R30, 0xf8, !PT ;  /* 0x00000200031e7812 */ /* 0x000fe400078ef81e */
[----:B------:R-:W-:-:S03]  /*33130*/  SHF.R.U32.HI R3, RZ, 0x3, R4 ;  /* 0x00000003ff037819 */ /* 0x000fc60000011604 */
[----:B------:R-:W-:Y:S01]  /*33140*/  IMAD R26, R30, 0x2, R23 ;  /* 0x000000021e1a7824 */ /* 0x000fe200078e0217 */
[----:B------:R-:W-:Y:S02]  /*33150*/  LOP3.LUT R2, R3, 0x70, R2, 0xf8, !PT ;  /* 0x0000007003027812 */ /* 0x000fe400078ef802 */
[C---:B------:R-:W-:Y:S02]  /*33160*/  LOP3.LUT R3, R0.reuse, 0x40, RZ, 0xfc, !PT ;  /* 0x0000004000037812 */ /* 0x040fe400078efcff */
[C---:B------:R-:W-:Y:S02]  /*33170*/  LOP3.LUT R2, R0.reuse, 0x80, RZ, 0xfc, !PT ;  /* 0x0000008000027812 */ /* 0x040fe400078efcff */
[----:B---3--:R-:W-:-:S07]  /*33180*/  LOP3.LUT R0, R0, 0xc0, RZ, 0xfc, !PT ;  /* 0x000000c000007812 */ /* 0x008fce00078efcff */
.L_x_4220:
[----:B------:R-:W-:Y:S05]  /*33190*/  YIELD ;  /* 0x0000000000007946 */ /* 0x000fea0003800000 */
[----:B------:R-:W-:Y:S01]  /*331a0*/  ULDC.64 UR4, c[0x0][0xb20] ;  /* 0x0002c80000047ab9 */ /* 0x000fe20000000a00 */
[----:B------:R-:W-:Y:S01]  /*331b0*/  IMAD.MOV.U32 R33, RZ, RZ, RZ ;  /* 0x000000ffff217224 */ /* 0x000fe200078e00ff */
[----:B------:R-:W-:Y:S01]  /*331c0*/  ISETP.NE.U32.AND P0, PT, RZ, UR4, PT ;  /* 0x00000004ff007c0c */ /* 0x000fe2000bf05070 */
[----:B------:R-:W0:Y:S01]  /*331d0*/  LDC.64 R4, c[0x0][0xaf8] ;  /* 0x0002be00ff047b82 */ /* 0x000e220000000a00 */
[----:B------:R-:W-:Y:S02]  /*331e0*/  ULDC.64 UR6, c[0x0][0xb08] ;  /* 0x0002c20000067ab9 */ /* 0x000fe40000000a00 */
[----:B------:R-:W-:Y:S01]  /*331f0*/  ISETP.NE.AND.EX P0, PT, RZ, UR5, PT, P0 ;  /* 0x00000005ff007c0c */ /* 0x000fe2000bf05300 */
[----:B------:R-:W-:-:S12]  /*33200*/  ULDC.64 UR4, c[0x0][0xb10] ;  /* 0x0002c40000047ab9 */ /* 0x000fd80000000a00 */
[----:B-1----:R-:W1:Y:S02]  /*33210*/  @P0 LDC.64 R2, c[0x0][0xb20] ;  /* 0x0002c800ff020b82 */ /* 0x002e640000000a00 */
[----:B-1----:R-:W-:-:S05]  /*33220*/  @P0 IMAD.WIDE R2, R19, 0x4, R2 ;  /* 0x0000000413020825 */ /* 0x002fca00078e0202 */
[----:B------:R1:W5:Y:S01]  /*33230*/  @P0 LDG.E R33, desc[UR44][R2.64] ;  /* 0x0000002c02210981 */ /* 0x000362000c1e1900 */
[----:B------:R-:W-:Y:S01]  /*33240*/  ISETP.NE.U32.AND P0, PT, RZ, UR4, PT ;  /* 0x00000004ff007c0c */ /* 0x000fe2000bf05070 */
[----:B------:R-:W-:Y:S01]  /*33250*/  IMAD.MOV.U32 R37, RZ, RZ, RZ ;  /* 0x000000ffff257224 */ /* 0x000fe200078e00ff */
[----:B------:R-:W-:Y:S01]  /*33260*/  ISETP.NE.U32.AND P1, PT, RZ, UR6, PT ;  /* 0x00000006ff007c0c */ /* 0x000fe2000bf25070 */
[----:B------:R-:W-:Y:S01]  /*33270*/  IMAD.MOV.U32 R0, RZ, RZ, RZ ;  /* 0x000000ffff007224 */ /* 0x000fe200078e00ff */
[----:B------:R-:W-:Y:S01]  /*33280*/  ISETP.NE.AND.EX P2, PT, RZ, UR5, PT, P0 ;  /* 0x00000005ff007c0c */ /* 0x000fe2000bf45300 */
[----:B------:R-:W-:Y:S01]  /*33290*/  ULDC.64 UR4, c[0x0][0xaf8] ;  /* 0x0002be0000047ab9 */ /* 0x000fe20000000a00 */
[----:B------:R-:W-:Y:S01]  /*332a0*/  ISETP.NE.AND.EX P1, PT, RZ, UR7, PT, P1 ;  /* 0x00000007ff007c0c */ /* 0x000fe2000bf25310 */
[----:B0-----:R-:W-:Y:S01]  /*332b0*/  IMAD.WIDE R4, R19, 0x4, R4 ;  /* 0x0000000413047825 */ /* 0x001fe200078e0204 */
[----:B------:R-:W-:Y:S01]  /*332c0*/  ISETP.NE.U32.AND P0, PT, RZ, UR4, PT ;  /* 0x00000004ff007c0c */ /* 0x000fe2000bf05070 */
[----:B-1----:R-:W0:Y:S08]  /*332d0*/  LDC.64 R2, c[0x0][0xb08] ;  /* 0x0002c200ff027b82 */ /* 0x002e300000000a00 */
[----:B--23--:R-:W1:Y:S01]  /*332e0*/  @P2 LDC.64 R6, c[0x0][0xb10] ;  /* 0x0002c400ff062b82 */ /* 0x00ce620000000a00 */
[----:B------:R-:W-:Y:S01]  /*332f0*/  ULDC UR4, c[0x0][0x288] ;  /* 0x0000a20000047ab9 */ /* 0x000fe20000000800 */
[----:B------:R-:W-:Y:S01]  /*33300*/  ISETP.NE.AND.EX P0, PT, RZ, UR5, PT, P0 ;  /* 0x00000005ff007c0c */ /* 0x000fe2000bf05300 */
[----:B------:R-:W-:Y:S01]  /*33310*/  IMAD.U32 R8, RZ, RZ, UR4 ;  /* 0x00000004ff087e24 */ /* 0x000fe2000f8e00ff */
[----:B------:R-:W-:-:S11]  /*33320*/  ULDC.64 UR4, c[0x0][0x418] ;  /* 0x0001060000047ab9 */ /* 0x000fd60000000a00 */
[----:B------:R-:W5:Y:S01]  /*33330*/  @P0 LDG.E R37, desc[UR44][R4.64] ;  /* 0x0000002c04250981 */ /* 0x000f62000c1e1900 */
[----:B0-----:R-:W-:-:S05]  /*33340*/  IMAD.WIDE R2, R19, 0x4, R2 ;  /* 0x0000000413027825 */ /* 0x001fca00078e0202 */
[----:B------:R-:W5:Y:S01]  /*33350*/  @P1 LDG.E R0, desc[UR44][R2.64] ;  /* 0x0000002c02001981 */ /* 0x000f62000c1e1900 */
[----:B-1----:R-:W-:-:S05]  /*33360*/  @P2 IMAD.WIDE R6, R19, 0x4, R6 ;  /* 0x0000000413062825 */ /* 0x002fca00078e0206 */
        /* <DEDUP_REMOVED lines=9> */
[----:B--2---:R0:W-:Y:S01]  /*33400*/  STL [R1+0x440], R8 ;  /* 0x0004400801007387 */ /* 0x0041e20000100800 */
[----:B------:R-:W-:Y:S02]  /*33410*/  IMAD.MOV.U32 R12, RZ, RZ, R8 ;  /* 0x000000ffff0c7224 */ /* 0x000fe400078e0008 */
[----:B0-----:R-:W-:Y:S01]  /*33420*/  IMAD.U32 R8, RZ, RZ, UR4 ;  /* 0x00000004ff087e24 */ /* 0x001fe2000f8e00ff */
[----:B----4-:R-:W-:Y:S06]  /*33430*/  @P2 BRA `(.L_x_4096) ;  /* 0x0000000000142947 */ /* 0x010fec0003800000 */
[----:B------:R-:W-:Y:S05]  /*33440*/  @!P0 BRA `(.L_x_4096) ;  /* 0x0000000000108947 */ /* 0x000fea0003800000 */
[----:B------:R-:W2:Y:S04]  /*33450*/  LDG.E R9, desc[UR44][R4.64] ;  /* 0x0000002c04097981 */ /* 0x000ea8000c1e1900 */
[----:B------:R-:W2:Y:S02]  /*33460*/  LDG.E R6, desc[UR44][R4.64+0x4] ;  /* 0x0000042c04067981 */ /* 0x000ea4000c1e1900 */
[----:B--2---:R-:W-:-:S05]  /*33470*/  IMAD.IADD R12, R6, 0x1, -R9 ;  /* 0x00000001060c7824 */ /* 0x004fca00078e0a09 */
[----:B------:R0:W-:Y:S02]  /*33480*/  STL [R1+0x440], R12 ;  /* 0x0004400c01007387 */ /* 0x0001e40000100800 */
.L_x_4096:
        /* <DEDUP_REMOVED lines=9> */
[----:B------:R-:W1:Y:S02]  /*33520*/  LDC.64 R4, c[0x0][0xb18] ;  /* 0x0002c600ff047b82 */ /* 0x000e640000000a00 */
[----:B-1----:R-:W-:-:S05]  /*33530*/  IMAD.WIDE R4, R19, 0x4, R4 ;  /* 0x0000000413047825 */ /* 0x002fca00078e0204 */
[----:B------:R1:W5:Y:S01]  /*33540*/  LDG.E R8, desc[UR44][R4.64] ;  /* 0x0000002c04087981 */ /* 0x000362000c1e1900 */
[----:B------:R-:W-:Y:S05]  /*33550*/  BRA `(.L_x_4098) ;  /* 0x0000000000247947 */ /* 0x000fea0003800000 */
.L_x_4097:
[----:B------:R-:W-:Y:S02]  /*33560*/  ULDC.64 UR4, c[0x0][0xb00] ;  /* 0x0002c00000047ab9 */ /* 0x000fe40000000a00 */
[----:B------:R-:W-:-:S04]  /*33570*/  ISETP.NE.U32.AND P0, PT, RZ, UR4, PT ;  /* 0x00000004ff007c0c */ /* 0x000fc8000bf05070 */
[----:B------:R-:W-:-:S13]  /*33580*/  ISETP.NE.AND.EX P0, PT, RZ, UR5, PT, P0 ;  /* 0x00000005ff007c0c */ /* 0x000fda000bf05300 */
[----:B------:R-:W-:Y:S05]  /*33590*/  @!P0 BRA `(.L_x_4098) ;  /* 0x0000000000148947 */ /* 0x000fea0003800000 */
[----:B------:R-:W1:Y:S02]  /*335a0*/  LDC.64 R4, c[0x0][0xb00] ;  /* 0x0002c000ff047b82 */ /* 0x000e640000000a00 */
[----:B-1----:R-:W-:-:S05]  /*335b0*/  IMAD.WIDE R4, R19, 0x4, R4 ;  /* 0x0000000413047825 */ /* 0x002fca00078e0204 */
[----:B------:R-:W2:Y:S04]  /*335c0*/  LDG.E R8, desc[UR44][R4.64] ;  /* 0x0000002c04087981 */ /* 0x000ea8000c1e1900 */
[----:B------:R-:W2:Y:S02]  /*335d0*/  LDG.E R9, desc[UR44][R4.64+0x4] ;  /* 0x0000042c04097981 */ /* 0x000ea4000c1e1900 */
[----:B--2---:R-:W-:-:S07]  /*335e0*/  IMAD.IADD R8, R9, 0x1, -R8 ;  /* 0x0000000109087824 */ /* 0x004fce00078e0a08 */
.L_x_4098:
[----:B-1----:R-:W2:Y:S01]  /*335f0*/  @P1 LDG.E R5, desc[UR44][R2.64] ;  /* 0x0000002c02051981 */ /* 0x002ea2000c1e1900 */
[----:B------:R-:W1:Y:S03]  /*33600*/  LDC R9, c[0x0][0x448] ;  /* 0x00011200ff097b82 */ /* 0x000e660000000800 */
[----:B------:R3:W2:Y:S01]  /*33610*/  @P1 LDG.E R4, desc[UR44][R2.64+0x4] ;  /* 0x0000042c02041981 */ /* 0x0006a2000c1e1900 */
[----:B------:R-:W-:-:S04]  /*33620*/  IMAD.SHL.U32 R35, R17, 0x80, RZ ;  /* 0x0000008011237824 */ /* 0x000fc800078e00ff */
[----:B---3--:R-:W3:Y:S01]  /*33630*/  LDC.64 R2, c[0x0][0xad8] ;  /* 0x0002b600ff027b82 */ /* 0x008ee20000000a00 */
[----:B-1----:R-:W-:-:S13]  /*33640*/  ISETP.NE.AND P2, PT, R9, 0x1, PT ;  /* 0x000000010900780c */ /* 0x002fda0003f45270 */
[----:B------:R-:W1:Y:S01]  /*33650*/  @P2 LDC R10, c[0x0][0x44c] ;  /* 0x00011300ff0a2b82 */ /* 0x000e620000000800 */
[----:B---3--:R-:W-:-:S07]  /*33660*/  ISETP.GE.AND P3, PT, R3, 0x1, PT ;  /* 0x000000010300780c */ /* 0x008fce0003f66270 */
[----:B------:R-:W3:Y:S01]  /*33670*/  @P2 LDC R9, c[0x0][0x450] ;  /* 0x00011400ff092b82 */ /* 0x000ee20000000800 */
[----:B--2---:R-:W-:Y:S02]  /*33680*/  @P1 IMAD.IADD R7, R4, 0x1, -R5 ;  /* 0x0000000104071824 */ /* 0x004fe400078e0a05 */
[----:B------:R-:W-:-:S04]  /*33690*/  VIADD R5, R35, 0x7f ;  /* 0x0000007f23057836 */ /* 0x000fc80000000000 */
[----:B-1----:R-:W-:-:S05]  /*336a0*/  @P2 IMAD.HI.U32 R4, R5, R10, RZ ;  /* 0x0000000a05042227 */ /* 0x002fca00078e00ff */
[----:B---3--:R-:W-:Y:S01]  /*336b0*/  @P2 SHF.R.U32.HI R5, RZ, R9, R4 ;  /* 0x00000009ff052219 */ /* 0x008fe20000011604 */
[----:B-----5:R-:W-:-:S04]  /*336c0*/  IMAD.IADD R9, R8, 0x1, -R33 ;  /* 0x0000000108097824 */ /* 0x020fc800078e0a21 */
[----:B------:R-:W-:-:S05]  /*336d0*/  IMAD.IADD R17, R9, 0x1, R7 ;  /* 0x0000000109117824 */ /* 0x000fca00078e0207 */
[C---:B------:R-:W-:Y:S02]  /*336e0*/  IADD3 R4, R17.reuse, 0x5f, RZ ;  /* 0x0000005f11047810 */ /* 0x040fe40007ffe0ff */
        /* <DEDUP_REMOVED lines=18> */
.L_x_4101:
[----:B------:R-:W-:-:S13]  /*33810*/  ISETP.NE.AND P0, PT, R3, 0x1, PT ;  /* 0x000000010300780c */ /* 0x000fda0003f05270 */
[----:B------:R-:W1:Y:S02]  /*33820*/  @P0 LDC.64 R4, c[0x0][0xae0] ;  /* 0x0002b800ff040b82 */ /* 0x000e640000000a00 */
[----:B-1----:R-:W-:-:S05]  /*33830*/  @P0 IMAD.HI.U32 R4, R11, R4, RZ ;  /* 0x000000040b040227 */ /* 0x002fca00078e00ff */
[----:B------:R-:W-:-:S07]  /*33840*/  @P0 SHF.R.U32.HI R11, RZ, R5, R4 ;  /* 0x00000005ff0b0219 */ /* 0x000fce0000011604 */
.L_x_4102:
[----:B------:R-:W-:Y:S05]  /*33850*/  BSYNC B0 ;  /* 0x0000000000007941 */ /* 0x000fea0003800000 */
.L_x_4100:
[----:B------:R-:W-:-:S05]  /*33860*/  IMAD R11, R11, R3, R3 ;  /* 0x000000030b0b7224 */ /* 0x000fca00078e0203 */
[----:B------:R-:W-:-:S07]  /*33870*/  VIMNMX R2, R2, R11, PT ;  /* 0x0000000b02027248 */ /* 0x000fce0003fe0100 */
.L_x_4099:
[----:B------:R-:W1:Y:S01]  /*33880*/  @P2 LDC R8, c[0x0][0x44c] ;  /* 0x00011300ff082b82 */ /* 0x000e620000000800 */
[----:B------:R-:W-:Y:S01]  /*33890*/  VIADD R2, R2, 0x5f ;  /* 0x0000005f02027836 */ /* 0x000fe20000000000 */
[----:B------:R-:W-:Y:S01]  /*338a0*/  ULDC UR4, c[0x0][0xad4] ;  /* 0x0002b50000047ab9 */ /* 0x000fe20000000800 */
[----:B------:R-:W-:Y:S02]  /*338b0*/  IMAD.MOV.U32 R5, RZ, RZ, R35 ;  /* 0x000000ffff057224 */ /* 0x000fe400078e0023 */
[----:B------:R-:W-:-:S03]  /*338c0*/  IMAD.HI R2, R2, 0x2aaaaaab, RZ ;  /* 0x2aaaaaab02027827 */ /* 0x000fc600078e02ff */
[----:B------:R-:W2:Y:S01]  /*338d0*/  @P2 LDC R4, c[0x0][0x450] ;  /* 0x00011400ff042b82 */ /* 0x000ea20000000800 */
[----:B-1----:R-:W-:-:S04]  /*338e0*/  @P2 IMAD.HI.U32 R11, R35, R8, RZ ;  /* 0x00000008230b2227 */ /* 0x002fc800078e00ff */
[----:B------:R-:W-:Y:S01]  /*338f0*/  IMAD.IADD R8, R17, 0x1, -R12 ;  /* 0x0000000111087824 */ /* 0x000fe200078e0a0c */
[----:B--2---:R-:W-:Y:S02]  /*33900*/  @P2 SHF.R.U32.HI R5, RZ, R4, R11 ;  /* 0x00000004ff052219 */ /* 0x004fe4000001160b */
[----:B------:R-:W-:-:S03]  /*33910*/  SHF.R.U32.HI R11, RZ, 0x1f, R2 ;  /* 0x0000001fff0b7819 */ /* 0x000fc60000011602 */
[----:B0-----:R-:W-:Y:S01]  /*33920*/  IMAD.IADD R12, R8, 0x1, R5 ;  /* 0x00000001080c7824 */ /* 0x001fe200078e0205 */
        /* <DEDUP_REMOVED lines=14> */
.L_x_4105:
[----:B------:R-:W-:-:S13]  /*33a10*/  ISETP.NE.AND P0, PT, R3, 0x1, PT ;  /* 0x000000010300780c */ /* 0x000fda0003f05270 */
[----:B------:R-:W0:Y:S02]  /*33a20*/  @P0 LDC.64 R4, c[0x0][0xae0] ;  /* 0x0002b800ff040b82 */ /* 0x000e240000000a00 */
[----:B0-----:R-:W-:-:S05]  /*33a30*/  @P0 IMAD.HI.U32 R4, R12, R4, RZ ;  /* 0x000000040c040227 */ /* 0x001fca00078e00ff */
[----:B------:R-:W-:-:S07]  /*33a40*/  @P0 SHF.R.U32.HI R12, RZ, R5, R4 ;  /* 0x00000005ff0c0219 */ /* 0x000fce0000011604 */
.L_x_4106:
[----:B------:R-:W-:Y:S05]  /*33a50*/  BSYNC B0 ;  /* 0x0000000000007941 */ /* 0x000fea0003800000 */
.L_x_4104:
[----:B------:R-:W-:-:S05]  /*33a60*/  IMAD R3, R12, R3, RZ ;  /* 0x000000030c037224 */ /* 0x000fca00078e02ff */
[----:B------:R-:W-:-:S07]  /*33a70*/  VIMNMX R2, R2, R3, !PT ;  /* 0x0000000302027248 */ /* 0x000fce0007fe0100 */
.L_x_4103:
        /* <DEDUP_REMOVED lines=38> */
[----:B------:R-:W-:-:S07]  /*33ce0*/  @!P2 LOP3.LUT R14, RZ, R5, RZ, 0x33, !PT ;  /* 0x00000005ff0ea212 */ /* 0x000fce00078e33ff */
.L_x_4108:
[----:B------:R-:W-:Y:S05]  /*33cf0*/  BSYNC B0 ;  /* 0x0000000000007941 */ /* 0x000fea0003800000 */
.L_x_4107:
[-C--:B------:R-:W-:Y:S01]  /*33d00*/  IMAD R4, R32, R14.reuse, R4 ;  /* 0x0000000e20047224 */ /* 0x080fe200078e0204 */
[----:B------:R-:W-:Y:S04]  /*33d10*/  BSSY B0, `(.L_x_4109) ;  /* 0x0000131000007945 */ /* 0x000fe80003800000 */
        /* <DEDUP_REMOVED lines=23> */
.L_x_4326:
[----:B-1----:R-:W-:Y:S02]  /*33e90*/  ISETP.NE.AND P0, PT, R14, RZ, PT ;  /* 0x000000ff0e00720c */ /* 0x002fe40003f05270 */
[----:B------:R-:W-:-:S11]  /*33ea0*/  PLOP3.LUT P6, PT, PT, PT, PT, 0x8, 0x0 ;  /* 0x000000000000781c */ /* 0x000fd60003fce170 */
[----:B------:R-:W-:Y:S05]  /*33eb0*/  @P0 BRA `(.L_x_4112) ;  /* 0x00000000000c0947 */ /* 0x000fea0003800000 */
[----:B------:R-:W-:-:S03]  /*33ec0*/  UMOV UR4, 0xffffffff ;  /* 0xffffffff00047882 */ /* 0x000fc60000000000 */
[----:B------:R-:W-:Y:S05]  /*33ed0*/  BRA.DIV UR4, `(.L_x_4113) ;  /* 0x0000008a04f07947 */ /* 0x000fea000b800000 */
[----:B------:R-:W-:-:S13]  /*33ee0*/  ELECT P6, URZ, PT ;  /* 0x00000000003f782f */ /* 0x000fda00038c0000 */
.L_x_4112:
        /* <DEDUP_REMOVED lines=9> */
.L_x_4329:
[----:B------:R-:W-:Y:S05]  /*33f80*/  BSYNC B1 ;  /* 0x0000000000017941 */ /* 0x000fea0003800000 */
.L_x_4114:
[----:B------:R-:W-:Y:S04]  /*33f90*/  BSSY B1, `(.L_x_4116) ;  /* 0x000007b000017945 */ /* 0x000fe80003800000 */
[----:B------:R-:W-:Y:S05]  /*33fa0*/  @!P6 BRA `(.L_x_4117) ;  /* 0x0000000400e4e947 */ /* 0x000fea0003800000 */
[----:B------:R-:W1:Y:S01]  /*33fb0*/  S2R R3, SR_TID.X ;  /* 0x0000000000037919 */ /* 0x000e620000002100 */
[----:B------:R-:W-:Y:S01]  /*33fc0*/  SHF.L.U32 R7, R28, 0x1f, RZ ;  /* 0x0000001f1c077819 */ /* 0x000fe200000006ff */
[----:B------:R-:W-:Y:S01]  /*33fd0*/  BSSY B2, `(.L_x_4118) ;  /* 0x0000006000027945 */ /* 0x000fe20003800000 */
[----:B-1----:R-:W-:Y:S01]  /*33fe0*/  LOP3.LUT R9, R3, 0x7f, RZ, 0xc0, !PT ;  /* 0x0000007f03097812 */ /* 0x002fe200078ec0ff */
[----:B------:R-:W-:-:S03]  /*33ff0*/  IMAD R3, R24, 0x8, R23 ;  /* 0x0000000818037824 */ /* 0x000fc600078e0217 */
[----:B------:R-:W-:Y:S01]  /*34000*/  ISETP.NE.AND P1, PT, R9, RZ, PT ;  /* 0x000000ff0900720c */ /* 0x000fe20003f25270 */
[----:B------:R-:W1:Y:S02]  /*34010*/  SYNCS.PHASECHK.TRANS64.TRYWAIT P0, [R3+URZ+0x324a0], R7 ;  /* 0x0324a007030075a7 */ /* 0x000e64000800017f */
[----:B-1----:R-:W-:Y:S10]  /*34020*/  @!P0 BRA `(.L_x_4119) ;  /* 0x0000008800d08947 */ /* 0x002ff40003800000 */
.L_x_4330:
[----:B------:R-:W-:Y:S05]  /*34030*/  BSYNC B2 ;  /* 0x0000000000027941 */ /* 0x000fea0003800000 */
.L_x_4118:
[----:B------:R-:W-:Y:S04]  /*34040*/  BSSY B2, `(.L_x_4120) ;  /* 0x0000009000027945 */ /* 0x000fe80003800000 */
[----:B------:R-:W-:Y:S05]  /*34050*/  @P1 BRA `(.L_x_4121) ;  /* 0x00000000001c1947 */ /* 0x000fea0003800000 */
[----:B------:R-:W2:Y:S02]  /*34060*/  S2R R9, SR_TID.X ;  /* 0x0000000000097919 */ /* 0x000ea40000002100 */
[----:B--2---:R-:W-:Y:S01]  /*34070*/  LOP3.LUT R11, R9, 0x1f, RZ, 0xc0, !PT ;  /* 0x0000001f090b7812 */ /* 0x004fe200078ec0ff */
[----:B------:R-:W-:-:S03]  /*34080*/  IMAD.MOV.U32 R9, RZ, RZ, 0x3000 ;  /* 0x00003000ff097424 */ /* 0x000fc600078e00ff */
[----:B------:R-:W-:Y:S01]  /*34090*/  ISETP.NE.AND P0, PT, R11, RZ, PT ;  /* 0x000000ff0b00720c */ /* 0x000fe20003f05270 */
[----:B------:R2:W-:-:S12]  /*340a0*/  SYNCS.ARRIVE.TRANS64 RZ, [R3+URZ+0x32490], R9 ;  /* 0x0324900903ff79a7 */ /* 0x0005d8000800003f */
[----:B--2---:R-:W-:Y:S05]  /*340b0*/  @!P0 BRA `(.L_x_4121) ;  /* 0x0000000000048947 */ /* 0x004fea0003800000 */
[----:B------:R-:W-:Y:S01]  /*340c0*/  BPT.TRAP 0x1 ;  /* 0x000000040000795c */ /* 0x000fe20000300000 */
.L_x_4121:
[----:B------:R-:W-:Y:S05]  /*340d0*/  BSYNC B2 ;  /* 0x0000000000027941 */ /* 0x000fea0003800000 */
.L_x_4120:
        /* <DEDUP_REMOVED lines=10> */
[----:B0-----:R-:W-:Y:S01]  /*34180*/  VIADD R12, R3, 0x32490 ;  /* 0x00032490030c7836 */ /* 0x001fe20000000000 */
[----:B------:R-:W-:-:S09]  /*34190*/  UMOV UR7, 0x12f00000 ;  /* 0x12f0000000077882 */ /* 0x000fd20000000000 */
.L_x_4122:
        /* <DEDUP_REMOVED lines=10> */
[----:B------:R-:W0:Y:S01]  /*34240*/  SYNCS.PHASECHK.TRANS64.TRYWAIT P0, [R3+URZ+0x324c0], R7 ;  /* 0x0324c007030075a7 */ /* 0x000e22000800017f */
[----:B------:R-:W-:Y:S04]  /*34250*/  BSSY B2, `(.L_x_4123) ;  /* 0x0000002000027945 */ /* 0x000fe80003800000 */
[----:B0-----:R-:W-:Y:S05]  /*34260*/  @!P0 BRA `(.L_x_4124) ;  /* 0x0000008800548947 */ /* 0x001fea0003800000 */
.L_x_4331:
[----:B------:R-:W-:Y:S05]  /*34270*/  BSYNC B2 ;  /* 0x0000000000027941 */ /* 0x000fea0003800000 */
.L_x_4123:
[----:B------:R-:W-:Y:S01]  /*34280*/  BSSY B2, `(.L_x_4125) ;  /* 0x000000b000027945 */ /* 0x000fe20003800000 */
[----:B------:R-:W-:Y:S02]  /*34290*/  IMAD.MOV.U32 R12, RZ, RZ, 0x0 ;  /* 0x00000000ff0c7424 */ /* 0x000fe400078e00ff */
[----:B------:R-:W-:Y:S01]  /*342a0*/  IMAD.MOV.U32 R13, RZ, RZ, 0x12f00000 ;  /* 0x12f00000ff0d7424 */ /* 0x000fe200078e00ff */
[----:B------:R-:W-:Y:S06]  /*342b0*/  @P1 BRA `(.L_x_4126) ;  /* 0x00000000001c1947 */ /* 0x000fec0003800000 */
[----:B------:R-:W2:Y:S01]  /*342c0*/  S2R R11, SR_TID.X ;  /* 0x00000000000b7919 */ /* 0x000ea20000002100 */
[----:B01----:R-:W-:-:S04]  /*342d0*/  IMAD.MOV.U32 R7, RZ, RZ, 0xc000 ;  /* 0x0000c000ff077424 */ /* 0x003fc800078e00ff */
[----:B------:R3:W-:Y:S01]  /*342e0*/  SYNCS.ARRIVE.TRANS64 RZ, [R3+URZ+0x324b0], R7 ;  /* 0x0324b00703ff79a7 */ /* 0x0007e2000800003f */
[----:B--2---:R-:W-:-:S04]  /*342f0*/  LOP3.LUT R11, R11, 0x1f, RZ, 0xc0, !PT ;  /* 0x0000001f0b0b7812 */ /* 0x004fc800078ec0ff */
[----:B------:R-:W-:-:S13]  /*34300*/  ISETP.NE.AND P0, PT, R11, RZ, PT ;  /* 0x000000ff0b00720c */ /* 0x000fda0003f05270 */
[----:B---3--:R-:W-:Y:S05]  /*34310*/  @!P0 BRA `(.L_x_4126) ;  /* 0x0000000000048947 */ /* 0x008fea0003800000 */
[----:B------:R-:W-:Y:S01]  /*34320*/  BPT.TRAP 0x1 ;  /* 0x000000040000795c */ /* 0x000fe20000300000 */
.L_x_4126:
[----:B------:R-:W-:Y:S05]  /*34330*/  BSYNC B2 ;  /* 0x0000000000027941 */ /* 0x000fea0003800000 */
.L_x_4125:
[----:B------:R-:W-:Y:S01]  /*34340*/  R2UR UR10, R14 ;  /* 0x000000000e0a72ca */ /* 0x000fe200000e0000 */
[----:B01----:R-:W-:Y:S01]  /*34350*/  IMAD R7, R24, 0xc000, R23 ;  /* 0x0000c00018077824 */ /* 0x003fe200078e0217 */
[----:B------:R-:W-:Y:S01]  /*34360*/  R2UR UR6, R12 ;  /* 0x000000000c0672ca */ /* 0x000fe200000e0000 */
[----:B------:R-:W-:Y:S01]  /*34370*/  UIADD3 UR4, UP0, UR42, 0x670, URZ ;  /* 0x000006702a047890 */ /* 0x000fe2000ff1e03f */
[----:B------:R-:W-:Y:S01]  /*34380*/  R2UR UR7, R13 ;  /* 0x000000000d0772ca */ /* 0x000fe200000e0000 */
[----:B------:R-:W-:Y:S01]  /*34390*/  VIADD R3, R3, 0x324b0 ;  /* 0x000324b003037836 */ /* 0x000fe20000000000 */
[----:B------:R-:W-:Y:S01]  /*343a0*/  PLOP3.LUT P0, PT, PT, PT, PT, 0x80, 0x0 ;  /* 0x000000000000781c */ /* 0x000fe20003f0f070 */
[----:B------:R-:W-:Y:S01]  /*343b0*/  UIADD3.X UR5, URZ, UR43, URZ, UP0, !UPT ;  /* 0x0000002b3f057290 */ /* 0x000fe200087fe43f */
[----:B------:R-:W-:-:S11]  /*343c0*/  IADD3 R11, R7, 0x400, RZ ;  /* 0x00000400070b7810 */ /* 0x000fd60007ffe0ff */
.L_x_4127:
        /* <DEDUP_REMOVED lines=15> */
.L_x_4128:
        /* <DEDUP_REMOVED lines=15> */
.L_x_4129:
        /* <DEDUP_REMOVED lines=15> */
.L_x_4130:
        /* <DEDUP_REMOVED lines=10> */
.L_x_4117:
[----:B------:R-:W-:Y:S05]  /*34740*/  BSYNC B1 ;  /* 0x0000000000017941 */ /* 0x000fea0003800000 */
.L_x_4116:
        /* <DEDUP_REMOVED lines=9> */
.L_x_4146:
[----:B------:R-:W-:Y:S05]  /*347e0*/  YIELD ;  /* 0x0000000000007946 */ /* 0x000fea0003800000 */
[----:B------:R-:W-:Y:S04]  /*347f0*/  BSSY B1, `(.L_x_4131) ;  /* 0x000007a000017945 */ /* 0x000fe80003800000 */
[----:B------:R-:W-:Y:S05]  /*34800*/  @!P6 BRA `(.L_x_4132) ;  /* 0x0000000400e0e947 */ /* 0x000fea0003800000 */
[----:B------:R-:W1:Y:S01]  /*34810*/  S2R R2, SR_TID.X ;  /* 0x0000000000027919 */ /* 0x000e620000002100 */
[----:B------:R-:W-:Y:S01]  /*34820*/  IMAD R9, R24, 0x8, R23 ;  /* 0x0000000818097824 */ /* 0x000fe200078e0217 */
[----:B------:R-:W-:Y:S01]  /*34830*/  BSSY B2, `(.L_x_4133) ;  /* 0x0000006000027945 */ /* 0x000fe20003800000 */
[----:B-1----:R-:W-:Y:S02]  /*34840*/  LOP3.LUT R3, R2, 0x7f, RZ, 0xc0, !PT ;  /* 0x0000007f02037812 */ /* 0x002fe400078ec0ff */
[----:B------:R-:W-:Y:S02]  /*34850*/  SHF.L.U32 R2, R28, 0x1f, RZ ;  /* 0x0000001f1c027819 */ /* 0x000fe400000006ff */
[----:B------:R-:W-:Y:S02]  /*34860*/  ISETP.NE.AND P2, PT, R3, RZ, PT ;  /* 0x000000ff0300720c */ /* 0x000fe40003f45270 */
[----:B------:R-:W1:Y:S02]  /*34870*/  SYNCS.PHASECHK.TRANS64.TRYWAIT P1, [R9+URZ+0x324a0], R2 ;  /* 0x0324a002090075a7 */ /* 0x000e64000802017f */
[----:B-1----:R-:W-:Y:S09]  /*34880*/  @!P1 BRA `(.L_x_4134) ;  /* 0x0000008000e09947 */ /* 0x002ff20003800000 */
.L_x_4332:
[----:B------:R-:W-:Y:S05]  /*34890*/  BSYNC B2 ;  /* 0x0000000000027941 */ /* 0x000fea0003800000 */
.L_x_4133:
        /* <DEDUP_REMOVED lines=9> */
.L_x_4136:
[----:B------:R-:W-:Y:S05]  /*34930*/  BSYNC B2 ;  /* 0x0000000000027941 */ /* 0x000fea0003800000 */
.L_x_4135:
[----:B------:R-:W-:Y:S01]  /*34940*/  IMAD.MOV.U32 R7, RZ, RZ, RZ ;  /* 0x000000ffff077224 */ /* 0x000fe200078e00ff */
[----:B------:R-:W-:Y:S01]  /*34950*/  UIADD3 UR4, UP0, UR42, 0x570, URZ ;  /* 0x000005702a047890 */ /* 0x000fe2000ff1e03f */
[----:B------:R-:W-:Y:S01]  /*34960*/  IMAD R3, R24, 0x3000, R23 ;  /* 0x0000300018037824 */ /* 0x000fe200078e0217 */
[----:B------:R-:W-:Y:S01]  /*34970*/  PLOP3.LUT P1, PT, PT, PT, PT, 0x80, 0x0 ;  /* 0x000000000000781c */ /* 0x000fe20003f2f070 */
[----:B0-----:R-:W-:Y:S01]  /*34980*/  IMAD R12, R11, 0x60, R0 ;  /* 0x000000600b0c7824 */ /* 0x001fe200078e0200 */
[----:B------:R-:W-:Y:S01]  /*34990*/  R2UR UR10, R7 ;  /* 0x00000000070a72ca */ /* 0x000fe200000e0000 */
[----:B------:R-:W-:Y:S01]  /*349a0*/  VIADD R3, R3, 0x1c400 ;  /* 0x0001c40003037836 */ /* 0x000fe20000000000 */
[----:B------:R-:W-:Y:S01]  /*349b0*/  UIADD3.X UR5, URZ, UR43, URZ, UP0, !UPT ;  /* 0x0000002b3f057290 */ /* 0x000fe200087fe43f */
[----:B------:R-:W-:Y:S01]  /*349c0*/  VIADD R13, R9, 0x32490 ;  /* 0x00032490090d7836 */ /* 0x000fe20000000000 */
[----:B------:R-:W-:Y:S01]  /*349d0*/  UMOV UR6, 0x0 ;  /* 0x0000000000067882 */ /* 0x000fe20000000000 */
[----:B------:R-:W-:-:S10]  /*349e0*/  UMOV UR7, 0x12f00000 ;  /* 0x12f0000000077882 */ /* 0x000fd40000000000 */
.L_x_4137:
        /* <DEDUP_REMOVED lines=13> */
.L_x_4333:
[----:B------:R-:W-:Y:S05]  /*34ac0*/  BSYNC B2 ;  /* 0x0000000000027941 */ /* 0x000fea0003800000 */
.L_x_4138:
[----:B------:R-:W-:Y:S01]  /*34ad0*/  BSSY B2, `(.L_x_4140) ;  /* 0x000000b000027945 */ /* 0x000fe20003800000 */
[----:B01----:R-:W-:Y:S02]  /*34ae0*/  IMAD.MOV.U32 R2, RZ, RZ, 0x0 ;  /* 0x00000000ff027424 */ /* 0x003fe400078e00ff */
[----:B------:R-:W-:Y:S01]  /*34af0*/  IMAD.MOV.U32 R3, RZ, RZ, 0x12f00000 ;  /* 0x12f00000ff037424 */ /* 0x000fe200078e00ff */
[----:B------:R-:W-:Y:S06]  /*34b00*/  @P2 BRA `(.L_x_4141) ;  /* 0x00000000001c2947 */ /* 0x000fec0003800000 */
[----:B------:R-:W0:Y:S02]  /*34b10*/  S2R R13, SR_TID.X ;  /* 0x00000000000d7919 */ /* 0x000e240000002100 */
[----:B0-----:R-:W-:Y:S01]  /*34b20*/  LOP3.LUT R14, R13, 0x1f, RZ, 0xc0, !PT ;  /* 0x0000001f0d0e7812 */ /* 0x001fe200078ec0ff */
[----:B------:R-:W-:-:S03]  /*34b30*/  IMAD.MOV.U32 R13, RZ, RZ, 0xc000 ;  /* 0x0000c000ff0d7424 */ /* 0x000fc600078e00ff */
[----:B------:R-:W-:Y:S01]  /*34b40*/  ISETP.NE.AND P1, PT, R14, RZ, PT ;  /* 0x000000ff0e00720c */ /* 0x000fe20003f25270 */
[----:B------:R0:W-:-:S12]  /*34b50*/  SYNCS.ARRIVE.TRANS64 RZ, [R9+URZ+0x324b0], R13 ;  /* 0x0324b00d09ff79a7 */ /* 0x0001d8000800003f */
[----:B0-----:R-:W-:Y:S05]  /*34b60*/  @!P1 BRA `(.L_x_4141) ;  /* 0x0000000000049947 */ /* 0x001fea0003800000 */
[----:B------:R-:W-:Y:S01]  /*34b70*/  BPT.TRAP 0x1 ;  /* 0x000000040000795c */ /* 0x000fe20000300000 */
.L_x_4141:
[----:B------:R-:W-:Y:S05]  /*34b80*/  BSYNC B2 ;  /* 0x0000000000027941 */ /* 0x000fea0003800000 */
.L_x_4140:
        /* <DEDUP_REMOVED lines=9> */
.L_x_4142:
        /* <DEDUP_REMOVED lines=15> */
.L_x_4143:
        /* <DEDUP_REMOVED lines=15> */
.L_x_4144:
        /* <DEDUP_REMOVED lines=15> */
.L_x_4145:
        /* <DEDUP_REMOVED lines=10> */
.L_x_4132:
[----:B------:R-:W-:Y:S05]  /*34f90*/  BSYNC B1 ;  /* 0x0000000000017941 */ /* 0x000fea0003800000 */
.L_x_4131:
        /* <DEDUP_REMOVED lines=8> */
.L_x_4110:
[----:B------:R-:W-:Y:S05]  /*35020*/  BSYNC B0 ;  /* 0x0000000000007941 */ /* 0x000fea0003800000 */
.L_x_4109:
[----:B------:R-:W1:Y:S01]  /*35030*/  LDC R0, c[0x0][0x448] ;  /* 0x00011200ff007b82 */ /* 0x000e620000000800 */
[----:B------:R-:W-:Y:S01]  /*35040*/  VIADD R5, R35, 0x7f ;  /* 0x0000007f23057836 */ /* 0x000fe20000000000 */
[----:B------:R-:W-:Y:S06]  /*35050*/  @!P0 WARPSYNC.ALL ;  /* 0x0000000000008948 */ /* 0x000fec0003800000 */
[----:B------:R-:W-:Y:S01]  /*35060*/  @!P0 BAR.SYNC.DEFER_BLOCKING 0xc, 0x180 ;  /* 0x0306000000008b1d */ /* 0x000fe20000010000 */
[----:B-1----:R-:W-:-:S13]  /*35070*/  ISETP.NE.AND P1, PT, R0, 0x1, PT ;  /* 0x000000010000780c */ /* 0x002fda0003f25270 */
        /* <DEDUP_REMOVED lines=20> */
.L_x_4149:
[----:B------:R-:W-:-:S13]  /*351c0*/  ISETP.NE.AND P0, PT, R3, 0x1, PT ;  /* 0x000000010300780c */ /* 0x000fda0003f05270 */
[----:B------:R-:W1:Y:S02]  /*351d0*/  @P0 LDC.64 R4, c[0x0][0xae0] ;  /* 0x0002b800ff040b82 */ /* 0x000e640000000a00 */
[----:B-1----:R-:W-:-:S05]  /*351e0*/  @P0 IMAD.HI.U32 R4, R0, R4, RZ ;  /* 0x0000000400040227 */ /* 0x002fca00078e00ff */
[----:B------:R-:W-:-:S07]  /*351f0*/  @P0 SHF.R.U32.HI R0, RZ, R5, R4 ;  /* 0x00000005ff000219 */ /* 0x000fce0000011604 */
.L_x_4150:
[----:B------:R-:W-:Y:S05]  /*35200*/  BSYNC B0 ;  /* 0x0000000000007941 */ /* 0x000fea0003800000 */
.L_x_4148:
[----:B------:R-:W-:-:S05]  /*35210*/  IMAD R5, R0, R3, R3 ;  /* 0x0000000300057224 */ /* 0x000fca00078e0203 */
[----:B------:R-:W-:-:S07]  /*35220*/  VIMNMX R2, R2, R5, PT ;  /* 0x0000000502027248 */ /* 0x000fce0003fe0100 */
.L_x_4147:
        /* <DEDUP_REMOVED lines=24> */
.L_x_4153:
[----:B------:R-:W-:-:S13]  /*353b0*/  ISETP.NE.AND P0, PT, R3, 0x1, PT ;  /* 0x000000010300780c */ /* 0x000fda0003f05270 */
[----:B------:R-:W1:Y:S02]  /*353c0*/  @P0 LDC.64 R4, c[0x0][0xae0] ;  /* 0x0002b800ff040b82 */ /* 0x000e640000000a00 */
[----:B-1----:R-:W-:-:S05]  /*353d0*/  @P0 IMAD.HI.U32 R4, R8, R4, RZ ;  /* 0x0000000408040227 */ /* 0x002fca00078e00ff */
[----:B------:R-:W-:-:S07]  /*353e0*/  @P0 SHF.R.U32.HI R8, RZ, R5, R4 ;  /* 0x00000005ff080219 */ /* 0x000fce0000011604 */
.L_x_4154:
[----:B------:R-:W-:Y:S05]  /*353f0*/  BSYNC B0 ;  /* 0x0000000000007941 */ /* 0x000fea0003800000 */
.L_x_4152:
[----:B------:R-:W-:-:S05]  /*35400*/  IMAD R3, R8, R3, RZ ;  /* 0x0000000308037224 */ /* 0x000fca00078e02ff */
[----:B------:R-:W-:-:S07]  /*35410*/  VIMNMX R0, R0, R3, !PT ;  /* 0x0000000300007248 */ /* 0x000fce0007fe0100 */
.L_x_4151:
        /* <DEDUP_REMOVED lines=20> */
[----:B------:R-:W-:Y:S02]  /*35560*/  IABS R9, R6 ;  /* 0x0000000600097213 */ /* 0x000fe40000000000 */
[----:B------:R-:W-:-:S03]  /*35570*/  IADD3 R3, -R0, R3, RZ ;  /* 0x0000000300037210 */ /* 0x000fc60007ffe1ff */
[----:B------:R-:W-:Y:S01]  /*35580*/  IMAD.MOV R8, RZ, RZ, -R9 ;  /* 0x000000ffff087224 */ /* 0x000fe200078e0a09 */
        /* <DEDUP_REMOVED lines=14> */
.L_x_4156:
[----:B------:R-:W-:Y:S05]  /*35670*/  BSYNC B0 ;  /* 0x0000000000007941 */ /* 0x000fea0003800000 */
.L_x_4155:
        /* <DEDUP_REMOVED lines=23> */
.L_x_4158:
        /* <DEDUP_REMOVED lines=13> */
[----:B------:R-:W-:Y:S02]  /*358c0*/  IMAD.U32 R10, RZ, RZ, UR4 ;  /* 0x00000004ff0a7e24 */ /* 0x000fe4000f8e00ff */
[----:B------:R-:W-:Y:S02]  /*358d0*/  IMAD.U32 R11, RZ, RZ, UR5 ;  /* 0x00000005ff0b7e24 */ /* 0x000fe4000f8e00ff */
[----:B------:R-:W-:Y:S02]  /*358e0*/  IMAD.MOV.U32 R8, RZ, RZ, 0x70 ;  /* 0x00000070ff087424 */ /* 0x000fe400078e00ff */
[----:B0-----:R-:W-:Y:S02]  /*358f0*/  IMAD.MOV.U32 R12, RZ, RZ, 0x1 ;  /* 0x00000001ff0c7424 */ /* 0x001fe400078e00ff */
[----:B------:R-:W-:-:S07]  /*35900*/  IMAD.MOV.U32 R13, RZ, RZ, RZ ;  /* 0x000000ffff0d7224 */ /* 0x000fce00078e00ff */
[----:B------:R-:W-:-:S07]  /*35910*/  LEPC R20, `(.L_x_4161) ;  /* 0x000000001014794e */ /* 0x000fce0000000000 */
[----:B--2---:R-:W-:Y:S05]  /*35920*/  CALL.ABS.NOINC R2 ;  /* 0x0000000002007343 */ /* 0x004fea0003c00000 */
.L_x_4161:
[----:B------:R-:W-:Y:S05]  /*35930*/  BSYNC B6 ;  /* 0x0000000000067941 */ /* 0x000fea0003800000 */
.L_x_4160:
[----:B------:R-:W-:Y:S01]  /*35940*/  IADD3 R0, R23, 0x400, RZ ;  /* 0x0000040017007810 */ /* 0x000fe20007ffe0ff */
[----:B------:R-:W-:Y:S03]  /*35950*/  BSSY B6, `(.L_x_4162) ;  /* 0x0000022000067945 */ /* 0x000fe60003800000 */
[----:B------:R-:W-:-:S13]  /*35960*/  LOP3.LUT P0, RZ, R0, 0x3ff, RZ, 0xc0, !PT ;  /* 0x000003ff00ff7812 */ /* 0x000fda000780c0ff */
[----:B------:R-:W-:Y:S05]  /*35970*/  @!P0 BRA `(.L_x_4163) ;  /* 0x00000000007c8947 */ /* 0x000fea0003800000 */
[----:B------:R-:W-:Y:S01]  /*35980*/  MOV R29, 0x0 ;  /* 0x00000000001d7802 */ /* 0x000fe20000000f00 */
[----:B------:R-:W-:Y:S01]  /*35990*/  ULDC.64 UR6, c[0x4][0x98] ;  /* 0x0100260000067ab9 */ /* 0x000fe20000000a00 */
[----:B------:R-:W-:Y:S01]  /*359a0*/  ULDC.64 UR8, c[0x4][0xa0] ;  /* 0x0100280000087ab9 */ /* 0x000fe20000000a00 */
[----:B------:R-:W-:Y:S01]  /*359b0*/  ULDC.64 UR4, c[0x4][0x10] ;  /* 0x0100040000047ab9 */ /* 0x000fe20000000a00 */
[----:B------:R2:W3:Y:S01]  /*359c0*/  LDC.64 R2, c[0x4][R29] ;  /* 0x010000001d027b82 */ /* 0x0004e20000000a00 */
[----:B------:R-:W-:Y:S02]  /*359d0*/  IMAD.U32 R4, RZ, RZ, UR6 ;  /* 0x00000006ff047e24 */ /* 0x000fe4000f8e00ff */
[----:B------:R-:W-:Y:S02]  /*359e0*/  IMAD.U32 R5, RZ, RZ, UR7 ;  /* 0x00000007ff057e24 */ /* 0x000fe4000f8e00ff */
[----:B-1----:R-:W-:Y:S02]  /*359f0*/  IMAD.U32 R6, RZ, RZ, UR8 ;  /* 0x00000008ff067e24 */ /* 0x002fe4000f8e00ff */
[----:B------:R-:W-:-:S02]  /*35a00*/  IMAD.U32 R7, RZ, RZ, UR9 ;  /* 0x00000009ff077e24 */ /* 0x000fc4000f8e00ff */
[----:B------:R-:W-:Y:S02]  /*35a10*/  IMAD.U32 R10, RZ, RZ, UR4 ;  /* 0x00000004ff0a7e24 */ /* 0x000fe4000f8e00ff */
[----:B------:R-:W-:Y:S02]  /*35a20*/  IMAD.U32 R11, RZ, RZ, UR5 ;  /* 0x00000005ff0b7e24 */ /* 0x000fe4000f8e00ff */
[----:B------:R-:W-:Y:S02]  /*35a30*/  IMAD.MOV.U32 R8, RZ, RZ, 0x70 ;  /* 0x00000070ff087424 */ /* 0x000fe400078e00ff */
[----:B0-----:R-:W-:Y:S02]  /*35a40*/  IMAD.MOV.U32 R12, RZ, RZ, 0x1 ;  /* 0x00000001ff0c7424 */ /* 0x001fe400078e00ff */
[----:B--2---:R-:W-:-:S07]  /*35a50*/  IMAD.MOV.U32 R13, RZ, RZ, RZ ;  /* 0x000000ffff0d7224 */ /* 0x004fce00078e00ff */
[----:B------:R-:W-:-:S07]  /*35a60*/  LEPC R20, `(.L_x_4164) ;  /* 0x000000001014794e */ /* 0x000fce0000000000 */
[----:B---3--:R-:W-:Y:S05]  /*35a70*/  CALL.ABS.NOINC R2 ;  /* 0x0000000002007343 */ /* 0x008fea0003c00000 */
.L_x_4164:
[----:B------:R0:W1:Y:S01]  /*35a80*/  LDC.64 R2, c[0x4][R29] ;  /* 0x010000001d027b82 */ /* 0x0000620000000a00 */
[----:B------:R-:W-:Y:S01]  /*35a90*/  ULDC.64 UR4, c[0x4][0x98] ;  /* 0x0100260000047ab9 */ /* 0x000fe20000000a00 */
[----:B------:R-:W-:Y:S01]  /*35aa0*/  ULDC.64 UR6, c[0x4][0xa0] ;  /* 0x0100280000067ab9 */ /* 0x000fe20000000a00 */
[----:B------:R-:W-:Y:S01]  /*35ab0*/  ULDC.64 UR8, c[0x4][0x18] ;  /* 0x0100060000087ab9 */ /* 0x000fe20000000a00 */
[----:B------:R-:W-:Y:S01]  /*35ac0*/  IMAD.U32 R4, RZ, RZ, UR4 ;  /* 0x00000004ff047e24 */ /* 0x000fe2000f8e00ff */
[----:B------:R-:W-:Y:S01]  /*35ad0*/  MOV R12, 0x1 ;  /* 0x00000001000c7802 */ /* 0x000fe20000000f00 */
[----:B------:R-:W-:Y:S02]  /*35ae0*/  IMAD.U32 R5, RZ, RZ, UR5 ;  /* 0x00000005ff057e24 */ /* 0x000fe4000f8e00ff */
[----:B------:R-:W-:Y:S02]  /*35af0*/  IMAD.U32 R6, RZ, RZ, UR6 ;  /* 0x00000006ff067e24 */ /* 0x000fe4000f8e00ff */
[----:B------:R-:W-:-:S02]  /*35b00*/  IMAD.U32 R7, RZ, RZ, UR7 ;  /* 0x00000007ff077e24 */ /* 0x000fc4000f8e00ff */
[----:B------:R-:W-:Y:S02]  /*35b10*/  IMAD.U32 R10, RZ, RZ, UR8 ;  /* 0x00000008ff0a7e24 */ /* 0x000fe4000f8e00ff */
[----:B------:R-:W-:Y:S02]  /*35b20*/  IMAD.U32 R11, RZ, RZ, UR9 ;  /* 0x00000009ff0b7e24 */ /* 0x000fe4000f8e00ff */
[----:B------:R-:W-:Y:S02]  /*35b30*/  IMAD.MOV.U32 R8, RZ, RZ, 0x70 ;  /* 0x00000070ff087424 */ /* 0x000fe400078e00ff */
[----:B0-----:R-:W-:-:S07]  /*35b40*/  IMAD.MOV.U32 R13, RZ, RZ, RZ ;  /* 0x000000ffff0d7224 */ /* 0x001fce00078e00ff */
[----:B------:R-:W-:-:S07]  /*35b50*/  LEPC R20, `(.L_x_4163) ;  /* 0x000000001014794e */ /* 0x000fce0000000000 */
[----:B-1----:R-:W-:Y:S05]  /*35b60*/  CALL.ABS.NOINC R2 ;  /* 0x0000000002007343 */ /* 0x002fea0003c00000 */
.L_x_4163:
[----:B------:R-:W-:Y:S05]  /*35b70*/  BSYNC B6 ;  /* 0x0000000000067941 */ /* 0x000fea0003800000 */
.L_x_4162:
[----:B------:R-:W2:Y:S01]  /*35b80*/  S2R R2, SR_TID.X ;  /* 0x0000000000027919 */ /* 0x000ea20000002100 */
[----:B------:R-:W-:Y:S01]  /*35b90*/  ULDC.64 UR4, c[0x0][0xaf0] ;  /* 0x0002bc0000047ab9 */ /* 0x000fe20000000a00 */
[----:B------:R-:W-:Y:S01]  /*35ba0*/  IMAD.MOV.U32 R29, RZ, RZ, R19 ;  /* 0x000000ffff1d7224 */ /* 0x000fe200078e0013 */
[----:B------:R-:W-:Y:S01]  /*35bb0*/  ISETP.NE.U32.AND P0, PT, RZ, UR4, PT ;  /* 0x00000004ff007c0c */ /* 0x000fe2000bf05070 */
[----:B------:R-:W3:Y:S01]  /*35bc0*/  S2R R20, SR_TID.X ;  /* 0x0000000000147919 */ /* 0x000ee20000002100 */
[----:B------:R-:W4:Y:S01]  /*35bd0*/  LDC R9, c[0x0][0x430] ;  /* 0x00010c00ff097b82 */ /* 0x000f220000000800 */
[----:B------:R-:W-:Y:S01]  /*35be0*/  VIADD R0, R31, 0xffffffff ;  /* 0xffffffff1f007836 */ /* 0x000fe20000000000 */
[----:B------:R-:W-:Y:S01]  /*35bf0*/  ISETP.NE.AND.EX P0, PT, RZ, UR5, PT, P0 ;  /* 0x00000005ff007c0c */ /* 0x000fe2000bf05300 */
[----:B------:R-:W-:Y:S01]  /*35c00*/  IMAD.MOV.U32 R10, RZ, RZ, RZ ;  /* 0x000000ffff0a7224 */ /* 0x000fe200078e00ff */
[----:B------:R-:W-:Y:S01]  /*35c10*/  LOP3.LUT R22, R22, 0xffffffdf, RZ, 0xc0, !PT ;  /* 0xffffffdf16167812 */ /* 0x000fe200078ec0ff */
[----:B------:R-:W-:Y:S01]  /*35c20*/  ULDC UR4, c[0x0][0x320] ;  /* 0x0000c80000047ab9 */ /* 0x000fe20000000800 */
[----:B--2---:R-:W-:-:S09]  /*35c30*/  LOP3.LUT R21, R2, 0x7f, RZ, 0xc0, !PT ;  /* 0x0000007f02157812 */ /* 0x004fd200078ec0ff */
[----:B------:R-:W2:Y:S01]  /*35c40*/  @P0 LDC.64 R2, c[0x0][0xaf0] ;  /* 0x0002bc00ff020b82 */ /* 0x000ea20000000a00 */
[----:B---3--:R-:W-:Y:S01]  /*35c50*/  IMAD.SHL.U32 R20, R20, 0x10, RZ ;  /* 0x0000001014147824 */ /* 0x008fe200078e00ff */
[----:B------:R-:W-:Y:S01]  /*35c60*/  SHF.R.U32.HI R21, RZ, 0x3, R21 ;  /* 0x00000003ff157819 */ /* 0x000fe20000011615 */
[----:B--2---:R-:W-:-:S05]  /*35c70*/  @P0 IMAD.WIDE R2, R19, 0x4, R2 ;  /* 0x0000000413020825 */ /* 0x004fca00078e0202 */
[----:B------:R2:W3:Y:S01]  /*35c80*/  @P0 LDG.E R29, desc[UR44][R2.64] ;  /* 0x0000002c021d0981 */ /* 0x0004e2000c1e1900 */
[----:B------:R-:W-:Y:S02]  /*35c90*/  LOP3.LUT R20, R21, 0x70, R20, 0xf8, !PT ;  /* 0x0000007015147812 */ /* 0x000fe400078ef814 */
[----:B----4-:R-:W-:-:S03]  /*35ca0*/  ISETP.NE.AND P1, PT, R9, 0x1, PT ;  /* 0x000000010900780c */ /* 0x010fc60003f25270 */
[----:B-1----:R-:W-:-:S05]  /*35cb0*/  IMAD R6, R0, 0x60, R20 ;  /* 0x0000006000067824 */ /* 0x002fca00078e0214 */
[C---:B------:R-:W-:Y:S01]  /*35cc0*/  ISETP.GE.AND P0, PT, R6.reuse, R17, PT ;  /* 0x000000110600720c */ /* 0x040fe20003f06270 */
[----:B------:R-:W-:-:S03]  /*35cd0*/  IMAD.IADD R6, R6, 0x1, R33 ;  /* 0x0000000106067824 */ /* 0x000fc600078e0221 */
[----:B------:R-:W-:Y:S01]  /*35ce0*/  ISETP.GT.U32.OR P0, PT, R20, 0x5f, P0 ;  /* 0x0000005f1400780c */ /* 0x000fe20000704470 */
[----:B------:R-:W1:Y:S01]  /*35cf0*/  @P1 LDC R5, c[0x0][0x434] ;  /* 0x00010d00ff051b82 */ /* 0x000e620000000800 */
[----:B------:R-:W-:-:S07]  /*35d00*/  IMAD.MOV.U32 R7, RZ, RZ, R6 ;  /* 0x000000ffff077224 */ /* 0x000fce00078e0006 */
[----:B------:R-:W4:Y:S08]  /*35d10*/  @P1 LDC R4, c[0x0][0x438] ;  /* 0x00010e00ff041b82 */ /* 0x000f300000000800 */
[----:B--2---:R-:W2:Y:S01]  /*35d20*/  @!P0 LDC.64 R2, c[0x0][0x428] ;  /* 0x00010a00ff028b82 */ /* 0x004ea20000000a00 */
[----:B-1----:R-:W-:-:S05]  /*35d30*/  @P1 IMAD.HI.U32 R5, R6, R5, RZ ;  /* 0x0000000506051227 */ /* 0x002fca00078e00ff */
[----:B----4-:R-:W-:-:S04]  /*35d40*/  @P1 SHF.R.U32.HI R7, RZ, R4, R5 ;  /* 0x00000004ff071219 */ /* 0x010fc80000011605 */
[--C-:B------:R-:W-:Y:S01]  /*35d50*/  @!P0 SHF.R.S32.HI R5, RZ, 0x1f, R7.reuse ;  /* 0x0000001fff058819 */ /* 0x100fe20000011407 */
[----:B------:R-:W-:Y:S01]  /*35d60*/  @!P0 IMAD.MOV.U32 R4, RZ, RZ, R7 ;  /* 0x000000ffff048224 */ /* 0x000fe200078e0007 */
[----:B---3--:R-:W-:-:S03]  /*35d70*/  SHF.R.S32.HI R34, RZ, 0x1f, R29 ;  /* 0x0000001fff227819 */ /* 0x008fc6000001141d */
[----:B--2---:R-:W-:-:S04]  /*35d80*/  @!P0 IMAD.WIDE.U32 R4, R29, R2, R4 ;  /* 0x000000021d048225 */ /* 0x004fc800078e0004 */
[----:B------:R-:W-:-:S04]  /*35d90*/  @!P0 IMAD R8, R34, R2, RZ ;  /* 0x0000000222088224 */ /* 0x000fc800078e02ff */
[----:B------:R-:W-:Y:S02]  /*35da0*/  @!P0 IMAD R8, R29, R3, R8 ;  /* 0x000000031d088224 */ /* 0x000fe400078e0208 */
[----:B------:R-:W1:Y:S02]  /*35db0*/  @!P0 LDC.64 R2, c[0x0][0x418] ;  /* 0x00010600ff028b82 */ /* 0x000e640000000a00 */
[----:B------:R-:W-:Y:S01]  /*35dc0*/  @!P0 IMAD.IADD R8, R5, 0x1, R8 ;  /* 0x0000000105088824 */ /* 0x000fe200078e0208 */
[----:B-1----:R-:W-:-:S04]  /*35dd0*/  @!P0 LEA R2, P1, R4, R2, 0x2 ;  /* 0x0000000204028211 */ /* 0x002fc800078210ff */
[----:B------:R-:W-:-:S05]  /*35de0*/  @!P0 LEA.HI.X R3, R4, R3, R8, 0x2, P1 ;  /* 0x0000000304038211 */ /* 0x000fca00008f1408 */
[----:B------:R1:W2:Y:S01]  /*35df0*/  @!P0 LDG.E R10, desc[UR44][R2.64] ;  /* 0x0000002c020a8981 */ /* 0x0002a2000c1e1900 */
[----:B------:R-:W-:Y:S01]  /*35e00*/  ISETP.GT.U32.AND P0, PT, R20, 0x5f, PT ;  /* 0x0000005f1400780c */ /* 0x000fe20003f04070 */
[----:B------:R-:W-:Y:S01]  /*35e10*/  IMAD.MOV R4, RZ, RZ, -R7 ;  /* 0x000000ffff047224 */ /* 0x000fe200078e0a07 */
[----:B------:R-:W-:Y:S01]  /*35e20*/  UMOV UR5, 0xffffffff ;  /* 0xffffffff00057882 */ /* 0x000fe20000000000 */
[----:B-1----:R-:W-:Y:S02]  /*35e30*/  IMAD.U32 R2, RZ, RZ, UR40 ;  /* 0x00000028ff027e24 */ /* 0x002fe4000f8e00ff */
[----:B------:R-:W-:-:S08]  /*35e40*/  IMAD R3, R9, R4, R6 ;  /* 0x0000000409037224 */ /* 0x000fd000078e0206 */
[----:B------:R-:W-:Y:S02]  /*35e50*/  @P0 LOP3.LUT R22, R22, 0x20, RZ, 0xfc, !PT ;  /* 0x0000002016160812 */ /* 0x000fe400078efcff */
[----:B------:R-:W-:Y:S01]  /*35e60*/  ISETP.NE.AND P2, PT, R2, 0x3, PT ;  /* 0x000000030200780c */ /* 0x000fe20003f45270 */
[----:B------:R-:W-:Y:S01]  /*35e70*/  STL [R1+0x448], R3 ;  /* 0x0004480301007387 */ /* 0x000fe20000100800 */
[----:B------:R-:W-:-:S11]  /*35e80*/  LOP3.LUT R22, R22, 0xfffff7ff, RZ, 0xc0, !PT ;  /* 0xfffff7ff16167812 */ /* 0x000fd600078ec0ff */
[----:B------:R-:W-:-:S04]  /*35e90*/  @P2 LOP3.LUT R22, R22, 0x800, RZ, 0xfc, !PT ;  /* 0x0000080016162812 */ /* 0x000fc800078efcff */
[----:B------:R-:W-:Y:S01]  /*35ea0*/  LOP3.LUT R22, R22, 0xffffffef, RZ, 0xc0, !PT ;  /* 0xffffffef16167812 */ /* 0x000fe200078ec0ff */
[----:B--2---:R1:W-:Y:S02]  /*35eb0*/  STL [R1+0x444], R10 ;  /* 0x0004440a01007387 */ /* 0x0043e40000100800 */
[----:B-1----:R-:W1:Y:S02]  /*35ec0*/  S2R R10, SR_TID.X ;  /* 0x00000000000a7919 */ /* 0x002e640000002100 */
[----:B-1----:R-:W-:-:S05]  /*35ed0*/  IMAD.SHL.U32 R20, R10, 0x8, RZ ;  /* 0x000000080a147824 */ /* 0x002fca00078e00ff */
[----:B------:R-:W-:-:S04]  /*35ee0*/  LOP3.LUT R20, R20, 0x38, RZ, 0xc0, !PT ;  /* 0x0000003814147812 */ /* 0x000fc800078ec0ff */
[C---:B0-----:R-:W-:Y:S02]  /*35ef0*/  LOP3.LUT R12, R20.reuse, 0x40, RZ, 0xfc, !PT ;  /* 0x00000040140c7812 */ /* 0x041fe400078efcff */
        /* <DEDUP_REMOVED lines=13> */
[----:B------:R-:W-:Y:S06]  /*35fd0*/  BRA.DIV UR5, `(.L_x_4165) ;  /* 0x0000006e05347947 */ /* 0x000fec000b800000 */
.L_x_4336:
[----:B------:R-:W-:-:S05]  /*35fe0*/  SEL R2, RZ, 0x1, P0 ;  /* 0x00000001ff027807 */ /* 0x000fca0000000000 */
[----:B------:R0:W-:Y:S01]  /*35ff0*/  STL [R1+0x49c], R2 ;  /* 0x00049c0201007387 */ /* 0x0001e20000100800 */
[----:B------:R-:W-:Y:S05]  /*36000*/  @!P2 BRA `(.L_x_4166) ;  /* 0x000000000004a947 */ /* 0x000fea0003800000 */
[----:B------:R-:W-:Y:S01]  /*36010*/  BPT.TRAP 0x1 ;  /* 0x000000040000795c */ /* 0x000fe20000300000 */
.L_x_4166:
[----:B------:R-:W-:Y:S01]  /*36020*/  IMAD R31, R0, -0x60, R17 ;  /* 0xffffffa0001f7824 */ /* 0x000fe200078e0211 */
[----:B------:R-:W-:Y:S01]  /*36030*/  SHF.L.U32 R0, R27, 0x1f, RZ ;  /* 0x0000001f1b007819 */ /* 0x000fe200000006ff */
[----:B------:R-:W-:Y:S01]  /*36040*/  IMAD R17, R25, 0x8, R23 ;  /* 0x0000000819117824 */ /* 0x000fe200078e0217 */
[----:B------:R-:W-:Y:S03]  /*36050*/  BSSY B0, `(.L_x_4167) ;  /* 0x0000003000007945 */ /* 0x000fe60003800000 */
[----:B------:R-:W1:Y:S02]  /*36060*/  SYNCS.PHASECHK.TRANS64.TRYWAIT P0, [R17+URZ+0x32440], R0 ;  /* 0x03244000110075a7 */ /* 0x000e64000800017f */
[----:B-1----:R-:W-:Y:S05]  /*36070*/  @!P0 BRA `(.L_x_4168) ;  /* 0x0000006c00408947 */ /* 0x002fea0003800000 */
.L_x_4337:
[----:B------:R-:W-:Y:S05]  /*36080*/  BSYNC B0 ;  /* 0x0000000000007941 */ /* 0x000fea0003800000 */
.L_x_4167:
[----:B0-----:R-:W1:Y:S01]  /*36090*/  LDL R2, [R1+0x448] ;  /* 0x0004480001027983 */ /* 0x001e620000100800 */
[----:B------:R-:W-:Y:S01]  /*360a0*/  ULDC.64 UR4, c[0x0][0x300] ;  /* 0x0000c00000047ab9 */ /* 0x000fe20000000a00 */
[----:B------:R-:W-:Y:S02]  /*360b0*/  ULDC.64 UR6, c[0x0][0x2e8] ;  /* 0x0000ba0000067ab9 */ /* 0x000fe40000000a00 */
[----:B------:R-:W2:Y:S01]  /*360c0*/  LDL R4, [R1+0x444] ;  /* 0x0004440001047983 */ /* 0x000ea20000100800 */
[----:B------:R-:W-:Y:S02]  /*360d0*/  LOP3.LUT R22, R22, 0xfffffffd, RZ, 0xc0, !PT ;  /* 0xfffffffd16167812 */ /* 0x000fe400078ec0ff */
[----:B-1----:R-:W-:Y:S02]  /*360e0*/  SHF.R.S32.HI R0, RZ, 0x1f, R2 ;  /* 0x0000001fff007819 */ /* 0x002fe40000011402 */
[----:B--2---:R-:W-:-:S03]  /*360f0*/  SHF.R.S32.HI R5, RZ, 0x1f, R4 ;  /* 0x0000001fff057819 */ /* 0x004fc60000011404 */
[----:B------:R0:W-:Y:S04]  /*36100*/  STL [R1+0x484], R0 ;  /* 0x0004840001007387 */ /* 0x0001e80000100800 */
[----:B------:R1:W-:Y:S01]  /*36110*/  STL [R1+0x488], R5 ;  /* 0x0004880501007387 */ /* 0x0003e20000100800 */
[----:B0-----:R-:W-:-:S04]  /*36120*/  IMAD R0, R0, UR4, RZ ;  /* 0x0000000400007c24 */ /* 0x001fc8000f8e02ff */
        /* <DEDUP_REMOVED lines=8> */
[----:B------:R-:W1:Y:S02]  /*361b0*/  S2R R4, SR_TID.X ;  /* 0x0000000000047919 */ /* 0x000e640000002100 */
[----:B------:R-:W-:Y:S02]  /*361c0*/  IMAD.IADD R3, R3, 0x1, R0 ;  /* 0x0000000103037824 */ /* 0x000fe400078e0200 */
[----:B------:R-:W-:Y:S01]  /*361d0*/  IMAD.WIDE.U32 R2, R18, UR4, R2 ;  /* 0x0000000412027c25 */ /* 0x000fe2000f8e0002 */
[----:B------:R-:W-:Y:S02]  /*361e0*/  ULDC UR4, c[0x0][0x2f4] ;  /* 0x0000bd0000047ab9 */ /* 0x000fe40000000800 */
[----:B------:R-:W-:Y:S02]  /*361f0*/  LEA R0, P0, R2, UR6, 0x1 ;  /* 0x0000000602007c11 */ /* 0x000fe4000f8008ff */
[----:B-1----:R-:W-:Y:S01]  /*36200*/  LOP3.LUT R5, R4, 0x7f, RZ, 0xc0, !PT ;  /* 0x0000007f04057812 */ /* 0x002fe200078ec0ff */
[----:B------:R-:W-:Y:S01]  /*36210*/  IMAD R4, R18, UR5, R3 ;  /* 0x0000000512047c24 */ /* 0x000fe2000f8e0203 */
[----:B------:R-:W-:-:S02]  /*36220*/  UMOV UR5, 0xffffffff ;  /* 0xffffffff00057882 */ /* 0x000fc40000000000 */
[----:B------:R-:W-:Y:S02]  /*36230*/  SHF.R.U32.HI R6, RZ, 0x3, R5 ;  /* 0x00000003ff067819 */ /* 0x000fe40000011605 */
[----:B------:R-:W0:Y:S01]  /*36240*/  S2R R5, SR_TID.X ;  /* 0x0000000000057919 */ /* 0x000e220000002100 */
[----:B------:R-:W-:Y:S02]  /*36250*/  LEA.HI.X R4, R2, UR7, R4, 0x1, P0 ;  /* 0x0000000702047c11 */ /* 0x000fe400080f0c04 */
[----:B------:R-:W-:-:S05]  /*36260*/  IMAD.IADD R31, R31, 0x1, -R6 ;  /* 0x000000011f1f7824 */ /* 0x000fca00078e0a06 */
[----:B------:R-:W-:Y:S02]  /*36270*/  ISETP.GE.AND P0, PT, R31, 0x1, PT ;  /* 0x000000011f00780c */ /* 0x000fe40003f06270 */
[----:B0-----:R-:W-:Y:S01]  /*36280*/  SHF.L.U32 R7, R5, 0x3, RZ ;  /* 0x0000000305077819 */ /* 0x001fe200000006ff */
        /* <DEDUP_REMOVED lines=57> */
.L_x_4351:
        /* <DEDUP_REMOVED lines=10> */
.L_x_4170:
        /* <DEDUP_REMOVED lines=11> */
.L_x_4171:
[----:B------:R1:W-:Y:S02]  /*36770*/  SYNCS.ARRIVE.TRANS64.A1T0 RZ, [R17+URZ+0x32430], RZ ;  /* 0x032430ff11ff79a7 */ /* 0x0003e4000810003f */
[----:B------:R-:W-:Y:S05]  /*36780*/  WARPSYNC.ALL ;  /* 0x0000000000007948 */ /* 0x000fea0003800000 */
[----:B------:R-:W-:Y:S01]  /*36790*/  ULDC.64 UR4, c[0x0][0xaf8] ;  /* 0x0002be0000047ab9 */ /* 0x000fe20000000a00 */
[----:B------:R-:W-:Y:S01]  /*367a0*/  VIADD R0, R23, 0x18400 ;  /* 0x0001840017007836 */ /* 0x000fe20000000000 */
[----:B------:R-:W-:Y:S01]  /*367b0*/  BAR.SYNC.DEFER_BLOCKING 0x8, 0x180 ;  /* 0x0206000000007b1d */ /* 0x000fe20000010000 */
[----:B------:R-:W-:-:S03]  /*367c0*/  ISETP.NE.U32.AND P0, PT, RZ, UR4, PT ;  /* 0x00000004ff007c0c */ /* 0x000fc6000bf05070 */
[----:B------:R-:W-:Y:S02]  /*367d0*/  LOP3.LUT P1, RZ, R0, 0x3ff, RZ, 0xc0, !PT ;  /* 0x000003ff00ff7812 */ /* 0x000fe4000782c0ff */
[----:B------:R-:W-:Y:S01]  /*367e0*/  ISETP.NE.AND.EX P0, PT, RZ, UR5, PT, P0 ;  /* 0x00000005ff007c0c */ /* 0x000fe2000bf05300 */
[----:B------:R-:W-:Y:S01]  /*367f0*/  BSSY B6, `(.L_x_4172) ;  /* 0x0000019000067945 */ /* 0x000fe20003800000 */
[----:B------:R-:W-:Y:S02]  /*36800*/  SHF.R.S32.HI R0, RZ, 0x1f, R19 ;  /* 0x0000001fff007819 */ /* 0x000fe40000011413 */
[----:B0-----:R-:W-:Y:S02]  /*36810*/  SEL R2, R19, RZ, !P0 ;  /* 0x000000ff13027207 */ /* 0x001fe40004000000 */
[----:B------:R-:W-:-:S03]  /*36820*/  SEL R0, R0, RZ, !P0 ;  /* 0x000000ff00007207 */ /* 0x000fc60004000000 */
[----:B------:R-:W-:Y:S04]  /*36830*/  STL [R1+0x44c], R2 ;  /* 0x00044c0201007387 */ /* 0x000fe80000100800 */
[----:B------:R0:W-:Y:S02]  /*36840*/  STL [R1+0x474], R0 ;  /* 0x0004740001007387 */ /* 0x0001e40000100800 */
[----:B0-----:R-:W-:-:S05]  /*36850*/  SHF.R.S32.HI R0, RZ, 0x1f, R37 ;  /* 0x0000001fff007819 */ /* 0x001fca0000011425 */
[----:B------:R0:W-:Y:S01]  /*36860*/  STL [R1+0x468], R0 ;  /* 0x0004680001007387 */ /* 0x0001e20000100800 */
[----:B------:R-:W-:Y:S05]  /*36870*/  @!P1 BRA `(.L_x_4173) ;  /* 0x0000000000409947 */ /* 0x000fea0003800000 */
[----:B------:R-:W-:Y:S01]  /*36880*/  MOV R2, 0x0 ;  /* 0x0000000000027802 */ /* 0x000fe20000000f00 */
[----:B------:R-:W-:Y:S01]  /*36890*/  ULDC.64 UR4, c[0x4][0x98] ;  /* 0x0100260000047ab9 */ /* 0x000fe20000000a00 */
[----:B------:R-:W-:Y:S01]  /*368a0*/  ULDC.64 UR6, c[0x4][0xa0] ;  /* 0x0100280000067ab9 */ /* 0x000fe20000000a00 */
[----:B------:R-:W-:Y:S01]  /*368b0*/  ULDC.64 UR8, c[0x4][0x20] ;  /* 0x0100080000087ab9 */ /* 0x000fe20000000a00 */
[----:B------:R-:W-:Y:S01]  /*368c0*/  IMAD.U32 R4, RZ, RZ, UR4 ;  /* 0x00000004ff047e24 */ /* 0x000fe2000f8e00ff */
[----:B------:R-:W-:Y:S01]  /*368d0*/  MOV R6, UR6 ;  /* 0x0000000600067c02 */ /* 0x000fe20008000f00 */
[----:B------:R-:W2:Y:S01]  /*368e0*/  LDC.64 R2, c[0x4][R2] ;  /* 0x0100000002027b82 */ /* 0x000ea20000000a00 */
        /* <DEDUP_REMOVED lines=8> */
[----:B012---:R-:W-:Y:S05]  /*36970*/  CALL.ABS.NOINC R2 ;  /* 0x0000000002007343 */ /* 0x007fea0003c00000 */
.L_x_4173:
[----:B------:R-:W-:Y:S05]  /*36980*/  BSYNC B6 ;  /* 0x0000000000067941 */ /* 0x000fea0003800000 */
.L_x_4172:
[----:B0-----:R-:W2:Y:S01]  /*36990*/  LDL R0, [R1+0x468] ;  /* 0x0004680001007983 */ /* 0x001ea20000100800 */
[----:B------:R-:W0:Y:S01]  /*369a0*/  LDC R6, c[0x0][0x448] ;  /* 0x00011200ff067b82 */ /* 0x000e220000000800 */
[----:B------:R-:W-:Y:S02]  /*369b0*/  ULDC.64 UR4, c[0x0][0x298] ;  /* 0x0000a60000047ab9 */ /* 0x000fe40000000a00 */
[----:B------:R-:W3:Y:S04]  /*369c0*/  LDL R21, [R1+0x474] ;  /* 0x0004740001157983 */ /* 0x000ee80000100800 */
[----:B------:R-:W4:Y:S04]  /*369d0*/  LDL R20, [R1+0x44c] ;  /* 0x00044c0001147983 */ /* 0x000f280000100800 */
[----:B------:R0:W5:Y:S01]  /*369e0*/  LDL R9, [R1+0x440] ;  /* 0x0004400001097983 */ /* 0x0001620000100800 */
[----:B------:R-:W1:Y:S01]  /*369f0*/  S2R R2, SR_TID.X ;  /* 0x0000000000027919 */ /* 0x000e620000002100 */
[----:B------:R-:W1:Y:S01]  /*36a00*/  S2R R5, SR_TID.X ;  /* 0x0000000000057919 */ /* 0x000e620000002100 */
[----:B0-----:R-:W-:-:S13]  /*36a10*/  ISETP.NE.AND P0, PT, R6, 0x1, PT ;  /* 0x000000010600780c */ /* 0x001fda0003f05270 */
[----:B------:R-:W0:Y:S01]  /*36a20*/  @P0 LDC R3, c[0x0][0x44c] ;  /* 0x00011300ff030b82 */ /* 0x000e220000000800 */
[----:B-1----:R-:W-:-:S04]  /*36a30*/  LOP3.LUT R2, R2, 0x7f, RZ, 0xc0, !PT ;  /* 0x0000007f02027812 */ /* 0x002fc800078ec0ff */
[----:B------:R-:W-:Y:S01]  /*36a40*/  SHF.R.U32.HI R2, RZ, 0x3, R2 ;  /* 0x00000003ff027819 */ /* 0x000fe20000011602 */
[----:B------:R-:W-:-:S05]  /*36a50*/  IMAD.SHL.U32 R7, R5, 0x8, RZ ;  /* 0x0000000805077824 */ /* 0x000fca00078e00ff */
[----:B------:R-:W-:Y:S01]  /*36a60*/  LOP3.LUT R7, R7, 0x38, RZ, 0xc0, !PT ;  /* 0x0000003807077812 */ /* 0x000fe200078ec0ff */
[----:B--2---:R-:W-:Y:S02]  /*36a70*/  IMAD.MOV.U32 R4, RZ, RZ, R0 ;  /* 0x000000ffff047224 */ /* 0x004fe400078e0000 */
[----:B------:R-:W1:Y:S02]  /*36a80*/  S2R R0, SR_TID.X ;  /* 0x0000000000007919 */ /* 0x000e640000002100 */
[----:B------:R-:W-:-:S04]  /*36a90*/  IMAD R4, R4, UR4, RZ ;  /* 0x0000000404047c24 */ /* 0x000fc8000f8e02ff */
[----:B------:R-:W-:Y:S02]  /*36aa0*/  IMAD R4, R37, UR5, R4 ;  /* 0x0000000525047c24 */ /* 0x000fe4000f8e0204 */
[----:B-1----:R-:W-:-:S05]  /*36ab0*/  IMAD.SHL.U32 R0, R0, 0x10, RZ ;  /* 0x0000001000007824 */ /* 0x002fca00078e00ff */
[----:B------:R-:W-:Y:S02]  /*36ac0*/  LOP3.LUT R0, R2, 0x70, R0, 0xf8, !PT ;  /* 0x0000007002007812 */ /* 0x000fe400078ef800 */
[----:B------:R-:W1:Y:S03]  /*36ad0*/  @P0 LDC R2, c[0x0][0x450] ;  /* 0x00011400ff020b82 */ /* 0x000e660000000800 */
[----:B------:R-:W-:-:S04]  /*36ae0*/  IMAD.IADD R36, R0, 0x1, R35 ;  /* 0x0000000100247824 */ /* 0x000fc800078e0223 */
[----:B0-----:R-:W-:-:S04]  /*36af0*/  @P0 IMAD.HI.U32 R3, R36, R3, RZ ;  /* 0x0000000324030227 */ /* 0x001fc800078e00ff */
[----:B------:R-:W-:Y:S01]  /*36b00*/  IMAD.MOV.U32 R0, RZ, RZ, R36 ;  /* 0x000000ffff007224 */ /* 0x000fe200078e0024 */
[----:B-1----:R-:W-:Y:S01]  /*36b10*/  @P0 SHF.R.U32.HI R0, RZ, R2, R3 ;  /* 0x00000002ff000219 */ /* 0x002fe20000011603 */
[----:B------:R-:W-:Y:S01]  /*36b20*/  IMAD.WIDE.U32 R2, R37, UR4, RZ ;  /* 0x0000000425027c25 */ /* 0x000fe2000f8e00ff */
[----:B------:R-:W-:-:S03]  /*36b30*/  ULDC.64 UR4, c[0x0][0x2d8] ;  /* 0x0000b60000047ab9 */ /* 0x000fc60000000a00 */
[----:B------:R-:W-:Y:S02]  /*36b40*/  IMAD.IADD R3, R3, 0x1, R4 ;  /* 0x0000000103037824 */ /* 0x000fe400078e0204 */
[----:B------:R-:W-:-:S04]  /*36b50*/  IMAD.WIDE.U32 R2, R18, UR4, R2 ;  /* 0x0000000412027c25 */ /* 0x000fc8000f8e0002 */
[----:B------:R-:W-:Y:S01]  /*36b60*/  IMAD R3, R18, UR5, R3 ;  /* 0x0000000512037c24 */ /* 0x000fe2000f8e0203 */
[----:B------:R-:W-:Y:S02]  /*36b70*/  ULDC.64 UR4, c[0x0][0x2e0] ;  /* 0x0000b80000047ab9 */ /* 0x000fe40000000a00 */
[----:B---3--:R-:W-:Y:S02]  /*36b80*/  IMAD R4, R21, UR4, RZ ;  /* 0x0000000415047c24 */ /* 0x008fe4000f8e02ff */
[----:B----4-:R-:W-:-:S04]  /*36b90*/  IMAD.WIDE.U32 R2, R20, UR4, R2 ;  /* 0x0000000414027c25 */ /* 0x010fc8000f8e0002 */
[----:B------:R-:W-:Y:S01]  /*36ba0*/  IMAD R4, R20, UR5, R4 ;  /* 0x0000000514047c24 */ /* 0x000fe2000f8e0204 */
[----:B------:R-:W-:-:S03]  /*36bb0*/  ULDC.64 UR4, c[0x0][0x2d0] ;  /* 0x0000b40000047ab9 */ /* 0x000fc60000000a00 */
[----:B------:R-:W-:Y:S01]  /*36bc0*/  IMAD.IADD R3, R3, 0x1, R4 ;  /* 0x0000000103037824 */ /* 0x000fe200078e0204 */
[----:B------:R-:W-:Y:S01]  /*36bd0*/  SHF.R.S32.HI R4, RZ, 0x1f, R0 ;  /* 0x0000001fff047819 */ /* 0x000fe20000011400 */
[----:B------:R-:W-:-:S04]  /*36be0*/  IMAD.WIDE.U32 R2, R0, UR4, R2 ;  /* 0x0000000400027c25 */ /* 0x000fc8000f8e0002 */
[----:B------:R-:W-:-:S04]  /*36bf0*/  IMAD R4, R4, UR4, RZ ;  /* 0x0000000404047c24 */ /* 0x000fc8000f8e02ff */
[----:B------:R-:W-:Y:S01]  /*36c00*/  IMAD R4, R0, UR5, R4 ;  /* 0x0000000500047c24 */ /* 0x000fe2000f8e0204 */
[----:B------:R-:W-:Y:S01]  /*36c10*/  ULDC.64 UR4, c[0x0][0x2c8] ;  /* 0x0000b20000047ab9 */ /* 0x000fe20000000a00 */
[----:B------:R-:W-:Y:S02]  /*36c20*/  IMAD.MOV R0, RZ, RZ, -R0 ;  /* 0x000000ffff007224 */ /* 0x000fe400078e0a00 */
[----:B------:R-:W-:Y:S02]  /*36c30*/  IMAD.IADD R3, R3, 0x1, R4 ;  /* 0x0000000103037824 */ /* 0x000fe400078e0204 */
[----:B------:R-:W-:-:S04]  /*36c40*/  IMAD R0, R6, R0, R36 ;  /* 0x0000000006007224 */ /* 0x000fc800078e0224 */
[----:B------:R-:W-:Y:S01]  /*36c50*/  IMAD.WIDE.U32 R2, R0, UR4, R2 ;  /* 0x0000000400027c25 */ /* 0x000fe2000f8e0002 */
[----:B------:R-:W-:-:S05]  /*36c60*/  SHF.R.S32.HI R4, RZ, 0x1f, R0 ;  /* 0x0000001fff047819 */ /* 0x000fca0000011400 */
[----:B------:R-:W-:-:S04]  /*36c70*/  IMAD R4, R4, UR4, RZ ;  /* 0x0000000404047c24 */ /* 0x000fc8000f8e02ff */
[----:B------:R-:W-:Y:S01]  /*36c80*/  IMAD R4, R0, UR5, R4 ;  /* 0x0000000500047c24 */ /* 0x000fe2000f8e0204 */
[----:B------:R-:W-:Y:S02]  /*36c90*/  ULDC.64 UR4, c[0x0][0x280] ;  /* 0x0000a00000047ab9 */ /* 0x000fe40000000a00 */
[----:B------:R-:W-:Y:S01]  /*36ca0*/  LEA R0, P0, R2, UR4, 0x1 ;  /* 0x0000000402007c11 */ /* 0x000fe2000f8008ff */
[----:B------:R-:W-:Y:S01]  /*36cb0*/  IMAD.IADD R3, R3, 0x1, R4 ;  /* 0x0000000103037824 */ /* 0x000fe200078e0204 */
[----:B------:R-:W-:Y:S01]  /*36cc0*/  ULDC UR4, c[0x0][0x2b8] ;  /* 0x0000ae0000047ab9 */ /* 0x000fe20000000800 */
[----:B------:R-:W-:-:S03]  /*36cd0*/  LOP3.LUT R20, R5, 0x7f, RZ, 0xc0, !PT ;  /* 0x0000007f05147812 */ /* 0x000fc600078ec0ff */
[----:B------:R-:W-:Y:S01]  /*36ce0*/  LEA.HI.X R3, R2, UR5, R3, 0x1, P0 ;  /* 0x0000000502037c11 */ /* 0x000fe200080f0c03 */
[----:B------:R-:W-:Y:S01]  /*36cf0*/  UMOV UR5, 0xffffffff ;  /* 0xffffffff00057882 */ /* 0x000fe20000000000 */
[----:B------:R-:W-:Y:S02]  /*36d00*/  ISETP.GE.AND P1, PT, R7, UR4, PT ;  /* 0x0000000407007c0c */ /* 0x000fe4000bf26270 */
[----:B------:R-:W-:Y:S01]  /*36d10*/  SHF.R.U32.HI R8, RZ, 0x3, R20 ;  /* 0x00000003ff087819 */ /* 0x000fe20000011614 */
[----:B------:R-:W-:Y:S10]  /*36d20*/  BRA.DIV UR5, `(.L_x_4174) ;  /* 0x0000006a05287947 */ /* 0x000ff4000b800000 */
[----:B------:R-:W0:Y:S01]  /*36d30*/  SHFL.IDX PT, R5, R0, RZ, 0x181f ;  /* 0x00181fff00057589 */ /* 0x000e2200000e0000 */
[----:B-----5:R-:W-:Y:S01]  /*36d40*/  IMAD R2, R9, R6, RZ ;  /* 0x0000000609027224 */ /* 0x020fe200078e02ff */
[----:B------:R-:W-:Y:S02]  /*36d50*/  IADD3 R35, R8, R35, RZ ;  /* 0x0000002308237210 */ /* 0x000fe40007ffe0ff */
[----:B------:R-:W1:Y:S02]  /*36d60*/  SHFL.IDX PT, R4, R3, RZ, 0x181f ;  /* 0x00181fff03047589 */ /* 0x000e6400000e0000 */
[C---:B------:R-:W-:Y:S01]  /*36d70*/  ISETP.GE.AND P0, PT, R35.reuse, R2, PT ;  /* 0x000000022300720c */ /* 0x040fe20003f06270 */
[C---:B------:R-:W-:Y:S02]  /*36d80*/  VIADD R6, R35.reuse, 0x10 ;  /* 0x0000001023067836 */ /* 0x040fe40000000000 */
[----:B------:R-:W-:-:S03]  /*36d90*/  VIADD R8, R35, 0x40 ;  /* 0x0000004023087836 */ /* 0x000fc60000000000 */
[----:B------:R2:W-:Y:S04]  /*36da0*/  STL [R1+0x458], R6 ;  /* 0x0004580601007387 */ /* 0x0005e80000100800 */
[----:B------:R-:W-:Y:S03]  /*36db0*/  STL [R1+0x464], R8 ;  /* 0x0004640801007387 */ /* 0x000fe60000100800 */
        /* <DEDUP_REMOVED lines=18> */
[----:B------:R-:W-:Y:S01]  /*36ee0*/  ISETP.GE.AND P0, PT, R6, R2, PT ;  /* 0x000000020600720c */ /* 0x000fe20003f06270 */
[----:B------:R-:W-:-:S05]  /*36ef0*/  VIADD R6, R35, 0x30 ;  /* 0x0000003023067836 */ /* 0x000fca0000000000 */
        /* <DEDUP_REMOVED lines=51> */
.L_x_4368:
[----:B0-2---:R-:W-:-:S05]  /*37230*/  VIADD R4, R35, 0x70 ;  /* 0x0000007023047836 */ /* 0x005fca0000000000 */
        /* <DEDUP_REMOVED lines=10> */
.L_x_4175:
        /* <DEDUP_REMOVED lines=28> */
.L_x_4177:
[----:B------:R-:W-:Y:S05]  /*374a0*/  BSYNC B6 ;  /* 0x0000000000067941 */ /* 0x000fea0003800000 */
.L_x_4176:
        /* <DEDUP_REMOVED lines=22> */
[----:B------:R-:W-:Y:S01]  /*37610*/  ULDC.64 UR4, c[0x0][0x3d0] ;  /* 0x0000f40000047ab9 */ /* 0x000fe20000000a00 */
[----:B------:R-:W-:Y:S02]  /*37620*/  IMAD.SHL.U32 R20, R8, 0x8, RZ ;  /* 0x0000000808147824 */ /* 0x000fe400078e00ff */
[----:B------:R-:W-:Y:S02]  /*37630*/  IMAD.IADD R3, R3, 0x1, R0 ;  /* 0x0000000103037824 */ /* 0x000fe400078e0200 */
[----:B------:R-:W1:Y:S01]  /*37640*/  @P0 LDC R0, c[0x0][0x44c] ;  /* 0x00011300ff000b82 */ /* 0x000e620000000800 */
[----:B------:R-:W-:-:S04]  /*37650*/  LOP3.LUT R20, R20, 0x38, RZ, 0xc0, !PT ;  /* 0x0000003814147812 */ /* 0x000fc800078ec0ff */
[C---:B------:R-:W-:Y:S02]  /*37660*/  LOP3.LUT R10, R20.reuse, 0x40, RZ, 0xfc, !PT ;  /* 0x00000040140a7812 */ /* 0x040fe400078efcff */
[C---:B------:R-:W-:Y:S02]  /*37670*/  LOP3.LUT R9, R20.reuse, 0x80, RZ, 0xfc, !PT ;  /* 0x0000008014097812 */ /* 0x040fe400078efcff */
[----:B------:R-:W-:Y:S01]  /*37680*/  LOP3.LUT R8, R20, 0xc0, RZ, 0xfc, !PT ;  /* 0x000000c014087812 */ /* 0x000fe200078efcff */
[----:B-1----:R-:W-:-:S05]  /*37690*/  @P0 IMAD.HI.U32 R0, R36, R0, RZ ;  /* 0x0000000024000227 */ /* 0x002fca00078e00ff */
[----:B0-----:R-:W-:-:S04]  /*376a0*/  @P0 SHF.R.U32.HI R4, RZ, R5, R0 ;  /* 0x00000005ff040219 */ /* 0x001fc80000011600 */
[--C-:B------:R-:W-:Y:S01]  /*376b0*/  SHF.R.S32.HI R5, RZ, 0x1f, R4.reuse ;  /* 0x0000001fff057819 */ /* 0x100fe20000011404 */
[----:B------:R-:W-:Y:S02]  /*376c0*/  IMAD.MOV R0, RZ, RZ, -R4 ;  /* 0x000000ffff007224 */ /* 0x000fe400078e0a04 */
[----:B------:R-:W-:-:S04]  /*376d0*/  IMAD.WIDE.U32 R2, R4, UR4, R2 ;  /* 0x0000000404027c25 */ /* 0x000fc8000f8e0002 */
[----:B------:R-:W-:Y:S02]  /*376e0*/  IMAD R0, R6, R0, R36 ;  /* 0x0000000006007224 */ /* 0x000fe400078e0224 */
        /* <DEDUP_REMOVED lines=23> */
[----:B------:R-:W5:Y:S04]  /*37860*/  LDL.LU R8, [R1+0x45c] ;  /* 0x00045c0001087983 */ /* 0x000f680000300800 */
[----:B------:R-:W-:Y:S01]  /*37870*/  SHFL.IDX PT, R2, R0, RZ, 0x181f ;  /* 0x00181fff00027589 */ /* 0x000fe200000e0000 */
[----:B--2---:R-:W-:Y:S01]  /*37880*/  IMAD R5, R11, R6, RZ ;  /* 0x000000060b057224 */ /* 0x004fe200078e02ff */
[----:B---3--:R-:W-:-:S02]  /*37890*/  MOV R11, R3 ;  /* 0x00000003000b7202 */ /* 0x008fc40000000f00 */
[----:B------:R-:W0:Y:S02]  /*378a0*/  SHFL.IDX PT, R3, R4, RZ, 0x181f ;  /* 0x00181fff04037589 */ /* 0x000e2400000e0000 */
[----:B------:R-:W-:-:S13]  /*378b0*/  ISETP.GE.AND P0, PT, R35, R5, PT ;  /* 0x000000052300720c */ /* 0x000fda0003f06270 */
[----:B0-----:R-:W-:-:S05]  /*378c0*/  @!P0 LEA R3, P6, R7, R3, 0x1 ;  /* 0x0000000307038211 */ /* 0x001fca00078c08ff */
[----:B------:R-:W-:-:S05]  /*378d0*/  @!P0 IMAD.X R2, RZ, RZ, R2, P6 ;  /* 0x000000ffff028224 */ /* 0x000fca00030e0602 */
[----:B------:R-:W-:-:S04]  /*378e0*/  @!P0 LOP3.LUT R3, R3, R2, RZ, 0x3c, !PT ;  /* 0x0000000203038212 */ /* 0x000fc800078e3cff */
[----:B------:R-:W-:-:S04]  /*378f0*/  @!P0 LOP3.LUT R2, R3, R2, RZ, 0x3c, !PT ;  /* 0x0000000203028212 */ /* 0x000fc800078e3cff */
[----:B------:R-:W-:-:S05]  /*37900*/  @!P0 LOP3.LUT R3, R3, R2, RZ, 0x3c, !PT ;  /* 0x0000000203038212 */ /* 0x000fca00078e3cff */
[----:B------:R-:W-:Y:S01]  /*37910*/  @!PT LDS RZ, [RZ] ;  /* 0x00000000fffff984 */ /* 0x000fe20000000800 */
[----:B------:R-:W-:Y:S04]  /*37920*/  @!P0 LDGSTS.E.BYPASS.LTC128B.128 [R26+0x22400], desc[UR44][R2.64], !P4 ;  /* 0x22400000021a8fae */ /* 0x000fe8000e101d6c */
[----:B------:R-:W-:Y:S04]  /*37930*/  @!P0 LDGSTS.E.BYPASS.LTC128B.128 [R26+0x26400], desc[UR44][R2.64+0x80], !P3 ;  /* 0x26400080021a8fae */ /* 0x000fe8000d901d6c */
[----:B------:R-:W-:Y:S04]  /*37940*/  @!P0 LDGSTS.E.BYPASS.LTC128B.128 [R26+0x2a400], desc[UR44][R2.64+0x100], !P2 ;  /* 0x2a400100021a8fae */ /* 0x000fe8000d101d6c */
[----:B------:R0:W-:Y:S01]  /*37950*/  @!P0 LDGSTS.E.BYPASS.LTC128B.128 [R26+0x2e400], desc[UR44][R2.64+0x180], !P1 ;  /* 0x2e400180021a8fae */ /* 0x0001e2000c901d6c */
[----:B----4-:R-:W-:Y:S01]  /*37960*/  ISETP.GE.AND P0, PT, R10, R5, PT ;  /* 0x000000050a00720c */ /* 0x010fe20003f06270 */
[----:B-----5:R-:W-:-:S02]  /*37970*/  IMAD.MOV.U32 R10, RZ, RZ, R9 ;  /* 0x000000ffff0a7224 */ /* 0x020fc400078e0009 */
[----:B------:R-:W2:Y:S04]  /*37980*/  LDL.LU R9, [R1+0x46c] ;  /* 0x00046c0001097983 */ /* 0x000ea80000300800 */
[----:B0-----:R-:W0:Y:S04]  /*37990*/  SHFL.IDX PT, R2, R4, 0x1, 0x181f ;  /* 0x00381f0004027f89 */ /* 0x001e2800000e0000 */
[----:B------:R-:W1:Y:S02]  /*379a0*/  SHFL.IDX PT, R6, R0, 0x1, 0x181f ;  /* 0x00381f0000067f89 */ /* 0x000e6400000e0000 */
[----:B0-----:R-:W-:-:S05]  /*379b0*/  @!P0 LEA R2, P6, R7, R2, 0x1 ;  /* 0x0000000207028211 */ /* 0x001fca00078c08ff */
[----:B-1----:R-:W-:-:S05]  /*379c0*/  @!P0 IMAD.X R3, RZ, RZ, R6, P6 ;  /* 0x000000ffff038224 */ /* 0x002fca00030e0606 */
[----:B------:R-:W-:Y:S04]  /*379d0*/  @!P0 LDGSTS.E.BYPASS.LTC128B.128 [R26+0x22c00], desc[UR44][R2.64], !P4 ;  /* 0x22c00000021a8fae */ /* 0x000fe8000e101d6c */
[----:B------:R-:W-:Y:S04]  /*379e0*/  @!P0 LDGSTS.E.BYPASS.LTC128B.128 [R26+0x26c00], desc[UR44][R2.64+0x80], !P3 ;  /* 0x26c00080021a8fae */ /* 0x000fe8000d901d6c */
[----:B------:R-:W-:Y:S04]  /*379f0*/  @!P0 LDGSTS.E.BYPASS.LTC128B.128 [R26+0x2ac00], desc[UR44][R2.64+0x100], !P2 ;  /* 0x2ac00100021a8fae */ /* 0x000fe8000d101d6c */
[----:B------:R0:W-:Y:S01]  /*37a00*/  @!P0 LDGSTS.E.BYPASS.LTC128B.128 [R26+0x2ec00], desc[UR44][R2.64+0x180], !P1 ;  /* 0x2ec00180021a8fae */ /* 0x0001e2000c901d6c */
[----:B------:R-:W-:-:S03]  /*37a10*/  ISETP.GE.AND P0, PT, R8, R5, PT ;  /* 0x000000050800720c */ /* 0x000fc60003f06270 */
[----:B------:R-:W3:Y:S04]  /*37a20*/  LDL.LU R8, [R1+0x470] ;  /* 0x0004700001087983 */ /* 0x000ee80000300800 */
[----:B0-----:R-:W0:Y:S04]  /*37a30*/  SHFL.IDX PT, R2, R4, 0x2, 0x181f ;  /* 0x00581f0004027f89 */ /* 0x001e2800000e0000 */
[----:B------:R-:W1:Y:S02]  /*37a40*/  SHFL.IDX PT, R6, R0, 0x2, 0x181f ;  /* 0x00581f0000067f89 */ /* 0x000e6400000e0000 */
[----:B0-----:R-:W-:-:S05]  /*37a50*/  @!P0 LEA R2, P6, R7, R2, 0x1 ;  /* 0x0000000207028211 */ /* 0x001fca00078c08ff */
[----:B-1----:R-:W-:-:S05]  /*37a60*/  @!P0 IMAD.X R3, RZ, RZ, R6, P6 ;  /* 0x000000ffff038224 */ /* 0x002fca00030e0606 */
        /* <DEDUP_REMOVED lines=42> */
.L_x_4386:
        /* <DEDUP_REMOVED lines=13> */
.L_x_4180:
[----:B------:R-:W-:Y:S05]  /*37de0*/  BSYNC B0 ;  /* 0x0000000000007941 */ /* 0x000fea0003800000 */
.L_x_4179:
[----:B------:R-:W-:Y:S01]  /*37df0*/  NOP ;  /* 0x0000000000007918 */ /* 0x000fe20000000000 */
[----:B------:R-:W-:-:S13]  /*37e00*/  PLOP3.LUT P0, PT, PT, PT, PT, 0x80, 0x0 ;  /* 0x000000000000781c */ /* 0x000fda0003f0f070 */
.L_x_4181:
[----:B------:R-:W-:Y:S02]  /*37e10*/  PLOP3.LUT P1, PT, P1, P0, PT, 0xa2, 0x0 ;  /* 0x000000000000781c */ /* 0x000fe40000f21472 */
[----:B------:R-:W-:-:S08]  /*37e20*/  @P0 R2UR P1, UR4, R23 ;  /* 0x00000000170402ca */ /* 0x000fd00000020000 */
[----:B------:R-:W-:-:S05]  /*37e30*/  @P0 PLOP3.LUT P0, PT, P1, PT, PT, 0x80, 0x0 ;  /* 0x000000000000081c */ /* 0x000fca0000f0f070 */
[----:B------:R-:W-:Y:S01]  /*37e40*/  @!P1 SYNCS.ARRIVE.TRANS64.RED.A0T1 RZ, [UR4+0x32410], RZ ;  /* 0x032410ffffff99a7 */ /* 0x000fe20008200404 */
[----:B------:R-:W-:Y:S07]  /*37e50*/  @!P1 ARRIVES.LDGSTSBAR.64.TRANSCNT [UR4+0x32410] ;  /* 0x03241000ff0099b0 */ /* 0x000fee0008000a84 */
[----:B------:R-:W-:Y:S05]  /*37e60*/  @P0 BRA.U.ANY `(.L_x_4181) ;  /* 0xfffffffd00e80947 */ /* 0x000fea000393ffff */
[----:B01----:R-:W3:Y:S02]  /*37e70*/  LDL.LU R2, [R1+0x480] ;  /* 0x0004800001027983 */ /* 0x003ee40000300800 */
[----:B---3--:R-:W-:-:S05]  /*37e80*/  VIADD R2, R2, 0x1 ;  /* 0x0000000102027836 */ /* 0x008fca0000000000 */
        /* <DEDUP_REMOVED lines=10> */
.L_x_4387:
[----:B------:R-:W-:Y:S05]  /*37f30*/  BSYNC B0 ;  /* 0x0000000000007941 */ /* 0x000fea0003800000 */
.L_x_4182:
[----:B------:R-:W-:-:S05]  /*37f40*/  IMAD.U32 R2, RZ, RZ, UR40 ;  /* 0x00000028ff027e24 */ /* 0x000fca000f8e00ff */
[----:B------:R-:W-:-:S13]  /*37f50*/  ISETP.NE.AND P0, PT, R2, 0x3, PT ;  /* 0x000000030200780c */ /* 0x000fda0003f05270 */
[----:B------:R-:W-:Y:S05]  /*37f60*/  @!P0 BRA `(.L_x_4184) ;  /* 0x0000000000048947 */ /* 0x000fea0003800000 */
[----:B------:R-:W-:Y:S01]  /*37f70*/  BPT.TRAP 0x1 ;  /* 0x000000040000795c */ /* 0x000fe20000300000 */
.L_x_4184:
[----:B0-----:R-:W-:Y:S01]  /*37f80*/  SHF.L.U32 R0, R27, 0x1f, RZ ;  /* 0x0000001f1b007819 */ /* 0x001fe200000006ff */
[----:B------:R-:W-:Y:S03]  /*37f90*/  BSSY B0, `(.L_x_4185) ;  /* 0x0000003000007945 */ /* 0x000fe60003800000 */
[----:B------:R-:W0:Y:S02]  /*37fa0*/  SYNCS.PHASECHK.TRANS64.TRYWAIT P0, [R17+URZ+0x32460], R0 ;  /* 0x03246000110075a7 */ /* 0x000e24000800017f */
[----:B0-----:R-:W-:Y:S05]  /*37fb0*/  @!P0 BRA `(.L_x_4186) ;  /* 0x0000006c00a88947 */ /* 0x001fea0003800000 */
.L_x_4388:
[----:B------:R-:W-:Y:S05]  /*37fc0*/  BSYNC B0 ;  /* 0x0000000000007941 */ /* 0x000fea0003800000 */
.L_x_4185:
[----:B------:R-:W0:Y:S01]  /*37fd0*/  LDL.LU R3, [R1+0x484] ;  /* 0x0004840001037983 */ /* 0x000e220000300800 */
[----:B------:R-:W-:Y:S01]  /*37fe0*/  ULDC.64 UR4, c[0x0][0x328] ;  /* 0x0000ca0000047ab9 */ /* 0x000fe20000000a00 */
[----:B------:R-:W-:Y:S02]  /*37ff0*/  ULDC.64 UR6, c[0x0][0x318] ;  /* 0x0000c60000067ab9 */ /* 0x000fe40000000a00 */
[----:B------:R-:W3:Y:S04]  /*38000*/  LDL.LU R2, [R1+0x448] ;  /* 0x0004480001027983 */ /* 0x000ee80000300800 */
[----:B------:R-:W4:Y:S04]  /*38010*/  LDL.LU R7, [R1+0x488] ;  /* 0x0004880001077983 */ /* 0x000f280000300800 */
[----:B--2---:R-:W2:Y:S04]  /*38020*/  LDL.LU R6, [R1+0x444] ;  /* 0x0004440001067983 */ /* 0x004ea80000300800 */
[----:B------:R-:W5:Y:S01]  /*38030*/  LDL.LU R4, [R1+0x49c] ;  /* 0x00049c0001047983 */ /* 0x000f620000300800 */
[----:B------:R-:W-:-:S02]  /*38040*/  LOP3.LUT P3, RZ, R22, 0x10, RZ, 0xc0, !PT ;  /* 0x0000001016ff7812 */ /* 0x000fc4000786c0ff */
[C---:B------:R-:W-:Y:S02]  /*38050*/  LOP3.LUT P2, RZ, R22.reuse, 0x8, RZ, 0xc0, !PT ;  /* 0x0000000816ff7812 */ /* 0x040fe4000784c0ff */
[C---:B------:R-:W-:Y:S02]  /*38060*/  LOP3.LUT P1, RZ, R22.reuse, 0x4, RZ, 0xc0, !PT ;  /* 0x0000000416ff7812 */ /* 0x040fe4000782c0ff */
[----:B------:R-:W-:Y:S01]  /*38070*/  LOP3.LUT P4, RZ, R22, 0x1, RZ, 0xc0, !PT ;  /* 0x0000000116ff7812 */ /* 0x000fe2000788c0ff */
[----:B0-----:R-:W-:-:S04]  /*38080*/  IMAD R0, R3, UR4, RZ ;  /* 0x0000000403007c24 */ /* 0x001fc8000f8e02ff */
[C---:B---3--:R-:W-:Y:S02]  /*38090*/  IMAD R5, R2.reuse, UR5, R0 ;  /* 0x0000000502057c24 */ /* 0x048fe4000f8e0200 */
[----:B------:R-:W-:Y:S01]  /*380a0*/  IMAD.WIDE.U32 R2, R2, UR4, RZ ;  /* 0x0000000402027c25 */ /* 0x000fe2000f8e00ff */
[----:B------:R-:W-:-:S03]  /*380b0*/  ULDC.64 UR4, c[0x0][0x338] ;  /* 0x0000ce0000047ab9 */ /* 0x000fc60000000a00 */
[----:B------:R-:W-:Y:S02]  /*380c0*/  IMAD.IADD R3, R3, 0x1, R5 ;  /* 0x0000000103037824 */ /* 0x000fe400078e0205 */
[----:B----4-:R-:W-:Y:S01]  /*380d0*/  IMAD R0, R7, UR4, RZ ;  /* 0x0000000407007c24 */ /* 0x010fe2000f8e02ff */
[----:B------:R-:W-:Y:S01]  /*380e0*/  SEL R7, RZ, 0x8, P1 ;  /* 0x00000008ff077807 */ /* 0x000fe20000800000 */
[----:B--2---:R-:W-:-:S04]  /*380f0*/  IMAD.WIDE.U32 R2, R6, UR4, R2 ;  /* 0x0000000406027c25 */ /* 0x004fc8000f8e0002 */
        /* <DEDUP_REMOVED lines=21> */
[----:B------:R-:W-:-:S04]  /*38250*/  LOP3.LUT R2, R2, 0x38, RZ, 0xc0, !PT ;  /* 0x0000003802027812 */ /* 0x000fc800078ec0ff */
[----:B------:R-:W-:-:S04]  /*38260*/  SHF.L.U32 R0, R2, 0x1, RZ ;  /* 0x0000000102007819 */ /* 0x000fc800000006ff */
        /* <DEDUP_REMOVED lines=61> */
.L_x_4402:
        /* <DEDUP_REMOVED lines=15> */
.L_x_4188:
        /* <DEDUP_REMOVED lines=11> */
.L_x_4189:
[----:B------:R-:W2:Y:S01]  /*387e0*/  LDL.LU R2, [R1+0x47c] ;  /* 0x00047c0001027983 */ /* 0x000ea20000300800 */
[----:B------:R0:W-:Y:S01]  /*387f0*/  SYNCS.ARRIVE.TRANS64.A1T0 RZ, [R17+URZ+0x32450], RZ ;  /* 0x032450ff11ff79a7 */ /* 0x0001e2000810003f */
[----:B------:R-:W-:Y:S01]  /*38800*/  BSSY B0, `(.L_x_4190) ;  /* 0x00000dc000007945 */ /* 0x000fe20003800000 */
[----:B--2---:R-:W-:-:S05]  /*38810*/  VIADD R10, R2, 0xfffffffe ;  /* 0xfffffffe020a7836 */ /* 0x004fca0000000000 */
[----:B------:R-:W-:-:S13]  /*38820*/  ISETP.GE.AND P0, PT, R10, R32, PT ;  /* 0x000000200a00720c */ /* 0x000fda0003f06270 */
[----:B0-----:R-:W-:Y:S05]  /*38830*/  @!P0 BRA `(.L_x_4191) ;  /* 0x0000000c00608947 */ /* 0x001fea0003800000 */
.L_x_4204:
        /* <DEDUP_REMOVED lines=33> */
[----:B------:R-:W-:Y:S01]  /*38a50*/  IADD3 R5, -R11, RZ, RZ ;  /* 0x000000ff0b057210 */ /* 0x000fe20007ffe1ff */
[----:B------:R-:W-:Y:S05]  /*38a60*/  YIELD ;  /* 0x0000000000007946 */ /* 0x000fea0003800000 */
[----:B------:R-:W-:Y:S01]  /*38a70*/  SEL R2, RZ, 0x1, P0 ;  /* 0x00000001ff027807 */ /* 0x000fe20000000000 */
[----:B------:R-:W-:Y:S01]  /*38a80*/  IMAD R5, R8, R5, R9 ;  /* 0x0000000508057224 */ /* 0x000fe200078e0209 */
[----:B------:R-:W-:Y:S01]  /*38a90*/  SEL R25, R25, RZ, P0 ;  /* 0x000000ff19197207 */ /* 0x000fe20000000000 */
[----:B------:R-:W-:Y:S01]  /*38aa0*/  VIADD R10, R10, 0xffffffff ;  /* 0xffffffff0a0a7836 */ /* 0x000fe20000000000 */
[----:B------:R-:W-:-:S02]  /*38ab0*/  LOP3.LUT R27, R27, R2, RZ, 0x3c, !PT ;  /* 0x000000021b1b7212 */ /* 0x000fc400078e3cff */
[----:B------:R-:W-:Y:S01]  /*38ac0*/  ISETP.GT.AND P2, PT, R3, R32, PT ;  /* 0x000000200300720c */ /* 0x000fe20003f44270 */
[----:B0-----:R-:W-:-:S12]  /*38ad0*/  @!P1 BRA `(.L_x_4192) ;  /* 0x0000000000049947 */ /* 0x001fd80003800000 */
[----:B------:R-:W-:Y:S01]  /*38ae0*/  BPT.TRAP 0x1 ;  /* 0x000000040000795c */ /* 0x000fe20000300000 */
.L_x_4192:
[----:B------:R-:W-:Y:S01]  /*38af0*/  IMAD R6, R25, 0x8, R23 ;  /* 0x0000000819067824 */ /* 0x000fe200078e0217 */
[----:B------:R-:W-:Y:S01]  /*38b00*/  SHF.L.U32 R21, R27, 0x1f, RZ ;  /* 0x0000001f1b157819 */ /* 0x000fe200000006ff */
[----:B------:R-:W-:Y:S01]  /*38b10*/  BSSY B1, `(.L_x_4193) ;  /* 0x0000004000017945 */ /* 0x000fe20003800000 */
[----:B------:R-:W-:Y:S02]  /*38b20*/  SHF.R.S32.HI R17, RZ, 0x1f, R5 ;  /* 0x0000001fff117819 */ /* 0x000fe40000011405 */
[----:B------:R-:W0:Y:S02]  /*38b30*/  SYNCS.PHASECHK.TRANS64.TRYWAIT P0, [R6+URZ+0x32440], R21 ;  /* 0x03244015060075a7 */ /* 0x000e24000800017f */
[----:B0-----:R-:W-:Y:S05]  /*38b40*/  @!P0 BRA `(.L_x_4194) ;  /* 0x0000006c00188947 */ /* 0x001fea0003800000 */
.L_x_4403:
[----:B------:R-:W-:Y:S05]  /*38b50*/  BSYNC B1 ;  /* 0x0000000000017941 */ /* 0x000fea0003800000 */
.L_x_4193:
        /* <DEDUP_REMOVED lines=12> */
[----:B------:R-:W-:-:S03]  /*38c20*/  ULDC.64 UR4, c[0x0][0x308] ;  /* 0x0000c20000047ab9 */ /* 0x000fc60000000a00 */
[----:B------:R-:W-:Y:S02]  /*38c30*/  IMAD.IADD R3, R3, 0x1, R7 ;  /* 0x0000000103037824 */ /* 0x000fe400078e0207 */
        /* <DEDUP_REMOVED lines=36> */
.L_x_4417:
        /* <DEDUP_REMOVED lines=8> */
.L_x_4196:
        /* <DEDUP_REMOVED lines=11> */
.L_x_4197:
[----:B------:R2:W-:Y:S01]  /*38fb0*/  SYNCS.ARRIVE.TRANS64.A1T0 RZ, [R6+URZ+0x32430], RZ ;  /* 0x032430ff06ff79a7 */ /* 0x0005e2000810003f */
[----:B------:R-:W-:Y:S05]  /*38fc0*/  @!P3 BRA `(.L_x_4198) ;  /* 0x000000000004b947 */ /* 0x000fea0003800000 */
[----:B------:R-:W-:Y:S01]  /*38fd0*/  BPT.TRAP 0x1 ;  /* 0x000000040000795c */ /* 0x000fe20000300000 */
.L_x_4198:
[----:B------:R-:W3:Y:S01]  /*38fe0*/  SYNCS.PHASECHK.TRANS64.TRYWAIT P0, [R6+URZ+0x32460], R21 ;  /* 0x03246015060075a7 */ /* 0x000ee2000800017f */
[----:B------:R-:W-:Y:S04]  /*38ff0*/  BSSY B1, `(.L_x_4199) ;  /* 0x0000002000017945 */ /* 0x000fe80003800000 */
[----:B---3--:R-:W-:Y:S05]  /*39000*/  @!P0 BRA `(.L_x_4200) ;  /* 0x0000006c00a08947 */ /* 0x008fea0003800000 */
.L_x_4418:
[----:B------:R-:W-:Y:S05]  /*39010*/  BSYNC B1 ;  /* 0x0000000000017941 */ /* 0x000fea0003800000 */
.L_x_4199:
[----:B------:R-:W-:Y:S01]  /*39020*/  ULDC.64 UR4, c[0x0][0x328] ;  /* 0x0000ca0000047ab9 */ /* 0x000fe20000000a00 */
[----:B------:R-:W-:Y:S01]  /*39030*/  ULDC.64 UR6, c[0x0][0x318] ;  /* 0x0000c60000067ab9 */ /* 0x000fe20000000a00 */
[----:B------:R-:W-:Y:S01]  /*39040*/  IMAD R2, R17, UR4, RZ ;  /* 0x0000000411027c24 */ /* 0x000fe2000f8e02ff */
[C---:B------:R-:W-:Y:S01]  /*39050*/  LOP3.LUT P5, RZ, R22.reuse, 0x1, RZ, 0xc0, !PT ;  /* 0x0000000116ff7812 */ /* 0x040fe200078ac0ff */
[----:B-1----:R-:W-:Y:S01]  /*39060*/  IMAD R8, R25, 0x6000, R30 ;  /* 0x0000600019087824 */ /* 0x002fe200078e021e */
        /* <DEDUP_REMOVED lines=24> */
[----:B------:R-:W1:Y:S01]  /*391f0*/  SHFL.IDX PT, R14, R7, 0x1, 0x181f ;  /* 0x00381f00070e7f89 */ /* 0x000e6200000e0000 */
[----:B----4-:R-:W-:-:S05]  /*39200*/  IADD3.X R3, RZ, R3, RZ, P0, !PT ;  /* 0x00000003ff037210 */ /* 0x010fca00007fe4ff */
        /* <DEDUP_REMOVED lines=29> */
[----:B------:R0:W4:Y:S02]  /*393e0*/  SHFL.IDX PT, R14, R7, 0x5, 0x181f ;  /* 0x00b81f00070e7f89 */ /* 0x00012400000e0000 */
[----:B------:R-:W-:-:S05]  /*393f0*/  IMAD.X R3, RZ, RZ, R17, P0 ;  /* 0x000000ffff037224 */ /* 0x000fca00000e0611 */
[----:B------:R0:W-:Y:S04]  /*39400*/  LDGSTS.E.BYPASS.LTC128B.128 [R8+0x2400], desc[UR44][R2.64], !P5 ;  /* 0x0240000002087fae */ /* 0x0001e8000e901d6c */
[----:B------:R0:W-:Y:S04]  /*39410*/  LDGSTS.E.BYPASS.LTC128B.128 [R8+0x5400], desc[UR44][R2.64+0x80], !P4 ;  /* 0x0540008002087fae */ /* 0x0001e8000e101d6c */
[----:B------:R0:W-:Y:S04]  /*39420*/  LDGSTS.E.BYPASS.LTC128B.128 [R8+0x8400], desc[UR44][R2.64+0x100], !P3 ;  /* 0x0840010002087fae */ /* 0x0001e8000d901d6c */
[----:B-1----:R0:W-:Y:S02]  /*39430*/  LDGSTS.E.BYPASS.LTC128B.128 [R8+0xb400], desc[UR44][R2.64+0x180], !P1 ;  /* 0x0b40018002087fae */ /* 0x0021e4000c901d6c */
.L_x_4432:
        /* <DEDUP_REMOVED lines=11> */
.L_x_4202:
        /* <DEDUP_REMOVED lines=11> */
.L_x_4203:
[----:B------:R0:W-:Y:S01]  /*395a0*/  SYNCS.ARRIVE.TRANS64.A1T0 RZ, [R6+URZ+0x32450], RZ ;  /* 0x032450ff06ff79a7 */ /* 0x0001e2000810003f */
[----:B------:R-:W-:Y:S05]  /*395b0*/  @P2 BRA `(.L_x_4204) ;  /* 0xfffffff000a02947 */ /* 0x000fea000383ffff */
.L_x_4191:
[----:B------:R-:W-:Y:S05]  /*395c0*/  BSYNC B0 ;  /* 0x0000000000007941 */ /* 0x000fea0003800000 */
.L_x_4190:
        /* <DEDUP_REMOVED lines=20> */
.L_x_4206:
[----:B------:R-:W-:Y:S05]  /*39710*/  BSYNC B0 ;  /* 0x0000000000007941 */ /* 0x000fea0003800000 */
.L_x_4205:
[----:B------:R-:W-:Y:S02]  /*39720*/  LOP3.LUT R27, R27, R0, RZ, 0x3c, !PT ;  /* 0x000000001b1b7212 */ /* 0x000fe400078e3cff */
[----:B------:R-:W-:-:S07]  /*39730*/  SEL R25, R25, RZ, P0 ;  /* 0x000000ff19197207 */ /* 0x000fce0000000000 */
.L_x_4159:
[----:B------:R-:W-:Y:S05]  /*39740*/  BSYNC B7 ;  /* 0x0000000000077941 */ /* 0x000fea0003800000 */
.L_x_4157:
        /* <DEDUP_REMOVED lines=11> */
.L_x_4207:
        /* <DEDUP_REMOVED lines=42> */
[----:B------:R0:W1:Y:S02]  /*39aa0*/  SHFL.IDX PT, R14, R2, 0x1f, 0x1f ;  /* 0x03e01f00020e7f89 */ /* 0x00006400000e0000 */
.L_x_4442:
[----:B------:R-:W-:Y:S02]  /*39ab0*/  ULDC UR4, c[0x0][0xd38] ;  /* 0x00034e0000047ab9 */ /* 0x000fe40000000800 */
[----:B------:R-:W-:-:S04]  /*39ac0*/  IMAD.U32 R5, RZ, RZ, UR4 ;  /* 0x00000004ff057e24 */ /* 0x000fc8000f8e00ff */
[----:B-1----:R-:W-:-:S04]  /*39ad0*/  IMAD R14, R14, R5, RZ ;  /* 0x000000050e0e7224 */ /* 0x002fc800078e02ff */
[----:B------:R-:W-:-:S05]  /*39ae0*/  IMAD.IADD R7, R7, 0x1, R14 ;  /* 0x0000000107077824 */ /* 0x000fca00078e020e */
[----:B------:R-:W-:-:S13]  /*39af0*/  ISETP.GT.AND P6, PT, R7, R0, PT ;  /* 0x000000000700720c */ /* 0x000fda0003fc4270 */
[----:B------:R-:W-:Y:S05]  /*39b00*/  @P6 BRA `(.L_x_4210) ;  /* 0x0000000000a46947 */ /* 0x000fea0003800000 */
.L_x_4213:
        /* <DEDUP_REMOVED lines=35> */
.L_x_4450:
[----:B------:R-:W-:Y:S02]  /*39d40*/  ULDC UR4, c[0x0][0xd38] ;  /* 0x00034e0000047ab9 */ /* 0x000fe40000000800 */
[----:B------:R-:W-:-:S04]  /*39d50*/  IMAD.U32 R5, RZ, RZ, UR4 ;  /* 0x00000004ff057e24 */ /* 0x000fc8000f8e00ff */
[----:B-1----:R-:W-:-:S04]  /*39d60*/  IMAD R14, R14, R5, RZ ;  /* 0x000000050e0e7224 */ /* 0x002fc800078e02ff */
[----:B------:R-:W-:-:S05]  /*39d70*/  IMAD.IADD R7, R14, 0x1, R7 ;  /* 0x000000010e077824 */ /* 0x000fca00078e0207 */
[----:B------:R-:W-:-:S13]  /*39d80*/  ISETP.GT.AND P6, PT, R7, R0, PT ;  /* 0x000000000700720c */ /* 0x000fda0003fc4270 */
[----:B------:R-:W-:Y:S05]  /*39d90*/  @!P6 BRA `(.L_x_4213) ;  /* 0xfffffffc005ce947 */ /* 0x000fea000383ffff */
.L_x_4210:
[----:B------:R-:W-:Y:S01]  /*39da0*/  IADD3 R7, -R14, R7, RZ ;  /* 0x000000070e077210 */ /* 0x000fe20007ffe1ff */
[----:B------:R-:W-:-:S04]  /*39db0*/  UMOV UR4, 0xffffffff ;  /* 0xffffffff00047882 */ /* 0x000fc80000000000 */
        /* <DEDUP_REMOVED lines=8> */
.L_x_4455:
[----:B------:R-:W-:-:S13]  /*39e40*/  ISETP.NE.AND P0, PT, R3, RZ, PT ;  /* 0x000000ff0300720c */ /* 0x000fda0003f05270 */
[----:B------:R-:W-:Y:S05]  /*39e50*/  @!P0 BRA `(.L_x_4215) ;  /* 0x0000000000108947 */ /* 0x000fea0003800000 */
[----:B------:R-:W-:Y:S01]  /*39e60*/  UMOV UR4, 0xffffffff ;  /* 0xffffffff00047882 */ /* 0x000fe20000000000 */
[----:B-1----:R-:W-:Y:S02]  /*39e70*/  VIADD R12, R12, 0xffffffff ;  /* 0xffffffff0c0c7836 */ /* 0x002fe40000000000 */
[----:B------:R-:W-:Y:S05]  /*39e80*/  BRA.DIV UR4, `(.L_x_4216) ;  /* 0x00000072042c7947 */ /* 0x000fea000b800000 */
[----:B------:R4:W1:Y:S02]  /*39e90*/  SHFL.IDX PT, R6, R2, R12, 0x1f ;  /* 0x00001f0c02067589 */ /* 0x00086400000e0000 */
.L_x_4215:
[----:B---3--:R-:W-:Y:S01]  /*39ea0*/  ISETP.NE.AND P0, PT, R4, 0x1, PT ;  /* 0x000000010400780c */ /* 0x008fe20003f05270 */
[----:B-1----:R-:W-:-:S04]  /*39eb0*/  IMAD R16, R6, R5, R7 ;  /* 0x0000000506107224 */ /* 0x002fc800078e0207 */
[----:B------:R-:W-:-:S08]  /*39ec0*/  IMAD.IADD R0, R0, 0x1, -R16 ;  /* 0x0000000100007824 */ /* 0x000fd000078e0a10 */
        /* <DEDUP_REMOVED lines=42> */
[----:B------:R-:W-:Y:S01]  /*3a170*/  @!P1 IMAD.IADD R3, R3, 0x1, -R6 ;  /* 0x0000000103039824 */ /* 0x000fe200078e0a06 */
[----:B------:R-:W-:Y:S02]  /*3a180*/  @!P1 IADD3 R5, R5, 0x1, RZ ;  /* 0x0000000105059810 */ /* 0x000fe40007ffe0ff */
[----:B------:R-:W-:Y:S02]  /*3a190*/  ISETP.NE.AND P1, PT, R4, RZ, PT ;  /* 0x000000ff0400720c */ /* 0x000fe40003f25270 */
[----:B------:R-:W-:-:S13]  /*3a1a0*/  ISETP.GE.U32.AND P0, PT, R3, R6, PT ;  /* 0x000000060300720c */ /* 0x000fda0003f06070 */
[----:B------:R-:W-:-:S04]  /*3a1b0*/  @P0 VIADD R5, R5, 0x1 ;  /* 0x0000000105050836 */ /* 0x000fc80000000000 */
[----:B------:R-:W-:Y:S01]  /*3a1c0*/  @!P2 IMAD.MOV R5, RZ, RZ, -R5 ;  /* 0x000000ffff05a224 */ /* 0x000fe200078e0a05 */
        /* <DEDUP_REMOVED lines=8> */
.L_x_4217:
        /* <DEDUP_REMOVED lines=28> */
[----:B------:R-:W-:Y:S01]  /*3a410*/  IMAD R4, R6, R2, RZ ;  /* 0x0000000206047224 */ /* 0x000fe200078e02ff */
[----:B------:R-:W-:-:S03]  /*3a420*/  IADD3 R2, -R2, RZ, RZ ;  /* 0x000000ff02027210 */ /* 0x000fc60007ffe1ff */
        /* <DEDUP_REMOVED lines=30> */
.L_x_4218:
[----:B------:R-:W-:-:S05]  /*3a610*/  LOP3.LUT R2, RZ, R2, RZ, 0x33, !PT ;  /* 0x00000002ff027212 */ /* 0x000fca00078e33ff */
[----:B------:R-:W-:Y:S01]  /*3a620*/  IMAD.IADD R17, R17, 0x1, R2 ;  /* 0x0000000111117824 */ /* 0x000fe200078e0202 */
[----:B------:R-:W-:Y:S06]  /*3a630*/  BRA `(.L_x_4219) ;  /* 0x00000000001c7947 */ /* 0x000fec0003800000 */
.L_x_4211:
[----:B------:R-:W-:Y:S01]  /*3a640*/  UMOV UR4, URZ ;  /* 0x0000003f00047c82 */ /* 0x000fe20008000000 */
[----:B------:R-:W-:Y:S01]  /*3a650*/  UMOV UR5, URZ ;  /* 0x0000003f00057c82 */ /* 0x000fe20008000000 */
[----:B------:R-:W-:Y:S01]  /*3a660*/  ULDC UR6, c[0x0][0xd3c] ;  /* 0x00034f0000067ab9 */ /* 0x000fe20000000800 */
[----:B------:R-:W-:Y:S02]  /*3a670*/  IMAD.MOV.U32 R16, RZ, RZ, R0 ;  /* 0x000000ffff107224 */ /* 0x000fe400078e0000 */
[----:B------:R-:W-:Y:S02]  /*3a680*/  IMAD.U32 R17, RZ, RZ, UR4 ;  /* 0x00000004ff117e24 */ /* 0x000fe4000f8e00ff */
[----:B------:R-:W-:Y:S02]  /*3a690*/  IMAD.U32 R18, RZ, RZ, UR5 ;  /* 0x00000005ff127e24 */ /* 0x000fe4000f8e00ff */
[----:B------:R-:W-:-:S07]  /*3a6a0*/  IMAD.U32 R19, RZ, RZ, UR6 ;  /* 0x00000006ff137e24 */ /* 0x000fce000f8e00ff */
.L_x_4219:
        /* <DEDUP_REMOVED lines=10> */
.L_x_4208:
[----:B------:R-:W-:Y:S02]  /*3a750*/  ULDC UR4, c[0x0][0xd3c] ;  /* 0x00034f0000047ab9 */ /* 0x000fe40000000800 */
[----:B0-----:R-:W-:-:S13]  /*3a760*/  ISETP.GE.AND P0, PT, R19, UR4, PT ;  /* 0x0000000413007c0c */ /* 0x001fda000bf06270 */
[----:B------:R-:W-:Y:S05]  /*3a770*/  @!P0 BRA `(.L_x_4220) ;  /* 0xffffff8800848947 */ /* 0x000fea000383ffff */
[----:B------:R-:W-:Y:S05]  /*3a780*/  BSYNC B8 ;  /* 0x0000000000087941 */ /* 0x000fea0003800000 */
.L_x_4095:
[----:B-1----:R-:W5:Y:S01]  /*3a790*/  LDL.LU R0, [R1+0x480] ;  /* 0x0004800001007983 */ /* 0x002f620000300800 */
[----:B------:R-:W-:Y:S01]  /*3a7a0*/  BSSY B0, `(.L_x_4221) ;  /* 0x000000b000007945 */ /* 0x000fe20003800000 */
[----:B------:R-:W0:Y:S01]  /*3a7b0*/  S2R R5, SR_CgaCtaId ;  /* 0x0000000000057919 */ /* 0x000e220000008800 */
[----:B-----5:R-:W-:-:S05]  /*3a7c0*/  VIADD R0, R0, 0x1 ;  /* 0x0000000100007836 */ /* 0x020fca0000000000 */
        /* <DEDUP_REMOVED lines=8> */
.L_x_4458:
[----:B------:R-:W-:Y:S05]  /*3a850*/  BSYNC B0 ;  /* 0x0000000000007941 */ /* 0x000fea0003800000 */
.L_x_4221:
[----:B------:R-:W-:-:S03]  /*3a860*/  UMOV UR4, 0xffffffff ;  /* 0xffffffff00047882 */ /* 0x000fc60000000000 */
[----:B------:R-:W-:Y:S05]  /*3a870*/  BRA.DIV UR4, `(.L_x_4223) ;  /* 0x0000006604ec7947 */ /* 0x000fea000b800000 */
[----:B0-----:R-:W0:Y:S02]  /*3a880*/  S2R R0, SR_TID.X ;  /* 0x0000000000007919 */ /* 0x001e240000002100 */
[----:B0-----:R-:W-:-:S04]  /*3a890*/  SHF.R.U32.HI R0, RZ, 0x5, R0 ;  /* 0x00000005ff007819 */ /* 0x001fc80000011600 */
[----:B------:R-:W-:-:S05]  /*3a8a0*/  LOP3.LUT R0, R0, 0x3, RZ, 0xc0, !PT ;  /* 0x0000000300007812 */ /* 0x000fca00078ec0ff */
[----:B------:R0:W1:Y:S02]  /*3a8b0*/  SHFL.IDX PT, R14, R0, RZ, 0x1f ;  /* 0x00001fff000e7589 */ /* 0x00006400000e0000 */
.L_x_4461:
[----:B-1----:R-:W-:-:S13]  /*3a8c0*/  ISETP.NE.AND P0, PT, R14, RZ, PT ;  /* 0x000000ff0e00720c */ /* 0x002fda0003f05270 */
[----:B------:R-:W-:Y:S05]  /*3a8d0*/  @P0 BRA `(.L_x_3842) ;  /* 0x0000000000880947 */ /* 0x000fea0003800000 */
[----:B------:R-:W-:-:S03]  /*3a8e0*/  UMOV UR4, 0xffffffff ;  /* 0xffffffff00047882 */ /* 0x000fc60000000000 */
[----:B------:R-:W-:Y:S05]  /*3a8f0*/  BRA.DIV UR4, `(.L_x_4224) ;  /* 0x0000006a04007947 */ /* 0x000fea000b800000 */
[----:B------:R-:W-:-:S13]  /*3a900*/  ELECT P6, URZ, PT ;  /* 0x00000000003f782f */ /* 0x000fda00038c0000 */
.L_x_4464:
[----:B------:R-:W-:Y:S05]  /*3a910*/  @!P6 BRA `(.L_x_3842) ;  /* 0x000000000078e947 */ /* 0x000fea0003800000 */
[----:B------:R-:W-:-:S06]  /*3a920*/  ULOP3.LUT UR4, UR38, 0x2, URZ, 0xfc, !UPT ;  /* 0x0000000226047892 */ /* 0x000fcc000f8efc3f */
[----:B0-----:R-:W-:-:S05]  /*3a930*/  IMAD.U32 R0, RZ, RZ, UR4 ;  /* 0x00000004ff007e24 */ /* 0x001fca000f8e00ff */
[----:B------:R-:W-:-:S13]  /*3a940*/  ISETP.NE.AND P0, PT, R0, 0x3, PT ;  /* 0x000000030000780c */ /* 0x000fda0003f05270 */
[----:B------:R-:W-:Y:S05]  /*3a950*/  @!P0 BRA `(.L_x_4225) ;  /* 0x0000000000048947 */ /* 0x000fea0003800000 */
[----:B------:R-:W-:Y:S01]  /*3a960*/  BPT.TRAP 0x1 ;  /* 0x000000040000795c */ /* 0x000fe20000300000 */
.L_x_4225:
[C---:B------:R-:W-:Y:S01]  /*3a970*/  LEA R3, R25.reuse, R5, 0x3 ;  /* 0x0000000519037211 */ /* 0x040fe200078e18ff */
[----:B------:R-:W-:Y:S01]  /*3a980*/  VIADD R25, R25, 0x1 ;  /* 0x0000000119197836 */ /* 0x000fe20000000000 */
[----:B------:R-:W-:-:S04]  /*3a990*/  SHF.L.U32 R2, R27, 0x1f, RZ ;  /* 0x0000001f1b027819 */ /* 0x000fc800000006ff */
[----:B------:R-:W0:Y:S01]  /*3a9a0*/  SYNCS.PHASECHK.TRANS64.TRYWAIT P1, [R3+URZ+0x32440], R2 ;  /* 0x03244002030075a7 */ /* 0x000e22000802017f */
[----:B------:R-:W-:-:S04]  /*3a9b0*/  ISETP.NE.AND P2, PT, R25, 0x2, PT ;  /* 0x000000021900780c */ /* 0x000fc80003f45270 */
[----:B------:R-:W-:Y:S01]  /*3a9c0*/  SEL R0, RZ, 0x1, P2 ;  /* 0x00000001ff007807 */ /* 0x000fe20001000000 */
[----:B0-----:R-:W-:Y:S08]  /*3a9d0*/  @!P1 BRA `(.L_x_4226) ;  /* 0x0000006400e89947 */ /* 0x001ff00003800000 */
.L_x_4465:
[----:B------:R-:W-:Y:S02]  /*3a9e0*/  SEL R25, R25, RZ, P2 ;  /* 0x000000ff19197207 */ /* 0x000fe40001000000 */
[----:B------:R-:W-:Y:S01]  /*3a9f0*/  LOP3.LUT R0, R27, R0, RZ, 0x3c, !PT ;  /* 0x000000001b007212 */ /* 0x000fe200078e3cff */
[----:B------:R-:W-:Y:S06]  /*3aa00*/  @!P0 BRA `(.L_x_4227) ;  /* 0x0000000000048947 */ /* 0x000fec0003800000 */
[----:B------:R-:W-:Y:S01]  /*3aa10*/  BPT.TRAP 0x1 ;  /* 0x000000040000795c */ /* 0x000fe20000300000 */
.L_x_4227:
[----:B------:R-:W-:Y:S01]  /*3aa20*/  IMAD R25, R25, 0x8, R5 ;  /* 0x0000000819197824 */ /* 0x000fe200078e0205 */
[----:B------:R-:W-:-:S04]  /*3aa30*/  SHF.L.U32 R0, R0, 0x1f, RZ ;  /* 0x0000001f00007819 */ /* 0x000fc800000006ff */
[----:B------:R-:W1:Y:S02]  /*3aa40*/  SYNCS.PHASECHK.TRANS64.TRYWAIT P1, [R25+URZ+0x32440], R0 ;  /* 0x03244000190075a7 */ /* 0x000e64000802017f */
[----:B-1----:R-:W-:Y:S05]  /*3aa50*/  @!P1 BRA `(.L_x_4228) ;  /* 0x0000006400dc9947 */ /* 0x002fea0003800000 */
.L_x_4466:
[----:B------:R-:W-:Y:S05]  /*3aa60*/  @!P0 BRA `(.L_x_4229) ;  /* 0x0000000000048947 */ /* 0x000fea0003800000 */
[----:B------:R-:W-:Y:S01]  /*3aa70*/  BPT.TRAP 0x1 ;  /* 0x000000040000795c */ /* 0x000fe20000300000 */
.L_x_4229:
[----:B------:R-:W5:Y:S02]  /*3aa80*/  SYNCS.PHASECHK.TRANS64.TRYWAIT P1, [R3+URZ+0x32460], R2 ;  /* 0x03246002030075a7 */ /* 0x000f64000802017f */
[----:B-----5:R-:W-:Y:S05]  /*3aa90*/  @!P1 BRA `(.L_x_4230) ;  /* 0x0000006400e09947 */ /* 0x020fea0003800000 */
.L_x_4467:
[----:B------:R-:W-:Y:S05]  /*3aaa0*/  @!P0 BRA `(.L_x_4231) ;  /* 0x0000000000048947 */ /* 0x000fea0003800000 */
[----:B------:R-:W-:Y:S01]  /*3aab0*/  BPT.TRAP 0x1 ;  /* 0x000000040000795c */ /* 0x000fe20000300000 */
.L_x_4231:
[----:B------:R0:W0:Y:S02]  /*3aac0*/  SYNCS.PHASECHK.TRANS64.TRYWAIT P0, [R25+URZ+0x32460], R0 ;  /* 0x03246000190075a7 */ /* 0x000024000800017f */
[----:B0-----:R-:W-:Y:S05]  /*3aad0*/  @!P0 NANOSLEEP.SYNCS 0x989680 ;  /* 0x009896800000895d */ /* 0x001fea0003900000 */
[----:B------:R-:W0:Y:S02]  /*3aae0*/  @!P0 SYNCS.PHASECHK.TRANS64 P0, [R25+URZ+0x32460], R0 ;  /* 0x03246000190085a7 */ /* 0x000e24000800007f */
[----:B0-----:R-:W-:Y:S05]  /*3aaf0*/  @!P0 BRA `(.L_x_4231) ;  /* 0xfffffffc00f08947 */ /* 0x001fea000383ffff */
.L_x_3842:
[----:B------:R-:W-:Y:S05]  /*3ab00*/  BSYNC B9 ;  /* 0x0000000000097941 */ /* 0x000fea0003800000 */
.L_x_3839:
[----:B------:R-:W-:Y:S05]  /*3ab10*/  EXIT ;  /* 0x000000000000794d */ /* 0x000fea0003800000 */
.L_x_3870:
[----:B0-----:R0:W1:Y:S02]  /*3ab20*/  SYNCS.PHASECHK.TRANS64.TRYWAIT P5, [R69+URZ+0x32490], R82 ;  /* 0x03249052450075a7 */ /* 0x00106400080a017f */
[----:B-1----:R-:W-:Y:S05]  /*3ab30*/  @!P5 NANOSLEEP.SYNCS 0x989680 ;  /* 0x009896800000d95d */ /* 0x002fea0003900000 */
[----:B------:R-:W1:Y:S02]  /*3ab40*/  @!P5 SYNCS.PHASECHK.TRANS64 P5, [R69+URZ+0x32490], R82 ;  /* 0x032490524500d5a7 */ /* 0x000e6400080a007f */
[----:B-1----:R-:W-:Y:S05]  /*3ab50*/  @!P5 BRA `(.L_x_3870) ;  /* 0xfffffffc00f0d947 */ /* 0x002fea000383ffff */
[----:B------:R-:W-:Y:S05]  /*3ab60*/  BRA `(.L_x_4232) ;  /* 0xfffffc8c00547947 */ /* 0x000fea000383ffff */
.L_x_3871:
        /* <DEDUP_REMOVED lines=8> */
.L_x_4234:
[----:B------:R-:W-:Y:S05]  /*3abf0*/  BSYNC B1 ;  /* 0x0000000000017941 */ /* 0x000fea0003800000 */
.L_x_4233:
        /* <DEDUP_REMOVED lines=8> */
.L_x_4235:
[----:B------:R-:W-:Y:S05]  /*3ac80*/  BRA `(.L_x_4236) ;  /* 0xfffffc8c00207947 */ /* 0x000fea000383ffff */
.L_x_3880:
[----:B------:R-:W-:Y:S01]  /*3ac90*/  BSSY B1, `(.L_x_4237) ;  /* 0x0000008000017945 */ /* 0x000fe20003800000 */
[----:B------:R-:W-:Y:S02]  /*3aca0*/  IMAD.MOV.U32 R13, RZ, RZ, R80 ;  /* 0x000000ffff0d7224 */ /* 0x000fe400078e0050 */
[----:B------:R-:W-:Y:S02]  /*3acb0*/  IMAD.MOV.U32 R12, RZ, RZ, 0x1 ;  /* 0x00000001ff0c7424 */ /* 0x000fe400078e00ff */
[----:B0---4-:R-:W-:Y:S02]  /*3acc0*/  IMAD.MOV.U32 R11, RZ, RZ, 0x1c1f ;  /* 0x00001c1fff0b7424 */ /* 0x011fe400078e00ff */
[----:B------:R-:W-:-:S07]  /*3acd0*/  IMAD.MOV.U32 R15, RZ, RZ, -0x1 ;  /* 0xffffffffff0f7424 */ /* 0x000fce00078e00ff */
[----:B-123--:R-:W-:Y:S05]  /*3ace0*/  WARPSYNC.COLLECTIVE R15, `(.L_x_4238) ;  /* 0x000000000f087348 */ /* 0x00efea0003c00000 */
[----:B---3--:R0:W3:Y:S02]  /*3acf0*/  SHFL.IDX P6, R14, R13, R12, R11 ;  /* 0x0000000c0d0e7389 */ /* 0x0080e400000c000b */
[----:B0123--:R-:W-:Y:S01]  /*3ad00*/  ENDCOLLECTIVE ;  /* 0x000000000000791b */ /* 0x00ffe20003800000 */
.L_x_4238:
[----:B------:R-:W-:Y:S05]  /*3ad10*/  BSYNC B1 ;  /* 0x0000000000017941 */ /* 0x000fea0003800000 */
.L_x_4237:
        /* <DEDUP_REMOVED lines=8> */
.L_x_4239:
[----:B------:R-:W-:Y:S05]  /*3ada0*/  BRA `(.L_x_4240) ;  /* 0xfffffc9000987947 */ /* 0x000fea000383ffff */
.L_x_3892:
[----:B0-----:R0:W1:Y:S02]  /*3adb0*/  SYNCS.PHASECHK.TRANS64.TRYWAIT P5, [R69+URZ+0x32490], R82 ;  /* 0x03249052450075a7 */ /* 0x00106400080a017f */
[----:B-1----:R-:W-:Y:S05]  /*3adc0*/  @!P5 NANOSLEEP.SYNCS 0x989680 ;  /* 0x009896800000d95d */ /* 0x002fea0003900000 */
[----:B------:R-:W1:Y:S02]  /*3add0*/  @!P5 SYNCS.PHASECHK.TRANS64 P5, [R69+URZ+0x32490], R82 ;  /* 0x032490524500d5a7 */ /* 0x000e6400080a007f */
[----:B-1----:R-:W-:Y:S05]  /*3ade0*/  @!P5 BRA `(.L_x_3892) ;  /* 0xfffffffc00f0d947 */ /* 0x002fea000383ffff */
[----:B------:R-:W-:Y:S05]  /*3adf0*/  BRA `(.L_x_4241) ;  /* 0xfffffc9c00ac7947 */ /* 0x000fea000383ffff */
.L_x_3893:
        /* <DEDUP_REMOVED lines=8> */
.L_x_4243:
[----:B------:R-:W-:Y:S05]  /*3ae80*/  BSYNC B1 ;  /* 0x0000000000017941 */ /* 0x000fea0003800000 */
.L_x_4242:
        /* <DEDUP_REMOVED lines=8> */
.L_x_4244:
[----:B------:R-:W-:Y:S01]  /*3af10*/  IMAD.MOV.U32 R72, RZ, RZ, R14 ;  /* 0x000000ffff487224 */ /* 0x000fe200078e000e */
[----:B------:R-:W-:Y:S06]  /*3af20*/  BRA `(.L_x_4245) ;  /* 0xfffffc9c00747947 */ /* 0x000fec000383ffff */
.L_x_3898:
[----:B------:R-:W-:Y:S01]  /*3af30*/  BSSY B1, `(.L_x_4246) ;  /* 0x0000008000017945 */ /* 0x000fe20003800000 */
[----:B----4-:R-:W-:Y:S01]  /*3af40*/  IMAD.MOV.U32 R13, RZ, RZ, R80 ;  /* 0x000000ffff0d7224 */ /* 0x010fe200078e0050 */
[----:B------:R-:W-:Y:S01]  /*3af50*/  MOV R15, 0xffffffff ;  /* 0xffffffff000f7802 */ /* 0x000fe20000000f00 */
[----:B------:R-:W-:Y:S02]  /*3af60*/  IMAD.MOV.U32 R12, RZ, RZ, 0x1 ;  /* 0x00000001ff0c7424 */ /* 0x000fe400078e00ff */
[----:B------:R-:W-:-:S07]  /*3af70*/  IMAD.MOV.U32 R11, RZ, RZ, 0x1c1f ;  /* 0x00001c1fff0b7424 */ /* 0x000fce00078e00ff */
[----:B0123--:R-:W-:Y:S05]  /*3af80*/  WARPSYNC.COLLECTIVE R15, `(.L_x_4247) ;  /* 0x000000000f087348 */ /* 0x00ffea0003c00000 */
[----:B------:R4:W0:Y:S02]  /*3af90*/  SHFL.IDX P6, R14, R13, R12, R11 ;  /* 0x0000000c0d0e7389 */ /* 0x00082400000c000b */
[----:B01234-:R-:W-:Y:S01]  /*3afa0*/  ENDCOLLECTIVE ;  /* 0x000000000000791b */ /* 0x01ffe20003800000 */
.L_x_4247:
[----:B------:R-:W-:Y:S05]  /*3afb0*/  BSYNC B1 ;  /* 0x0000000000017941 */ /* 0x000fea0003800000 */
.L_x_4246:
        /* <DEDUP_REMOVED lines=8> */
.L_x_4248:
[----:B------:R-:W-:Y:S05]  /*3b040*/  BRA `(.L_x_4249) ;  /* 0xfffffca400007947 */ /* 0x000fea000383ffff */
.L_x_3903:
[----:B0-----:R0:W1:Y:S02]  /*3b050*/  SYNCS.PHASECHK.TRANS64.TRYWAIT P0, [R69+URZ+0x32490], R82 ;  /* 0x03249052450075a7 */ /* 0x001064000800017f */
[----:B-1----:R-:W-:Y:S05]  /*3b060*/  @!P0 NANOSLEEP.SYNCS 0x989680 ;  /* 0x009896800000895d */ /* 0x002fea0003900000 */
[----:B------:R-:W1:Y:S02]  /*3b070*/  @!P0 SYNCS.PHASECHK.TRANS64 P0, [R69+URZ+0x32490], R82 ;  /* 0x03249052450085a7 */ /* 0x000e64000800007f */
[----:B-1----:R-:W-:Y:S05]  /*3b080*/  @!P0 BRA `(.L_x_3903) ;  /* 0xfffffffc00f08947 */ /* 0x002fea000383ffff */
[----:B------:R-:W-:Y:S05]  /*3b090*/  BRA `(.L_x_4250) ;  /* 0xfffffca800e47947 */ /* 0x000fea000383ffff */
.L_x_3904:
        /* <DEDUP_REMOVED lines=8> */
.L_x_4252:
[----:B------:R-:W-:Y:S05]  /*3b120*/  BSYNC B1 ;  /* 0x0000000000017941 */ /* 0x000fea0003800000 */
.L_x_4251:
        /* <DEDUP_REMOVED lines=8> */
.L_x_4253:
[----:B------:R-:W-:Y:S05]  /*3b1b0*/  BRA `(.L_x_4254) ;  /* 0xfffffcac00047947 */ /* 0x000fea000383ffff */
.L_x_3907:
[----:B------:R-:W-:Y:S01]  /*3b1c0*/  BSSY B1, `(.L_x_4255) ;  /* 0x0000008000017945 */ /* 0x000fe20003800000 */
[----:B------:R-:W-:Y:S01]  /*3b1d0*/  IMAD.MOV.U32 R13, RZ, RZ, R32 ;  /* 0x000000ffff0d7224 */ /* 0x000fe200078e0020 */
[----:B------:R-:W-:Y:S01]  /*3b1e0*/  MOV R11, 0x1c1f ;  /* 0x00001c1f000b7802 */ /* 0x000fe20000000f00 */
[----:B------:R-:W-:Y:S02]  /*3b1f0*/  IMAD.MOV.U32 R12, RZ, RZ, 0x1 ;  /* 0x00000001ff0c7424 */ /* 0x000fe400078e00ff */
[----:B------:R-:W-:-:S07]  /*3b200*/  IMAD.MOV.U32 R15, RZ, RZ, -0x1 ;  /* 0xffffffffff0f7424 */ /* 0x000fce00078e00ff */
[----:B01234-:R-:W-:Y:S05]  /*3b210*/  WARPSYNC.COLLECTIVE R15, `(.L_x_4256) ;  /* 0x000000000f087348 */ /* 0x01ffea0003c00000 */
[----:B---3--:R3:W0:Y:S02]  /*3b220*/  SHFL.IDX P6, R14, R13, R12, R11 ;  /* 0x0000000c0d0e7389 */ /* 0x00862400000c000b */
[----:B01234-:R-:W-:Y:S01]  /*3b230*/  ENDCOLLECTIVE ;  /* 0x000000000000791b */ /* 0x01ffe20003800000 */
.L_x_4256:
[----:B------:R-:W-:Y:S05]  /*3b240*/  BSYNC B1 ;  /* 0x0000000000017941 */ /* 0x000fea0003800000 */
.L_x_4255:
        /* <DEDUP_REMOVED lines=8> */
.L_x_4257:
[----:B------:R-:W-:Y:S05]  /*3b2d0*/  BRA `(.L_x_4258) ;  /* 0xfffffcac00047947 */ /* 0x000fea000383ffff */
.L_x_3911:
[----:B------:R0:W0:Y:S02]  /*3b2e0*/  SYNCS.PHASECHK.TRANS64.TRYWAIT P3, [R69+URZ+0x324b0], R82 ;  /* 0x0324b052450075a7 */ /* 0x000024000806017f */
[----:B0-----:R-:W-:Y:S05]  /*3b2f0*/  @!P3 NANOSLEEP.SYNCS 0x989680 ;  /* 0x009896800000b95d */ /* 0x001fea0003900000 */
[----:B------:R-:W0:Y:S02]  /*3b300*/  @!P3 SYNCS.PHASECHK.TRANS64 P3, [R69+URZ+0x324b0], R82 ;  /* 0x0324b0524500b5a7 */ /* 0x000e24000806007f */
[----:B0-----:R-:W-:Y:S05]  /*3b310*/  @!P3 BRA `(.L_x_3911) ;  /* 0xfffffffc00f0b947 */ /* 0x001fea000383ffff */
[----:B------:R-:W-:Y:S05]  /*3b320*/  BRA `(.L_x_4259) ;  /* 0xfffffcac00787947 */ /* 0x000fea000383ffff */
.L_x_3929:
[----:B------:R0:W5:Y:S01]  /*3b330*/  LDL R13, [R1+0x51c] ;  /* 0x00051c00010d7983 */ /* 0x0001620000100800 */
[----:B------:R-:W-:Y:S01]  /*3b340*/  BSSY B0, `(.L_x_4260) ;  /* 0x0000007000007945 */ /* 0x000fe20003800000 */
[----:B------:R-:W-:Y:S02]  /*3b350*/  IMAD.MOV.U32 R12, RZ, RZ, RZ ;  /* 0x000000ffff0c7224 */ /* 0x000fe400078e00ff */
[----:B------:R-:W-:Y:S02]  /*3b360*/  IMAD.MOV.U32 R11, RZ, RZ, 0x1f ;  /* 0x0000001fff0b7424 */ /* 0x000fe400078e00ff */
[----:B----4-:R-:W-:-:S07]  /*3b370*/  IMAD.MOV.U32 R15, RZ, RZ, -0x1 ;  /* 0xffffffffff0f7424 */ /* 0x010fce00078e00ff */
[----:B0-2--5:R-:W-:Y:S05]  /*3b380*/  WARPSYNC.COLLECTIVE R15, `(.L_x_4261) ;  /* 0x000000000f087348 */ /* 0x025fea0003c00000 */
[----:B-----5:R1:W3:Y:S02]  /*3b390*/  SHFL.IDX P6, R14, R13, R12, R11 ;  /* 0x0000000c0d0e7389 */ /* 0x0202e400000c000b */
[----:B0123--:R-:W-:Y:S01]  /*3b3a0*/  ENDCOLLECTIVE ;  /* 0x000000000000791b */ /* 0x00ffe20003800000 */
.L_x_4261:
[----:B------:R-:W-:Y:S05]  /*3b3b0*/  BSYNC B0 ;  /* 0x0000000000007941 */ /* 0x000fea0003800000 */
.L_x_4260:
[----:B------:R-:W-:Y:S05]  /*3b3c0*/  BRA `(.L_x_4262) ;  /* 0xfffffcc000887947 */ /* 0x000fea000383ffff */
.L_x_3941:
        /* <DEDUP_REMOVED lines=8> */
.L_x_4264:
[----:B------:R-:W-:Y:S05]  /*3b450*/  BSYNC B1 ;  /* 0x0000000000017941 */ /* 0x000fea0003800000 */
.L_x_4263:
        /* <DEDUP_REMOVED lines=8> */
.L_x_4265:
[----:B------:R-:W-:Y:S02]  /*3b4e0*/  IMAD.MOV.U32 R13, RZ, RZ, R59 ;  /* 0x000000ffff0d7224 */ /* 0x000fe400078e003b */
[----:B------:R-:W-:-:S07]  /*3b4f0*/  IMAD.MOV.U32 R6, RZ, RZ, R14 ;  /* 0x000000ffff067224 */ /* 0x000fce00078e000e */
[----:B------:R-:W-:Y:S05]  /*3b500*/  WARPSYNC.COLLECTIVE R15, `(.L_x_4266) ;  /* 0x000000000f087348 */ /* 0x000fea0003c00000 */
[----:B------:R0:W1:Y:S02]  /*3b510*/  SHFL.IDX P6, R14, R13, R12, R11 ;  /* 0x0000000c0d0e7389 */ /* 0x00006400000c000b */
[----:B01----:R-:W-:Y:S01]  /*3b520*/  ENDCOLLECTIVE ;  /* 0x000000000000791b */ /* 0x003fe20003800000 */
.L_x_4266:
[----:B------:R-:W-:Y:S02]  /*3b530*/  IMAD.MOV.U32 R13, RZ, RZ, R58 ;  /* 0x000000ffff0d7224 */ /* 0x000fe400078e003a */
[----:B------:R-:W-:-:S07]  /*3b540*/  IMAD.MOV.U32 R7, RZ, RZ, R14 ;  /* 0x000000ffff077224 */ /* 0x000fce00078e000e */
[----:B------:R-:W-:Y:S05]  /*3b550*/  WARPSYNC.COLLECTIVE R15, `(.L_x_4267) ;  /* 0x000000000f087348 */ /* 0x000fea0003c00000 */
[----:B------:R0:W1:Y:S02]  /*3b560*/  SHFL.IDX P6, R14, R13, R12, R11 ;  /* 0x0000000c0d0e7389 */ /* 0x00006400000c000b */
[----:B01----:R-:W-:Y:S01]  /*3b570*/  ENDCOLLECTIVE ;  /* 0x000000000000791b */ /* 0x003fe20003800000 */
.L_x_4267:
[----:B------:R-:W-:Y:S01]  /*3b580*/  IMAD.MOV.U32 R8, RZ, RZ, R14 ;  /* 0x000000ffff087224 */ /* 0x000fe200078e000e */
[----:B------:R-:W-:Y:S06]  /*3b590*/  BRA `(.L_x_4268) ;  /* 0xfffffccc00707947 */ /* 0x000fec000383ffff */
.L_x_3944:
[----:B------:R-:W-:Y:S01]  /*3b5a0*/  BSSY B1, `(.L_x_4269) ;  /* 0x0000008000017945 */ /* 0x000fe20003800000 */
[----:B------:R-:W-:Y:S02]  /*3b5b0*/  IMAD.MOV.U32 R13, RZ, RZ, R44 ;  /* 0x000000ffff0d7224 */ /* 0x000fe400078e002c */
[----:B------:R-:W-:Y:S02]  /*3b5c0*/  IMAD.MOV.U32 R12, RZ, RZ, 0x1 ;  /* 0x00000001ff0c7424 */ /* 0x000fe400078e00ff */
[----:B------:R-:W-:Y:S02]  /*3b5d0*/  IMAD.MOV.U32 R11, RZ, RZ, 0x1c1f ;  /* 0x00001c1fff0b7424 */ /* 0x000fe400078e00ff */
[----:B------:R-:W-:-:S07]  /*3b5e0*/  IMAD.MOV.U32 R15, RZ, RZ, -0x1 ;  /* 0xffffffffff0f7424 */ /* 0x000fce00078e00ff */
[----:B0--34-:R-:W-:Y:S05]  /*3b5f0*/  WARPSYNC.COLLECTIVE R15, `(.L_x_4270) ;  /* 0x000000000f087348 */ /* 0x019fea0003c00000 */
[----:B------:R1:W2:Y:S02]  /*3b600*/  SHFL.IDX P6, R14, R13, R12, R11 ;  /* 0x0000000c0d0e7389 */ /* 0x0002a400000c000b */
[----:B01234-:R-:W-:Y:S01]  /*3b610*/  ENDCOLLECTIVE ;  /* 0x000000000000791b */ /* 0x01ffe20003800000 */
.L_x_4270:
[----:B------:R-:W-:Y:S05]  /*3b620*/  BSYNC B1 ;  /* 0x0000000000017941 */ /* 0x000fea0003800000 */
.L_x_4269:
        /* <DEDUP_REMOVED lines=8> */
.L_x_4271:
[----:B------:R-:W-:Y:S01]  /*3b6b0*/  MOV R13, R59 ;  /* 0x0000003b000d7202 */ /* 0x000fe20000000f00 */
[----:B------:R-:W-:-:S07]  /*3b6c0*/  IMAD.MOV.U32 R6, RZ, RZ, R14 ;  /* 0x000000ffff067224 */ /* 0x000fce00078e000e */
[----:B------:R-:W-:Y:S05]  /*3b6d0*/  WARPSYNC.COLLECTIVE R15, `(.L_x_4272) ;  /* 0x000000000f087348 */ /* 0x000fea0003c00000 */
[----:B------:R0:W1:Y:S02]  /*3b6e0*/  SHFL.IDX P6, R14, R13, R12, R11 ;  /* 0x0000000c0d0e7389 */ /* 0x00006400000c000b */
[----:B01----:R-:W-:Y:S01]  /*3b6f0*/  ENDCOLLECTIVE ;  /* 0x000000000000791b */ /* 0x003fe20003800000 */
.L_x_4272:
[----:B------:R-:W-:Y:S02]  /*3b700*/  IMAD.MOV.U32 R13, RZ, RZ, R58 ;  /* 0x000000ffff0d7224 */ /* 0x000fe400078e003a */
[----:B------:R-:W-:-:S07]  /*3b710*/  IMAD.MOV.U32 R7, RZ, RZ, R14 ;  /* 0x000000ffff077224 */ /* 0x000fce00078e000e */
[----:B------:R-:W-:Y:S05]  /*3b720*/  WARPSYNC.COLLECTIVE R15, `(.L_x_4273) ;  /* 0x000000000f087348 */ /* 0x000fea0003c00000 */
[----:B------:R0:W1:Y:S02]  /*3b730*/  SHFL.IDX P6, R14, R13, R12, R11 ;  /* 0x0000000c0d0e7389 */ /* 0x00006400000c000b */
[----:B01----:R-:W-:Y:S01]  /*3b740*/  ENDCOLLECTIVE ;  /* 0x000000000000791b */ /* 0x003fe20003800000 */
.L_x_4273:
[----:B------:R-:W-:Y:S05]  /*3b750*/  BRA `(.L_x_4274) ;  /* 0xfffffccc00d47947 */ /* 0x000fea000383ffff */
.L_x_3948:
[----:B-1----:R1:W4:Y:S02]  /*3b760*/  SYNCS.PHASECHK.TRANS64.TRYWAIT P0, [R2+URZ+0x32400], R59 ;  /* 0x0324003b020075a7 */ /* 0x002324000800017f */
[----:B----4-:R-:W-:Y:S05]  /*3b770*/  @!P0 NANOSLEEP.SYNCS 0x989680 ;  /* 0x009896800000895d */ /* 0x010fea0003900000 */
[----:B------:R-:W4:Y:S02]  /*3b780*/  @!P0 SYNCS.PHASECHK.TRANS64 P0, [R2+URZ+0x32400], R59 ;  /* 0x0324003b020085a7 */ /* 0x000f24000800007f */
[----:B----4-:R-:W-:Y:S05]  /*3b790*/  @!P0 BRA `(.L_x_3948) ;  /* 0xfffffffc00f08947 */ /* 0x010fea000383ffff */
[----:B------:R-:W-:Y:S05]  /*3b7a0*/  BRA `(.L_x_4275) ;  /* 0xfffffcd000607947 */ /* 0x000fea000383ffff */
.L_x_3956:
[----:B------:R-:W0:Y:S01]  /*3b7b0*/  LDC R27, c[0x0][0x3f4] ;  /* 0x0000fd00ff1b7b82 */ /* 0x000e220000000800 */
        /* <DEDUP_REMOVED lines=8> */
.L_x_4277:
[----:B------:R-:W-:Y:S05]  /*3b840*/  BSYNC B1 ;  /* 0x0000000000017941 */ /* 0x000fea0003800000 */
.L_x_4276:
[----:B------:R-:W-:Y:S01]  /*3b850*/  IMAD.MOV.U32 R13, RZ, RZ, R44 ;  /* 0x000000ffff0d7224 */ /* 0x000fe200078e002c */
[----:B------:R-:W-:Y:S01]  /*3b860*/  ISETP.GE.AND P0, PT, R22, R27, PT ;  /* 0x0000001b1600720c */ /* 0x000fe20003f06270 */
[----:B------:R-:W-:Y:S02]  /*3b870*/  IMAD.MOV.U32 R12, RZ, RZ, RZ ;  /* 0x000000ffff0c7224 */ /* 0x000fe400078e00ff */
[----:B------:R-:W-:Y:S02]  /*3b880*/  IMAD.MOV.U32 R11, RZ, RZ, 0x1c1f ;  /* 0x00001c1fff0b7424 */ /* 0x000fe400078e00ff */
[----:B------:R-:W-:Y:S02]  /*3b890*/  IMAD.MOV.U32 R15, RZ, RZ, -0x1 ;  /* 0xffffffffff0f7424 */ /* 0x000fe400078e00ff */
[----:B------:R-:W-:Y:S02]  /*3b8a0*/  IMAD.MOV.U32 R4, RZ, RZ, R14 ;  /* 0x000000ffff047224 */ /* 0x000fe400078e000e */
[----:B------:R-:W-:-:S07]  /*3b8b0*/  IMAD R3, R28, R7, RZ ;  /* 0x000000071c037224 */ /* 0x000fce00078e02ff */
[----:B------:R-:W-:Y:S05]  /*3b8c0*/  WARPSYNC.COLLECTIVE R15, `(.L_x_4278) ;  /* 0x000000000f087348 */ /* 0x000fea0003c00000 */
[----:B------:R0:W1:Y:S02]  /*3b8d0*/  SHFL.IDX P6, R14, R13, R12, R11 ;  /* 0x0000000c0d0e7389 */ /* 0x00006400000c000b */
[----:B01----:R-:W-:Y:S01]  /*3b8e0*/  ENDCOLLECTIVE ;  /* 0x000000000000791b */ /* 0x003fe20003800000 */
.L_x_4278:
[----:B------:R-:W-:Y:S01]  /*3b8f0*/  ISETP.GE.OR P1, PT, R0, R3, P0 ;  /* 0x000000030000720c */ /* 0x000fe20000726670 */
[----:B------:R-:W-:-:S12]  /*3b900*/  IMAD.MOV.U32 R13, RZ, RZ, R26 ;  /* 0x000000ffff0d7224 */ /* 0x000fd800078e001a */
[C---:B------:R-:W-:Y:S01]  /*3b910*/  @!P1 IMAD.SHL.U32 R7, R22.reuse, 0x2, RZ ;  /* 0x0000000216079824 */ /* 0x040fe200078e00ff */
[----:B------:R-:W-:Y:S01]  /*3b920*/  @!P1 SHF.L.U64.HI R21, R22, 0x1, R23 ;  /* 0x0000000116159819 */ /* 0x000fe20000010217 */
[----:B------:R-:W-:-:S07]  /*3b930*/  IMAD.MOV.U32 R5, RZ, RZ, R14 ;  /* 0x000000ffff057224 */ /* 0x000fce00078e000e */
[----:B------:R-:W-:Y:S05]  /*3b940*/  WARPSYNC.COLLECTIVE R15, `(.L_x_4279) ;  /* 0x000000000f087348 */ /* 0x000fea0003c00000 */
[----:B------:R0:W1:Y:S02]  /*3b950*/  SHFL.IDX P6, R14, R13, R12, R11 ;  /* 0x0000000c0d0e7389 */ /* 0x00006400000c000b */
[----:B01----:R-:W-:Y:S01]  /*3b960*/  ENDCOLLECTIVE ;  /* 0x000000000000791b */ /* 0x003fe20003800000 */
.L_x_4279:
[----:B------:R-:W-:-:S04]  /*3b970*/  @!P1 IADD3 R8, P2, R5, R7, RZ ;  /* 0x0000000705089210 */ /* 0x000fc80007f5e0ff */
[----:B------:R-:W-:Y:S01]  /*3b980*/  @!P1 IADD3.X R9, R4, R21, RZ, P2, !PT ;  /* 0x0000001504099210 */ /* 0x000fe200017fe4ff */
[----:B------:R-:W-:Y:S02]  /*3b990*/  IMAD.MOV.U32 R13, RZ, RZ, R60 ;  /* 0x000000ffff0d7224 */ /* 0x000fe400078e003c */
[----:B------:R-:W-:-:S07]  /*3b9a0*/  IMAD.MOV.U32 R6, RZ, RZ, R14 ;  /* 0x000000ffff067224 */ /* 0x000fce00078e000e */
[----:B------:R-:W-:Y:S05]  /*3b9b0*/  WARPSYNC.COLLECTIVE R15, `(.L_x_4280) ;  /* 0x000000000f087348 */ /* 0x000fea0003c00000 */
[----:B------:R0:W1:Y:S02]  /*3b9c0*/  SHFL.IDX P6, R14, R13, R12, R11 ;  /* 0x0000000c0d0e7389 */ /* 0x00006400000c000b */
[----:B01----:R-:W-:Y:S01]  /*3b9d0*/  ENDCOLLECTIVE ;  /* 0x000000000000791b */ /* 0x003fe20003800000 */
.L_x_4280:
[----:B------:R-:W2:Y:S01]  /*3b9e0*/  @!P1 LD.E.128 R8, desc[UR44][R8.64] ;  /* 0x0000002c08089980 */ /* 0x000ea2000c101d00 */
[----:B------:R-:W-:-:S05]  /*3b9f0*/  @!P1 IADD3 R4, P2, R14, R7, RZ ;  /* 0x000000070e049210 */ /* 0x000fca0007f5e0ff */
[----:B------:R-:W-:-:S06]  /*3ba00*/  @!P1 IMAD.X R5, R6, 0x1, R21, P2 ;  /* 0x0000000106059824 */ /* 0x000fcc00010e0615 */
[----:B------:R-:W5:Y:S01]  /*3ba10*/  @!P1 LD.E.128 R4, desc[UR44][R4.64] ;  /* 0x0000002c04049980 */ /* 0x000f62000c101d00 */
[----:B------:R-:W-:Y:S02]  /*3ba20*/  CS2R R20, SRZ ;  /* 0x0000000000147805 */ /* 0x000fe4000001ff00 */
[----:B------:R-:W-:Y:S02]  /*3ba30*/  CS2R R52, SRZ ;  /* 0x0000000000347805 */ /* 0x000fe4000001ff00 */
[----:B------:R-:W-:Y:S02]  /*3ba40*/  CS2R R56, SRZ ;  /* 0x0000000000387805 */ /* 0x000fe4000001ff00 */
[----:B------:R-:W-:Y:S01]  /*3ba50*/  CS2R R58, SRZ ;  /* 0x00000000003a7805 */ /* 0x000fe2000001ff00 */
[----:B--2---:R-:W-:Y:S02]  /*3ba60*/  @!P1 IMAD.MOV.U32 R20, RZ, RZ, R8 ;  /* 0x000000ffff149224 */ /* 0x004fe400078e0008 */
[----:B------:R-:W-:-:S02]  /*3ba70*/  @!P1 IMAD.MOV.U32 R21, RZ, RZ, R9 ;  /* 0x000000ffff159224 */ /* 0x000fc400078e0009 */
[----:B------:R-:W-:Y:S02]  /*3ba80*/  IMAD.MOV.U32 R12, RZ, RZ, R20 ;  /* 0x000000ffff0c7224 */ /* 0x000fe400078e0014 */
[----:B------:R-:W-:Y:S02]  /*3ba90*/  IMAD.MOV.U32 R13, RZ, RZ, R21 ;  /* 0x000000ffff0d7224 */ /* 0x000fe400078e0015 */
[----:B------:R-:W-:Y:S01]  /*3baa0*/  @!P1 IMAD.MOV.U32 R53, RZ, RZ, R11 ;  /* 0x000000ffff359224 */ /* 0x000fe200078e000b */
[----:B------:R-:W-:Y:S01]  /*3bab0*/  PRMT R65, R12, 0x7610, R65 ;  /* 0x000076100c417816 */ /* 0x000fe20000000041 */
[----:B------:R-:W-:Y:S01]  /*3bac0*/  IMAD.MOV.U32 R12, RZ, RZ, 0x1 ;  /* 0x00000001ff0c7424 */ /* 0x000fe200078e00ff */
[----:B------:R-:W-:Y:S01]  /*3bad0*/  PRMT R74, R13, 0x7610, R74 ;  /* 0x000076100d4a7816 */ /* 0x000fe2000000004a */
[----:B------:R-:W-:Y:S02]  /*3bae0*/  IMAD.MOV.U32 R13, RZ, RZ, R24 ;  /* 0x000000ffff0d7224 */ /* 0x000fe400078e0018 */
[----:B------:R-:W-:-:S02]  /*3baf0*/  IMAD.MOV.U32 R11, RZ, RZ, 0x1c1f ;  /* 0x00001c1fff0b7424 */ /* 0x000fc400078e00ff */
[----:B------:R-:W-:Y:S02]  /*3bb00*/  @!P1 IMAD.MOV.U32 R52, RZ, RZ, R10 ;  /* 0x000000ffff349224 */ /* 0x000fe400078e000a */
[----:B------:R-:W-:-:S07]  /*3bb10*/  IMAD.MOV.U32 R9, RZ, RZ, R53 ;  /* 0x000000ffff097224 */ /* 0x000fce00078e0035 */
[----:B-----5:R-:W-:Y:S05]  /*3bb20*/  WARPSYNC.COLLECTIVE R15, `(.L_x_4281) ;  /* 0x000000000f087348 */ /* 0x020fea0003c00000 */
[----:B------:R0:W1:Y:S02]  /*3bb30*/  SHFL.IDX P6, R14, R13, R12, R11 ;  /* 0x0000000c0d0e7389 */ /* 0x00006400000c000b */
[----:B01---5:R-:W-:Y:S01]  /*3bb40*/  ENDCOLLECTIVE ;  /* 0x000000000000791b */ /* 0x023fe20003800000 */
.L_x_4281:
[----:B------:R-:W-:Y:S01]  /*3bb50*/  @!P1 IMAD.MOV.U32 R56, RZ, RZ, R4 ;  /* 0x000000ffff389224 */ /* 0x000fe200078e0004 */
[----:B------:R-:W-:Y:S01]  /*3bb60*/  MOV R8, R52 ;  /* 0x0000003400087202 */ /* 0x000fe20000000f00 */
[----:B------:R-:W-:Y:S02]  /*3bb70*/  @!P1 IMAD.MOV.U32 R57, RZ, RZ, R5 ;  /* 0x000000ffff399224 */ /* 0x000fe400078e0005 */
[----:B------:R-:W-:Y:S01]  /*3bb80*/  @!P1 IMAD.MOV.U32 R58, RZ, RZ, R6 ;  /* 0x000000ffff3a9224 */ /* 0x000fe200078e0006 */
[----:B------:R-:W-:Y:S01]  /*3bb90*/  PRMT R28, R8, 0x5410, R9 ;  /* 0x00005410081c7816 */ /* 0x000fe20000000009 */
[----:B------:R-:W-:Y:S01]  /*3bba0*/  @!P1 IMAD.MOV.U32 R59, RZ, RZ, R7 ;  /* 0x000000ffff3b9224 */ /* 0x000fe200078e0007 */
[----:B------:R-:W-:Y:S01]  /*3bbb0*/  CS2R R8, SRZ ;  /* 0x0000000000087805 */ /* 0x000fe2000001ff00 */
[----:B------:R-:W-:Y:S02]  /*3bbc0*/  IMAD.MOV.U32 R4, RZ, RZ, R56 ;  /* 0x000000ffff047224 */ /* 0x000fe400078e0038 */
[----:B------:R-:W-:-:S02]  /*3bbd0*/  IMAD.MOV.U32 R5, RZ, RZ, R57 ;  /* 0x000000ffff057224 */ /* 0x000fc400078e0039 */
[----:B------:R-:W-:Y:S01]  /*3bbe0*/  IMAD.MOV.U32 R13, RZ, RZ, R44 ;  /* 0x000000ffff0d7224 */ /* 0x000fe200078e002c */
[----:B------:R-:W-:Y:S01]  /*3bbf0*/  PRMT R65, R65, 0x5410, R4 ;  /* 0x0000541041417816 */ /* 0x000fe20000000004 */
[----:B------:R-:W-:Y:S01]  /*3bc00*/  IMAD.MOV.U32 R6, RZ, RZ, R58 ;  /* 0x000000ffff067224 */ /* 0x000fe200078e003a */
[----:B------:R-:W-:Y:S01]  /*3bc10*/  PRMT R76, R5, 0x7610, R76 ;  /* 0x00007610054c7816 */ /* 0x000fe2000000004c */
[----:B------:R-:W-:-:S03]  /*3bc20*/  IMAD.MOV.U32 R7, RZ, RZ, R59 ;  /* 0x000000ffff077224 */ /* 0x000fc600078e003b */
[----:B------:R-:W-:Y:S02]  /*3bc30*/  PRMT R83, R6, 0x7610, R83 ;  /* 0x0000761006537816 */ /* 0x000fe40000000053 */
[----:B------:R-:W-:Y:S01]  /*3bc40*/  PRMT R77, R7, 0x7610, R77 ;  /* 0x00007610074d7816 */ /* 0x000fe2000000004d */
[----:B------:R-:W-:-:S07]  /*3bc50*/  IMAD.MOV.U32 R24, RZ, RZ, R14 ;  /* 0x000000ffff187224 */ /* 0x000fce00078e000e */
[----:B------:R-:W-:Y:S05]  /*3bc60*/  WARPSYNC.COLLECTIVE R15, `(.L_x_4282) ;  /* 0x000000000f087348 */ /* 0x000fea0003c00000 */
[----:B------:R0:W1:Y:S02]  /*3bc70*/  SHFL.IDX P6, R14, R13, R12, R11 ;  /* 0x0000000c0d0e7389 */ /* 0x00006400000c000b */
[----:B01----:R-:W-:Y:S01]  /*3bc80*/  ENDCOLLECTIVE ;  /* 0x000000000000791b */ /* 0x003fe20003800000 */
.L_x_4282:
[----:B------:R-:W-:Y:S02]  /*3bc90*/  IMAD.MOV.U32 R13, RZ, RZ, R26 ;  /* 0x000000ffff0d7224 */ /* 0x000fe400078e001a */
[----:B------:R-:W-:-:S07]  /*3bca0*/  IMAD.MOV.U32 R25, RZ, RZ, R14 ;  /* 0x000000ffff197224 */ /* 0x000fce00078e000e */
[----:B------:R-:W-:Y:S05]  /*3bcb0*/  WARPSYNC.COLLECTIVE R15, `(.L_x_4283) ;  /* 0x000000000f087348 */ /* 0x000fea0003c00000 */
[----:B------:R0:W1:Y:S02]  /*3bcc0*/  SHFL.IDX P6, R14, R13, R12, R11 ;  /* 0x0000000c0d0e7389 */ /* 0x00006400000c000b */
[----:B01----:R-:W-:Y:S01]  /*3bcd0*/  ENDCOLLECTIVE ;  /* 0x000000000000791b */ /* 0x003fe20003800000 */
.L_x_4283:
[----:B------:R-:W-:Y:S02]  /*3bce0*/  IMAD.MOV.U32 R13, RZ, RZ, R60 ;  /* 0x000000ffff0d7224 */ /* 0x000fe400078e003c */
[----:B------:R-:W-:-:S07]  /*3bcf0*/  IMAD.MOV.U32 R26, RZ, RZ, R14 ;  /* 0x000000ffff1a7224 */ /* 0x000fce00078e000e */
[----:B------:R-:W-:Y:S05]  /*3bd00*/  WARPSYNC.COLLECTIVE R15, `(.L_x_4284) ;  /* 0x000000000f087348 */ /* 0x000fea0003c00000 */
[----:B------:R0:W1:Y:S02]  /*3bd10*/  SHFL.IDX P6, R14, R13, R12, R11 ;  /* 0x0000000c0d0e7389 */ /* 0x00006400000c000b */
[----:B01----:R-:W-:Y:S01]  /*3bd20*/  ENDCOLLECTIVE ;  /* 0x000000000000791b */ /* 0x003fe20003800000 */
.L_x_4284:
[----:B------:R-:W-:Y:S05]  /*3bd30*/  BRA `(.L_x_4285) ;  /* 0xfffffcdc00a07947 */ /* 0x000fea000383ffff */
.L_x_3960:
[----:B0-----:R0:W1:Y:S02]  /*3bd40*/  SYNCS.PHASECHK.TRANS64.TRYWAIT P1, [R2+URZ+0x32400], R13 ;  /* 0x0324000d020075a7 */ /* 0x001064000802017f */
[----:B-1----:R-:W-:Y:S05]  /*3bd50*/  @!P1 NANOSLEEP.SYNCS 0x989680 ;  /* 0x009896800000995d */ /* 0x002fea0003900000 */
[----:B------:R-:W1:Y:S02]  /*3bd60*/  @!P1 SYNCS.PHASECHK.TRANS64 P1, [R2+URZ+0x32400], R13 ;  /* 0x0324000d020095a7 */ /* 0x000e64000802007f */
[----:B-1----:R-:W-:Y:S05]  /*3bd70*/  @!P1 BRA `(.L_x_3960) ;  /* 0xfffffffc00f09947 */ /* 0x002fea000383ffff */
[----:B------:R-:W-:Y:S05]  /*3bd80*/  BRA `(.L_x_4286) ;  /* 0xfffffcdc00fc7947 */ /* 0x000fea000383ffff */
.L_x_3974:
[----:B0-----:R0:W1:Y:S02]  /*3bd90*/  SYNCS.PHASECHK.TRANS64.TRYWAIT P0, [R2+URZ], R7 ;  /* 0x00000007020075a7 */ /* 0x001064000800017f */
[----:B-1----:R-:W-:Y:S05]  /*3bda0*/  @!P0 NANOSLEEP.SYNCS 0x989680 ;  /* 0x009896800000895d */ /* 0x002fea0003900000 */
[----:B------:R-:W1:Y:S02]  /*3bdb0*/  @!P0 SYNCS.PHASECHK.TRANS64 P0, [R2+URZ], R7 ;  /* 0x00000007020085a7 */ /* 0x000e64000800007f */
[----:B-1----:R-:W-:Y:S05]  /*3bdc0*/  @!P0 BRA `(.L_x_3974) ;  /* 0xfffffffc00f08947 */ /* 0x002fea000383ffff */
[----:B------:R-:W-:Y:S05]  /*3bdd0*/  BRA `(.L_x_3973) ;  /* 0xfffffcf400bc7947 */ /* 0x000fea000383ffff */
.L_x_3981:
[----:B0-----:R0:W1:Y:S02]  /*3bde0*/  SYNCS.PHASECHK.TRANS64.TRYWAIT P0, [R6+URZ], R7 ;  /* 0x00000007060075a7 */ /* 0x001064000800017f */
[----:B-1----:R-:W-:Y:S05]  /*3bdf0*/  @!P0 NANOSLEEP.SYNCS 0x989680 ;  /* 0x009896800000895d */ /* 0x002fea0003900000 */
[----:B------:R-:W1:Y:S02]  /*3be00*/  @!P0 SYNCS.PHASECHK.TRANS64 P0, [R6+URZ], R7 ;  /* 0x00000007060085a7 */ /* 0x000e64000800007f */
[----:B-1----:R-:W-:Y:S05]  /*3be10*/  @!P0 BRA `(.L_x_3981) ;  /* 0xfffffffc00f08947 */ /* 0x002fea000383ffff */
[----:B------:R-:W-:Y:S05]  /*3be20*/  BRA `(.L_x_3980) ;  /* 0xfffffcf800e07947 */ /* 0x000fea000383ffff */
.L_x_4008:
[----:B-1----:R1:W2:Y:S02]  /*3be30*/  SYNCS.PHASECHK.TRANS64.TRYWAIT P0, [R10+URZ], R11 ;  /* 0x0000000b0a0075a7 */ /* 0x0022a4000800017f */
[----:B--2---:R-:W-:Y:S05]  /*3be40*/  @!P0 NANOSLEEP.SYNCS 0x989680 ;  /* 0x009896800000895d */ /* 0x004fea0003900000 */
[----:B------:R-:W2:Y:S02]  /*3be50*/  @!P0 SYNCS.PHASECHK.TRANS64 P0, [R10+URZ], R11 ;  /* 0x0000000b0a0085a7 */ /* 0x000ea4000800007f */
[----:B--2---:R-:W-:Y:S05]  /*3be60*/  @!P0 BRA `(.L_x_4008) ;  /* 0xfffffffc00f08947 */ /* 0x004fea000383ffff */
[----:B------:R-:W-:Y:S05]  /*3be70*/  BRA `(.L_x_4007) ;  /* 0xfffffda800d87947 */ /* 0x000fea000383ffff */
.L_x_4015:
[----:B0-----:R0:W1:Y:S02]  /*3be80*/  SYNCS.PHASECHK.TRANS64.TRYWAIT P0, [R8+URZ], R9 ;  /* 0x00000009080075a7 */ /* 0x001064000800017f */
[----:B-1----:R-:W-:Y:S05]  /*3be90*/  @!P0 NANOSLEEP.SYNCS 0x989680 ;  /* 0x009896800000895d */ /* 0x002fea0003900000 */
[----:B------:R-:W1:Y:S02]  /*3bea0*/  @!P0 SYNCS.PHASECHK.TRANS64 P0, [R8+URZ], R9 ;  /* 0x00000009080085a7 */ /* 0x000e64000800007f */
[----:B-1----:R-:W-:Y:S05]  /*3beb0*/  @!P0 BRA `(.L_x_4015) ;  /* 0xfffffffc00f08947 */ /* 0x002fea000383ffff */
[----:B------:R-:W-:Y:S05]  /*3bec0*/  BRA `(.L_x_4014) ;  /* 0xfffffdb000107947 */ /* 0x000fea000383ffff */
.L_x_4028:
[----:B-1----:R1:W2:Y:S02]  /*3bed0*/  SYNCS.PHASECHK.TRANS64.TRYWAIT P0, [R8+URZ], R9 ;  /* 0x00000009080075a7 */ /* 0x0022a4000800017f */
[----:B--2---:R-:W-:Y:S05]  /*3bee0*/  @!P0 NANOSLEEP.SYNCS 0x989680 ;  /* 0x009896800000895d */ /* 0x004fea0003900000 */
[----:B------:R-:W2:Y:S02]  /*3bef0*/  @!P0 SYNCS.PHASECHK.TRANS64 P0, [R8+URZ], R9 ;  /* 0x00000009080085a7 */ /* 0x000ea4000800007f */
[----:B--2---:R-:W-:Y:S05]  /*3bf00*/  @!P0 BRA `(.L_x_4028) ;  /* 0xfffffffc00f08947 */ /* 0x004fea000383ffff */
[----:B------:R-:W-:Y:S05]  /*3bf10*/  BRA `(.L_x_4027) ;  /* 0xfffffe4800c47947 */ /* 0x000fea000383ffff */
.L_x_4035:
[----:B-1----:R1:W2:Y:S02]  /*3bf20*/  SYNCS.PHASECHK.TRANS64.TRYWAIT P0, [R8+URZ], R9 ;  /* 0x00000009080075a7 */ /* 0x0022a4000800017f */
[----:B--2---:R-:W-:Y:S05]  /*3bf30*/  @!P0 NANOSLEEP.SYNCS 0x989680 ;  /* 0x009896800000895d */ /* 0x004fea0003900000 */
[----:B------:R-:W2:Y:S02]  /*3bf40*/  @!P0 SYNCS.PHASECHK.TRANS64 P0, [R8+URZ], R9 ;  /* 0x00000009080085a7 */ /* 0x000ea4000800007f */
[----:B--2---:R-:W-:Y:S05]  /*3bf50*/  @!P0 BRA `(.L_x_4035) ;  /* 0xfffffffc00f08947 */ /* 0x004fea000383ffff */
[----:B------:R-:W-:Y:S05]  /*3bf60*/  BRA `(.L_x_4034) ;  /* 0xfffffe4c00fc7947 */ /* 0x000fea000383ffff */
.L_x_4055:
[----:B------:R-:W-:Y:S02]  /*3bf70*/  IMAD.MOV.U32 R13, RZ, RZ, R19 ;  /* 0x000000ffff0d7224 */ /* 0x000fe400078e0013 */
[----:B------:R-:W-:Y:S02]  /*3bf80*/  IMAD.MOV.U32 R12, RZ, RZ, RZ ;  /* 0x000000ffff0c7224 */ /* 0x000fe400078e00ff */
[----:B------:R-:W-:Y:S02]  /*3bf90*/  IMAD.MOV.U32 R11, RZ, RZ, 0x181f ;  /* 0x0000181fff0b7424 */ /* 0x000fe400078e00ff */
[----:B------:R-:W-:-:S07]  /*3bfa0*/  IMAD.MOV.U32 R15, RZ, RZ, -0x1 ;  /* 0xffffffffff0f7424 */ /* 0x000fce00078e00ff */
[----:B-----5:R-:W-:Y:S05]  /*3bfb0*/  WARPSYNC.COLLECTIVE R15, `(.L_x_4287) ;  /* 0x000000000f087348 */ /* 0x020fea0003c00000 */
[----:B------:R0:W1:Y:S02]  /*3bfc0*/  SHFL.IDX P6, R14, R13, R12, R11 ;  /* 0x0000000c0d0e7389 */ /* 0x00006400000c000b */
[----:B01---5:R-:W-:Y:S01]  /*3bfd0*/  ENDCOLLECTIVE ;  /* 0x000000000000791b */ /* 0x023fe20003800000 */
.L_x_4287:
[----:B------:R-:W-:Y:S02]  /*3bfe0*/  IMAD.MOV.U32 R13, RZ, RZ, R18 ;  /* 0x000000ffff0d7224 */ /* 0x000fe400078e0012 */
[----:B------:R-:W-:-:S07]  /*3bff0*/  IMAD.MOV.U32 R3, RZ, RZ, R14 ;  /* 0x000000ffff037224 */ /* 0x000fce00078e000e */
[----:B------:R-:W-:Y:S05]  /*3c000*/  WARPSYNC.COLLECTIVE R15, `(.L_x_4288) ;  /* 0x000000000f087348 */ /* 0x000fea0003c00000 */
[----:B------:R0:W1:Y:S02]  /*3c010*/  SHFL.IDX P6, R14, R13, R12, R11 ;  /* 0x0000000c0d0e7389 */ /* 0x00006400000c000b */
[----:B01----:R-:W-:Y:S01]  /*3c020*/  ENDCOLLECTIVE ;  /* 0x000000000000791b */ /* 0x003fe20003800000 */
.L_x_4288:
[----:B------:R-:W-:Y:S05]  /*3c030*/  BRA `(.L_x_4289) ;  /* 0xffffff2800b87947 */ /* 0x000fea000383ffff */
.L_x_4058:
        /* <DEDUP_REMOVED lines=8> */
.L_x_4291:
[----:B------:R-:W-:Y:S05]  /*3c0c0*/  BSYNC B1 ;  /* 0x0000000000017941 */ /* 0x000fea0003800000 */
.L_x_4290:
        /* <DEDUP_REMOVED lines=8> */
.L_x_4292:
[----:B------:R-:W-:Y:S05]  /*3c150*/  BRA `(.L_x_4293) ;  /* 0xffffff2800d87947 */ /* 0x000fea000383ffff */
.L_x_4061:
[----:B------:R-:W-:Y:S01]  /*3c160*/  BSSY B1, `(.L_x_4294) ;  /* 0x0000008000017945 */ /* 0x000fe20003800000 */
[----:B------:R-:W-:Y:S02]  /*3c170*/  IMAD.MOV.U32 R13, RZ, RZ, R19 ;  /* 0x000000ffff0d7224 */ /* 0x000fe400078e0013 */
[----:B------:R-:W-:Y:S02]  /*3c180*/  IMAD.MOV.U32 R12, RZ, RZ, 0x2 ;  /* 0x00000002ff0c7424 */ /* 0x000fe400078e00ff */
[----:B---3--:R-:W-:Y:S02]  /*3c190*/  IMAD.MOV.U32 R11, RZ, RZ, 0x181f ;  /* 0x0000181fff0b7424 */ /* 0x008fe400078e00ff */
[----:B------:R-:W-:-:S07]  /*3c1a0*/  IMAD.MOV.U32 R15, RZ, RZ, -0x1 ;  /* 0xffffffffff0f7424 */ /* 0x000fce00078e00ff */
[----:B012-4-:R-:W-:Y:S05]  /*3c1b0*/  WARPSYNC.COLLECTIVE R15, `(.L_x_4295) ;  /* 0x000000000f087348 */ /* 0x017fea0003c00000 */
[----:B--2---:R2:W3:Y:S02]  /*3c1c0*/  SHFL.IDX P6, R14, R13, R12, R11 ;  /* 0x0000000c0d0e7389 */ /* 0x0044e400000c000b */
[----:B01234-:R-:W-:Y:S01]  /*3c1d0*/  ENDCOLLECTIVE ;  /* 0x000000000000791b */ /* 0x01ffe20003800000 */
.L_x_4295:
[----:B------:R-:W-:Y:S05]  /*3c1e0*/  BSYNC B1 ;  /* 0x0000000000017941 */ /* 0x000fea0003800000 */
.L_x_4294:
        /* <DEDUP_REMOVED lines=8> */
.L_x_4296:
[----:B------:R-:W-:Y:S05]  /*3c270*/  BRA `(.L_x_4297) ;  /* 0xffffff2800f87947 */ /* 0x000fea000383ffff */
.L_x_4064:
[----:B------:R-:W-:Y:S01]  /*3c280*/  BSSY B1, `(.L_x_4298) ;  /* 0x0000008000017945 */ /* 0x000fe20003800000 */
[----:B------:R-:W-:Y:S01]  /*3c290*/  MOV R13, R19 ;  /* 0x00000013000d7202 */ /* 0x000fe20000000f00 */
[----:B------:R-:W-:Y:S02]  /*3c2a0*/  IMAD.MOV.U32 R12, RZ, RZ, 0x3 ;  /* 0x00000003ff0c7424 */ /* 0x000fe400078e00ff */
[----:B---3--:R-:W-:Y:S02]  /*3c2b0*/  IMAD.MOV.U32 R11, RZ, RZ, 0x181f ;  /* 0x0000181fff0b7424 */ /* 0x008fe400078e00ff */
[----:B------:R-:W-:-:S07]  /*3c2c0*/  IMAD.MOV.U32 R15, RZ, RZ, -0x1 ;  /* 0xffffffffff0f7424 */ /* 0x000fce00078e00ff */
[----:B012-4-:R-:W-:Y:S05]  /*3c2d0*/  WARPSYNC.COLLECTIVE R15, `(.L_x_4299) ;  /* 0x000000000f087348 */ /* 0x017fea0003c00000 */
[----:B--2---:R2:W3:Y:S02]  /*3c2e0*/  SHFL.IDX P6, R14, R13, R12, R11 ;  /* 0x0000000c0d0e7389 */ /* 0x0044e400000c000b */
[----:B01234-:R-:W-:Y:S01]  /*3c2f0*/  ENDCOLLECTIVE ;  /* 0x000000000000791b */ /* 0x01ffe20003800000 */
.L_x_4299:
[----:B------:R-:W-:Y:S05]  /*3c300*/  BSYNC B1 ;  /* 0x0000000000017941 */ /* 0x000fea0003800000 */
.L_x_4298:
        /* <DEDUP_REMOVED lines=8> */
.L_x_4300:
[----:B------:R-:W-:Y:S05]  /*3c390*/  BRA `(.L_x_4301) ;  /* 0xffffff2c00187947 */ /* 0x000fea000383ffff */
.L_x_4066:
[----:B------:R-:W-:Y:S02]  /*3c3a0*/  IMAD.MOV.U32 R13, RZ, RZ, R4 ;  /* 0x000000ffff0d7224 */ /* 0x000fe400078e0004 */
[----:B------:R-:W-:Y:S02]  /*3c3b0*/  IMAD.MOV.U32 R12, RZ, RZ, RZ ;  /* 0x000000ffff0c7224 */ /* 0x000fe400078e00ff */
[----:B------:R-:W-:Y:S02]  /*3c3c0*/  IMAD.MOV.U32 R11, RZ, RZ, 0x1c1f ;  /* 0x00001c1fff0b7424 */ /* 0x000fe400078e00ff */
[----:B------:R-:W-:-:S07]  /*3c3d0*/  IMAD.MOV.U32 R15, RZ, RZ, -0x1 ;  /* 0xffffffffff0f7424 */ /* 0x000fce00078e00ff */
[----:B0-----:R-:W-:Y:S05]  /*3c3e0*/  WARPSYNC.COLLECTIVE R15, `(.L_x_4302) ;  /* 0x000000000f087348 */ /* 0x001fea0003c00000 */
[----:B------:R1:W2:Y:S02]  /*3c3f0*/  SHFL.IDX P6, R14, R13, R12, R11 ;  /* 0x0000000c0d0e7389 */ /* 0x0002a400000c000b */
[----:B012---:R-:W-:Y:S01]  /*3c400*/  ENDCOLLECTIVE ;  /* 0x000000000000791b */ /* 0x007fe20003800000 */
.L_x_4302:
[----:B------:R-:W-:Y:S02]  /*3c410*/  IMAD.MOV.U32 R13, RZ, RZ, R3 ;  /* 0x000000ffff0d7224 */ /* 0x000fe400078e0003 */
[----:B------:R-:W-:-:S07]  /*3c420*/  IMAD.MOV.U32 R5, RZ, RZ, R14 ;  /* 0x000000ffff057224 */ /* 0x000fce00078e000e */
[----:B------:R-:W-:Y:S05]  /*3c430*/  WARPSYNC.COLLECTIVE R15, `(.L_x_4303) ;  /* 0x000000000f087348 */ /* 0x000fea0003c00000 */
[----:B------:R0:W1:Y:S02]  /*3c440*/  SHFL.IDX P6, R14, R13, R12, R11 ;  /* 0x0000000c0d0e7389 */ /* 0x00006400000c000b */
[----:B01----:R-:W-:Y:S01]  /*3c450*/  ENDCOLLECTIVE ;  /* 0x000000000000791b */ /* 0x003fe20003800000 */
.L_x_4303:
[----:B------:R-:W-:Y:S01]  /*3c460*/  IMAD.MOV.U32 R6, RZ, RZ, R14 ;  /* 0x000000ffff067224 */ /* 0x000fe200078e000e */
[----:B------:R-:W-:Y:S06]  /*3c470*/  BRA `(.L_x_4304) ;  /* 0xffffff30001c7947 */ /* 0x000fec000383ffff */
.L_x_4069:
[----:B------:R-:W-:Y:S01]  /*3c480*/  BSSY B1, `(.L_x_4305) ;  /* 0x0000008000017945 */ /* 0x000fe20003800000 */
[----:B------:R-:W-:Y:S01]  /*3c490*/  IMAD.MOV.U32 R13, RZ, RZ, R4 ;  /* 0x000000ffff0d7224 */ /* 0x000fe200078e0004 */
[----:B------:R-:W-:Y:S01]  /*3c4a0*/  MOV R12, 0x1 ;  /* 0x00000001000c7802 */ /* 0x000fe20000000f00 */
[----:B----4-:R-:W-:Y:S02]  /*3c4b0*/  IMAD.MOV.U32 R11, RZ, RZ, 0x1c1f ;  /* 0x00001c1fff0b7424 */ /* 0x010fe400078e00ff */
[----:B------:R-:W-:-:S07]  /*3c4c0*/  IMAD.MOV.U32 R15, RZ, RZ, -0x1 ;  /* 0xffffffffff0f7424 */ /* 0x000fce00078e00ff */
[----:B0123--:R-:W-:Y:S05]  /*3c4d0*/  WARPSYNC.COLLECTIVE R15, `(.L_x_4306) ;  /* 0x000000000f087348 */ /* 0x00ffea0003c00000 */
[----:B------:R4:W0:Y:S02]  /*3c4e0*/  SHFL.IDX P6, R14, R13, R12, R11 ;  /* 0x0000000c0d0e7389 */ /* 0x00082400000c000b */
[----:B01234-:R-:W-:Y:S01]  /*3c4f0*/  ENDCOLLECTIVE ;  /* 0x000000000000791b */ /* 0x01ffe20003800000 */
.L_x_4306:
[----:B------:R-:W-:Y:S05]  /*3c500*/  BSYNC B1 ;  /* 0x0000000000017941 */ /* 0x000fea0003800000 */
.L_x_4305:
        /* <DEDUP_REMOVED lines=8> */
.L_x_4307:
[----:B------:R-:W-:Y:S05]  /*3c590*/  BRA `(.L_x_4308) ;  /* 0xffffff3c00347947 */ /* 0x000fea000383ffff */
.L_x_4075:
[----:B------:R-:W-:Y:S02]  /*3c5a0*/  IMAD.MOV.U32 R13, RZ, RZ, R4 ;  /* 0x000000ffff0d7224 */ /* 0x000fe400078e0004 */
[----:B------:R-:W-:Y:S02]  /*3c5b0*/  IMAD.MOV.U32 R12, RZ, RZ, RZ ;  /* 0x000000ffff0c7224 */ /* 0x000fe400078e00ff */
[----:B------:R-:W-:Y:S02]  /*3c5c0*/  IMAD.MOV.U32 R11, RZ, RZ, 0x181f ;  /* 0x0000181fff0b7424 */ /* 0x000fe400078e00ff */
[----:B------:R-:W-:-:S07]  /*3c5d0*/  IMAD.MOV.U32 R15, RZ, RZ, -0x1 ;  /* 0xffffffffff0f7424 */ /* 0x000fce00078e00ff */
[----:B01----:R-:W-:Y:S05]  /*3c5e0*/  WARPSYNC.COLLECTIVE R15, `(.L_x_4309) ;  /* 0x000000000f087348 */ /* 0x003fea0003c00000 */
[----:B------:R2:W3:Y:S02]  /*3c5f0*/  SHFL.IDX P6, R14, R13, R12, R11 ;  /* 0x0000000c0d0e7389 */ /* 0x0004e400000c000b */
[----:B0123--:R-:W-:Y:S01]  /*3c600*/  ENDCOLLECTIVE ;  /* 0x000000000000791b */ /* 0x00ffe20003800000 */
.L_x_4309:
[----:B------:R-:W-:Y:S02]  /*3c610*/  IMAD.MOV.U32 R13, RZ, RZ, R0 ;  /* 0x000000ffff0d7224 */ /* 0x000fe400078e0000 */
[----:B------:R-:W-:-:S07]  /*3c620*/  IMAD.MOV.U32 R3, RZ, RZ, R14 ;  /* 0x000000ffff037224 */ /* 0x000fce00078e000e */
[----:B------:R-:W-:Y:S05]  /*3c630*/  WARPSYNC.COLLECTIVE R15, `(.L_x_4310) ;  /* 0x000000000f087348 */ /* 0x000fea0003c00000 */
[----:B------:R0:W1:Y:S02]  /*3c640*/  SHFL.IDX P6, R14, R13, R12, R11 ;  /* 0x0000000c0d0e7389 */ /* 0x00006400000c000b */
[----:B01----:R-:W-:Y:S01]  /*3c650*/  ENDCOLLECTIVE ;  /* 0x000000000000791b */ /* 0x003fe20003800000 */
.L_x_4310:
[----:B------:R-:W-:Y:S05]  /*3c660*/  BRA `(.L_x_4311) ;  /* 0xffffff5000d07947 */ /* 0x000fea000383ffff */
.L_x_4078:
[----:B------:R-:W-:Y:S01]  /*3c670*/  BSSY B1, `(.L_x_4312) ;  /* 0x0000008000017945 */ /* 0x000fe20003800000 */
[----:B------:R-:W-:Y:S01]  /*3c680*/  IMAD.MOV.U32 R13, RZ, RZ, R4 ;  /* 0x000000ffff0d7224 */ /* 0x000fe200078e0004 */
[----:B---3--:R-:W-:Y:S01]  /*3c690*/  MOV R15, 0xffffffff ;  /* 0xffffffff000f7802 */ /* 0x008fe20000000f00 */
[----:B------:R-:W-:Y:S02]  /*3c6a0*/  IMAD.MOV.U32 R12, RZ, RZ, 0x1 ;  /* 0x00000001ff0c7424 */ /* 0x000fe400078e00ff */
[----:B------:R-:W-:-:S07]  /*3c6b0*/  IMAD.MOV.U32 R11, RZ, RZ, 0x181f ;  /* 0x0000181fff0b7424 */ /* 0x000fce00078e00ff */
[----:B012-4-:R-:W-:Y:S05]  /*3c6c0*/  WARPSYNC.COLLECTIVE R15, `(.L_x_4313) ;  /* 0x000000000f087348 */ /* 0x017fea0003c00000 */
[----:B----4-:R3:W4:Y:S02]  /*3c6d0*/  SHFL.IDX P6, R14, R13, R12, R11 ;  /* 0x0000000c0d0e7389 */ /* 0x01072400000c000b */
[----:B01234-:R-:W-:Y:S01]  /*3c6e0*/  ENDCOLLECTIVE ;  /* 0x000000000000791b */ /* 0x01ffe20003800000 */
.L_x_4313:
[----:B------:R-:W-:Y:S05]  /*3c6f0*/  BSYNC B1 ;  /* 0x0000000000017941 */ /* 0x000fea0003800000 */
.L_x_4312:
        /* <DEDUP_REMOVED lines=8> */
.L_x_4314:
[----:B------:R-:W-:Y:S05]  /*3c780*/  BRA `(.L_x_4315) ;  /* 0xffffff5000f47947 */ /* 0x000fea000383ffff */
.L_x_4081:
[----:B------:R-:W-:Y:S01]  /*3c790*/  BSSY B1, `(.L_x_4316) ;  /* 0x0000008000017945 */ /* 0x000fe20003800000 */
[----:B------:R-:W-:Y:S02]  /*3c7a0*/  IMAD.MOV.U32 R13, RZ, RZ, R4 ;  /* 0x000000ffff0d7224 */ /* 0x000fe400078e0004 */
[----:B------:R-:W-:Y:S02]  /*3c7b0*/  IMAD.MOV.U32 R12, RZ, RZ, 0x2 ;  /* 0x00000002ff0c7424 */ /* 0x000fe400078e00ff */
[----:B0-----:R-:W-:Y:S02]  /*3c7c0*/  IMAD.MOV.U32 R11, RZ, RZ, 0x181f ;  /* 0x0000181fff0b7424 */ /* 0x001fe400078e00ff */
[----:B------:R-:W-:-:S07]  /*3c7d0*/  IMAD.MOV.U32 R15, RZ, RZ, -0x1 ;  /* 0xffffffffff0f7424 */ /* 0x000fce00078e00ff */
[----:B-1234-:R-:W-:Y:S05]  /*3c7e0*/  WARPSYNC.COLLECTIVE R15, `(.L_x_4317) ;  /* 0x000000000f087348 */ /* 0x01efea0003c00000 */
[----:B----4-:R0:W4:Y:S02]  /*3c7f0*/  SHFL.IDX P6, R14, R13, R12, R11 ;  /* 0x0000000c0d0e7389 */ /* 0x01012400000c000b */
[----:B01234-:R-:W-:Y:S01]  /*3c800*/  ENDCOLLECTIVE ;  /* 0x000000000000791b */ /* 0x01ffe20003800000 */
.L_x_4317:
[----:B------:R-:W-:Y:S05]  /*3c810*/  BSYNC B1 ;  /* 0x0000000000017941 */ /* 0x000fea0003800000 */
.L_x_4316:
        /* <DEDUP_REMOVED lines=8> */
.L_x_4318:
[----:B------:R-:W-:Y:S05]  /*3c8a0*/  BRA `(.L_x_4319) ;  /* 0xffffff5400147947 */ /* 0x000fea000383ffff */
.L_x_4084:
[----:B------:R-:W-:Y:S01]  /*3c8b0*/  BSSY B1, `(.L_x_4320) ;  /* 0x0000008000017945 */ /* 0x000fe20003800000 */
[----:B------:R-:W-:Y:S01]  /*3c8c0*/  IMAD.MOV.U32 R13, RZ, RZ, R4 ;  /* 0x000000ffff0d7224 */ /* 0x000fe200078e0004 */
[----:B0-----:R-:W-:Y:S01]  /*3c8d0*/  MOV R11, 0x181f ;  /* 0x0000181f000b7802 */ /* 0x001fe20000000f00 */
[----:B------:R-:W-:Y:S02]  /*3c8e0*/  IMAD.MOV.U32 R12, RZ, RZ, 0x3 ;  /* 0x00000003ff0c7424 */ /* 0x000fe400078e00ff */
[----:B------:R-:W-:-:S07]  /*3c8f0*/  IMAD.MOV.U32 R15, RZ, RZ, -0x1 ;  /* 0xffffffffff0f7424 */ /* 0x000fce00078e00ff */
[----:B-1234-:R-:W-:Y:S05]  /*3c900*/  WARPSYNC.COLLECTIVE R15, `(.L_x_4321) ;  /* 0x000000000f087348 */ /* 0x01efea0003c00000 */
[----:B------:R0:W0:Y:S02]  /*3c910*/  SHFL.IDX P6, R14, R13, R12, R11 ;  /* 0x0000000c0d0e7389 */ /* 0x00002400000c000b */
[----:B01234-:R-:W-:Y:S01]  /*3c920*/  ENDCOLLECTIVE ;  /* 0x000000000000791b */ /* 0x01ffe20003800000 */
.L_x_4321:
[----:B------:R-:W-:Y:S05]  /*3c930*/  BSYNC B1 ;  /* 0x0000000000017941 */ /* 0x000fea0003800000 */
.L_x_4320:
        /* <DEDUP_REMOVED lines=8> */
.L_x_4322:
[----:B------:R-:W-:Y:S05]  /*3c9c0*/  BRA `(.L_x_4323) ;  /* 0xffffff5400347947 */ /* 0x000fea000383ffff */
.L_x_4111:
        /* <DEDUP_REMOVED lines=11> */
.L_x_4325:
[----:B------:R-:W-:Y:S05]  /*3ca80*/  BSYNC B1 ;  /* 0x0000000000017941 */ /* 0x000fea0003800000 */
.L_x_4324:
[----:B------:R-:W-:Y:S05]  /*3ca90*/  BRA `(.L_x_4326) ;  /* 0xffffff7000fc7947 */ /* 0x000fea000383ffff */
.L_x_4113:
[----:B------:R-:W-:Y:S01]  /*3caa0*/  BSSY B1, `(.L_x_4327) ;  /* 0x0000006000017945 */ /* 0x000fe20003800000 */
[----:B------:R-:W-:-:S07]  /*3cab0*/  IMAD.MOV.U32 R15, RZ, RZ, -0x1 ;  /* 0xffffffffff0f7424 */ /* 0x000fce00078e00ff */
[----:B0-----:R-:W-:Y:S05]  /*3cac0*/  WARPSYNC.COLLECTIVE R15, `(.L_x_4328) ;  /* 0x000000000f0c7348 */ /* 0x001fea0003c00000 */
[----:B------:R-:W-:Y:S02]  /*3cad0*/  ELECT P6, UR62, PT ;  /* 0x00000000003e782f */ /* 0x000fe400038c0000 */
[----:B------:R-:W-:Y:S01]  /*3cae0*/  MOV R14, UR62 ;  /* 0x0000003e000e7c02 */ /* 0x000fe20008000f00 */
[----:B0-----:R-:W-:Y:S10]  /*3caf0*/  ENDCOLLECTIVE ;  /* 0x000000000000791b */ /* 0x001ff40003800000 */
.L_x_4328:
[----:B------:R-:W-:Y:S05]  /*3cb00*/  BSYNC B1 ;  /* 0x0000000000017941 */ /* 0x000fea0003800000 */
.L_x_4327:
[----:B------:R-:W-:Y:S05]  /*3cb10*/  BRA `(.L_x_4112) ;  /* 0xffffff7000f47947 */ /* 0x000fea000383ffff */
.L_x_4115:
[----:B0-----:R0:W1:Y:S02]  /*3cb20*/  SYNCS.PHASECHK.TRANS64.TRYWAIT P0, [R23+URZ+0x32420], R12 ;  /* 0x0324200c170075a7 */ /* 0x001064000800017f */
[----:B-1----:R-:W-:Y:S05]  /*3cb30*/  @!P0 NANOSLEEP.SYNCS 0x989680 ;  /* 0x009896800000895d */ /* 0x002fea0003900000 */
[----:B------:R-:W1:Y:S02]  /*3cb40*/  @!P0 SYNCS.PHASECHK.TRANS64 P0, [R23+URZ+0x32420], R12 ;  /* 0x0324200c170085a7 */ /* 0x000e64000800007f */
[----:B-1----:R-:W-:Y:S05]  /*3cb50*/  @!P0 BRA `(.L_x_4115) ;  /* 0xfffffffc00f08947 */ /* 0x002fea000383ffff */
[----:B------:R-:W-:Y:S05]  /*3cb60*/  BRA `(.L_x_4329) ;  /* 0xffffff7400047947 */ /* 0x000fea000383ffff */
.L_x_4119:
[----:B-1----:R1:W2:Y:S02]  /*3cb70*/  SYNCS.PHASECHK.TRANS64.TRYWAIT P0, [R3+URZ+0x324a0], R7 ;  /* 0x0324a007030075a7 */ /* 0x0022a4000800017f */
[----:B--2---:R-:W-:Y:S05]  /*3cb80*/  @!P0 NANOSLEEP.SYNCS 0x989680 ;  /* 0x009896800000895d */ /* 0x004fea0003900000 */
[----:B------:R-:W2:Y:S02]  /*3cb90*/  @!P0 SYNCS.PHASECHK.TRANS64 P0, [R3+URZ+0x324a0], R7 ;  /* 0x0324a007030085a7 */ /* 0x000ea4000800007f */
[----:B--2---:R-:W-:Y:S05]  /*3cba0*/  @!P0 BRA `(.L_x_4119) ;  /* 0xfffffffc00f08947 */ /* 0x004fea000383ffff */
[----:B------:R-:W-:Y:S05]  /*3cbb0*/  BRA `(.L_x_4330) ;  /* 0xffffff74001c7947 */ /* 0x000fea000383ffff */
.L_x_4124:
[----:B0-----:R0:W2:Y:S02]  /*3cbc0*/  SYNCS.PHASECHK.TRANS64.TRYWAIT P0, [R3+URZ+0x324c0], R7 ;  /* 0x0324c007030075a7 */ /* 0x0010a4000800017f */
[----:B--2---:R-:W-:Y:S05]  /*3cbd0*/  @!P0 NANOSLEEP.SYNCS 0x989680 ;  /* 0x009896800000895d */ /* 0x004fea0003900000 */
[----:B------:R-:W2:Y:S02]  /*3cbe0*/  @!P0 SYNCS.PHASECHK.TRANS64 P0, [R3+URZ+0x324c0], R7 ;  /* 0x0324c007030085a7 */ /* 0x000ea4000800007f */
[----:B--2---:R-:W-:Y:S05]  /*3cbf0*/  @!P0 BRA `(.L_x_4124) ;  /* 0xfffffffc00f08947 */ /* 0x004fea000383ffff */
[----:B------:R-:W-:Y:S05]  /*3cc00*/  BRA `(.L_x_4331) ;  /* 0xffffff7400987947 */ /* 0x000fea000383ffff */
.L_x_4134:
[----:B-1----:R1:W2:Y:S02]  /*3cc10*/  SYNCS.PHASECHK.TRANS64.TRYWAIT P1, [R9+URZ+0x324a0], R2 ;  /* 0x0324a002090075a7 */ /* 0x0022a4000802017f */
[----:B--2---:R-:W-:Y:S05]  /*3cc20*/  @!P1 NANOSLEEP.SYNCS 0x989680 ;  /* 0x009896800000995d */ /* 0x004fea0003900000 */
[----:B------:R-:W2:Y:S02]  /*3cc30*/  @!P1 SYNCS.PHASECHK.TRANS64 P1, [R9+URZ+0x324a0], R2 ;  /* 0x0324a002090095a7 */ /* 0x000ea4000802007f */
[----:B--2---:R-:W-:Y:S05]  /*3cc40*/  @!P1 BRA `(.L_x_4134) ;  /* 0xfffffffc00f09947 */ /* 0x004fea000383ffff */
[----:B------:R-:W-:Y:S05]  /*3cc50*/  BRA `(.L_x_4332) ;  /* 0xffffff7c000c7947 */ /* 0x000fea000383ffff */
.L_x_4139:
[----:B0-----:R0:W2:Y:S02]  /*3cc60*/  SYNCS.PHASECHK.TRANS64.TRYWAIT P1, [R9+URZ+0x324c0], R2 ;  /* 0x0324c002090075a7 */ /* 0x0010a4000802017f */
[----:B--2---:R-:W-:Y:S05]  /*3cc70*/  @!P1 NANOSLEEP.SYNCS 0x989680 ;  /* 0x009896800000995d */ /* 0x004fea0003900000 */
[----:B------:R-:W2:Y:S02]  /*3cc80*/  @!P1 SYNCS.PHASECHK.TRANS64 P1, [R9+URZ+0x324c0], R2 ;  /* 0x0324c002090095a7 */ /* 0x000ea4000802007f */
[----:B--2---:R-:W-:Y:S05]  /*3cc90*/  @!P1 BRA `(.L_x_4139) ;  /* 0xfffffffc00f09947 */ /* 0x004fea000383ffff */
[----:B------:R-:W-:Y:S05]  /*3cca0*/  BRA `(.L_x_4333) ;  /* 0xffffff7c00847947 */ /* 0x000fea000383ffff */
.L_x_4165:
        /* <DEDUP_REMOVED lines=11> */
.L_x_4335:
[----:B------:R-:W-:Y:S05]  /*3cd60*/  BSYNC B0 ;  /* 0x0000000000007941 */ /* 0x000fea0003800000 */
.L_x_4334:
[----:B------:R-:W-:Y:S05]  /*3cd70*/  BRA `(.L_x_4336) ;  /* 0xffffff9000987947 */ /* 0x000fea000383ffff */
.L_x_4168:
[----:B-1----:R1:W2:Y:S02]  /*3cd80*/  SYNCS.PHASECHK.TRANS64.TRYWAIT P0, [R17+URZ+0x32440], R0 ;  /* 0x03244000110075a7 */ /* 0x0022a4000800017f */
[----:B--2---:R-:W-:Y:S05]  /*3cd90*/  @!P0 NANOSLEEP.SYNCS 0x989680 ;  /* 0x009896800000895d */ /* 0x004fea0003900000 */
[----:B------:R-:W2:Y:S02]  /*3cda0*/  @!P0 SYNCS.PHASECHK.TRANS64 P0, [R17+URZ+0x32440], R0 ;  /* 0x03244000110085a7 */ /* 0x000ea4000800007f */
[----:B--2---:R-:W-:Y:S05]  /*3cdb0*/  @!P0 BRA `(.L_x_4168) ;  /* 0xfffffffc00f08947 */ /* 0x004fea000383ffff */
[----:B------:R-:W-:Y:S05]  /*3cdc0*/  BRA `(.L_x_4337) ;  /* 0xffffff9000ac7947 */ /* 0x000fea000383ffff */
.L_x_4169:
        /* <DEDUP_REMOVED lines=8> */
.L_x_4339:
[----:B------:R-:W-:Y:S05]  /*3ce50*/  BSYNC B0 ;  /* 0x0000000000007941 */ /* 0x000fea0003800000 */
.L_x_4338:
        /* <DEDUP_REMOVED lines=9> */
.L_x_4340:
[----:B------:R-:W-:Y:S02]  /*3cef0*/  IMAD.MOV.U32 R13, RZ, RZ, R4 ;  /* 0x000000ffff0d7224 */ /* 0x000fe400078e0004 */
[----:B------:R-:W-:Y:S02]  /*3cf00*/  IMAD.MOV.U32 R12, RZ, RZ, 0x1 ;  /* 0x00000001ff0c7424 */ /* 0x000fe400078e00ff */
[----:B------:R-:W-:-:S07]  /*3cf10*/  IMAD.MOV.U32 R3, RZ, RZ, R14 ;  /* 0x000000ffff037224 */ /* 0x000fce00078e000e */
[----:B------:R-:W-:Y:S05]  /*3cf20*/  WARPSYNC.COLLECTIVE R15, `(.L_x_4341) ;  /* 0x000000000f087348 */ /* 0x000fea0003c00000 */
[----:B------:R0:W1:Y:S02]  /*3cf30*/  SHFL.IDX P6, R14, R13, R12, R11 ;  /* 0x0000000c0d0e7389 */ /* 0x00006400000c000b */
[----:B01----:R-:W-:Y:S01]  /*3cf40*/  ENDCOLLECTIVE ;  /* 0x000000000000791b */ /* 0x003fe20003800000 */
.L_x_4341:
        /* <DEDUP_REMOVED lines=15> */
.L_x_4342:
[----:B------:R-:W-:Y:S01]  /*3d040*/  @P0 LEA R6, R5, R23, 0x1 ;  /* 0x0000001705060211 */ /* 0x000fe200078e08ff */
[----:B------:R-:W-:Y:S02]  /*3d050*/  IMAD.MOV.U32 R13, RZ, RZ, R4 ;  /* 0x000000ffff0d7224 */ /* 0x000fe400078e0004 */
[----:B------:R-:W-:Y:S02]  /*3d060*/  IMAD.MOV.U32 R12, RZ, RZ, 0x2 ;  /* 0x00000002ff0c7424 */ /* 0x000fe400078e00ff */
[----:B------:R-:W-:-:S07]  /*3d070*/  IMAD.MOV.U32 R3, RZ, RZ, R14 ;  /* 0x000000ffff037224 */ /* 0x000fce00078e000e */
[----:B------:R-:W-:Y:S05]  /*3d080*/  WARPSYNC.COLLECTIVE R15, `(.L_x_4343) ;  /* 0x000000000f087348 */ /* 0x000fea0003c00000 */
[----:B------:R0:W1:Y:S02]  /*3d090*/  SHFL.IDX P6, R14, R13, R12, R11 ;  /* 0x0000000c0d0e7389 */ /* 0x00006400000c000b */
[----:B01----:R-:W-:Y:S01]  /*3d0a0*/  ENDCOLLECTIVE ;  /* 0x000000000000791b */ /* 0x003fe20003800000 */
.L_x_4343:
        /* <DEDUP_REMOVED lines=15> */
.L_x_4344:
[----:B------:R-:W-:Y:S02]  /*3d1a0*/  @P0 IMAD R6, R5, 0x2, R23 ;  /* 0x0000000205060824 */ /* 0x000fe400078e0217 */
[----:B------:R-:W-:Y:S02]  /*3d1b0*/  IMAD.MOV.U32 R13, RZ, RZ, R4 ;  /* 0x000000ffff0d7224 */ /* 0x000fe400078e0004 */
[----:B------:R-:W-:Y:S02]  /*3d1c0*/  IMAD.MOV.U32 R12, RZ, RZ, 0x3 ;  /* 0x00000003ff0c7424 */ /* 0x000fe400078e00ff */
[----:B------:R-:W-:-:S07]  /*3d1d0*/  IMAD.MOV.U32 R3, RZ, RZ, R14 ;  /* 0x000000ffff037224 */ /* 0x000fce00078e000e */
[----:B------:R-:W-:Y:S05]  /*3d1e0*/  WARPSYNC.COLLECTIVE R15, `(.L_x_4345) ;  /* 0x000000000f087348 */ /* 0x000fea0003c00000 */
[----:B------:R0:W1:Y:S02]  /*3d1f0*/  SHFL.IDX P6, R14, R13, R12, R11 ;  /* 0x0000000c0d0e7389 */ /* 0x00006400000c000b */
[----:B01----:R-:W-:Y:S01]  /*3d200*/  ENDCOLLECTIVE ;  /* 0x000000000000791b */ /* 0x003fe20003800000 */
.L_x_4345:
        /* <DEDUP_REMOVED lines=15> */
.L_x_4346:
[----:B------:R-:W-:Y:S02]  /*3d300*/  @P0 IMAD R6, R5, 0x2, R23 ;  /* 0x0000000205060824 */ /* 0x000fe400078e0217 */
[----:B------:R-:W-:Y:S02]  /*3d310*/  IMAD.MOV.U32 R13, RZ, RZ, R4 ;  /* 0x000000ffff0d7224 */ /* 0x000fe400078e0004 */
[----:B------:R-:W-:Y:S02]  /*3d320*/  IMAD.MOV.U32 R12, RZ, RZ, 0x4 ;  /* 0x00000004ff0c7424 */ /* 0x000fe400078e00ff */
[----:B------:R-:W-:-:S07]  /*3d330*/  IMAD.MOV.U32 R3, RZ, RZ, R14 ;  /* 0x000000ffff037224 */ /* 0x000fce00078e000e */
[----:B------:R-:W-:Y:S05]  /*3d340*/  WARPSYNC.COLLECTIVE R15, `(.L_x_4347) ;  /* 0x000000000f087348 */ /* 0x000fea0003c00000 */
[----:B------:R0:W1:Y:S02]  /*3d350*/  SHFL.IDX P6, R14, R13, R12, R11 ;  /* 0x0000000c0d0e7389 */ /* 0x00006400000c000b */
[----:B01----:R-:W-:Y:S01]  /*3d360*/  ENDCOLLECTIVE ;  /* 0x000000000000791b */ /* 0x003fe20003800000 */
.L_x_4347:
        /* <DEDUP_REMOVED lines=15> */
.L_x_4348:
[----:B------:R-:W-:Y:S02]  /*3d460*/  @P0 IMAD R6, R5, 0x2, R23 ;  /* 0x0000000205060824 */ /* 0x000fe400078e0217 */
[----:B------:R-:W-:Y:S02]  /*3d470*/  IMAD.MOV.U32 R13, RZ, RZ, R4 ;  /* 0x000000ffff0d7224 */ /* 0x000fe400078e0004 */
[----:B------:R-:W-:Y:S02]  /*3d480*/  IMAD.MOV.U32 R12, RZ, RZ, 0x5 ;  /* 0x00000005ff0c7424 */ /* 0x000fe400078e00ff */
[----:B------:R-:W-:-:S07]  /*3d490*/  IMAD.MOV.U32 R3, RZ, RZ, R14 ;  /* 0x000000ffff037224 */ /* 0x000fce00078e000e */
[----:B------:R-:W-:Y:S05]  /*3d4a0*/  WARPSYNC.COLLECTIVE R15, `(.L_x_4349) ;  /* 0x000000000f087348 */ /* 0x000fea0003c00000 */
[----:B------:R0:W1:Y:S02]  /*3d4b0*/  SHFL.IDX P6, R14, R13, R12, R11 ;  /* 0x0000000c0d0e7389 */ /* 0x00006400000c000b */
[----:B01----:R-:W-:Y:S01]  /*3d4c0*/  ENDCOLLECTIVE ;  /* 0x000000000000791b */ /* 0x003fe20003800000 */
.L_x_4349:
        /* <DEDUP_REMOVED lines=10> */
.L_x_4350:
[----:B------:R-:W-:Y:S01]  /*3d570*/  @!PT LDS RZ, [RZ] ;  /* 0x00000000fffff984 */ /* 0x000fe20000000800 */
[----:B------:R-:W-:Y:S01]  /*3d580*/  @!PT LDS RZ, [RZ] ;  /* 0x00000000fffff984 */ /* 0x000fe20000000800 */
[----:B------:R-:W-:Y:S01]  /*3d590*/  @!PT LDS RZ, [RZ] ;  /* 0x00000000fffff984 */ /* 0x000fe20000000800 */
[----:B------:R1:W-:Y:S01]  /*3d5a0*/  @P0 LDGSTS.E.BYPASS.LTC128B.128 [R6+0x1e400], desc[UR44][R2.64], !P2 ;  /* 0x1e40000002060fae */ /* 0x0003e2000d101d6c */
[----:B------:R-:W-:Y:S01]  /*3d5b0*/  IMAD.MOV.U32 R0, RZ, RZ, R14 ;  /* 0x000000ffff007224 */ /* 0x000fe200078e000e */
[----:B------:R-:W-:Y:S06]  /*3d5c0*/  BRA `(.L_x_4351) ;  /* 0xffffff9000147947 */ /* 0x000fec000383ffff */
.L_x_4174:
[----:B------:R-:W-:Y:S01]  /*3d5d0*/  IMAD.MOV.U32 R13, RZ, RZ, R3 ;  /* 0x000000ffff0d7224 */ /* 0x000fe200078e0003 */
[----:B------:R-:W-:Y:S01]  /*3d5e0*/  IADD3 R35, R8, R35, RZ ;  /* 0x0000002308237210 */ /* 0x000fe20007ffe0ff */
[----:B------:R-:W-:Y:S02]  /*3d5f0*/  IMAD.MOV.U32 R12, RZ, RZ, RZ ;  /* 0x000000ffff0c7224 */ /* 0x000fe400078e00ff */
[----:B------:R-:W-:Y:S02]  /*3d600*/  IMAD.MOV.U32 R11, RZ, RZ, 0x181f ;  /* 0x0000181fff0b7424 */ /* 0x000fe400078e00ff */
[----:B------:R-:W-:Y:S02]  /*3d610*/  IMAD.MOV.U32 R15, RZ, RZ, -0x1 ;  /* 0xffffffffff0f7424 */ /* 0x000fe400078e00ff */
[----:B-----5:R-:W-:Y:S02]  /*3d620*/  IMAD R2, R9, R6, RZ ;  /* 0x0000000609027224 */ /* 0x020fe400078e02ff */
[----:B------:R-:W-:-:S07]  /*3d630*/  VIADD R10, R35, 0x10 ;  /* 0x00000010230a7836 */ /* 0x000fce0000000000 */
[----:B------:R-:W-:Y:S05]  /*3d640*/  WARPSYNC.COLLECTIVE R15, `(.L_x_4352) ;  /* 0x000000000f087348 */ /* 0x000fea0003c00000 */
[----:B------:R0:W1:Y:S02]  /*3d650*/  SHFL.IDX P6, R14, R13, R12, R11 ;  /* 0x0000000c0d0e7389 */ /* 0x00006400000c000b */
[----:B01----:R-:W-:Y:S01]  /*3d660*/  ENDCOLLECTIVE ;  /* 0x000000000000791b */ /* 0x003fe20003800000 */
.L_x_4352:
[C---:B------:R-:W-:Y:S01]  /*3d670*/  VIADD R6, R35.reuse, 0x20 ;  /* 0x0000002023067836 */ /* 0x040fe20000000000 */
[C---:B------:R-:W-:Y:S01]  /*3d680*/  ISETP.GE.AND P0, PT, R35.reuse, R2, PT ;  /* 0x000000022300720c */ /* 0x040fe20003f06270 */
[----:B------:R-:W-:Y:S01]  /*3d690*/  VIADD R8, R35, 0x40 ;  /* 0x0000004023087836 */ /* 0x000fe20000000000 */
[----:B------:R0:W-:Y:S04]  /*3d6a0*/  STL [R1+0x458], R10 ;  /* 0x0004580a01007387 */ /* 0x0001e80000100800 */
[----:B------:R0:W-:Y:S04]  /*3d6b0*/  STL [R1+0x45c], R6 ;  /* 0x00045c0601007387 */ /* 0x0001e80000100800 */
[----:B------:R0:W-:Y:S01]  /*3d6c0*/  STL [R1+0x464], R8 ;  /* 0x0004640801007387 */ /* 0x0001e20000100800 */
[----:B------:R-:W-:-:S02]  /*3d6d0*/  IMAD.MOV.U32 R13, RZ, RZ, R0 ;  /* 0x000000ffff0d7224 */ /* 0x000fc400078e0000 */
[----:B------:R-:W-:-:S07]  /*3d6e0*/  IMAD.MOV.U32 R4, RZ, RZ, R14 ;  /* 0x000000ffff047224 */ /* 0x000fce00078e000e */
[----:B0-----:R-:W-:Y:S05]  /*3d6f0*/  WARPSYNC.COLLECTIVE R15, `(.L_x_4353) ;  /* 0x000000000f087348 */ /* 0x001fea0003c00000 */
[----:B------:R1:W2:Y:S02]  /*3d700*/  SHFL.IDX P6, R14, R13, R12, R11 ;  /* 0x0000000c0d0e7389 */ /* 0x0002a400000c000b */
[----:B012---:R-:W-:Y:S01]  /*3d710*/  ENDCOLLECTIVE ;  /* 0x000000000000791b */ /* 0x007fe20003800000 */
.L_x_4353:
[----:B------:R-:W-:Y:S02]  /*3d720*/  IMAD.MOV.U32 R13, RZ, RZ, R3 ;  /* 0x000000ffff0d7224 */ /* 0x000fe400078e0003 */
[----:B------:R-:W-:Y:S02]  /*3d730*/  IMAD.MOV.U32 R12, RZ, RZ, 0x1 ;  /* 0x00000001ff0c7424 */ /* 0x000fe400078e00ff */
[----:B------:R-:W-:-:S07]  /*3d740*/  IMAD.MOV.U32 R5, RZ, RZ, R14 ;  /* 0x000000ffff057224 */ /* 0x000fce00078e000e */
[----:B------:R-:W-:Y:S05]  /*3d750*/  WARPSYNC.COLLECTIVE R15, `(.L_x_4354) ;  /* 0x000000000f087348 */ /* 0x000fea0003c00000 */
[----:B------:R0:W1:Y:S02]  /*3d760*/  SHFL.IDX P6, R14, R13, R12, R11 ;  /* 0x0000000c0d0e7389 */ /* 0x00006400000c000b */
[----:B01----:R-:W-:Y:S01]  /*3d770*/  ENDCOLLECTIVE ;  /* 0x000000000000791b */ /* 0x003fe20003800000 */
.L_x_4354:
        /* <DEDUP_REMOVED lines=15> */
.L_x_4355:
[----:B------:R-:W-:Y:S02]  /*3d870*/  IMAD.MOV.U32 R13, RZ, RZ, R3 ;  /* 0x000000ffff0d7224 */ /* 0x000fe400078e0003 */
[----:B------:R-:W-:Y:S02]  /*3d880*/  IMAD.MOV.U32 R12, RZ, RZ, 0x2 ;  /* 0x00000002ff0c7424 */ /* 0x000fe400078e00ff */
[----:B------:R-:W-:-:S07]  /*3d890*/  IMAD.MOV.U32 R5, RZ, RZ, R14 ;  /* 0x000000ffff057224 */ /* 0x000fce00078e000e */
[----:B------:R-:W-:Y:S05]  /*3d8a0*/  WARPSYNC.COLLECTIVE R15, `(.L_x_4356) ;  /* 0x000000000f087348 */ /* 0x000fea0003c00000 */
[----:B------:R0:W1:Y:S02]  /*3d8b0*/  SHFL.IDX P6, R14, R13, R12, R11 ;  /* 0x0000000c0d0e7389 */ /* 0x00006400000c000b */
[----:B01----:R-:W-:Y:S01]  /*3d8c0*/  ENDCOLLECTIVE ;  /* 0x000000000000791b */ /* 0x003fe20003800000 */
.L_x_4356:
        /* <DEDUP_REMOVED lines=11> */
[----:B------:R-:W-:-:S05]  /*3d980*/  VIADD R6, R35, 0x30 ;  /* 0x0000003023067836 */ /* 0x000fca0000000000 */
[----:B------:R1:W-:Y:S01]  /*3d990*/  STL [R1+0x460], R6 ;  /* 0x0004600601007387 */ /* 0x0003e20000100800 */
[----:B0-----:R-:W-:-:S07]  /*3d9a0*/  IMAD.MOV.U32 R4, RZ, RZ, R14 ;  /* 0x000000ffff047224 */ /* 0x001fce00078e000e */
[----:B-1----:R-:W-:Y:S05]  /*3d9b0*/  WARPSYNC.COLLECTIVE R15, `(.L_x_4357) ;  /* 0x000000000f087348 */ /* 0x002fea0003c00000 */
[----:B------:R0:W2:Y:S02]  /*3d9c0*/  SHFL.IDX P6, R14, R13, R12, R11 ;  /* 0x0000000c0d0e7389 */ /* 0x0000a400000c000b */
[----:B012---:R-:W-:Y:S01]  /*3d9d0*/  ENDCOLLECTIVE ;  /* 0x000000000000791b */ /* 0x007fe20003800000 */
.L_x_4357:
[----:B------:R-:W-:Y:S01]  /*3d9e0*/  IMAD.MOV.U32 R13, RZ, RZ, R3 ;  /* 0x000000ffff0d7224 */ /* 0x000fe200078e0003 */
[----:B------:R-:W-:Y:S01]  /*3d9f0*/  MOV R12, 0x3 ;  /* 0x00000003000c7802 */ /* 0x000fe20000000f00 */
[----:B------:R-:W-:-:S07]  /*3da00*/  IMAD.MOV.U32 R5, RZ, RZ, R14 ;  /* 0x000000ffff057224 */ /* 0x000fce00078e000e */
[----:B------:R-:W-:Y:S05]  /*3da10*/  WARPSYNC.COLLECTIVE R15, `(.L_x_4358) ;  /* 0x000000000f087348 */ /* 0x000fea0003c00000 */
[----:B------:R0:W1:Y:S02]  /*3da20*/  SHFL.IDX P6, R14, R13, R12, R11 ;  /* 0x0000000c0d0e7389 */ /* 0x00006400000c000b */
[----:B01----:R-:W-:Y:S01]  /*3da30*/  ENDCOLLECTIVE ;  /* 0x000000000000791b */ /* 0x003fe20003800000 */
.L_x_4358:
        /* <DEDUP_REMOVED lines=15> */
.L_x_4359:
[----:B------:R-:W-:Y:S02]  /*3db30*/  IMAD.MOV.U32 R13, RZ, RZ, R3 ;  /* 0x000000ffff0d7224 */ /* 0x000fe400078e0003 */
[----:B------:R-:W-:Y:S02]  /*3db40*/  IMAD.MOV.U32 R12, RZ, RZ, 0x4 ;  /* 0x00000004ff0c7424 */ /* 0x000fe400078e00ff */
[----:B------:R-:W-:-:S07]  /*3db50*/  IMAD.MOV.U32 R5, RZ, RZ, R14 ;  /* 0x000000ffff057224 */ /* 0x000fce00078e000e */
[----:B------:R-:W-:Y:S05]  /*3db60*/  WARPSYNC.COLLECTIVE R15, `(.L_x_4360) ;  /* 0x000000000f087348 */ /* 0x000fea0003c00000 */
[----:B------:R0:W1:Y:S02]  /*3db70*/  SHFL.IDX P6, R14, R13, R12, R11 ;  /* 0x0000000c0d0e7389 */ /* 0x00006400000c000b */
[----:B01----:R-:W-:Y:S01]  /*3db80*/  ENDCOLLECTIVE ;  /* 0x000000000000791b */ /* 0x003fe20003800000 */
.L_x_4360:
        /* <DEDUP_REMOVED lines=10> */
.L_x_4361:
        /* <DEDUP_REMOVED lines=13> */
.L_x_4362:
        /* <DEDUP_REMOVED lines=10> */
.L_x_4363:
        /* <DEDUP_REMOVED lines=13> */
.L_x_4364:
        /* <DEDUP_REMOVED lines=15> */
.L_x_4365:
[----:B------:R-:W-:Y:S02]  /*3df60*/  IMAD.MOV.U32 R13, RZ, RZ, R3 ;  /* 0x000000ffff0d7224 */ /* 0x000fe400078e0003 */
[----:B------:R-:W-:Y:S02]  /*3df70*/  IMAD.MOV.U32 R12, RZ, RZ, 0x7 ;  /* 0x00000007ff0c7424 */ /* 0x000fe400078e00ff */
[----:B------:R-:W-:-:S07]  /*3df80*/  IMAD.MOV.U32 R4, RZ, RZ, R14 ;  /* 0x000000ffff047224 */ /* 0x000fce00078e000e */
[----:B------:R-:W-:Y:S05]  /*3df90*/  WARPSYNC.COLLECTIVE R15, `(.L_x_4366) ;  /* 0x000000000f087348 */ /* 0x000fea0003c00000 */
[----:B------:R0:W1:Y:S02]  /*3dfa0*/  SHFL.IDX P6, R14, R13, R12, R11 ;  /* 0x0000000c0d0e7389 */ /* 0x00006400000c000b */
[----:B01----:R-:W-:Y:S01]  /*3dfb0*/  ENDCOLLECTIVE ;  /* 0x000000000000791b */ /* 0x003fe20003800000 */
.L_x_4366:
        /* <DEDUP_REMOVED lines=10> */
.L_x_4367:
[----:B------:R-:W-:Y:S01]  /*3e060*/  @!PT LDS RZ, [RZ] ;  /* 0x00000000fffff984 */ /* 0x000fe20000000800 */
[----:B------:R-:W-:Y:S01]  /*3e070*/  @!PT LDS RZ, [RZ] ;  /* 0x00000000fffff984 */ /* 0x000fe20000000800 */
[----:B------:R-:W-:Y:S01]  /*3e080*/  @!PT LDS RZ, [RZ] ;  /* 0x00000000fffff984 */ /* 0x000fe20000000800 */
[----:B------:R0:W-:Y:S01]  /*3e090*/  @!P0 LDGSTS.E.BYPASS.LTC128B.128 [R26+0x1b400], desc[UR44][R4.64], !P1 ;  /* 0x1b400000041a8fae */ /* 0x0001e2000c901d6c */
[----:B------:R-:W-:Y:S01]  /*3e0a0*/  IMAD.MOV.U32 R0, RZ, RZ, R14 ;  /* 0x000000ffff007224 */ /* 0x000fe200078e000e */
[----:B------:R-:W-:Y:S06]  /*3e0b0*/  BRA `(.L_x_4368) ;  /* 0xffffff90005c7947 */ /* 0x000fec000383ffff */
.L_x_4178:
[----:B------:R-:W2:Y:S04]  /*3e0c0*/  LDL.LU R14, [R1+0x440] ;  /* 0x00044000010e7983 */ /* 0x000ea80000300800 */
[----:B------:R-:W3:Y:S04]  /*3e0d0*/  LDL.LU R13, [R1+0x458] ;  /* 0x00045800010d7983 */ /* 0x000ee80000300800 */
[----:B------:R-:W4:Y:S04]  /*3e0e0*/  LDL.LU R12, [R1+0x45c] ;  /* 0x00045c00010c7983 */ /* 0x000f280000300800 */
[----:B------:R-:W5:Y:S04]  /*3e0f0*/  LDL.LU R11, [R1+0x460] ;  /* 0x00046000010b7983 */ /* 0x000f680000300800 */
[----:B------:R-:W5:Y:S04]  /*3e100*/  LDL.LU R10, [R1+0x464] ;  /* 0x00046400010a7983 */ /* 0x000f680000300800 */
[----:B------:R-:W5:Y:S04]  /*3e110*/  LDL.LU R9, [R1+0x46c] ;  /* 0x00046c0001097983 */ /* 0x000f680000300800 */
[----:B------:R-:W5:Y:S01]  /*3e120*/  LDL.LU R8, [R1+0x470] ;  /* 0x0004700001087983 */ /* 0x000f620000300800 */
[----:B------:R-:W-:Y:S01]  /*3e130*/  LOP3.LUT R22, R22, 0xfffffbff, RZ, 0xc0, !PT ;  /* 0xfffffbff16167812 */ /* 0x000fe200078ec0ff */
[----:B------:R-:W-:Y:S01]  /*3e140*/  BSSY B0, `(.L_x_4369) ;  /* 0x0000019000007945 */ /* 0x000fe20003800000 */
[----:B------:R-:W-:-:S02]  /*3e150*/  IMAD.MOV.U32 R15, RZ, RZ, -0x1 ;  /* 0xffffffffff0f7424 */ /* 0x000fc400078e00ff */
[----:B--2---:R-:W-:-:S05]  /*3e160*/  IMAD R5, R14, R6, RZ ;  /* 0x000000060e057224 */ /* 0x004fca00078e02ff */
[-C--:B------:R-:W-:Y:S02]  /*3e170*/  ISETP.GE.AND P0, PT, R35, R5.reuse, PT ;  /* 0x000000052300720c */ /* 0x080fe40003f06270 */
[-C--:B---3--:R-:W-:Y:S01]  /*3e180*/  ISETP.GE.AND P6, PT, R13, R5.reuse, PT ;  /* 0x000000050d00720c */ /* 0x088fe20003fc6270 */
[----:B------:R-:W-:Y:S01]  /*3e190*/  IMAD.MOV.U32 R13, RZ, RZ, R0 ;  /* 0x000000ffff0d7224 */ /* 0x000fe200078e0000 */
[----:B----4-:R-:W-:Y:S01]  /*3e1a0*/  ISETP.GE.AND P5, PT, R12, R5, PT ;  /* 0x000000050c00720c */ /* 0x010fe20003fa6270 */
[----:B------:R-:W-:-:S08]  /*3e1b0*/  IMAD.MOV.U32 R12, RZ, RZ, RZ ;  /* 0x000000ffff0c7224 */ /* 0x000fd000078e00ff */
[----:B------:R-:W-:Y:S02]  /*3e1c0*/  @P0 LOP3.LUT R22, R22, 0x400, RZ, 0xfc, !PT ;  /* 0x0000040016160812 */ /* 0x000fe400078efcff */
[-C--:B-----5:R-:W-:Y:S02]  /*3e1d0*/  ISETP.GE.AND P0, PT, R11, R5.reuse, PT ;  /* 0x000000050b00720c */ /* 0x0a0fe40003f06270 */
[----:B------:R-:W-:Y:S02]  /*3e1e0*/  LOP3.LUT R22, R22, 0xfffffdff, RZ, 0xc0, !PT ;  /* 0xfffffdff16167812 */ /* 0x000fe400078ec0ff */
[----:B------:R-:W-:Y:S02]  /*3e1f0*/  MOV R11, 0x181f ;  /* 0x0000181f000b7802 */ /* 0x000fe40000000f00 */
[----:B------:R-:W-:Y:S02]  /*3e200*/  @P6 LOP3.LUT R22, R22, 0x200, RZ, 0xfc, !PT ;  /* 0x0000020016166812 */ /* 0x000fe400078efcff */
[----:B------:R-:W-:-:S02]  /*3e210*/  ISETP.GE.AND P6, PT, R10, R5, PT ;  /* 0x000000050a00720c */ /* 0x000fc40003fc6270 */
[----:B------:R-:W-:-:S04]  /*3e220*/  LOP3.LUT R22, R22, 0xfffffeff, RZ, 0xc0, !PT ;  /* 0xfffffeff16167812 */ /* 0x000fc800078ec0ff */
[----:B------:R-:W-:Y:S02]  /*3e230*/  @P5 LOP3.LUT R22, R22, 0x100, RZ, 0xfc, !PT ;  /* 0x0000010016165812 */ /* 0x000fe400078efcff */
[----:B------:R-:W-:Y:S02]  /*3e240*/  ISETP.GE.AND P5, PT, R9, R5, PT ;  /* 0x000000050900720c */ /* 0x000fe40003fa6270 */
[----:B------:R-:W-:-:S04]  /*3e250*/  LOP3.LUT R22, R22, 0xffffff7f, RZ, 0xc0, !PT ;  /* 0xffffff7f16167812 */ /* 0x000fc800078ec0ff */
[----:B------:R-:W-:Y:S02]  /*3e260*/  @P0 LOP3.LUT R22, R22, 0x80, RZ, 0xfc, !PT ;  /* 0x0000008016160812 */ /* 0x000fe400078efcff */
[----:B------:R-:W-:Y:S02]  /*3e270*/  ISETP.GE.AND P0, PT, R8, R5, PT ;  /* 0x000000050800720c */ /* 0x000fe40003f06270 */
[----:B------:R-:W-:-:S04]  /*3e280*/  LOP3.LUT R22, R22, 0xffffffbf, RZ, 0xc0, !PT ;  /* 0xffffffbf16167812 */ /* 0x000fc800078ec0ff */
[----:B------:R-:W-:-:S07]  /*3e290*/  @P6 LOP3.LUT R22, R22, 0x40, RZ, 0xfc, !PT ;  /* 0x0000004016166812 */ /* 0x000fce00078efcff */
[----:B------:R-:W-:Y:S05]  /*3e2a0*/  WARPSYNC.COLLECTIVE R15, `(.L_x_4370) ;  /* 0x000000000f087348 */ /* 0x000fea0003c00000 */
[----:B------:R0:W1:Y:S02]  /*3e2b0*/  SHFL.IDX P6, R14, R13, R12, R11 ;  /* 0x0000000c0d0e7389 */ /* 0x00006400000c000b */
[----:B01----:R-:W-:Y:S01]  /*3e2c0*/  ENDCOLLECTIVE ;  /* 0x000000000000791b */ /* 0x003fe20003800000 */
.L_x_4370:
[----:B------:R-:W-:Y:S05]  /*3e2d0*/  BSYNC B0 ;  /* 0x0000000000007941 */ /* 0x000fea0003800000 */
.L_x_4369:
        /* <DEDUP_REMOVED lines=11> */
.L_x_4371:
[----:B------:R-:W-:-:S04]  /*3e390*/  LOP3.LUT R22, R22, 0xffefffff, RZ, 0xc0, !PT ;  /* 0xffefffff16167812 */ /* 0x000fc800078ec0ff */
[----:B------:R-:W-:-:S04]  /*3e3a0*/  @P0 LOP3.LUT R22, R22, 0x100000, RZ, 0xfc, !PT ;  /* 0x0010000016160812 */ /* 0x000fc800078efcff */
[----:B------:R-:W-:Y:S01]  /*3e3b0*/  LOP3.LUT P0, RZ, R22, 0x400, RZ, 0xc0, !PT ;  /* 0x0000040016ff7812 */ /* 0x000fe2000780c0ff */
[----:B------:R-:W-:Y:S02]  /*3e3c0*/  IMAD.MOV.U32 R13, RZ, RZ, R0 ;  /* 0x000000ffff0d7224 */ /* 0x000fe400078e0000 */
[----:B------:R-:W-:Y:S02]  /*3e3d0*/  IMAD.MOV.U32 R12, RZ, RZ, 0x1 ;  /* 0x00000001ff0c7424 */ /* 0x000fe400078e00ff */
[----:B------:R-:W-:-:S08]  /*3e3e0*/  IMAD.MOV.U32 R3, RZ, RZ, R14 ;  /* 0x000000ffff037224 */ /* 0x000fd000078e000e */
[----:B------:R-:W-:-:S05]  /*3e3f0*/  @!P0 LEA R3, P6, R7, R3, 0x1 ;  /* 0x0000000307038211 */ /* 0x000fca00078c08ff */
[----:B------:R-:W-:-:S05]  /*3e400*/  @!P0 IMAD.X R2, RZ, RZ, R2, P6 ;  /* 0x000000ffff028224 */ /* 0x000fca00030e0602 */
[----:B------:R-:W-:-:S07]  /*3e410*/  @!P0 LOP3.LUT R3, R3, R2, RZ, 0x3c, !PT ;  /* 0x0000000203038212 */ /* 0x000fce00078e3cff */
[----:B------:R-:W-:Y:S05]  /*3e420*/  WARPSYNC.COLLECTIVE R15, `(.L_x_4372) ;  /* 0x000000000f087348 */ /* 0x000fea0003c00000 */
[----:B------:R0:W1:Y:S02]  /*3e430*/  SHFL.IDX P6, R14, R13, R12, R11 ;  /* 0x0000000c0d0e7389 */ /* 0x00006400000c000b */
[----:B01----:R-:W-:Y:S01]  /*3e440*/  ENDCOLLECTIVE ;  /* 0x000000000000791b */ /* 0x003fe20003800000 */
.L_x_4372:
        /* <DEDUP_REMOVED lines=15> */
.L_x_4373:
        /* <DEDUP_REMOVED lines=12> */
.L_x_4374:
[----:B------:R-:W-:Y:S01]  /*3e600*/  @!PT LDS RZ, [RZ] ;  /* 0x00000000fffff984 */ /* 0x000fe20000000800 */
[----:B------:R-:W-:Y:S01]  /*3e610*/  @!PT LDS RZ, [RZ] ;  /* 0x00000000fffff984 */ /* 0x000fe20000000800 */
[----:B------:R-:W-:Y:S01]  /*3e620*/  @!PT LDS RZ, [RZ] ;  /* 0x00000000fffff984 */ /* 0x000fe20000000800 */
[----:B------:R0:W-:Y:S04]  /*3e630*/  @!P5 LDGSTS.E.BYPASS.LTC128B.128 [R26+0x26c00], desc[UR44][R2.64+0x80], !P3 ;  /* 0x26c00080021adfae */ /* 0x0001e8000d901d6c */
[----:B------:R0:W-:Y:S04]  /*3e640*/  @!P5 LDGSTS.E.BYPASS.LTC128B.128 [R26+0x2ac00], desc[UR44][R2.64+0x100], !P2 ;  /* 0x2ac00100021adfae */ /* 0x0001e8000d101d6c */
[----:B------:R0:W-:Y:S01]  /*3e650*/  @!P5 LDGSTS.E.BYPASS.LTC128B.128 [R26+0x2ec00], desc[UR44][R2.64+0x180], !P1 ;  /* 0x2ec00180021adfae */ /* 0x0001e2000c901d6c */
[----:B------:R-:W-:Y:S01]  /*3e660*/  LOP3.LUT P5, RZ, R22, 0x80, RZ, 0xc0, !PT ;  /* 0x0000008016ff7812 */ /* 0x000fe200078ac0ff */
[----:B------:R-:W-:Y:S01]  /*3e670*/  IMAD.MOV.U32 R13, RZ, RZ, R4 ;  /* 0x000000ffff0d7224 */ /* 0x000fe200078e0004 */
[----:B------:R-:W-:-:S11]  /*3e680*/  MOV R6, R14 ;  /* 0x0000000e00067202 */ /* 0x000fd60000000f00 */
[----:B0-----:R-:W-:Y:S05]  /*3e690*/  WARPSYNC.COLLECTIVE R15, `(.L_x_4375) ;  /* 0x000000000f087348 */ /* 0x001fea0003c00000 */
[----:B------:R1:W2:Y:S02]  /*3e6a0*/  SHFL.IDX P6, R14, R13, R12, R11 ;  /* 0x0000000c0d0e7389 */ /* 0x0002a400000c000b */
[----:B012---:R-:W-:Y:S01]  /*3e6b0*/  ENDCOLLECTIVE ;  /* 0x000000000000791b */ /* 0x007fe20003800000 */
.L_x_4375:
        /* <DEDUP_REMOVED lines=12> */
.L_x_4376:
        /* <DEDUP_REMOVED lines=12> */
.L_x_4377:
        /* <DEDUP_REMOVED lines=12> */
.L_x_4378:
        /* <DEDUP_REMOVED lines=12> */
.L_x_4379:
        /* <DEDUP_REMOVED lines=12> */
.L_x_4380:
        /* <DEDUP_REMOVED lines=12> */
.L_x_4381:
        /* <DEDUP_REMOVED lines=12> */
.L_x_4382:
        /* <DEDUP_REMOVED lines=11> */
.L_x_4383:
[----:B------:R-:W-:Y:S02]  /*3ecb0*/  IMAD.MOV.U32 R13, RZ, RZ, R0 ;  /* 0x000000ffff0d7224 */ /* 0x000fe400078e0000 */
[----:B------:R-:W-:Y:S02]  /*3ecc0*/  IMAD.MOV.U32 R12, RZ, RZ, 0x7 ;  /* 0x00000007ff0c7424 */ /* 0x000fe400078e00ff */
[----:B------:R-:W-:-:S07]  /*3ecd0*/  IMAD.MOV.U32 R2, RZ, RZ, R14 ;  /* 0x000000ffff027224 */ /* 0x000fce00078e000e */
[----:B------:R-:W-:Y:S05]  /*3ece0*/  WARPSYNC.COLLECTIVE R15, `(.L_x_4384) ;  /* 0x000000000f087348 */ /* 0x000fea0003c00000 */
[----:B------:R0:W1:Y:S02]  /*3ecf0*/  SHFL.IDX P6, R14, R13, R12, R11 ;  /* 0x0000000c0d0e7389 */ /* 0x00006400000c000b */
[----:B01----:R-:W-:Y:S01]  /*3ed00*/  ENDCOLLECTIVE ;  /* 0x000000000000791b */ /* 0x003fe20003800000 */
.L_x_4384:
        /* <DEDUP_REMOVED lines=14> */
.L_x_4385:
[----:B------:R-:W-:Y:S01]  /*3edf0*/  IMAD.MOV.U32 R2, RZ, RZ, R14 ;  /* 0x000000ffff027224 */ /* 0x000fe200078e000e */
[----:B------:R-:W-:Y:S06]  /*3ee00*/  BRA `(.L_x_4386) ;  /* 0xffffff8c00c07947 */ /* 0x000fec000383ffff */
.L_x_4183:
[----:B0-----:R0:W1:Y:S02]  /*3ee10*/  SYNCS.PHASECHK.TRANS64.TRYWAIT P0, [R23+URZ+0x32420], R0 ;  /* 0x03242000170075a7 */ /* 0x001064000800017f */
[----:B-1----:R-:W-:Y:S05]  /*3ee20*/  @!P0 NANOSLEEP.SYNCS 0x989680 ;  /* 0x009896800000895d */ /* 0x002fea0003900000 */
[----:B------:R-:W1:Y:S02]  /*3ee30*/  @!P0 SYNCS.PHASECHK.TRANS64 P0, [R23+URZ+0x32420], R0 ;  /* 0x03242000170085a7 */ /* 0x000e64000800007f */
[----:B-1----:R-:W-:Y:S05]  /*3ee40*/  @!P0 BRA `(.L_x_4183) ;  /* 0xfffffffc00f08947 */ /* 0x002fea000383ffff */
[----:B------:R-:W-:Y:S05]  /*3ee50*/  BRA `(.L_x_4387) ;  /* 0xffffff9000347947 */ /* 0x000fea000383ffff */
.L_x_4186:
[----:B0-----:R0:W1:Y:S02]  /*3ee60*/  SYNCS.PHASECHK.TRANS64.TRYWAIT P0, [R17+URZ+0x32460], R0 ;  /* 0x03246000110075a7 */ /* 0x001064000800017f */
[----:B-1----:R-:W-:Y:S05]  /*3ee70*/  @!P0 NANOSLEEP.SYNCS 0x989680 ;  /* 0x009896800000895d */ /* 0x002fea0003900000 */
[----:B------:R-:W1:Y:S02]  /*3ee80*/  @!P0 SYNCS.PHASECHK.TRANS64 P0, [R17+URZ+0x32460], R0 ;  /* 0x03246000110085a7 */ /* 0x000e64000800007f */
[----:B-1----:R-:W-:Y:S05]  /*3ee90*/  @!P0 BRA `(.L_x_4186) ;  /* 0xfffffffc00f08947 */ /* 0x002fea000383ffff */
[----:B------:R-:W-:Y:S05]  /*3eea0*/  BRA `(.L_x_4388) ;  /* 0xffffff9000447947 */ /* 0x000fea000383ffff */
.L_x_4187:
        /* <DEDUP_REMOVED lines=8> */
.L_x_4390:
[----:B------:R-:W-:Y:S05]  /*3ef30*/  BSYNC B0 ;  /* 0x0000000000007941 */ /* 0x000fea0003800000 */
.L_x_4389:
        /* <DEDUP_REMOVED lines=13> */
.L_x_4391:
        /* <DEDUP_REMOVED lines=9> */
.L_x_4392:
        /* <DEDUP_REMOVED lines=17> */
.L_x_4393:
[----:B------:R-:W-:Y:S01]  /*3f1b0*/  MOV R13, R6 ;  /* 0x00000006000d7202 */ /* 0x000fe20000000f00 */
[----:B------:R-:W-:Y:S01]  /*3f1c0*/  IMAD.MOV.U32 R12, RZ, RZ, 0x2 ;  /* 0x00000002ff0c7424 */ /* 0x000fe200078e00ff */
[----:B------:R-:W-:-:S13]  /*3f1d0*/  IADD3 R2, P3, R14, R0, RZ ;  /* 0x000000000e027210 */ /* 0x000fda0007f7e0ff */
[----:B------:R-:W-:Y:S05]  /*3f1e0*/  WARPSYNC.COLLECTIVE R15, `(.L_x_4394) ;  /* 0x000000000f087348 */ /* 0x000fea0003c00000 */
[----:B------:R0:W1:Y:S02]  /*3f1f0*/  SHFL.IDX P6, R14, R13, R12, R11 ;  /* 0x0000000c0d0e7389 */ /* 0x00006400000c000b */
[----:B01----:R-:W-:Y:S01]  /*3f200*/  ENDCOLLECTIVE ;  /* 0x000000000000791b */ /* 0x003fe20003800000 */
.L_x_4394:
        /* <DEDUP_REMOVED lines=17> */
.L_x_4395:
[----:B------:R-:W-:Y:S02]  /*3f320*/  IMAD.MOV.U32 R13, RZ, RZ, R6 ;  /* 0x000000ffff0d7224 */ /* 0x000fe400078e0006 */
[----:B------:R-:W-:Y:S01]  /*3f330*/  IMAD.MOV.U32 R12, RZ, RZ, 0x3 ;  /* 0x00000003ff0c7424 */ /* 0x000fe200078e00ff */
[----:B------:R-:W-:-:S13]  /*3f340*/  IADD3 R2, P3, R14, R0, RZ ;  /* 0x000000000e027210 */ /* 0x000fda0007f7e0ff */
[----:B------:R-:W-:Y:S05]  /*3f350*/  WARPSYNC.COLLECTIVE R15, `(.L_x_4396) ;  /* 0x000000000f087348 */ /* 0x000fea0003c00000 */
[----:B------:R0:W1:Y:S02]  /*3f360*/  SHFL.IDX P6, R14, R13, R12, R11 ;  /* 0x0000000c0d0e7389 */ /* 0x00006400000c000b */
[----:B01----:R-:W-:Y:S01]  /*3f370*/  ENDCOLLECTIVE ;  /* 0x000000000000791b */ /* 0x003fe20003800000 */
.L_x_4396:
        /* <DEDUP_REMOVED lines=17> */
.L_x_4397:
[----:B------:R-:W-:Y:S02]  /*3f490*/  IMAD.MOV.U32 R13, RZ, RZ, R6 ;  /* 0x000000ffff0d7224 */ /* 0x000fe400078e0006 */
[----:B------:R-:W-:Y:S01]  /*3f4a0*/  IMAD.MOV.U32 R12, RZ, RZ, 0x4 ;  /* 0x00000004ff0c7424 */ /* 0x000fe200078e00ff */
[----:B------:R-:W-:-:S13]  /*3f4b0*/  IADD3 R2, P3, R14, R0, RZ ;  /* 0x000000000e027210 */ /* 0x000fda0007f7e0ff */
[----:B------:R-:W-:Y:S05]  /*3f4c0*/  WARPSYNC.COLLECTIVE R15, `(.L_x_4398) ;  /* 0x000000000f087348 */ /* 0x000fea0003c00000 */
[----:B------:R0:W1:Y:S02]  /*3f4d0*/  SHFL.IDX P6, R14, R13, R12, R11 ;  /* 0x0000000c0d0e7389 */ /* 0x00006400000c000b */
[----:B01----:R-:W-:Y:S01]  /*3f4e0*/  ENDCOLLECTIVE ;  /* 0x000000000000791b */ /* 0x003fe20003800000 */
.L_x_4398:
        /* <DEDUP_REMOVED lines=17> */
.L_x_4399:
[----:B------:R-:W-:Y:S02]  /*3f600*/  IMAD.MOV.U32 R13, RZ, RZ, R6 ;  /* 0x000000ffff0d7224 */ /* 0x000fe400078e0006 */
[----:B------:R-:W-:Y:S01]  /*3f610*/  IMAD.MOV.U32 R12, RZ, RZ, 0x5 ;  /* 0x00000005ff0c7424 */ /* 0x000fe200078e00ff */
[----:B------:R-:W-:-:S13]  /*3f620*/  IADD3 R2, P3, R14, R0, RZ ;  /* 0x000000000e027210 */ /* 0x000fda0007f7e0ff */
[----:B------:R-:W-:Y:S05]  /*3f630*/  WARPSYNC.COLLECTIVE R15, `(.L_x_4400) ;  /* 0x000000000f087348 */ /* 0x000fea0003c00000 */
[----:B------:R0:W1:Y:S02]  /*3f640*/  SHFL.IDX P6, R14, R13, R12, R11 ;  /* 0x0000000c0d0e7389 */ /* 0x00006400000c000b */
[----:B01----:R-:W-:Y:S01]  /*3f650*/  ENDCOLLECTIVE ;  /* 0x000000000000791b */ /* 0x003fe20003800000 */
.L_x_4400:
        /* <DEDUP_REMOVED lines=12> */
.L_x_4401:
        /* <DEDUP_REMOVED lines=9> */
.L_x_4194:
[----:B0-----:R0:W1:Y:S02]  /*3f7b0*/  SYNCS.PHASECHK.TRANS64.TRYWAIT P0, [R6+URZ+0x32440], R21 ;  /* 0x03244015060075a7 */ /* 0x001064000800017f */
[----:B-1----:R-:W-:Y:S05]  /*3f7c0*/  @!P0 NANOSLEEP.SYNCS 0x989680 ;  /* 0x009896800000895d */ /* 0x002fea0003900000 */
[----:B------:R-:W1:Y:S02]  /*3f7d0*/  @!P0 SYNCS.PHASECHK.TRANS64 P0, [R6+URZ+0x32440], R21 ;  /* 0x03244015060085a7 */ /* 0x000e64000800007f */
[----:B-1----:R-:W-:Y:S05]  /*3f7e0*/  @!P0 BRA `(.L_x_4194) ;  /* 0xfffffffc00f08947 */ /* 0x002fea000383ffff */
[----:B------:R-:W-:Y:S05]  /*3f7f0*/  BRA `(.L_x_4403) ;  /* 0xffffff9000d47947 */ /* 0x000fea000383ffff */
.L_x_4195:
        /* <DEDUP_REMOVED lines=8> */
.L_x_4405:
[----:B------:R-:W-:Y:S05]  /*3f880*/  BSYNC B1 ;  /* 0x0000000000017941 */ /* 0x000fea0003800000 */
.L_x_4404:
        /* <DEDUP_REMOVED lines=9> */
.L_x_4406:
[----:B------:R-:W-:Y:S02]  /*3f920*/  IMAD.MOV.U32 R13, RZ, RZ, R9 ;  /* 0x000000ffff0d7224 */ /* 0x000fe400078e0009 */
[----:B------:R-:W-:Y:S02]  /*3f930*/  IMAD.MOV.U32 R12, RZ, RZ, 0x1 ;  /* 0x00000001ff0c7424 */ /* 0x000fe400078e00ff */
[----:B------:R-:W-:-:S07]  /*3f940*/  IMAD.MOV.U32 R2, RZ, RZ, R14 ;  /* 0x000000ffff027224 */ /* 0x000fce00078e000e */
[----:B------:R-:W-:Y:S05]  /*3f950*/  WARPSYNC.COLLECTIVE R15, `(.L_x_4407) ;  /* 0x000000000f087348 */ /* 0x000fea0003c00000 */
[----:B------:R0:W1:Y:S02]  /*3f960*/  SHFL.IDX P6, R14, R13, R12, R11 ;  /* 0x0000000c0d0e7389 */ /* 0x00006400000c000b */
[----:B01----:R-:W-:Y:S01]  /*3f970*/  ENDCOLLECTIVE ;  /* 0x000000000000791b */ /* 0x003fe20003800000 */
.L_x_4407:
[----:B------:R-:W-:-:S05]  /*3f980*/  IADD3 R2, P0, R2, R0, RZ ;  /* 0x0000000002027210 */ /* 0x000fca0007f1e0ff */
[----:B------:R-:W-:-:S05]  /*3f990*/  IMAD.X R3, RZ, RZ, R3, P0 ;  /* 0x000000ffff037224 */ /* 0x000fca00000e0603 */
        /* <DEDUP_REMOVED lines=9> */
.L_x_4408:
[----:B------:R-:W-:Y:S02]  /*3fa30*/  IMAD.MOV.U32 R13, RZ, RZ, R9 ;  /* 0x000000ffff0d7224 */ /* 0x000fe400078e0009 */
[----:B------:R-:W-:Y:S02]  /*3fa40*/  IMAD.MOV.U32 R12, RZ, RZ, 0x2 ;  /* 0x00000002ff0c7424 */ /* 0x000fe400078e00ff */
[----:B------:R-:W-:-:S07]  /*3fa50*/  IMAD.MOV.U32 R2, RZ, RZ, R14 ;  /* 0x000000ffff027224 */ /* 0x000fce00078e000e */
[----:B------:R-:W-:Y:S05]  /*3fa60*/  WARPSYNC.COLLECTIVE R15, `(.L_x_4409) ;  /* 0x000000000f087348 */ /* 0x000fea0003c00000 */
[----:B------:R0:W1:Y:S02]  /*3fa70*/  SHFL.IDX P6, R14, R13, R12, R11 ;  /* 0x0000000c0d0e7389 */ /* 0x00006400000c000b */
[----:B01----:R-:W-:Y:S01]  /*3fa80*/  ENDCOLLECTIVE ;  /* 0x000000000000791b */ /* 0x003fe20003800000 */
.L_x_4409:
        /* <DEDUP_REMOVED lines=11> */
.L_x_4410:
[----:B------:R-:W-:Y:S02]  /*3fb40*/  IMAD.MOV.U32 R13, RZ, RZ, R9 ;  /* 0x000000ffff0d7224 */ /* 0x000fe400078e0009 */
[----:B------:R-:W-:Y:S02]  /*3fb50*/  IMAD.MOV.U32 R12, RZ, RZ, 0x3 ;  /* 0x00000003ff0c7424 */ /* 0x000fe400078e00ff */
[----:B------:R-:W-:-:S07]  /*3fb60*/  IMAD.MOV.U32 R2, RZ, RZ, R14 ;  /* 0x000000ffff027224 */ /* 0x000fce00078e000e */
[----:B------:R-:W-:Y:S05]  /*3fb70*/  WARPSYNC.COLLECTIVE R15, `(.L_x_4411) ;  /* 0x000000000f087348 */ /* 0x000fea0003c00000 */
[----:B------:R0:W1:Y:S02]  /*3fb80*/  SHFL.IDX P6, R14, R13, R12, R11 ;  /* 0x0000000c0d0e7389 */ /* 0x00006400000c000b */
[----:B01----:R-:W-:Y:S01]  /*3fb90*/  ENDCOLLECTIVE ;  /* 0x000000000000791b */ /* 0x003fe20003800000 */
.L_x_4411:
        /* <DEDUP_REMOVED lines=11> */
.L_x_4412:
[----:B------:R-:W-:Y:S02]  /*3fc50*/  IMAD.MOV.U32 R13, RZ, RZ, R9 ;  /* 0x000000ffff0d7224 */ /* 0x000fe400078e0009 */
[----:B------:R-:W-:Y:S02]  /*3fc60*/  IMAD.MOV.U32 R12, RZ, RZ, 0x4 ;  /* 0x00000004ff0c7424 */ /* 0x000fe400078e00ff */
[----:B------:R-:W-:-:S07]  /*3fc70*/  IMAD.MOV.U32 R2, RZ, RZ, R14 ;  /* 0x000000ffff027224 */ /* 0x000fce00078e000e */
[----:B------:R-:W-:Y:S05]  /*3fc80*/  WARPSYNC.COLLECTIVE R15, `(.L_x_4413) ;  /* 0x000000000f087348 */ /* 0x000fea0003c00000 */
[----:B------:R0:W1:Y:S02]  /*3fc90*/  SHFL.IDX P6, R14, R13, R12, R11 ;  /* 0x0000000c0d0e7389 */ /* 0x00006400000c000b */
[----:B01----:R-:W-:Y:S01]  /*3fca0*/  ENDCOLLECTIVE ;  /* 0x000000000000791b */ /* 0x003fe20003800000 */
.L_x_4413:
        /* <DEDUP_REMOVED lines=11> */
.L_x_4414:
[----:B------:R-:W-:Y:S02]  /*3fd60*/  IMAD.MOV.U32 R13, RZ, RZ, R9 ;  /* 0x000000ffff0d7224 */ /* 0x000fe400078e0009 */
[----:B------:R-:W-:Y:S02]  /*3fd70*/  IMAD.MOV.U32 R12, RZ, RZ, 0x5 ;  /* 0x00000005ff0c7424 */ /* 0x000fe400078e00ff */
[----:B------:R-:W-:-:S07]  /*3fd80*/  IMAD.MOV.U32 R2, RZ, RZ, R14 ;  /* 0x000000ffff027224 */ /* 0x000fce00078e000e */
[----:B------:R-:W-:Y:S05]  /*3fd90*/  WARPSYNC.COLLECTIVE R15, `(.L_x_4415) ;  /* 0x000000000f087348 */ /* 0x000fea0003c00000 */
[----:B------:R0:W1:Y:S02]  /*3fda0*/  SHFL.IDX P6, R14, R13, R12, R11 ;  /* 0x0000000c0d0e7389 */ /* 0x00006400000c000b */
[----:B01----:R-:W-:Y:S01]  /*3fdb0*/  ENDCOLLECTIVE ;  /* 0x000000000000791b */ /* 0x003fe20003800000 */
.L_x_4415:
        /* <DEDUP_REMOVED lines=11> */
.L_x_4416:
[----:B------:R-:W-:Y:S01]  /*3fe70*/  IMAD.MOV.U32 R2, RZ, RZ, R14 ;  /* 0x000000ffff027224 */ /* 0x000fe200078e000e */
[----:B------:R-:W-:Y:S06]  /*3fe80*/  BRA `(.L_x_4417) ;  /* 0xffffff8c00fc7947 */ /* 0x000fec000383ffff */
.L_x_4200:
[----:B---3--:R3:W4:Y:S02]  /*3fe90*/  SYNCS.PHASECHK.TRANS64.TRYWAIT P0, [R6+URZ+0x32460], R21 ;  /* 0x03246015060075a7 */ /* 0x008724000800017f */
[----:B----4-:R-:W-:Y:S05]  /*3fea0*/  @!P0 NANOSLEEP.SYNCS 0x989680 ;  /* 0x009896800000895d */ /* 0x010fea0003900000 */
[----:B------:R-:W4:Y:S02]  /*3feb0*/  @!P0 SYNCS.PHASECHK.TRANS64 P0, [R6+URZ+0x32460], R21 ;  /* 0x03246015060085a7 */ /* 0x000f24000800007f */
[----:B----4-:R-:W-:Y:S05]  /*3fec0*/  @!P0 BRA `(.L_x_4200) ;  /* 0xfffffffc00f08947 */ /* 0x010fea000383ffff */
[----:B------:R-:W-:Y:S05]  /*3fed0*/  BRA `(.L_x_4418) ;  /* 0xffffff90004c7947 */ /* 0x000fea000383ffff */
.L_x_4201:
        /* <DEDUP_REMOVED lines=8> */
.L_x_4420:
[----:B------:R-:W-:Y:S05]  /*3ff60*/  BSYNC B1 ;  /* 0x0000000000017941 */ /* 0x000fea0003800000 */
.L_x_4419:
        /* <DEDUP_REMOVED lines=9> */
.L_x_4421:
[----:B------:R-:W-:Y:S02]  /*40000*/  IMAD.MOV.U32 R13, RZ, RZ, R9 ;  /* 0x000000ffff0d7224 */ /* 0x000fe400078e0009 */
[----:B------:R-:W-:Y:S01]  /*40010*/  IMAD.MOV.U32 R12, RZ, RZ, 0x1 ;  /* 0x00000001ff0c7424 */ /* 0x000fe200078e00ff */
[----:B------:R-:W-:-:S13]  /*40020*/  IADD3 R2, P0, R14, R0, RZ ;  /* 0x000000000e027210 */ /* 0x000fda0007f1e0ff */
[----:B------:R-:W-:Y:S05]  /*40030*/  WARPSYNC.COLLECTIVE R15, `(.L_x_4422) ;  /* 0x000000000f087348 */ /* 0x000fea0003c00000 */
[----:B------:R0:W1:Y:S02]  /*40040*/  SHFL.IDX P6, R14, R13, R12, R11 ;  /* 0x0000000c0d0e7389 */ /* 0x00006400000c000b */
[----:B01----:R-:W-:Y:S01]  /*40050*/  ENDCOLLECTIVE ;  /* 0x000000000000791b */ /* 0x003fe20003800000 */
.L_x_4422:
        /* <DEDUP_REMOVED lines=13> */
.L_x_4423:
[----:B------:R-:W-:Y:S02]  /*40130*/  IMAD.MOV.U32 R13, RZ, RZ, R9 ;  /* 0x000000ffff0d7224 */ /* 0x000fe400078e0009 */
[----:B------:R-:W-:Y:S01]  /*40140*/  IMAD.MOV.U32 R12, RZ, RZ, 0x2 ;  /* 0x00000002ff0c7424 */ /* 0x000fe200078e00ff */
[----:B------:R-:W-:-:S13]  /*40150*/  IADD3 R2, P0, R14, R0, RZ ;  /* 0x000000000e027210 */ /* 0x000fda0007f1e0ff */
[----:B------:R-:W-:Y:S05]  /*40160*/  WARPSYNC.COLLECTIVE R15, `(.L_x_4424) ;  /* 0x000000000f087348 */ /* 0x000fea0003c00000 */
[----:B------:R0:W1:Y:S02]  /*40170*/  SHFL.IDX P6, R14, R13, R12, R11 ;  /* 0x0000000c0d0e7389 */ /* 0x00006400000c000b */
[----:B01----:R-:W-:Y:S01]  /*40180*/  ENDCOLLECTIVE ;  /* 0x000000000000791b */ /* 0x003fe20003800000 */
.L_x_4424:
        /* <DEDUP_REMOVED lines=13> */
.L_x_4425:
[----:B------:R-:W-:Y:S02]  /*40260*/  IMAD.MOV.U32 R13, RZ, RZ, R9 ;  /* 0x000000ffff0d7224 */ /* 0x000fe400078e0009 */
[----:B------:R-:W-:Y:S01]  /*40270*/  IMAD.MOV.U32 R12, RZ, RZ, 0x3 ;  /* 0x00000003ff0c7424 */ /* 0x000fe200078e00ff */
[----:B------:R-:W-:-:S13]  /*40280*/  IADD3 R2, P0, R14, R0, RZ ;  /* 0x000000000e027210 */ /* 0x000fda0007f1e0ff */
[----:B------:R-:W-:Y:S05]  /*40290*/  WARPSYNC.COLLECTIVE R15, `(.L_x_4426) ;  /* 0x000000000f087348 */ /* 0x000fea0003c00000 */
[----:B------:R0:W1:Y:S02]  /*402a0*/  SHFL.IDX P6, R14, R13, R12, R11 ;  /* 0x0000000c0d0e7389 */ /* 0x00006400000c000b */
[----:B01----:R-:W-:Y:S01]  /*402b0*/  ENDCOLLECTIVE ;  /* 0x000000000000791b */ /* 0x003fe20003800000 */
.L_x_4426:
        /* <DEDUP_REMOVED lines=13> */
.L_x_4427:
[----:B------:R-:W-:Y:S02]  /*40390*/  IMAD.MOV.U32 R13, RZ, RZ, R9 ;  /* 0x000000ffff0d7224 */ /* 0x000fe400078e0009 */
[----:B------:R-:W-:Y:S01]  /*403a0*/  IMAD.MOV.U32 R12, RZ, RZ, 0x4 ;  /* 0x00000004ff0c7424 */ /* 0x000fe200078e00ff */
[----:B------:R-:W-:-:S13]  /*403b0*/  IADD3 R2, P0, R14, R0, RZ ;  /* 0x000000000e027210 */ /* 0x000fda0007f1e0ff */
[----:B------:R-:W-:Y:S05]  /*403c0*/  WARPSYNC.COLLECTIVE R15, `(.L_x_4428) ;  /* 0x000000000f087348 */ /* 0x000fea0003c00000 */
[----:B------:R0:W1:Y:S02]  /*403d0*/  SHFL.IDX P6, R14, R13, R12, R11 ;  /* 0x0000000c0d0e7389 */ /* 0x00006400000c000b */
[----:B01----:R-:W-:Y:S01]  /*403e0*/  ENDCOLLECTIVE ;  /* 0x000000000000791b */ /* 0x003fe20003800000 */
.L_x_4428:
        /* <DEDUP_REMOVED lines=13> */
.L_x_4429:
[----:B------:R-:W-:Y:S02]  /*404c0*/  IMAD.MOV.U32 R13, RZ, RZ, R9 ;  /* 0x000000ffff0d7224 */ /* 0x000fe400078e0009 */
[----:B------:R-:W-:Y:S01]  /*404d0*/  IMAD.MOV.U32 R12, RZ, RZ, 0x5 ;  /* 0x00000005ff0c7424 */ /* 0x000fe200078e00ff */
[----:B------:R-:W-:-:S13]  /*404e0*/  IADD3 R2, P0, R14, R0, RZ ;  /* 0x000000000e027210 */ /* 0x000fda0007f1e0ff */
[----:B------:R-:W-:Y:S05]  /*404f0*/  WARPSYNC.COLLECTIVE R15, `(.L_x_4430) ;  /* 0x000000000f087348 */ /* 0x000fea0003c00000 */
[----:B------:R0:W1:Y:S02]  /*40500*/  SHFL.IDX P6, R14, R13, R12, R11 ;  /* 0x0000000c0d0e7389 */ /* 0x00006400000c000b */
[----:B01----:R-:W-:Y:S01]  /*40510*/  ENDCOLLECTIVE ;  /* 0x000000000000791b */ /* 0x003fe20003800000 */
.L_x_4430:
        /* <DEDUP_REMOVED lines=13> */
.L_x_4431:
[----:B------:R-:W-:Y:S05]  /*405f0*/  BRA `(.L_x_4432) ;  /* 0xffffff8c00907947 */ /* 0x000fea000383ffff */
.L_x_4209:
[----:B------:R-:W-:Y:S01]  /*40600*/  BSSY B0, `(.L_x_4433) ;  /* 0x0000008000007945 */ /* 0x000fe20003800000 */
[----:B------:R-:W-:Y:S02]  /*40610*/  IMAD.MOV.U32 R13, RZ, RZ, R16 ;  /* 0x000000ffff0d7224 */ /* 0x000fe400078e0010 */
[----:B0-----:R-:W-:Y:S02]  /*40620*/  IMAD.MOV.U32 R12, RZ, RZ, RZ ;  /* 0x000000ffff0c7224 */ /* 0x001fe400078e00ff */
[----:B------:R-:W-:Y:S02]  /*40630*/  IMAD.MOV.U32 R11, RZ, RZ, 0x1f ;  /* 0x0000001fff0b7424 */ /* 0x000fe400078e00ff */
[----:B------:R-:W-:-:S07]  /*40640*/  IMAD.MOV.U32 R15, RZ, RZ, -0x1 ;  /* 0xffffffffff0f7424 */ /* 0x000fce00078e00ff */
[----:B-123--:R-:W-:Y:S05]  /*40650*/  WARPSYNC.COLLECTIVE R15, `(.L_x_4434) ;  /* 0x000000000f087348 */ /* 0x00efea0003c00000 */
[----:B------:R0:W4:Y:S02]  /*40660*/  SHFL.IDX P6, R14, R13, R12, R11 ;  /* 0x0000000c0d0e7389 */ /* 0x00012400000c000b */
[----:B01234-:R-:W-:Y:S01]  /*40670*/  ENDCOLLECTIVE ;  /* 0x000000000000791b */ /* 0x01ffe20003800000 */
.L_x_4434:
[----:B------:R-:W-:Y:S05]  /*40680*/  BSYNC B0 ;  /* 0x0000000000007941 */ /* 0x000fea0003800000 */
.L_x_4433:
[----:B------:R-:W-:Y:S01]  /*40690*/  IMAD.MOV.U32 R13, RZ, RZ, R16 ;  /* 0x000000ffff0d7224 */ /* 0x000fe200078e0010 */
[----:B------:R-:W-:Y:S01]  /*406a0*/  MOV R11, 0x1f ;  /* 0x0000001f000b7802 */ /* 0x000fe20000000f00 */
[----:B------:R-:W-:Y:S02]  /*406b0*/  IMAD.MOV.U32 R12, RZ, RZ, 0x1 ;  /* 0x00000001ff0c7424 */ /* 0x000fe400078e00ff */
[----:B------:R-:W-:Y:S02]  /*406c0*/  IMAD.MOV.U32 R15, RZ, RZ, -0x1 ;  /* 0xffffffffff0f7424 */ /* 0x000fe400078e00ff */
[----:B------:R-:W-:Y:S02]  /*406d0*/  IMAD.IADD R9, R19, 0x1, R8 ;  /* 0x0000000113097824 */ /* 0x000fe400078e0208 */
[----:B------:R-:W-:-:S07]  /*406e0*/  IMAD.MOV.U32 R0, RZ, RZ, R14 ;  /* 0x000000ffff007224 */ /* 0x000fce00078e000e */
[----:B------:R-:W-:Y:S05]  /*406f0*/  WARPSYNC.COLLECTIVE R15, `(.L_x_4435) ;  /* 0x000000000f087348 */ /* 0x000fea0003c00000 */
[----:B------:R0:W1:Y:S02]  /*40700*/  SHFL.IDX P6, R14, R13, R12, R11 ;  /* 0x0000000c0d0e7389 */ /* 0x00006400000c000b */
[----:B01----:R-:W-:Y:S01]  /*40710*/  ENDCOLLECTIVE ;  /* 0x000000000000791b */ /* 0x003fe20003800000 */
.L_x_4435:
        /* <DEDUP_REMOVED lines=24> */
.L_x_4436:
[----:B------:R-:W-:Y:S01]  /*408a0*/  IMAD.MOV.U32 R12, RZ, RZ, 0x2 ;  /* 0x00000002ff0c7424 */ /* 0x000fe200078e00ff */
[----:B------:R-:W-:-:S05]  /*408b0*/  SEL R14, R14, RZ, P1 ;  /* 0x000000ff0e0e7207 */ /* 0x000fca0000800000 */
[----:B------:R-:W-:-:S04]  /*408c0*/  IMAD.IADD R5, R13, 0x1, R14 ;  /* 0x000000010d057824 */ /* 0x000fc800078e020e */
[----:B------:R-:W-:-:S07]  /*408d0*/  IMAD.MOV.U32 R13, RZ, RZ, R5 ;  /* 0x000000ffff0d7224 */ /* 0x000fce00078e0005 */
[----:B------:R-:W-:Y:S05]  /*408e0*/  WARPSYNC.COLLECTIVE R15, `(.L_x_4437) ;  /* 0x000000000f087348 */ /* 0x000fea0003c00000 */
[----:B------:R0:W1:Y:S02]  /*408f0*/  SHFL.UP P6, R14, R13, R12, R11 ;  /* 0x0400000c0d0e7389 */ /* 0x00006400000c000b */
[----:B01----:R-:W-:Y:S01]  /*40900*/  ENDCOLLECTIVE ;  /* 0x000000000000791b */ /* 0x003fe20003800000 */
.L_x_4437:
[----:B------:R-:W-:Y:S01]  /*40910*/  IMAD.MOV.U32 R12, RZ, RZ, 0x4 ;  /* 0x00000004ff0c7424 */ /* 0x000fe200078e00ff */
[----:B------:R-:W-:-:S05]  /*40920*/  SEL R2, R14, RZ, P2 ;  /* 0x000000ff0e027207 */ /* 0x000fca0001000000 */
[----:B------:R-:W-:-:S04]  /*40930*/  IMAD.IADD R2, R5, 0x1, R2 ;  /* 0x0000000105027824 */ /* 0x000fc800078e0202 */
[----:B------:R-:W-:-:S07]  /*40940*/  IMAD.MOV.U32 R13, RZ, RZ, R2 ;  /* 0x000000ffff0d7224 */ /* 0x000fce00078e0002 */
[----:B------:R-:W-:Y:S05]  /*40950*/  WARPSYNC.COLLECTIVE R15, `(.L_x_4438) ;  /* 0x000000000f087348 */ /* 0x000fea0003c00000 */
[----:B------:R0:W1:Y:S02]  /*40960*/  SHFL.UP P6, R14, R13, R12, R11 ;  /* 0x0400000c0d0e7389 */ /* 0x00006400000c000b */
[----:B01----:R-:W-:Y:S01]  /*40970*/  ENDCOLLECTIVE ;  /* 0x000000000000791b */ /* 0x003fe20003800000 */
.L_x_4438:
[----:B------:R-:W-:Y:S02]  /*40980*/  MOV R12, 0x8 ;  /* 0x00000008000c7802 */ /* 0x000fe40000000f00 */
[----:B------:R-:W-:-:S05]  /*40990*/  SEL R3, R14, RZ, P3 ;  /* 0x000000ff0e037207 */ /* 0x000fca0001800000 */
[----:B------:R-:W-:-:S04]  /*409a0*/  IMAD.IADD R3, R2, 0x1, R3 ;  /* 0x0000000102037824 */ /* 0x000fc800078e0203 */
[----:B------:R-:W-:-:S07]  /*409b0*/  IMAD.MOV.U32 R13, RZ, RZ, R3 ;  /* 0x000000ffff0d7224 */ /* 0x000fce00078e0003 */
[----:B------:R-:W-:Y:S05]  /*409c0*/  WARPSYNC.COLLECTIVE R15, `(.L_x_4439) ;  /* 0x000000000f087348 */ /* 0x000fea0003c00000 */
[----:B------:R0:W1:Y:S02]  /*409d0*/  SHFL.UP P6, R14, R13, R12, R11 ;  /* 0x0400000c0d0e7389 */ /* 0x00006400000c000b */
[----:B01----:R-:W-:Y:S01]  /*409e0*/  ENDCOLLECTIVE ;  /* 0x000000000000791b */ /* 0x003fe20003800000 */
.L_x_4439:
[----:B------:R-:W-:Y:S01]  /*409f0*/  IMAD.MOV.U32 R12, RZ, RZ, 0x10 ;  /* 0x00000010ff0c7424 */ /* 0x000fe200078e00ff */
[----:B------:R-:W-:-:S05]  /*40a00*/  SEL R14, R14, RZ, P4 ;  /* 0x000000ff0e0e7207 */ /* 0x000fca0002000000 */
[----:B------:R-:W-:-:S04]  /*40a10*/  IMAD.IADD R5, R3, 0x1, R14 ;  /* 0x0000000103057824 */ /* 0x000fc800078e020e */
[----:B------:R-:W-:-:S07]  /*40a20*/  IMAD.MOV.U32 R13, RZ, RZ, R5 ;  /* 0x000000ffff0d7224 */ /* 0x000fce00078e0005 */
[----:B------:R-:W-:Y:S05]  /*40a30*/  WARPSYNC.COLLECTIVE R15, `(.L_x_4440) ;  /* 0x000000000f087348 */ /* 0x000fea0003c00000 */
[----:B------:R0:W1:Y:S02]  /*40a40*/  SHFL.UP P6, R14, R13, R12, R11 ;  /* 0x0400000c0d0e7389 */ /* 0x00006400000c000b */
[----:B01----:R-:W-:Y:S01]  /*40a50*/  ENDCOLLECTIVE ;  /* 0x000000000000791b */ /* 0x003fe20003800000 */
.L_x_4440:
        /* <DEDUP_REMOVED lines=8> */
.L_x_4441:
[----:B------:R-:W-:Y:S05]  /*40ae0*/  BRA `(.L_x_4442) ;  /* 0xffffff8c00f07947 */ /* 0x000fea000383ffff */
.L_x_4212:
[----:B------:R-:W-:Y:S01]  /*40af0*/  BSSY B0, `(.L_x_4443) ;  /* 0x0000007000007945 */ /* 0x000fe20003800000 */
[----:B------:R-:W-:Y:S02]  /*40b00*/  IMAD.MOV.U32 R12, RZ, RZ, 0x1 ;  /* 0x00000001ff0c7424 */ /* 0x000fe400078e00ff */
[----:B------:R-:W-:Y:S02]  /*40b10*/  IMAD.MOV.U32 R11, RZ, RZ, RZ ;  /* 0x000000ffff0b7224 */ /* 0x000fe400078e00ff */
[----:B------:R-:W-:-:S07]  /*40b20*/  IMAD.MOV.U32 R15, RZ, RZ, -0x1 ;  /* 0xffffffffff0f7424 */ /* 0x000fce00078e00ff */
[----:B------:R-:W-:Y:S05]  /*40b30*/  WARPSYNC.COLLECTIVE R15, `(.L_x_4444) ;  /* 0x000000000f087348 */ /* 0x000fea0003c00000 */
[----:B------:R0:W1:Y:S02]  /*40b40*/  SHFL.UP P6, R14, R13, R12, R11 ;  /* 0x0400000c0d0e7389 */ /* 0x00006400000c000b */
[----:B01----:R-:W-:Y:S01]  /*40b50*/  ENDCOLLECTIVE ;  /* 0x000000000000791b */ /* 0x003fe20003800000 */
.L_x_4444:
[----:B------:R-:W-:Y:S05]  /*40b60*/  BSYNC B0 ;  /* 0x0000000000007941 */ /* 0x000fea0003800000 */
.L_x_4443:
        /* <DEDUP_REMOVED lines=8> */
.L_x_4445:
[----:B------:R-:W-:Y:S01]  /*40bf0*/  IMAD.MOV.U32 R12, RZ, RZ, 0x4 ;  /* 0x00000004ff0c7424 */ /* 0x000fe200078e00ff */
[----:B------:R-:W-:-:S05]  /*40c00*/  SEL R2, R14, RZ, P2 ;  /* 0x000000ff0e027207 */ /* 0x000fca0001000000 */
[----:B------:R-:W-:-:S05]  /*40c10*/  IMAD.IADD R2, R13, 0x1, R2 ;  /* 0x000000010d027824 */ /* 0x000fca00078e0202 */
[----:B------:R-:W-:-:S07]  /*40c20*/  MOV R13, R2 ;  /* 0x00000002000d7202 */ /* 0x000fce0000000f00 */
[----:B------:R-:W-:Y:S05]  /*40c30*/  WARPSYNC.COLLECTIVE R15, `(.L_x_4446) ;  /* 0x000000000f087348 */ /* 0x000fea0003c00000 */
[----:B------:R0:W1:Y:S02]  /*40c40*/  SHFL.UP P6, R14, R13, R12, R11 ;  /* 0x0400000c0d0e7389 */ /* 0x00006400000c000b */
[----:B01----:R-:W-:Y:S01]  /*40c50*/  ENDCOLLECTIVE ;  /* 0x000000000000791b */ /* 0x003fe20003800000 */
.L_x_4446:
[----:B------:R-:W-:Y:S01]  /*40c60*/  IMAD.MOV.U32 R12, RZ, RZ, 0x8 ;  /* 0x00000008ff0c7424 */ /* 0x000fe200078e00ff */
[----:B------:R-:W-:-:S05]  /*40c70*/  SEL R3, R14, RZ, P3 ;  /* 0x000000ff0e037207 */ /* 0x000fca0001800000 */
[----:B------:R-:W-:-:S04]  /*40c80*/  IMAD.IADD R3, R2, 0x1, R3 ;  /* 0x0000000102037824 */ /* 0x000fc800078e0203 */
[----:B------:R-:W-:-:S07]  /*40c90*/  IMAD.MOV.U32 R13, RZ, RZ, R3 ;  /* 0x000000ffff0d7224 */ /* 0x000fce00078e0003 */
[----:B------:R-:W-:Y:S05]  /*40ca0*/  WARPSYNC.COLLECTIVE R15, `(.L_x_4447) ;  /* 0x000000000f087348 */ /* 0x000fea0003c00000 */
[----:B------:R0:W1:Y:S02]  /*40cb0*/  SHFL.UP P6, R14, R13, R12, R11 ;  /* 0x0400000c0d0e7389 */ /* 0x00006400000c000b */
[----:B01----:R-:W-:Y:S01]  /*40cc0*/  ENDCOLLECTIVE ;  /* 0x000000000000791b */ /* 0x003fe20003800000 */
.L_x_4447:
[----:B------:R-:W-:Y:S01]  /*40cd0*/  IMAD.MOV.U32 R12, RZ, RZ, 0x10 ;  /* 0x00000010ff0c7424 */ /* 0x000fe200078e00ff */
[----:B------:R-:W-:-:S05]  /*40ce0*/  SEL R14, R14, RZ, P4 ;  /* 0x000000ff0e0e7207 */ /* 0x000fca0002000000 */
[----:B------:R-:W-:-:S04]  /*40cf0*/  IMAD.IADD R5, R3, 0x1, R14 ;  /* 0x0000000103057824 */ /* 0x000fc800078e020e */
[----:B------:R-:W-:-:S07]  /*40d00*/  IMAD.MOV.U32 R13, RZ, RZ, R5 ;  /* 0x000000ffff0d7224 */ /* 0x000fce00078e0005 */
[----:B------:R-:W-:Y:S05]  /*40d10*/  WARPSYNC.COLLECTIVE R15, `(.L_x_4448) ;  /* 0x000000000f087348 */ /* 0x000fea0003c00000 */
[----:B------:R0:W1:Y:S02]  /*40d20*/  SHFL.UP P6, R14, R13, R12, R11 ;  /* 0x0400000c0d0e7389 */ /* 0x00006400000c000b */
[----:B01----:R-:W-:Y:S01]  /*40d30*/  ENDCOLLECTIVE ;  /* 0x000000000000791b */ /* 0x003fe20003800000 */
.L_x_4448:
        /* <DEDUP_REMOVED lines=8> */
.L_x_4449:
[----:B------:R-:W-:Y:S05]  /*40dc0*/  BRA `(.L_x_4450) ;  /* 0xffffff8c00dc7947 */ /* 0x000fea000383ffff */
.L_x_4214:
[----:B------:R-:W-:Y:S01]  /*40dd0*/  BSSY B0, `(.L_x_4451) ;  /* 0x0000006000007945 */ /* 0x000fe20003800000 */
[----:B------:R-:W-:Y:S01]  /*40de0*/  PLOP3.LUT P6, PT, P6, PT, PT, 0x8, 0x0 ;  /* 0x000000000000781c */ /* 0x000fe200037ce170 */
[----:B------:R-:W-:-:S12]  /*40df0*/  IMAD.MOV.U32 R15, RZ, RZ, -0x1 ;  /* 0xffffffffff0f7424 */ /* 0x000fd800078e00ff */
[----:B0-----:R-:W-:Y:S05]  /*40e00*/  WARPSYNC.COLLECTIVE R15, `(.L_x_4452) ;  /* 0x000000000f087348 */ /* 0x001fea0003c00000 */
[----:B------:R-:W-:Y:S01]  /*40e10*/  VOTE.ANY R14, PT, P6 ;  /* 0x00000000000e7806 */ /* 0x000fe200030e0100 */
[----:B0-----:R-:W-:Y:S06]  /*40e20*/  ENDCOLLECTIVE ;  /* 0x000000000000791b */ /* 0x001fec0003800000 */
.L_x_4452:
[----:B------:R-:W-:Y:S05]  /*40e30*/  BSYNC B0 ;  /* 0x0000000000007941 */ /* 0x000fea0003800000 */
.L_x_4451:
        /* <DEDUP_REMOVED lines=8> */
.L_x_4453:
[----:B------:R-:W-:Y:S02]  /*40ec0*/  IMAD.IADD R19, R12, 0x1, R19 ;  /* 0x000000010c137824 */ /* 0x000fe400078e0213 */
[----:B------:R-:W-:Y:S01]  /*40ed0*/  IMAD.MOV.U32 R13, RZ, RZ, R4 ;  /* 0x000000ffff0d7224 */ /* 0x000fe200078e0004 */
[----:B------:R-:W-:-:S07]  /*40ee0*/  MOV R17, R14 ;  /* 0x0000000e00117202 */ /* 0x000fce0000000f00 */
[----:B------:R-:W-:Y:S05]  /*40ef0*/  WARPSYNC.COLLECTIVE R15, `(.L_x_4454) ;  /* 0x000000000f087348 */ /* 0x000fea0003c00000 */
[----:B------:R0:W1:Y:S02]  /*40f00*/  SHFL.IDX P6, R14, R13, R12, R11 ;  /* 0x0000000c0d0e7389 */ /* 0x00006400000c000b */
[----:B01----:R-:W-:Y:S01]  /*40f10*/  ENDCOLLECTIVE ;  /* 0x000000000000791b */ /* 0x003fe20003800000 */
.L_x_4454:
[----:B------:R-:W-:Y:S01]  /*40f20*/  IMAD.MOV.U32 R4, RZ, RZ, R14 ;  /* 0x000000ffff047224 */ /* 0x000fe200078e000e */
[----:B------:R-:W-:Y:S06]  /*40f30*/  BRA `(.L_x_4455) ;  /* 0xffffff8c00c07947 */ /* 0x000fec000383ffff */
.L_x_4216:
[----:B------:R-:W-:Y:S01]  /*40f40*/  BSSY B0, `(.L_x_4456) ;  /* 0x0000007000007945 */ /* 0x000fe20003800000 */
[----:B------:R-:W-:Y:S02]  /*40f50*/  IMAD.MOV.U32 R13, RZ, RZ, R2 ;  /* 0x000000ffff0d7224 */ /* 0x000fe400078e0002 */
[----:B------:R-:W-:Y:S02]  /*40f60*/  IMAD.MOV.U32 R11, RZ, RZ, 0x1f ;  /* 0x0000001fff0b7424 */ /* 0x000fe400078e00ff */
[----:B------:R-:W-:-:S07]  /*40f70*/  IMAD.MOV.U32 R15, RZ, RZ, -0x1 ;  /* 0xffffffffff0f7424 */ /* 0x000fce00078e00ff */
[----:B0-23--:R-:W-:Y:S05]  /*40f80*/  WARPSYNC.COLLECTIVE R15, `(.L_x_4457) ;  /* 0x000000000f087348 */ /* 0x00dfea0003c00000 */
[----:B------:R1:W4:Y:S02]  /*40f90*/  SHFL.IDX P6, R14, R13, R12, R11 ;  /* 0x0000000c0d0e7389 */ /* 0x00032400000c000b */
[----:B01234-:R-:W-:Y:S01]  /*40fa0*/  ENDCOLLECTIVE ;  /* 0x000000000000791b */ /* 0x01ffe20003800000 */
.L_x_4457:
[----:B------:R-:W-:Y:S05]  /*40fb0*/  BSYNC B0 ;  /* 0x0000000000007941 */ /* 0x000fea0003800000 */
.L_x_4456:
[----:B------:R-:W-:Y:S01]  /*40fc0*/  IMAD.MOV.U32 R6, RZ, RZ, R14 ;  /* 0x000000ffff067224 */ /* 0x000fe200078e000e */
[----:B------:R-:W-:Y:S06]  /*40fd0*/  BRA `(.L_x_4215) ;  /* 0xffffff8c00b07947 */ /* 0x000fec000383ffff */
.L_x_4222:
[----:B0-----:R0:W1:Y:S02]  /*40fe0*/  SYNCS.PHASECHK.TRANS64.TRYWAIT P0, [R5+URZ+0x32420], R0 ;  /* 0x03242000050075a7 */ /* 0x001064000800017f */
[----:B-1----:R-:W-:Y:S05]  /*40ff0*/  @!P0 NANOSLEEP.SYNCS 0x989680 ;  /* 0x009896800000895d */ /* 0x002fea0003900000 */
[----:B------:R-:W1:Y:S02]  /*41000*/  @!P0 SYNCS.PHASECHK.TRANS64 P0, [R5+URZ+0x32420], R0 ;  /* 0x03242000050085a7 */ /* 0x000e64000800007f */
[----:B-1----:R-:W-:Y:S05]  /*41010*/  @!P0 BRA `(.L_x_4222) ;  /* 0xfffffffc00f08947 */ /* 0x002fea000383ffff */
[----:B------:R-:W-:Y:S05]  /*41020*/  BRA `(.L_x_4458) ;  /* 0xffffff9800087947 */ /* 0x000fea000383ffff */
.L_x_4223:
        /* <DEDUP_REMOVED lines=11> */
.L_x_4460:
[----:B------:R-:W-:Y:S05]  /*410e0*/  BSYNC B0 ;  /* 0x0000000000007941 */ /* 0x000fea0003800000 */
.L_x_4459:
[----:B------:R-:W-:Y:S05]  /*410f0*/  BRA `(.L_x_4461) ;  /* 0xffffff9400f07947 */ /* 0x000fea000383ffff */
.L_x_4224:
[----:B------:R-:W-:Y:S01]  /*41100*/  BSSY B0, `(.L_x_4462) ;  /* 0x0000006000007945 */ /* 0x000fe20003800000 */
[----:B------:R-:W-:-:S07]  /*41110*/  IMAD.MOV.U32 R15, RZ, RZ, -0x1 ;  /* 0xffffffffff0f7424 */ /* 0x000fce00078e00ff */
[----:B0-234-:R-:W-:Y:S05]  /*41120*/  WARPSYNC.COLLECTIVE R15, `(.L_x_4463) ;  /* 0x000000000f0c7348 */ /* 0x01dfea0003c00000 */
[----:B------:R-:W-:Y:S02]  /*41130*/  ELECT P6, UR62, PT ;  /* 0x00000000003e782f */ /* 0x000fe400038c0000 */
[----:B------:R-:W-:Y:S01]  /*41140*/  MOV R14, UR62 ;  /* 0x0000003e000e7c02 */ /* 0x000fe20008000f00 */
[----:B0-234-:R-:W-:Y:S10]  /*41150*/  ENDCOLLECTIVE ;  /* 0x000000000000791b */ /* 0x01dff40003800000 */
.L_x_4463:
[----:B------:R-:W-:Y:S05]  /*41160*/  BSYNC B0 ;  /* 0x0000000000007941 */ /* 0x000fea0003800000 */
.L_x_4462:
[----:B------:R-:W-:Y:S05]  /*41170*/  BRA `(.L_x_4464) ;  /* 0xffffff9400e47947 */ /* 0x000fea000383ffff */
.L_x_4226:
[----:B0-----:R0:W1:Y:S02]  /*41180*/  SYNCS.PHASECHK.TRANS64.TRYWAIT P1, [R3+URZ+0x32440], R2 ;  /* 0x03244002030075a7 */ /* 0x001064000802017f */
[----:B-1----:R-:W-:Y:S05]  /*41190*/  @!P1 NANOSLEEP.SYNCS 0x989680 ;  /* 0x009896800000995d */ /* 0x002fea0003900000 */
[----:B------:R-:W1:Y:S02]  /*411a0*/  @!P1 SYNCS.PHASECHK.TRANS64 P1, [R3+URZ+0x32440], R2 ;  /* 0x03244002030095a7 */ /* 0x000e64000802007f */
[----:B-1----:R-:W-:Y:S05]  /*411b0*/  @!P1 BRA `(.L_x_4226) ;  /* 0xfffffffc00f09947 */ /* 0x002fea000383ffff */
[----:B------:R-:W-:Y:S05]  /*411c0*/  BRA `(.L_x_4465) ;  /* 0xffffff9800047947 */ /* 0x000fea000383ffff */
.L_x_4228:
[----:B-1----:R1:W0:Y:S02]  /*411d0*/  SYNCS.PHASECHK.TRANS64.TRYWAIT P1, [R25+URZ+0x32440], R0 ;  /* 0x03244000190075a7 */ /* 0x002224000802017f */
[----:B0-----:R-:W-:Y:S05]  /*411e0*/  @!P1 NANOSLEEP.SYNCS 0x989680 ;  /* 0x009896800000995d */ /* 0x001fea0003900000 */
[----:B------:R-:W0:Y:S02]  /*411f0*/  @!P1 SYNCS.PHASECHK.TRANS64 P1, [R25+URZ+0x32440], R0 ;  /* 0x03244000190095a7 */ /* 0x000e24000802007f */
[----:B0-----:R-:W-:Y:S05]  /*41200*/  @!P1 BRA `(.L_x_4228) ;  /* 0xfffffffc00f09947 */ /* 0x001fea000383ffff */
[----:B------:R-:W-:Y:S05]  /*41210*/  BRA `(.L_x_4466) ;  /* 0xffffff9800107947 */ /* 0x000fea000383ffff */
.L_x_4230:
[----:B------:R0:W0:Y:S02]  /*41220*/  SYNCS.PHASECHK.TRANS64.TRYWAIT P1, [R3+URZ+0x32460], R2 ;  /* 0x03246002030075a7 */ /* 0x000024000802017f */
[----:B0-----:R-:W-:Y:S05]  /*41230*/  @!P1 NANOSLEEP.SYNCS 0x989680 ;  /* 0x009896800000995d */ /* 0x001fea0003900000 */
[----:B------:R-:W0:Y:S02]  /*41240*/  @!P1 SYNCS.PHASECHK.TRANS64 P1, [R3+URZ+0x32460], R2 ;  /* 0x03246002030095a7 */ /* 0x000e24000802007f */
[----:B0-----:R-:W-:Y:S05]  /*41250*/  @!P1 BRA `(.L_x_4230) ;  /* 0xfffffffc00f09947 */ /* 0x001fea000383ffff */
[----:B------:R-:W-:Y:S05]  /*41260*/  BRA `(.L_x_4467) ;  /* 0xffffff98000c7947 */ /* 0x000fea000383ffff */
        .type           $_ZN7cutlass13device_kernelIN5flash11enable_sm90INS1_16FlashAttnFwdSm90INS1_25CollectiveMainloopFwdSm90ILi2EN4cute5tupleIJNS5_1CILi1EEES8_S8_EEENS6_IJNS7_ILi128EEENS7_ILi96EEENS7_ILi64EEEEEELi256ENS_6half_tEfNS_4arch4Sm90ELb0ELb1ELb1ELb1ELb1ELb1ELb1ELb1ELb0ELb1ELb1ELb0EEENS1_21CollectiveEpilogueFwdINS6_IJSA_NS7_ILi256EEESB_EEES9_SE_SG_Li256ELb1ELb1ELb1ELb0EEENS1_36VarlenDynamicPersistentTileSchedulerILi128ELi96ELi256ELi128ELb1ELb1ELb1ELb1ELb0ELb1EEEEEEEEEvNT_6ParamsE$_ZZN5flash25CollectiveMainloopFwdSm90ILi2EN4cute5tupleIJNS1_1CILi1EEES4_S4_EEENS2_IJNS3_ILi128EEENS3_ILi96EEENS3_ILi64EEEEEELi256EN7cutlass6half_tEfNSA_4arch4Sm90ELb0ELb1ELb1ELb1ELb1ELb1ELb1ELb1ELb0ELb1ELb1ELb0EE3mmaINS_16FlashAttnFwdSm90ISE_NS_21CollectiveEpilogueFwdINS2_IJS6_NS3_ILi256EEES7_EEES5_SB_SD_Li256ELb1ELb1ELb1ELb0EEENS_36VarlenDynamicPersistentTileSchedulerILi128ELi96ELi256ELi128ELb1ELb1ELb1ELb1ELb0ELb1EEEE13SharedStorageENS1_6TensorINS1_11ArrayEngineIfLm128EEENS1_6LayoutINS2_IJNS2_IJNS3_ILi2EEEST_NS3_ILi32EEEEEES4_S4_EEENS2_IJNS2_IJS4_ST_NS3_ILi4EEEEEENS3_ILi0EEESZ_EEEEEEENS_7SoftmaxILi2ELi0EEEEEbRKNSE_6ParamsENSA_13PipelineAsyncILi2EEES19_RNSA_13PipelineStateILj2EEERT0_RT1_iRiRKNS_16SeqlenInfoQKNewKILb1ELb1EEENS2_IJiiiiEEERT_ENKUliT_T0_T1_E_clIZSF_ISO_S12_S14_EbS17_S19_S19_S1C_S1E_S1G_iS1H_S1L_S1M_S1O_EUlRS1P_iE0_NS3_ILb1EEES1W_EEDaiS1P_S1Q_S1R_,@function
        .size           $_ZN7cutlass13device_kernelIN5flash11enable_sm90INS1_16FlashAttnFwdSm90INS1_25CollectiveMainloopFwdSm90ILi2EN4cute5tupleIJNS5_1CILi1EEES8_S8_EEENS6_IJNS7_ILi128EEENS7_ILi96EEENS7_ILi64EEEEEELi256ENS_6half_tEfNS_4arch4Sm90ELb0ELb1ELb1ELb1ELb1ELb1ELb1ELb1ELb0ELb1ELb1ELb0EEENS1_21CollectiveEpilogueFwdINS6_IJSA_NS7_ILi256EEESB_EEES9_SE_SG_Li256ELb1ELb1ELb1ELb0EEENS1_36VarlenDynamicPersistentTileSchedulerILi128ELi96ELi256ELi128ELb1ELb1ELb1ELb1ELb0ELb1EEEEEEEEEvNT_6ParamsE$_ZZN5flash25CollectiveMainloopFwdSm90ILi2EN4cute5tupleIJNS1_1CILi1EEES4_S4_EEENS2_IJNS3_ILi128EEENS3_ILi96EEENS3_ILi64EEEEEELi256EN7cutlass6half_tEfNSA_4arch4Sm90ELb0ELb1ELb1ELb1ELb1ELb1ELb1ELb1ELb0ELb1ELb1ELb0EE3mmaINS_16FlashAttnFwdSm90ISE_NS_21CollectiveEpilogueFwdINS2_IJS6_NS3_ILi256EEES7_EEES5_SB_SD_Li256ELb1ELb1ELb1ELb0EEENS_36VarlenDynamicPersistentTileSchedulerILi128ELi96ELi256ELi128ELb1ELb1ELb1ELb1ELb0ELb1EEEE13SharedStorageENS1_6TensorINS1_11ArrayEngineIfLm128EEENS1_6LayoutINS2_IJNS2_IJNS3_ILi2EEEST_NS3_ILi32EEEEEES4_S4_EEENS2_IJNS2_IJS4_ST_NS3_ILi4EEEEEENS3_ILi0EEESZ_EEEEEEENS_7SoftmaxILi2ELi0EEEEEbRKNSE_6ParamsENSA_13PipelineAsyncILi2EEES19_RNSA_13PipelineStateILj2EEERT0_RT1_iRiRKNS_16SeqlenInfoQKNewKILb1ELb1EEENS2_IJiiiiEEERT_ENKUliT_T0_T1_E_clIZSF_ISO_S12_S14_EbS17_S19_S19_S1C_S1E_S1G_iS1H_S1L_S1M_S1O_EUlRS1P_iE0_NS3_ILb1EEES1W_EEDaiS1P_S1Q_S1R_,(.L_x_6569 - $_ZN7cutlass13device_kernelIN5flash11enable_sm90INS1_16FlashAttnFwdSm90INS1_25CollectiveMainloopFwdSm90ILi2EN4cute5tupleIJNS5_1CILi1EEES8_S8_EEENS6_IJNS7_ILi128EEENS7_ILi96EEENS7_ILi64EEEEEELi256ENS_6half_tEfNS_4arch4Sm90ELb0ELb1ELb1ELb1ELb1ELb1ELb1ELb1ELb0ELb1ELb1ELb0EEENS1_21CollectiveEpilogueFwdINS6_IJSA_NS7_ILi256EEESB_EEES9_SE_SG_Li256ELb1ELb1ELb1ELb0EEENS1_36VarlenDynamicPersistentTileSchedulerILi128ELi96ELi256ELi128ELb1ELb1ELb1ELb1ELb0ELb1EEEEEEEEEvNT_6ParamsE$_ZZN5flash25CollectiveMainloopFwdSm90ILi2EN4cute5tupleIJNS1_1CILi1EEES4_S4_EEENS2_IJNS3_ILi128EEENS3_ILi96EEENS3_ILi64EEEEEELi256EN7cutlass6half_tEfNSA_4arch4Sm90ELb0ELb1ELb1ELb1ELb1ELb1ELb1ELb1ELb0ELb1ELb1ELb0EE3mmaINS_16FlashAttnFwdSm90ISE_NS_21CollectiveEpilogueFwdINS2_IJS6_NS3_ILi256EEES7_EEES5_SB_SD_Li256ELb1ELb1ELb1ELb0EEENS_36VarlenDynamicPersistentTileSchedulerILi128ELi96ELi256ELi128ELb1ELb1ELb1ELb1ELb0ELb1EEEE13SharedStorageENS1_6TensorINS1_11ArrayEngineIfLm128EEENS1_6LayoutINS2_IJNS2_IJNS3_ILi2EEEST_NS3_ILi32EEEEEES4_S4_EEENS2_IJNS2_IJS4_ST_NS3_ILi4EEEEEENS3_ILi0EEESZ_EEEEEEENS_7SoftmaxILi2ELi0EEEEEbRKNSE_6ParamsENSA_13PipelineAsyncILi2EEES19_RNSA_13PipelineStateILj2EEERT0_RT1_iRiRKNS_16SeqlenInfoQKNewKILb1ELb1EEENS2_IJiiiiEEERT_ENKUliT_T0_T1_E_clIZSF_ISO_S12_S14_EbS17_S19_S19_S1C_S1E_S1G_iS1H_S1L_S1M_S1O_EUlRS1P_iE0_NS3_ILb1EEES1W_EEDaiS1P_S1Q_S1R_)
$_ZN7cutlass13device_kernelIN5flash11enable_sm90INS1_16FlashAttnFwdSm90INS1_25CollectiveMainloopFwdSm90ILi2EN4cute5tupleIJNS5_1CILi1EEES8_S8_EEENS6_IJNS7_ILi128EEENS7_ILi96EEENS7_ILi64EEEEEELi256ENS_6half_tEfNS_4arch4Sm90ELb0ELb1ELb1ELb1ELb1ELb1ELb1ELb1ELb0ELb1ELb1ELb0EEENS1_21CollectiveEpilogueFwdINS6_IJSA_NS7_ILi256EEESB_EEES9_SE_SG_Li256ELb1ELb1ELb1ELb0EEENS1_36VarlenDynamicPersistentTileSchedulerILi128ELi96ELi256ELi128ELb1ELb1ELb1ELb1ELb0ELb1EEEEEEEEEvNT_6ParamsE$_ZZN5flash25CollectiveMainloopFwdSm90ILi2EN4cute5tupleIJNS1_1CILi1EEES4_S4_EEENS2_IJNS3_ILi128EEENS3_ILi96EEENS3_ILi64EEEEEELi256EN7cutlass6half_tEfNSA_4arch4Sm90ELb0ELb1ELb1ELb1ELb1ELb1ELb1ELb1ELb0ELb1ELb1ELb0EE3mmaINS_16FlashAttnFwdSm90ISE_NS_21CollectiveEpilogueFwdINS2_IJS6_NS3_ILi256EEES7_EEES5_SB_SD_Li256ELb1ELb1ELb1ELb0EEENS_36VarlenDynamicPersistentTileSchedulerILi128ELi96ELi256ELi128ELb1ELb1ELb1ELb1ELb0ELb1EEEE13SharedStorageENS1_6TensorINS1_11ArrayEngineIfLm128EEENS1_6LayoutINS2_IJNS2_IJNS3_ILi2EEEST_NS3_ILi32EEEEEES4_S4_EEENS2_IJNS2_IJS4_ST_NS3_ILi4EEEEEENS3_ILi0EEESZ_EEEEEEENS_7SoftmaxILi2ELi0EEEEEbRKNSE_6ParamsENSA_13PipelineAsyncILi2EEES19_RNSA_13PipelineStateILj2EEERT0_RT1_iRiRKNS_16SeqlenInfoQKNewKILb1ELb1EEENS2_IJiiiiEEERT_ENKUliT_T0_T1_E_clIZSF_ISO_S12_S14_EbS17_S19_S19_S1C_S1E_S1G_iS1H_S1L_S1M_S1O_EUlRS1P_iE0_NS3_ILb1EEES1W_EEDaiS1P_S1Q_S1R_:
[----:B------:R-:W-:Y:S02]  /*41270*/  ULDC UR4, c[0x0][0x20] ;  /* 0x0000080000047ab9 */ /* 0x000fe40000000800 */
[----:B------:R-:W-:-:S09]  /*41280*/  UIADD3 UR4, -UR4, UR5, URZ ;  /* 0x0000000504047290 */ /* 0x000fd2000fffe13f */
[----:B------:R-:W2:Y:S04]  /*41290*/  LDL.64 R2, [UR4+0x18] ;  /* 0x00001804ff027983 */ /* 0x000ea80008100a00 */
[----:B------:R-:W3:Y:S01]  /*412a0*/  LDL.64 R6, [UR4] ;  /* 0x00000004ff067983 */ /* 0x000ee20008100a00 */
[----:B------:R-:W-:-:S03]  /*412b0*/  ULDC.64 UR6, c[0x0][0x208] ;  /* 0x0000820000067ab9 */ /* 0x000fc60000000a00 */
[----:B--2---:R-:W2:Y:S04]  /*412c0*/  LD.E R4, desc[UR6][R2.64] ;  /* 0x0000000602047980 */ /* 0x004ea8000c101900 */
[----:B---3--:R0:W5:Y:S04]  /*412d0*/  LD.E R10, desc[UR6][R6.64] ;  /* 0x00000006060a7980 */ /* 0x008168000c101900 */
[----:B------:R0:W5:Y:S01]  /*412e0*/  LD.E R11, desc[UR6][R6.64+0x4] ;  /* 0x00000406060b7980 */ /* 0x000162000c101900 */
[----:B------:R-:W-:Y:S01]  /*412f0*/  BSSY B0, `(.L_x_4468) ;  /* 0x0000007000007945 */ /* 0x000fe20003800000 */
[----:B------:R-:W-:Y:S01]  /*41300*/  IMAD.MOV.U32 R5, RZ, RZ, R31 ;  /* 0x000000ffff057224 */ /* 0x000fe200078e001f */
[----:B--2---:R-:W-:-:S04]  /*41310*/  LOP3.LUT R4, R4, 0x1, RZ, 0xfc, !PT ;  /* 0x0000000104047812 */ /* 0x004fc800078efcff */
[----:B------:R-:W-:Y:S01]  /*41320*/  ISETP.NE.AND P0, PT, R4, 0x3, PT ;  /* 0x000000030400780c */ /* 0x000fe20003f05270 */
[----:B------:R-:W-:-:S12]  /*41330*/  IMAD.MOV.U32 R4, RZ, RZ, R29 ;  /* 0x000000ffff047224 */ /* 0x000fd800078e001d */
[----:B0-----:R-:W-:Y:S05]  /*41340*/  @!P0 BRA `(.L_x_4469) ;  /* 0x0000000000048947 */ /* 0x001fea0003800000 */
[----:B------:R-:W-:Y:S01]  /*41350*/  BPT.TRAP 0x1 ;  /* 0x000000040000795c */ /* 0x000fe20000300000 */
.L_x_4469:
[----:B------:R-:W-:Y:S05]  /*41360*/  BSYNC B0 ;  /* 0x0000000000007941 */ /* 0x000fea0003800000 */
.L_x_4468:
        /* <DEDUP_REMOVED lines=13> */
.L_x_4471:
[----:B------:R-:W-:Y:S05]  /*41440*/  BSYNC B0 ;  /* 0x0000000000007941 */ /* 0x000fea0003800000 */
.L_x_4470:
        /* <DEDUP_REMOVED lines=8> */
.L_x_4473:
[----:B------:R-:W-:Y:S05]  /*414d0*/  BSYNC B0 ;  /* 0x0000000000007941 */ /* 0x000fea0003800000 */
.L_x_4472:
[----:B------:R-:W2:Y:S04]  /*414e0*/  LDL.64 R6, [UR4] ;  /* 0x00000004ff067983 */ /* 0x000ea80008100a00 */
[----:B------:R-:W3:Y:S04]  /*414f0*/  LDL.64 R2, [UR4+0x28] ;  /* 0x00002804ff027983 */ /* 0x000ee80008100a00 */
[----:B0----5:R-:W4:Y:S04]  /*41500*/  LDL.64 R8, [UR4+0x20] ;  /* 0x00002004ff087983 */ /* 0x021f280008100a00 */
[----:B--2---:R-:W2:Y:S04]  /*41510*/  LD.E R13, desc[UR6][R6.64] ;  /* 0x00000006060d7980 */ /* 0x004ea8000c101900 */
[----:B---3--:R-:W2:Y:S04]  /*41520*/  LD.E.64 R2, desc[UR6][R2.64] ;  /* 0x0000000602027980 */ /* 0x008ea8000c101b00 */
[----:B------:R-:W3:Y:S01]  /*41530*/  LDL.64 R6, [UR4+0x8] ;  /* 0x00000804ff067983 */ /* 0x000ee20008100a00 */
[----:B------:R-:W-:Y:S05]  /*41540*/  WARPSYNC.ALL ;  /* 0x0000000000007948 */ /* 0x000fea0003800000 */
[----:B---3--:R0:W-:Y:S04]  /*41550*/  ST.E desc[UR6][R6.64], RZ ;  /* 0x000000ff06007985 */ /* 0x0081e8000c101906 */
[----:B----4-:R-:W3:Y:S01]  /*41560*/  LD.E.64 R10, desc[UR6][R8.64] ;  /* 0x00000006080a7980 */ /* 0x010ee2000c101b00 */
[----:B--2---:R-:W-:Y:S01]  /*41570*/  IMAD R2, R13, 0x300, R2 ;  /* 0x000003000d027824 */ /* 0x004fe200078e0202 */
[----:B------:R-:W-:Y:S01]  /*41580*/  R2UR UR11, R3 ;  /* 0x00000000030b72ca */ /* 0x000fe200000e0000 */
[----:B------:R-:W-:Y:S01]  /*41590*/  WARPGROUP.ARRIVE ;  /* 0x00000000000079c5 */ /* 0x000fe20000000000 */
[----:B------:R-:W-:-:S02]  /*415a0*/  MOV R221, 0x1 ;  /* 0x0000000100dd7802 */ /* 0x000fc40000000f00 */
        /* <DEDUP_REMOVED lines=8> */
[----:B------:R-:W-:Y:S01]  /*41630*/  WARPGROUP.ARRIVE ;  /* 0x00000000000079c5 */ /* 0x000fe20000000000 */
[----:B------:R-:W-:-:S03]  /*41640*/  IMAD.MOV.U32 R13, RZ, RZ, R3 ;  /* 0x000000ffff0d7224 */ /* 0x000fc600078e0003 */
        /* <DEDUP_REMOVED lines=23> */
[----:B------:R-:W-:-:S03]  /*417c0*/  WARPGROUP.ARRIVE ;  /* 0x00000000000079c5 */ /* 0x000fc60000000000 */
[----:B------:R-:W-:Y:S01]  /*417d0*/  R2UR UR10, R2 ;  /* 0x00000000020a72ca */ /* 0x000fe200000e0000 */
[----:B--2---:R-:W-:Y:S01]  /*417e0*/  VIADD R8, R8, 0x6 ;  /* 0x0000000608087836 */ /* 0x004fe20000000000 */
[----:B------:R-:W-:-:S04]  /*417f0*/  R2UR UR9, R9 ;  /* 0x00000000090972ca */ /* 0x000fc800000e0000 */
[----:B------:R-:W-:-:S13]  /*41800*/  R2UR UR8, R8 ;  /* 0x00000000080872ca */ /* 0x000fda00000e0000 */
[----:B------:R-:W-:Y:S03]  /*41810*/  HGMMA.64x96x16.F32 R24, gdesc[UR8], R24, gsb0 ;  /* 0x01600000081879f0 */ /* 0x000fe60008000818 */
[----:B------:R-:W-:Y:S02]  /*41820*/  WARPGROUP.DEPBAR.LE gsb0, 0x0 ;  /* 0x00008000000079c5 */ /* 0x000fe40000010000 */
[----:B------:R0:W-:Y:S04]  /*41830*/  ST.E desc[UR6][R6.64], R221 ;  /* 0x000000dd06007985 */ /* 0x0001e8000c101906 */
[----:B------:R-:W2:Y:S04]  /*41840*/  LDL.64 R2, [UR4+0x38] ;  /* 0x00003804ff027983 */ /* 0x000ea80008100a00 */
[----:B--2---:R-:W2:Y:S04]  /*41850*/  LD.E R10, desc[UR6][R2.64] ;  /* 0x00000006020a7980 */ /* 0x004ea8000c101900 */
[----:B------:R-:W3:Y:S01]  /*41860*/  LDL.64 R2, [UR4+0x30] ;  /* 0x00003004ff027983 */ /* 0x000ee20008100a00 */
[----:B------:R-:W-:Y:S01]  /*41870*/  BSSY B0, `(.L_x_4475) ;  /* 0x0000008000007945 */ /* 0x000fe20003800000 */
[----:B--2---:R-:W-:-:S04]  /*41880*/  LEA.HI R8, R10, R10, RZ, 0x1 ;  /* 0x0000000a0a087211 */ /* 0x004fc800078f08ff */
[----:B------:R-:W-:-:S05]  /*41890*/  LOP3.LUT R9, R8, 0xfffffffe, RZ, 0xc0, !PT ;  /* 0xfffffffe08097812 */ /* 0x000fca00078ec0ff */
[----:B------:R-:W-:Y:S01]  /*418a0*/  IMAD.IADD R9, R10, 0x1, -R9 ;  /* 0x000000010a097824 */ /* 0x000fe200078e0a09 */
[----:B---3--:R-:W-:-:S04]  /*418b0*/  MOV R8, R2 ;  /* 0x0000000200087202 */ /* 0x008fc80000000f00 */
[----:B------:R-:W-:-:S04]  /*418c0*/  SHF.L.U32 R9, R9, 0x1f, RZ ;  /* 0x0000001f09097819 */ /* 0x000fc800000006ff */
[----:B------:R-:W1:Y:S02]  /*418d0*/  SYNCS.PHASECHK.TRANS64.TRYWAIT P0, [R8+URZ+0x32410], R9 ;  /* 0x03241009080075a7 */ /* 0x000e64000800017f */
[----:B01----:R-:W-:Y:S05]  /*418e0*/  @!P0 BRA `(.L_x_4476) ;  /* 0x000000b4007c8947 */ /* 0x003fea0003800000 */
.L_x_4502:
[----:B------:R-:W-:Y:S05]  /*418f0*/  BSYNC B0 ;  /* 0x0000000000007941 */ /* 0x000fea0003800000 */
.L_x_4475:
[----:B------:R-:W0:Y:S04]  /*41900*/  LDL.64 R2, [UR4+0x40] ;  /* 0x00004004ff027983 */ /* 0x000e280008100a00 */
[----:B------:R-:W2:Y:S04]  /*41910*/  LDL.64 R6, [UR4] ;  /* 0x00000004ff067983 */ /* 0x000ea80008100a00 */
[----:B0-----:R-:W3:Y:S04]  /*41920*/  LD.E R8, desc[UR6][R2.64] ;  /* 0x0000000602087980 */ /* 0x001ee8000c101900 */
[----:B--2---:R0:W5:Y:S04]  /*41930*/  LD.E R10, desc[UR6][R6.64] ;  /* 0x00000006060a7980 */ /* 0x004168000c101900 */
[----:B------:R0:W5:Y:S01]  /*41940*/  LD.E R11, desc[UR6][R6.64+0x4] ;  /* 0x00000406060b7980 */ /* 0x000162000c101900 */
[----:B------:R-:W-:Y:S01]  /*41950*/  BSSY B0, `(.L_x_4477) ;  /* 0x0000005000007945 */ /* 0x000fe20003800000 */
[----:B---3--:R-:W-:-:S04]  /*41960*/  LOP3.LUT R8, R8, 0x1, RZ, 0xfc, !PT ;  /* 0x0000000108087812 */ /* 0x008fc800078efcff */
[----:B------:R-:W-:-:S13]  /*41970*/  ISETP.NE.AND P0, PT, R8, 0x3, PT ;  /* 0x000000030800780c */ /* 0x000fda0003f05270 */
[----:B0-----:R-:W-:Y:S05]  /*41980*/  @!P0 BRA `(.L_x_4478) ;  /* 0x0000000000048947 */ /* 0x001fea0003800000 */
[----:B------:R-:W-:Y:S01]  /*41990*/  BPT.TRAP 0x1 ;  /* 0x000000040000795c */ /* 0x000fe20000300000 */
.L_x_4478:
[----:B------:R-:W-:Y:S05]  /*419a0*/  BSYNC B0 ;  /* 0x0000000000007941 */ /* 0x000fea0003800000 */
.L_x_4477:
        /* <DEDUP_REMOVED lines=13> */
.L_x_4480:
[----:B------:R-:W-:Y:S05]  /*41a80*/  BSYNC B0 ;  /* 0x0000000000007941 */ /* 0x000fea0003800000 */
.L_x_4479:
        /* <DEDUP_REMOVED lines=8> */
.L_x_4482:
[----:B------:R-:W-:Y:S05]  /*41b10*/  BSYNC B0 ;  /* 0x0000000000007941 */ /* 0x000fea0003800000 */
.L_x_4481:
[----:B------:R-:W2:Y:S04]  /*41b20*/  LDL.64 R2, [UR4] ;  /* 0x00000004ff027983 */ /* 0x000ea80008100a00 */
[----:B------:R-:W3:Y:S04]  /*41b30*/  LDL.64 R10, [UR4+0x58] ;  /* 0x00005804ff0a7983 */ /* 0x000ee80008100a00 */
[----:B------:R-:W4:Y:S04]  /*41b40*/  LDL.64 R6, [UR4+0x48] ;  /* 0x00004804ff067983 */ /* 0x000f280008100a00 */
[----:B0----5:R-:W3:Y:S04]  /*41b50*/  LDL.64 R8, [UR4+0x50] ;  /* 0x00005004ff087983 */ /* 0x021ee80008100a00 */
[----:B--2---:R-:W2:Y:S04]  /*41b60*/  LD.E R13, desc[UR6][R2.64] ;  /* 0x00000006020d7980 */ /* 0x004ea8000c101900 */
[----:B----4-:R-:W4:Y:S04]  /*41b70*/  LD.E R12, desc[UR6][R6.64] ;  /* 0x00000006060c7980 */ /* 0x010f28000c101900 */
[----:B---3--:R-:W2:Y:S04]  /*41b80*/  LD.E.64 R2, desc[UR6][R10.64] ;  /* 0x000000060a027980 */ /* 0x008ea8000c101b00 */
[----:B------:R-:W3:Y:S01]  /*41b90*/  LD.E.64 R10, desc[UR6][R8.64] ;  /* 0x00000006080a7980 */ /* 0x000ee2000c101b00 */
[----:B------:R-:W-:Y:S05]  /*41ba0*/  WARPSYNC.ALL ;  /* 0x0000000000007948 */ /* 0x000fea0003800000 */
[----:B------:R-:W-:Y:S01]  /*41bb0*/  WARPGROUP.ARRIVE ;  /* 0x00000000000079c5 */ /* 0x000fe20000000000 */
[----:B----4-:R-:W-:Y:S01]  /*41bc0*/  ISETP.NE.U32.AND P0, PT, R12, RZ, PT ;  /* 0x000000ff0c00720c */ /* 0x010fe20003f05070 */
[----:B--2---:R-:W-:Y:S01]  /*41bd0*/  IMAD R2, R13, 0xc00, R2 ;  /* 0x00000c000d027824 */ /* 0x004fe200078e0202 */
[----:B------:R-:W-:-:S04]  /*41be0*/  R2UR UR11, R3 ;  /* 0x00000000030b72ca */ /* 0x000fc800000e0000 */
[----:B------:R-:W-:Y:S02]  /*41bf0*/  R2UR UR10, R2 ;  /* 0x00000000020a72ca */ /* 0x000fe400000e0000 */
[----:B---3--:R-:W-:Y:S02]  /*41c00*/  R2UR UR8, R10 ;  /* 0x000000000a0872ca */ /* 0x008fe400000e0000 */
[----:B------:R-:W-:-:S03]  /*41c10*/  R2UR UR9, R11 ;  /* 0x000000000b0972ca */ /* 0x000fc600000e0000 */
[----:B------:R-:W-:-:S10]  /*41c20*/  VOTEU.ANY UP0, P0 ;  /* 0x00000000003f7886 */ /* 0x000fd40000000100 */
[----:B------:R-:W-:Y:S03]  /*41c30*/  HGMMA.64x96x16.F32 R24, gdesc[UR8], R24, UP0, gsb0 ;  /* 0x01600000081879f0 */ /* 0x000fe6000b800818 */
[----:B------:R-:W-:Y:S02]  /*41c40*/  WARPGROUP.DEPBAR.LE gsb0, 0x0 ;  /* 0x00008000000079c5 */ /* 0x000fe40000010000 */
[----:B------:R-:W-:Y:S04]  /*41c50*/  ST.E desc[UR6][R6.64], R221 ;  /* 0x000000dd06007985 */ /* 0x000fe8000c101906 */
[----:B------:R-:W2:Y:S01]  /*41c60*/  LD.E.64 R10, desc[UR6][R8.64] ;  /* 0x00000006080a7980 */ /* 0x000ea2000c101b00 */
[----:B------:R-:W-:-:S02]  /*41c70*/  VIADD R12, R2, 0x2 ;  /* 0x00000002020c7836 */ /* 0x000fc40000000000 */
[----:B------:R-:W-:-:S03]  /*41c80*/  IMAD.MOV.U32 R13, RZ, RZ, R3 ;  /* 0x000000ffff0d7224 */ /* 0x000fc600078e0003 */
[----:B------:R-:W-:Y:S02]  /*41c90*/  R2UR UR10, R12 ;  /* 0x000000000c0a72ca */ /* 0x000fe400000e0000 */
[----:B------:R-:W-:Y:S01]  /*41ca0*/  R2UR UR11, R13 ;  /* 0x000000000d0b72ca */ /* 0x000fe200000e0000 */
[----:B------:R-:W-:Y:S01]  /*41cb0*/  WARPGROUP.ARRIVE ;  /* 0x00000000000079c5 */ /* 0x000fe20000000000 */
        /* <DEDUP_REMOVED lines=8> */
[----:B------:R-:W-:-:S04]  /*41d40*/  MOV R13, R3 ;  /* 0x00000003000d7202 */ /* 0x000fc80000000f00 */
        /* <DEDUP_REMOVED lines=75> */
[----:B--2---:R-:W-:Y:S02]  /*42200*/  IADD3 R10, R10, 0x800, RZ ;  /* 0x000008000a0a7810 */ /* 0x004fe40007ffe0ff */
[----:B------:R-:W-:Y:S02]  /*42210*/  R2UR UR9, R11 ;  /* 0x000000000b0972ca */ /* 0x000fe400000e0000 */
        /* <DEDUP_REMOVED lines=65> */
[----:B------:R-:W-:Y:S01]  /*42630*/  IMAD.MOV.U32 R13, RZ, RZ, R3 ;  /* 0x000000ffff0d7224 */ /* 0x000fe200078e0003 */
[----:B------:R-:W-:-:S04]  /*42640*/  IADD3 R12, R2, 0x904, RZ ;  /* 0x00000904020c7810 */ /* 0x000fc80007ffe0ff */
        /* <DEDUP_REMOVED lines=11> */
[----:B------:R-:W-:-:S04]  /*42700*/  R2UR UR11, R3 ;  /* 0x00000000030b72ca */ /* 0x000fc800000e0000 */
[----:B------:R-:W-:Y:S01]  /*42710*/  R2UR UR10, R2 ;  /* 0x00000000020a72ca */ /* 0x000fe200000e0000 */
[----:B------:R-:W-:Y:S01]  /*42720*/  WARPGROUP.ARRIVE ;  /* 0x00000000000079c5 */ /* 0x000fe20000000000 */
[----:B--2---:R-:W-:Y:S01]  /*42730*/  VIADD R8, R8, 0xc06 ;  /* 0x00000c0608087836 */ /* 0x004fe20000000000 */
[----:B------:R-:W-:-:S04]  /*42740*/  R2UR UR9, R9 ;  /* 0x00000000090972ca */ /* 0x000fc800000e0000 */
[----:B------:R-:W-:-:S13]  /*42750*/  R2UR UR8, R8 ;  /* 0x00000000080872ca */ /* 0x000fda00000e0000 */
[----:B------:R-:W-:Y:S03]  /*42760*/  HGMMA.64x96x16.F32 R24, gdesc[UR8], R24, gsb0 ;  /* 0x01600000081879f0 */ /* 0x000fe60008000818 */
[----:B------:R-:W-:Y:S02]  /*42770*/  WARPGROUP.DEPBAR.LE gsb0, 0x0 ;  /* 0x00008000000079c5 */ /* 0x000fe40000010000 */
[----:B------:R0:W-:Y:S04]  /*42780*/  ST.E desc[UR6][R6.64], R221 ;  /* 0x000000dd06007985 */ /* 0x0001e8000c101906 */
[----:B------:R-:W2:Y:S04]  /*42790*/  LDL.64 R2, [UR4+0x18] ;  /* 0x00001804ff027983 */ /* 0x000ea80008100a00 */
[----:B0-----:R-:W3:Y:S01]  /*427a0*/  LDL.64 R6, [UR4] ;  /* 0x00000004ff067983 */ /* 0x001ee20008100a00 */
[----:B------:R-:W0:Y:S02]  /*427b0*/  S2R R74, SR_TID.X ;  /* 0x00000000004a7919 */ /* 0x000e240000002100 */
[----:B0-----:R-:W-:-:S04]  /*427c0*/  SHF.R.U32.HI R8, RZ, 0x7, R74 ;  /* 0x00000007ff087819 */ /* 0x001fc8000001164a */
[----:B------:R-:W-:-:S05]  /*427d0*/  IADD3 R8, -R8, 0xb, RZ ;  /* 0x0000000b08087810 */ /* 0x000fca0007ffe1ff */
[----:B------:R0:W-:Y:S06]  /*427e0*/  BAR.ARV R8, 0x100 ;  /* 0x000400080000751d */ /* 0x0001ec0000002000 */
[----:B--2---:R-:W2:Y:S04]  /*427f0*/  LD.E R10, desc[UR6][R2.64] ;  /* 0x00000006020a7980 */ /* 0x004ea8000c101900 */
[----:B---3--:R0:W5:Y:S01]  /*42800*/  LD.E R9, desc[UR6][R6.64] ;  /* 0x0000000606097980 */ /* 0x008162000c101900 */
[----:B------:R-:W-:Y:S01]  /*42810*/  BSSY B0, `(.L_x_4484) ;  /* 0x0000005000007945 */ /* 0x000fe20003800000 */
[----:B--2---:R-:W-:-:S04]  /*42820*/  LOP3.LUT R10, R10, 0x1, RZ, 0xfc, !PT ;  /* 0x000000010a0a7812 */ /* 0x004fc800078efcff */
[----:B------:R-:W-:-:S13]  /*42830*/  ISETP.NE.AND P0, PT, R10, 0x3, PT ;  /* 0x000000030a00780c */ /* 0x000fda0003f05270 */
[----:B0-----:R-:W-:Y:S05]  /*42840*/  @!P0 BRA `(.L_x_4485) ;  /* 0x0000000000048947 */ /* 0x001fea0003800000 */
[----:B------:R-:W-:Y:S01]  /*42850*/  BPT.TRAP 0x1 ;  /* 0x000000040000795c */ /* 0x000fe20000300000 */
.L_x_4485:
[----:B------:R-:W-:Y:S05]  /*42860*/  BSYNC B0 ;  /* 0x0000000000007941 */ /* 0x000fea0003800000 */
.L_x_4484:
[----:B------:R-:W2:Y:S04]  /*42870*/  LD.E.64 R6, desc[UR6][R2.64+0x20] ;  /* 0x0000200602067980 */ /* 0x000ea8000c101b00 */
[----:B------:R-:W3:Y:S01]  /*42880*/  LD.E R8, desc[UR6][R2.64+0xc] ;  /* 0x00000c0602087980 */ /* 0x000ee2000c101900 */
[----:B--2---:R-:W-:-:S05]  /*42890*/  MOV R6, R6 ;  /* 0x0000000600067202 */ /* 0x004fca0000000f00 */
[----:B-----5:R-:W-:-:S05]  /*428a0*/  IMAD R9, R9, 0x8, R6 ;  /* 0x0000000809097824 */ /* 0x020fca00078e0206 */
[----:B---3--:R-:W-:-:S04]  /*428b0*/  PRMT R8, R8, 0x654, R9 ;  /* 0x0000065408087816 */ /* 0x008fc80000000009 */
[----:B------:R0:W-:Y:S01]  /*428c0*/  SYNCS.ARRIVE.TRANS64.RED.A1T0 RZ, [R8+URZ], RZ ;  /* 0x000000ff08ff79a7 */ /* 0x0001e2000810043f */
[----:B------:R-:W2:Y:S04]  /*428d0*/  LDL.64 R2, [UR4+0x68] ;  /* 0x00006804ff027983 */ /* 0x000ea80008100a00 */
[----:B------:R-:W3:Y:S04]  /*428e0*/  LD.E R6, desc[UR6][R4.64+0x24] ;  /* 0x0000240604067980 */ /* 0x000ee8000c101900 */
[----:B------:R-:W4:Y:S04]  /*428f0*/  LD.E R82, desc[UR6][R4.64] ;  /* 0x0000000604527980 */ /* 0x000f28000c101900 */
[----:B------:R1:W4:Y:S04]  /*42900*/  LD.E R83, desc[UR6][R72.64] ;  /* 0x0000000648537980 */ /* 0x000328000c101900 */
[----:B0-----:R-:W4:Y:S04]  /*42910*/  LD.E R8, desc[UR6][R4.64+0x8] ;  /* 0x0000080604087980 */ /* 0x001f28000c101900 */
[----:B------:R-:W4:Y:S04]  /*42920*/  LD.E R7, desc[UR6][R4.64+0x4] ;  /* 0x0000040604077980 */ /* 0x000f28000c101900 */
[----:B------:R-:W4:Y:S04]  /*42930*/  LD.E R78, desc[UR6][R4.64+0xc] ;  /* 0x00000c06044e7980 */ /* 0x000f28000c101900 */
[----:B------:R-:W4:Y:S04]  /*42940*/  LD.E R76, desc[UR6][R4.64+0x10] ;  /* 0x00001006044c7980 */ /* 0x000f28000c101900 */
[----:B------:R-:W4:Y:S04]  /*42950*/  LD.E R77, desc[UR6][R4.64+0x14] ;  /* 0x00001406044d7980 */ /* 0x000f28000c101900 */
[----:B--2---:R-:W2:Y:S01]  /*42960*/  LD.E.64 R2, desc[UR6][R2.64] ;  /* 0x0000000602027980 */ /* 0x004ea2000c101b00 */
[----:B---3--:R-:W-:-:S03]  /*42970*/  ISETP.NE.AND P0, PT, R6, 0x1, PT ;  /* 0x000000010600780c */ /* 0x008fc60003f05270 */
[----:B------:R-:W3:Y:S10]  /*42980*/  LD.E R6, desc[UR6][R4.64+0x18] ;  /* 0x0000180604067980 */ /* 0x000ef4000c101900 */
[----:B------:R-:W4:Y:S04]  /*42990*/  @P0 LD.E R79, desc[UR6][R4.64+0x28] ;  /* 0x00002806044f0980 */ /* 0x000f28000c101900 */
[----:B------:R-:W4:Y:S04]  /*429a0*/  @P0 LD.E R80, desc[UR6][R4.64+0x2c] ;  /* 0x00002c0604500980 */ /* 0x000f28000c101900 */
[----:B--2---:R-:W2:Y:S01]  /*429b0*/  LD.E R75, desc[UR6][R2.64] ;  /* 0x00000006024b7980 */ /* 0x004ea2000c101900 */
[----:B---3--:R-:W-:-:S02]  /*429c0*/  ISETP.GE.AND P1, PT, R6, 0x1, PT ;  /* 0x000000010600780c */ /* 0x008fc40003f26270 */
[----:B----4-:R-:W-:Y:S01]  /*429d0*/  LOP3.LUT R78, RZ, R78, RZ, 0x33, !PT ;  /* 0x0000004eff4e7212 */ /* 0x010fe200078e33ff */
[----:B------:R-:W-:Y:S01]  /*429e0*/  BSSY B0, `(.L_x_4486) ;  /* 0x00000a7000007945 */ /* 0x000fe20003800000 */
[----:B------:R-:W-:Y:S02]  /*429f0*/  IMAD R77, R0, -0x60, R77 ;  /* 0xffffffa0004d7824 */ /* 0x000fe400078e024d */
[-C--:B--2---:R-:W-:Y:S01]  /*42a00*/  FMUL.FTZ R81, R29, R75.reuse ;  /* 0x0000004b1d517220 */ /* 0x084fe20000410000 */
[----:B------:R-:W-:Y:S01]  /*42a10*/  SHF.R.S32.HI R29, RZ, 0x1f, R82 ;  /* 0x0000001fff1d7819 */ /* 0x000fe20000011452 */
[----:B------:R-:W-:-:S03]  /*42a20*/  FMUL.FTZ R84, R32, R75 ;  /* 0x0000004b20547220 */ /* 0x000fc60000410000 */
[----:B------:R-:W-:Y:S01]  /*42a30*/  LEA.HI R32, R29, R82, RZ, 0x7 ;  /* 0x000000521d207211 */ /* 0x000fe200078f38ff */
[----:B------:R-:W-:-:S03]  /*42a40*/  FMUL.FTZ R85, R33, R75 ;  /* 0x0000004b21557220 */ /* 0x000fc60000410000 */
[----:B------:R-:W-:Y:S01]  /*42a50*/  LOP3.LUT R33, R32, 0xffffff80, RZ, 0xc0, !PT ;  /* 0xffffff8020217812 */ /* 0x000fe200078ec0ff */
[-C--:B------:R-:W-:Y:S01]  /*42a60*/  FMUL.FTZ R14, R38, R75.reuse ;  /* 0x0000004b260e7220 */ /* 0x080fe20000410000 */
[----:B------:R-:W-:-:S03]  /*42a70*/  FMUL.FTZ R38, R44, R75 ;  /* 0x0000004b2c267220 */ /* 0x000fc60000410000 */
[----:B------:R-:W-:Y:S01]  /*42a80*/  IMAD.IADD R44, R82, 0x1, -R33 ;  /* 0x00000001522c7824 */ /* 0x000fe200078e0a21 */
[----:B------:R-:W-:Y:S01]  /*42a90*/  LEA.HI R29, R29, R82, RZ, 0x2 ;  /* 0x000000521d1d7211 */ /* 0x000fe200078f10ff */
[-C--:B------:R-:W-:Y:S01]  /*42aa0*/  FMUL.FTZ R2, R24, R75.reuse ;  /* 0x0000004b18027220 */ /* 0x080fe20000410000 */
[-C--:B------:R-:W-:Y:S01]  /*42ab0*/  FMUL.FTZ R13, R35, R75.reuse ;  /* 0x0000004b230d7220 */ /* 0x080fe20000410000 */
[-C--:B------:R-:W-:Y:S01]  /*42ac0*/  FMUL.FTZ R35, R37, R75.reuse ;  /* 0x0000004b25237220 */ /* 0x080fe20000410000 */
[----:B------:R-:W-:Y:S01]  /*42ad0*/  SHF.R.S32.HI R33, RZ, 0x1f, R44 ;  /* 0x0000001fff217819 */ /* 0x000fe2000001142c */
[-C--:B------:R-:W-:Y:S01]  /*42ae0*/  FMUL.FTZ R24, R51, R75.reuse ;  /* 0x0000004b33187220 */ /* 0x080fe20000410000 */
[-C--:B------:R-:W-:Y:S01]  /*42af0*/  FMUL.FTZ R37, R41, R75.reuse ;  /* 0x0000004b29257220 */ /* 0x080fe20000410000 */
[----:B------:R-:W-:Y:S01]  /*42b00*/  LOP3.LUT R51, R29, 0xfffffffc, RZ, 0xc0, !PT ;  /* 0xfffffffc1d337812 */ /* 0x000fe200078ec0ff */
[-C--:B------:R-:W-:Y:S01]  /*42b10*/  FMUL.FTZ R41, R49, R75.reuse ;  /* 0x0000004b31297220 */ /* 0x080fe20000410000 */
[----:B------:R-:W-:Y:S01]  /*42b20*/  LEA.HI R49, R33, R44, RZ, 0x2 ;  /* 0x0000002c21317211 */ /* 0x000fe200078f10ff */
[-C--:B------:R-:W-:Y:S01]  /*42b30*/  FMUL.FTZ R18, R42, R75.reuse ;  /* 0x0000004b2a127220 */ /* 0x080fe20000410000 */
[-C--:B-1----:R-:W-:Y:S01]  /*42b40*/  FMUL.FTZ R72, R25, R75.reuse ;  /* 0x0000004b19487220 */ /* 0x082fe20000410000 */
[----:B------:R-:W-:Y:S01]  /*42b50*/  FMUL.FTZ R42, R52, R75 ;  /* 0x0000004b342a7220 */ /* 0x000fe20000410000 */
[----:B------:R-:W-:-:S02]  /*42b60*/  IMAD.IADD R82, R82, 0x1, -R51 ;  /* 0x0000000152527824 */ /* 0x000fc400078e0a33 */
[-C--:B------:R-:W-:Y:S01]  /*42b70*/  FMUL.FTZ R25, R50, R75.reuse ;  /* 0x0000004b32197220 */ /* 0x080fe20000410000 */
[--C-:B------:R-:W-:Y:S02]  /*42b80*/  SHF.R.S32.HI R52, RZ, 0x2, R49.reuse ;  /* 0x00000002ff347819 */ /* 0x100fe40000011431 */
[----:B------:R-:W-:Y:S02]  /*42b90*/  SHF.R.S32.HI R51, RZ, 0x1f, R49 ;  /* 0x0000001fff337819 */ /* 0x000fe40000011431 */
[----:B------:R-:W-:Y:S02]  /*42ba0*/  LEA.HI R50, R33, R44, RZ, 0x5 ;  /* 0x0000002c21327211 */ /* 0x000fe400078f28ff */
[----:B------:R-:W-:Y:S01]  /*42bb0*/  SHF.R.S32.HI R33, RZ, 0x7, R32 ;  /* 0x00000007ff217819 */ /* 0x000fe20000011420 */
[-C--:B------:R-:W-:Y:S01]  /*42bc0*/  FMUL.FTZ R9, R27, R75.reuse ;  /* 0x0000004b1b097220 */ /* 0x080fe20000410000 */
[----:B------:R-:W-:Y:S01]  /*42bd0*/  LEA.HI R51, R51, R52, RZ, 0x3 ;  /* 0x0000003433337211 */ /* 0x000fe200078f18ff */
[-C--:B------:R-:W-:Y:S01]  /*42be0*/  FMUL.FTZ R27, R54, R75.reuse ;  /* 0x0000004b361b7220 */ /* 0x080fe20000410000 */
        /* <DEDUP_REMOVED lines=22> */
[----:B------:R-:W-:Y:S01]  /*42d50*/  LOP3.LUT R49, R49, 0x7ffffffc, RZ, 0xc0, !PT ;  /* 0x7ffffffc31317812 */ /* 0x000fe200078ec0ff */
[-C--:B------:R-:W-:Y:S02]  /*42d60*/  FMUL.FTZ R12, R34, R75.reuse ;  /* 0x0000004b220c7220 */ /* 0x080fe40000410000 */
[----:B------:R-:W0:Y:S01]  /*42d70*/  SHFL.IDX PT, R59, R54, RZ, 0x1c1f ;  /* 0x001c1fff363b7589 */ /* 0x000e2200000e0000 */
[----:B------:R-:W-:Y:S02]  /*42d80*/  IMAD R56, R0, -0x60, RZ ;  /* 0xffffffa000387824 */ /* 0x000fe400078e02ff */
        /* <DEDUP_REMOVED lines=27> */
[----:B------:R-:W-:-:S05]  /*42f40*/  IMAD R56, R0, -0x60, R8 ;  /* 0xffffffa000387824 */ /* 0x000fca00078e0208 */
[----:B------:R-:W2:Y:S01]  /*42f50*/  MUFU.TANH R72, R72 ;  /* 0x0000004800487308 */ /* 0x000ea20000002400 */
[----:B------:R-:W-:-:S07]  /*42f60*/  IADD3 R57, -R7, R55, R8 ;  /* 0x0000003707397210 */ /* 0x000fce0007ffe108 */
[----:B------:R-:W3:Y:S01]  /*42f70*/  MUFU.TANH R3, R3 ;  /* 0x0000000300037308 */ /* 0x000ee20000002400 */
[----:B------:R-:W-:-:S07]  /*42f80*/  IMAD R67, R67, -0x2, R56 ;  /* 0xfffffffe43437824 */ /* 0x000fce00078e0238 */
        /* <DEDUP_REMOVED lines=45> */
[C---:B------:R-:W-:Y:S01]  /*43260*/  IADD3 R76, R57.reuse, R76, RZ ;  /* 0x0000004c394c7210 */ /* 0x040fe20007ffe0ff */
[----:B------:R-:W-:-:S02]  /*43270*/  IMAD.IADD R56, R57, 0x1, R78 ;  /* 0x0000000139387824 */ /* 0x000fc400078e024e */
[----:B------:R-:W-:Y:S01]  /*43280*/  VIADD R55, R55, 0xffffffff ;  /* 0xffffffff37377836 */ /* 0x000fe20000000000 */
[----:B0-----:R-:W-:Y:S01]  /*43290*/  VIADDMNMX R57, R59, R76, R67, PT ;  /* 0x0000004c3b397246 */ /* 0x001fe20003800143 */
        /* <DEDUP_REMOVED lines=10> */
[----:B------:R-:W2:Y:S04]  /*43340*/  LD.E R59, desc[UR6][R4.64+0x1c] ;  /* 0x00001c06043b7980 */ /* 0x000ea8000c101900 */
[----:B------:R-:W3:Y:S01]  /*43350*/  LD.E R61, desc[UR6][R4.64+0x20] ;  /* 0x00002006043d7980 */ /* 0x000ee2000c101900 */
[----:B--2---:R-:W-:-:S05]  /*43360*/  IMAD.HI.U32 R0, R0, R59, RZ ;  /* 0x0000003b00007227 */ /* 0x004fca00078e00ff */
[----:B---3--:R-:W-:-:S07]  /*43370*/  SHF.R.U32.HI R0, RZ, R61, R0 ;  /* 0x0000003dff007219 */ /* 0x008fce0000011600 */
.L_x_4491:
[----:B------:R-:W-:Y:S05]  /*43380*/  BSYNC B2 ;  /* 0x0000000000027941 */ /* 0x000fea0003800000 */
.L_x_4490:
[----:B------:R-:W-:Y:S01]  /*43390*/  LOP3.LUT R0, RZ, R0, RZ, 0x33, !PT ;  /* 0x00000000ff007212 */ /* 0x000fe200078e33ff */
[----:B------:R-:W-:Y:S06]  /*433a0*/  BRA `(.L_x_4492) ;  /* 0x0000000000187947 */ /* 0x000fec0003800000 */
.L_x_4489:
[----:B------:R-:W-:-:S13]  /*433b0*/  ISETP.NE.AND P0, PT, R6, 0x1, PT ;  /* 0x000000010600780c */ /* 0x000fda0003f05270 */
[----:B------:R-:W-:Y:S05]  /*433c0*/  @!P0 BRA `(.L_x_4492) ;  /* 0x0000000000108947 */ /* 0x000fea0003800000 */
[----:B------:R-:W2:Y:S04]  /*433d0*/  LD.E R59, desc[UR6][R4.64+0x1c] ;  /* 0x00001c06043b7980 */ /* 0x000ea8000c101900 */
[----:B------:R-:W3:Y:S01]  /*433e0*/  LD.E R61, desc[UR6][R4.64+0x20] ;  /* 0x00002006043d7980 */ /* 0x000ee2000c101900 */
[----:B--2---:R-:W-:-:S05]  /*433f0*/  IMAD.HI.U32 R0, R0, R59, RZ ;  /* 0x0000003b00007227 */ /* 0x004fca00078e00ff */
[----:B---3--:R-:W-:-:S07]  /*43400*/  SHF.R.U32.HI R0, RZ, R61, R0 ;  /* 0x0000003dff007219 */ /* 0x008fce0000011600 */
.L_x_4492:
[----:B------:R-:W-:Y:S05]  /*43410*/  BSYNC B1 ;  /* 0x0000000000017941 */ /* 0x000fea0003800000 */
.L_x_4488:
[----:B------:R-:W-:-:S05]  /*43420*/  IMAD R59, R6, R0, R55 ;  /* 0x00000000063b7224 */ /* 0x000fca00078e0237 */
[----:B------:R-:W-:Y:S02]  /*43430*/  VIMNMX R58, R58, R59, !PT ;  /* 0x0000003b3a3a7248 */ /* 0x000fe40007fe0100 */
[----:B------:R-:W-:-:S07]  /*43440*/  VIADDMNMX R57, R59, R6, R57, PT ;  /* 0x000000063b397246 */ /* 0x000fce0003800139 */
.L_x_4487:
[----:B------:R-:W-:Y:S05]  /*43450*/  BSYNC B0 ;  /* 0x0000000000007941 */ /* 0x000fea0003800000 */
.L_x_4486:
[C---:B------:R-:W-:Y:S01]  /*43460*/  ISETP.GE.AND P0, PT, R77.reuse, 0x2, PT ;  /* 0x000000024d00780c */ /* 0x040fe20003f06270 */
[----:B------:R-:W-:Y:S01]  /*43470*/  BSSY B0, `(.L_x_4493) ;  /* 0x0000090000007945 */ /* 0x000fe20003800000 */
[C---:B------:R-:W-:Y:S02]  /*43480*/  ISETP.GE.AND P4, PT, R77.reuse, 0xa, PT ;  /* 0x0000000a4d00780c */ /* 0x040fe40003f86270 */
[----:B------:R-:W-:Y:S02]  /*43490*/  ISETP.GT.AND P2, PT, R58, 0x1, !P0 ;  /* 0x000000013a00780c */ /* 0x000fe40004744270 */
[----:B------:R-:W-:Y:S02]  /*434a0*/  ISETP.GE.AND P1, PT, R77, 0x9, PT ;  /* 0x000000094d00780c */ /* 0x000fe40003f26270 */
[----:B------:R-:W-:Y:S02]  /*434b0*/  ISETP.LT.OR P2, PT, R57, 0x2, P2 ;  /* 0x000000023900780c */ /* 0x000fe40001741670 */
[----:B------:R-:W-:-:S02]  /*434c0*/  P2R R60, PR, RZ, 0x10 ;  /* 0x00000010ff3c7803 */ /* 0x000fc40000000000 */
[----:B------:R-:W-:Y:S02]  /*434d0*/  FSEL R72, R72, -INF , !P2 ;  /* 0xff80000048487808 */ /* 0x000fe40005000000 */
        /* <DEDUP_REMOVED lines=79> */
[----:B------:R-:W-:Y:S02]  /*439d0*/  P2R R80, PR, RZ, 0x10 ;  /* 0x00000010ff507803 */ /* 0x000fe40000000000 */
        /* <DEDUP_REMOVED lines=25> */
[----:B------:R-:W-:Y:S02]  /*43b70*/  ISETP.LT.OR P6, PT, R57, 0x5a, P6 ;  /* 0x0000005a3900780c */ /* 0x000fe400037c1670 */
[----:B------:R-:W0:Y:S02]  /*43b80*/  SHFL.IDX PT, R57, R54, 0x1, 0x1c1f ;  /* 0x003c1f0036397f89 */ /* 0x000e2400000e0000 */
[----:B------:R-:W-:Y:S02]  /*43b90*/  FSEL R53, R53, -INF , !P6 ;  /* 0xff80000035357808 */ /* 0x000fe40007000000 */
[----:B------:R-:W-:Y:S02]  /*43ba0*/  ISETP.GE.AND P6, PT, R6, 0x1, PT ;  /* 0x000000010600780c */ /* 0x000fe40003fc6270 */
[----:B0-----:R-:W-:Y:S01]  /*43bb0*/  VIADDMNMX R67, R57, R76, R67, PT ;  /* 0x0000004c39437246 */ /* 0x001fe20003800143 */
[----:B------:R-:W-:-:S10]  /*43bc0*/  IMAD.IADD R2, R56, 0x1, R57 ;  /* 0x0000000138027824 */ /* 0x000fd400078e0239 */
        /* <DEDUP_REMOVED lines=13> */
.L_x_4498:
[----:B------:R-:W-:Y:S05]  /*43ca0*/  BSYNC B2 ;  /* 0x0000000000027941 */ /* 0x000fea0003800000 */
.L_x_4497:
[----:B------:R-:W-:Y:S01]  /*43cb0*/  LOP3.LUT R7, RZ, R7, RZ, 0x33, !PT ;  /* 0x00000007ff077212 */ /* 0x000fe200078e33ff */
[----:B------:R-:W-:Y:S06]  /*43cc0*/  BRA `(.L_x_4499) ;  /* 0x0000000000187947 */ /* 0x000fec0003800000 */
.L_x_4496:
[----:B------:R-:W-:-:S13]  /*43cd0*/  ISETP.NE.AND P6, PT, R6, 0x1, PT ;  /* 0x000000010600780c */ /* 0x000fda0003fc5270 */
[----:B------:R-:W-:Y:S05]  /*43ce0*/  @!P6 BRA `(.L_x_4499) ;  /* 0x000000000010e947 */ /* 0x000fea0003800000 */
[----:B------:R-:W2:Y:S04]  /*43cf0*/  LD.E R8, desc[UR6][R4.64+0x1c] ;  /* 0x00001c0604087980 */ /* 0x000ea8000c101900 */
[----:B------:R-:W3:Y:S01]  /*43d00*/  LD.E R34, desc[UR6][R4.64+0x20] ;  /* 0x0000200604227980 */ /* 0x000ee2000c101900 */
[----:B--2---:R-:W-:-:S05]  /*43d10*/  IMAD.HI.U32 R7, R7, R8, RZ ;  /* 0x0000000807077227 */ /* 0x004fca00078e00ff */
[----:B---3--:R-:W-:-:S07]  /*43d20*/  SHF.R.U32.HI R7, RZ, R34, R7 ;  /* 0x00000022ff077219 */ /* 0x008fce0000011607 */
.L_x_4499:
[----:B------:R-:W-:Y:S05]  /*43d30*/  BSYNC B1 ;  /* 0x0000000000017941 */ /* 0x000fea0003800000 */
.L_x_4495:
[----:B------:R-:W-:-:S05]  /*43d40*/  IMAD R7, R6, R7, R55 ;  /* 0x0000000706077224 */ /* 0x000fca00078e0237 */
[----:B------:R-:W-:Y:S02]  /*43d50*/  VIADDMNMX R67, R7, R6, R67, PT ;  /* 0x0000000607437246 */ /* 0x000fe40003800143 */
[----:B------:R-:W-:-:S07]  /*43d60*/  VIMNMX R2, R2, R7, !PT ;  /* 0x0000000702027248 */ /* 0x000fce0007fe0100 */
.L_x_4494:
[----:B------:R-:W-:Y:S05]  /*43d70*/  BSYNC B0 ;  /* 0x0000000000007941 */ /* 0x000fea0003800000 */
.L_x_4493:
[----:B------:R-:W2:Y:S01]  /*43d80*/  LDL.64 R4, [UR4+0x70] ;  /* 0x00007004ff047983 */ /* 0x000ea20008100a00 */
[C---:B------:R-:W-:Y:S02]  /*43d90*/  ISETP.GT.AND P0, PT, R2.reuse, 0x1, !P0 ;  /* 0x000000010200780c */ /* 0x040fe40004704270 */
[----:B------:R-:W-:Y:S02]  /*43da0*/  ISETP.NE.AND P6, PT, R61, RZ, PT ;  /* 0x000000ff3d00720c */ /* 0x000fe40003fc5270 */
[----:B------:R-:W-:Y:S02]  /*43db0*/  ISETP.LT.OR P0, PT, R67, 0x2, P0 ;  /* 0x000000024300780c */ /* 0x000fe40000701670 */
[----:B------:R-:W-:Y:S02]  /*43dc0*/  ISETP.GT.AND P1, PT, R2, 0x8, !P1 ;  /* 0x000000080200780c */ /* 0x000fe40004f24270 */
[----:B------:R-:W-:Y:S02]  /*43dd0*/  FSEL R61, R9, -INF , !P0 ;  /* 0xff800000093d7808 */ /* 0x000fe40004000000 */
[----:B------:R-:W-:-:S02]  /*43de0*/  ISETP.NE.AND P0, PT, R60, RZ, PT ;  /* 0x000000ff3c00720c */ /* 0x000fc40003f05270 */
[C---:B------:R-:W-:Y:S02]  /*43df0*/  ISETP.LT.OR P1, PT, R67.reuse, 0x9, P1 ;  /* 0x000000094300780c */ /* 0x040fe40000f21670 */
[----:B------:R-:W-:Y:S02]  /*43e00*/  ISETP.GT.AND P0, PT, R2, 0x9, !P0 ;  /* 0x000000090200780c */ /* 0x000fe40004704270 */
[----:B------:R-:W-:Y:S02]  /*43e10*/  FSEL R10, R10, -INF , !P1 ;  /* 0xff8000000a0a7808 */ /* 0x000fe40004800000 */
[----:B------:R-:W-:Y:S02]  /*43e20*/  ISETP.LT.OR P0, PT, R67, 0xa, P0 ;  /* 0x0000000a4300780c */ /* 0x000fe40000701670 */
[----:B------:R-:W-:Y:S02]  /*43e30*/  ISETP.NE.AND P1, PT, R80, RZ, PT ;  /* 0x000000ff5000720c */ /* 0x000fe40003f25270 */
[----:B------:R-:W-:-:S02]  /*43e40*/  FSEL R60, R11, -INF , !P0 ;  /* 0xff8000000b3c7808 */ /* 0x000fc40004000000 */
        /* <DEDUP_REMOVED lines=56> */
[C---:B------:R-:W-:Y:S02]  /*441d0*/  ISETP.GT.AND P0, PT, R2.reuse, RZ, !P6 ;  /* 0x000000ff0200720c */ /* 0x040fe40007704270 */
[C---:B------:R-:W-:Y:S02]  /*441e0*/  ISETP.GT.AND P2, PT, R2.reuse, 0x49, !P2 ;  /* 0x000000490200780c */ /* 0x040fe40005744270 */
[----:B------:R-:W-:Y:S02]  /*441f0*/  ISETP.LT.OR P0, PT, R67, 0x1, P0 ;  /* 0x000000014300780c */ /* 0x000fe40000701670 */
[----:B------:R-:W-:Y:S02]  /*44200*/  ISETP.GT.AND P3, PT, R2, 0x50, !P3 ;  /* 0x000000500200780c */ /* 0x000fe40005f64270 */
[----:B------:R-:W-:-:S02]  /*44210*/  FSEL R18, R3, -INF , !P0 ;  /* 0xff80000003127808 */ /* 0x000fc40004000000 */
[----:B------:R-:W-:Y:S02]  /*44220*/  ISETP.GT.AND P4, PT, R2, 0x51, !P4 ;  /* 0x000000510200780c */ /* 0x000fe40006784270 */
        /* <DEDUP_REMOVED lines=15> */
[----:B------:R-:W-:Y:S02]  /*44320*/  ISETP.GT.AND P0, PT, R2, 0x48, !P1 ;  /* 0x000000480200780c */ /* 0x000fe40004f04270 */
[----:B------:R-:W-:Y:S02]  /*44330*/  FMNMX.FTZ R20, R6, R3, !PT ;  /* 0x0000000306147209 */ /* 0x000fe40007810000 */
[----:B------:R-:W-:Y:S02]  /*44340*/  ISETP.LT.OR P0, PT, R67, 0x49, P0 ;  /* 0x000000494300780c */ /* 0x000fe40000701670 */
[----:B------:R-:W-:Y:S02]  /*44350*/  FMNMX.FTZ R20, R55, R20, !PT ;  /* 0x0000001437147209 */ /* 0x000fe40007810000 */
[----:B------:R-:W-:-:S02]  /*44360*/  ISETP.LT.OR P2, PT, R67, 0x4a, P2 ;  /* 0x0000004a4300780c */ /* 0x000fc40001741670 */
[----:B------:R-:W-:Y:S02]  /*44370*/  FSEL R65, R28, -INF , !P0 ;  /* 0xff8000001c417808 */ /* 0x000fe40004000000 */
[----:B------:R-:W-:Y:S02]  /*44380*/  FMNMX.FTZ R20, R7, R20, !PT ;  /* 0x0000001407147209 */ /* 0x000fe40007810000 */
[----:B------:R-:W-:Y:S02]  /*44390*/  ISETP.LT.OR P3, PT, R67, 0x51, P3 ;  /* 0x000000514300780c */ /* 0x000fe40001f61670 */
[----:B------:R-:W-:Y:S02]  /*443a0*/  FSEL R62, R29, -INF , !P2 ;  /* 0xff8000001d3e7808 */ /* 0x000fe40005000000 */
[----:B------:R-:W-:Y:S02]  /*443b0*/  FMNMX.FTZ R3, R65, R20, !PT ;  /* 0x0000001441037209 */ /* 0x000fe40007810000 */
[----:B------:R-:W-:-:S02]  /*443c0*/  ISETP.GT.AND P5, PT, R2, 0x58, !P5 ;  /* 0x000000580200780c */ /* 0x000fc40006fa4270 */
[----:B------:R-:W-:Y:S02]  /*443d0*/  ISETP.LT.OR P4, PT, R67, 0x52, P4 ;  /* 0x000000524300780c */ /* 0x000fe40002781670 */
[----:B------:R-:W-:Y:S02]  /*443e0*/  FSEL R64, R33, -INF , !P3 ;  /* 0xff80000021407808 */ /* 0x000fe40005800000 */
[----:B------:R-:W-:Y:S02]  /*443f0*/  FMNMX.FTZ R3, R62, R3, !PT ;  /* 0x000000033e037209 */ /* 0x000fe40007810000 */
[----:B------:R-:W-:Y:S02]  /*44400*/  ISETP.GT.AND P0, PT, R2, 0x59, !P6 ;  /* 0x000000590200780c */ /* 0x000fe40007704270 */
[----:B------:R-:W-:Y:S02]  /*44410*/  ISETP.LT.OR P5, PT, R67, 0x59, P5 ;  /* 0x000000594300780c */ /* 0x000fe40002fa1670 */
[----:B------:R-:W-:-:S02]  /*44420*/  FSEL R66, R32, -INF , !P4 ;  /* 0xff80000020427808 */ /* 0x000fc40006000000 */
[----:B------:R-:W-:Y:S02]  /*44430*/  FMNMX.FTZ R3, R64, R3, !PT ;  /* 0x0000000340037209 */ /* 0x000fe40007810000 */
[----:B------:R-:W-:Y:S02]  /*44440*/  ISETP.LT.OR P0, PT, R67, 0x5a, P0 ;  /* 0x0000005a4300780c */ /* 0x000fe40000701670 */
[----:B------:R-:W-:Y:S02]  /*44450*/  FSEL R44, R44, -INF , !P5 ;  /* 0xff8000002c2c7808 */ /* 0x000fe40006800000 */
[----:B------:R-:W-:Y:S02]  /*44460*/  FMNMX.FTZ R3, R66, R3, !PT ;  /* 0x0000000342037209 */ /* 0x000fe40007810000 */
[----:B------:R-:W-:Y:S02]  /*44470*/  FSEL R49, R49, -INF , !P0 ;  /* 0xff80000031317808 */ /* 0x000fe40004000000 */
[----:B------:R-:W-:-:S04]  /*44480*/  FMNMX.FTZ R2, R44, R3, !PT ;  /* 0x000000032c027209 */ /* 0x000fc80007810000 */
[----:B------:R-:W-:-:S05]  /*44490*/  FMNMX.FTZ R15, R49, R2, !PT ;  /* 0x00000002310f7209 */ /* 0x000fca0007810000 */
[----:B--2---:R0:W-:Y:S04]  /*444a0*/  ST.E desc[UR6][R4.64+0x4], R15 ;  /* 0x0000040f04007985 */ /* 0x0041e8000c101906 */
[----:B------:R-:W2:Y:S01]  /*444b0*/  LD.E R20, desc[UR6][R4.64+0x4] ;  /* 0x0000040604147980 */ /* 0x000ea2000c101900 */
        /* <DEDUP_REMOVED lines=22> */
[----:B0-----:R-:W-:-:S05]  /*44620*/  FMNMX.FTZ R15, R53, R2, !PT ;  /* 0x00000002350f7209 */ /* 0x001fca0007810000 */
[----:B------:R-:W0:Y:S02]  /*44630*/  SHFL.BFLY PT, R2, R15, 0x2, 0x1f ;  /* 0x0c401f000f027f89 */ /* 0x000e2400000e0000 */
[----:B0-----:R-:W-:-:S05]  /*44640*/  FMNMX.FTZ R19, R15, R2, !PT ;  /* 0x000000020f137209 */ /* 0x001fca0007810000 */
[----:B------:R-:W0:Y:S04]  /*44650*/  SHFL.BFLY PT, R2, R19, 0x1, 0x1f ;  /* 0x0c201f0013027f89 */ /* 0x000e2800000e0000 */
[----:B------:R-:W-:Y:S01]  /*44660*/  ST.E desc[UR6][R4.64], R15 ;  /* 0x0000000f04007985 */ /* 0x000fe2000c101906 */
[----:B0-----:R-:W-:-:S05]  /*44670*/  FMNMX.FTZ R21, R19, R2, !PT ;  /* 0x0000000213157209 */ /* 0x001fca0007810000 */
[----:B------:R-:W-:Y:S04]  /*44680*/  ST.E desc[UR6][R4.64], R21 ;  /* 0x0000001504007985 */ /* 0x000fe8000c101906 */
[----:B--2---:R-:W0:Y:S02]  /*44690*/  SHFL.BFLY PT, R3, R20, 0x2, 0x1f ;  /* 0x0c401f0014037f89 */ /* 0x004e2400000e0000 */
[----:B0-----:R-:W-:-:S05]  /*446a0*/  FMNMX.FTZ R24, R20, R3, !PT ;  /* 0x0000000314187209 */ /* 0x001fca0007810000 */
[----:B------:R-:W0:Y:S02]  /*446b0*/  SHFL.BFLY PT, R3, R24, 0x1, 0x1f ;  /* 0x0c201f0018037f89 */ /* 0x000e2400000e0000 */
[----:B0-----:R-:W-:-:S05]  /*446c0*/  FMNMX.FTZ R25, R24, R3, !PT ;  /* 0x0000000318197209 */ /* 0x001fca0007810000 */
[----:B------:R0:W-:Y:S04]  /*446d0*/  ST.E desc[UR6][R4.64+0x4], R25 ;  /* 0x0000041904007985 */ /* 0x0001e8000c101906 */
[----:B------:R-:W2:Y:S04]  /*446e0*/  LDL.64 R2, [UR4+0x70] ;  /* 0x00007004ff027983 */ /* 0x000ea80008100a00 */
[----:B--2---:R-:W2:Y:S04]  /*446f0*/  LD.E R67, desc[UR6][R2.64+0x20] ;  /* 0x0000200602437980 */ /* 0x004ea8000c101900 */
[----:B------:R-:W2:Y:S04]  /*44700*/  LD.E R20, desc[UR6][R2.64] ;  /* 0x0000000602147980 */ /* 0x000ea8000c101900 */
[----:B------:R-:W0:Y:S01]  /*44710*/  LD.E R68, desc[UR6][R2.64+0x4] ;  /* 0x0000040602447980 */ /* 0x000e22000c101900 */
[C---:B--2---:R-:W-:Y:S01]  /*44720*/  FMUL.FTZ R19, R20.reuse, R67 ;  /* 0x0000004314137220 */ /* 0x044fe20000410000 */
[----:B------:R-:W-:Y:S01]  /*44730*/  FSETP.NEU.FTZ.AND P0, PT, R20, -INF , PT ;  /* 0xff8000001400780b */ /* 0x000fe20003f1d000 */
[----:B0-----:R-:W-:-:S03]  /*44740*/  FMUL.FTZ R4, R67, R68 ;  /* 0x0000004443047220 */ /* 0x001fc60000410000 */
[----:B------:R-:W-:Y:S02]  /*44750*/  FSEL R20, R19, RZ, P0 ;  /* 0x000000ff13147208 */ /* 0x000fe40000000000 */
[----:B------:R-:W-:-:S04]  /*44760*/  FSETP.NEU.FTZ.AND P0, PT, R68, -INF , PT ;  /* 0xff8000004400780b */ /* 0x000fc80003f1d000 */
        /* <DEDUP_REMOVED lines=25> */
[-CC-:B------:R-:W-:Y:S01]  /*44900*/  FFMA.FTZ R20, R18, R67.reuse, -R4.reuse ;  /* 0x0000004312147223 */ /* 0x180fe20000010804 */
[-CC-:B------:R-:W-:Y:S01]  /*44910*/  FFMA.FTZ R177, R61, R67.reuse, -R4.reuse ;  /* 0x000000433db17223 */ /* 0x180fe20000010804 */
[-CC-:B------:R-:W-:Y:S01]  /*44920*/  FFMA.FTZ R19, R10, R67.reuse, -R4.reuse ;  /* 0x000000430a137223 */ /* 0x180fe20000010804 */
[----:B------:R-:W-:Y:S01]  /*44930*/  MUFU.EX2 R34, R34 ;  /* 0x0000002200227308 */ /* 0x000fe20000000800 */
[----:B------:R-:W-:-:S07]  /*44940*/  FFMA.FTZ R179, R60, R67, -R4 ;  /* 0x000000433cb37223 */ /* 0x000fce0000010804 */
[----:B------:R-:W0:Y:S01]  /*44950*/  MUFU.EX2 R176, R176 ;  /* 0x000000b000b07308 */ /* 0x000e220000000800 */
[----:B------:R-:W-:-:S07]  /*44960*/  FFMA.FTZ R18, R54, R67, -R4 ;  /* 0x0000004336127223 */ /* 0x000fce0000010804 */
[----:B------:R-:W-:Y:S08]  /*44970*/  MUFU.EX2 R20, R20 ;  /* 0x0000001400147308 */ /* 0x000ff00000000800 */
[----:B------:R-:W1:Y:S01]  /*44980*/  MUFU.EX2 R177, R177 ;  /* 0x000000b100b17308 */ /* 0x000e620000000800 */
[----:B------:R-:W-:-:S07]  /*44990*/  FFMA.FTZ R161, R59, R67, -R4 ;  /* 0x000000433ba17223 */ /* 0x000fce0000010804 */
[----:B------:R-:W2:Y:S08]  /*449a0*/  MUFU.EX2 R33, R33 ;  /* 0x0000002100217308 */ /* 0x000eb00000000800 */
[----:B------:R-:W3:Y:S01]  /*449b0*/  MUFU.EX2 R19, R19 ;  /* 0x0000001300137308 */ /* 0x000ee20000000800 */
[----:B------:R-:W-:-:S07]  /*449c0*/  FFMA.FTZ R15, R14, R67, -R4 ;  /* 0x000000430e0f7223 */ /* 0x000fce0000010804 */
[----:B------:R-:W4:Y:S01]  /*449d0*/  MUFU.EX2 R178, R178 ;  /* 0x000000b200b27308 */ /* 0x000f220000000800 */
[----:B------:R-:W-:-:S07]  /*449e0*/  FFMA.FTZ R169, R13, R67, -R4 ;  /* 0x000000430da97223 */ /* 0x000fce0000010804 */
[----:B------:R-:W4:Y:S01]  /*449f0*/  MUFU.EX2 R179, R179 ;  /* 0x000000b300b37308 */ /* 0x000f220000000800 */
[-CC-:B------:R-:W-:Y:S01]  /*44a00*/  FFMA.FTZ R13, R12, R67.reuse, -R4.reuse ;  /* 0x000000430c0d7223 */ /* 0x180fe20000010804 */
[----:B------:R-:W-:Y:S01]  /*44a10*/  FFMA.FTZ R12, R8, R67, -R4 ;  /* 0x00000043080c7223 */ /* 0x000fe20000010804 */
[----:B0-----:R-:W-:-:S05]  /*44a20*/  FADD.FTZ R0, R34, R176 ;  /* 0x000000b022007221 */ /* 0x001fca0000010000 */
[----:B------:R-:W0:Y:S01]  /*44a30*/  MUFU.EX2 R32, R32 ;  /* 0x0000002000207308 */ /* 0x000e220000000800 */
[----:B-1----:R-:W-:Y:S01]  /*44a40*/  FADD.FTZ R8, R20, R177 ;  /* 0x000000b114087221 */ /* 0x002fe20000010000 */
[----:B------:R-:W-:-:S06]  /*44a50*/  FFMA.FTZ R163, R58, R67, -R4 ;  /* 0x000000433aa37223 */ /* 0x000fcc0000010804 */
[----:B------:R-:W1:Y:S01]  /*44a60*/  MUFU.EX2 R18, R18 ;  /* 0x0000001200127308 */ /* 0x000e620000000800 */
[----:B--2---:R-:W-:Y:S01]  /*44a70*/  FADD.FTZ R5, R33, R0 ;  /* 0x0000000021057221 */ /* 0x004fe20000010000 */
[----:B---3--:R-:W-:-:S06]  /*44a80*/  FADD.FTZ R8, R19, R8 ;  /* 0x0000000813087221 */ /* 0x008fcc0000010000 */
[----:B------:R-:W2:Y:S01]  /*44a90*/  MUFU.EX2 R160, R160 ;  /* 0x000000a000a07308 */ /* 0x000ea20000000800 */
[----:B------:R-:W-:-:S07]  /*44aa0*/  FFMA.FTZ R14, R11, R67, -R4 ;  /* 0x000000430b0e7223 */ /* 0x000fce0000010804 */
[----:B------:R-:W3:Y:S01]  /*44ab0*/  MUFU.EX2 R161, R161 ;  /* 0x000000a100a17308 */ /* 0x000ee20000000800 */
[----:B------:R-:W-:Y:S01]  /*44ac0*/  FFMA.FTZ R11, R9, R67, -R4 ;  /* 0x00000043090b7223 */ /* 0x000fe20000010804 */
[----:B----4-:R-:W-:-:S06]  /*44ad0*/  FADD.FTZ R5, R178, R5 ;  /* 0x00000005b2057221 */ /* 0x010fcc0000010000 */
[----:B------:R-:W4:Y:S01]  /*44ae0*/  MUFU.EX2 R31, R31 ;  /* 0x0000001f001f7308 */ /* 0x000f220000000800 */
[----:B------:R-:W-:-:S07]  /*44af0*/  FADD.FTZ R9, R179, R8 ;  /* 0x00000008b3097221 */ /* 0x000fce0000010000 */
[----:B------:R-:W4:Y:S01]  /*44b00*/  MUFU.EX2 R15, R15 ;  /* 0x0000000f000f7308 */ /* 0x000f220000000800 */
[----:B0-----:R-:W-:Y:S01]  /*44b10*/  FADD.FTZ R5, R32, R5 ;  /* 0x0000000520057221 */ /* 0x001fe20000010000 */
[----:B-1----:R-:W-:-:S06]  /*44b20*/  FADD.FTZ R0, R18, R9 ;  /* 0x0000000912007221 */ /* 0x002fcc0000010000 */
[----:B------:R-:W0:Y:S01]  /*44b30*/  MUFU.EX2 R162, R162 ;  /* 0x000000a200a27308 */ /* 0x000e220000000800 */
[----:B------:R-:W-:-:S07]  /*44b40*/  FFMA.FTZ R183, R6, R67, -R4 ;  /* 0x0000004306b77223 */ /* 0x000fce0000010804 */
[----:B------:R-:W1:Y:S01]  /*44b50*/  MUFU.EX2 R163, R163 ;  /* 0x000000a300a37308 */ /* 0x000e620000000800 */
[----:B--2---:R-:W-:Y:S01]  /*44b60*/  FADD.FTZ R6, R160, R5 ;  /* 0x00000005a0067221 */ /* 0x004fe20000010000 */
[----:B---3--:R-:W-:-:S06]  /*44b70*/  FADD.FTZ R0, R161, R0 ;  /* 0x00000000a1007221 */ /* 0x008fcc0000010000 */
[----:B------:R-:W2:Y:S01]  /*44b80*/  MUFU.EX2 R30, R30 ;  /* 0x0000001e001e7308 */ /* 0x000ea20000000800 */
[----:B------:R-:W-:-:S07]  /*44b90*/  FFMA.FTZ R171, R57, R67, -R4 ;  /* 0x0000004339ab7223 */ /* 0x000fce0000010804 */
[----:B------:R-:W3:Y:S01]  /*44ba0*/  MUFU.EX2 R14, R14 ;  /* 0x0000000e000e7308 */ /* 0x000ee20000000800 */
[----:B----4-:R-:W-:Y:S01]  /*44bb0*/  FADD.FTZ R5, R31, R6 ;  /* 0x000000061f057221 */ /* 0x010fe20000010000 */
[----:B------:R-:W-:-:S06]  /*44bc0*/  FADD.FTZ R0, R15, R0 ;  /* 0x000000000f007221 */ /* 0x000fcc0000010000 */
[----:B------:R-:W4:Y:S08]  /*44bd0*/  MUFU.EX2 R168, R168 ;  /* 0x000000a800a87308 */ /* 0x000f300000000800 */
[----:B------:R-:W4:Y:S01]  /*44be0*/  MUFU.EX2 R169, R169 ;  /* 0x000000a900a97308 */ /* 0x000f220000000800 */
[----:B------:R-:W-:Y:S01]  /*44bf0*/  FFMA.FTZ R185, R7, R67, -R4 ;  /* 0x0000004307b97223 */ /* 0x000fe20000010804 */
[----:B0-----:R-:W-:-:S06]  /*44c00*/  FADD.FTZ R5, R162, R5 ;  /* 0x00000005a2057221 */ /* 0x001fcc0000010000 */
[----:B------:R-:W0:Y:S01]  /*44c10*/  MUFU.EX2 R29, R29 ;  /* 0x0000001d001d7308 */ /* 0x000e220000000800 */
[----:B-1----:R-:W-:Y:S01]  /*44c20*/  FADD.FTZ R7, R163, R0 ;  /* 0x00000000a3077221 */ /* 0x002fe20000010000 */
[----:B------:R-:W-:-:S06]  /*44c30*/  FFMA.FTZ R181, R56, R67, -R4 ;  /* 0x0000004338b57223 */ /* 0x000fcc0000010804 */
[----:B------:R-:W1:Y:S01]  /*44c40*/  MUFU.EX2 R13, R13 ;  /* 0x0000000d000d7308 */ /* 0x000e620000000800 */
[----:B--2---:R-:W-:Y:S01]  /*44c50*/  FADD.FTZ R5, R30, R5 ;  /* 0x000000051e057221 */ /* 0x004fe20000010000 */
[----:B---3--:R-:W-:-:S06]  /*44c60*/  FADD.FTZ R0, R14, R7 ;  /* 0x000000070e007221 */ /* 0x008fcc0000010000 */
[----:B------:R-:W2:Y:S08]  /*44c70*/  MUFU.EX2 R170, R170 ;  /* 0x000000aa00aa7308 */ /* 0x000eb00000000800 */
[----:B------:R-:W3:Y:S01]  /*44c80*/  MUFU.EX2 R171, R171 ;  /* 0x000000ab00ab7308 */ /* 0x000ee20000000800 */
[----:B----4-:R-:W-:Y:S01]  /*44c90*/  FADD.FTZ R6, R168, R5 ;  /* 0x00000005a8067221 */ /* 0x010fe20000010000 */
[----:B------:R-:W-:-:S06]  /*44ca0*/  FADD.FTZ R0, R169, R0 ;  /* 0x00000000a9007221 */ /* 0x000fcc0000010000 */
[----:B------:R-:W4:Y:S08]  /*44cb0*/  MUFU.EX2 R28, R28 ;  /* 0x0000001c001c7308 */ /* 0x000f300000000800 */
        /* <DEDUP_REMOVED lines=8> */
[----:B------:R-:W2:Y:S08]  /*44d40*/  MUFU.EX2 R27, R27 ;  /* 0x0000001b001b7308 */ /* 0x000eb00000000800 */
[----:B------:R-:W3:Y:S01]  /*44d50*/  MUFU.EX2 R11, R11 ;  /* 0x0000000b000b7308 */ /* 0x000ee20000000800 */
[----:B----4-:R-:W-:Y:S01]  /*44d60*/  FADD.FTZ R5, R28, R5 ;  /* 0x000000051c057221 */ /* 0x010fe20000010000 */
[----:B------:R-:W-:-:S06]  /*44d70*/  FADD.FTZ R0, R12, R7 ;  /* 0x000000070c007221 */ /* 0x000fcc0000010000 */
[----:B------:R-:W4:Y:S01]  /*44d80*/  MUFU.EX2 R182, R182 ;  /* 0x000000b600b67308 */ /* 0x000f220000000800 */
[----:B------:R-:W-:-:S07]  /*44d90*/  FFMA.FTZ R9, R65, R67, -R4 ;  /* 0x0000004341097223 */ /* 0x000fce0000010804 */
        /* <DEDUP_REMOVED lines=30> */
[----:B0-----:R-:W-:Y:S01]  /*44f80*/  FADD.FTZ R5, R186, R5 ;  /* 0x00000005ba057221 */ /* 0x001fe20000010000 */
[----:B-1----:R-:W-:-:S06]  /*44f90*/  FADD.FTZ R7, R187, R6 ;  /* 0x00000006bb077221 */ /* 0x002fcc0000010000 */
[----:B------:R-:W0:Y:S08]  /*44fa0*/  MUFU.EX2 R21, R21 ;  /* 0x0000001500157308 */ /* 0x000e300000000800 */
[----:B------:R-:W1:Y:S01]  /*44fb0*/  MUFU.EX2 R0, R0 ;  /* 0x0000000000007308 */ /* 0x000e620000000800 */
[----:B--2---:R-:W-:Y:S01]  /*44fc0*/  FADD.FTZ R5, R24, R5 ;  /* 0x0000000518057221 */ /* 0x004fe20000010000 */
[----:B---3--:R-:W-:-:S06]  /*44fd0*/  FADD.FTZ R4, R8, R7 ;  /* 0x0000000708047221 */ /* 0x008fcc0000010000 */
[----:B------:R-:W2:Y:S08]  /*44fe0*/  MUFU.EX2 R190, R190 ;  /* 0x000000be00be7308 */ /* 0x000eb00000000800 */
[----:B------:R-:W3:Y:S01]  /*44ff0*/  MUFU.EX2 R191, R191 ;  /* 0x000000bf00bf7308 */ /* 0x000ee20000000800 */
[----:B----4-:R-:W-:Y:S01]  /*45000*/  FADD.FTZ R6, R188, R5 ;  /* 0x00000005bc067221 */ /* 0x010fe20000010000 */
[----:B------:R-:W-:-:S03]  /*45010*/  FADD.FTZ R5, R189, R4 ;  /* 0x00000004bd057221 */ /* 0x000fc60000010000 */
[----:B0-----:R-:W-:Y:S01]  /*45020*/  FADD.FTZ R7, R21, R6 ;  /* 0x0000000615077221 */ /* 0x001fe20000010000 */
[----:B-1----:R-:W-:-:S03]  /*45030*/  FADD.FTZ R4, R0, R5 ;  /* 0x0000000500047221 */ /* 0x002fc60000010000 */
[----:B--2---:R-:W-:Y:S01]  /*45040*/  FADD.FTZ R35, R190, R7 ;  /* 0x00000007be237221 */ /* 0x004fe20000010000 */
[----:B---3--:R-:W-:-:S04]  /*45050*/  FADD.FTZ R37, R191, R4 ;  /* 0x00000004bf257221 */ /* 0x008fc80000010000 */
[----:B------:R-:W-:Y:S04]  /*45060*/  ST.E desc[UR6][R2.64+0x10], R35 ;  /* 0x0000102302007985 */ /* 0x000fe8000c101906 */
[----:B------:R0:W-:Y:S04]  /*45070*/  ST.E desc[UR6][R2.64+0x14], R37 ;  /* 0x0000142502007985 */ /* 0x0001e8000c101906 */
[----:B------:R-:W2:Y:S04]  /*45080*/  LDL.64 R4, [UR4] ;  /* 0x00000004ff047983 */ /* 0x000ea80008100a00 */
[----:B------:R-:W3:Y:S04]  /*45090*/  LDL.64 R6, [UR4+0x98] ;  /* 0x00009804ff067983 */ /* 0x000ee80008100a00 */
[----:B0-----:R-:W4:Y:S01]  /*450a0*/  LDL.64 R2, [UR4+0x80] ;  /* 0x00008004ff027983 */ /* 0x001f220008100a00 */
[----:B------:R-:W-:-:S05]  /*450b0*/  LEA.HI R74, R74, 0x8, RZ, 0x19 ;  /* 0x000000084a4a7811 */ /* 0x000fca00078fc8ff */
[----:B------:R0:W-:Y:S06]  /*450c0*/  BAR.SYNC.DEFER_BLOCKING R74, 0x100 ;  /* 0x0004004a0000751d */ /* 0x0001ec0000010000 */
[----:B--2---:R-:W2:Y:S04]  /*450d0*/  LD.E R39, desc[UR6][R4.64] ;  /* 0x0000000604277980 */ /* 0x004ea8000c101900 */
[----:B----4-:R-:W4:Y:S04]  /*450e0*/  LD.E R41, desc[UR6][R2.64] ;  /* 0x0000000602297980 */ /* 0x010f28000c101900 */
[----:B---3--:R-:W2:Y:S04]  /*450f0*/  LD.E.64 R4, desc[UR6][R6.64] ;  /* 0x0000000606047980 */ /* 0x008ea8000c101b00 */
        /* <DEDUP_REMOVED lines=27> */
[----:B------:R-:W3:Y:S04]  /*452b0*/  LDL.64 R6, [UR4+0x88] ;  /* 0x00008804ff067983 */ /* 0x000ee80008100a00 */
        /* <DEDUP_REMOVED lines=45> */
[----:B----4-:R-:W-:Y:S01]  /*45590*/  ST.E desc[UR6][R2.64], R41 ;  /* 0x0000002902007985 */ /* 0x010fe2000c101906 */
[----:B--2---:R-:W-:-:S03]  /*455a0*/  IMAD R4, R39, 0xc00, R4 ;  /* 0x00000c0027047824 */ /* 0x004fc600078e0204 */
[----:B------:R-:W2:Y:S04]  /*455b0*/  LD.E R109, desc[UR6][R2.64+0x198] ;  /* 0x00019806026d7980 */ /* 0x000ea8000c101900 */
[----:B---3--:R-:W-:Y:S04]  /*455c0*/  ST.E desc[UR6][R2.64+0x4], R43 ;  /* 0x0000042b02007985 */ /* 0x008fe8000c101906 */
        /* <DEDUP_REMOVED lines=81> */
[----:B------:R-:W-:Y:S02]  /*45ae0*/  R2UR UR11, R5 ;  /* 0x00000000050b72ca */ /* 0x000fe400000e0000 */
[----:B------:R-:W-:Y:S02]  /*45af0*/  F2FP.F16.F32.PACK_AB R176, R176, R34 ;  /* 0x00000022b0b0723e */ /* 0x000fe400000000ff */
[----:B------:R-:W-:Y:S02]  /*45b00*/  F2FP.F16.F32.PACK_AB R178, R178, R33 ;  /* 0x00000021b2b2723e */ /* 0x000fe400000000ff */
[----:B------:R-:W-:Y:S02]  /*45b10*/  F2FP.F16.F32.PACK_AB R177, R177, R20 ;  /* 0x00000014b1b1723e */ /* 0x000fe400000000ff */
[----:B------:R-:W-:Y:S01]  /*45b20*/  F2FP.F16.F32.PACK_AB R179, R179, R19 ;  /* 0x00000013b3b3723e */ /* 0x000fe200000000ff */
[----:B------:R-:W-:Y:S01]  /*45b30*/  ST.E desc[UR6][R2.64+0x74], R36 ;  /* 0x0000742402007985 */ /* 0x000fe2000c101906 */
[----:B------:R-:W-:-:S02]  /*45b40*/  F2FP.F16.F32.PACK_AB R160, R160, R32 ;  /* 0x00000020a0a0723e */ /* 0x000fc400000000ff */
[----:B------:R-:W-:Y:S01]  /*45b50*/  F2FP.F16.F32.PACK_AB R162, R162, R31 ;  /* 0x0000001fa2a2723e */ /* 0x000fe200000000ff */
[----:B------:R-:W-:Y:S01]  /*45b60*/  ST.E desc[UR6][R2.64+0x7c], R38 ;  /* 0x00007c2602007985 */ /* 0x000fe2000c101906 */
[----:B------:R-:W-:Y:S02]  /*45b70*/  F2FP.F16.F32.PACK_AB R168, R168, R30 ;  /* 0x0000001ea8a8723e */ /* 0x000fe400000000ff */
[----:B------:R-:W-:Y:S01]  /*45b80*/  F2FP.F16.F32.PACK_AB R170, R170, R29 ;  /* 0x0000001daaaa723e */ /* 0x000fe200000000ff */
[----:B------:R-:W-:Y:S01]  /*45b90*/  ST.E desc[UR6][R2.64+0x84], R40 ;  /* 0x0000842802007985 */ /* 0x000fe2000c101906 */
[----:B------:R-:W-:Y:S02]  /*45ba0*/  F2FP.F16.F32.PACK_AB R180, R180, R28 ;  /* 0x0000001cb4b4723e */ /* 0x000fe400000000ff */
[----:B------:R-:W-:Y:S01]  /*45bb0*/  F2FP.F16.F32.PACK_AB R182, R182, R27 ;  /* 0x0000001bb6b6723e */ /* 0x000fe200000000ff */
[----:B------:R-:W-:Y:S01]  /*45bc0*/  ST.E desc[UR6][R2.64+0x8c], R42 ;  /* 0x00008c2a02007985 */ /* 0x000fe2000c101906 */
[----:B------:R-:W-:-:S02]  /*45bd0*/  F2FP.F16.F32.PACK_AB R184, R184, R26 ;  /* 0x0000001ab8b8723e */ /* 0x000fc400000000ff */
[----:B------:R-:W-:Y:S01]  /*45be0*/  F2FP.F16.F32.PACK_AB R186, R186, R25 ;  /* 0x00000019baba723e */ /* 0x000fe200000000ff */
[----:B------:R-:W-:Y:S01]  /*45bf0*/  ST.E desc[UR6][R2.64+0x94], R44 ;  /* 0x0000942c02007985 */ /* 0x000fe2000c101906 */
[----:B------:R-:W-:-:S03]  /*45c00*/  F2FP.F16.F32.PACK_AB R188, R188, R24 ;  /* 0x00000018bcbc723e */ /* 0x000fc600000000ff */
        /* <DEDUP_REMOVED lines=15> */
[----:B------:R-:W-:Y:S04]  /*45d00*/  ST.E desc[UR6][R2.64+0x78], R37 ;  /* 0x0000782502007985 */ /* 0x000fe8000c101906 */
[----:B------:R-:W-:Y:S04]  /*45d10*/  ST.E desc[UR6][R2.64+0x80], R39 ;  /* 0x0000802702007985 */ /* 0x000fe8000c101906 */
[----:B------:R-:W-:Y:S04]  /*45d20*/  ST.E desc[UR6][R2.64+0x88], R41 ;  /* 0x0000882902007985 */ /* 0x000fe8000c101906 */
[----:B------:R-:W-:Y:S04]  /*45d30*/  ST.E desc[UR6][R2.64+0x90], R43 ;  /* 0x0000902b02007985 */ /* 0x000fe8000c101906 */
        /* <DEDUP_REMOVED lines=76> */
[----:B------:R-:W-:Y:S01]  /*46200*/  ST.E desc[UR6][R6.64], RZ ;  /* 0x000000ff06007985 */ /* 0x000fe2000c101906 */
[----:B0-----:R-:W-:-:S06]  /*46210*/  WARPGROUP.ARRIVE ;  /* 0x00000000000079c5 */ /* 0x001fcc0000000000 */
[----:B------:R-:W-:Y:S03]  /*46220*/  HGMMA.64x256x16.F32 R24, R176, gdesc[UR8].tnspB, RZ, !UPT, gsb0 ;  /* 0x43e00008b0187df0 */ /* 0x000fe6000c0008ff */
[----:B------:R-:W-:Y:S02]  /*46230*/  WARPGROUP.DEPBAR.LE gsb0, 0x0 ;  /* 0x00008000000079c5 */ /* 0x000fe40000010000 */
        /* <DEDUP_REMOVED lines=129> */
[----:B0-----:R-:W4:Y:S04]  /*46a50*/  LD.E R24, desc[UR6][R2.64] ;  /* 0x0000000602187980 */ /* 0x001f28000c101900 */
[----:B-1----:R-:W4:Y:S04]  /*46a60*/  LD.E R25, desc[UR6][R2.64+0x4] ;  /* 0x0000040602197980 */ /* 0x002f28000c101900 */
[----:B--2---:R-:W2:Y:S04]  /*46a70*/  LD.E R26, desc[UR6][R2.64+0x8] ;  /* 0x00000806021a7980 */ /* 0x004ea8000c101900 */
[----:B---3--:R-:W2:Y:S04]  /*46a80*/  LD.E R27, desc[UR6][R2.64+0xc] ;  /* 0x00000c06021b7980 */ /* 0x008ea8000c101900 */
        /* <DEDUP_REMOVED lines=130> */
[----:B------:R-:W-:Y:S02]  /*472b0*/  F2FP.F16.F32.PACK_AB R161, R161, R18 ;  /* 0x00000012a1a1723e */ /* 0x000fe400000000ff */
[----:B------:R-:W-:-:S04]  /*472c0*/  F2FP.F16.F32.PACK_AB R163, R163, R15 ;  /* 0x0000000fa3a3723e */ /* 0x000fc800000000ff */
[----:B--2---:R-:W-:-:S06]  /*472d0*/  WARPGROUP.ARRIVE ;  /* 0x00000000000079c5 */ /* 0x004fcc0000000000 */
[----:B------:R-:W-:Y:S03]  /*472e0*/  HGMMA.64x256x16.F32 R24, R160, gdesc[UR8].tnspB, R24, gsb0 ;  /* 0x43e00008a0187df0 */ /* 0x000fe60008000818 */
        /* <DEDUP_REMOVED lines=794> */
[----:B------:R-:W-:-:S04]  /*4a490*/  F2FP.F16.F32.PACK_AB R185, R185, R10 ;  /* 0x0000000ab9b9723e */ /* 0x000fc800000000ff */
[----:B--2---:R-:W-:-:S07]  /*4a4a0*/  WARPGROUP.ARRIVE ;  /* 0x00000000000079c5 */ /* 0x004fce0000000000 */
        /* <DEDUP_REMOVED lines=263> */
[----:B------:R-:W-:-:S04]  /*4b520*/  F2FP.F16.F32.PACK_AB R191, R191, R0 ;  /* 0x00000000bfbf723e */ /* 0x000fc800000000ff */
[----:B--2---:R-:W-:-:S06]  /*4b530*/  WARPGROUP.ARRIVE ;  /* 0x00000000000079c5 */ /* 0x004fcc0000000000 */
        /* <DEDUP_REMOVED lines=131> */
[----:B------:R-:W2:Y:S04]  /*4bd70*/  LD.E R0, desc[UR6][R2.64+0x1fc] ;  /* 0x0001fc0602007980 */ /* 0x000ea8000c101900 */
[----:B------:R-:W3:Y:S04]  /*4bd80*/  LD.E R4, desc[UR6][R2.64] ;  /* 0x0000000602047980 */ /* 0x000ee8000c101900 */
        /* <DEDUP_REMOVED lines=128> */
[----:B----4-:R0:W-:Y:S04]  /*4c590*/  ST.E desc[UR6][R2.64+0x4], R5 ;  /* 0x0000040502007985 */ /* 0x0101e8000c101906 */
        /* <DEDUP_REMOVED lines=125> */
[----:B0-----:R-:W3:Y:S04]  /*4cd70*/  LDL.64 R4, [UR4+0x40] ;  /* 0x00004004ff047983 */ /* 0x001ee80008100a00 */
[----:B-1----:R-:W4:Y:S04]  /*4cd80*/  LDL.64 R6, [UR4] ;  /* 0x00000004ff067983 */ /* 0x002f280008100a00 */
[----:B---3--:R-:W3:Y:S04]  /*4cd90*/  LD.E R0, desc[UR6][R4.64] ;  /* 0x0000000604007980 */ /* 0x008ee8000c101900 */
[----:B----4-:R2:W5:Y:S01]  /*4cda0*/  LD.E R6, desc[UR6][R6.64] ;  /* 0x0000000606067980 */ /* 0x010562000c101900 */
[----:B------:R-:W-:Y:S01]  /*4cdb0*/  BSSY B0, `(.L_x_4500) ;  /* 0x0000005000007945 */ /* 0x000fe20003800000 */
[----:B---3--:R-:W-:-:S04]  /*4cdc0*/  LOP3.LUT R0, R0, 0x1, RZ, 0xfc, !PT ;  /* 0x0000000100007812 */ /* 0x008fc800078efcff */
[----:B------:R-:W-:-:S13]  /*4cdd0*/  ISETP.NE.AND P0, PT, R0, 0x3, PT ;  /* 0x000000030000780c */ /* 0x000fda0003f05270 */
[----:B--2---:R-:W-:Y:S05]  /*4cde0*/  @!P0 BRA `(.L_x_4501) ;  /* 0x0000000000048947 */ /* 0x004fea0003800000 */
[----:B------:R-:W-:Y:S01]  /*4cdf0*/  BPT.TRAP 0x1 ;  /* 0x000000040000795c */ /* 0x000fe20000300000 */
.L_x_4501:
[----:B------:R-:W-:Y:S05]  /*4ce00*/  BSYNC B0 ;  /* 0x0000000000007941 */ /* 0x000fea0003800000 */
.L_x_4500:
[----:B------:R-:W2:Y:S04]  /*4ce10*/  LD.E.64 R2, desc[UR6][R4.64+0x20] ;  /* 0x0000200604027980 */ /* 0x000ea8000c101b00 */
[----:B------:R-:W3:Y:S01]  /*4ce20*/  LD.E R0, desc[UR6][R4.64+0xc] ;  /* 0x00000c0604007980 */ /* 0x000ee2000c101900 */
[----:B------:R-:W-:Y:S01]  /*4ce30*/  IMAD.MOV.U32 R223, RZ, RZ, 0x0 ;  /* 0x00000000ffdf7424 */ /* 0x000fe200078e00ff */
[----:B--2---:R-:W-:-:S05]  /*4ce40*/  MOV R3, R2 ;  /* 0x0000000200037202 */ /* 0x004fca0000000f00 */
[----:B-----5:R-:W-:-:S05]  /*4ce50*/  IMAD R3, R6, 0x8, R3 ;  /* 0x0000000806037824 */ /* 0x020fca00078e0203 */
[----:B---3--:R-:W-:-:S04]  /*4ce60*/  PRMT R0, R0, 0x654, R3 ;  /* 0x0000065400007816 */ /* 0x008fc80000000003 */
[----:B------:R0:W-:Y:S02]  /*4ce70*/  SYNCS.ARRIVE.TRANS64.RED.A1T0 RZ, [R0+URZ], RZ ;  /* 0x000000ff00ff79a7 */ /* 0x0001e4000810043f */
[----:B0-----:R-:W-:Y:S05]  /*4ce80*/  RET.REL.NODEC R222 `(_ZN7cutlass13device_kernelIN5flash11enable_sm90INS1_16FlashAttnFwdSm90INS1_25CollectiveMainloopFwdSm90ILi2EN4cute5tupleIJNS5_1CILi1EEES8_S8_EEENS6_IJNS7_ILi128EEENS7_ILi96EEENS7_ILi64EEEEEELi256ENS_6half_tEfNS_4arch4Sm90ELb0ELb1ELb1ELb1ELb1ELb1ELb1ELb1ELb0ELb1ELb1ELb0EEENS1_21CollectiveEpilogueFwdINS6_IJSA_NS7_ILi256EEESB_EEES9_SE_SG_Li256ELb1ELb1ELb1ELb0EEENS1_36VarlenDynamicPersistentTileSchedulerILi128ELi96ELi256ELi128ELb1ELb1ELb1ELb1ELb0ELb1EEEEEEEEEvNT_6ParamsE) ;  /* 0xfffffb30de5c7950 */ /* 0x001fea0003c3ffff */
.L_x_4474:
[----:B0-----:R0:W1:Y:S02]  /*4ce90*/  SYNCS.PHASECHK.TRANS64.TRYWAIT P0, [R8+URZ], R9 ;  /* 0x00000009080075a7 */ /* 0x001064000800017f */
[----:B-1----:R-:W-:Y:S05]  /*4cea0*/  @!P0 NANOSLEEP.SYNCS 0x989680 ;  /* 0x009896800000895d */ /* 0x002fea0003900000 */
[----:B------:R-:W1:Y:S02]  /*4ceb0*/  @!P0 SYNCS.PHASECHK.TRANS64 P0, [R8+URZ], R9 ;  /* 0x00000009080085a7 */ /* 0x000e64000800007f */
[----:B-1----:R-:W-:Y:S05]  /*4cec0*/  @!P0 BRA `(.L_x_4474) ;  /* 0xfffffffc00f08947 */ /* 0x002fea000383ffff */
[----:B------:R-:W-:Y:S05]  /*4ced0*/  BRA `(.L_x_4473) ;  /* 0xffffff44007c7947 */ /* 0x000fea000383ffff */
.L_x_4476:
[----:B0-----:R0:W1:Y:S02]  /*4cee0*/  SYNCS.PHASECHK.TRANS64.TRYWAIT P0, [R8+URZ+0x32410], R9 ;  /* 0x03241009080075a7 */ /* 0x001064000800017f */
[----:B-1----:R-:W-:Y:S05]  /*4cef0*/  @!P0 NANOSLEEP.SYNCS 0x989680 ;  /* 0x009896800000895d */ /* 0x002fea0003900000 */
[----:B------:R-:W1:Y:S02]  /*4cf00*/  @!P0 SYNCS.PHASECHK.TRANS64 P0, [R8+URZ+0x32410], R9 ;  /* 0x03241009080085a7 */ /* 0x000e64000800007f */
[----:B-1----:R-:W-:Y:S05]  /*4cf10*/  @!P0 BRA `(.L_x_4476) ;  /* 0xfffffffc00f08947 */ /* 0x002fea000383ffff */
[----:B------:R-:W-:Y:S05]  /*4cf20*/  BRA `(.L_x_4502) ;  /* 0xffffff4800707947 */ /* 0x000fea000383ffff */
.L_x_4483:
[----:B0-----:R0:W1:Y:S02]  /*4cf30*/  SYNCS.PHASECHK.TRANS64.TRYWAIT P0, [R8+URZ], R9 ;  /* 0x00000009080075a7 */ /* 0x001064000800017f */
[----:B-1----:R-:W-:Y:S05]  /*4cf40*/  @!P0 NANOSLEEP.SYNCS 0x989680 ;  /* 0x009896800000895d */ /* 0x002fea0003900000 */
[----:B------:R-:W1:Y:S02]  /*4cf50*/  @!P0 SYNCS.PHASECHK.TRANS64 P0, [R8+URZ], R9 ;  /* 0x00000009080085a7 */ /* 0x000e64000800007f */
[----:B-1----:R-:W-:Y:S05]  /*4cf60*/  @!P0 BRA `(.L_x_4483) ;  /* 0xfffffffc00f08947 */ /* 0x002fea000383ffff */
[----:B------:R-:W-:Y:S05]  /*4cf70*/  BRA `(.L_x_4482) ;  /* 0xffffff4800e47947 */ /* 0x000fea000383ffff */
.L_x_4503:
        /* <DEDUP_REMOVED lines=16> */
.L_x_6569:


//--------------------- .text._ZN7cutlass13device_kernelIN5flash11enable_sm90INS1_16FlashAttnFwdSm90INS1_25CollectiveMainloopFwdSm90ILi2EN4cute5tupleIJNS5_1CILi1EEES8_S8_EEENS6_IJNS7_ILi128EEENS7_ILi96EEENS7_ILi64EEEEEELi256ENS_6half_tEfNS_4arch4Sm90ELb1ELb0ELb1ELb0ELb1ELb0ELb0ELb1ELb0ELb1ELb1ELb0EEENS1_21CollectiveEpilogueFwdINS6_IJSA_NS7_ILi256EEESB_EEES9_SE_SG_Li256ELb0ELb1ELb1ELb0EEENS1_19SingleTileSchedulerILb0ELb1ELb1ELi128EEEEEEEEEvNT_6ParamsE --------------------------
	.section	.text._ZN7cutlass13device_kernelIN5flash11enable_sm90INS1_16FlashAttnFwdSm90INS1_25CollectiveMainloopFwdSm90ILi2EN4cute5tupleIJNS5_1CILi1EEES8_S8_EEENS6_IJNS7_ILi128EEENS7_ILi96EEENS7_ILi64EEEEEELi256ENS_6half_tEfNS_4arch4Sm90ELb1ELb0ELb1ELb0ELb1ELb0ELb0ELb1ELb0ELb1ELb1ELb0EEENS1_21CollectiveEpilogueFwdINS6_IJSA_NS7_ILi256EEESB_EEES9_SE_SG_Li256ELb0ELb1ELb1ELb0EEENS1_19SingleTileSchedulerILb0ELb1ELb1ELi128EEEEEEEEEvNT_6ParamsE,"ax",@progbits
	.align	128
.text._ZN7cutlass13device_kernelIN5flash11enable_sm90INS1_16FlashAttnFwdSm90INS1_25CollectiveMainloopFwdSm90ILi2EN4cute5tupleIJNS5_1CILi1EEES8_S8_EEENS6_IJNS7_ILi128EEENS7_ILi96EEENS7_ILi64EEEEEELi256ENS_6half_tEfNS_4arch4Sm90ELb1ELb0ELb1ELb0ELb1ELb0ELb0ELb1ELb0ELb1ELb1ELb0EEENS1_21CollectiveEpilogueFwdINS6_IJSA_NS7_ILi256EEESB_EEES9_SE_SG_Li256ELb0ELb1ELb1ELb0EEENS1_19SingleTileSchedulerILb0ELb1ELb1ELi128EEEEEEEEEvNT_6ParamsE:
        .type           _ZN7cutlass13device_kernelIN5flash11enable_sm90INS1_16FlashAttnFwdSm90INS1_25CollectiveMainloopFwdSm90ILi2EN4cute5tupleIJNS5_1CILi1EEES8_S8_EEENS6_IJNS7_ILi128EEENS7_ILi96EEENS7_ILi64EEEEEELi256ENS_6half_tEfNS_4arch4Sm90ELb1ELb0ELb1ELb0ELb1ELb0ELb0ELb1ELb0ELb1ELb1ELb0EEENS1_21CollectiveEpilogueFwdINS6_IJSA_NS7_ILi256EEESB_EEES9_SE_SG_Li256ELb0ELb1ELb1ELb0EEENS1_19SingleTileSchedulerILb0ELb1ELb1ELi128EEEEEEEEEvNT_6ParamsE,@function
        .size           _ZN7cutlass13device_kernelIN5flash11enable_sm90INS1_16FlashAttnFwdSm90INS1_25CollectiveMainloopFwdSm90ILi2EN4cute5tupleIJNS5_1CILi1EEES8_S8_EEENS6_IJNS7_ILi128EEENS7_ILi96EEENS7_ILi64EEEEEELi256ENS_6half_tEfNS_4arch4Sm90ELb1ELb0ELb1ELb0ELb1ELb0ELb0ELb1ELb0ELb1ELb1ELb0EEENS1_21CollectiveEpilogueFwdINS6_IJSA_NS7_ILi256EEESB_EEES9_SE_SG_Li256ELb0ELb1ELb1ELb0EEENS1_19SingleTileSchedulerILb0ELb1ELb1ELi128EEEEEEEEEvNT_6ParamsE,(.L_x_6571 - _ZN7cutlass13device_kernelIN5flash11enable_sm90INS1_16FlashAttnFwdSm90INS1_25CollectiveMainloopFwdSm90ILi2EN4cute5tupleIJNS5_1CILi1EEES8_S8_EEENS6_IJNS7_ILi128EEENS7_ILi96EEENS7_ILi64EEEEEELi256ENS_6half_tEfNS_4arch4Sm90ELb1ELb0ELb1ELb0ELb1ELb0ELb0ELb1ELb0ELb1ELb1ELb0EEENS1_21CollectiveEpilogueFwdINS6_IJSA_NS7_ILi256EEESB_EEES9_SE_SG_Li256ELb0ELb1ELb1ELb0EEENS1_19SingleTileSchedulerILb0ELb1ELb1ELi128EEEEEEEEEvNT_6ParamsE)
        .other          _ZN7cutlass13device_kernelIN5flash11enable_sm90INS1_16FlashAttnFwdSm90INS1_25CollectiveMainloopFwdSm90ILi2EN4cute5tupleIJNS5_1CILi1EEES8_S8_EEENS6_IJNS7_ILi128EEENS7_ILi96EEENS7_ILi64EEEEEELi256ENS_6half_tEfNS_4arch4Sm90ELb1ELb0ELb1ELb0ELb1ELb0ELb0ELb1ELb0ELb1ELb1ELb0EEENS1_21CollectiveEpilogueFwdINS6_IJSA_NS7_ILi256EEESB_EEES9_SE_SG_Li256ELb0ELb1ELb1ELb0EEENS1_19SingleTileSchedulerILb0ELb1ELb1ELi128EEEEEEEEEvNT_6ParamsE,@"STO_CUDA_ENTRY STV_DEFAULT"
_ZN7cutlass13device_kernelIN5flash11enable_sm90INS1_16FlashAttnFwdSm90INS1_25CollectiveMainloopFwdSm90ILi2EN4cute5tupleIJNS5_1CILi1EEES8_S8_EEENS6_IJNS7_ILi128EEENS7_ILi96EEENS7_ILi64EEEEEELi256ENS_6half_tEfNS_4arch4Sm90ELb1ELb0ELb1ELb0ELb1ELb0ELb0ELb1ELb0ELb1ELb1ELb0EEENS1_21CollectiveEpilogueFwdINS6_IJSA_NS7_ILi256EEESB_EEES9_SE_SG_Li256ELb0ELb1ELb1ELb0EEENS1_19SingleTileSchedulerILb0ELb1ELb1ELi128EEEEEEEEEvNT_6ParamsE:
        /* <DEDUP_REMOVED lines=44> */
.L_x_4504:
        /* <DEDUP_REMOVED lines=22> */
.L_x_4505:
        /* <DEDUP_REMOVED lines=18> */
.L_x_4506:
        /* <DEDUP_REMOVED lines=22> */
.L_x_4507:
        /* <DEDUP_REMOVED lines=23> */
.L_x_4508:
        /* <DEDUP_REMOVED lines=9> */
.L_x_4511:
        /* <DEDUP_REMOVED lines=20> */
[----:B------:R-:W0:Y:S01]  /*09e0*/  S2UR UR45, SR_CTAID.X ;  /* 0x00000000002d79c3 */ /* 0x000e220000002500 */
[----:B------:R-:W-:Y:S01]  /*09f0*/  ULDC UR4, c[0x0][0x448] ;  /* 0x0001120000047ab9 */ /* 0x000fe20000000800 */
[----:B------:R-:W-:Y:S01]  /*0a00*/  ULDC UR40, c[0x0][0x424] ;  /* 0x0001090000287ab9 */ /* 0x000fe20000000800 */
[----:B------:R-:W-:Y:S01]  /*0a10*/  UISETP.NE.AND UP1, UPT, UR4, 0x1, UPT ;  /* 0x000000010400788c */ /* 0x000fe2000bf25270 */
[----:B------:R-:W-:Y:S02]  /*0a20*/  ULDC UR44, c[0x0][0x2f0] ;  /* 0x0000bc00002c7ab9 */ /* 0x000fe40000000800 */
[----:B------:R-:W-:Y:S01]  /*0a30*/  ULDC.64 UR4, c[0x0][0x418] ;  /* 0x0001060000047ab9 */ /* 0x000fe20000000a00 */
[----:B------:R-:W-:Y:S01]  /*0a40*/  ULDC UR7, c[0x0][0x288] ;  /* 0x0000a20000077ab9 */ /* 0x000fe20000000800 */
[----:B------:R-:W-:Y:S02]  /*0a50*/  UISETP.NE.U32.AND UP0, UPT, UR4, URZ, UPT ;  /* 0x0000003f0400728c */ /* 0x000fe4000bf05070 */
[----:B------:R-:W-:-:S02]  /*0a60*/  UP2UR UR43, UPR, URZ, 0x2 ;  /* 0x000000023f2b7883 */ /* 0x000fc40008000000 */
[----:B------:R-:W-:Y:S02]  /*0a70*/  UISETP.NE.AND.EX UP0, UPT, UR5, URZ, UPT, UP0 ;  /* 0x0000003f0500728c */ /* 0x000fe4000bf05300 */
[----:B------:R-:W-:Y:S01]  /*0a80*/  @UP1 ULDC UR4, c[0x0][0x44c] ;  /* 0x0001130000041ab9 */ /* 0x000fe20000000800 */
[----:B------:R-:W-:Y:S01]  /*0a90*/  @UP1 ULDC UR8, c[0x0][0x450] ;  /* 0x0001140000081ab9 */ /* 0x000fe20000000800 */
[----:B------:R-:W-:Y:S02]  /*0aa0*/  USEL UR40, UR40, 0x1, UP0 ;  /* 0x0000000128287887 */ /* 0x000fe40008000000 */
[----:B------:R-:W-:Y:S02]  /*0ab0*/  USHF.R.U32.HI UR10, URZ, 0x10, UR41 ;  /* 0x000000103f0a7899 */ /* 0x000fe40008011629 */
[----:B------:R-:W-:Y:S02]  /*0ac0*/  UIMAD UR44, UR40, UR44, URZ ;  /* 0x0000002c282c72a4 */ /* 0x000fe4000f8e023f */
[----:B------:R-:W-:-:S02]  /*0ad0*/  ULOP3.LUT UR41, UR41, 0xffff, URZ, 0xc0, !UPT ;  /* 0x0000ffff29297892 */ /* 0x000fc4000f8ec03f */
[----:B0-----:R-:W-:-:S04]  /*0ae0*/  USHF.L.U32 UR45, UR45, 0x7, URZ ;  /* 0x000000072d2d7899 */ /* 0x001fc8000800063f */
[----:B------:R-:W-:-:S04]  /*0af0*/  UIADD3 UR6, UR45, 0x7f, URZ ;  /* 0x0000007f2d067890 */ /* 0x000fc8000fffe03f */
[----:B------:R-:W-:Y:S02]  /*0b00*/  UIMAD.WIDE.U32 UR4, UR6, UR4, URZ ;  /* 0x00000004060472a5 */ /* 0x000fe4000f8e003f */
[----:B------:R-:W-:Y:S02]  /*0b10*/  UIADD3 UR4, UR44, 0x5f, URZ ;  /* 0x0000005f2c047890 */ /* 0x000fe4000fffe03f */
[----:B------:R-:W-:Y:S02]  /*0b20*/  @UP1 USHF.R.U32.HI UR6, URZ, UR8, UR5 ;  /* 0x000000083f061299 */ /* 0x000fe40008011605 */
[----:B------:R-:W-:-:S04]  /*0b30*/  UIADD3 UR5, UR44, 0x60, -UR7 ;  /* 0x000000602c057890 */ /* 0x000fc8000fffe807 */
[----:B------:R-:W-:Y:S02]  /*0b40*/  UIADD3 UR6, UR5, UR6, URZ ;  /* 0x0000000605067290 */ /* 0x000fe4000fffe03f */
[----:B------:R-:W-:Y:S02]  /*0b50*/  UIMAD.WIDE UR4, UR4, 0x2aaaaaab, URZ ;  /* 0x2aaaaaab040478a5 */ /* 0x000fe4000f8e023f */
[----:B------:R-:W-:Y:S02]  /*0b60*/  UIMAD.WIDE UR6, UR6, 0x2aaaaaab, URZ ;  /* 0x2aaaaaab060678a5 */ /* 0x000fe4000f8e023f */
[----:B------:R-:W-:Y:S02]  /*0b70*/  USHF.R.U32.HI UR4, URZ, 0x1f, UR5 ;  /* 0x0000001f3f047899 */ /* 0x000fe40008011605 */
[----:B------:R-:W-:Y:S02]  /*0b80*/  USHF.R.U32.HI UR6, URZ, 0x1f, UR7 ;  /* 0x0000001f3f067899 */ /* 0x000fe40008011607 */
[----:B------:R-:W-:-:S02]  /*0b90*/  ULEA.HI.SX32 UR4, UR5, UR4, 0x1c ;  /* 0x0000000405047291 */ /* 0x000fc4000f8fe23f */
[----:B------:R-:W-:-:S04]  /*0ba0*/  ULEA.HI.SX32 UR6, UR7, UR6, 0x1c ;  /* 0x0000000607067291 */ /* 0x000fc8000f8fe23f */
[----:B------:R-:W-:-:S04]  /*0bb0*/  UISETP.LT.AND UP0, UPT, UR4, UR6, UPT ;  /* 0x000000060400728c */ /* 0x000fc8000bf01270 */
[----:B------:R-:W-:Y:S02]  /*0bc0*/  USEL UR9, UR4, UR6, UP0 ;  /* 0x0000000604097287 */ /* 0x000fe40008000000 */
[----:B------:R-:W-:Y:S02]  /*0bd0*/  UISETP.NE.AND UP0, UPT, UR10, URZ, UPT ;  /* 0x0000003f0a00728c */ /* 0x000fe4000bf05270 */
[----:B------:R-:W-:Y:S01]  /*0be0*/  UISETP.GE.AND UP1, UPT, UR9, 0x1, UPT ;  /* 0x000000010900788c */ /* 0x000fe2000bf26270 */
[----:B------:R-:W-:-:S05]  /*0bf0*/  UMOV UR4, URZ ;  /* 0x0000003f00047c82 */ /* 0x000fca0008000000 */
[----:B------:R-:W-:-:S03]  /*0c00*/  PLOP3.LUT P0, PT, PT, PT, UP1, 0x80, 0x0 ;  /* 0x000000000000781c */ /* 0x000fc60003f0f018 */
[----:B------:R-:W-:-:S10]  /*0c10*/  @!UP0 ULDC UR10, c[0x0][0x9f0] ;  /* 0x00027c00000a8ab9 */ /* 0x000fd40000000800 */
[----:B------:R-:W-:Y:S05]  /*0c20*/  @!P0 BRA `(.L_x_4513) ;  /* 0x0000000000848947 */ /* 0x000fea0003800000 */
[----:B------:R-:W-:Y:S01]  /*0c30*/  IMAD.U32 R4, RZ, RZ, UR10 ;  /* 0x0000000aff047e24 */ /* 0x000fe2000f8e00ff */
[----:B------:R-:W-:Y:S01]  /*0c40*/  UIADD3 UR6, UR10, -0x1, UR9 ;  /* 0xffffffff0a067890 */ /* 0x000fe2000fffe009 */
[----:B------:R-:W-:-:S03]  /*0c50*/  UMOV UR4, URZ ;  /* 0x0000003f00047c82 */ /* 0x000fc60008000000 */
[-C--:B------:R-:W-:Y:S02]  /*0c60*/  IABS R0, R4.reuse ;  /* 0x0000000400007213 */ /* 0x080fe40000000000 */
[----:B------:R-:W-:Y:S01]  /*0c70*/  MOV R5, UR6 ;  /* 0x0000000600057c02 */ /* 0x000fe20008000f00 */
[----:B------:R-:W-:Y:S01]  /*0c80*/  ULOP3.LUT UR6, UR6, UR10, URZ, 0x3c, !UPT ;  /* 0x0000000a06067292 */ /* 0x000fe2000f8e3c3f */
[----:B------:R-:W-:Y:S02]  /*0c90*/  R2UR UR11, R0 ;  /* 0x00000000000b72ca */ /* 0x000fe400000e0000 */
[----:B------:R-:W-:Y:S02]  /*0ca0*/  IABS R5, R5 ;  /* 0x0000000500057213 */ /* 0x000fe40000000000 */
[----:B------:R-:W-:-:S03]  /*0cb0*/  IABS R6, R4 ;  /* 0x0000000400067213 */ /* 0x000fc60000000000 */
        /* <DEDUP_REMOVED lines=24> */
.L_x_4513:
[----:B------:R-:W-:Y:S02]  /*0e40*/  UIMAD UR41, UR41, UR4, URZ ;  /* 0x00000004292972a4 */ /* 0x000fe4000f8e023f */
[----:B------:R-:W-:Y:S01]  /*0e50*/  IMAD.U32 R3, RZ, RZ, UR4 ;  /* 0x00000004ff037e24 */ /* 0x000fe2000f8e00ff */
[----:B------:R-:W-:Y:S01]  /*0e60*/  MOV R0, UR9 ;  /* 0x0000000900007c02 */ /* 0x000fe20008000f00 */
[----:B------:R-:W-:Y:S01]  /*0e70*/  VIADD R16, R16, 0xffffff80 ;  /* 0xffffff8010107836 */ /* 0x000fe20000000000 */
[----:B------:R-:W-:Y:S01]  /*0e80*/  PLOP3.LUT P0, PT, PT, PT, PT, 0x80, 0x0 ;  /* 0x000000000000781c */ /* 0x000fe20003f0f070 */
[----:B------:R-:W-:Y:S01]  /*0e90*/  IMAD.MOV.U32 R4, RZ, RZ, RZ ;  /* 0x000000ffff047224 */ /* 0x000fe200078e00ff */
[----:B------:R-:W-:Y:S02]  /*0ea0*/  VIADDMNMX R0, R3, UR41, R0, PT ;  /* 0x0000002903007c46 */ /* 0x000fe4000b800100 */
[----:B------:R-:W-:Y:S02]  /*0eb0*/  CS2R R150, SRZ ;  /* 0x0000000000967805 */ /* 0x000fe4000001ff00 */
[----:B------:R-:W-:-:S02]  /*0ec0*/  MOV R3, RZ ;  /* 0x000000ff00037202 */ /* 0x000fc40000000f00 */
        /* <DEDUP_REMOVED lines=92> */
[----:B------:R-:W-:Y:S01]  /*1490*/  MOV R10, UR6 ;  /* 0x00000006000a7c02 */ /* 0x000fe20008000f00 */
[----:B------:R-:W-:Y:S01]  /*14a0*/  IMAD.U32 R6, RZ, RZ, UR4 ;  /* 0x00000004ff067e24 */ /* 0x000fe2000f8e00ff */
[----:B------:R-:W-:Y:S01]  /*14b0*/  MOV R12, 0x1 ;  /* 0x00000001000c7802 */ /* 0x000fe20000000f00 */
[----:B------:R-:W-:-:S02]  /*14c0*/  IMAD.U32 R7, RZ, RZ, UR5 ;  /* 0x00000005ff077e24 */ /* 0x000fc4000f8e00ff */
[----:B------:R-:W-:Y:S02]  /*14d0*/  IMAD.U32 R11, RZ, RZ, UR7 ;  /* 0x00000007ff0b7e24 */ /* 0x000fe4000f8e00ff */
[----:B------:R-:W-:Y:S02]  /*14e0*/  IMAD.MOV.U32 R8, RZ, RZ, 0x70 ;  /* 0x00000070ff087424 */ /* 0x000fe400078e00ff */
[----:B0-----:R-:W-:-:S07]  /*14f0*/  IMAD.MOV.U32 R13, RZ, RZ, RZ ;  /* 0x000000ffff0d7224 */ /* 0x001fce00078e00ff */
[----:B------:R-:W-:-:S07]  /*1500*/  LEPC R20, `(.L_x_4515) ;  /* 0x000000001014794e */ /* 0x000fce0000000000 */
[----:B-1----:R-:W-:Y:S05]  /*1510*/  CALL.ABS.NOINC R14 ;  /* 0x000000000e007343 */ /* 0x002fea0003c00000 */
.L_x_4515:
[----:B------:R-:W-:Y:S01]  /*1520*/  SHF.L.U32 R10, RZ, 0x1f, RZ ;  /* 0x0000001fff0a7819 */ /* 0x000fe200000006ff */
[----:B------:R-:W-:-:S03]  /*1530*/  VIADD R3, R2, 0x8 ;  /* 0x0000000802037836 */ /* 0x000fc60000000000 */
[----:B------:R-:W0:Y:S02]  /*1540*/  SYNCS.PHASECHK.TRANS64.TRYWAIT P0, [UR42+0x22800], R10 ;  /* 0x0228000aff0075a7 */ /* 0x000e24000800016a */
[----:B0-----:R-:W-:Y:S05]  /*1550*/  @!P0 BRA `(.L_x_4516) ;  /* 0x000000d800808947 */ /* 0x001fea0003800000 */
.L_x_4600:
[----:B------:R-:W-:Y:S05]  /*1560*/  WARPSYNC.ALL ;  /* 0x0000000000007948 */ /* 0x000fea0003800000 */
[----:B------:R-:W-:Y:S01]  /*1570*/  ULOP3.LUT UR4, UR39, 0x1, URZ, 0xfc, !UPT ;  /* 0x0000000127047892 */ /* 0x000fe2000f8efc3f */
[----:B------:R1:W-:Y:S03]  /*1580*/  BAR.SYNC.DEFER_BLOCKING R3, 0x100 ;  /* 0x000400030000751d */ /* 0x0003e60000010000 */
[----:B------:R-:W-:-:S06]  /*1590*/  UISETP.NE.AND UP0, UPT, UR4, 0x3, UPT ;  /* 0x000000030400788c */ /* 0x000fcc000bf05270 */
[----:B------:R-:W-:-:S13]  /*15a0*/  PLOP3.LUT P0, PT, PT, PT, UP0, 0x80, 0x0 ;  /* 0x000000000000781c */ /* 0x000fda0003f0f008 */
[----:B-1----:R-:W-:Y:S05]  /*15b0*/  @!P0 BRA `(.L_x_4517) ;  /* 0x0000000000048947 */ /* 0x002fea0003800000 */
[----:B------:R-:W-:Y:S01]  /*15c0*/  BPT.TRAP 0x1 ;  /* 0x000000040000795c */ /* 0x000fe20000300000 */
.L_x_4517:
[----:B------:R1:W2:Y:S01]  /*15d0*/  SYNCS.PHASECHK.TRANS64.TRYWAIT P1, [UR42+0x22830], R10 ;  /* 0x0228300aff0075a7 */ /* 0x0002a2000802016a */
[----:B------:R-:W-:Y:S05]  /*15e0*/  @!P0 BRA `(.L_x_4518) ;  /* 0x0000000000048947 */ /* 0x000fea0003800000 */
[----:B------:R-:W-:Y:S01]  /*15f0*/  BPT.TRAP 0x1 ;  /* 0x000000040000795c */ /* 0x000fe20000300000 */
.L_x_4518:
[----:B--2---:R-:W-:Y:S05]  /*1600*/  @P1 BRA `(.L_x_4519) ;  /* 0x0000000000081947 */ /* 0x004fea0003800000 */
[----:B------:R-:W2:Y:S02]  /*1610*/  SYNCS.PHASECHK.TRANS64.TRYWAIT P1, [UR42+0x22830], R10 ;  /* 0x0228300aff0075a7 */ /* 0x000ea4000802016a */
[----:B--2---:R-:W-:Y:S05]  /*1620*/  @!P1 BRA `(.L_x_4520) ;  /* 0x000000d800649947 */ /* 0x004fea0003800000 */
.L_x_4519:
        /* <DEDUP_REMOVED lines=38> */
.L_x_4521:
[----:B------:R-:W-:Y:S01]  /*1890*/  LOP3.LUT R7, R18, 0xffffff80, RZ, 0xc0, !PT ;  /* 0xffffff8012077812 */ /* 0x000fe200078ec0ff */
[----:B------:R-:W-:Y:S01]  /*18a0*/  UISETP.NE.AND UP0, UPT, UR43, URZ, UPT ;  /* 0x0000003f2b00728c */ /* 0x000fe2000bf05270 */
[----:B------:R-:W-:Y:S01]  /*18b0*/  LEA.HI R17, R17, R16, RZ, 0x2 ;  /* 0x0000001011117211 */ /* 0x000fe200078f10ff */
[----:B------:R-:W-:Y:S01]  /*18c0*/  ULDC UR5, c[0x0][0x9d8] ;  /* 0x0002760000057ab9 */ /* 0x000fe20000000800 */
[----:B------:R-:W-:Y:S01]  /*18d0*/  IADD3 R7, R16, -R7, RZ ;  /* 0x8000000710077210 */ /* 0x000fe20007ffe0ff */
[----:B------:R-:W-:Y:S01]  /*18e0*/  FMUL.FTZ R24, R24, UR5 ;  /* 0x0000000518187c20 */ /* 0x000fe20008410000 */
[----:B------:R-:W-:Y:S01]  /*18f0*/  LOP3.LUT R17, R17, 0xfffffffc, RZ, 0xc0, !PT ;  /* 0xfffffffc11117812 */ /* 0x000fe200078ec0ff */
[----:B------:R-:W-:Y:S01]  /*1900*/  FMUL.FTZ R25, R25, UR5 ;  /* 0x0000000519197c20 */ /* 0x000fe20008410000 */
[----:B------:R-:W-:Y:S01]  /*1910*/  SHF.R.S32.HI R6, RZ, 0x1f, R7 ;  /* 0x0000001fff067819 */ /* 0x000fe20000011407 */
[----:B------:R-:W-:Y:S01]  /*1920*/  ULDC UR14, c[0x0][0x288] ;  /* 0x0000a200000e7ab9 */ /* 0x000fe20000000800 */
[----:B------:R-:W-:Y:S01]  /*1930*/  LEA.HI R12, R19, R19, RZ, 0x1 ;  /* 0x00000013130c7211 */ /* 0x000fe200078f08ff */
[----:B------:R-:W-:Y:S01]  /*1940*/  IMAD.IADD R17, R16, 0x1, -R17 ;  /* 0x0000000110117824 */ /* 0x000fe200078e0a11 */
[CC--:B------:R-:W-:Y:S01]  /*1950*/  LEA.HI R8, R6.reuse, R7.reuse, RZ, 0x2 ;  /* 0x0000000706087211 */ /* 0x0c0fe200078f10ff */
[----:B------:R-:W-:Y:S01]  /*1960*/  @UP0 ULDC UR4, c[0x0][0x44c] ;  /* 0x0001130000040ab9 */ /* 0x000fe20000000800 */
[----:B------:R-:W-:Y:S01]  /*1970*/  LEA.HI R9, R6, R7, RZ, 0x5 ;  /* 0x0000000706097211 */ /* 0x000fe200078f28ff */
[----:B------:R-:W2:Y:S01]  /*1980*/  MUFU.TANH R24, R24 ;  /* 0x0000001800187308 */ /* 0x000ea20000002400 */
[--C-:B------:R-:W-:Y:S01]  /*1990*/  SHF.R.S32.HI R6, RZ, 0x2, R8.reuse ;  /* 0x00000002ff067819 */ /* 0x100fe20000011408 */
[----:B------:R-:W-:Y:S01]  /*19a0*/  FMUL.FTZ R28, R28, UR5 ;  /* 0x000000051c1c7c20 */ /* 0x000fe20008410000 */
[----:B------:R-:W-:Y:S01]  /*19b0*/  SHF.R.S32.HI R11, RZ, 0x1f, R8 ;  /* 0x0000001fff0b7819 */ /* 0x000fe20000011408 */
[----:B------:R-:W-:Y:S01]  /*19c0*/  FMUL.FTZ R29, R29, UR5 ;  /* 0x000000051d1d7c20 */ /* 0x000fe20008410000 */
[----:B------:R-:W-:Y:S01]  /*19d0*/  SHF.R.S32.HI R9, RZ, 0x5, R9 ;  /* 0x00000005ff097819 */ /* 0x000fe20000011409 */
[----:B------:R-:W-:Y:S01]  /*19e0*/  FMUL.FTZ R32, R32, UR5 ;  /* 0x0000000520207c20 */ /* 0x000fe20008410000 */
[-C--:B------:R-:W-:Y:S01]  /*19f0*/  LEA.HI R11, R11, R6.reuse, RZ, 0x3 ;  /* 0x000000060b0b7211 */ /* 0x080fe200078f18ff */
[----:B------:R-:W4:Y:S01]  /*1a00*/  MUFU.TANH R14, R25 ;  /* 0x00000019000e7308 */ /* 0x000f220000002400 */
[----:B------:R-:W-:Y:S01]  /*1a10*/  LEA R13, R9, UR45, 0x4 ;  /* 0x0000002d090d7c11 */ /* 0x000fe2000f8e20ff */
[----:B------:R-:W-:Y:S01]  /*1a20*/  FMUL.FTZ R33, R33, UR5 ;  /* 0x0000000521217c20 */ /* 0x000fe20008410000 */
[----:B------:R-:W-:Y:S01]  /*1a30*/  LOP3.LUT R11, R11, 0xfffffff8, RZ, 0xc0, !PT ;  /* 0xfffffff80b0b7812 */ /* 0x000fe200078ec0ff */
[----:B------:R-:W-:Y:S01]  /*1a40*/  FMUL.FTZ R36, R36, UR5 ;  /* 0x0000000524247c20 */ /* 0x000fe20008410000 */
[----:B------:R-:W-:Y:S01]  /*1a50*/  LOP3.LUT R12, R12, 0x3fffffe, RZ, 0xc0, !PT ;  /* 0x03fffffe0c0c7812 */ /* 0x000fe200078ec0ff */
[----:B------:R-:W-:Y:S01]  /*1a60*/  FMUL.FTZ R37, R37, UR5 ;  /* 0x0000000525257c20 */ /* 0x000fe20008410000 */
[----:B------:R-:W-:Y:S01]  /*1a70*/  LEA.HI R9, R17, R17, RZ, 0x1 ;  /* 0x0000001111097211 */ /* 0x000fe200078f08ff */
[----:B------:R-:W5:Y:S01]  /*1a80*/  MUFU.TANH R15, R28 ;  /* 0x0000001c000f7308 */ /* 0x000f620000002400 */
[----:B------:R-:W-:Y:S01]  /*1a90*/  IADD3 R11, R13, R6, -R11 ;  /* 0x000000060d0b7210 */ /* 0x000fe20007ffe80b */
[----:B------:R-:W-:Y:S01]  /*1aa0*/  IMAD.IADD R12, R19, 0x1, -R12 ;  /* 0x00000001130c7824 */ /* 0x000fe200078e0a0c */
[----:B------:R-:W-:Y:S01]  /*1ab0*/  LOP3.LUT R6, R9, 0x1ffffffe, RZ, 0xc0, !PT ;  /* 0x1ffffffe09067812 */ /* 0x000fe200078ec0ff */
[----:B------:R-:W-:Y:S01]  /*1ac0*/  FMUL.FTZ R40, R40, UR5 ;  /* 0x0000000528287c20 */ /* 0x000fe20008410000 */
[----:B------:R-:W-:Y:S01]  /*1ad0*/  PLOP3.LUT P1, PT, PT, PT, UP0, 0x80, 0x0 ;  /* 0x000000000000781c */ /* 0x000fe20003f2f008 */
[----:B------:R-:W-:Y:S01]  /*1ae0*/  IMAD R11, R12, 0x40, R11 ;  /* 0x000000400c0b7824 */ /* 0x000fe200078e020b */
[----:B------:R-:W-:Y:S01]  /*1af0*/  IADD3 R6, R17, -R6, RZ ;  /* 0x8000000611067210 */ /* 0x000fe20007ffe0ff */
[----:B------:R-:W1:Y:S01]  /*1b00*/  MUFU.TANH R29, R29 ;  /* 0x0000001d001d7308 */ /* 0x000e620000002400 */
[----:B------:R-:W-:Y:S01]  /*1b10*/  PLOP3.LUT P2, PT, PT, PT, UP0, 0x80, 0x0 ;  /* 0x000000000000781c */ /* 0x000fe20003f4f008 */
[----:B------:R-:W-:Y:S01]  /*1b20*/  FMUL.FTZ R41, R41, UR5 ;  /* 0x0000000529297c20 */ /* 0x000fe20008410000 */
[----:B------:R-:W-:Y:S01]  /*1b30*/  LOP3.LUT R8, R8, 0x7ffffffc, RZ, 0xc0, !PT ;  /* 0x7ffffffc08087812 */ /* 0x000fe200078ec0ff */
[----:B------:R-:W-:-:S02]  /*1b40*/  IMAD R6, R6, 0x8, R11 ;  /* 0x0000000806067824 */ /* 0x000fc400078e020b */
[----:B------:R-:W-:Y:S01]  /*1b50*/  FMUL.FTZ R44, R44, UR5 ;  /* 0x000000052c2c7c20 */ /* 0x000fe20008410000 */
[----:B------:R-:W-:Y:S01]  /*1b60*/  FMUL.FTZ R45, R45, UR5 ;  /* 0x000000052d2d7c20 */ /* 0x000fe20008410000 */
[----:B------:R-:W-:Y:S01]  /*1b70*/  FMUL.FTZ R48, R48, UR5 ;  /* 0x0000000530307c20 */ /* 0x000fe20008410000 */
[----:B------:R-:W-:Y:S01]  /*1b80*/  IMAD.IADD R7, R7, 0x1, -R8 ;  /* 0x0000000107077824 */ /* 0x000fe200078e0a08 */
[----:B------:R-:W-:Y:S01]  /*1b90*/  MOV R9, R6 ;  /* 0x0000000600097202 */ /* 0x000fe20000000f00 */
[----:B------:R-:W-:Y:S01]  /*1ba0*/  @P1 IMAD.HI.U32 R11, R6, UR4, RZ ;  /* 0x00000004060b1c27 */ /* 0x000fe2000f8e00ff */
[----:B------:R-:W-:Y:S01]  /*1bb0*/  @UP0 ULDC UR4, c[0x0][0x450] ;  /* 0x0001140000040ab9 */ /* 0x000fe20000000800 */
[----:B------:R-:W3:Y:S02]  /*1bc0*/  MUFU.TANH R32, R32 ;  /* 0x0000002000207308 */ /* 0x000ee40000002400 */
[----:B------:R-:W-:Y:S01]  /*1bd0*/  FMUL.FTZ R49, R49, UR5 ;  /* 0x0000000531317c20 */ /* 0x000fe20008410000 */
[----:B------:R-:W-:Y:S01]  /*1be0*/  FMUL.FTZ R52, R52, UR5 ;  /* 0x0000000534347c20 */ /* 0x000fe20008410000 */
[----:B------:R-:W-:Y:S01]  /*1bf0*/  @P2 SHF.R.U32.HI R9, RZ, UR4, R11 ;  /* 0x00000004ff092c19 */ /* 0x000fe2000801160b */
[----:B------:R-:W-:Y:S01]  /*1c00*/  UIMAD UR4, UR46, -0x60, UR44 ;  /* 0xffffffa02e0478a4 */ /* 0x000fe2000f8e022c */
[----:B------:R-:W-:Y:S01]  /*1c10*/  MOV R11, UR14 ;  /* 0x0000000e000b7c02 */ /* 0x000fe20008000f00 */
[----:B------:R-:W-:Y:S01]  /*1c20*/  FMUL.FTZ R53, R53, UR5 ;  /* 0x0000000535357c20 */ /* 0x000fe20008410000 */
[----:B------:R-:W-:Y:S01]  /*1c30*/  FMUL.FTZ R4, R26, UR5 ;  /* 0x000000051a047c20 */ /* 0x000fe20008410000 */
[----:B------:R-:W2:Y:S01]  /*1c40*/  SHFL.IDX PT, R12, R9, RZ, 0x1c1f ;  /* 0x001c1fff090c7589 */ /* 0x000ea200000e0000 */
[----:B------:R-:W-:Y:S01]  /*1c50*/  UIADD3 UR4, UR4, 0x60, URZ ;  /* 0x0000006004047890 */ /* 0x000fe2000fffe03f */
[----:B------:R-:W3:Y:S01]  /*1c60*/  MUFU.TANH R33, R33 ;  /* 0x0000002100217308 */ /* 0x000ee20000002400 */
[----:B------:R-:W-:Y:S01]  /*1c70*/  FMUL.FTZ R56, R56, UR5 ;  /* 0x0000000538387c20 */ /* 0x000fe20008410000 */
[----:B0-----:R-:W-:Y:S01]  /*1c80*/  FMUL.FTZ R5, R27, UR5 ;  /* 0x000000051b057c20 */ /* 0x001fe20008410000 */
[----:B------:R-:W-:Y:S01]  /*1c90*/  FMUL.FTZ R57, R57, UR5 ;  /* 0x0000000539397c20 */ /* 0x000fe20008410000 */
[----:B------:R-:W-:Y:S01]  /*1ca0*/  FMUL.FTZ R60, R60, UR5 ;  /* 0x000000053c3c7c20 */ /* 0x000fe20008410000 */
[----:B------:R-:W-:-:S02]  /*1cb0*/  IMAD.U32 R8, RZ, RZ, UR4 ;  /* 0x00000004ff087e24 */ /* 0x000fc4000f8e00ff */
[----:B------:R-:W-:Y:S01]  /*1cc0*/  FMUL.FTZ R30, R30, UR5 ;  /* 0x000000051e1e7c20 */ /* 0x000fe20008410000 */
[----:B------:R-:W-:Y:S01]  /*1cd0*/  FMUL.FTZ R61, R61, UR5 ;  /* 0x000000053d3d7c20 */ /* 0x000fe20008410000 */
[----:B------:R-:W0:Y:S01]  /*1ce0*/  MUFU.TANH R36, R36 ;  /* 0x0000002400247308 */ /* 0x000e220000002400 */
[----:B------:R-:W-:Y:S02]  /*1cf0*/  IMAD R8, R7, -0x2, R8 ;  /* 0xfffffffe07087824 */ /* 0x000fe400078e0208 */
[----:B------:R-:W-:Y:S01]  /*1d00*/  FMUL.FTZ R31, R31, UR5 ;  /* 0x000000051f1f7c20 */ /* 0x000fe20008410000 */
[----:B------:R-:W-:Y:S01]  /*1d10*/  FMUL.FTZ R64, R64, UR5 ;  /* 0x0000000540407c20 */ /* 0x000fe20008410000 */
[----:B------:R-:W-:Y:S01]  /*1d20*/  FMUL.FTZ R65, R65, UR5 ;  /* 0x0000000541417c20 */ /* 0x000fe20008410000 */
[----:B------:R-:W-:Y:S01]  /*1d30*/  FMUL.FTZ R68, R68, UR5 ;  /* 0x0000000544447c20 */ /* 0x000fe20008410000 */
[----:B------:R-:W-:Y:S01]  /*1d40*/  IADD3 R11, R8, 0x1, -R11 ;  /* 0x00000001080b7810 */ /* 0x000fe20007ffe80b */
[----:B------:R-:W-:Y:S01]  /*1d50*/  FMUL.FTZ R34, R34, UR5 ;  /* 0x0000000522227c20 */ /* 0x000fe20008410000 */
[----:B------:R-:W0:Y:S01]  /*1d60*/  MUFU.TANH R37, R37 ;  /* 0x0000002500257308 */ /* 0x000e220000002400 */
[----:B------:R-:W-:Y:S01]  /*1d70*/  FMUL.FTZ R69, R69, UR5 ;  /* 0x0000000545457c20 */ /* 0x000fe20008410000 */
[----:B------:R-:W-:Y:S01]  /*1d80*/  FMUL.FTZ R35, R35, UR5 ;  /* 0x0000000523237c20 */ /* 0x000fe20008410000 */
[----:B------:R-:W0:Y:S01]  /*1d90*/  SHFL.IDX PT, R9, R9, 0x1, 0x1c1f ;  /* 0x003c1f0009097f89 */ /* 0x000e2200000e0000 */
[----:B------:R-:W-:Y:S01]  /*1da0*/  FMUL.FTZ R38, R38, UR5 ;  /* 0x0000000526267c20 */ /* 0x000fe20008410000 */
[----:B------:R-:W-:Y:S01]  /*1db0*/  ULDC UR7, c[0x0][0x988] ;  /* 0x0002620000077ab9 */ /* 0x000fe20000000800 */
[----:B--2---:R-:W-:Y:S01]  /*1dc0*/  VIADDMNMX R12, R12, R11, R8, PT ;  /* 0x0000000b0c0c7246 */ /* 0x004fe20003800108 */
[----:B------:R-:W-:Y:S01]  /*1dd0*/  FMUL.FTZ R39, R39, UR5 ;  /* 0x0000000527277c20 */ /* 0x000fe20008410000 */
[----:B------:R-:W2:Y:S01]  /*1de0*/  MUFU.TANH R40, R40 ;  /* 0x0000002800287308 */ /* 0x000ea20000002400 */
[----:B------:R-:W-:Y:S01]  /*1df0*/  FMUL.FTZ R42, R42, UR5 ;  /* 0x000000052a2a7c20 */ /* 0x000fe20008410000 */
[C---:B------:R-:W-:Y:S01]  /*1e00*/  ISETP.GT.AND P1, PT, R12.reuse, RZ, PT ;  /* 0x000000ff0c00720c */ /* 0x040fe20003f24270 */
[----:B------:R-:W-:Y:S01]  /*1e10*/  FMUL.FTZ R43, R43, UR5 ;  /* 0x000000052b2b7c20 */ /* 0x000fe20008410000 */
[----:B------:R-:W-:Y:S01]  /*1e20*/  ISETP.GT.AND P2, PT, R12, 0x1, PT ;  /* 0x000000010c00780c */ /* 0x000fe20003f44270 */
[----:B------:R-:W-:Y:S01]  /*1e30*/  FMUL.FTZ R46, R46, UR5 ;  /* 0x000000052e2e7c20 */ /* 0x000fe20008410000 */
[----:B------:R-:W-:Y:S01]  /*1e40*/  ISETP.GT.AND P3, PT, R12, 0x8, PT ;  /* 0x000000080c00780c */ /* 0x000fe20003f64270 */
[----:B------:R-:W-:Y:S01]  /*1e50*/  FMUL.FTZ R47, R47, UR5 ;  /* 0x000000052f2f7c20 */ /* 0x000fe20008410000 */
[----:B------:R-:W-:Y:S01]  /*1e60*/  FSEL R13, R24, -INF , P1 ;  /* 0xff800000180d7808 */ /* 0x000fe20000800000 */
[----:B------:R-:W2:Y:S01]  /*1e70*/  MUFU.TANH R41, R41 ;  /* 0x0000002900297308 */ /* 0x000ea20000002400 */
[----:B----4-:R-:W-:Y:S01]  /*1e80*/  FSEL R14, R14, -INF , P2 ;  /* 0xff8000000e0e7808 */ /* 0x010fe20001000000 */
[----:B------:R-:W-:Y:S01]  /*1e90*/  FMUL.FTZ R50, R50, UR5 ;  /* 0x0000000532327c20 */ /* 0x000fe20008410000 */
[----:B------:R-:W-:Y:S01]  /*1ea0*/  ISETP.GT.AND P1, PT, R12, 0x9, PT ;  /* 0x000000090c00780c */ /* 0x000fe20003f24270 */
[----:B------:R-:W-:Y:S01]  /*1eb0*/  FMUL.FTZ R51, R51, UR5 ;  /* 0x0000000533337c20 */ /* 0x000fe20008410000 */
[----:B-----5:R-:W-:Y:S01]  /*1ec0*/  FSEL R15, R15, -INF , P3 ;  /* 0xff8000000f0f7808 */ /* 0x020fe20001800000 */
[----:B------:R-:W-:Y:S01]  /*1ed0*/  FMUL.FTZ R54, R54, UR5 ;  /* 0x0000000536367c20 */ /* 0x000fe20008410000 */
[----:B------:R-:W-:Y:S01]  /*1ee0*/  FMNMX.FTZ R18, R13, R14, !PT ;  /* 0x0000000e0d127209 */ /* 0x000fe20007810000 */
[----:B------:R-:W4:Y:S01]  /*1ef0*/  MUFU.TANH R44, R44 ;  /* 0x0000002c002c7308 */ /* 0x000f220000002400 */
[----:B------:R-:W-:Y:S01]  /*1f00*/  ISETP.GT.AND P2, PT, R12, 0x10, PT ;  /* 0x000000100c00780c */ /* 0x000fe20003f44270 */
[----:B------:R-:W-:Y:S01]  /*1f10*/  FMUL.FTZ R55, R55, UR5 ;  /* 0x0000000537377c20 */ /* 0x000fe20008410000 */
[----:B-1----:R-:W-:Y:S01]  /*1f20*/  FSEL R16, R29, -INF , P1 ;  /* 0xff8000001d107808 */ /* 0x002fe20000800000 */
[----:B------:R-:W-:Y:S01]  /*1f30*/  FMUL.FTZ R58, R58, UR5 ;  /* 0x000000053a3a7c20 */ /* 0x000fe20008410000 */
[----:B------:R-:W-:Y:S01]  /*1f40*/  FMNMX.FTZ R19, R15, R18, !PT ;  /* 0x000000120f137209 */ /* 0x000fe20007810000 */
[----:B------:R-:W-:Y:S01]  /*1f50*/  FMUL.FTZ R59, R59, UR5 ;  /* 0x000000053b3b7c20 */ /* 0x000fe20008410000 */
[----:B------:R-:W-:Y:S01]  /*1f60*/  ISETP.GT.AND P1, PT, R12, 0x11, PT ;  /* 0x000000110c00780c */ /* 0x000fe20003f24270 */
[----:B------:R-:W1:Y:S01]  /*1f70*/  MUFU.TANH R45, R45 ;  /* 0x0000002d002d7308 */ /* 0x000e620000002400 */
[----:B---3--:R-:W-:Y:S01]  /*1f80*/  FSEL R17, R32, -INF , P2 ;  /* 0xff80000020117808 */ /* 0x008fe20001000000 */
[----:B------:R-:W-:Y:S01]  /*1f90*/  FMUL.FTZ R62, R62, UR5 ;  /* 0x000000053e3e7c20 */ /* 0x000fe20008410000 */
[----:B------:R-:W-:Y:S01]  /*1fa0*/  FMNMX.FTZ R20, R16, R19, !PT ;  /* 0x0000001310147209 */ /* 0x000fe20007810000 */
[----:B------:R-:W-:Y:S01]  /*1fb0*/  FMUL.FTZ R63, R63, UR5 ;  /* 0x000000053f3f7c20 */ /* 0x000fe20008410000 */
[----:B------:R-:W-:Y:S01]  /*1fc0*/  ISETP.GT.AND P2, PT, R12, 0x18, PT ;  /* 0x000000180c00780c */ /* 0x000fe20003f44270 */
[----:B------:R-:W-:Y:S01]  /*1fd0*/  FMUL.FTZ R66, R66, UR5 ;  /* 0x0000000542427c20 */ /* 0x000fe20008410000 */
[----:B------:R-:W-:Y:S01]  /*1fe0*/  FSEL R18, R33, -INF , P1 ;  /* 0xff80000021127808 */ /* 0x000fe20000800000 */
[----:B------:R-:W3:Y:S01]  /*1ff0*/  MUFU.TANH R48, R48 ;  /* 0x0000003000307308 */ /* 0x000ee20000002400 */
[----:B------:R-:W-:Y:S01]  /*2000*/  FMNMX.FTZ R21, R17, R20, !PT ;  /* 0x0000001411157209 */ /* 0x000fe20007810000 */
[----:B------:R-:W-:Y:S01]  /*2010*/  FMUL.FTZ R67, R67, UR5 ;  /* 0x0000000543437c20 */ /* 0x000fe20008410000 */
[----:B------:R-:W-:Y:S01]  /*2020*/  ISETP.GT.AND P1, PT, R12, 0x19, PT ;  /* 0x000000190c00780c */ /* 0x000fe20003f24270 */
[----:B------:R-:W-:Y:S01]  /*2030*/  FMUL.FTZ R70, R70, UR5 ;  /* 0x0000000546467c20 */ /* 0x000fe20008410000 */
[----:B0-----:R-:W-:Y:S01]  /*2040*/  FSEL R19, R36, -INF , P2 ;  /* 0xff80000024137808 */ /* 0x001fe20001000000 */
[----:B------:R-:W-:Y:S01]  /*2050*/  FMUL.FTZ R71, R71, UR5 ;  /* 0x0000000547477c20 */ /* 0x000fe20008410000 */
[----:B------:R-:W-:Y:S01]  /*2060*/  FMNMX.FTZ R22, R18, R21, !PT ;  /* 0x0000001512167209 */ /* 0x000fe20007810000 */
[----:B------:R-:W0:Y:S01]  /*2070*/  MUFU.TANH R49, R49 ;  /* 0x0000003100317308 */ /* 0x000e220000002400 */
[----:B------:R-:W-:Y:S01]  /*2080*/  ISETP.GT.AND P2, PT, R12, 0x20, PT ;  /* 0x000000200c00780c */ /* 0x000fe20003f44270 */
[----:B------:R-:W-:Y:S01]  /*2090*/  UIADD3 UR4, UR42, 0x22840, URZ ;  /* 0x000228402a047890 */ /* 0x000fe2000fffe03f */
[----:B------:R-:W-:-:S02]  /*20a0*/  FSEL R20, R37, -INF , P1 ;  /* 0xff80000025147808 */ /* 0x000fc40000800000 */
[----:B------:R-:W-:Y:S01]  /*20b0*/  FMNMX.FTZ R23, R19, R22, !PT ;  /* 0x0000001613177209 */ /* 0x000fe20007810000 */
[----:B------:R-:W-:Y:S01]  /*20c0*/  UPRMT UR4, UR25, 0x654, UR4 ;  /* 0x0000065419047896 */ /* 0x000fe20008000004 */
[----:B------:R-:W-:Y:S01]  /*20d0*/  ISETP.GT.AND P1, PT, R12, 0x21, PT ;  /* 0x000000210c00780c */ /* 0x000fe20003f24270 */
[----:B------:R-:W5:Y:S01]  /*20e0*/  MUFU.TANH R52, R52 ;  /* 0x0000003400347308 */ /* 0x000f620000002400 */
[----:B--2---:R-:W-:Y:S02]  /*20f0*/  FSEL R21, R40, -INF , P2 ;  /* 0xff80000028157808 */ /* 0x004fe40001000000 */
[----:B------:R-:W-:Y:S02]  /*2100*/  FMNMX.FTZ R24, R20, R23, !PT ;  /* 0x0000001714187209 */ /* 0x000fe40007810000 */
[C---:B------:R-:W-:Y:S02]  /*2110*/  ISETP.GT.AND P2, PT, R12.reuse, 0x28, PT ;  /* 0x000000280c00780c */ /* 0x040fe40003f44270 */
[----:B------:R-:W-:Y:S01]  /*2120*/  FSEL R22, R41, -INF , P1 ;  /* 0xff80000029167808 */ /* 0x000fe20000800000 */
[----:B------:R-:W2:Y:S01]  /*2130*/  MUFU.TANH R53, R53 ;  /* 0x0000003500357308 */ /* 0x000ea20000002400 */
[----:B------:R-:W-:Y:S01]  /*2140*/  FMNMX.FTZ R25, R21, R24, !PT ;  /* 0x0000001815197209 */ /* 0x000fe20007810000 */
[----:B------:R-:W-:Y:S01]  /*2150*/  SYNCS.ARRIVE.TRANS64.RED.A1T0 RZ, [UR4], RZ ;  /* 0x000000ffffff79a7 */ /* 0x000fe20008100404 */
[----:B------:R-:W-:-:S02]  /*2160*/  ISETP.GT.AND P1, PT, R12, 0x29, PT ;  /* 0x000000290c00780c */ /* 0x000fc40003f24270 */
[----:B----4-:R-:W-:Y:S02]  /*2170*/  FSEL R23, R44, -INF , P2 ;  /* 0xff8000002c177808 */ /* 0x010fe40001000000 */
[----:B------:R-:W-:Y:S01]  /*2180*/  FMNMX.FTZ R26, R22, R25, !PT ;  /* 0x00000019161a7209 */ /* 0x000fe20007810000 */
[----:B------:R-:W4:Y:S01]  /*2190*/  MUFU.TANH R56, R56 ;  /* 0x0000003800387308 */ /* 0x000f220000002400 */
[C---:B------:R-:W-:Y:S02]  /*21a0*/  ISETP.GT.AND P2, PT, R12.reuse, 0x30, PT ;  /* 0x000000300c00780c */ /* 0x040fe40003f44270 */
[----:B-1----:R-:W-:Y:S02]  /*21b0*/  FSEL R24, R45, -INF , P1 ;  /* 0xff8000002d187808 */ /* 0x002fe40000800000 */
[----:B------:R-:W-:Y:S02]  /*21c0*/  FMNMX.FTZ R27, R23, R26, !PT ;  /* 0x0000001a171b7209 */ /* 0x000fe40007810000 */
[----:B------:R-:W-:Y:S01]  /*21d0*/  ISETP.GT.AND P1, PT, R12, 0x31, PT ;  /* 0x000000310c00780c */ /* 0x000fe20003f24270 */
[----:B------:R-:W1:Y:S01]  /*21e0*/  MUFU.TANH R57, R57 ;  /* 0x0000003900397308 */ /* 0x000e620000002400 */
[----:B---3--:R-:W-:-:S02]  /*21f0*/  FSEL R25, R48, -INF , P2 ;  /* 0xff80000030197808 */ /* 0x008fc40001000000 */
[----:B------:R-:W-:Y:S02]  /*2200*/  FMNMX.FTZ R28, R24, R27, !PT ;  /* 0x0000001b181c7209 */ /* 0x000fe40007810000 */
[C---:B------:R-:W-:Y:S02]  /*2210*/  ISETP.GT.AND P2, PT, R12.reuse, 0x38, PT ;  /* 0x000000380c00780c */ /* 0x040fe40003f44270 */
[----:B0-----:R-:W-:Y:S01]  /*2220*/  FSEL R26, R49, -INF , P1 ;  /* 0xff800000311a7808 */ /* 0x001fe20000800000 */
[----:B------:R0:W-:Y:S01]  /*2230*/  MUFU.TANH R72, R30 ;  /* 0x0000001e00487308 */ /* 0x0001e20000002400 */
[----:B------:R-:W-:Y:S02]  /*2240*/  FMNMX.FTZ R29, R25, R28, !PT ;  /* 0x0000001c191d7209 */ /* 0x000fe40007810000 */
[----:B------:R-:W-:Y:S02]  /*2250*/  ISETP.GT.AND P1, PT, R12, 0x39, PT ;  /* 0x000000390c00780c */ /* 0x000fe40003f24270 */
[----:B-----5:R-:W-:-:S02]  /*2260*/  FSEL R27, R52, -INF , P2 ;  /* 0xff800000341b7808 */ /* 0x020fc40001000000 */
[----:B------:R-:W-:Y:S01]  /*2270*/  ISETP.GT.AND P2, PT, R12, 0x40, PT ;  /* 0x000000400c00780c */ /* 0x000fe20003f44270 */
[----:B------:R-:W3:Y:S01]  /*2280*/  MUFU.TANH R60, R60 ;  /* 0x0000003c003c7308 */ /* 0x000ee20000002400 */
[----:B0-----:R-:W-:Y:S02]  /*2290*/  FMNMX.FTZ R30, R26, R29, !PT ;  /* 0x0000001d1a1e7209 */ /* 0x001fe40007810000 */
[----:B--2---:R-:W-:Y:S02]  /*22a0*/  FSEL R28, R53, -INF , P1 ;  /* 0xff800000351c7808 */ /* 0x004fe40000800000 */
[----:B------:R-:W-:Y:S02]  /*22b0*/  ISETP.GT.AND P1, PT, R12, 0x41, PT ;  /* 0x000000410c00780c */ /* 0x000fe40003f24270 */
[----:B----4-:R-:W-:Y:S01]  /*22c0*/  FSEL R29, R56, -INF , P2 ;  /* 0xff800000381d7808 */ /* 0x010fe20001000000 */
[----:B------:R0:W-:Y:S01]  /*22d0*/  MUFU.TANH R73, R31 ;  /* 0x0000001f00497308 */ /* 0x0001e20000002400 */
[----:B------:R-:W-:-:S02]  /*22e0*/  ISETP.GT.AND P2, PT, R12, 0x48, PT ;  /* 0x000000480c00780c */ /* 0x000fc40003f44270 */
[----:B------:R-:W-:-:S04]  /*22f0*/  VIADDMNMX R9, R9, R11, R8, PT ;  /* 0x0000000b09097246 */ /* 0x000fc80003800108 */
[----:B------:R-:W-:Y:S01]  /*2300*/  ISETP.GT.AND P3, PT, R9, 0x8, PT ;  /* 0x000000080900780c */ /* 0x000fe20003f64270 */
[----:B------:R-:W2:Y:S01]  /*2310*/  MUFU.TANH R61, R61 ;  /* 0x0000003d003d7308 */ /* 0x000ea20000002400 */
[----:B0-----:R-:W-:Y:S02]  /*2320*/  FMNMX.FTZ R31, R27, R30, !PT ;  /* 0x0000001e1b1f7209 */ /* 0x001fe40007810000 */
[----:B-1----:R-:W-:Y:S02]  /*2330*/  FSEL R30, R57, -INF , P1 ;  /* 0xff800000391e7808 */ /* 0x002fe40000800000 */
[----:B------:R-:W-:Y:S02]  /*2340*/  FMNMX.FTZ R32, R28, R31, !PT ;  /* 0x0000001f1c207209 */ /* 0x000fe40007810000 */
[----:B------:R-:W-:Y:S01]  /*2350*/  ISETP.GT.AND P1, PT, R12, 0x49, PT ;  /* 0x000000490c00780c */ /* 0x000fe20003f24270 */
[----:B------:R-:W0:Y:S01]  /*2360*/  MUFU.TANH R64, R64 ;  /* 0x0000004000407308 */ /* 0x000e220000002400 */
[----:B------:R-:W-:-:S02]  /*2370*/  FMNMX.FTZ R33, R29, R32, !PT ;  /* 0x000000201d217209 */ /* 0x000fc40007810000 */
[----:B---3--:R-:W-:Y:S02]  /*2380*/  FSEL R31, R60, -INF , P2 ;  /* 0xff8000003c1f7808 */ /* 0x008fe40001000000 */
[C---:B------:R-:W-:Y:S02]  /*2390*/  ISETP.GT.AND P2, PT, R12.reuse, 0x50, PT ;  /* 0x000000500c00780c */ /* 0x040fe40003f44270 */
[----:B------:R-:W-:Y:S01]  /*23a0*/  ISETP.GT.AND P4, PT, R9, 0x9, PT ;  /* 0x000000090900780c */ /* 0x000fe20003f84270 */
[----:B------:R-:W1:Y:S01]  /*23b0*/  MUFU.TANH R65, R65 ;  /* 0x0000004100417308 */ /* 0x000e620000002400 */
[----:B--2---:R-:W-:Y:S02]  /*23c0*/  FSEL R32, R61, -INF , P1 ;  /* 0xff8000003d207808 */ /* 0x004fe40000800000 */
[----:B------:R-:W-:Y:S02]  /*23d0*/  ISETP.GT.AND P1, PT, R12, 0x51, PT ;  /* 0x000000510c00780c */ /* 0x000fe40003f24270 */
[----:B------:R-:W-:-:S03]  /*23e0*/  FSEL R11, R72, -INF , P3 ;  /* 0xff800000480b7808 */ /* 0x000fc60001800000 */
[----:B------:R2:W-:Y:S08]  /*23f0*/  MUFU.TANH R74, R34 ;  /* 0x00000022004a7308 */ /* 0x0005f00000002400 */
[----:B------:R-:W3:Y:S01]  /*2400*/  MUFU.TANH R68, R68 ;  /* 0x0000004400447308 */ /* 0x000ee20000002400 */
[----:B--2---:R-:W-:Y:S02]  /*2410*/  FMNMX.FTZ R34, R30, R33, !PT ;  /* 0x000000211e227209 */ /* 0x004fe40007810000 */
[----:B0-----:R-:W-:-:S02]  /*2420*/  FSEL R33, R64, -INF , P2 ;  /* 0xff80000040217808 */ /* 0x001fc40001000000 */
[----:B------:R-:W-:-:S03]  /*2430*/  ISETP.GT.AND P2, PT, R12, 0x58, PT ;  /* 0x000000580c00780c */ /* 0x000fc60003f44270 */
[----:B------:R0:W-:Y:S08]  /*2440*/  MUFU.TANH R75, R35 ;  /* 0x00000023004b7308 */ /* 0x0001f00000002400 */
[----:B------:R-:W2:Y:S01]  /*2450*/  MUFU.TANH R69, R69 ;  /* 0x0000004500457308 */ /* 0x000ea20000002400 */
[----:B0-----:R-:W-:Y:S02]  /*2460*/  FMNMX.FTZ R35, R31, R34, !PT ;  /* 0x000000221f237209 */ /* 0x001fe40007810000 */
[----:B-1----:R-:W-:-:S02]  /*2470*/  FSEL R34, R65, -INF , P1 ;  /* 0xff80000041227808 */ /* 0x002fc40000800000 */
[----:B------:R-:W-:Y:S02]  /*2480*/  FMNMX.FTZ R36, R32, R35, !PT ;  /* 0x0000002320247209 */ /* 0x000fe40007810000 */
[----:B------:R-:W-:Y:S01]  /*2490*/  ISETP.GT.AND P1, PT, R12, 0x59, PT ;  /* 0x000000590c00780c */ /* 0x000fe20003f24270 */
[----:B------:R-:W0:Y:S01]  /*24a0*/  MUFU.TANH R4, R4 ;  /* 0x0000000400047308 */ /* 0x000e220000002400 */
[----:B------:R-:W-:Y:S02]  /*24b0*/  FMNMX.FTZ R35, R33, R36, !PT ;  /* 0x0000002421237209 */ /* 0x000fe40007810000 */
[----:B---3--:R-:W-:Y:S02]  /*24c0*/  FSEL R12, R68, -INF , P2 ;  /* 0xff800000440c7808 */ /* 0x008fe40001000000 */
[----:B------:R-:W-:Y:S02]  /*24d0*/  FMNMX.FTZ R37, R34, R35, !PT ;  /* 0x0000002322257209 */ /* 0x000fe40007810000 */
[----:B------:R-:W-:Y:S01]  /*24e0*/  ISETP.GT.AND P2, PT, R9, 0x1, PT ;  /* 0x000000010900780c */ /* 0x000fe20003f44270 */
[----:B------:R-:W1:Y:S01]  /*24f0*/  MUFU.TANH R5, R5 ;  /* 0x0000000500057308 */ /* 0x000e620000002400 */
[----:B--2---:R-:W-:-:S02]  /*2500*/  FSEL R35, R69, -INF , P1 ;  /* 0xff80000045237808 */ /* 0x004fc40000800000 */
[----:B------:R-:W-:Y:S02]  /*2510*/  FMNMX.FTZ R36, R12, R37, !PT ;  /* 0x000000250c247209 */ /* 0x000fe40007810000 */
[----:B------:R-:W-:Y:S02]  /*2520*/  ISETP.GT.AND P1, PT, R9, RZ, PT ;  /* 0x000000ff0900720c */ /* 0x000fe40003f24270 */
[----:B------:R-:W-:Y:S01]  /*2530*/  FMNMX.FTZ R36, R35, R36, !PT ;  /* 0x0000002423247209 */ /* 0x000fe20007810000 */
[----:B------:R2:W3:Y:S01]  /*2540*/  MUFU.TANH R76, R38 ;  /* 0x00000026004c7308 */ /* 0x0004e20000002400 */
[----:B0-----:R-:W-:Y:S02]  /*2550*/  FSEL R4, R4, -INF , P1 ;  /* 0xff80000004047808 */ /* 0x001fe40000800000 */
[----:B------:R-:W-:Y:S01]  /*2560*/  ISETP.GT.AND P1, PT, R9, 0x10, PT ;  /* 0x000000100900780c */ /* 0x000fe20003f24270 */
[----:B------:R-:W0:Y:S04]  /*2570*/  SHFL.BFLY PT, R37, R36, 0x2, 0x1f ;  /* 0x0c401f0024257f89 */ /* 0x000e2800000e0000 */
[----:B------:R4:W5:Y:S01]  /*2580*/  MUFU.TANH R77, R39 ;  /* 0x00000027004d7308 */ /* 0x0009620000002400 */
[----:B-1----:R-:W-:-:S04]  /*2590*/  FSEL R5, R5, -INF , P2 ;  /* 0xff80000005057808 */ /* 0x002fc80001000000 */
[----:B--2---:R-:W-:-:S03]  /*25a0*/  FMNMX.FTZ R38, R4, R5, !PT ;  /* 0x0000000504267209 */ /* 0x004fc60007810000 */
[----:B------:R1:W2:Y:S01]  /*25b0*/  MUFU.TANH R78, R42 ;  /* 0x0000002a004e7308 */ /* 0x0002a20000002400 */
[----:B----4-:R-:W-:-:S07]  /*25c0*/  FMNMX.FTZ R39, R11, R38, !PT ;  /* 0x000000260b277209 */ /* 0x010fce0007810000 */
[----:B------:R4:W2:Y:S01]  /*25d0*/  MUFU.TANH R79, R43 ;  /* 0x0000002b004f7308 */ /* 0x0008a20000002400 */
[----:B0-----:R-:W-:-:S07]  /*25e0*/  FMNMX.FTZ R37, R36, R37, !PT ;  /* 0x0000002524257209 */ /* 0x001fce0007810000 */
[----:B------:R-:W0:Y:S01]  /*25f0*/  MUFU.TANH R46, R46 ;  /* 0x0000002e002e7308 */ /* 0x000e220000002400 */
[----:B------:R-:W3:Y:S07]  /*2600*/  SHFL.BFLY PT, R36, R37, 0x1, 0x1f ;  /* 0x0c201f0025247f89 */ /* 0x000eee00000e0000 */
[----:B------:R-:W0:Y:S08]  /*2610*/  MUFU.TANH R47, R47 ;  /* 0x0000002f002f7308 */ /* 0x000e300000002400 */
[----:B------:R-:W0:Y:S08]  /*2620*/  MUFU.TANH R50, R50 ;  /* 0x0000003200327308 */ /* 0x000e300000002400 */
[----:B------:R-:W0:Y:S01]  /*2630*/  MUFU.TANH R48, R51 ;  /* 0x0000003300307308 */ /* 0x000e220000002400 */
[----:B---3--:R-:W-:-:S02]  /*2640*/  FMNMX.FTZ R8, R37, R36, !PT ;  /* 0x0000002425087209 */ /* 0x008fc40007810000 */
[----:B------:R-:W-:Y:S02]  /*2650*/  FSEL R37, R74, -INF , P1 ;  /* 0xff8000004a257808 */ /* 0x000fe40000800000 */
[C---:B------:R-:W-:Y:S01]  /*2660*/  FSETP.NEU.FTZ.AND P2, PT, R8.reuse, -INF , PT ;  /* 0xff8000000800780b */ /* 0x040fe20003f5d000 */
[----:B------:R-:W-:Y:S01]  /*2670*/  FMUL.FTZ R36, R8, UR7 ;  /* 0x0000000708247c20 */ /* 0x000fe20008410000 */
[----:B------:R-:W-:Y:S01]  /*2680*/  ISETP.GT.AND P1, PT, R9, 0x18, PT ;  /* 0x000000180900780c */ /* 0x000fe20003f24270 */
[----:B------:R-:W3:Y:S03]  /*2690*/  MUFU.TANH R54, R54 ;  /* 0x0000003600367308 */ /* 0x000ee60000002400 */
[----:B------:R-:W-:Y:S02]  /*26a0*/  FSEL R49, R36, RZ, P2 ;  /* 0x000000ff24317208 */ /* 0x000fe40001000000 */
[----:B------:R-:W-:-:S02]  /*26b0*/  FSEL R36, R73, -INF , P4 ;  /* 0xff80000049247808 */ /* 0x000fc40002000000 */
[----:B------:R-:W-:Y:S01]  /*26c0*/  ISETP.GT.AND P2, PT, R9, 0x11, PT ;  /* 0x000000110900780c */ /* 0x000fe20003f44270 */
[--C-:B-1----:R-:W-:Y:S01]  /*26d0*/  FFMA.FTZ R42, R13, UR7, -R49.reuse ;  /* 0x000000070d2a7c23 */ /* 0x102fe20008010831 */
[----:B------:R-:W-:Y:S01]  /*26e0*/  FMNMX.FTZ R38, R36, R39, !PT ;  /* 0x0000002724267209 */ /* 0x000fe20007810000 */
[--C-:B----4-:R-:W-:Y:S01]  /*26f0*/  FFMA.FTZ R43, R14, UR7, -R49.reuse ;  /* 0x000000070e2b7c23 */ /* 0x110fe20008010831 */
[----:B------:R-:W-:Y:S01]  /*2700*/  FSEL R13, R75, -INF , P2 ;  /* 0xff8000004b0d7808 */ /* 0x000fe20001000000 */
[----:B------:R1:W-:Y:S01]  /*2710*/  MUFU.EX2 R168, R42 ;  /* 0x0000002a00a87308 */ /* 0x0003e20000000800 */
[----:B------:R-:W-:Y:S01]  /*2720*/  FMNMX.FTZ R40, R37, R38, !PT ;  /* 0x0000002625287209 */ /* 0x000fe20007810000 */
[--C-:B------:R-:W-:Y:S01]  /*2730*/  FFMA.FTZ R44, R15, UR7, -R49.reuse ;  /* 0x000000070f2c7c23 */ /* 0x100fe20008010831 */
[----:B------:R-:W-:Y:S01]  /*2740*/  ISETP.GT.AND P2, PT, R9, 0x19, PT ;  /* 0x000000190900780c */ /* 0x000fe20003f44270 */
[--C-:B------:R-:W-:Y:S01]  /*2750*/  FFMA.FTZ R45, R16, UR7, -R49.reuse ;  /* 0x00000007102d7c23 */ /* 0x100fe20008010831 */
[----:B------:R-:W-:Y:S01]  /*2760*/  FSEL R38, R76, -INF , P1 ;  /* 0xff8000004c267808 */ /* 0x000fe20000800000 */
[--C-:B------:R-:W-:Y:S01]  /*2770*/  FFMA.FTZ R52, R21, UR7, -R49.reuse ;  /* 0x0000000715347c23 */ /* 0x100fe20008010831 */
[----:B------:R-:W-:Y:S01]  /*2780*/  FMNMX.FTZ R39, R13, R40, !PT ;  /* 0x000000280d277209 */ /* 0x000fe20007810000 */
[----:B------:R-:W4:Y:S01]  /*2790*/  MUFU.TANH R55, R55 ;  /* 0x0000003700377308 */ /* 0x000f220000002400 */
[----:B------:R-:W-:Y:S01]  /*27a0*/  ISETP.GT.AND P1, PT, R9, 0x20, PT ;  /* 0x000000200900780c */ /* 0x000fe20003f24270 */
[--C-:B------:R-:W-:Y:S01]  /*27b0*/  FFMA.FTZ R23, R23, UR7, -R49.reuse ;  /* 0x0000000717177c23 */ /* 0x100fe20008010831 */
[----:B-----5:R-:W-:Y:S01]  /*27c0*/  FSEL R14, R77, -INF , P2 ;  /* 0xff8000004d0e7808 */ /* 0x020fe20001000000 */
[--C-:B------:R-:W-:Y:S01]  /*27d0*/  FFMA.FTZ R25, R25, UR7, -R49.reuse ;  /* 0x0000000719197c23 */ /* 0x100fe20008010831 */
[----:B------:R-:W-:Y:S01]  /*27e0*/  FMNMX.FTZ R41, R38, R39, !PT ;  /* 0x0000002726297209 */ /* 0x000fe20007810000 */
[--C-:B------:R-:W-:Y:S01]  /*27f0*/  FFMA.FTZ R26, R26, UR7, -R49.reuse ;  /* 0x000000071a1a7c23 */ /* 0x100fe20008010831 */
[----:B------:R-:W-:Y:S01]  /*2800*/  ISETP.GT.AND P2, PT, R9, 0x21, PT ;  /* 0x000000210900780c */ /* 0x000fe20003f44270 */
[----:B------:R5:W-:Y:S01]  /*2810*/  MUFU.EX2 R51, R43 ;  /* 0x0000002b00337308 */ /* 0x000be20000000800 */
[----:B--2---:R-:W-:Y:S01]  /*2820*/  FSEL R39, R78, -INF , P1 ;  /* 0xff8000004e277808 */ /* 0x004fe20000800000 */
[--C-:B------:R-:W-:Y:S01]  /*2830*/  FFMA.FTZ R27, R27, UR7, -R49.reuse ;  /* 0x000000071b1b7c23 */ /* 0x100fe20008010831 */
[----:B------:R-:W-:Y:S01]  /*2840*/  FMNMX.FTZ R40, R14, R41, !PT ;  /* 0x000000290e287209 */ /* 0x000fe20007810000 */
[--C-:B------:R-:W-:Y:S01]  /*2850*/  FFMA.FTZ R28, R28, UR7, -R49.reuse ;  /* 0x000000071c1c7c23 */ /* 0x100fe20008010831 */
[----:B------:R-:W-:Y:S01]  /*2860*/  ISETP.GT.AND P1, PT, R9, 0x28, PT ;  /* 0x000000280900780c */ /* 0x000fe20003f24270 */
[--C-:B------:R-:W-:Y:S01]  /*2870*/  FFMA.FTZ R29, R29, UR7, -R49.reuse ;  /* 0x000000071d1d7c23 */ /* 0x100fe20008010831 */
[----:B------:R-:W-:Y:S01]  /*2880*/  FSEL R15, R79, -INF , P2 ;  /* 0xff8000004f0f7808 */ /* 0x000fe20001000000 */
[----:B------:R-:W-:Y:S01]  /*2890*/  MUFU.TANH R58, R58 ;  /* 0x0000003a003a7308 */ /* 0x000fe20000002400 */
[----:B-1----:R-:W-:Y:S01]  /*28a0*/  FMNMX.FTZ R42, R39, R40, !PT ;  /* 0x00000028272a7209 */ /* 0x002fe20007810000 */
[--C-:B------:R-:W-:Y:S01]  /*28b0*/  FFMA.FTZ R30, R30, UR7, -R49.reuse ;  /* 0x000000071e1e7c23 */ /* 0x100fe20008010831 */
[----:B------:R-:W-:Y:S01]  /*28c0*/  ISETP.GT.AND P2, PT, R9, 0x29, PT ;  /* 0x000000290900780c */ /* 0x000fe20003f44270 */
[--C-:B------:R-:W-:Y:S01]  /*28d0*/  FFMA.FTZ R31, R31, UR7, -R49.reuse ;  /* 0x000000071f1f7c23 */ /* 0x100fe20008010831 */
[----:B0-----:R-:W-:Y:S01]  /*28e0*/  FSEL R40, R46, -INF , P1 ;  /* 0xff8000002e287808 */ /* 0x001fe20000800000 */
[--C-:B------:R-:W-:Y:S01]  /*28f0*/  FFMA.FTZ R46, R17, UR7, -R49.reuse ;  /* 0x00000007112e7c23 */ /* 0x100fe20008010831 */
[----:B------:R-:W-:Y:S01]  /*2900*/  FMNMX.FTZ R41, R15, R42, !PT ;  /* 0x0000002a0f297209 */ /* 0x000fe20007810000 */
[----:B------:R-:W0:Y:S01]  /*2910*/  MUFU.TANH R59, R59 ;  /* 0x0000003b003b7308 */ /* 0x000e220000002400 */
[----:B------:R-:W-:Y:S01]  /*2920*/  ISETP.GT.AND P1, PT, R9, 0x30, PT ;  /* 0x000000300900780c */ /* 0x000fe20003f24270 */
[--C-:B------:R-:W-:Y:S01]  /*2930*/  FFMA.FTZ R32, R32, UR7, -R49.reuse ;  /* 0x0000000720207c23 */ /* 0x100fe20008010831 */
[----:B------:R-:W-:Y:S01]  /*2940*/  FSEL R16, R47, -INF , P2 ;  /* 0xff8000002f107808 */ /* 0x000fe20001000000 */
[--C-:B------:R-:W-:Y:S01]  /*2950*/  FFMA.FTZ R47, R18, UR7, -R49.reuse ;  /* 0x00000007122f7c23 */ /* 0x100fe20008010831 */
[----:B-----5:R-:W-:Y:S01]  /*2960*/  FMNMX.FTZ R43, R40, R41, !PT ;  /* 0x00000029282b7209 */ /* 0x020fe20007810000 */
[--C-:B------:R-:W-:Y:S01]  /*2970*/  FFMA.FTZ R33, R33, UR7, -R49.reuse ;  /* 0x0000000721217c23 */ /* 0x100fe20008010831 */
[C---:B------:R-:W-:Y:S01]  /*2980*/  ISETP.GT.AND P2, PT, R9.reuse, 0x31, PT ;  /* 0x000000310900780c */ /* 0x040fe20003f44270 */
[----:B------:R1:W-:Y:S01]  /*2990*/  MUFU.EX2 R170, R44 ;  /* 0x0000002c00aa7308 */ /* 0x0003e20000000800 */
[----:B------:R-:W-:Y:S01]  /*29a0*/  FSEL R41, R50, -INF , P1 ;  /* 0xff80000032297808 */ /* 0x000fe20000800000 */
        /* <DEDUP_REMOVED lines=10> */
[----:B------:R-:W-:Y:S01]  /*2a50*/  FFMA.FTZ R35, R35, UR7, -R49 ;  /* 0x0000000723237c23 */ /* 0x000fe20008010831 */
[----:B---3--:R-:W-:-:S02]  /*2a60*/  FSEL R42, R54, -INF , P1 ;  /* 0xff800000362a7808 */ /* 0x008fc40000800000 */
[----:B------:R-:W-:Y:S01]  /*2a70*/  FMNMX.FTZ R43, R17, R44, !PT ;  /* 0x0000002c112b7209 */ /* 0x000fe20007810000 */
[----:B------:R-:W1:Y:S01]  /*2a80*/  MUFU.TANH R63, R63 ;  /* 0x0000003f003f7308 */ /* 0x000e620000002400 */
[----:B------:R-:W-:Y:S02]  /*2a90*/  ISETP.GT.AND P1, PT, R9, 0x40, PT ;  /* 0x000000400900780c */ /* 0x000fe40003f24270 */
[----:B----4-:R-:W-:Y:S02]  /*2aa0*/  FSEL R18, R55, -INF , P2 ;  /* 0xff80000037127808 */ /* 0x010fe40001000000 */
[----:B------:R-:W-:-:S03]  /*2ab0*/  ISETP.GT.AND P2, PT, R9, 0x41, PT ;  /* 0x000000410900780c */ /* 0x000fc60003f44270 */
[----:B------:R2:W-:Y:S01]  /*2ac0*/  MUFU.EX2 R53, R45 ;  /* 0x0000002d00357308 */ /* 0x0005e20000000800 */
[----:B0-----:R-:W-:Y:S02]  /*2ad0*/  FSEL R19, R59, -INF , P2 ;  /* 0xff8000003b137808 */ /* 0x001fe40001000000 */
[----:B------:R-:W-:-:S05]  /*2ae0*/  ISETP.GT.AND P2, PT, R9, 0x49, PT ;  /* 0x000000490900780c */ /* 0x000fca0003f44270 */
[----:B------:R-:W-:Y:S01]  /*2af0*/  MUFU.TANH R66, R66 ;  /* 0x0000004200427308 */ /* 0x000fe20000002400 */
[----:B--2---:R-:W-:Y:S02]  /*2b00*/  FMNMX.FTZ R45, R42, R43, !PT ;  /* 0x0000002b2a2d7209 */ /* 0x004fe40007810000 */
[----:B------:R-:W-:Y:S02]  /*2b10*/  FSEL R43, R58, -INF , P1 ;  /* 0xff8000003a2b7808 */ /* 0x000fe40000800000 */
[----:B------:R-:W-:Y:S02]  /*2b20*/  FMNMX.FTZ R44, R18, R45, !PT ;  /* 0x0000002d122c7209 */ /* 0x000fe40007810000 */
[----:B------:R-:W-:Y:S01]  /*2b30*/  ISETP.GT.AND P1, PT, R9, 0x48, PT ;  /* 0x000000480900780c */ /* 0x000fe20003f24270 */
[----:B------:R-:W0:Y:S01]  /*2b40*/  MUFU.TANH R67, R67 ;  /* 0x0000004300437308 */ /* 0x000e220000002400 */
[----:B-1----:R-:W-:Y:S02]  /*2b50*/  FSEL R20, R63, -INF , P2 ;  /* 0xff8000003f147808 */ /* 0x002fe40001000000 */
[----:B------:R-:W-:-:S05]  /*2b60*/  ISETP.GT.AND P2, PT, R9, 0x51, PT ;  /* 0x000000510900780c */ /* 0x000fca0003f44270 */
[----:B------:R1:W-:Y:S08]  /*2b70*/  MUFU.EX2 R164, R46 ;  /* 0x0000002e00a47308 */ /* 0x0003f00000000800 */
[----:B------:R-:W2:Y:S01]  /*2b80*/  MUFU.TANH R70, R70 ;  /* 0x0000004600467308 */ /* 0x000ea20000002400 */
[----:B-1----:R-:W-:Y:S02]  /*2b90*/  FMNMX.FTZ R46, R43, R44, !PT ;  /* 0x0000002c2b2e7209 */ /* 0x002fe40007810000 */
[----:B------:R-:W-:-:S02]  /*2ba0*/  FSEL R44, R62, -INF , P1 ;  /* 0xff8000003e2c7808 */ /* 0x000fc40000800000 */
[----:B------:R-:W-:Y:S02]  /*2bb0*/  FMNMX.FTZ R45, R19, R46, !PT ;  /* 0x0000002e132d7209 */ /* 0x000fe40007810000 */
[----:B------:R-:W-:Y:S01]  /*2bc0*/  ISETP.GT.AND P1, PT, R9, 0x50, PT ;  /* 0x000000500900780c */ /* 0x000fe20003f24270 */
[----:B------:R-:W1:Y:S01]  /*2bd0*/  MUFU.TANH R71, R71 ;  /* 0x0000004700477308 */ /* 0x000e620000002400 */
[----:B0-----:R-:W-:Y:S02]  /*2be0*/  FSEL R21, R67, -INF , P2 ;  /* 0xff80000043157808 */ /* 0x001fe40001000000 */
[----:B------:R-:W-:-:S05]  /*2bf0*/  ISETP.GT.AND P2, PT, R9, 0x59, PT ;  /* 0x000000590900780c */ /* 0x000fca0003f44270 */
[----:B------:R0:W-:Y:S08]  /*2c00*/  MUFU.EX2 R55, R47 ;  /* 0x0000002f00377308 */ /* 0x0001f00000000800 */
[----:B------:R3:W-:Y:S01]  /*2c10*/  MUFU.EX2 R166, R48 ;  /* 0x0000003000a67308 */ /* 0x0007e20000000800 */
[----:B0-----:R-:W-:Y:S02]  /*2c20*/  FMNMX.FTZ R47, R44, R45, !PT ;  /* 0x0000002d2c2f7209 */ /* 0x001fe40007810000 */
[----:B------:R-:W-:-:S02]  /*2c30*/  FSEL R45, R66, -INF , P1 ;  /* 0xff800000422d7808 */ /* 0x000fc40000800000 */
[----:B------:R-:W-:Y:S01]  /*2c40*/  FMNMX.FTZ R46, R20, R47, !PT ;  /* 0x0000002f142e7209 */ /* 0x000fe20007810000 */
[--C-:B------:R-:W-:Y:S01]  /*2c50*/  FFMA.FTZ R47, R22, UR7, -R49.reuse ;  /* 0x00000007162f7c23 */ /* 0x100fe20008010831 */
[----:B------:R-:W-:Y:S01]  /*2c60*/  ISETP.GT.AND P1, PT, R9, 0x58, PT ;  /* 0x000000580900780c */ /* 0x000fe20003f24270 */
[----:B------:R-:W-:Y:S01]  /*2c70*/  MUFU.EX2 R57, R50 ;  /* 0x0000003200397308 */ /* 0x000fe20000000800 */
[----:B---3--:R-:W-:Y:S02]  /*2c80*/  FMNMX.FTZ R48, R45, R46, !PT ;  /* 0x0000002e2d307209 */ /* 0x008fe40007810000 */
[----:B--2---:R-:W-:Y:S02]  /*2c90*/  FSEL R46, R70, -INF , P1 ;  /* 0xff800000462e7808 */ /* 0x004fe40000800000 */
[----:B------:R-:W-:Y:S01]  /*2ca0*/  FMNMX.FTZ R9, R21, R48, !PT ;  /* 0x0000003015097209 */ /* 0x000fe20007810000 */
[----:B------:R-:W-:Y:S01]  /*2cb0*/  FFMA.FTZ R48, R24, UR7, -R49 ;  /* 0x0000000718307c23 */ /* 0x000fe20008010831 */
[----:B-1----:R-:W-:Y:S01]  /*2cc0*/  FSEL R22, R71, -INF , P2 ;  /* 0xff80000047167808 */ /* 0x002fe20001000000 */
[----:B------:R-:W-:Y:S01]  /*2cd0*/  MUFU.EX2 R52, R52 ;  /* 0x0000003400347308 */ /* 0x000fe20000000800 */
[----:B------:R-:W-:-:S04]  /*2ce0*/  FMNMX.FTZ R9, R46, R9, !PT ;  /* 0x000000092e097209 */ /* 0x000fc80007810000 */
[----:B------:R-:W-:-:S03]  /*2cf0*/  FMNMX.FTZ R9, R22, R9, !PT ;  /* 0x0000000916097209 */ /* 0x000fc60007810000 */
[----:B------:R-:W0:Y:S02]  /*2d00*/  MUFU.EX2 R47, R47 ;  /* 0x0000002f002f7308 */ /* 0x000e240000000800 */
[----:B------:R-:W1:Y:S06]  /*2d10*/  SHFL.BFLY PT, R24, R9, 0x2, 0x1f ;  /* 0x0c401f0009187f89 */ /* 0x000e6c00000e0000 */
[----:B------:R-:W-:Y:S08]  /*2d20*/  MUFU.EX2 R23, R23 ;  /* 0x0000001700177308 */ /* 0x000ff00000000800 */
[----:B------:R-:W2:Y:S01]  /*2d30*/  MUFU.EX2 R48, R48 ;  /* 0x0000003000307308 */ /* 0x000ea20000000800 */
[----:B0-----:R-:W-:-:S07]  /*2d40*/  F2FP.F16.F32.PACK_AB R160, R47, R52 ;  /* 0x000000342fa0723e */ /* 0x001fce00000000ff */
[----:B------:R-:W-:Y:S01]  /*2d50*/  MUFU.EX2 R25, R25 ;  /* 0x0000001900197308 */ /* 0x000fe20000000800 */
[----:B-1----:R-:W-:-:S05]  /*2d60*/  FMNMX.FTZ R24, R9, R24, !PT ;  /* 0x0000001809187209 */ /* 0x002fca0007810000 */
[----:B------:R-:W0:Y:S02]  /*2d70*/  SHFL.BFLY PT, R9, R24, 0x1, 0x1f ;  /* 0x0c201f0018097f89 */ /* 0x000e2400000e0000 */
[----:B------:R-:W1:Y:S01]  /*2d80*/  MUFU.EX2 R26, R26 ;  /* 0x0000001a001a7308 */ /* 0x000e620000000800 */
[----:B--2---:R-:W-:-:S07]  /*2d90*/  F2FP.F16.F32.PACK_AB R162, R48, R23 ;  /* 0x0000001730a2723e */ /* 0x004fce00000000ff */
[----:B------:R-:W-:Y:S08]  /*2da0*/  MUFU.EX2 R27, R27 ;  /* 0x0000001b001b7308 */ /* 0x000ff00000000800 */
[----:B------:R-:W2:Y:S01]  /*2db0*/  MUFU.EX2 R28, R28 ;  /* 0x0000001c001c7308 */ /* 0x000ea20000000800 */
[----:B-1----:R-:W-:Y:S02]  /*2dc0*/  F2FP.F16.F32.PACK_AB R156, R26, R25 ;  /* 0x000000191a9c723e */ /* 0x002fe400000000ff */
[----:B0-----:R-:W-:-:S05]  /*2dd0*/  FMNMX.FTZ R9, R24, R9, !PT ;  /* 0x0000000918097209 */ /* 0x001fca0007810000 */
[----:B------:R-:W-:Y:S01]  /*2de0*/  MUFU.EX2 R29, R29 ;  /* 0x0000001d001d7308 */ /* 0x000fe20000000800 */
[C---:B------:R-:W-:Y:S01]  /*2df0*/  FSETP.NEU.FTZ.AND P1, PT, R9.reuse, -INF , PT ;  /* 0xff8000000900780b */ /* 0x040fe20003f3d000 */
[----:B------:R-:W-:-:S06]  /*2e00*/  FMUL.FTZ R24, R9, UR7 ;  /* 0x0000000709187c20 */ /* 0x000fcc0008410000 */
[----:B------:R-:W0:Y:S01]  /*2e10*/  MUFU.EX2 R30, R30 ;  /* 0x0000001e001e7308 */ /* 0x000e220000000800 */
[----:B------:R-:W-:Y:S02]  /*2e20*/  FSEL R24, R24, RZ, P1 ;  /* 0x000000ff18187208 */ /* 0x000fe40000800000 */
[----:B--2---:R-:W-:-:S03]  /*2e30*/  F2FP.F16.F32.PACK_AB R158, R28, R27 ;  /* 0x0000001b1c9e723e */ /* 0x004fc600000000ff */
        /* <DEDUP_REMOVED lines=26> */
[----:B------:R-:W-:Y:S01]  /*2fe0*/  FFMA.FTZ R22, R22, UR7, -R24 ;  /* 0x0000000716167c23 */ /* 0x000fe20008010818 */
[----:B0-----:R-:W-:-:S03]  /*2ff0*/  F2FP.F16.F32.PACK_AB R152, R30, R29 ;  /* 0x0000001d1e98723e */ /* 0x001fc600000000ff */
[----:B------:R-:W0:Y:S01]  /*3000*/  MUFU.EX2 R36, R36 ;  /* 0x0000002400247308 */ /* 0x000e220000000800 */
[----:B-1----:R-:W-:Y:S01]  /*3010*/  FADD.FTZ R56, R4, R5 ;  /* 0x0000000504387221 */ /* 0x002fe20000010000 */
[----:B------:R-:W-:-:S06]  /*3020*/  F2FP.F16.F32.PACK_AB R169, R5, R4 ;  /* 0x0000000405a9723e */ /* 0x000fcc00000000ff */
[----:B------:R-:W-:Y:S08]  /*3030*/  MUFU.EX2 R37, R37 ;  /* 0x0000002500257308 */ /* 0x000ff00000000800 */
[----:B------:R1:W2:Y:S01]  /*3040*/  MUFU.EX2 R50, R13 ;  /* 0x0000000d00327308 */ /* 0x0002a20000000800 */
[----:B0-----:R-:W-:-:S07]  /*3050*/  F2FP.F16.F32.PACK_AB R171, R36, R11 ;  /* 0x0000000b24ab723e */ /* 0x001fce00000000ff */
[----:B------:R-:W-:Y:S01]  /*3060*/  MUFU.EX2 R38, R38 ;  /* 0x0000002600267308 */ /* 0x000fe20000000800 */
[----:B-1----:R-:W-:Y:S01]  /*3070*/  FADD.FTZ R13, R168, R51 ;  /* 0x00000033a80d7221 */ /* 0x002fe20000010000 */
[----:B------:R-:W-:-:S03]  /*3080*/  F2FP.F16.F32.PACK_AB R168, R51, R168 ;  /* 0x000000a833a8723e */ /* 0x000fc600000000ff */
[----:B------:R-:W-:Y:S01]  /*3090*/  FADD.FTZ R58, R170, R13 ;  /* 0x0000000daa3a7221 */ /* 0x000fe20000010000 */
[----:B------:R-:W-:Y:S01]  /*30a0*/  FADD.FTZ R13, R11, R56 ;  /* 0x000000380b0d7221 */ /* 0x000fe20000010000 */
[----:B------:R-:W-:Y:S01]  /*30b0*/  F2FP.F16.F32.PACK_AB R170, R53, R170 ;  /* 0x000000aa35aa723e */ /* 0x000fe200000000ff */
[----:B------:R0:W-:Y:S01]  /*30c0*/  MUFU.EX2 R54, R15 ;  /* 0x0000000f00367308 */ /* 0x0001e20000000800 */
[----:B--2---:R-:W-:-:S07]  /*30d0*/  F2FP.F16.F32.PACK_AB R165, R50, R37 ;  /* 0x0000002532a5723e */ /* 0x004fce00000000ff */
[----:B------:R-:W-:Y:S01]  /*30e0*/  MUFU.EX2 R167, R14 ;  /* 0x0000000e00a77308 */ /* 0x000fe20000000800 */
[----:B0-----:R-:W-:-:S04]  /*30f0*/  FADD.FTZ R15, R53, R58 ;  /* 0x0000003a350f7221 */ /* 0x001fc80000010000 */
[----:B------:R-:W-:Y:S01]  /*3100*/  FADD.FTZ R56, R164, R15 ;  /* 0x0000000fa4387221 */ /* 0x000fe20000010000 */
[C---:B------:R-:W-:Y:S02]  /*3110*/  F2FP.F16.F32.PACK_AB R164, R55.reuse, R164 ;  /* 0x000000a437a4723e */ /* 0x040fe400000000ff */
[----:B------:R0:W-:Y:S01]  /*3120*/  MUFU.EX2 R163, R16 ;  /* 0x0000001000a37308 */ /* 0x0001e20000000800 */
[----:B------:R-:W-:-:S07]  /*3130*/  FADD.FTZ R15, R55, R56 ;  /* 0x00000038370f7221 */ /* 0x000fce0000010000 */
[----:B------:R-:W1:Y:S01]  /*3140*/  MUFU.EX2 R39, R39 ;  /* 0x0000002700277308 */ /* 0x000e620000000800 */
[----:B0-----:R-:W-:-:S04]  /*3150*/  FADD.FTZ R16, R36, R13 ;  /* 0x0000000d24107221 */ /* 0x001fc80000010000 */
[----:B------:R-:W-:Y:S01]  /*3160*/  FADD.FTZ R13, R37, R16 ;  /* 0x00000010250d7221 */ /* 0x000fe20000010000 */
[----:B------:R-:W-:Y:S01]  /*3170*/  FADD.FTZ R16, R166, R15 ;  /* 0x0000000fa6107221 */ /* 0x000fe20000010000 */
[----:B------:R-:W-:Y:S01]  /*3180*/  F2FP.F16.F32.PACK_AB R166, R57, R166 ;  /* 0x000000a639a6723e */ /* 0x000fe200000000ff */
[----:B------:R-:W0:Y:S01]  /*3190*/  MUFU.EX2 R40, R40 ;  /* 0x0000002800287308 */ /* 0x000e220000000800 */
[----:B------:R-:W-:-:S07]  /*31a0*/  FADD.FTZ R13, R50, R13 ;  /* 0x0000000d320d7221 */ /* 0x000fce0000010000 */
[----:B------:R2:W-:Y:S01]  /*31b0*/  MUFU.EX2 R159, R18 ;  /* 0x00000012009f7308 */ /* 0x0005e20000000800 */
[----:B-1----:R-:W-:-:S07]  /*31c0*/  F2FP.F16.F32.PACK_AB R161, R54, R39 ;  /* 0x0000002736a1723e */ /* 0x002fce00000000ff */
[----:B------:R-:W1:Y:S01]  /*31d0*/  MUFU.EX2 R41, R41 ;  /* 0x0000002900297308 */ /* 0x000e620000000800 */
[----:B--2---:R-:W-:Y:S01]  /*31e0*/  FADD.FTZ R18, R38, R13 ;  /* 0x0000000d26127221 */ /* 0x004fe20000010000 */
[----:B------:R-:W-:-:S03]  /*31f0*/  FADD.FTZ R13, R57, R16 ;  /* 0x00000010390d7221 */ /* 0x000fc60000010000 */
[C---:B------:R-:W-:Y:S01]  /*3200*/  FADD.FTZ R18, R167.reuse, R18 ;  /* 0x00000012a7127221 */ /* 0x040fe20000010000 */
[----:B------:R-:W-:Y:S01]  /*3210*/  FADD.FTZ R24, R52, R13 ;  /* 0x0000000d34187221 */ /* 0x000fe20000010000 */
[----:B------:R-:W-:Y:S01]  /*3220*/  F2FP.F16.F32.PACK_AB R167, R167, R38 ;  /* 0x00000026a7a7723e */ /* 0x000fe200000000ff */
[----:B------:R-:W2:Y:S01]  /*3230*/  MUFU.EX2 R14, R17 ;  /* 0x00000011000e7308 */ /* 0x000ea20000000800 */
[----:B------:R-:W-:Y:S01]  /*3240*/  FADD.FTZ R13, R39, R18 ;  /* 0x00000012270d7221 */ /* 0x000fe20000010000 */
[----:B------:R-:W-:-:S03]  /*3250*/  FADD.FTZ R24, R47, R24 ;  /* 0x000000182f187221 */ /* 0x000fc60000010000 */
[----:B------:R-:W-:Y:S01]  /*3260*/  FADD.FTZ R13, R54, R13 ;  /* 0x0000000d360d7221 */ /* 0x000fe20000010000 */
[----:B------:R-:W-:Y:S02]  /*3270*/  FADD.FTZ R5, R23, R24 ;  /* 0x0000001817057221 */ /* 0x000fe40000010000 */
[----:B------:R-:W3:Y:S01]  /*3280*/  MUFU.EX2 R42, R42 ;  /* 0x0000002a002a7308 */ /* 0x000ee20000000800 */
[----:B0-----:R-:W-:Y:S01]  /*3290*/  FADD.FTZ R4, R40, R13 ;  /* 0x0000000d28047221 */ /* 0x001fe20000010000 */
[----:B------:R-:W-:-:S03]  /*32a0*/  FADD.FTZ R18, R48, R5 ;  /* 0x0000000530127221 */ /* 0x000fc60000010000 */
[----:B------:R-:W-:Y:S01]  /*32b0*/  FADD.FTZ R4, R163, R4 ;  /* 0x00000004a3047221 */ /* 0x000fe20000010000 */
[----:B------:R-:W-:Y:S01]  /*32c0*/  FADD.FTZ R5, R25, R18 ;  /* 0x0000001219057221 */ /* 0x000fe20000010000 */
[----:B------:R-:W-:Y:S01]  /*32d0*/  F2FP.F16.F32.PACK_AB R163, R163, R40 ;  /* 0x00000028a3a3723e */ /* 0x000fe200000000ff */
[----:B------:R-:W0:Y:S01]  /*32e0*/  MUFU.EX2 R43, R43 ;  /* 0x0000002b002b7308 */ /* 0x000e220000000800 */
[----:B-1----:R-:W-:Y:S01]  /*32f0*/  FADD.FTZ R11, R41, R4 ;  /* 0x00000004290b7221 */ /* 0x002fe20000010000 */
[----:B------:R-:W-:Y:S01]  /*3300*/  FADD.FTZ R4, R26, R5 ;  /* 0x000000051a047221 */ /* 0x000fe20000010000 */
[C---:B--2---:R-:W-:Y:S02]  /*3310*/  F2FP.F16.F32.PACK_AB R157, R14.reuse, R41 ;  /* 0x000000290e9d723e */ /* 0x044fe400000000ff */
[----:B------:R-:W-:Y:S01]  /*3320*/  FADD.FTZ R11, R14, R11 ;  /* 0x0000000b0e0b7221 */ /* 0x000fe20000010000 */
[----:B------:R-:W-:Y:S02]  /*3330*/  FADD.FTZ R5, R27, R4 ;  /* 0x000000041b057221 */ /* 0x000fe40000010000 */
[----:B------:R-:W1:Y:S01]  /*3340*/  MUFU.EX2 R16, R19 ;  /* 0x0000001300107308 */ /* 0x000e620000000800 */
[----:B---3--:R-:W-:-:S04]  /*3350*/  FADD.FTZ R18, R42, R11 ;  /* 0x0000000b2a127221 */ /* 0x008fc80000010000 */
[C---:B------:R-:W-:Y:S01]  /*3360*/  FADD.FTZ R18, R159.reuse, R18 ;  /* 0x000000129f127221 */ /* 0x040fe20000010000 */
[----:B------:R-:W-:Y:S02]  /*3370*/  F2FP.F16.F32.PACK_AB R159, R159, R42 ;  /* 0x0000002a9f9f723e */ /* 0x000fe400000000ff */
[----:B------:R-:W2:Y:S01]  /*3380*/  MUFU.EX2 R44, R44 ;  /* 0x0000002c002c7308 */ /* 0x000ea20000000800 */
[----:B0-----:R-:W-:-:S07]  /*3390*/  FADD.FTZ R11, R43, R18 ;  /* 0x000000122b0b7221 */ /* 0x001fce0000010000 */
[----:B------:R-:W-:Y:S01]  /*33a0*/  MUFU.EX2 R31, R31 ;  /* 0x0000001f001f7308 */ /* 0x000fe20000000800 */
[C---:B-1----:R-:W-:Y:S01]  /*33b0*/  FADD.FTZ R11, R16.reuse, R11 ;  /* 0x0000000b100b7221 */ /* 0x042fe20000010000 */
[----:B------:R-:W-:-:S06]  /*33c0*/  F2FP.F16.F32.PACK_AB R153, R16, R43 ;  /* 0x0000002b1099723e */ /* 0x000fcc00000000ff */
[----:B------:R0:W1:Y:S01]  /*33d0*/  MUFU.EX2 R155, R20 ;  /* 0x00000014009b7308 */ /* 0x0000620000000800 */
[----:B--2---:R-:W-:-:S07]  /*33e0*/  FADD.FTZ R14, R44, R11 ;  /* 0x0000000b2c0e7221 */ /* 0x004fce0000010000 */
[----:B------:R-:W2:Y:S01]  /*33f0*/  MUFU.EX2 R32, R32 ;  /* 0x0000002000207308 */ /* 0x000ea20000000800 */
[----:B0-----:R-:W-:-:S04]  /*3400*/  FADD.FTZ R20, R28, R5 ;  /* 0x000000051c147221 */ /* 0x001fc80000010000 */
[----:B------:R-:W-:-:S03]  /*3410*/  FADD.FTZ R5, R29, R20 ;  /* 0x000000141d057221 */ /* 0x000fc60000010000 */
[----:B------:R-:W0:Y:S01]  /*3420*/  MUFU.EX2 R45, R45 ;  /* 0x0000002d002d7308 */ /* 0x000e220000000800 */
[----:B------:R-:W-:Y:S01]  /*3430*/  FADD.FTZ R18, R30, R5 ;  /* 0x000000051e127221 */ /* 0x000fe20000010000 */
[C---:B-1----:R-:W-:Y:S01]  /*3440*/  FADD.FTZ R14, R155.reuse, R14 ;  /* 0x0000000e9b0e7221 */ /* 0x042fe20000010000 */
[----:B------:R-:W-:Y:S02]  /*3450*/  F2FP.F16.F32.PACK_AB R155, R155, R44 ;  /* 0x0000002c9b9b723e */ /* 0x000fe400000000ff */
[----:B------:R-:W-:-:S03]  /*3460*/  FADD.FTZ R5, R31, R18 ;  /* 0x000000121f057221 */ /* 0x000fc60000010000 */
        /* <DEDUP_REMOVED lines=23> */
.L_x_4522:
[----:B------:R0:W1:Y:S01]  /*35e0*/  SYNCS.PHASECHK.TRANS64.TRYWAIT P1, [UR42+0x22850], R10 ;  /* 0x0228500aff0075a7 */ /* 0x000062000802016a */
[----:B------:R-:W-:Y:S05]  /*35f0*/  @!P0 BRA `(.L_x_4523) ;  /* 0x0000000000048947 */ /* 0x000fea0003800000 */
[----:B------:R-:W-:Y:S01]  /*3600*/  BPT.TRAP 0x1 ;  /* 0x000000040000795c */ /* 0x000fe20000300000 */
.L_x_4523:
[----:B-1----:R-:W-:Y:S05]  /*3610*/  @P1 BRA `(.L_x_4524) ;  /* 0x0000000000081947 */ /* 0x002fea0003800000 */
[----:B------:R-:W1:Y:S02]  /*3620*/  SYNCS.PHASECHK.TRANS64.TRYWAIT P1, [UR42+0x22850], R10 ;  /* 0x0228500aff0075a7 */ /* 0x000e64000802016a */
[----:B-1----:R-:W-:Y:S05]  /*3630*/  @!P1 BRA `(.L_x_4525) ;  /* 0x000000b800789947 */ /* 0x002fea0003800000 */
.L_x_4524:
        /* <DEDUP_REMOVED lines=47> */
.L_x_4526:
[----:B------:R-:W2:Y:S01]  /*3930*/  S2UR UR4, SR_CTAID.X ;  /* 0x00000000000479c3 */ /* 0x000ea20000002500 */
[----:B------:R-:W-:Y:S02]  /*3940*/  UISETP.NE.AND UP0, UPT, UR43, URZ, UPT ;  /* 0x0000003f2b00728c */ /* 0x000fe4000bf05270 */
[----:B------:R-:W-:-:S09]  /*3950*/  UIADD3 UR27, UR46, -0x2, URZ ;  /* 0xfffffffe2e1b7890 */ /* 0x000fd2000fffe03f */
[----:B------:R-:W-:Y:S01]  /*3960*/  @UP0 ULDC UR11, c[0x0][0x450] ;  /* 0x00011400000b0ab9 */ /* 0x000fe20000000800 */
[----:B--2---:R-:W-:-:S03]  /*3970*/  USHF.L.U32 UR10, UR4, 0x7, URZ ;  /* 0x00000007040a7899 */ /* 0x004fc6000800063f */
[----:B------:R-:W-:Y:S02]  /*3980*/  @UP0 ULDC UR4, c[0x0][0x44c] ;  /* 0x0001130000040ab9 */ /* 0x000fe40000000800 */
[----:B------:R-:W-:-:S04]  /*3990*/  UIMAD.WIDE.U32 UR4, UR10, UR4, URZ ;  /* 0x000000040a0472a5 */ /* 0x000fc8000f8e003f */
[----:B------:R-:W-:-:S04]  /*39a0*/  @UP0 USHF.R.U32.HI UR10, URZ, UR11, UR5 ;  /* 0x0000000b3f0a0299 */ /* 0x000fc80008011605 */
[----:B------:R-:W-:Y:S02]  /*39b0*/  UIADD3 UR4, UR10, -UR14, UR44 ;  /* 0x8000000e0a047290 */ /* 0x000fe4000fffe02c */
[----:B------:R-:W-:Y:S02]  /*39c0*/  UIADD3 UR10, UR42, 0x22860, URZ ;  /* 0x000228602a0a7890 */ /* 0x000fe4000fffe03f */
[----:B------:R-:W-:Y:S02]  /*39d0*/  UIMAD.WIDE UR4, UR4, 0x2aaaaaab, URZ ;  /* 0x2aaaaaab040478a5 */ /* 0x000fe4000f8e023f */
[----:B------:R-:W-:Y:S02]  /*39e0*/  UPRMT UR10, UR25, 0x654, UR10 ;  /* 0x00000654190a7896 */ /* 0x000fe4000800000a */
[----:B------:R-:W-:-:S04]  /*39f0*/  USHF.R.U32.HI UR4, URZ, 0x1f, UR5 ;  /* 0x0000001f3f047899 */ /* 0x000fc80008011605 */
[----:B------:R-:W-:-:S03]  /*3a00*/  ULEA.HI.SX32 UR4, UR5, UR4, 0x1c ;  /* 0x0000000405047291 */ /* 0x000fc6000f8fe23f */
[----:B------:R-:W-:Y:S01]  /*3a10*/  SYNCS.ARRIVE.TRANS64.RED.A1T0 RZ, [UR10], RZ ;  /* 0x000000ffffff79a7 */ /* 0x000fe2000810040a */
[----:B------:R-:W-:Y:S01]  /*3a20*/  UISETP.LT.AND UP0, UPT, UR41, UR4, UPT ;  /* 0x000000042900728c */ /* 0x000fe2000bf01270 */
[----:B------:R-:W-:-:S03]  /*3a30*/  UMOV UR5, URZ ;  /* 0x0000003f00057c82 */ /* 0x000fc60008000000 */
[----:B------:R-:W-:-:S03]  /*3a40*/  USEL UR26, UR41, UR4, !UP0 ;  /* 0x00000004291a7287 */ /* 0x000fc6000c000000 */
[----:B------:R-:W-:Y:S01]  /*3a50*/  UMOV UR4, URZ ;  /* 0x0000003f00047c82 */ /* 0x000fe20008000000 */
[----:B------:R-:W-:-:S06]  /*3a60*/  UISETP.GE.AND UP0, UPT, UR27, UR26, UPT ;  /* 0x0000001a1b00728c */ /* 0x000fcc000bf06270 */
[----:B------:R-:W-:-:S13]  /*3a70*/  PLOP3.LUT P1, PT, PT, PT, UP0, 0x80, 0x0 ;  /* 0x000000000000781c */ /* 0x000fda0003f2f008 */
[----:B------:R-:W-:Y:S05]  /*3a80*/  @!P1 BRA `(.L_x_4527) ;  /* 0x0000002800ac9947 */ /* 0x000fea0003800000 */
[----:B------:R-:W-:Y:S01]  /*3a90*/  IMAD.MOV.U32 R12, RZ, RZ, R9 ;  /* 0x000000ffff0c7224 */ /* 0x000fe200078e0009 */
[----:B------:R-:W-:Y:S01]  /*3aa0*/  UMOV UR5, URZ ;  /* 0x0000003f00057c82 */ /* 0x000fe20008000000 */
[----:B-1----:R-:W-:Y:S01]  /*3ab0*/  IMAD.MOV.U32 R11, RZ, RZ, R8 ;  /* 0x000000ffff0b7224 */ /* 0x002fe200078e0008 */
[----:B------:R-:W-:Y:S01]  /*3ac0*/  UMOV UR4, URZ ;  /* 0x0000003f00047c82 */ /* 0x000fe20008000000 */
[----:B------:R-:W-:Y:S01]  /*3ad0*/  ULDC UR29, c[0x0][0x288] ;  /* 0x0000a200001d7ab9 */ /* 0x000fe20000000800 */
[----:B------:R-:W-:Y:S01]  /*3ae0*/  ULDC UR30, c[0x0][0x2f0] ;  /* 0x0000bc00001e7ab9 */ /* 0x000fe20000000800 */
[----:B------:R-:W-:Y:S01]  /*3af0*/  ULDC UR31, c[0x0][0x9d8] ;  /* 0x00027600001f7ab9 */ /* 0x000fe20000000800 */
[----:B------:R-:W-:-:S05]  /*3b00*/  ULDC UR7, c[0x0][0x988] ;  /* 0x0002620000077ab9 */ /* 0x000fca0000000800 */
.L_x_4538:
[----:B------:R-:W-:-:S04]  /*3b10*/  UIADD3 UR4, UR4, 0x1, URZ ;  /* 0x0000000104047890 */ /* 0x000fc8000fffe03f */
[----:B------:R-:W-:-:S04]  /*3b20*/  UISETP.NE.AND UP0, UPT, UR4, 0x2, UPT ;  /* 0x000000020400788c */ /* 0x000fc8000bf05270 */
[----:B------:R-:W-:Y:S02]  /*3b30*/  USEL UR10, URZ, 0x1, UP0 ;  /* 0x000000013f0a7887 */ /* 0x000fe40008000000 */
[----:B------:R-:W-:Y:S02]  /*3b40*/  USEL UR4, UR4, URZ, UP0 ;  /* 0x0000003f04047287 */ /* 0x000fe40008000000 */
[----:B------:R-:W-:Y:S01]  /*3b50*/  ULOP3.LUT UR5, UR5, UR10, URZ, 0x3c, !UPT ;  /* 0x0000000a05057292 */ /* 0x000fe2000f8e3c3f */
[----:B------:R-:W-:Y:S11]  /*3b60*/  @!P0 BRA `(.L_x_4528) ;  /* 0x0000000000048947 */ /* 0x000ff60003800000 */
[----:B------:R-:W-:Y:S01]  /*3b70*/  BPT.TRAP 0x1 ;  /* 0x000000040000795c */ /* 0x000fe20000300000 */
.L_x_4528:
[----:B------:R-:W-:Y:S01]  /*3b80*/  ULEA UR28, UR4, UR42, 0x3 ;  /* 0x0000002a041c7291 */ /* 0x000fe2000f8e183f */
[----:B0-----:R-:W-:-:S04]  /*3b90*/  MOV R10, UR5 ;  /* 0x00000005000a7c02 */ /* 0x001fc80008000f00 */
[----:B------:R-:W-:-:S04]  /*3ba0*/  SHF.L.U32 R10, R10, 0x1f, RZ ;  /* 0x0000001f0a0a7819 */ /* 0x000fc800000006ff */
[----:B------:R0:W1:Y:S01]  /*3bb0*/  SYNCS.PHASECHK.TRANS64.TRYWAIT P1, [UR28+0x22830], R10 ;  /* 0x0228300aff0075a7 */ /* 0x000062000802015c */
[----:B------:R-:W-:Y:S05]  /*3bc0*/  @!P0 BRA `(.L_x_4529) ;  /* 0x0000000000048947 */ /* 0x000fea0003800000 */
[----:B------:R-:W-:Y:S01]  /*3bd0*/  BPT.TRAP 0x1 ;  /* 0x000000040000795c */ /* 0x000fe20000300000 */
.L_x_4529:
[----:B-1----:R-:W-:Y:S05]  /*3be0*/  @P1 BRA `(.L_x_4530) ;  /* 0x0000000000081947 */ /* 0x002fea0003800000 */
[----:B------:R-:W1:Y:S02]  /*3bf0*/  SYNCS.PHASECHK.TRANS64.TRYWAIT P1, [UR28+0x22830], R10 ;  /* 0x0228300aff0075a7 */ /* 0x000e64000802015c */
[----:B-1----:R-:W-:Y:S05]  /*3c00*/  @!P1 BRA `(.L_x_4531) ;  /* 0x000000b4001c9947 */ /* 0x002fea0003800000 */
.L_x_4530:
[----:B------:R-:W-:Y:S01]  /*3c10*/  UIMAD UR10, UR4, 0x300, UR6 ;  /* 0x00000300040a78a4 */ /* 0x000fe2000f8e0206 */
[----:B------:R-:W-:Y:S01]  /*3c20*/  WARPGROUP.ARRIVE ;  /* 0x00000000000079c5 */ /* 0x000fe20000000000 */
[----:B------:R-:W-:Y:S01]  /*3c30*/  UMOV UR11, 0x40000040 ;  /* 0x40000040000b7882 */ /* 0x000fe20000000000 */
[----:B------:R-:W-:Y:S01]  /*3c40*/  UMOV UR15, 0x40000040 ;  /* 0x40000040000f7882 */ /* 0x000fe20000000000 */
[----:B------:R-:W-:Y:S01]  /*3c50*/  UIADD3 UR14, UR10, 0x2, URZ ;  /* 0x000000020a0e7890 */ /* 0x000fe2000fffe03f */
[----:B------:R-:W-:Y:S01]  /*3c60*/  IADD3 R0, -R2, 0xb, RZ ;  /* 0x0000000b02007810 */ /* 0x000fe20007ffe1ff */
        /* <DEDUP_REMOVED lines=18> */
.L_x_4532:
[----:B------:R-:W-:Y:S01]  /*3d90*/  UISETP.NE.AND UP0, UPT, UR43, URZ, UPT ;  /* 0x0000003f2b00728c */ /* 0x000fe2000bf05270 */
[----:B-1----:R-:W-:Y:S02]  /*3da0*/  IMAD.MOV.U32 R9, RZ, RZ, R6 ;  /* 0x000000ffff097224 */ /* 0x002fe400078e0006 */
[----:B------:R-:W-:Y:S01]  /*3db0*/  FMUL.FTZ R8, R154, UR31 ;  /* 0x0000001f9a087c20 */ /* 0x000fe20008410000 */
[----:B------:R-:W-:Y:S02]  /*3dc0*/  IMAD.MOV.U32 R22, RZ, RZ, -0x2 ;  /* 0xfffffffeff167424 */ /* 0x000fe400078e00ff */
[----:B------:R-:W-:Y:S01]  /*3dd0*/  FMUL.FTZ R14, R155, UR31 ;  /* 0x0000001f9b0e7c20 */ /* 0x000fe20008410000 */
[----:B------:R-:W-:Y:S01]  /*3de0*/  FMUL.FTZ R155, R167, UR31 ;  /* 0x0000001fa79b7c20 */ /* 0x000fe20008410000 */
[----:B------:R-:W-:Y:S01]  /*3df0*/  PLOP3.LUT P1, PT, PT, PT, UP0, 0x80, 0x0 ;  /* 0x000000000000781c */ /* 0x000fe20003f2f008 */
[----:B------:R-:W-:Y:S01]  /*3e00*/  FMUL.FTZ R16, R158, UR31 ;  /* 0x0000001f9e107c20 */ /* 0x000fe20008410000 */
[----:B------:R-:W-:Y:S01]  /*3e10*/  PLOP3.LUT P2, PT, PT, PT, UP0, 0x80, 0x0 ;  /* 0x000000000000781c */ /* 0x000fe20003f4f008 */
[----:B------:R-:W1:Y:S01]  /*3e20*/  MUFU.TANH R8, R8 ;  /* 0x0000000800087308 */ /* 0x000e620000002400 */
[----:B------:R-:W-:Y:S01]  /*3e30*/  MOV R20, UR30 ;  /* 0x0000001e00147c02 */ /* 0x000fe20008000f00 */
[----:B------:R-:W-:Y:S01]  /*3e40*/  @UP0 ULDC UR10, c[0x0][0x44c] ;  /* 0x00011300000a0ab9 */ /* 0x000fe20000000800 */
[----:B------:R-:W-:Y:S01]  /*3e50*/  FMUL.FTZ R15, R159, UR31 ;  /* 0x0000001f9f0f7c20 */ /* 0x000fe20008410000 */
[----:B------:R-:W-:Y:S01]  /*3e60*/  FMUL.FTZ R162, R162, UR31 ;  /* 0x0000001fa2a27c20 */ /* 0x000fe20008410000 */
[----:B------:R-:W-:Y:S01]  /*3e70*/  FMUL.FTZ R203, R157, UR31 ;  /* 0x0000001f9dcb7c20 */ /* 0x000fe20008410000 */
[----:B------:R-:W-:Y:S01]  /*3e80*/  FMUL.FTZ R158, R163, UR31 ;  /* 0x0000001fa39e7c20 */ /* 0x000fe20008410000 */
[----:B------:R-:W-:Y:S01]  /*3e90*/  FMUL.FTZ R157, R166, UR31 ;  /* 0x0000001fa69d7c20 */ /* 0x000fe20008410000 */
[----:B------:R-:W3:Y:S01]  /*3ea0*/  MUFU.TANH R14, R14 ;  /* 0x0000000e000e7308 */ /* 0x000ee20000002400 */
[----:B------:R-:W-:Y:S01]  /*3eb0*/  FMUL.FTZ R166, R168, UR31 ;  /* 0x0000001fa8a67c20 */ /* 0x000fe20008410000 */
[----:B------:R-:W-:Y:S01]  /*3ec0*/  @P1 IMAD.HI.U32 R13, R6, UR10, RZ ;  /* 0x0000000a060d1c27 */ /* 0x000fe2000f8e00ff */
[----:B------:R-:W-:-:S03]  /*3ed0*/  @UP0 ULDC UR10, c[0x0][0x450] ;  /* 0x00011400000a0ab9 */ /* 0x000fc60000000800 */
[----:B------:R-:W-:Y:S01]  /*3ee0*/  FMUL.FTZ R170, R170, UR31 ;  /* 0x0000001faaaa7c20 */ /* 0x000fe20008410000 */
[----:B------:R-:W-:Y:S01]  /*3ef0*/  FMUL.FTZ R202, R156, UR31 ;  /* 0x0000001f9cca7c20 */ /* 0x000fe20008410000 */
[----:B------:R-:W-:Y:S01]  /*3f00*/  FMUL.FTZ R174, R174, UR31 ;  /* 0x0000001faeae7c20 */ /* 0x000fe20008410000 */
[----:B------:R-:W-:Y:S01]  /*3f10*/  @P2 SHF.R.U32.HI R9, RZ, UR10, R13 ;  /* 0x0000000aff092c19 */ /* 0x000fe2000801160d */
[----:B------:R-:W-:Y:S01]  /*3f20*/  UMOV UR10, 0x1 ;  /* 0x00000001000a7882 */ /* 0x000fe20000000000 */
[----:B------:R-:W-:Y:S01]  /*3f30*/  MUFU.TANH R16, R16 ;  /* 0x0000001000107308 */ /* 0x000fe20000002400 */
[----:B------:R-:W-:Y:S01]  /*3f40*/  UIMAD UR10, UR27, -0x60, UR10 ;  /* 0xffffffa01b0a78a4 */ /* 0x000fe2000f8e020a */
[----:B------:R-:W-:Y:S01]  /*3f50*/  FMUL.FTZ R201, R153, UR31 ;  /* 0x0000001f99c97c20 */ /* 0x000fe20008410000 */
[----:B------:R-:W4:Y:S01]  /*3f60*/  SHFL.IDX PT, R18, R9, 0x1, 0x1c1f ;  /* 0x003c1f0009127f89 */ /* 0x000f2200000e0000 */
[----:B------:R-:W-:Y:S01]  /*3f70*/  FMUL.FTZ R163, R165, UR31 ;  /* 0x0000001fa5a37c20 */ /* 0x000fe20008410000 */
[----:B------:R-:W-:Y:S01]  /*3f80*/  FMUL.FTZ R171, R171, UR31 ;  /* 0x0000001fabab7c20 */ /* 0x000fe20008410000 */
[----:B------:R-:W-:Y:S01]  /*3f90*/  FMUL.FTZ R200, R152, UR31 ;  /* 0x0000001f98c87c20 */ /* 0x000fe20008410000 */
[----:B------:R-:W-:Y:S01]  /*3fa0*/  IMAD R167, R7, R22, UR10 ;  /* 0x0000000a07a77e24 */ /* 0x000fe2000f8e0216 */
[----:B------:R-:W5:Y:S01]  /*3fb0*/  MUFU.TANH R15, R15 ;  /* 0x0000000f000f7308 */ /* 0x000f620000002400 */
[----:B------:R-:W-:Y:S01]  /*3fc0*/  FMUL.FTZ R152, R175, UR31 ;  /* 0x0000001faf987c20 */ /* 0x000fe20008410000 */
[----:B------:R-:W-:Y:S01]  /*3fd0*/  FMUL.FTZ R178, R178, UR31 ;  /* 0x0000001fb2b27c20 */ /* 0x000fe20008410000 */
[----:B------:R-:W-:-:S02]  /*3fe0*/  IMAD R167, R20, UR40, R167 ;  /* 0x0000002814a77c24 */ /* 0x000fc4000f8e02a7 */
[----:B------:R-:W-:Y:S01]  /*3ff0*/  FMUL.FTZ R179, R179, UR31 ;  /* 0x0000001fb3b37c20 */ /* 0x000fe20008410000 */
[----:B------:R-:W-:Y:S01]  /*4000*/  FMUL.FTZ R182, R182, UR31 ;  /* 0x0000001fb6b67c20 */ /* 0x000fe20008410000 */
[----:B------:R-:W-:Y:S01]  /*4010*/  FMUL.FTZ R183, R183, UR31 ;  /* 0x0000001fb7b77c20 */ /* 0x000fe20008410000 */
[----:B------:R-:W-:Y:S01]  /*4020*/  FMUL.FTZ R186, R186, UR31 ;  /* 0x0000001fbaba7c20 */ /* 0x000fe20008410000 */
        /* <DEDUP_REMOVED lines=11> */
[----:B----4-:R-:W-:Y:S01]  /*40e0*/  IADD3 R13, R18, -UR29, R167 ;  /* 0x8000001d120d7c10 */ /* 0x010fe2000fffe0a7 */
[----:B------:R-:W-:Y:S01]  /*40f0*/  FMUL.FTZ R164, R169, UR31 ;  /* 0x0000001fa9a47c20 */ /* 0x000fe20008410000 */
[----:B------:R-:W-:Y:S01]  /*4100*/  FMUL.FTZ R169, R172, UR31 ;  /* 0x0000001faca97c20 */ /* 0x000fe20008410000 */
[----:B------:R-:W-:Y:S01]  /*4110*/  FMUL.FTZ R175, R177, UR31 ;  /* 0x0000001fb1af7c20 */ /* 0x000fe20008410000 */
[C---:B------:R-:W-:Y:S01]  /*4120*/  ISETP.GT.AND P1, PT, R13.reuse, RZ, PT ;  /* 0x000000ff0d00720c */ /* 0x040fe20003f24270 */
[----:B------:R3:W-:Y:S01]  /*4130*/  MUFU.TANH R156, R170 ;  /* 0x000000aa009c7308 */ /* 0x0007e20000002400 */
[----:B------:R-:W-:Y:S01]  /*4140*/  ISETP.GT.AND P2, PT, R13, 0x1, PT ;  /* 0x000000010d00780c */ /* 0x000fe20003f44270 */
[----:B------:R-:W-:Y:S01]  /*4150*/  FMUL.FTZ R177, R181, UR31 ;  /* 0x0000001fb5b17c20 */ /* 0x000fe20008410000 */
[----:B-1----:R-:W-:Y:S01]  /*4160*/  FSEL R168, R8, -INF , P1 ;  /* 0xff80000008a87808 */ /* 0x002fe20000800000 */
[----:B------:R-:W-:Y:S01]  /*4170*/  FMUL.FTZ R160, R160, UR31 ;  /* 0x0000001fa0a07c20 */ /* 0x000fe20008410000 */
[----:B------:R-:W-:Y:S01]  /*4180*/  ISETP.GT.AND P1, PT, R13, 0x8, PT ;  /* 0x000000080d00780c */ /* 0x000fe20003f24270 */
[----:B------:R-:W-:Y:S01]  /*4190*/  FMUL.FTZ R173, R173, UR31 ;  /* 0x0000001fadad7c20 */ /* 0x000fe20008410000 */
[----:B------:R-:W-:Y:S01]  /*41a0*/  FMNMX.FTZ R17, R168, R12, !PT ;  /* 0x0000000ca8117209 */ /* 0x000fe20007810000 */
[----:B------:R-:W1:Y:S01]  /*41b0*/  MUFU.TANH R157, R157 ;  /* 0x0000009d009d7308 */ /* 0x000e620000002400 */
[----:B---3--:R-:W-:Y:S01]  /*41c0*/  FSEL R170, R14, -INF , P2 ;  /* 0xff8000000eaa7808 */ /* 0x008fe20001000000 */
[----:B------:R-:W-:Y:S01]  /*41d0*/  UIADD3 UR10, UR28, 0x22840, URZ ;  /* 0x000228401c0a7890 */ /* 0x000fe2000fffe03f */
[----:B------:R-:W-:-:S02]  /*41e0*/  ISETP.GT.AND P2, PT, R13, 0x9, PT ;  /* 0x000000090d00780c */ /* 0x000fc40003f44270 */
[----:B------:R-:W-:Y:S01]  /*41f0*/  FMNMX.FTZ R17, R170, R17, !PT ;  /* 0x00000011aa117209 */ /* 0x000fe20007810000 */
[----:B------:R-:W-:Y:S01]  /*4200*/  UPRMT UR10, UR25, 0x654, UR10 ;  /* 0x00000654190a7896 */ /* 0x000fe2000800000a */
[----:B-----5:R-:W-:Y:S01]  /*4210*/  FSEL R165, R15, -INF , P2 ;  /* 0xff8000000fa57808 */ /* 0x020fe20001000000 */
[----:B------:R3:W-:Y:S01]  /*4220*/  MUFU.TANH R153, R174 ;  /* 0x000000ae00997308 */ /* 0x0007e20000002400 */
[----:B------:R-:W-:-:S04]  /*4230*/  ISETP.GT.AND P2, PT, R13, 0x11, PT ;  /* 0x000000110d00780c */ /* 0x000fc80003f44270 */
[----:B0-----:R-:W-:Y:S02]  /*4240*/  FSEL R158, R158, -INF , P2 ;  /* 0xff8000009e9e7808 */ /* 0x001fe40001000000 */
[C---:B------:R-:W-:Y:S01]  /*4250*/  ISETP.GT.AND P2, PT, R13.reuse, 0x19, PT ;  /* 0x000000190d00780c */ /* 0x040fe20003f44270 */
[----:B------:R-:W0:Y:S01]  /*4260*/  MUFU.TANH R155, R155 ;  /* 0x0000009b009b7308 */ /* 0x000e220000002400 */
[----:B---3--:R-:W-:Y:S01]  /*4270*/  FSEL R174, R16, -INF , P1 ;  /* 0xff80000010ae7808 */ /* 0x008fe20000800000 */
[----:B------:R-:W-:Y:S01]  /*4280*/  SYNCS.ARRIVE.TRANS64.RED.A1T0 RZ, [UR10], RZ ;  /* 0x000000ffffff79a7 */ /* 0x000fe2000810040a */
[----:B------:R-:W-:Y:S02]  /*4290*/  ISETP.GT.AND P1, PT, R13, 0x10, PT ;  /* 0x000000100d00780c */ /* 0x000fe40003f24270 */
[----:B------:R-:W-:Y:S02]  /*42a0*/  FMNMX.FTZ R8, R174, R17, !PT ;  /* 0x00000011ae087209 */ /* 0x000fe40007810000 */
[----:B------:R-:W-:Y:S01]  /*42b0*/  FSEL R162, R162, -INF , P1 ;  /* 0xff800000a2a27808 */ /* 0x000fe20000800000 */
[----:B------:R-:W3:Y:S01]  /*42c0*/  MUFU.TANH R154, R171 ;  /* 0x000000ab009a7308 */ /* 0x000ee20000002400 */
[----:B------:R-:W-:-:S02]  /*42d0*/  FMNMX.FTZ R15, R165, R8, !PT ;  /* 0x00000008a50f7209 */ /* 0x000fc40007810000 */
[----:B------:R-:W-:Y:S02]  /*42e0*/  ISETP.GT.AND P1, PT, R13, 0x18, PT ;  /* 0x000000180d00780c */ /* 0x000fe40003f24270 */
[----:B------:R-:W-:Y:S02]  /*42f0*/  FMNMX.FTZ R15, R162, R15, !PT ;  /* 0x0000000fa20f7209 */ /* 0x000fe40007810000 */
[----:B-1----:R-:W-:Y:S01]  /*4300*/  FSEL R157, R157, -INF , P1 ;  /* 0xff8000009d9d7808 */ /* 0x002fe20000800000 */
[----:B------:R-:W1:Y:S01]  /*4310*/  MUFU.TANH R152, R152 ;  /* 0x0000009800987308 */ /* 0x000e620000002400 */
[----:B------:R-:W-:Y:S02]  /*4320*/  FMNMX.FTZ R8, R158, R15, !PT ;  /* 0x0000000f9e087209 */ /* 0x000fe40007810000 */
[----:B------:R-:W-:Y:S02]  /*4330*/  ISETP.GT.AND P1, PT, R13, 0x20, PT ;  /* 0x000000200d00780c */ /* 0x000fe40003f24270 */
[----:B0-----:R-:W-:-:S02]  /*4340*/  FSEL R155, R155, -INF , P2 ;  /* 0xff8000009b9b7808 */ /* 0x001fc40001000000 */
[----:B------:R-:W-:Y:S01]  /*4350*/  FMNMX.FTZ R8, R157, R8, !PT ;  /* 0x000000089d087209 */ /* 0x000fe20007810000 */
[----:B------:R-:W0:Y:S01]  /*4360*/  MUFU.TANH R23, R178 ;  /* 0x000000b200177308 */ /* 0x000e220000002400 */
[----:B------:R-:W-:Y:S02]  /*4370*/  ISETP.GT.AND P2, PT, R13, 0x21, PT ;  /* 0x000000210d00780c */ /* 0x000fe40003f44270 */
[----:B------:R-:W-:Y:S02]  /*4380*/  FSEL R156, R156, -INF , P1 ;  /* 0xff8000009c9c7808 */ /* 0x000fe40000800000 */
[----:B------:R-:W-:Y:S02]  /*4390*/  FMNMX.FTZ R15, R155, R8, !PT ;  /* 0x000000089b0f7209 */ /* 0x000fe40007810000 */
[----:B------:R-:W-:Y:S01]  /*43a0*/  ISETP.GT.AND P1, PT, R13, 0x28, PT ;  /* 0x000000280d00780c */ /* 0x000fe20003f24270 */
[----:B------:R4:W5:Y:S01]  /*43b0*/  MUFU.TANH R22, R179 ;  /* 0x000000b300167308 */ /* 0x0009620000002400 */
[----:B---3--:R-:W-:-:S02]  /*43c0*/  FSEL R154, R154, -INF , P2 ;  /* 0xff8000009a9a7808 */ /* 0x008fc40001000000 */
[----:B------:R-:W-:Y:S02]  /*43d0*/  FMNMX.FTZ R15, R156, R15, !PT ;  /* 0x0000000f9c0f7209 */ /* 0x000fe40007810000 */
[----:B------:R-:W-:Y:S02]  /*43e0*/  ISETP.GT.AND P2, PT, R13, 0x29, PT ;  /* 0x000000290d00780c */ /* 0x000fe40003f44270 */
[----:B------:R-:W-:Y:S01]  /*43f0*/  FSEL R153, R153, -INF , P1 ;  /* 0xff80000099997808 */ /* 0x000fe20000800000 */
[----:B------:R3:W2:Y:S01]  /*4400*/  MUFU.TANH R21, R182 ;  /* 0x000000b600157308 */ /* 0x0006a20000002400 */
[----:B------:R-:W-:Y:S01]  /*4410*/  FMNMX.FTZ R8, R154, R15, !PT ;  /* 0x0000000f9a087209 */ /* 0x000fe20007810000 */
[----:B----4-:R-:W-:Y:S01]  /*4420*/  FMUL.FTZ R179, R184, UR31 ;  /* 0x0000001fb8b37c20 */ /* 0x010fe20008410000 */
[----:B------:R-:W-:Y:S01]  /*4430*/  ISETP.GT.AND P1, PT, R13, 0x30, PT ;  /* 0x000000300d00780c */ /* 0x000fe20003f24270 */
[----:B------:R-:W-:Y:S01]  /*4440*/  FMUL.FTZ R184, R189, UR31 ;  /* 0x0000001fbdb87c20 */ /* 0x000fe20008410000 */
[----:B-1----:R-:W-:Y:S01]  /*4450*/  FSEL R152, R152, -INF , P2 ;  /* 0xff80000098987808 */ /* 0x002fe20001000000 */
[----:B------:R-:W-:Y:S01]  /*4460*/  FMUL.FTZ R189, R193, UR31 ;  /* 0x0000001fc1bd7c20 */ /* 0x000fe20008410000 */
[----:B------:R-:W-:Y:S01]  /*4470*/  FMNMX.FTZ R15, R153, R8, !PT ;  /* 0x00000008990f7209 */ /* 0x000fe20007810000 */
[----:B------:R1:W4:Y:S01]  /*4480*/  MUFU.TANH R20, R183 ;  /* 0x000000b700147308 */ /* 0x0003220000002400 */
[----:B------:R-:W-:Y:S01]  /*4490*/  ISETP.GT.AND P2, PT, R13, 0x31, PT ;  /* 0x000000310d00780c */ /* 0x000fe20003f44270 */
[----:B---3--:R-:W-:Y:S01]  /*44a0*/  FMUL.FTZ R182, R192, UR31 ;  /* 0x0000001fc0b67c20 */ /* 0x008fe20008410000 */
[----:B0-----:R-:W-:-:S02]  /*44b0*/  FSEL R23, R23, -INF , P1 ;  /* 0xff80000017177808 */ /* 0x001fc40000800000 */
[----:B------:R-:W-:Y:S02]  /*44c0*/  FMNMX.FTZ R8, R152, R15, !PT ;  /* 0x0000000f98087209 */ /* 0x000fe40007810000 */
[----:B------:R-:W-:Y:S01]  /*44d0*/  ISETP.GT.AND P1, PT, R13, 0x38, PT ;  /* 0x000000380d00780c */ /* 0x000fe20003f24270 */
[----:B------:R0:W3:Y:S01]  /*44e0*/  MUFU.TANH R19, R186 ;  /* 0x000000ba00137308 */ /* 0x0000e20000002400 */
[----:B-----5:R-:W-:Y:S01]  /*44f0*/  FSEL R22, R22, -INF , P2 ;  /* 0xff80000016167808 */ /* 0x020fe20001000000 */
[----:B-1----:R-:W-:Y:S01]  /*4500*/  FMUL.FTZ R183, R196, UR31 ;  /* 0x0000001fc4b77c20 */ /* 0x002fe20008410000 */
[----:B------:R-:W-:Y:S02]  /*4510*/  FMNMX.FTZ R15, R23, R8, !PT ;  /* 0x00000008170f7209 */ /* 0x000fe40007810000 */
[----:B------:R-:W-:Y:S02]  /*4520*/  ISETP.GT.AND P2, PT, R13, 0x39, PT ;  /* 0x000000390d00780c */ /* 0x000fe40003f44270 */
[----:B--2---:R-:W-:Y:S01]  /*4530*/  FSEL R21, R21, -INF , P1 ;  /* 0xff80000015157808 */ /* 0x004fe20000800000 */
[----:B------:R-:W1:Y:S01]  /*4540*/  MUFU.TANH R17, R187 ;  /* 0x000000bb00117308 */ /* 0x000e620000002400 */
[----:B------:R-:W-:Y:S01]  /*4550*/  FMNMX.FTZ R8, R22, R15, !PT ;  /* 0x0000000f16087209 */ /* 0x000fe20007810000 */
[----:B0-----:R-:W0:Y:S01]  /*4560*/  SHFL.IDX PT, R186, R9, RZ, 0x1c1f ;  /* 0x001c1fff09ba7589 */ /* 0x001e2200000e0000 */
[----:B------:R-:W-:-:S02]  /*4570*/  ISETP.GT.AND P1, PT, R13, 0x40, PT ;  /* 0x000000400d00780c */ /* 0x000fc40003f24270 */
[----:B----4-:R-:W-:Y:S02]  /*4580*/  FSEL R20, R20, -INF , P2 ;  /* 0xff80000014147808 */ /* 0x010fe40001000000 */
[----:B------:R-:W-:Y:S01]  /*4590*/  FMNMX.FTZ R15, R21, R8, !PT ;  /* 0x00000008150f7209 */ /* 0x000fe20007810000 */
[----:B------:R-:W2:Y:S01]  /*45a0*/  MUFU.TANH R18, R190 ;  /* 0x000000be00127308 */ /* 0x000ea20000002400 */
[----:B------:R-:W-:Y:S02]  /*45b0*/  ISETP.GT.AND P2, PT, R13, 0x41, PT ;  /* 0x000000410d00780c */ /* 0x000fe40003f44270 */
[----:B---3--:R-:W-:Y:S02]  /*45c0*/  FSEL R19, R19, -INF , P1 ;  /* 0xff80000013137808 */ /* 0x008fe40000800000 */
[----:B------:R-:W-:Y:S02]  /*45d0*/  FMNMX.FTZ R8, R20, R15, !PT ;  /* 0x0000000f14087209 */ /* 0x000fe40007810000 */
[----:B------:R-:W-:Y:S01]  /*45e0*/  ISETP.GT.AND P1, PT, R13, 0x48, PT ;  /* 0x000000480d00780c */ /* 0x000fe20003f24270 */
[----:B------:R-:W3:Y:S01]  /*45f0*/  MUFU.TANH R191, R191 ;  /* 0x000000bf00bf7308 */ /* 0x000ee20000002400 */
[----:B-1----:R-:W-:-:S02]  /*4600*/  FSEL R17, R17, -INF , P2 ;  /* 0xff80000011117808 */ /* 0x002fc40001000000 */
[----:B------:R-:W-:Y:S02]  /*4610*/  FMNMX.FTZ R8, R19, R8, !PT ;  /* 0x0000000813087209 */ /* 0x000fe40007810000 */
[----:B------:R-:W-:Y:S02]  /*4620*/  ISETP.GT.AND P2, PT, R13, 0x49, PT ;  /* 0x000000490d00780c */ /* 0x000fe40003f44270 */
[----:B------:R-:W-:Y:S01]  /*4630*/  FMNMX.FTZ R15, R17, R8, !PT ;  /* 0x00000008110f7209 */ /* 0x000fe20007810000 */
[----:B------:R-:W1:Y:S01]  /*4640*/  MUFU.TANH R16, R194 ;  /* 0x000000c200107308 */ /* 0x000e620000002400 */
[----:B--2---:R-:W-:Y:S02]  /*4650*/  FSEL R18, R18, -INF , P1 ;  /* 0xff80000012127808 */ /* 0x004fe40000800000 */
[----:B------:R-:W-:Y:S02]  /*4660*/  ISETP.GT.AND P1, PT, R13, 0x50, PT ;  /* 0x000000500d00780c */ /* 0x000fe40003f24270 */
[----:B------:R-:W-:-:S02]  /*4670*/  FMNMX.FTZ R15, R18, R15, !PT ;  /* 0x0000000f120f7209 */ /* 0x000fc40007810000 */
[----:B0-----:R-:W-:Y:S01]  /*4680*/  IADD3 R181, R186, -UR29, R167 ;  /* 0x8000001dbab57c10 */ /* 0x001fe2000fffe0a7 */
[----:B------:R-:W0:Y:S01]  /*4690*/  MUFU.TANH R14, R195 ;  /* 0x000000c3000e7308 */ /* 0x000e220000002400 */
[----:B---3--:R-:W-:Y:S02]  /*46a0*/  FSEL R8, R191, -INF , P2 ;  /* 0xff800000bf087808 */ /* 0x008fe40001000000 */
[----:B------:R-:W-:Y:S02]  /*46b0*/  ISETP.GT.AND P2, PT, R13, 0x51, PT ;  /* 0x000000510d00780c */ /* 0x000fe40003f44270 */
[----:B------:R-:W-:Y:S02]  /*46c0*/  FMNMX.FTZ R15, R8, R15, !PT ;  /* 0x0000000f080f7209 */ /* 0x000fe40007810000 */
[----:B------:R-:W-:Y:S01]  /*46d0*/  ISETP.GT.AND P3, PT, R181, 0x18, PT ;  /* 0x00000018b500780c */ /* 0x000fe20003f64270 */
[----:B------:R-:W2:Y:S01]  /*46e0*/  MUFU.TANH R198, R198 ;  /* 0x000000c600c67308 */ /* 0x000ea20000002400 */
[----:B-1----:R-:W-:-:S02]  /*46f0*/  FSEL R16, R16, -INF , P1 ;  /* 0xff80000010107808 */ /* 0x002fc40000800000 */
[----:B------:R-:W-:Y:S02]  /*4700*/  ISETP.GT.AND P1, PT, R13, 0x58, PT ;  /* 0x000000580d00780c */ /* 0x000fe40003f24270 */
[----:B------:R-:W-:-:S03]  /*4710*/  FMNMX.FTZ R171, R16, R15, !PT ;  /* 0x0000000f10ab7209 */ /* 0x000fc60007810000 */
[----:B------:R-:W1:Y:S01]  /*4720*/  MUFU.TANH R199, R199 ;  /* 0x000000c700c77308 */ /* 0x000e620000002400 */
[----:B0-----:R-:W-:Y:S02]  /*4730*/  FSEL R14, R14, -INF , P2 ;  /* 0xff8000000e0e7808 */ /* 0x001fe40001000000 */
[----:B------:R-:W-:Y:S02]  /*4740*/  ISETP.GT.AND P2, PT, R13, 0x59, PT ;  /* 0x000000590d00780c */ /* 0x000fe40003f44270 */
[----:B------:R-:W-:-:S03]  /*4750*/  FMNMX.FTZ R172, R14, R171, !PT ;  /* 0x000000ab0eac7209 */ /* 0x000fc60007810000 */
[----:B------:R-:W0:Y:S01]  /*4760*/  MUFU.TANH R200, R200 ;  /* 0x000000c800c87308 */ /* 0x000e220000002400 */
[----:B--2---:R-:W-:Y:S02]  /*4770*/  FSEL R15, R198, -INF , P1 ;  /* 0xff800000c60f7808 */ /* 0x004fe40000800000 */
[----:B------:R-:W-:Y:S02]  /*4780*/  ISETP.GT.AND P1, PT, R181, RZ, PT ;  /* 0x000000ffb500720c */ /* 0x000fe40003f24270 */
[----:B------:R-:W-:Y:S01]  /*4790*/  FMNMX.FTZ R178, R15, R172, !PT ;  /* 0x000000ac0fb27209 */ /* 0x000fe20007810000 */
[----:B------:R-:W-:Y:S01]  /*47a0*/  FMUL.FTZ R172, R176, UR31 ;  /* 0x0000001fb0ac7c20 */ /* 0x000fe20008410000 */
[----:B------:R-:W-:Y:S01]  /*47b0*/  FMUL.FTZ R176, R180, UR31 ;  /* 0x0000001fb4b07c20 */ /* 0x000fe20008410000 */
[----:B------:R-:W2:Y:S01]  /*47c0*/  MUFU.TANH R201, R201 ;  /* 0x000000c900c97308 */ /* 0x000ea20000002400 */
[----:B-1----:R-:W-:Y:S01]  /*47d0*/  FSEL R13, R199, -INF , P2 ;  /* 0xff800000c70d7808 */ /* 0x002fe20001000000 */
[----:B------:R-:W-:Y:S01]  /*47e0*/  FMUL.FTZ R180, R185, UR31 ;  /* 0x0000001fb9b47c20 */ /* 0x000fe20008410000 */
[----:B------:R-:W-:Y:S01]  /*47f0*/  ISETP.GT.AND P2, PT, R181, 0x1, PT ;  /* 0x00000001b500780c */ /* 0x000fe20003f44270 */
[----:B------:R-:W-:Y:S01]  /*4800*/  FMUL.FTZ R185, R197, UR31 ;  /* 0x0000001fc5b97c20 */ /* 0x000fe20008410000 */
[----:B------:R-:W-:-:S03]  /*4810*/  FMNMX.FTZ R178, R13, R178, !PT ;  /* 0x000000b20db27209 */ /* 0x000fc60007810000 */
[----:B------:R-:W1:Y:S01]  /*4820*/  MUFU.TANH R202, R202 ;  /* 0x000000ca00ca7308 */ /* 0x000e620000002400 */
[----:B0-----:R-:W-:Y:S01]  /*4830*/  FSEL R200, R200, -INF , P1 ;  /* 0xff800000c8c87808 */ /* 0x001fe20000800000 */
[----:B------:R-:W0:Y:S01]  /*4840*/  SHFL.BFLY PT, R171, R178, 0x2, 0x1f ;  /* 0x0c401f00b2ab7f89 */ /* 0x000e2200000e0000 */
[----:B------:R-:W-:Y:S02]  /*4850*/  ISETP.GT.AND P1, PT, R181, 0x8, PT ;  /* 0x00000008b500780c */ /* 0x000fe40003f24270 */
[----:B------:R-:W-:-:S03]  /*4860*/  FMNMX.FTZ R186, R200, R11, !PT ;  /* 0x0000000bc8ba7209 */ /* 0x000fc60007810000 */
[----:B------:R-:W3:Y:S01]  /*4870*/  MUFU.TANH R203, R203 ;  /* 0x000000cb00cb7308 */ /* 0x000ee20000002400 */
[----:B--2---:R-:W-:Y:S02]  /*4880*/  FSEL R201, R201, -INF , P2 ;  /* 0xff800000c9c97808 */ /* 0x004fe40001000000 */
[----:B------:R-:W-:Y:S02]  /*4890*/  ISETP.GT.AND P2, PT, R181, 0x9, PT ;  /* 0x00000009b500780c */ /* 0x000fe40003f44270 */
[----:B------:R-:W-:-:S03]  /*48a0*/  FMNMX.FTZ R167, R201, R186, !PT ;  /* 0x000000bac9a77209 */ /* 0x000fc60007810000 */
[----:B------:R-:W2:Y:S01]  /*48b0*/  MUFU.TANH R160, R160 ;  /* 0x000000a000a07308 */ /* 0x000ea20000002400 */
[----:B-1----:R-:W-:Y:S02]  /*48c0*/  FSEL R202, R202, -INF , P1 ;  /* 0xff800000caca7808 */ /* 0x002fe40000800000 */
[----:B------:R-:W-:Y:S02]  /*48d0*/  ISETP.GT.AND P1, PT, R181, 0x10, PT ;  /* 0x00000010b500780c */ /* 0x000fe40003f24270 */
[----:B------:R-:W-:-:S03]  /*48e0*/  FMNMX.FTZ R186, R202, R167, !PT ;  /* 0x000000a7caba7209 */ /* 0x000fc60007810000 */
[----:B------:R-:W1:Y:S01]  /*48f0*/  MUFU.TANH R159, R159 ;  /* 0x0000009f009f7308 */ /* 0x000e620000002400 */
[----:B---3--:R-:W-:Y:S02]  /*4900*/  FSEL R203, R203, -INF , P2 ;  /* 0xff800000cbcb7808 */ /* 0x008fe40001000000 */
[----:B0-----:R-:W-:Y:S01]  /*4910*/  FMNMX.FTZ R171, R178, R171, !PT ;  /* 0x000000abb2ab7209 */ /* 0x001fe20007810000 */
[----:B------:R-:W-:Y:S01]  /*4920*/  FMUL.FTZ R178, R188, UR31 ;  /* 0x0000001fbcb27c20 */ /* 0x000fe20008410000 */
[----:B------:R-:W-:-:S03]  /*4930*/  ISETP.GT.AND P2, PT, R181, 0x11, PT ;  /* 0x00000011b500780c */ /* 0x000fc60003f44270 */
[----:B------:R-:W0:Y:S01]  /*4940*/  SHFL.BFLY PT, R190, R171, 0x1, 0x1f ;  /* 0x0c201f00abbe7f89 */ /* 0x000e2200000e0000 */
[----:B------:R-:W3:Y:S01]  /*4950*/  MUFU.TANH R161, R161 ;  /* 0x000000a100a17308 */ /* 0x000ee20000002400 */
[----:B--2---:R-:W-:-:S07]  /*4960*/  FSEL R160, R160, -INF , P1 ;  /* 0xff800000a0a07808 */ /* 0x004fce0000800000 */
[----:B------:R-:W2:Y:S01]  /*4970*/  MUFU.TANH R163, R163 ;  /* 0x000000a300a37308 */ /* 0x000ea20000002400 */
[----:B-1----:R-:W-:Y:S02]  /*4980*/  FSEL R167, R159, -INF , P2 ;  /* 0xff8000009fa77808 */ /* 0x002fe40001000000 */
[----:B------:R-:W-:-:S05]  /*4990*/  ISETP.GT.AND P2, PT, R181, 0x19, PT ;  /* 0x00000019b500780c */ /* 0x000fca0003f44270 */
[----:B------:R-:W1:Y:S01]  /*49a0*/  MUFU.TANH R166, R166 ;  /* 0x000000a600a67308 */ /* 0x000e620000002400 */
[----:B---3--:R-:W-:Y:S02]  /*49b0*/  FSEL R161, R161, -INF , P3 ;  /* 0xff800000a1a17808 */ /* 0x008fe40001800000 */
[----:B------:R-:W-:Y:S02]  /*49c0*/  ISETP.GT.AND P3, PT, R181, 0x20, PT ;  /* 0x00000020b500780c */ /* 0x000fe40003f64270 */
[----:B0-----:R-:W-:-:S03]  /*49d0*/  FMNMX.FTZ R9, R171, R190, !PT ;  /* 0x000000beab097209 */ /* 0x001fc60007810000 */
[----:B------:R-:W0:Y:S01]  /*49e0*/  MUFU.TANH R164, R164 ;  /* 0x000000a400a47308 */ /* 0x000e220000002400 */
[----:B------:R-:W-:Y:S02]  /*49f0*/  FMNMX.FTZ R171, R203, R186, !PT ;  /* 0x000000bacbab7209 */ /* 0x000fe40007810000 */
[----:B--2---:R-:W-:Y:S01]  /*4a00*/  FSEL R163, R163, -INF , P2 ;  /* 0xff800000a3a37808 */ /* 0x004fe20001000000 */
[C---:B------:R-:W-:Y:S01]  /*4a10*/  FMUL.FTZ R187, R9.reuse, UR7 ;  /* 0x0000000709bb7c20 */ /* 0x040fe20008410000 */
[----:B------:R-:W-:Y:S02]  /*4a20*/  FMNMX.FTZ R186, R160, R171, !PT ;  /* 0x000000aba0ba7209 */ /* 0x000fe40007810000 */
[----:B------:R-:W-:Y:S01]  /*4a30*/  FSETP.NEU.FTZ.AND P1, PT, R9, -INF , PT ;  /* 0xff8000000900780b */ /* 0x000fe20003f3d000 */
[----:B------:R-:W2:Y:S01]  /*4a40*/  MUFU.TANH R169, R169 ;  /* 0x000000a900a97308 */ /* 0x000ea20000002400 */
[----:B------:R-:W-:Y:S02]  /*4a50*/  FMNMX.FTZ R186, R167, R186, !PT ;  /* 0x000000baa7ba7209 */ /* 0x000fe40007810000 */
[----:B------:R-:W-:-:S02]  /*4a60*/  ISETP.GT.AND P2, PT, R181, 0x21, PT ;  /* 0x00000021b500780c */ /* 0x000fc40003f44270 */
[----:B------:R-:W-:Y:S02]  /*4a70*/  FMNMX.FTZ R186, R161, R186, !PT ;  /* 0x000000baa1ba7209 */ /* 0x000fe40007810000 */
[----:B-1----:R-:W-:Y:S01]  /*4a80*/  FSEL R166, R166, -INF , P3 ;  /* 0xff800000a6a67808 */ /* 0x002fe20001800000 */
[----:B------:R-:W1:Y:S01]  /*4a90*/  MUFU.TANH R173, R173 ;  /* 0x000000ad00ad7308 */ /* 0x000e620000002400 */
[----:B------:R-:W-:Y:S02]  /*4aa0*/  FMNMX.FTZ R171, R163, R186, !PT ;  /* 0x000000baa3ab7209 */ /* 0x000fe40007810000 */
[----:B------:R-:W-:Y:S02]  /*4ab0*/  FSEL R159, R187, RZ, P1 ;  /* 0x000000ffbb9f7208 */ /* 0x000fe40000800000 */
[C---:B------:R-:W-:Y:S02]  /*4ac0*/  ISETP.GT.AND P3, PT, R181.reuse, 0x28, PT ;  /* 0x00000028b500780c */ /* 0x040fe40003f64270 */
[----:B0-----:R-:W-:Y:S01]  /*4ad0*/  FSEL R164, R164, -INF , P2 ;  /* 0xff800000a4a47808 */ /* 0x001fe20001000000 */
[----:B------:R-:W0:Y:S01]  /*4ae0*/  MUFU.TANH R172, R172 ;  /* 0x000000ac00ac7308 */ /* 0x000e220000002400 */
[----:B------:R-:W-:Y:S01]  /*4af0*/  FMNMX.FTZ R171, R166, R171, !PT ;  /* 0x000000aba6ab7209 */ /* 0x000fe20007810000 */
[--C-:B------:R-:W-:Y:S01]  /*4b00*/  FFMA.FTZ R186, R170, UR7, -R159.reuse ;  /* 0x00000007aaba7c23 */ /* 0x100fe2000801089f */
[----:B------:R-:W-:Y:S01]  /*4b10*/  ISETP.GT.AND P2, PT, R181, 0x29, PT ;  /* 0x00000029b500780c */ /* 0x000fe20003f44270 */
[--C-:B------:R-:W-:Y:S01]  /*4b20*/  FFMA.FTZ R188, R174, UR7, -R159.reuse ;  /* 0x00000007aebc7c23 */ /* 0x100fe2000801089f */
[----:B--2---:R-:W-:Y:S01]  /*4b30*/  FSEL R170, R169, -INF , P3 ;  /* 0xff800000a9aa7808 */ /* 0x004fe20001800000 */
[--C-:B------:R-:W-:Y:S01]  /*4b40*/  FFMA.FTZ R168, R168, UR7, -R159.reuse ;  /* 0x00000007a8a87c23 */ /* 0x100fe2000801089f */
[----:B------:R-:W-:Y:S01]  /*4b50*/  FMNMX.FTZ R171, R164, R171, !PT ;  /* 0x000000aba4ab7209 */ /* 0x000fe20007810000 */
[----:B------:R-:W2:Y:S01]  /*4b60*/  MUFU.TANH R175, R175 ;  /* 0x000000af00af7308 */ /* 0x000ea20000002400 */
[----:B------:R-:W-:Y:S01]  /*4b70*/  ISETP.GT.AND P3, PT, R181, 0x30, PT ;  /* 0x00000030b500780c */ /* 0x000fe20003f64270 */
[--C-:B------:R-:W-:Y:S01]  /*4b80*/  FFMA.FTZ R162, R162, UR7, -R159.reuse ;  /* 0x00000007a2a27c23 */ /* 0x100fe2000801089f */
[----:B-1----:R-:W-:Y:S01]  /*4b90*/  FSEL R173, R173, -INF , P2 ;  /* 0xff800000adad7808 */ /* 0x002fe20001000000 */
[--C-:B------:R-:W-:Y:S01]  /*4ba0*/  FFMA.FTZ R23, R23, UR7, -R159.reuse ;  /* 0x0000000717177c23 */ /* 0x100fe2000801089f */
[----:B------:R-:W-:Y:S01]  /*4bb0*/  FMNMX.FTZ R174, R170, R171, !PT ;  /* 0x000000abaaae7209 */ /* 0x000fe20007810000 */
[--C-:B------:R-:W-:Y:S01]  /*4bc0*/  FFMA.FTZ R22, R22, UR7, -R159.reuse ;  /* 0x0000000716167c23 */ /* 0x100fe2000801089f */
[----:B------:R-:W-:Y:S01]  /*4bd0*/  ISETP.GT.AND P2, PT, R181, 0x31, PT ;  /* 0x00000031b500780c */ /* 0x000fe20003f44270 */
[----:B------:R-:W1:Y:S01]  /*4be0*/  MUFU.TANH R176, R176 ;  /* 0x000000b000b07308 */ /* 0x000e620000002400 */
[----:B0-----:R-:W-:Y:S01]  /*4bf0*/  FSEL R172, R172, -INF , P3 ;  /* 0xff800000acac7808 */ /* 0x001fe20001800000 */
[--C-:B------:R-:W-:Y:S01]  /*4c00*/  FFMA.FTZ R21, R21, UR7, -R159.reuse ;  /* 0x0000000715157c23 */ /* 0x100fe2000801089f */
[----:B------:R-:W-:Y:S01]  /*4c10*/  FMNMX.FTZ R187, R173, R174, !PT ;  /* 0x000000aeadbb7209 */ /* 0x000fe20007810000 */
[--C-:B------:R-:W-:Y:S01]  /*4c20*/  FFMA.FTZ R20, R20, UR7, -R159.reuse ;  /* 0x0000000714147c23 */ /* 0x100fe2000801089f */
[----:B------:R-:W-:Y:S01]  /*4c30*/  ISETP.GT.AND P3, PT, R181, 0x38, PT ;  /* 0x00000038b500780c */ /* 0x000fe20003f64270 */
[--C-:B------:R-:W-:Y:S01]  /*4c40*/  FFMA.FTZ R19, R19, UR7, -R159.reuse ;  /* 0x0000000713137c23 */ /* 0x100fe2000801089f */
[----:B------:R-:W-:Y:S01]  /*4c50*/  FMNMX.FTZ R187, R172, R187, !PT ;  /* 0x000000bbacbb7209 */ /* 0x000fe20007810000 */
[----:B------:R-:W0:Y:S01]  /*4c60*/  MUFU.TANH R177, R177 ;  /* 0x000000b100b17308 */ /* 0x000e220000002400 */
[----:B--2---:R-:W-:Y:S01]  /*4c70*/  FSEL R174, R175, -INF , P2 ;  /* 0xff800000afae7808 */ /* 0x004fe20001000000 */
[--C-:B------:R-:W-:Y:S01]  /*4c80*/  FFMA.FTZ R175, R165, UR7, -R159.reuse ;  /* 0x00000007a5af7c23 */ /* 0x100fe2000801089f */
[----:B------:R-:W-:Y:S01]  /*4c90*/  ISETP.GT.AND P2, PT, R181, 0x39, PT ;  /* 0x00000039b500780c */ /* 0x000fe20003f44270 */
[--C-:B------:R-:W-:Y:S01]  /*4ca0*/  FFMA.FTZ R16, R16, UR7, -R159.reuse ;  /* 0x0000000710107c23 */ /* 0x100fe2000801089f */
[----:B------:R-:W-:-:S03]  /*4cb0*/  FFMA.FTZ R13, R13, UR7, -R159 ;  /* 0x000000070d0d7c23 */ /* 0x000fc6000801089f */
[----:B------:R-:W2:Y:S01]  /*4cc0*/  MUFU.TANH R179, R179 ;  /* 0x000000b300b37308 */ /* 0x000ea20000002400 */
[----:B-1----:R-:W-:Y:S02]  /*4cd0*/  FSEL R165, R176, -INF , P3 ;  /* 0xff800000b0a57808 */ /* 0x002fe40001800000 */
[----:B------:R-:W-:-:S05]  /*4ce0*/  ISETP.GT.AND P3, PT, R181, 0x40, PT ;  /* 0x00000040b500780c */ /* 0x000fca0003f64270 */
[----:B------:R-:W1:Y:S01]  /*4cf0*/  MUFU.TANH R180, R180 ;  /* 0x000000b400b47308 */ /* 0x000e620000002400 */
[----:B0-----:R-:W-:Y:S02]  /*4d00*/  FSEL R177, R177, -INF , P2 ;  /* 0xff800000b1b17808 */ /* 0x001fe40001000000 */
[----:B------:R-:W-:-:S05]  /*4d10*/  ISETP.GT.AND P2, PT, R181, 0x41, PT ;  /* 0x00000041b500780c */ /* 0x000fca0003f44270 */
[----:B------:R-:W-:Y:S01]  /*4d20*/  MUFU.TANH R178, R178 ;  /* 0x000000b200b27308 */ /* 0x000fe20000002400 */
[----:B--2---:R-:W-:Y:S02]  /*4d30*/  FSEL R179, R179, -INF , P3 ;  /* 0xff800000b3b37808 */ /* 0x004fe40001800000 */
[----:B------:R-:W-:-:S05]  /*4d40*/  ISETP.GT.AND P3, PT, R181, 0x48, PT ;  /* 0x00000048b500780c */ /* 0x000fca0003f64270 */
[----:B------:R0:W-:Y:S01]  /*4d50*/  MUFU.EX2 R169, R186 ;  /* 0x000000ba00a97308 */ /* 0x0001e20000000800 */
[----:B-1----:R-:W-:Y:S02]  /*4d60*/  FSEL R180, R180, -INF , P2 ;  /* 0xff800000b4b47808 */ /* 0x002fe40001000000 */
[----:B------:R-:W-:-:S05]  /*4d70*/  ISETP.GT.AND P2, PT, R181, 0x49, PT ;  /* 0x00000049b500780c */ /* 0x000fca0003f44270 */
[----:B------:R-:W1:Y:S01]  /*4d80*/  MUFU.TANH R184, R184 ;  /* 0x000000b800b87308 */ /* 0x000e620000002400 */
[----:B0-----:R-:W-:-:S04]  /*4d90*/  FMNMX.FTZ R186, R174, R187, !PT ;  /* 0x000000bbaeba7209 */ /* 0x001fc80007810000 */
[----:B------:R-:W-:-:S03]  /*4da0*/  FMNMX.FTZ R186, R165, R186, !PT ;  /* 0x000000baa5ba7209 */ /* 0x000fc60007810000 */
[----:B------:R-:W0:Y:S01]  /*4db0*/  MUFU.TANH R182, R182 ;  /* 0x000000b600b67308 */ /* 0x000e220000002400 */
[----:B------:R-:W-:-:S04]  /*4dc0*/  FMNMX.FTZ R186, R177, R186, !PT ;  /* 0x000000bab1ba7209 */ /* 0x000fc80007810000 */
[----:B------:R-:W-:Y:S01]  /*4dd0*/  FMNMX.FTZ R187, R179, R186, !PT ;  /* 0x000000bab3bb7209 */ /* 0x000fe20007810000 */
[----:B------:R-:W-:Y:S02]  /*4de0*/  FFMA.FTZ R186, R155, UR7, -R159 ;  /* 0x000000079bba7c23 */ /* 0x000fe4000801089f */
[----:B------:R-:W2:Y:S01]  /*4df0*/  MUFU.TANH R189, R189 ;  /* 0x000000bd00bd7308 */ /* 0x000ea20000002400 */
[----:B------:R-:W-:Y:S02]  /*4e00*/  FMNMX.FTZ R187, R180, R187, !PT ;  /* 0x000000bbb4bb7209 */ /* 0x000fe40007810000 */
[----:B-1----:R-:W-:Y:S02]  /*4e10*/  FSEL R184, R184, -INF , P2 ;  /* 0xff800000b8b87808 */ /* 0x002fe40001000000 */
[----:B------:R-:W-:-:S03]  /*4e20*/  ISETP.GT.AND P2, PT, R181, 0x51, PT ;  /* 0x00000051b500780c */ /* 0x000fc60003f44270 */
[----:B------:R1:W-:Y:S08]  /*4e30*/  MUFU.EX2 R176, R175 ;  /* 0x000000af00b07308 */ /* 0x0003f00000000800 */
[----:B------:R-:W3:Y:S01]  /*4e40*/  MUFU.TANH R183, R183 ;  /* 0x000000b700b77308 */ /* 0x000ee20000002400 */
[--C-:B-1----:R-:W-:Y:S01]  /*4e50*/  FFMA.FTZ R175, R158, UR7, -R159.reuse ;  /* 0x000000079eaf7c23 */ /* 0x102fe2000801089f */
[----:B------:R-:W-:Y:S01]  /*4e60*/  FSEL R158, R178, -INF , P3 ;  /* 0xff800000b29e7808 */ /* 0x000fe20001800000 */
[----:B------:R-:W-:Y:S01]  /*4e70*/  FFMA.FTZ R178, R157, UR7, -R159 ;  /* 0x000000079db27c23 */ /* 0x000fe2000801089f */
[----:B------:R-:W-:-:S02]  /*4e80*/  ISETP.GT.AND P3, PT, R181, 0x50, PT ;  /* 0x00000050b500780c */ /* 0x000fc40003f64270 */
[----:B------:R-:W-:Y:S02]  /*4e90*/  FMNMX.FTZ R187, R158, R187, !PT ;  /* 0x000000bb9ebb7209 */ /* 0x000fe40007810000 */
[----:B------:R-:W1:Y:S01]  /*4ea0*/  MUFU.TANH R185, R185 ;  /* 0x000000b900b97308 */ /* 0x000e620000002400 */
[----:B0-----:R-:W-:Y:S02]  /*4eb0*/  FSEL R157, R182, -INF , P3 ;  /* 0xff800000b69d7808 */ /* 0x001fe40001800000 */
[----:B------:R-:W-:Y:S02]  /*4ec0*/  FMNMX.FTZ R182, R184, R187, !PT ;  /* 0x000000bbb8b67209 */ /* 0x000fe40007810000 */
[----:B------:R-:W-:Y:S02]  /*4ed0*/  ISETP.GT.AND P3, PT, R181, 0x58, PT ;  /* 0x00000058b500780c */ /* 0x000fe40003f64270 */
[----:B--2---:R-:W-:Y:S01]  /*4ee0*/  FSEL R189, R189, -INF , P2 ;  /* 0xff800000bdbd7808 */ /* 0x004fe20001000000 */
[----:B------:R0:W-:Y:S01]  /*4ef0*/  MUFU.EX2 R171, R188 ;  /* 0x000000bc00ab7308 */ /* 0x0001e20000000800 */
[----:B------:R-:W-:-:S02]  /*4f00*/  FMNMX.FTZ R182, R157, R182, !PT ;  /* 0x000000b69db67209 */ /* 0x000fc40007810000 */
[----:B------:R-:W-:Y:S02]  /*4f10*/  ISETP.GT.AND P2, PT, R181, 0x59, PT ;  /* 0x00000059b500780c */ /* 0x000fe40003f44270 */
[----:B---3--:R-:W-:Y:S01]  /*4f20*/  FSEL R155, R183, -INF , P3 ;  /* 0xff800000b79b7808 */ /* 0x008fe20001800000 */
[--C-:B------:R-:W-:Y:S01]  /*4f30*/  FFMA.FTZ R183, R156, UR7, -R159.reuse ;  /* 0x000000079cb77c23 */ /* 0x100fe2000801089f */
[----:B------:R-:W-:Y:S01]  /*4f40*/  FMNMX.FTZ R182, R189, R182, !PT ;  /* 0x000000b6bdb67209 */ /* 0x000fe20007810000 */
[----:B------:R2:W-:Y:S01]  /*4f50*/  MUFU.EX2 R181, R186 ;  /* 0x000000ba00b57308 */ /* 0x0005e20000000800 */
[----:B-1----:R-:W-:Y:S01]  /*4f60*/  FSEL R190, R185, -INF , P2 ;  /* 0xff800000b9be7808 */ /* 0x002fe20001000000 */
[--C-:B0-----:R-:W-:Y:S01]  /*4f70*/  FFMA.FTZ R188, R154, UR7, -R159.reuse ;  /* 0x000000079abc7c23 */ /* 0x101fe2000801089f */
[----:B------:R-:W-:Y:S01]  /*4f80*/  FMNMX.FTZ R185, R155, R182, !PT ;  /* 0x000000b69bb97209 */ /* 0x000fe20007810000 */
[----:B------:R-:W-:Y:S01]  /*4f90*/  FFMA.FTZ R182, R153, UR7, -R159 ;  /* 0x0000000799b67c23 */ /* 0x000fe2000801089f */
[----:B------:R-:W-:-:S02]  /*4fa0*/  FSEL R153, R9, RZ, P1 ;  /* 0x000000ff09997208 */ /* 0x000fc40000800000 */
[----:B------:R-:W-:Y:S01]  /*4fb0*/  FMNMX.FTZ R156, R190, R185, !PT ;  /* 0x000000b9be9c7209 */ /* 0x000fe20007810000 */
[--C-:B------:R-:W-:Y:S01]  /*4fc0*/  FFMA.FTZ R185, R152, UR7, -R159.reuse ;  /* 0x0000000798b97c23 */ /* 0x100fe2000801089f */
[--C-:B--2---:R-:W-:Y:S01]  /*4fd0*/  FFMA.FTZ R186, R17, UR7, -R159.reuse ;  /* 0x0000000711ba7c23 */ /* 0x104fe2000801089f */
[--C-:B------:R-:W-:Y:S01]  /*4fe0*/  FFMA.FTZ R17, R18, UR7, -R159.reuse ;  /* 0x0000000712117c23 */ /* 0x100fe2000801089f */
[----:B------:R-:W-:Y:S01]  /*4ff0*/  FFMA.FTZ R18, R8, UR7, -R159 ;  /* 0x0000000708127c23 */ /* 0x000fe2000801089f */
[----:B------:R-:W0:Y:S01]  /*5000*/  SHFL.BFLY PT, R187, R156, 0x2, 0x1f ;  /* 0x0c401f009cbb7f89 */ /* 0x000e2200000e0000 */
[----:B------:R-:W-:Y:S01]  /*5010*/  FADD.FTZ R153, -R153, R12 ;  /* 0x0000000c99997221 */ /* 0x000fe20000010100 */
[----:B------:R-:W-:Y:S03]  /*5020*/  MUFU.EX2 R168, R168 ;  /* 0x000000a800a87308 */ /* 0x000fe60000000800 */
[----:B------:R-:W-:-:S05]  /*5030*/  FMUL.FTZ R153, R153, UR7 ;  /* 0x0000000799997c20 */ /* 0x000fca0008410000 */
        /* <DEDUP_REMOVED lines=8> */
[----:B0-----:R-:W-:Y:S01]  /*50c0*/  FMNMX.FTZ R8, R187, R152, !PT ;  /* 0x00000098bb087209 */ /* 0x001fe20007810000 */
[--C-:B------:R-:W-:Y:S01]  /*50d0*/  FFMA.FTZ R187, R14, UR7, -R159.reuse ;  /* 0x000000070ebb7c23 */ /* 0x100fe2000801089f */
[----:B------:R-:W-:-:S02]  /*50e0*/  FFMA.FTZ R14, R15, UR7, -R159 ;  /* 0x000000070f0e7c23 */ /* 0x000fc4000801089f */
[C---:B------:R-:W-:Y:S01]  /*50f0*/  FSETP.NEU.FTZ.AND P2, PT, R8.reuse, -INF , PT ;  /* 0xff8000000800780b */ /* 0x040fe20003f5d000 */
[C---:B------:R-:W-:Y:S02]  /*5100*/  FMUL.FTZ R152, R8.reuse, UR7 ;  /* 0x0000000708987c20 */ /* 0x040fe40008410000 */
[----:B------:R-:W-:Y:S01]  /*5110*/  MUFU.EX2 R185, R185 ;  /* 0x000000b900b97308 */ /* 0x000fe20000000800 */
[----:B------:R-:W-:Y:S02]  /*5120*/  FSEL R12, R8, RZ, P2 ;  /* 0x000000ff080c7208 */ /* 0x000fe40001000000 */
[----:B------:R-:W-:-:S03]  /*5130*/  FSEL R152, R152, RZ, P2 ;  /* 0x000000ff98987208 */ /* 0x000fc60001000000 */
[----:B------:R-:W-:Y:S02]  /*5140*/  FADD.FTZ R12, -R12, R11 ;  /* 0x0000000b0c0c7221 */ /* 0x000fe40000010100 */
[----:B------:R-:W-:Y:S01]  /*5150*/  MUFU.EX2 R23, R23 ;  /* 0x0000001700177308 */ /* 0x000fe20000000800 */
[--C-:B------:R-:W-:Y:S01]  /*5160*/  FFMA.FTZ R15, R200, UR7, -R152.reuse ;  /* 0x00000007c80f7c23 */ /* 0x100fe20008010898 */
        /* <DEDUP_REMOVED lines=20> */
[----:B------:R-:W-:-:S02]  /*52b0*/  FFMA.FTZ R190, R190, UR7, -R152 ;  /* 0x00000007bebe7c23 */ /* 0x000fc40008010898 */
[----:B------:R-:W1:Y:S08]  /*52c0*/  MUFU.EX2 R11, R153 ;  /* 0x00000099000b7308 */ /* 0x000e700000000800 */
        /* <DEDUP_REMOVED lines=9> */
[----:B-1----:R-:W-:Y:S01]  /*5360*/  FFMA.FTZ R4, R11, R5, R168 ;  /* 0x000000050b047223 */ /* 0x002fe200000100a8 */
[-C--:B------:R-:W-:Y:S01]  /*5370*/  FMUL.FTZ R36, R36, R12.reuse ;  /* 0x0000000c24247220 */ /* 0x080fe20000410000 */
[-C--:B------:R-:W-:Y:S01]  /*5380*/  FMUL.FTZ R37, R37, R12.reuse ;  /* 0x0000000c25257220 */ /* 0x080fe20000410000 */
[-C--:B------:R-:W-:Y:S01]  /*5390*/  FMUL.FTZ R40, R40, R12.reuse ;  /* 0x0000000c28287220 */ /* 0x080fe20000410000 */
[----:B------:R-:W-:Y:S01]  /*53a0*/  FADD.FTZ R174, R169, R4 ;  /* 0x00000004a9ae7221 */ /* 0x000fe20000010000 */
[--C-:B------:R-:W-:Y:S01]  /*53b0*/  FFMA.FTZ R4, R179, UR7, -R152.reuse ;  /* 0x00000007b3047c23 */ /* 0x100fe20008010898 */
[----:B------:R-:W-:Y:S01]  /*53c0*/  FFMA.FTZ R179, R184, UR7, -R152 ;  /* 0x00000007b8b37c23 */ /* 0x000fe20008010898 */
[----:B------:R-:W1:Y:S01]  /*53d0*/  MUFU.EX2 R191, R191 ;  /* 0x000000bf00bf7308 */ /* 0x000e620000000800 */
[----:B--2---:R-:W-:Y:S01]  /*53e0*/  FADD.FTZ R165, R154, R165 ;  /* 0x000000a59aa57221 */ /* 0x004fe20000010000 */
[----:B------:R-:W-:Y:S01]  /*53f0*/  FADD.FTZ R153, R171, R174 ;  /* 0x000000aeab997221 */ /* 0x000fe20000010000 */
[--C-:B------:R-:W-:Y:S01]  /*5400*/  FFMA.FTZ R174, R158, UR7, -R152.reuse ;  /* 0x000000079eae7c23 */ /* 0x100fe20008010898 */
[----:B------:R-:W-:Y:S01]  /*5410*/  FFMA.FTZ R184, R155, UR7, -R152 ;  /* 0x000000079bb87c23 */ /* 0x000fe20008010898 */
        /* <DEDUP_REMOVED lines=9> */
[----:B------:R-:W-:Y:S01]  /*54b0*/  FADD.FTZ R153, R175, R196 ;  /* 0x000000c4af997221 */ /* 0x000fe20000010000 */
[----:B------:R-:W-:Y:S01]  /*54c0*/  FMUL.FTZ R52, R52, R12 ;  /* 0x0000000c34347220 */ /* 0x000fe20000410000 */
[----:B------:R-:W0:Y:S01]  /*54d0*/  MUFU.EX2 R167, R167 ;  /* 0x000000a700a77308 */ /* 0x000e220000000800 */
[----:B-1----:R-:W-:Y:S01]  /*54e0*/  FADD.FTZ R165, R191, R194 ;  /* 0x000000c2bfa57221 */ /* 0x002fe20000010000 */
[----:B------:R-:W-:Y:S01]  /*54f0*/  FADD.FTZ R158, R178, R153 ;  /* 0x00000099b29e7221 */ /* 0x000fe20000010000 */
[----:B------:R-:W-:Y:S01]  /*5500*/  F2FP.F16.F32.PACK_AB R153, R169, R168 ;  /* 0x000000a8a999723e */ /* 0x000fe200000000ff */
[-C--:B------:R-:W-:Y:S01]  /*5510*/  FMUL.FTZ R53, R53, R12.reuse ;  /* 0x0000000c35357220 */ /* 0x080fe20000410000 */
[----:B------:R-:W-:Y:S01]  /*5520*/  F2FP.F16.F32.PACK_AB R169, R188, R183 ;  /* 0x000000b7bca9723e */ /* 0x000fe200000000ff */
[----:B------:R-:W-:Y:S01]  /*5530*/  FADD.FTZ R158, R181, R158 ;  /* 0x0000009eb59e7221 */ /* 0x000fe20000010000 */
[-C--:B------:R-:W-:Y:S01]  /*5540*/  FMUL.FTZ R56, R56, R12.reuse ;  /* 0x0000000c38387220 */ /* 0x080fe20000410000 */
[----:B------:R-:W1:Y:S01]  /*5550*/  MUFU.EX2 R161, R161 ;  /* 0x000000a100a17308 */ /* 0x000e620000000800 */
[----:B--2---:R-:W-:Y:S01]  /*5560*/  FADD.FTZ R194, R160, R165 ;  /* 0x000000a5a0c27221 */ /* 0x004fe20000010000 */
[----:B------:R-:W-:Y:S01]  /*5570*/  FFMA.FTZ R165, R157, UR7, -R152 ;  /* 0x000000079da57c23 */ /* 0x000fe20008010898 */
[----:B------:R-:W-:Y:S01]  /*5580*/  FADD.FTZ R157, R183, R158 ;  /* 0x0000009eb79d7221 */ /* 0x000fe20000010000 */
[----:B------:R-:W-:Y:S01]  /*5590*/  F2FP.F16.F32.PACK_AB R152, R154, R15 ;  /* 0x0000000f9a98723e */ /* 0x000fe200000000ff */
[----:B------:R-:W-:Y:S01]  /*55a0*/  FMUL.FTZ R57, R57, R12 ;  /* 0x0000000c39397220 */ /* 0x000fe20000410000 */
[----:B------:R-:W-:Y:S01]  /*55b0*/  F2FP.F16.F32.PACK_AB R154, R191, R156 ;  /* 0x0000009cbf9a723e */ /* 0x000fe200000000ff */
[----:B------:R-:W-:Y:S01]  /*55c0*/  FADD.FTZ R157, R188, R157 ;  /* 0x0000009dbc9d7221 */ /* 0x000fe20000010000 */
[----:B------:R-:W2:Y:S01]  /*55d0*/  MUFU.EX2 R192, R192 ;  /* 0x000000c000c07308 */ /* 0x000ea20000000800 */
[C---:B0-----:R-:W-:Y:S01]  /*55e0*/  FADD.FTZ R194, R167.reuse, R194 ;  /* 0x000000c2a7c27221 */ /* 0x041fe20000010000 */
[----:B------:R-:W-:Y:S01]  /*55f0*/  F2FP.F16.F32.PACK_AB R156, R167, R160 ;  /* 0x000000a0a79c723e */ /* 0x000fe200000000ff */
[----:B------:R-:W-:Y:S01]  /*5600*/  FADD.FTZ R168, R182, R157 ;  /* 0x0000009db6a87221 */ /* 0x000fe20000010000 */
[-C--:B------:R-:W-:Y:S01]  /*5610*/  FMUL.FTZ R60, R60, R12.reuse ;  /* 0x0000000c3c3c7220 */ /* 0x080fe20000410000 */
[-C--:B------:R-:W-:Y:S01]  /*5620*/  FMUL.FTZ R61, R61, R12.reuse ;  /* 0x0000000c3d3d7220 */ /* 0x080fe20000410000 */
[-C--:B------:R-:W-:Y:S01]  /*5630*/  FMUL.FTZ R64, R64, R12.reuse ;  /* 0x0000000c40407220 */ /* 0x080fe20000410000 */
[----:B------:R-:W-:Y:S01]  /*5640*/  FADD.FTZ R168, R185, R168 ;  /* 0x000000a8b9a87221 */ /* 0x000fe20000010000 */
        /* <DEDUP_REMOVED lines=27> */
[----:B------:R-:W-:Y:S01]  /*5800*/  FMUL.FTZ R101, R101, R12 ;  /* 0x0000000c65657220 */ /* 0x000fe20000410000 */
[----:B------:R-:W-:Y:S01]  /*5810*/  F2FP.F16.F32.PACK_AB R171, R185, R182 ;  /* 0x000000b6b9ab723e */ /* 0x000fe200000000ff */
[-C--:B------:R-:W-:Y:S01]  /*5820*/  FMUL.FTZ R104, R104, R12.reuse ;  /* 0x0000000c68687220 */ /* 0x080fe20000410000 */
[-C--:B------:R-:W-:Y:S01]  /*5830*/  FMUL.FTZ R105, R105, R12.reuse ;  /* 0x0000000c69697220 */ /* 0x080fe20000410000 */
[-C--:B------:R-:W-:Y:S01]  /*5840*/  FMUL.FTZ R108, R108, R12.reuse ;  /* 0x0000000c6c6c7220 */ /* 0x080fe20000410000 */
[----:B------:R-:W1:Y:S01]  /*5850*/  MUFU.EX2 R166, R166 ;  /* 0x000000a600a67308 */ /* 0x000e620000000800 */
[----:B--2---:R-:W-:Y:S01]  /*5860*/  FADD.FTZ R158, R170, R159 ;  /* 0x0000009faa9e7221 */ /* 0x004fe20000010000 */
[----:B------:R-:W-:Y:S01]  /*5870*/  FADD.FTZ R159, R23, R168 ;  /* 0x000000a8179f7221 */ /* 0x000fe20000010000 */
[----:B------:R-:W-:Y:S01]  /*5880*/  F2FP.F16.F32.PACK_AB R168, R164, R163 ;  /* 0x000000a3a4a8723e */ /* 0x000fe200000000ff */
[-C--:B------:R-:W-:Y:S01]  /*5890*/  FMUL.FTZ R109, R109, R12.reuse ;  /* 0x0000000c6d6d7220 */ /* 0x080fe20000410000 */
[-C--:B------:R-:W-:Y:S01]  /*58a0*/  FMUL.FTZ R112, R112, R12.reuse ;  /* 0x0000000c70707220 */ /* 0x080fe20000410000 */
[-C--:B------:R-:W-:Y:S01]  /*58b0*/  FMUL.FTZ R113, R113, R12.reuse ;  /* 0x0000000c71717220 */ /* 0x080fe20000410000 */
[-C--:B------:R-:W-:Y:S01]  /*58c0*/  FMUL.FTZ R116, R116, R12.reuse ;  /* 0x0000000c74747220 */ /* 0x080fe20000410000 */
[----:B------:R-:W2:Y:S01]  /*58d0*/  MUFU.EX2 R193, R193 ;  /* 0x000000c100c17308 */ /* 0x000ea20000000800 */
[----:B0-----:R-:W-:Y:S01]  /*58e0*/  FADD.FTZ R157, R173, R158 ;  /* 0x0000009ead9d7221 */ /* 0x001fe20000010000 */
[----:B------:R-:W-:Y:S01]  /*58f0*/  F2FP.F16.F32.PACK_AB R158, R192, R161 ;  /* 0x000000a1c09e723e */ /* 0x000fe200000000ff */
[----:B------:R-:W-:Y:S01]  /*5900*/  FMUL.FTZ R117, R117, R12 ;  /* 0x0000000c75757220 */ /* 0x000fe20000410000 */
[----:B------:R-:W-:Y:S01]  /*5910*/  F2FP.F16.F32.PACK_AB R170, R173, R170 ;  /* 0x000000aaadaa723e */ /* 0x000fe200000000ff */
[-C--:B------:R-:W-:Y:S01]  /*5920*/  FMUL.FTZ R120, R120, R12.reuse ;  /* 0x0000000c78787220 */ /* 0x080fe20000410000 */
[-C--:B------:R-:W-:Y:S01]  /*5930*/  FMUL.FTZ R121, R121, R12.reuse ;  /* 0x0000000c79797220 */ /* 0x080fe20000410000 */
[----:B------:R-:W-:Y:S01]  /*5940*/  FMUL.FTZ R124, R124, R12 ;  /* 0x0000000c7c7c7220 */ /* 0x000fe20000410000 */
[----:B------:R-:W0:Y:S01]  /*5950*/  MUFU.EX2 R22, R22 ;  /* 0x0000001600167308 */ /* 0x000e220000000800 */
[----:B-1----:R-:W-:Y:S01]  /*5960*/  FADD.FTZ R160, R166, R157 ;  /* 0x0000009da6a07221 */ /* 0x002fe20000010000 */
[----:B------:R-:W-:Y:S01]  /*5970*/  F2FP.F16.F32.PACK_AB R157, R175, R162 ;  /* 0x000000a2af9d723e */ /* 0x000fe200000000ff */
        /* <DEDUP_REMOVED lines=12> */
[----:B------:R-:W-:Y:S01]  /*5a40*/  FMUL.FTZ R144, R144, R12 ;  /* 0x0000000c90907220 */ /* 0x000fe20000410000 */
[----:B------:R-:W2:Y:S01]  /*5a50*/  MUFU.EX2 R21, R21 ;  /* 0x0000001500157308 */ /* 0x000ea20000000800 */
[----:B0-----:R-:W-:Y:S01]  /*5a60*/  FADD.FTZ R160, R22, R159 ;  /* 0x0000009f16a07221 */ /* 0x001fe20000010000 */
[----:B------:R-:W-:Y:S01]  /*5a70*/  F2FP.F16.F32.PACK_AB R159, R181, R178 ;  /* 0x000000b2b59f723e */ /* 0x000fe200000000ff */
[-C--:B------:R-:W-:Y:S01]  /*5a80*/  FMUL.FTZ R145, R145, R12.reuse ;  /* 0x0000000c91917220 */ /* 0x080fe20000410000 */
[-C--:B------:R-:W-:Y:S01]  /*5a90*/  FMUL.FTZ R148, R148, R12.reuse ;  /* 0x0000000c94947220 */ /* 0x080fe20000410000 */
[----:B------:R-:W-:Y:S01]  /*5aa0*/  FMUL.FTZ R149, R149, R12 ;  /* 0x0000000c95957220 */ /* 0x000fe20000410000 */
        /* <DEDUP_REMOVED lines=81> */
[-C--:B------:R-:W-:Y:S01]  /*5fc0*/  FMUL.FTZ R142, R142, R11.reuse ;  /* 0x0000000b8e8e7220 */ /* 0x080fe20000410000 */
[----:B------:R0:W3:Y:S01]  /*5fd0*/  MUFU.EX2 R15, R165 ;  /* 0x000000a5000f7308 */ /* 0x0000e20000000800 */
[----:B-1----:R-:W-:Y:S01]  /*5fe0*/  F2FP.F16.F32.PACK_AB R162, R179, R174 ;  /* 0x000000aeb3a2723e */ /* 0x002fe200000000ff */
[-C--:B------:R-:W-:Y:S01]  /*5ff0*/  FMUL.FTZ R143, R143, R11.reuse ;  /* 0x0000000b8f8f7220 */ /* 0x080fe20000410000 */
[-C--:B------:R-:W-:Y:S01]  /*6000*/  FMUL.FTZ R146, R146, R11.reuse ;  /* 0x0000000b92927220 */ /* 0x080fe20000410000 */
[-C--:B------:R-:W-:Y:S01]  /*6010*/  FMUL.FTZ R147, R147, R11.reuse ;  /* 0x0000000b93937220 */ /* 0x080fe20000410000 */
[-C--:B------:R-:W-:Y:S01]  /*6020*/  FMUL.FTZ R150, R150, R11.reuse ;  /* 0x0000000b96967220 */ /* 0x080fe20000410000 */
[----:B------:R-:W-:-:S02]  /*6030*/  FMUL.FTZ R151, R151, R11 ;  /* 0x0000000b97977220 */ /* 0x000fc40000410000 */
[----:B------:R-:W1:Y:S01]  /*6040*/  MUFU.EX2 R16, R16 ;  /* 0x0000001000107308 */ /* 0x000e620000000800 */
[----:B0-----:R-:W-:Y:S01]  /*6050*/  F2FP.F16.F32.PACK_AB R165, R22, R23 ;  /* 0x0000001716a5723e */ /* 0x001fe200000000ff */
[----:B------:R-:W-:Y:S01]  /*6060*/  FADD.FTZ R22, R174, R163 ;  /* 0x000000a3ae167221 */ /* 0x000fe20000010000 */
[C---:B--2---:R-:W-:Y:S01]  /*6070*/  FADD.FTZ R5, R18.reuse, R5 ;  /* 0x0000000512057221 */ /* 0x044fe20000010000 */
[----:B------:R-:W-:Y:S02]  /*6080*/  F2FP.F16.F32.PACK_AB R163, R18, R17 ;  /* 0x0000001112a3723e */ /* 0x000fe400000000ff */
[----:B------:R-:W-:Y:S02]  /*6090*/  FADD.FTZ R22, R179, R22 ;  /* 0x00000016b3167221 */ /* 0x000fe40000010000 */
[----:B------:R-:W0:Y:S02]  /*60a0*/  MUFU.EX2 R176, R189 ;  /* 0x000000bd00b07308 */ /* 0x000e240000000800 */
[----:B---3--:R-:W-:-:S06]  /*60b0*/  FADD.FTZ R21, R15, R22 ;  /* 0x000000160f157221 */ /* 0x008fcc0000010000 */
        /* <DEDUP_REMOVED lines=11> */
[----:B0-----:R-:W-:Y:S01]  /*6170*/  FADD.FTZ R16, R14, R5 ;  /* 0x000000050e107221 */ /* 0x001fe20000010000 */
[C---:B--2---:R-:W-:Y:S01]  /*6180*/  FADD.FTZ R4, R175.reuse, R4 ;  /* 0x00000004af047221 */ /* 0x044fe20000010000 */
[----:B------:R-:W-:Y:S02]  /*6190*/  F2FP.F16.F32.PACK_AB R174, R175, R184 ;  /* 0x000000b8afae723e */ /* 0x000fe400000000ff */
[C---:B-1----:R-:W-:Y:S01]  /*61a0*/  FADD.FTZ R5, R13.reuse, R16 ;  /* 0x000000100d057221 */ /* 0x042fe20000010000 */
[----:B------:R-:W-:Y:S01]  /*61b0*/  F2FP.F16.F32.PACK_AB R175, R13, R14 ;  /* 0x0000000e0daf723e */ /* 0x000fe200000000ff */
[----:B------:R-:W-:Y:S06]  /*61c0*/  @!P0 BRA `(.L_x_4533) ;  /* 0x0000000000048947 */ /* 0x000fec0003800000 */
[----:B------:R-:W-:Y:S01]  /*61d0*/  BPT.TRAP 0x1 ;  /* 0x000000040000795c */ /* 0x000fe20000300000 */
.L_x_4533:
[----:B------:R0:W1:Y:S01]  /*61e0*/  SYNCS.PHASECHK.TRANS64.TRYWAIT P1, [UR28+0x22850], R10 ;  /* 0x0228500aff0075a7 */ /* 0x000062000802015c */
[----:B------:R-:W-:Y:S05]  /*61f0*/  @!P0 BRA `(.L_x_4534) ;  /* 0x0000000000048947 */ /* 0x000fea0003800000 */
[----:B------:R-:W-:Y:S01]  /*6200*/  BPT.TRAP 0x1 ;  /* 0x000000040000795c */ /* 0x000fe20000300000 */
.L_x_4534:
[----:B-1----:R-:W-:Y:S05]  /*6210*/  @P1 BRA `(.L_x_4535) ;  /* 0x0000000000081947 */ /* 0x002fea0003800000 */
[----:B------:R-:W1:Y:S02]  /*6220*/  SYNCS.PHASECHK.TRANS64.TRYWAIT P1, [UR28+0x22850], R10 ;  /* 0x0228500aff0075a7 */ /* 0x000e64000802015c */
[----:B-1----:R-:W-:Y:S05]  /*6230*/  @!P1 BRA `(.L_x_4536) ;  /* 0x0000008c00a89947 */ /* 0x002fea0003800000 */
.L_x_4535:
        /* <DEDUP_REMOVED lines=39> */
.L_x_4537:
[----:B------:R-:W-:Y:S01]  /*64b0*/  UISETP.GT.AND UP0, UPT, UR27, UR26, UPT ;  /* 0x0000001a1b00728c */ /* 0x000fe2000bf04270 */
[----:B------:R-:W-:Y:S01]  /*64c0*/  IMAD.MOV.U32 R12, RZ, RZ, R9 ;  /* 0x000000ffff0c7224 */ /* 0x000fe200078e0009 */
[----:B------:R-:W-:Y:S01]  /*64d0*/  UIADD3 UR28, UR28, 0x22860, URZ ;  /* 0x000228601c1c7890 */ /* 0x000fe2000fffe03f */
[----:B-1----:R-:W-:Y:S01]  /*64e0*/  IMAD.MOV.U32 R11, RZ, RZ, R8 ;  /* 0x000000ffff0b7224 */ /* 0x002fe200078e0008 */
[----:B------:R-:W-:Y:S02]  /*64f0*/  UIADD3 UR27, UR27, -0x1, URZ ;  /* 0xffffffff1b1b7890 */ /* 0x000fe4000fffe03f */
[----:B------:R-:W-:Y:S01]  /*6500*/  PLOP3.LUT P1, PT, PT, PT, UP0, 0x80, 0x0 ;  /* 0x000000000000781c */ /* 0x000fe20003f2f008 */
[----:B------:R-:W-:-:S09]  /*6510*/  UPRMT UR28, UR25, 0x654, UR28 ;  /* 0x00000654191c7896 */ /* 0x000fd2000800001c */
[----:B------:R-:W-:Y:S03]  /*6520*/  SYNCS.ARRIVE.TRANS64.RED.A1T0 RZ, [UR28], RZ ;  /* 0x000000ffffff79a7 */ /* 0x000fe6000810041c */
[----:B------:R-:W-:Y:S05]  /*6530*/  @P1 BRA `(.L_x_4538) ;  /* 0xffffffd400741947 */ /* 0x000fea000383ffff */
.L_x_4527:
[----:B------:R-:W-:-:S06]  /*6540*/  UISETP.GE.AND UP0, UPT, UR27, UR41, UPT ;  /* 0x000000291b00728c */ /* 0x000fcc000bf06270 */
[----:B------:R-:W-:-:S13]  /*6550*/  PLOP3.LUT P1, PT, PT, PT, UP0, 0x80, 0x0 ;  /* 0x000000000000781c */ /* 0x000fda0003f2f008 */
[----:B------:R-:W-:Y:S05]  /*6560*/  @!P1 BRA `(.L_x_4539) ;  /* 0x0000002000b89947 */ /* 0x000fea0003800000 */
[----:B01----:R-:W-:Y:S01]  /*6570*/  MOV R10, R9 ;  /* 0x00000009000a7202 */ /* 0x003fe20000000f00 */
[----:B------:R-:W-:Y:S01]  /*6580*/  IMAD.MOV.U32 R21, RZ, RZ, R8 ;  /* 0x000000ffff157224 */ /* 0x000fe200078e0008 */
[----:B------:R-:W-:Y:S01]  /*6590*/  ULDC UR28, c[0x0][0x9d8] ;  /* 0x00027600001c7ab9 */ /* 0x000fe20000000800 */
[----:B------:R-:W-:-:S05]  /*65a0*/  ULDC UR7, c[0x0][0x988] ;  /* 0x0002620000077ab9 */ /* 0x000fca0000000800 */
.L_x_4550:
[----:B------:R-:W-:-:S04]  /*65b0*/  UIADD3 UR4, UR4, 0x1, URZ ;  /* 0x0000000104047890 */ /* 0x000fc8000fffe03f */
[----:B------:R-:W-:-:S04]  /*65c0*/  UISETP.NE.AND UP0, UPT, UR4, 0x2, UPT ;  /* 0x000000020400788c */ /* 0x000fc8000bf05270 */
[----:B------:R-:W-:Y:S02]  /*65d0*/  USEL UR10, URZ, 0x1, UP0 ;  /* 0x000000013f0a7887 */ /* 0x000fe40008000000 */
[----:B------:R-:W-:Y:S02]  /*65e0*/  USEL UR4, UR4, URZ, UP0 ;  /* 0x0000003f04047287 */ /* 0x000fe40008000000 */
[----:B------:R-:W-:Y:S01]  /*65f0*/  ULOP3.LUT UR5, UR5, UR10, URZ, 0x3c, !UPT ;  /* 0x0000000a05057292 */ /* 0x000fe2000f8e3c3f */
[----:B01----:R-:W-:Y:S11]  /*6600*/  @!P0 BRA `(.L_x_4540) ;  /* 0x0000000000048947 */ /* 0x003ff60003800000 */
[----:B------:R-:W-:Y:S01]  /*6610*/  BPT.TRAP 0x1 ;  /* 0x000000040000795c */ /* 0x000fe20000300000 */
.L_x_4540:
[----:B------:R-:W-:Y:S01]  /*6620*/  ULEA UR26, UR4, UR42, 0x3 ;  /* 0x0000002a041a7291 */ /* 0x000fe2000f8e183f */
[----:B------:R-:W-:-:S05]  /*6630*/  IMAD.U32 R6, RZ, RZ, UR5 ;  /* 0x00000005ff067e24 */ /* 0x000fca000f8e00ff */
[----:B------:R-:W-:-:S04]  /*6640*/  SHF.L.U32 R6, R6, 0x1f, RZ ;  /* 0x0000001f06067819 */ /* 0x000fc800000006ff */
[----:B------:R0:W1:Y:S01]  /*6650*/  SYNCS.PHASECHK.TRANS64.TRYWAIT P1, [UR26+0x22830], R6 ;  /* 0x02283006ff0075a7 */ /* 0x000062000802015a */
[----:B------:R-:W-:Y:S05]  /*6660*/  @!P0 BRA `(.L_x_4541) ;  /* 0x0000000000048947 */ /* 0x000fea0003800000 */
[----:B------:R-:W-:Y:S01]  /*6670*/  BPT.TRAP 0x1 ;  /* 0x000000040000795c */ /* 0x000fe20000300000 */
.L_x_4541:
[----:B-1----:R-:W-:Y:S05]  /*6680*/  @P1 BRA `(.L_x_4542) ;  /* 0x0000000000081947 */ /* 0x002fea0003800000 */
[----:B------:R-:W1:Y:S02]  /*6690*/  SYNCS.PHASECHK.TRANS64.TRYWAIT P1, [UR26+0x22830], R6 ;  /* 0x02283006ff0075a7 */ /* 0x000e64000802015a */
[----:B-1----:R-:W-:Y:S05]  /*66a0*/  @!P1 BRA `(.L_x_4543) ;  /* 0x0000008800a49947 */ /* 0x002fea0003800000 */
.L_x_4542:
[----:B------:R-:W-:Y:S01]  /*66b0*/  UIMAD UR10, UR4, 0x300, UR6 ;  /* 0x00000300040a78a4 */ /* 0x000fe2000f8e0206 */
[----:B------:R-:W-:Y:S01]  /*66c0*/  WARPGROUP.ARRIVE ;  /* 0x00000000000079c5 */ /* 0x000fe20000000000 */
[----:B------:R-:W-:Y:S01]  /*66d0*/  UMOV UR11, 0x40000040 ;  /* 0x40000040000b7882 */ /* 0x000fe20000000000 */
[----:B------:R-:W-:Y:S01]  /*66e0*/  UMOV UR15, 0x40000040 ;  /* 0x40000040000f7882 */ /* 0x000fe20000000000 */
[----:B------:R-:W-:Y:S02]  /*66f0*/  UIADD3 UR14, UR10, 0x2, URZ ;  /* 0x000000020a0e7890 */ /* 0x000fe4000fffe03f */
        /* <DEDUP_REMOVED lines=18> */
.L_x_4544:
[----:B------:R-:W-:Y:S01]  /*6820*/  FMUL.FTZ R22, R152, UR28 ;  /* 0x0000001c98167c20 */ /* 0x000fe20008410000 */
[----:B------:R-:W-:Y:S01]  /*6830*/  FMUL.FTZ R9, R153, UR28 ;  /* 0x0000001c99097c20 */ /* 0x000fe20008410000 */
[----:B------:R-:W-:Y:S01]  /*6840*/  FMUL.FTZ R152, R156, UR28 ;  /* 0x0000001c9c987c20 */ /* 0x000fe20008410000 */
[----:B------:R-:W-:Y:S01]  /*6850*/  FMUL.FTZ R23, R157, UR28 ;  /* 0x0000001c9d177c20 */ /* 0x000fe20008410000 */
[----:B-1----:R-:W-:Y:S01]  /*6860*/  FMUL.FTZ R7, R154, UR28 ;  /* 0x0000001c9a077c20 */ /* 0x002fe20008410000 */
        /* <DEDUP_REMOVED lines=51> */
[----:B------:R-:W-:-:S04]  /*6ba0*/  UIADD3 UR10, UR26, 0x22840, URZ ;  /* 0x000228401a0a7890 */ /* 0x000fc8000fffe03f */
[----:B------:R-:W-:Y:S02]  /*6bb0*/  UPRMT UR10, UR25, 0x654, UR10 ;  /* 0x00000654190a7896 */ /* 0x000fe4000800000a */
[----:B------:R-:W3:Y:S01]  /*6bc0*/  MUFU.TANH R201, R201 ;  /* 0x000000c900c97308 */ /* 0x000ee20000002400 */
[----:B----4-:R-:W-:-:S06]  /*6bd0*/  FMNMX.FTZ R155, R153, R8, !PT ;  /* 0x00000008999b7209 */ /* 0x010fcc0007810000 */
[----:B------:R-:W-:Y:S01]  /*6be0*/  SYNCS.ARRIVE.TRANS64.RED.A1T0 RZ, [UR10], RZ ;  /* 0x000000ffffff79a7 */ /* 0x000fe2000810040a */
        /* <DEDUP_REMOVED lines=24> */
[----:B------:R-:W-:-:S06]  /*6d70*/  FMUL.FTZ R155, R175, UR28 ;  /* 0x0000001caf9b7c20 */ /* 0x000fcc0008410000 */
        /* <DEDUP_REMOVED lines=9> */
[----:B---3--:R-:W-:Y:S01]  /*6e10*/  FMNMX.FTZ R159, R192, R157, !PT ;  /* 0x0000009dc09f7209 */ /* 0x008fe20007810000 */
[----:B------:R-:W-:-:S06]  /*6e20*/  FMUL.FTZ R157, R179, UR28 ;  /* 0x0000001cb39d7c20 */ /* 0x000fcc0008410000 */
[----:B------:R-:W3:Y:S01]  /*6e30*/  MUFU.TANH R11, R11 ;  /* 0x0000000b000b7308 */ /* 0x000ee20000002400 */
[----:B----4-:R-:W-:Y:S01]  /*6e40*/  FMNMX.FTZ R8, R188, R159, !PT ;  /* 0x0000009fbc087209 */ /* 0x010fe20007810000 */
[----:B------:R-:W-:-:S04]  /*6e50*/  FMUL.FTZ R159, R183, UR28 ;  /* 0x0000001cb79f7c20 */ /* 0x000fc80008410000 */
[----:B------:R-:W4:Y:S02]  /*6e60*/  SHFL.BFLY PT, R163, R8, 0x2, 0x1f ;  /* 0x0c401f0008a37f89 */ /* 0x000f2400000e0000 */
[----:B------:R-:W5:Y:S08]  /*6e70*/  MUFU.TANH R12, R12 ;  /* 0x0000000c000c7308 */ /* 0x000f700000002400 */
[----:B------:R-:W0:Y:S08]  /*6e80*/  MUFU.TANH R13, R13 ;  /* 0x0000000d000d7308 */ /* 0x000e300000002400 */
[----:B------:R-:W2:Y:S01]  /*6e90*/  MUFU.TANH R14, R14 ;  /* 0x0000000e000e7308 */ /* 0x000ea20000002400 */
[----:B----4-:R-:W-:Y:S01]  /*6ea0*/  FMNMX.FTZ R168, R8, R163, !PT ;  /* 0x000000a308a87209 */ /* 0x010fe20007810000 */
[----:B------:R-:W-:-:S06]  /*6eb0*/  FMUL.FTZ R163, R191, UR28 ;  /* 0x0000001cbfa37c20 */ /* 0x000fcc0008410000 */
[----:B------:R-:W4:Y:S01]  /*6ec0*/  MUFU.TANH R15, R15 ;  /* 0x0000000f000f7308 */ /* 0x000f220000002400 */
[----:B------:R-:W1:Y:S07]  /*6ed0*/  SHFL.BFLY PT, R173, R168, 0x1, 0x1f ;  /* 0x0c201f00a8ad7f89 */ /* 0x000e6e00000e0000 */
[----:B------:R-:W4:Y:S08]  /*6ee0*/  MUFU.TANH R16, R16 ;  /* 0x0000001000107308 */ /* 0x000f300000002400 */
[----:B------:R-:W4:Y:S08]  /*6ef0*/  MUFU.TANH R17, R17 ;  /* 0x0000001100117308 */ /* 0x000f300000002400 */
[----:B------:R-:W4:Y:S01]  /*6f00*/  MUFU.TANH R18, R18 ;  /* 0x0000001200127308 */ /* 0x000f220000002400 */
[----:B-1----:R-:W-:-:S02]  /*6f10*/  FMNMX.FTZ R8, R168, R173, !PT ;  /* 0x000000ada8087209 */ /* 0x002fc40007810000 */
[----:B------:R-:W-:-:S03]  /*6f20*/  FMNMX.FTZ R168, R7, R10, !PT ;  /* 0x0000000a07a87209 */ /* 0x000fc60007810000 */
[C---:B------:R-:W-:Y:S01]  /*6f30*/  FMUL.FTZ R186, R8.reuse, UR7 ;  /* 0x0000000708ba7c20 */ /* 0x040fe20008410000 */
[----:B---3--:R-:W-:Y:S01]  /*6f40*/  FMNMX.FTZ R173, R11, R168, !PT ;  /* 0x000000a80bad7209 */ /* 0x008fe20007810000 */
[----:B------:R-:W1:Y:S01]  /*6f50*/  MUFU.TANH R19, R19 ;  /* 0x0000001300137308 */ /* 0x000e620000002400 */
[----:B------:R-:W-:Y:S01]  /*6f60*/  FADD.FTZ R21, -R8, R21 ;  /* 0x0000001508157221 */ /* 0x000fe20000010100 */
        /* <DEDUP_REMOVED lines=9> */
[----:B--2---:R-:W-:Y:S01]  /*7000*/  FMNMX.FTZ R22, R14, R9, !PT ;  /* 0x000000090e167209 */ /* 0x004fe20007810000 */
[--C-:B------:R-:W-:Y:S01]  /*7010*/  FFMA.FTZ R180, R172, UR7, -R186.reuse ;  /* 0x00000007acb47c23 */ /* 0x100fe200080108ba */
[--C-:B------:R-:W-:Y:S01]  /*7020*/  FFMA.FTZ R170, R152, UR7, -R186.reuse ;  /* 0x0000000798aa7c23 */ /* 0x100fe200080108ba */
[--C-:B------:R-:W-:Y:S01]  /*7030*/  FFMA.FTZ R177, R153, UR7, -R186.reuse ;  /* 0x0000000799b17c23 */ /* 0x100fe200080108ba */
[----:B----4-:R-:W-:Y:S01]  /*7040*/  FMNMX.FTZ R9, R15, R22, !PT ;  /* 0x000000160f097209 */ /* 0x010fe20007810000 */
[----:B------:R-:W2:Y:S01]  /*7050*/  MUFU.TANH R155, R155 ;  /* 0x0000009b009b7308 */ /* 0x000ea20000002400 */
[--C-:B------:R-:W-:Y:S01]  /*7060*/  FFMA.FTZ R179, R181, UR7, -R186.reuse ;  /* 0x00000007b5b37c23 */ /* 0x100fe200080108ba */
[--C-:B------:R-:W-:Y:S01]  /*7070*/  FFMA.FTZ R172, R189, UR7, -R186.reuse ;  /* 0x00000007bdac7c23 */ /* 0x100fe200080108ba */
[----:B------:R-:W-:Y:S01]  /*7080*/  FMNMX.FTZ R22, R16, R9, !PT ;  /* 0x0000000910167209 */ /* 0x000fe20007810000 */
        /* <DEDUP_REMOVED lines=11> */
[----:B-1----:R-:W-:Y:S01]  /*7140*/  FMNMX.FTZ R9, R19, R22, !PT ;  /* 0x0000001613097209 */ /* 0x002fe20007810000 */
[----:B------:R-:W1:Y:S01]  /*7150*/  MUFU.TANH R157, R157 ;  /* 0x0000009d009d7308 */ /* 0x000e620000002400 */
[----:B------:R-:W-:Y:S01]  /*7160*/  FFMA.FTZ R189, R188, UR7, -R186 ;  /* 0x00000007bcbd7c23 */ /* 0x000fe200080108ba */
[----:B------:R-:W-:Y:S01]  /*7170*/  FMUL.FTZ R21, R21, UR7 ;  /* 0x0000000715157c20 */ /* 0x000fe20008410000 */
[----:B0-----:R-:W-:-:S04]  /*7180*/  FMNMX.FTZ R22, R20, R9, !PT ;  /* 0x0000000914167209 */ /* 0x001fc80007810000 */
[----:B--2---:R-:W-:Y:S01]  /*7190*/  FMNMX.FTZ R9, R155, R22, !PT ;  /* 0x000000169b097209 */ /* 0x004fe20007810000 */
[----:B------:R-:W0:Y:S03]  /*71a0*/  MUFU.TANH R158, R158 ;  /* 0x0000009e009e7308 */ /* 0x000e260000002400 */
[----:B---3--:R-:W-:-:S05]  /*71b0*/  FMNMX.FTZ R22, R156, R9, !PT ;  /* 0x000000099c167209 */ /* 0x008fca0007810000 */
        /* <DEDUP_REMOVED lines=18> */
[----:B------:R2:W-:Y:S01]  /*72e0*/  MUFU.EX2 R168, R175 ;  /* 0x000000af00a87308 */ /* 0x0005e20000000800 */
[----:B-1----:R-:W-:-:S07]  /*72f0*/  FMNMX.FTZ R22, R166, R9, !PT ;  /* 0x00000009a6167209 */ /* 0x002fce0007810000 */
[----:B------:R-:W1:Y:S01]  /*7300*/  MUFU.EX2 R21, R21 ;  /* 0x0000001500157308 */ /* 0x000e620000000800 */
[----:B0-----:R-:W-:Y:S01]  /*7310*/  FMNMX.FTZ R9, R167, R22, !PT ;  /* 0x00000016a7097209 */ /* 0x001fe20007810000 */
[--C-:B--2---:R-:W-:Y:S01]  /*7320*/  FFMA.FTZ R175, R200, UR7, -R186.reuse ;  /* 0x00000007c8af7c23 */ /* 0x104fe200080108ba */
[----:B------:R-:W-:-:S03]  /*7330*/  FFMA.FTZ R22, R204, UR7, -R186 ;  /* 0x00000007cc167c23 */ /* 0x000fc600080108ba */
[----:B------:R-:W0:Y:S02]  /*7340*/  SHFL.BFLY PT, R154, R9, 0x2, 0x1f ;  /* 0x0c401f00099a7f89 */ /* 0x000e2400000e0000 */
[----:B------:R-:W2:Y:S08]  /*7350*/  MUFU.EX2 R187, R187 ;  /* 0x000000bb00bb7308 */ /* 0x000eb00000000800 */
        /* <DEDUP_REMOVED lines=14> */
[----:B0-----:R-:W-:Y:S01]  /*7440*/  FMNMX.FTZ R169, R9, R154, !PT ;  /* 0x0000009a09a97209 */ /* 0x001fe20007810000 */
[--C-:B------:R-:W-:Y:S01]  /*7450*/  FFMA.FTZ R154, R185, UR7, -R186.reuse ;  /* 0x00000007b99a7c23 */ /* 0x100fe200080108ba */
[----:B------:R-:W-:Y:S01]  /*7460*/  FFMA.FTZ R185, R193, UR7, -R186 ;  /* 0x00000007c1b97c23 */ /* 0x000fe200080108ba */
[----:B------:R-:W0:Y:S01]  /*7470*/  MUFU.EX2 R176, R176 ;  /* 0x000000b000b07308 */ /* 0x000e220000000800 */
[-C--:B------:R-:W-:Y:S01]  /*7480*/  FMUL.FTZ R48, R48, R21.reuse ;  /* 0x0000001530307220 */ /* 0x080fe20000410000 */
[----:B------:R-:W4:Y:S01]  /*7490*/  SHFL.BFLY PT, R174, R169, 0x1, 0x1f ;  /* 0x0c201f00a9ae7f89 */ /* 0x000f2200000e0000 */
        /* <DEDUP_REMOVED lines=23> */
[----:B----4-:R-:W-:Y:S01]  /*7610*/  FMNMX.FTZ R9, R169, R174, !PT ;  /* 0x000000aea9097209 */ /* 0x010fe20007810000 */
        /* <DEDUP_REMOVED lines=19> */
[----:B------:R-:W-:Y:S01]  /*7750*/  FFMA.FTZ R156, R21, R4, R168 ;  /* 0x00000004159c7223 */ /* 0x000fe200000100a8 */
[--C-:B------:R-:W-:Y:S01]  /*7760*/  FFMA.FTZ R13, R18, UR7, -R186.reuse ;  /* 0x00000007120d7c23 */ /* 0x100fe200080108ba */
[----:B------:R-:W-:Y:S01]  /*7770*/  FFMA.FTZ R18, R19, UR7, -R186 ;  /* 0x0000000713127c23 */ /* 0x000fe200080108ba */
[----:B------:R-:W4:Y:S01]  /*7780*/  MUFU.EX2 R169, R169 ;  /* 0x000000a900a97308 */ /* 0x000f220000000800 */
[----:B--2---:R-:W-:Y:S01]  /*7790*/  FADD.FTZ R19, R187, R156 ;  /* 0x0000009cbb137221 */ /* 0x004fe20000010000 */
[--C-:B------:R-:W-:Y:S01]  /*77a0*/  FFMA.FTZ R4, R158, UR7, -R186.reuse ;  /* 0x000000079e047c23 */ /* 0x100fe200080108ba */
[--C-:B------:R-:W-:Y:S01]  /*77b0*/  FFMA.FTZ R15, R20, UR7, -R186.reuse ;  /* 0x00000007140f7c23 */ /* 0x100fe200080108ba */
[--C-:B------:R-:W-:Y:S01]  /*77c0*/  FFMA.FTZ R20, R155, UR7, -R186.reuse ;  /* 0x000000079b147c23 */ /* 0x100fe200080108ba */
[----:B---3--:R-:W-:Y:S01]  /*77d0*/  FADD.FTZ R158, R170, R19 ;  /* 0x00000013aa9e7221 */ /* 0x008fe20000010000 */
[--C-:B------:R-:W-:Y:S01]  /*77e0*/  FFMA.FTZ R190, R157, UR7, -R186.reuse ;  /* 0x000000079dbe7c23 */ /* 0x100fe200080108ba */
[----:B------:R-:W-:Y:S01]  /*77f0*/  FFMA.FTZ R159, R159, UR7, -R186 ;  /* 0x000000079f9f7c23 */ /* 0x000fe200080108ba */
[----:B------:R-:W2:Y:S01]  /*7800*/  MUFU.EX2 R188, R188 ;  /* 0x000000bc00bc7308 */ /* 0x000ea20000000800 */
[----:B-1----:R-:W-:Y:S01]  /*7810*/  FADD.FTZ R19, R191, R158 ;  /* 0x0000009ebf137221 */ /* 0x002fe20000010000 */
[--C-:B------:R-:W-:Y:S01]  /*7820*/  FFMA.FTZ R155, R162, UR7, -R186.reuse ;  /* 0x00000007a29b7c23 */ /* 0x100fe200080108ba */
[--C-:B------:R-:W-:Y:S01]  /*7830*/  FFMA.FTZ R163, R163, UR7, -R186.reuse ;  /* 0x00000007a3a37c23 */ /* 0x100fe200080108ba */
[----:B------:R-:W-:Y:S01]  /*7840*/  FFMA.FTZ R193, R166, UR7, -R186 ;  /* 0x00000007a6c17c23 */ /* 0x000fe200080108ba */
[----:B0-----:R-:W-:Y:S01]  /*7850*/  FADD.FTZ R158, R176, R19 ;  /* 0x00000013b09e7221 */ /* 0x001fe20000010000 */
[----:B-----5:R-:W-:Y:S01]  /*7860*/  F2FP.F16.F32.PACK_AB R166, R184, R175 ;  /* 0x000000afb8a6723e */ /* 0x020fe200000000ff */
[----:B------:R-:W-:Y:S01]  /*7870*/  FMUL.FTZ R100, R100, R21 ;  /* 0x0000001564647220 */ /* 0x000fe20000410000 */
[----:B------:R-:W0:Y:S01]  /*7880*/  MUFU.EX2 R171, R171 ;  /* 0x000000ab00ab7308 */ /* 0x000e220000000800 */
[----:B----4-:R-:W-:Y:S01]  /*7890*/  FFMA.FTZ R5, R10, R5, R169 ;  /* 0x000000050a057223 */ /* 0x010fe200000100a9 */
[----:B------:R-:W-:Y:S01]  /*78a0*/  FADD.FTZ R158, R177, R158 ;  /* 0x0000009eb19e7221 */ /* 0x000fe20000010000 */
[----:B------:R-:W-:Y:S01]  /*78b0*/  F2FP.F16.F32.PACK_AB R168, R187, R168 ;  /* 0x000000a8bba8723e */ /* 0x000fe200000000ff */
[----:B------:R-:W-:Y:S01]  /*78c0*/  FMUL.FTZ R101, R101, R21 ;  /* 0x0000001565657220 */ /* 0x000fe20000410000 */
[----:B------:R-:W-:Y:S01]  /*78d0*/  F2FP.F16.F32.PACK_AB R170, R191, R170 ;  /* 0x000000aabfaa723e */ /* 0x000fe200000000ff */
[----:B------:R-:W-:Y:S01]  /*78e0*/  FADD.FTZ R157, R175, R158 ;  /* 0x0000009eaf9d7221 */ /* 0x000fe20000010000 */
[----:B------:R-:W-:Y:S01]  /*78f0*/  FFMA.FTZ R158, R165, UR7, -R186 ;  /* 0x00000007a59e7c23 */ /* 0x000fe200080108ba */
        /* <DEDUP_REMOVED lines=17> */
[----:B-1----:R-:W-:Y:S01]  /*7a10*/  FADD.FTZ R156, R12, R5 ;  /* 0x000000050c9c7221 */ /* 0x002fe20000010000 */
[----:B------:R-:W-:Y:S01]  /*7a20*/  FFMA.FTZ R5, R160, UR7, -R186 ;  /* 0x00000007a0057c23 */ /* 0x000fe200080108ba */
[----:B------:R-:W-:Y:S01]  /*7a30*/  F2FP.F16.F32.PACK_AB R171, R12, R171 ;  /* 0x000000ab0cab723e */ /* 0x000fe200000000ff */
        /* <DEDUP_REMOVED lines=15> */
[--C-:B------:R-:W-:Y:S01]  /*7b30*/  FFMA.FTZ R19, R164, UR7, -R186.reuse ;  /* 0x00000007a4137c23 */ /* 0x100fe200080108ba */
[----:B------:R-:W-:Y:S01]  /*7b40*/  F2FP.F16.F32.PACK_AB R164, R177, R176 ;  /* 0x000000b0b1a4723e */ /* 0x000fe200000000ff */
[-C--:B------:R-:W-:Y:S01]  /*7b50*/  FMUL.FTZ R145, R145, R21.reuse ;  /* 0x0000001591917220 */ /* 0x080fe20000410000 */
[-C--:B------:R-:W-:Y:S01]  /*7b60*/  FMUL.FTZ R148, R148, R21.reuse ;  /* 0x0000001594947220 */ /* 0x080fe20000410000 */
[----:B------:R-:W-:Y:S01]  /*7b70*/  FMUL.FTZ R149, R149, R21 ;  /* 0x0000001595957220 */ /* 0x000fe20000410000 */
        /* <DEDUP_REMOVED lines=41> */
[----:B-1----:R-:W-:Y:S01]  /*7e10*/  FFMA.FTZ R192, R161, UR7, -R186 ;  /* 0x00000007a1c07c23 */ /* 0x002fe200080108ba */
[----:B------:R-:W-:Y:S01]  /*7e20*/  FADD.FTZ R161, R11, R156 ;  /* 0x0000009c0ba17221 */ /* 0x000fe20000010000 */
[----:B------:R-:W-:Y:S01]  /*7e30*/  FADD.FTZ R156, R184, R157 ;  /* 0x0000009db89c7221 */ /* 0x000fe20000010000 */
[----:B------:R-:W-:Y:S01]  /*7e40*/  FFMA.FTZ R186, R167, UR7, -R186 ;  /* 0x00000007a7ba7c23 */ /* 0x000fe200080108ba */
[C---:B--2---:R-:W-:Y:S01]  /*7e50*/  F2FP.F16.F32.PACK_AB R167, R16.reuse, R11 ;  /* 0x0000000b10a7723e */ /* 0x044fe200000000ff */
[----:B------:R-:W-:Y:S01]  /*7e60*/  FADD.FTZ R160, R16, R161 ;  /* 0x000000a110a07221 */ /* 0x000fe20000010000 */
[----:B------:R-:W-:Y:S01]  /*7e70*/  FADD.FTZ R157, R173, R156 ;  /* 0x0000009cad9d7221 */ /* 0x000fe20000010000 */
[----:B------:R-:W1:Y:S01]  /*7e80*/  MUFU.EX2 R180, R180 ;  /* 0x000000b400b47308 */ /* 0x000e620000000800 */
[-C--:B------:R-:W-:Y:S01]  /*7e90*/  FMUL.FTZ R95, R95, R10.reuse ;  /* 0x0000000a5f5f7220 */ /* 0x080fe20000410000 */
[----:B0-----:R-:W-:Y:S01]  /*7ea0*/  FADD.FTZ R161, R13, R160 ;  /* 0x000000a00da17221 */ /* 0x001fe20000010000 */
[----:B---3--:R-:W-:Y:S01]  /*7eb0*/  FADD.FTZ R156, R178, R157 ;  /* 0x0000009db29c7221 */ /* 0x008fe20000010000 */
[-C--:B------:R-:W-:Y:S01]  /*7ec0*/  FMUL.FTZ R98, R98, R10.reuse ;  /* 0x0000000a62627220 */ /* 0x080fe20000410000 */
[-C--:B------:R-:W-:Y:S01]  /*7ed0*/  FMUL.FTZ R99, R99, R10.reuse ;  /* 0x0000000a63637220 */ /* 0x080fe20000410000 */
[----:B----4-:R-:W-:Y:S01]  /*7ee0*/  FADD.FTZ R160, R18, R161 ;  /* 0x000000a112a07221 */ /* 0x010fe20000010000 */
[----:B-----5:R-:W-:Y:S01]  /*7ef0*/  FADD.FTZ R157, R153, R156 ;  /* 0x0000009c999d7221 */ /* 0x020fe20000010000 */
[----:B------:R-:W0:Y:S01]  /*7f00*/  MUFU.EX2 R20, R20 ;  /* 0x0000001400147308 */ /* 0x000e220000000800 */
[-C--:B------:R-:W-:Y:S01]  /*7f10*/  FMUL.FTZ R102, R102, R10.reuse ;  /* 0x0000000a66667220 */ /* 0x080fe20000410000 */
[----:B------:R-:W-:Y:S01]  /*7f20*/  FADD.FTZ R161, R15, R160 ;  /* 0x000000a00fa17221 */ /* 0x000fe20000010000 */
[-C--:B------:R-:W-:Y:S01]  /*7f30*/  FMUL.FTZ R103, R103, R10.reuse ;  /* 0x0000000a67677220 */ /* 0x080fe20000410000 */
[-C--:B------:R-:W-:Y:S01]  /*7f40*/  FMUL.FTZ R106, R106, R10.reuse ;  /* 0x0000000a6a6a7220 */ /* 0x080fe20000410000 */
[-C--:B------:R-:W-:Y:S01]  /*7f50*/  FMUL.FTZ R107, R107, R10.reuse ;  /* 0x0000000a6b6b7220 */ /* 0x080fe20000410000 */
[-C--:B------:R-:W-:Y:S01]  /*7f60*/  FMUL.FTZ R110, R110, R10.reuse ;  /* 0x0000000a6e6e7220 */ /* 0x080fe20000410000 */
[-C--:B------:R-:W-:Y:S01]  /*7f70*/  FMUL.FTZ R111, R111, R10.reuse ;  /* 0x0000000a6f6f7220 */ /* 0x080fe20000410000 */
[----:B------:R-:W2:Y:S01]  /*7f80*/  MUFU.EX2 R23, R23 ;  /* 0x0000001700177308 */ /* 0x000ea20000000800 */
        /* <DEDUP_REMOVED lines=8> */
[----:B0-----:R-:W-:Y:S01]  /*8010*/  FADD.FTZ R160, R20, R161 ;  /* 0x000000a114a07221 */ /* 0x001fe20000010000 */
[----:B------:R-:W-:Y:S01]  /*8020*/  F2FP.F16.F32.PACK_AB R161, R18, R13 ;  /* 0x0000000d12a1723e */ /* 0x000fe200000000ff */
        /* <DEDUP_REMOVED lines=15> */
[----:B------:R-:W-:Y:S01]  /*8120*/  F2FP.F16.F32.PACK_AB R160, R178, R173 ;  /* 0x000000adb2a0723e */ /* 0x000fe200000000ff */
[-C--:B------:R-:W-:Y:S01]  /*8130*/  FMUL.FTZ R146, R146, R10.reuse ;  /* 0x0000000a92927220 */ /* 0x080fe20000410000 */
[-C--:B------:R-:W-:Y:S01]  /*8140*/  FMUL.FTZ R147, R147, R10.reuse ;  /* 0x0000000a93937220 */ /* 0x080fe20000410000 */
[-C--:B------:R-:W-:Y:S01]  /*8150*/  FMUL.FTZ R150, R150, R10.reuse ;  /* 0x0000000a96967220 */ /* 0x080fe20000410000 */
[----:B------:R-:W-:-:S02]  /*8160*/  FMUL.FTZ R151, R151, R10 ;  /* 0x0000000a97977220 */ /* 0x000fc40000410000 */
[----:B------:R-:W1:Y:S01]  /*8170*/  MUFU.EX2 R22, R22 ;  /* 0x0000001600167308 */ /* 0x000e620000000800 */
[C---:B0-----:R-:W-:Y:S01]  /*8180*/  FADD.FTZ R157, R182.reuse, R157 ;  /* 0x0000009db69d7221 */ /* 0x041fe20000010000 */
[----:B------:R-:W-:-:S06]  /*8190*/  F2FP.F16.F32.PACK_AB R156, R182, R23 ;  /* 0x00000017b69c723e */ /* 0x000fcc00000000ff */
[----:B------:R-:W0:Y:S01]  /*81a0*/  MUFU.EX2 R4, R4 ;  /* 0x0000000400047308 */ /* 0x000e220000000800 */
[----:B--2---:R-:W-:-:S07]  /*81b0*/  FADD.FTZ R7, R190, R7 ;  /* 0x00000007be077221 */ /* 0x004fce0000010000 */
[----:B------:R-:W2:Y:S01]  /*81c0*/  MUFU.EX2 R179, R179 ;  /* 0x000000b300b37308 */ /* 0x000ea20000000800 */
[----:B-1----:R-:W-:Y:S01]  /*81d0*/  FADD.FTZ R14, R22, R157 ;  /* 0x0000009d160e7221 */ /* 0x002fe20000010000 */
        /* <DEDUP_REMOVED lines=20> */
[----:B------:R2:W3:Y:S01]  /*8320*/  MUFU.EX2 R12, R163 ;  /* 0x000000a3000c7308 */ /* 0x0004e20000000800 */
[----:B-1----:R-:W-:-:S07]  /*8330*/  FADD.FTZ R7, R155, R16 ;  /* 0x000000109b077221 */ /* 0x002fce0000010000 */
[----:B------:R-:W1:Y:S01]  /*8340*/  MUFU.EX2 R172, R172 ;  /* 0x000000ac00ac7308 */ /* 0x000e620000000800 */
[C---:B0-----:R-:W-:Y:S01]  /*8350*/  FADD.FTZ R11, R183.reuse, R18 ;  /* 0x00000012b70b7221 */ /* 0x041fe20000010000 */
[----:B--2---:R-:W-:Y:S02]  /*8360*/  F2FP.F16.F32.PACK_AB R163, R20, R15 ;  /* 0x0000000f14a3723e */ /* 0x004fe400000000ff */
[----:B------:R-:W-:-:S04]  /*8370*/  F2FP.F16.F32.PACK_AB R154, R183, R154 ;  /* 0x0000009ab79a723e */ /* 0x000fc800000000ff */
[----:B------:R-:W0:Y:S01]  /*8380*/  MUFU.EX2 R19, R19 ;  /* 0x0000001300137308 */ /* 0x000e220000000800 */
[C---:B---3--:R-:W-:Y:S01]  /*8390*/  FADD.FTZ R4, R12.reuse, R7 ;  /* 0x000000070c047221 */ /* 0x048fe20000010000 */
[----:B------:R-:W-:-:S06]  /*83a0*/  F2FP.F16.F32.PACK_AB R155, R12, R155 ;  /* 0x0000009b0c9b723e */ /* 0x000fcc00000000ff */
[----:B------:R-:W2:Y:S01]  /*83b0*/  MUFU.EX2 R185, R185 ;  /* 0x000000b900b97308 */ /* 0x000ea20000000800 */
[----:B-1----:R-:W-:-:S07]  /*83c0*/  FADD.FTZ R16, R172, R11 ;  /* 0x0000000bac107221 */ /* 0x002fce0000010000 */
[----:B------:R1:W3:Y:S01]  /*83d0*/  MUFU.EX2 R14, R158 ;  /* 0x0000009e000e7308 */ /* 0x0002e20000000800 */
[----:B0-----:R-:W-:-:S07]  /*83e0*/  FADD.FTZ R5, R19, R4 ;  /* 0x0000000413057221 */ /* 0x001fce0000010000 */
[----:B------:R-:W0:Y:S01]  /*83f0*/  MUFU.EX2 R175, R193 ;  /* 0x000000c100af7308 */ /* 0x000e220000000800 */
[----:B--2---:R-:W-:Y:S01]  /*8400*/  FADD.FTZ R7, R185, R16 ;  /* 0x00000010b9077221 */ /* 0x004fe20000010000 */
[----:B-1----:R-:W-:Y:S02]  /*8410*/  F2FP.F16.F32.PACK_AB R158, R179, R22 ;  /* 0x00000016b39e723e */ /* 0x002fe400000000ff */
[----:B------:R-:W-:Y:S01]  /*8420*/  F2FP.F16.F32.PACK_AB R172, R185, R172 ;  /* 0x000000acb9ac723e */ /* 0x000fe200000000ff */
[----:B------:R-:W-:-:S03]  /*8430*/  FADD.FTZ R12, R174, R7 ;  /* 0x00000007ae0c7221 */ /* 0x000fc60000010000 */
[----:B------:R-:W1:Y:S01]  /*8440*/  MUFU.EX2 R189, R189 ;  /* 0x000000bd00bd7308 */ /* 0x000e620000000800 */
[C---:B---3--:R-:W-:Y:S01]  /*8450*/  FADD.FTZ R4, R14.reuse, R5 ;  /* 0x000000050e047221 */ /* 0x048fe20000010000 */
[----:B------:R-:W-:-:S06]  /*8460*/  F2FP.F16.F32.PACK_AB R173, R14, R19 ;  /* 0x000000130ead723e */ /* 0x000fcc00000000ff */
[----:B------:R-:W2:Y:S01]  /*8470*/  MUFU.EX2 R186, R186 ;  /* 0x000000ba00ba7308 */ /* 0x000ea20000000800 */
[----:B0-----:R-:W-:Y:S01]  /*8480*/  FADD.FTZ R5, R175, R4 ;  /* 0x00000004af057221 */ /* 0x001fe20000010000 */
[C---:B-1----:R-:W-:Y:S01]  /*8490*/  FADD.FTZ R4, R189.reuse, R12 ;  /* 0x0000000cbd047221 */ /* 0x042fe20000010000 */
[----:B------:R-:W-:Y:S02]  /*84a0*/  F2FP.F16.F32.PACK_AB R174, R189, R174 ;  /* 0x000000aebdae723e */ /* 0x000fe400000000ff */
[C---:B--2---:R-:W-:Y:S01]  /*84b0*/  FADD.FTZ R5, R186.reuse, R5 ;  /* 0x00000005ba057221 */ /* 0x044fe20000010000 */
[----:B------:R-:W-:Y:S01]  /*84c0*/  F2FP.F16.F32.PACK_AB R175, R186, R175 ;  /* 0x000000afbaaf723e */ /* 0x000fe200000000ff */
[----:B------:R-:W-:Y:S06]  /*84d0*/  @!P0 BRA `(.L_x_4545) ;  /* 0x0000000000048947 */ /* 0x000fec0003800000 */
[----:B------:R-:W-:Y:S01]  /*84e0*/  BPT.TRAP 0x1 ;  /* 0x000000040000795c */ /* 0x000fe20000300000 */
.L_x_4545:
[----:B------:R0:W1:Y:S01]  /*84f0*/  SYNCS.PHASECHK.TRANS64.TRYWAIT P1, [UR26+0x22850], R6 ;  /* 0x02285006ff0075a7 */ /* 0x000062000802015a */
[----:B------:R-:W-:Y:S05]  /*8500*/  @!P0 BRA `(.L_x_4546) ;  /* 0x0000000000048947 */ /* 0x000fea0003800000 */
[----:B------:R-:W-:Y:S01]  /*8510*/  BPT.TRAP 0x1 ;  /* 0x000000040000795c */ /* 0x000fe20000300000 */
.L_x_4546:
[----:B-1----:R-:W-:Y:S05]  /*8520*/  @P1 BRA `(.L_x_4547) ;  /* 0x0000000000081947 */ /* 0x002fea0003800000 */
[----:B------:R-:W1:Y:S02]  /*8530*/  SYNCS.PHASECHK.TRANS64.TRYWAIT P1, [UR26+0x22850], R6 ;  /* 0x02285006ff0075a7 */ /* 0x000e64000802015a */
[----:B-1----:R-:W-:Y:S05]  /*8540*/  @!P1 BRA `(.L_x_4548) ;  /* 0x0000006c00149947 */ /* 0x002fea0003800000 */
.L_x_4547:
        /* <DEDUP_REMOVED lines=39> */
.L_x_4549:
[----:B------:R-:W-:Y:S01]  /*87c0*/  UISETP.GT.AND UP0, UPT, UR27, UR41, UPT ;  /* 0x000000291b00728c */ /* 0x000fe2000bf04270 */
[----:B------:R-:W-:Y:S01]  /*87d0*/  MOV R10, R9 ;  /* 0x00000009000a7202 */ /* 0x000fe20000000f00 */
[----:B------:R-:W-:Y:S01]  /*87e0*/  UIADD3 UR26, UR26, 0x22860, URZ ;  /* 0x000228601a1a7890 */ /* 0x000fe2000fffe03f */
[----:B------:R-:W-:Y:S01]  /*87f0*/  IMAD.MOV.U32 R21, RZ, RZ, R8 ;  /* 0x000000ffff157224 */ /* 0x000fe200078e0008 */
[----:B------:R-:W-:Y:S02]  /*8800*/  UIADD3 UR27, UR27, -0x1, URZ ;  /* 0xffffffff1b1b7890 */ /* 0x000fe4000fffe03f */
[----:B------:R-:W-:Y:S01]  /*8810*/  PLOP3.LUT P1, PT, PT, PT, UP0, 0x80, 0x0 ;  /* 0x000000000000781c */ /* 0x000fe20003f2f008 */
[----:B------:R-:W-:-:S09]  /*8820*/  UPRMT UR26, UR25, 0x654, UR26 ;  /* 0x00000654191a7896 */ /* 0x000fd2000800001a */
[----:B------:R-:W-:Y:S03]  /*8830*/  SYNCS.ARRIVE.TRANS64.RED.A1T0 RZ, [UR26], RZ ;  /* 0x000000ffffff79a7 */ /* 0x000fe6000810041a */
[----:B------:R-:W-:Y:S05]  /*8840*/  @P1 BRA `(.L_x_4550) ;  /* 0xffffffdc00581947 */ /* 0x000fea000383ffff */
.L_x_4539:
[----:B------:R-:W2:Y:S01]  /*8850*/  SHFL.BFLY PT, R3, R4, 0x2, 0x1f ;  /* 0x0c401f0004037f89 */ /* 0x000ea200000e0000 */
[----:B------:R-:W-:-:S03]  /*8860*/  PLOP3.LUT P0, PT, PT, PT, PT, 0x8, 0x0 ;  /* 0x000000000000781c */ /* 0x000fc60003f0e170 */
[----:B01----:R-:W0:Y:S01]  /*8870*/  SHFL.BFLY PT, R6, R5, 0x2, 0x1f ;  /* 0x0c401f0005067f89 */ /* 0x003e2200000e0000 */
[----:B--2---:R-:W-:Y:S01]  /*8880*/  FADD.FTZ R3, R3, R4 ;  /* 0x0000000403037221 */ /* 0x004fe20000010000 */
[----:B------:R-:W-:Y:S02]  /*8890*/  IMAD.MOV.U32 R4, RZ, RZ, -0x800000 ;  /* 0xff800000ff047424 */ /* 0x000fe400078e00ff */
[----:B0-----:R-:W-:Y:S02]  /*88a0*/  FADD.FTZ R6, R6, R5 ;  /* 0x0000000506067221 */ /* 0x001fe40000010000 */
[----:B------:R-:W0:Y:S01]  /*88b0*/  SHFL.BFLY PT, R0, R3, 0x1, 0x1f ;  /* 0x0c201f0003007f89 */ /* 0x000e2200000e0000 */
[----:B------:R-:W-:-:S03]  /*88c0*/  IMAD.U32 R5, RZ, RZ, UR7 ;  /* 0x00000007ff057e24 */ /* 0x000fc6000f8e00ff */
[----:B------:R-:W1:Y:S01]  /*88d0*/  SHFL.BFLY PT, R7, R6, 0x1, 0x1f ;  /* 0x0c201f0006077f89 */ /* 0x000e6200000e0000 */
[----:B0-----:R-:W-:Y:S01]  /*88e0*/  FADD.FTZ R11, R3, R0 ;  /* 0x00000000030b7221 */ /* 0x001fe20000010000 */
[----:B------:R-:W-:Y:S02]  /*88f0*/  IADD3 R3, -R2, 0xb, RZ ;  /* 0x0000000b02037810 */ /* 0x000fe40007ffe1ff */
[----:B------:R-:W-:Y:S01]  /*8900*/  MOV R0, RZ ;  /* 0x000000ff00007202 */ /* 0x000fe20000000f00 */
[----:B-1----:R-:W-:Y:S02]  /*8910*/  FADD.FTZ R12, R6, R7 ;  /* 0x00000007060c7221 */ /* 0x002fe40000010000 */
[----:B------:R0:W-:Y:S08]  /*8920*/  BAR.ARV R3, 0x100 ;  /* 0x000400030000751d */ /* 0x0001f00000002000 */
[----:B------:R-:W-:Y:S06]  /*8930*/  BAR.ARV 0x8, 0x180 ;  /* 0x0206000000007b1d */ /* 0x000fec0000002000 */
[----:B------:R-:W-:Y:S01]  /*8940*/  FSETP.NE.FTZ.AND P1, PT, R11, RZ, PT ;  /* 0x000000ff0b00720b */ /* 0x000fe20003f35000 */
[----:B------:R-:W-:Y:S01]  /*8950*/  IMAD.MOV.U32 R7, RZ, RZ, RZ ;  /* 0x000000ffff077224 */ /* 0x000fe200078e00ff */
[----:B------:R-:W-:Y:S01]  /*8960*/  FSETP.NE.FTZ.AND P2, PT, R12, RZ, PT ;  /* 0x000000ff0c00720b */ /* 0x000fe20003f55000 */
[----:B0-----:R-:W-:-:S10]  /*8970*/  IMAD.MOV.U32 R3, RZ, RZ, -0x800000 ;  /* 0xff800000ff037424 */ /* 0x001fd400078e00ff */
[----:B------:R-:W0:Y:S01]  /*8980*/  @P1 MUFU.RCP R7, R11 ;  /* 0x0000000b00071308 */ /* 0x000e220000001000 */
[----:B------:R-:W-:-:S07]  /*8990*/  @P1 FMUL.FTZ R5, R5, 0.69314718246459960938 ;  /* 0x3f31721805051820 */ /* 0x000fce0000410000 */
[----:B------:R-:W1:Y:S08]  /*89a0*/  @P1 MUFU.LG2 R10, R11 ;  /* 0x0000000b000a1308 */ /* 0x000e700000000c00 */
[----:B------:R-:W2:Y:S01]  /*89b0*/  @P2 MUFU.LG2 R2, R12 ;  /* 0x0000000c00022308 */ /* 0x000ea20000000c00 */
[-C--:B0-----:R-:W-:Y:S01]  /*89c0*/  FMUL.FTZ R24, R24, R7.reuse ;  /* 0x0000000718187220 */ /* 0x081fe20000410000 */
[-C--:B------:R-:W-:Y:S01]  /*89d0*/  FMUL.FTZ R25, R25, R7.reuse ;  /* 0x0000000719197220 */ /* 0x080fe20000410000 */
[-C--:B------:R-:W-:Y:S01]  /*89e0*/  FMUL.FTZ R28, R28, R7.reuse ;  /* 0x000000071c1c7220 */ /* 0x080fe20000410000 */
[-C--:B------:R-:W-:Y:S01]  /*89f0*/  FMUL.FTZ R29, R29, R7.reuse ;  /* 0x000000071d1d7220 */ /* 0x080fe20000410000 */
[-C--:B------:R-:W-:Y:S01]  /*8a00*/  FMUL.FTZ R32, R32, R7.reuse ;  /* 0x0000000720207220 */ /* 0x080fe20000410000 */
[-C--:B------:R-:W-:Y:S01]  /*8a10*/  FMUL.FTZ R33, R33, R7.reuse ;  /* 0x0000000721217220 */ /* 0x080fe20000410000 */
[-C--:B------:R-:W-:Y:S01]  /*8a20*/  FMUL.FTZ R36, R36, R7.reuse ;  /* 0x0000000724247220 */ /* 0x080fe20000410000 */
        /* <DEDUP_REMOVED lines=59> */
[----:B-1----:R-:W-:Y:S01]  /*8de0*/  @P1 FMUL.FTZ R10, R10, 0.69314718246459960938 ;  /* 0x3f3172180a0a1820 */ /* 0x002fe20000410000 */
[----:B--2---:R-:W-:Y:S01]  /*8df0*/  @P2 FMUL.FTZ R2, R2, 0.69314718246459960938 ;  /* 0x3f31721802022820 */ /* 0x004fe20000410000 */
[-C--:B0-----:R-:W-:Y:S01]  /*8e00*/  FMUL.FTZ R26, R26, R0.reuse ;  /* 0x000000001a1a7220 */ /* 0x081fe20000410000 */
[-C--:B------:R-:W-:Y:S01]  /*8e10*/  FMUL.FTZ R27, R27, R0.reuse ;  /* 0x000000001b1b7220 */ /* 0x080fe20000410000 */
        /* <DEDUP_REMOVED lines=65> */
.L_x_4514:
        /* <DEDUP_REMOVED lines=18> */
[----:B0-----:R-:W-:Y:S01]  /*9350*/  VIADD R5, R0, 0xffffff80 ;  /* 0xffffff8000057836 */ /* 0x001fe20000000000 */
[----:B---3--:R-:W-:-:S06]  /*9360*/  USHF.R.S32.HI UR10, URZ, 0x1f, UR12 ;  /* 0x0000001f3f0a7899 */ /* 0x008fcc000801140c */
[----:B------:R-:W1:Y:S01]  /*9370*/  LDC R23, c[0x0][0xc50] ;  /* 0x00031400ff177b82 */ /* 0x000e620000000800 */
[----:B------:R-:W-:-:S04]  /*9380*/  SHF.R.S32.HI R2, RZ, 0x1f, R5 ;  /* 0x0000001fff027819 */ /* 0x000fc80000011405 */
[----:B------:R-:W-:-:S03]  /*9390*/  LEA.HI R6, R2, R5, RZ, 0x7 ;  /* 0x0000000502067211 */ /* 0x000fc600078f38ff */
[----:B------:R-:W0:Y:S01]  /*93a0*/  @P0 LDC R14, c[0x0][0xbec] ;  /* 0x0002fb00ff0e0b82 */ /* 0x000e220000000800 */
[----:B------:R-:W-:Y:S02]  /*93b0*/  LEA.HI R13, R2, R5, RZ, 0x2 ;  /* 0x00000005020d7211 */ /* 0x000fe400078f10ff */
[C---:B------:R-:W-:Y:S02]  /*93c0*/  LOP3.LUT R0, R6.reuse, 0xffffff80, RZ, 0xc0, !PT ;  /* 0xffffff8006007812 */ /* 0x040fe400078ec0ff */
[----:B------:R-:W-:Y:S02]  /*93d0*/  SHF.R.S32.HI R7, RZ, 0x7, R6 ;  /* 0x00000007ff077819 */ /* 0x000fe40000011406 */
[----:B------:R-:W-:Y:S01]  /*93e0*/  IADD3 R0, R5, -R0, RZ ;  /* 0x8000000005007210 */ /* 0x000fe20007ffe0ff */
[----:B------:R-:W3:Y:S01]  /*93f0*/  LDC.64 R20, c[0x0][0xb40] ;  /* 0x0002d000ff147b82 */ /* 0x000ee20000000a00 */
[----:B------:R-:W-:Y:S02]  /*9400*/  LEA.HI R2, R6, R7, RZ, 0x1 ;  /* 0x0000000706027211 */ /* 0x000fe400078f08ff */
[----:B------:R-:W-:-:S02]  /*9410*/  SHF.R.S32.HI R9, RZ, 0x1f, R0 ;  /* 0x0000001fff097819 */ /* 0x000fc40000011400 */
[----:B------:R-:W-:Y:S02]  /*9420*/  LOP3.LUT R6, R13, 0xfffffffc, RZ, 0xc0, !PT ;  /* 0xfffffffc0d067812 */ /* 0x000fe400078ec0ff */
[CC--:B------:R-:W-:Y:S01]  /*9430*/  LEA.HI R10, R9.reuse, R0.reuse, RZ, 0x2 ;  /* 0x00000000090a7211 */ /* 0x0c0fe200078f10ff */
[----:B------:R-:W5:Y:S01]  /*9440*/  @P0 LDC R152, c[0x0][0xbec] ;  /* 0x0002fb00ff980b82 */ /* 0x000f620000000800 */
[----:B------:R-:W-:Y:S01]  /*9450*/  LEA.HI R9, R9, R0, RZ, 0x5 ;  /* 0x0000000009097211 */ /* 0x000fe200078f28ff */
[----:B------:R-:W-:Y:S01]  /*9460*/  IMAD.IADD R13, R5, 0x1, -R6 ;  /* 0x00000001050d7824 */ /* 0x000fe200078e0a06 */
[--C-:B------:R-:W-:Y:S02]  /*9470*/  SHF.R.S32.HI R11, RZ, 0x2, R10.reuse ;  /* 0x00000002ff0b7819 */ /* 0x100fe4000001140a */
[----:B------:R-:W-:Y:S02]  /*9480*/  SHF.R.S32.HI R12, RZ, 0x1f, R10 ;  /* 0x0000001fff0c7819 */ /* 0x000fe4000001140a */
[----:B------:R-:W-:Y:S01]  /*9490*/  LEA.HI R6, R13, R13, RZ, 0x1 ;  /* 0x0000000d0d067211 */ /* 0x000fe200078f08ff */
[----:B------:R-:W5:Y:S01]  /*94a0*/  @P0 LDC R17, c[0x0][0xbf0] ;  /* 0x0002fc00ff110b82 */ /* 0x000f620000000800 */
[----:B------:R-:W-:-:S02]  /*94b0*/  LEA.HI R12, R12, R11, RZ, 0x3 ;  /* 0x0000000b0c0c7211 */ /* 0x000fc400078f18ff */
[----:B------:R-:W-:Y:S02]  /*94c0*/  LOP3.LUT R2, R2, 0x3fffffe, RZ, 0xc0, !PT ;  /* 0x03fffffe02027812 */ /* 0x000fe400078ec0ff */
[----:B------:R-:W-:-:S03]  /*94d0*/  LOP3.LUT R12, R12, 0xfffffff8, RZ, 0xc0, !PT ;  /* 0xfffffff80c0c7812 */ /* 0x000fc600078ec0ff */
[----:B------:R-:W-:Y:S01]  /*94e0*/  IMAD.IADD R2, R7, 0x1, -R2 ;  /* 0x0000000107027824 */ /* 0x000fe200078e0a02 */
[----:B------:R-:W-:Y:S01]  /*94f0*/  IADD3 R5, R11, -R12, RZ ;  /* 0x8000000c0b057210 */ /* 0x000fe20007ffe0ff */
[----:B------:R-:W5:Y:S01]  /*9500*/  @P0 LDC R153, c[0x0][0xbf0] ;  /* 0x0002fc00ff990b82 */ /* 0x000f620000000800 */
[----:B------:R-:W-:Y:S01]  /*9510*/  LOP3.LUT R12, R6, 0x1ffffffe, RZ, 0xc0, !PT ;  /* 0x1ffffffe060c7812 */ /* 0x000fe200078ec0ff */
[----:B------:R-:W-:Y:S01]  /*9520*/  IMAD.U32 R7, RZ, RZ, UR5 ;  /* 0x00000005ff077e24 */ /* 0x000fe2000f8e00ff */
[----:B------:R-:W-:Y:S01]  /*9530*/  SHF.R.S32.HI R6, RZ, 0x5, R9 ;  /* 0x00000005ff067819 */ /* 0x000fe20000011409 */
[----:B------:R-:W-:Y:S01]  /*9540*/  IMAD.U32 R7, RZ, RZ, UR6 ;  /* 0x00000006ff077e24 */ /* 0x000fe2000f8e00ff */
[----:B------:R-:W-:Y:S01]  /*9550*/  UIMAD UR6, UR38, UR9, UR7 ;  /* 0x00000009260672a4 */ /* 0x000fe2000f8e0207 */
[----:B------:R-:W-:Y:S02]  /*9560*/  IMAD.IADD R16, R13, 0x1, -R12 ;  /* 0x000000010d107824 */ /* 0x000fe400078e0a0c */
[----:B------:R-:W-:Y:S01]  /*9570*/  IMAD R5, R6, 0x10, R5 ;  /* 0x0000001006057824 */ /* 0x000fe200078e0205 */
[----:B------:R-:W-:Y:S01]  /*9580*/  MOV R6, UR4 ;  /* 0x0000000400067c02 */ /* 0x000fe20008000f00 */
[----:B------:R-:W-:Y:S01]  /*9590*/  UIMAD.WIDE.U32 UR4, UR38, UR8, URZ ;  /* 0x00000008260472a5 */ /* 0x000fe2000f8e003f */
[----:B----4-:R-:W-:-:S02]  /*95a0*/  IMAD R12, R18, UR10, RZ ;  /* 0x0000000a120c7c24 */ /* 0x010fc4000f8e02ff */
[----:B------:R-:W-:Y:S01]  /*95b0*/  LEA R9, R2, R5, 0x6 ;  /* 0x0000000502097211 */ /* 0x000fe200078e30ff */
[----:B------:R-:W-:Y:S01]  /*95c0*/  UIADD3 UR6, UR5, UR6, URZ ;  /* 0x0000000605067290 */ /* 0x000fe2000fffe03f */
[----:B------:R-:W-:Y:S01]  /*95d0*/  IMAD R15, R19, UR12, R12 ;  /* 0x0000000c130f7c24 */ /* 0x000fe2000f8e020c */
[----:B------:R-:W-:Y:S01]  /*95e0*/  MOV R12, UR4 ;  /* 0x00000004000c7c02 */ /* 0x000fe20008000f00 */
[----:B------:R-:W-:Y:S01]  /*95f0*/  IMAD.WIDE.U32 R6, R18, UR12, R6 ;  /* 0x0000000c12067c25 */ /* 0x000fe2000f8e0006 */
[----:B------:R-:W-:-:S03]  /*9600*/  ULDC.64 UR8, c[0x0][0xb28] ;  /* 0x0002ca0000087ab9 */ /* 0x000fc60000000a00 */
[----:B------:R-:W-:Y:S01]  /*9610*/  IMAD R2, R16, 0x8, R9 ;  /* 0x0000000810027824 */ /* 0x000fe200078e0209 */
[----:B------:R-:W-:Y:S01]  /*9620*/  IADD3 R16, RZ, -UR38, RZ ;  /* 0x80000026ff107c10 */ /* 0x000fe2000fffe0ff */
[----:B------:R-:W-:Y:S01]  /*9630*/  IMAD.U32 R13, RZ, RZ, UR5 ;  /* 0x00000005ff0d7e24 */ /* 0x000fe2000f8e00ff */
[----:B------:R-:W-:Y:S01]  /*9640*/  ULDC.64 UR4, c[0x0][0xbe0] ;  /* 0x0002f80000047ab9 */ /* 0x000fe20000000a00 */
[----:B--2---:R-:W-:Y:S02]  /*9650*/  IMAD R5, R22, 0x80, R2 ;  /* 0x0000008016057824 */ /* 0x004fe400078e0202 */
[----:B-1----:R-:W-:Y:S02]  /*9660*/  IMAD R23, R23, R16, UR11 ;  /* 0x0000000b17177e24 */ /* 0x002fe4000f8e0210 */
[----:B0-----:R-:W-:-:S03]  /*9670*/  @P0 IMAD.HI.U32 R2, R5, R14, RZ ;  /* 0x0000000e05020227 */ /* 0x001fc600078e00ff */
[----:B------:R-:W-:Y:S01]  /*9680*/  SHF.R.S32.HI R16, RZ, 0x1f, R23 ;  /* 0x0000001fff107819 */ /* 0x000fe20000011417 */
[----:B------:R-:W-:Y:S01]  /*9690*/  IMAD.U32 R13, RZ, RZ, UR6 ;  /* 0x00000006ff0d7e24 */ /* 0x000fe2000f8e00ff */
[----:B------:R-:W-:Y:S01]  /*96a0*/  ULDC.64 UR6, c[0x0][0xb48] ;  /* 0x0002d20000067ab9 */ /* 0x000fe20000000a00 */
[----:B------:R-:W-:Y:S01]  /*96b0*/  IMAD.IADD R7, R7, 0x1, R15 ;  /* 0x0000000107077824 */ /* 0x000fe200078e020f */
[----:B------:R-:W-:Y:S01]  /*96c0*/  MOV R15, R5 ;  /* 0x00000005000f7202 */ /* 0x000fe20000000f00 */
[----:B---3--:R-:W-:Y:S02]  /*96d0*/  IMAD R14, R20, UR10, RZ ;  /* 0x0000000a140e7c24 */ /* 0x008fe4000f8e02ff */
[----:B-----5:R-:W-:-:S04]  /*96e0*/  @P0 IMAD.HI.U32 R152, R5, R152, RZ ;  /* 0x0000009805980227 */ /* 0x020fc800078e00ff */
[----:B------:R-:W-:Y:S01]  /*96f0*/  IMAD.MOV.U32 R11, RZ, RZ, R5 ;  /* 0x000000ffff0b7224 */ /* 0x000fe200078e0005 */
[----:B------:R-:W-:Y:S01]  /*9700*/  @P0 SHF.R.U32.HI R11, RZ, R17, R2 ;  /* 0x00000011ff0b0219 */ /* 0x000fe20000011602 */
        /* <DEDUP_REMOVED lines=72> */
[----:B------:R-:W-:Y:S01]  /*9b90*/  VIADD R19, R0, 0x28 ;  /* 0x0000002800137836 */ /* 0x000fe20000000000 */
        /* <DEDUP_REMOVED lines=16> */
[C---:B------:R-:W-:Y:S02]  /*9ca0*/  IADD3 R4, R0.reuse, 0x38, RZ ;  /* 0x0000003800047810 */ /* 0x040fe40007ffe0ff */
[----:B------:R-:W-:Y:S01]  /*9cb0*/  IADD3 R22, R0, 0x50, RZ ;  /* 0x0000005000167810 */ /* 0x000fe20007ffe0ff */
        /* <DEDUP_REMOVED lines=33> */
[----:B------:R-:W-:Y:S01]  /*9ed0*/  @!P6 LOP3.LUT R19, R22, 0xfffffffe, RZ, 0xc0, !PT ;  /* 0xfffffffe1613e812 */ /* 0x000fe200078ec0ff */
[----:B------:R-:W-:Y:S01]  /*9ee0*/  VIADD R22, R0, 0x88 ;  /* 0x0000008800167836 */ /* 0x000fe20000000000 */
[----:B------:R-:W-:Y:S01]  /*9ef0*/  ISETP.GE.AND P1, PT, R23, UR4, PT ;  /* 0x0000000417007c0c */ /* 0x000fe2000bf26270 */
[----:B0-----:R-:W-:Y:S01]  /*9f00*/  @!P2 IMAD.WIDE R10, R3, 0x4, R6 ;  /* 0x00000004030aa825 */ /* 0x001fe200078e0206 */
[----:B------:R-:W-:-:S02]  /*9f10*/  ISETP.GE.AND P0, PT, R24, UR4, PT ;  /* 0x0000000418007c0c */ /* 0x000fc4000bf06270 */
[----:B------:R-:W-:Y:S01]  /*9f20*/  IADD3 R3, R0, 0x68, RZ ;  /* 0x0000006800037810 */ /* 0x000fe20007ffe0ff */
[--C-:B-1----:R-:W-:Y:S01]  /*9f30*/  @!P3 IMAD.WIDE R12, R15, 0x4, R6.reuse ;  /* 0x000000040f0cb825 */ /* 0x102fe200078e0206 */
[----:B------:R0:W-:Y:S02]  /*9f40*/  @!P2 ST.E.64 desc[UR36][R10.64], R48 ;  /* 0x000000300a00a985 */ /* 0x0001e4000c101b24 */
[----:B------:R-:W-:Y:S01]  /*9f50*/  ISETP.GE.AND P2, PT, R3, UR4, PT ;  /* 0x0000000403007c0c */ /* 0x000fe2000bf46270 */
[--C-:B------:R-:W-:Y:S01]  /*9f60*/  @!P4 IMAD.WIDE R14, R17, 0x4, R6.reuse ;  /* 0x00000004110ec825 */ /* 0x100fe200078e0206 */
[----:B------:R1:W-:Y:S01]  /*9f70*/  @!P3 ST.E.64 desc[UR36][R12.64], R52 ;  /* 0x000000340c00b985 */ /* 0x0003e2000c101b24 */
[----:B------:R-:W-:Y:S02]  /*9f80*/  ISETP.GE.AND P3, PT, R22, UR4, PT ;  /* 0x0000000416007c0c */ /* 0x000fe4000bf66270 */
[----:B------:R-:W-:Y:S01]  /*9f90*/  @!P5 IMAD.WIDE R16, R21, 0x4, R6 ;  /* 0x000000041510d825 */ /* 0x000fe200078e0206 */
[----:B------:R2:W-:Y:S01]  /*9fa0*/  @!P4 ST.E.64 desc[UR36][R14.64], R56 ;  /* 0x000000380e00c985 */ /* 0x0005e2000c101b24 */
[----:B------:R-:W-:-:S02]  /*9fb0*/  IADD3 R21, R0, 0x80, RZ ;  /* 0x0000008000157810 */ /* 0x000fc40007ffe0ff */
[----:B------:R-:W-:Y:S01]  /*9fc0*/  @!P6 IMAD.WIDE R18, R19, 0x4, R6 ;  /* 0x000000041312e825 */ /* 0x000fe200078e0206 */
[----:B------:R3:W-:Y:S01]  /*9fd0*/  @!P5 ST.E.64 desc[UR36][R16.64], R60 ;  /* 0x0000003c1000d985 */ /* 0x0007e2000c101b24 */
[----:B------:R-:W-:Y:S02]  /*9fe0*/  ISETP.GE.AND P5, PT, R20, UR4, PT ;  /* 0x0000000414007c0c */ /* 0x000fe4000bfa6270 */
[----:B------:R-:W-:Y:S01]  /*9ff0*/  ISETP.GE.AND P4, PT, R21, UR4, PT ;  /* 0x0000000415007c0c */ /* 0x000fe2000bf86270 */
[----:B------:R4:W-:Y:S01]  /*a000*/  @!P6 ST.E.64 desc[UR36][R18.64], R64 ;  /* 0x000000401200e985 */ /* 0x0009e2000c101b24 */
[----:B------:R-:W-:Y:S02]  /*a010*/  ISETP.GE.AND P6, PT, R4, UR4, PT ;  /* 0x0000000404007c0c */ /* 0x000fe4000bfc6270 */
[----:B------:R-:W-:Y:S02]  /*a020*/  @!P1 LEA.HI R23, R23, R23, RZ, 0x1 ;  /* 0x0000001717179211 */ /* 0x000fe400078f08ff */
[----:B------:R-:W-:-:S02]  /*a030*/  @!P0 LEA.HI R24, R24, R24, RZ, 0x1 ;  /* 0x0000001818188211 */ /* 0x000fc400078f08ff */
        /* <DEDUP_REMOVED lines=10> */
[----:B------:R-:W-:-:S02]  /*a0e0*/  @!P2 LOP3.LUT R3, R3, 0xfffffffe, RZ, 0xc0, !PT ;  /* 0xfffffffe0303a812 */ /* 0x000fc400078ec0ff */
[----:B------:R-:W-:Y:S01]  /*a0f0*/  @!P3 LEA.HI R22, R22, R22, RZ, 0x1 ;  /* 0x000000161616b211 */ /* 0x000fe200078f08ff */
[----:B------:R1:W-:Y:S01]  /*a100*/  @!P0 ST.E.64 desc[UR36][R12.64], R72 ;  /* 0x000000480c008985 */ /* 0x0003e2000c101b24 */
[----:B--2---:R-:W-:Y:S01]  /*a110*/  @!P6 LOP3.LUT R15, R4, 0xfffffffe, RZ, 0xc0, !PT ;  /* 0xfffffffe040fe812 */ /* 0x004fe200078ec0ff */
        /* <DEDUP_REMOVED lines=9> */
[C---:B------:R-:W-:Y:S01]  /*a1b0*/  VIADD R3, R0.reuse, 0xa0 ;  /* 0x000000a000037836 */ /* 0x040fe20000000000 */
[----:B------:R0:W-:Y:S01]  /*a1c0*/  @!P2 ST.E.64 desc[UR36][R10.64], R76 ;  /* 0x0000004c0a00a985 */ /* 0x0001e2000c101b24 */
[--C-:B-1----:R-:W-:Y:S01]  /*a1d0*/  @!P6 IMAD.WIDE R12, R15, 0x4, R6.reuse ;  /* 0x000000040f0ce825 */ /* 0x102fe200078e0206 */
[----:B------:R-:W-:Y:S02]  /*a1e0*/  IADD3 R20, R0, 0xb0, RZ ;  /* 0x000000b000147810 */ /* 0x000fe40007ffe0ff */
[----:B------:R-:W-:Y:S01]  /*a1f0*/  ISETP.GE.AND P2, PT, R3, UR4, PT ;  /* 0x0000000403007c0c */ /* 0x000fe2000bf46270 */
        /* <DEDUP_REMOVED lines=25> */
[----:B--2---:R-:W-:Y:S01]  /*a390*/  @!P2 IMAD.WIDE R14, R3, 0x4, R6 ;  /* 0x00000004030ea825 */ /* 0x004fe200078e0206 */
[----:B---3--:R-:W-:Y:S01]  /*a3a0*/  @!P3 LOP3.LUT R17, R4, 0xfffffffe, RZ, 0xc0, !PT ;  /* 0xfffffffe0411b812 */ /* 0x008fe200078ec0ff */
[----:B------:R1:W-:Y:S01]  /*a3b0*/  @!P1 ST.E.64 desc[UR36][R12.64], R100 ;  /* 0x000000640c009985 */ /* 0x0003e2000c101b24 */
[----:B----4-:R-:W-:Y:S01]  /*a3c0*/  @!P4 LOP3.LUT R19, R20, 0xfffffffe, RZ, 0xc0, !PT ;  /* 0xfffffffe1413c812 */ /* 0x010fe200078ec0ff */
[----:B------:R-:W-:Y:S01]  /*a3d0*/  VIADD R4, R0, 0xd0 ;  /* 0x000000d000047836 */ /* 0x000fe20000000000 */
[----:B------:R-:W-:Y:S01]  /*a3e0*/  @!P6 LOP3.LUT R3, R22, 0xfffffffe, RZ, 0xc0, !PT ;  /* 0xfffffffe1603e812 */ /* 0x000fe200078ec0ff */
[----:B------:R-:W-:Y:S01]  /*a3f0*/  VIADD R20, R0, 0xd8 ;  /* 0x000000d800147836 */ /* 0x000fe20000000000 */
[----:B------:R-:W-:Y:S01]  /*a400*/  @!P5 LOP3.LUT R21, R21, 0xfffffffe, RZ, 0xc0, !PT ;  /* 0xfffffffe1515d812 */ /* 0x000fe200078ec0ff */
[----:B------:R2:W-:Y:S01]  /*a410*/  @!P2 ST.E.64 desc[UR36][R14.64], R104 ;  /* 0x000000680e00a985 */ /* 0x0005e2000c101b24 */
[----:B------:R-:W-:-:S02]  /*a420*/  ISETP.GE.AND P1, PT, R4, UR4, PT ;  /* 0x0000000404007c0c */ /* 0x000fc4000bf26270 */
[----:B------:R-:W-:Y:S01]  /*a430*/  ISETP.GE.AND P2, PT, R20, UR4, PT ;  /* 0x0000000414007c0c */ /* 0x000fe2000bf46270 */
[----:B0-----:R-:W-:-:S04]  /*a440*/  @!P3 IMAD.WIDE R10, R17, 0x4, R6 ;  /* 0x00000004110ab825 */ /* 0x001fc800078e0206 */
[--C-:B-1----:R-:W-:Y:S01]  /*a450*/  @!P4 IMAD.WIDE R12, R19, 0x4, R6.reuse ;  /* 0x00000004130cc825 */ /* 0x102fe200078e0206 */
[----:B------:R0:W-:Y:S03]  /*a460*/  @!P3 ST.E.64 desc[UR36][R10.64], R108 ;  /* 0x0000006c0a00b985 */ /* 0x0001e6000c101b24 */
[--C-:B------:R-:W-:Y:S01]  /*a470*/  @!P6 IMAD.WIDE R18, R3, 0x4, R6.reuse ;  /* 0x000000040312e825 */ /* 0x100fe200078e0206 */
[----:B------:R-:W-:Y:S01]  /*a480*/  IADD3 R3, R0, 0xc8, RZ ;  /* 0x000000c800037810 */ /* 0x000fe20007ffe0ff */
[----:B------:R1:W-:Y:S01]  /*a490*/  @!P4 ST.E.64 desc[UR36][R12.64], R112 ;  /* 0x000000700c00c985 */ /* 0x0003e2000c101b24 */
[----:B------:R-:W-:Y:S01]  /*a4a0*/  @!P1 LEA.HI R4, R4, R4, RZ, 0x1 ;  /* 0x0000000404049211 */ /* 0x000fe200078f08ff */
[----:B------:R-:W-:Y:S01]  /*a4b0*/  @!P5 IMAD.WIDE R16, R21, 0x4, R6 ;  /* 0x000000041510d825 */ /* 0x000fe200078e0206 */
[C---:B------:R-:W-:Y:S02]  /*a4c0*/  IADD3 R21, R0.reuse, 0xe0, RZ ;  /* 0x000000e000157810 */ /* 0x040fe40007ffe0ff */
[----:B------:R-:W-:Y:S01]  /*a4d0*/  ISETP.GE.AND P0, PT, R3, UR4, PT ;  /* 0x0000000403007c0c */ /* 0x000fe2000bf06270 */
[C---:B--2---:R-:W-:Y:S01]  /*a4e0*/  VIADD R14, R0.reuse, 0xe8 ;  /* 0x000000e8000e7836 */ /* 0x044fe20000000000 */
[----:B------:R2:W-:Y:S01]  /*a4f0*/  @!P5 ST.E.64 desc[UR36][R16.64], R116 ;  /* 0x000000741000d985 */ /* 0x0005e2000c101b24 */
[C---:B------:R-:W-:Y:S01]  /*a500*/  VIADD R15, R0.reuse, 0xf0 ;  /* 0x000000f0000f7836 */ /* 0x040fe20000000000 */
[----:B0-----:R-:W-:-:S02]  /*a510*/  IADD3 R11, R0, 0xf8, RZ ;  /* 0x000000f8000b7810 */ /* 0x001fc40007ffe0ff */
[----:B------:R0:W-:Y:S01]  /*a520*/  @!P6 ST.E.64 desc[UR36][R18.64], R120 ;  /* 0x000000781200e985 */ /* 0x0001e2000c101b24 */
[----:B------:R-:W-:Y:S02]  /*a530*/  ISETP.GE.AND P3, PT, R21, UR4, PT ;  /* 0x0000000415007c0c */ /* 0x000fe4000bf66270 */
[----:B------:R-:W-:Y:S02]  /*a540*/  ISETP.GE.AND P4, PT, R14, UR4, PT ;  /* 0x000000040e007c0c */ /* 0x000fe4000bf86270 */
[----:B------:R-:W-:Y:S02]  /*a550*/  ISETP.GE.AND P5, PT, R15, UR4, PT ;  /* 0x000000040f007c0c */ /* 0x000fe4000bfa6270 */
[----:B------:R-:W-:Y:S02]  /*a560*/  ISETP.GE.AND P6, PT, R11, UR4, PT ;  /* 0x000000040b007c0c */ /* 0x000fe4000bfc6270 */
[----:B------:R-:W-:Y:S02]  /*a570*/  @!P0 LEA.HI R3, R3, R3, RZ, 0x1 ;  /* 0x0000000303038211 */ /* 0x000fe400078f08ff */
[----:B------:R-:W-:-:S02]  /*a580*/  @!P2 LEA.HI R20, R20, R20, RZ, 0x1 ;  /* 0x000000141414a211 */ /* 0x000fc400078f08ff */
[----:B------:R-:W-:Y:S02]  /*a590*/  @!P0 LOP3.LUT R3, R3, 0xfffffffe, RZ, 0xc0, !PT ;  /* 0xfffffffe03038812 */ /* 0x000fe400078ec0ff */
[----:B------:R-:W-:Y:S02]  /*a5a0*/  @!P3 LEA.HI R21, R21, R21, RZ, 0x1 ;  /* 0x000000151515b211 */ /* 0x000fe400078f08ff */
[----:B------:R-:W-:Y:S02]  /*a5b0*/  @!P4 LEA.HI R14, R14, R14, RZ, 0x1 ;  /* 0x0000000e0e0ec211 */ /* 0x000fe400078f08ff */
[----:B------:R-:W-:Y:S02]  /*a5c0*/  @!P5 LEA.HI R10, R15, R15, RZ, 0x1 ;  /* 0x0000000f0f0ad211 */ /* 0x000fe400078f08ff */
[----:B------:R-:W-:Y:S02]  /*a5d0*/  @!P6 LEA.HI R11, R11, R11, RZ, 0x1 ;  /* 0x0000000b0b0be211 */ /* 0x000fe400078f08ff */
[----:B-1----:R-:W-:-:S02]  /*a5e0*/  @!P1 LOP3.LUT R13, R4, 0xfffffffe, RZ, 0xc0, !PT ;  /* 0xfffffffe040d9812 */ /* 0x002fc400078ec0ff */
        /* <DEDUP_REMOVED lines=19> */
.L_x_4553:
[----:B------:R-:W-:Y:S05]  /*a720*/  BSYNC B0 ;  /* 0x0000000000007941 */ /* 0x000fea0003800000 */
.L_x_4552:
        /* <DEDUP_REMOVED lines=196> */
.L_x_4551:
[----:B------:R-:W0:Y:S02]  /*b370*/  S2R R0, SR_TID.X ;  /* 0x0000000000007919 */ /* 0x000e240000002100 */
        /* <DEDUP_REMOVED lines=59> */
.L_x_4510:
        /* <DEDUP_REMOVED lines=18> */
.L_x_4554:
[----:B------:R-:W-:Y:S01]  /*b850*/  ULDC UR44, c[0x0][0xc50] ;  /* 0x00031400002c7ab9 */ /* 0x000fe20000000800 */
[----:B------:R-:W-:Y:S01]  /*b860*/  UMOV UR40, UR6 ;  /* 0x0000000600287c82 */ /* 0x000fe20008000000 */
[----:B------:R-:W-:-:S11]  /*b870*/  UISETP.NE.AND UP0, UPT, UR44, 0x1, UPT ;  /* 0x000000012c00788c */ /* 0x000fd6000bf05270 */
[----:B------:R-:W-:Y:S01]  /*b880*/  @UP0 ULDC UR4, c[0x0][0xc54] ;  /* 0x0003150000040ab9 */ /* 0x000fe20000000800 */
[----:B------:R-:W-:Y:S01]  /*b890*/  @UP0 ULDC UR7, c[0x0][0xc58] ;  /* 0x0003160000070ab9 */ /* 0x000fe20000000800 */
[----:B------:R-:W-:-:S04]  /*b8a0*/  UIMAD.WIDE.U32 UR4, UR6, UR4, URZ ;  /* 0x00000004060472a5 */ /* 0x000fc8000f8e003f */
[----:B------:R-:W-:-:S12]  /*b8b0*/  @UP0 USHF.R.U32.HI UR40, URZ, UR7, UR5 ;  /* 0x000000073f280299 */ /* 0x000fd80008011605 */
.L_x_4555:
        /* <DEDUP_REMOVED lines=8> */
[----:B------:R-:W-:Y:S01]  /*b940*/  ULDC UR4, c[0x0][0x448] ;  /* 0x0001120000047ab9 */ /* 0x000fe20000000800 */
[----:B------:R-:W-:Y:S01]  /*b950*/  ULDC UR7, c[0x0][0x2f0] ;  /* 0x0000bc0000077ab9 */ /* 0x000fe20000000800 */
[----:B------:R-:W-:-:S05]  /*b960*/  IMAD.MOV.U32 R32, RZ, RZ, RZ ;  /* 0x000000ffff207224 */ /* 0x000fca00078e00ff */
[----:B------:R-:W1:Y:S01]  /*b970*/  S2UR UR46, SR_CTAID.X ;  /* 0x00000000002e79c3 */ /* 0x000e620000002500 */
[----:B------:R-:W-:Y:S01]  /*b980*/  UISETP.NE.AND UP1, UPT, UR4, 0x1, UPT ;  /* 0x000000010400788c */ /* 0x000fe2000bf25270 */
[----:B------:R-:W-:Y:S02]  /*b990*/  ULDC UR8, c[0x0][0x288] ;  /* 0x0000a20000087ab9 */ /* 0x000fe40000000800 */
[----:B------:R-:W-:Y:S02]  /*b9a0*/  ULDC.64 UR4, c[0x0][0x418] ;  /* 0x0001060000047ab9 */ /* 0x000fe40000000a00 */
[----:B------:R-:W-:-:S03]  /*b9b0*/  UISETP.NE.U32.AND UP0, UPT, UR4, URZ, UPT ;  /* 0x0000003f0400728c */ /* 0x000fc6000bf05070 */
[----:B------:R-:W-:Y:S01]  /*b9c0*/  ULDC UR4, c[0x0][0x424] ;  /* 0x0001090000047ab9 */ /* 0x000fe20000000800 */
[----:B------:R-:W-:-:S03]  /*b9d0*/  UISETP.NE.AND.EX UP0, UPT, UR5, URZ, UPT, UP0 ;  /* 0x0000003f0500728c */ /* 0x000fc6000bf05300 */
[----:B------:R-:W-:Y:S01]  /*b9e0*/  @UP1 ULDC UR5, c[0x0][0x44c] ;  /* 0x0001130000051ab9 */ /* 0x000fe20000000800 */
[----:B0-----:R-:W-:Y:S01]  /*b9f0*/  ISETP.NE.U32.AND P0, PT, R4, RZ, PT ;  /* 0x000000ff0400720c */ /* 0x001fe20003f05070 */
[----:B------:R-:W-:-:S03]  /*ba00*/  USEL UR41, UR4, 0x1, UP0 ;  /* 0x0000000104297887 */ /* 0x000fc60008000000 */
[----:B------:R-:W-:Y:S01]  /*ba10*/  ISETP.NE.AND.EX P0, PT, R5, RZ, PT, P0 ;  /* 0x000000ff0500720c */ /* 0x000fe20003f05300 */
[----:B-1----:R-:W-:Y:S02]  /*ba20*/  ULEA UR6, UR46, 0x7f, 0x7 ;  /* 0x0000007f2e067891 */ /* 0x002fe4000f8e383f */
[----:B------:R-:W-:Y:S02]  /*ba30*/  UIMAD UR41, UR41, UR7, URZ ;  /* 0x00000007292972a4 */ /* 0x000fe4000f8e023f */
[----:B------:R-:W-:Y:S01]  /*ba40*/  UIMAD.WIDE.U32 UR4, UR6, UR5, URZ ;  /* 0x00000005060472a5 */ /* 0x000fe2000f8e003f */
[----:B------:R-:W-:Y:S01]  /*ba50*/  @UP1 ULDC UR7, c[0x0][0x450] ;  /* 0x0001140000071ab9 */ /* 0x000fe20000000800 */
[----:B------:R-:W-:Y:S02]  /*ba60*/  UIADD3 UR8, UR41, 0x60, -UR8 ;  /* 0x0000006029087890 */ /* 0x000fe4000fffe808 */
[----:B------:R-:W-:-:S04]  /*ba70*/  @UP1 USHF.R.U32.HI UR6, URZ, UR7, UR5 ;  /* 0x000000073f061299 */ /* 0x000fc80008011605 */
[----:B------:R-:W0:Y:S01]  /*ba80*/  @P0 LDC.64 R4, c[0x0][0xa28] ;  /* 0x00028a00ff040b82 */ /* 0x000e220000000a00 */
[----:B------:R-:W-:Y:S02]  /*ba90*/  UIADD3 UR4, UR41, 0x5f, URZ ;  /* 0x0000005f29047890 */ /* 0x000fe4000fffe03f */
[----:B------:R-:W-:Y:S02]  /*baa0*/  UIADD3 UR6, UR8, UR6, URZ ;  /* 0x0000000608067290 */ /* 0x000fe4000fffe03f */
[----:B------:R-:W-:Y:S02]  /*bab0*/  UIMAD.WIDE UR4, UR4, 0x2aaaaaab, URZ ;  /* 0x2aaaaaab040478a5 */ /* 0x000fe4000f8e023f */
[----:B------:R-:W-:Y:S02]  /*bac0*/  UIMAD.WIDE UR6, UR6, 0x2aaaaaab, URZ ;  /* 0x2aaaaaab060678a5 */ /* 0x000fe4000f8e023f */
[----:B------:R-:W-:Y:S02]  /*bad0*/  USHF.R.U32.HI UR42, URZ, 0x1f, UR5 ;  /* 0x0000001f3f2a7899 */ /* 0x000fe40008011605 */
[----:B------:R-:W-:-:S02]  /*bae0*/  USHF.R.U32.HI UR43, URZ, 0x1f, UR7 ;  /* 0x0000001f3f2b7899 */ /* 0x000fc40008011607 */
[----:B------:R-:W-:Y:S02]  /*baf0*/  ULEA.HI.SX32 UR42, UR5, UR42, 0x1c ;  /* 0x0000002a052a7291 */ /* 0x000fe4000f8fe23f */
[----:B------:R-:W-:-:S04]  /*bb00*/  ULEA.HI.SX32 UR43, UR7, UR43, 0x1c ;  /* 0x0000002b072b7291 */ /* 0x000fc8000f8fe23f */
[----:B------:R-:W-:-:S04]  /*bb10*/  UISETP.LT.AND UP0, UPT, UR42, UR43, UPT ;  /* 0x0000002b2a00728c */ /* 0x000fc8000bf01270 */
[----:B------:R-:W-:Y:S01]  /*bb20*/  USEL UR11, UR42, UR43, UP0 ;  /* 0x0000002b2a0b7287 */ /* 0x000fe20008000000 */
[----:B0-----:R-:W-:Y:S01]  /*bb30*/  @P0 IMAD.WIDE R4, R33, 0x4, R4 ;  /* 0x0000000421040825 */ /* 0x001fe200078e0204 */
[----:B------:R-:W-:Y:S02]  /*bb40*/  UP2UR UR47, UPR, URZ, 0x2 ;  /* 0x000000023f2f7883 */ /* 0x000fe40008000000 */
[----:B------:R-:W-:Y:S02]  /*bb50*/  UISETP.GE.AND UP1, UPT, UR11, 0x1, UPT ;  /* 0x000000010b00788c */ /* 0x000fe4000bf26270 */
[----:B------:R-:W-:Y:S01]  /*bb60*/  USHF.R.U32.HI UR9, URZ, 0x10, UR44 ;  /* 0x000000103f097899 */ /* 0x000fe2000801162c */
[----:B------:R0:W5:Y:S01]  /*bb70*/  @P0 LDG.E R32, desc[UR36][R4.64] ;  /* 0x0000002404200981 */ /* 0x000162000c1e1900 */
[----:B------:R-:W-:Y:S02]  /*bb80*/  ULOP3.LUT UR44, UR44, 0xffff, URZ, 0xc0, !UPT ;  /* 0x0000ffff2c2c7892 */ /* 0x000fe4000f8ec03f */
[----:B------:R-:W-:Y:S01]  /*bb90*/  PLOP3.LUT P0, PT, PT, PT, UP1, 0x80, 0x0 ;  /* 0x000000000000781c */ /* 0x000fe20003f0f018 */
[----:B------:R-:W-:Y:S01]  /*bba0*/  UISETP.NE.AND UP0, UPT, UR9, URZ, UPT ;  /* 0x0000003f0900728c */ /* 0x000fe2000bf05270 */
[----:B------:R-:W-:-:S10]  /*bbb0*/  UMOV UR38, URZ ;  /* 0x0000003f00267c82 */ /* 0x000fd40008000000 */
[----:B------:R-:W-:Y:S01]  /*bbc0*/  @!UP0 ULDC UR9, c[0x0][0x9f0] ;  /* 0x00027c0000098ab9 */ /* 0x000fe20000000800 */
[----:B0-----:R-:W-:Y:S05]  /*bbd0*/  @!P0 BRA `(.L_x_4557) ;  /* 0x0000000000788947 */ /* 0x001fea0003800000 */
[----:B------:R-:W-:Y:S01]  /*bbe0*/  IABS R0, UR9 ;  /* 0x0000000900007c13 */ /* 0x000fe20008000000 */
[----:B------:R-:W-:Y:S02]  /*bbf0*/  UIADD3 UR6, UR9, -0x1, UR11 ;  /* 0xffffffff09067890 */ /* 0x000fe4000fffe00b */
[----:B------:R-:W-:Y:S01]  /*bc00*/  IABS R5, UR9 ;  /* 0x0000000900057c13 */ /* 0x000fe20008000000 */
[----:B------:R-:W-:Y:S01]  /*bc10*/  UMOV UR4, URZ ;  /* 0x0000003f00047c82 */ /* 0x000fe20008000000 */
        /* <DEDUP_REMOVED lines=26> */
.L_x_4557:
[----:B------:R-:W-:Y:S02]  /*bdc0*/  UIMAD UR48, UR44, UR38, URZ ;  /* 0x000000262c3072a4 */ /* 0x000fe4000f8e023f */
[----:B------:R-:W-:Y:S02]  /*bdd0*/  IMAD.U32 R0, RZ, RZ, UR38 ;  /* 0x00000026ff007e24 */ /* 0x000fe4000f8e00ff */
[----:B------:R-:W-:Y:S02]  /*bde0*/  IMAD.MOV.U32 R21, RZ, RZ, RZ ;  /* 0x000000ffff157224 */ /* 0x000fe400078e00ff */
[----:B------:R-:W-:Y:S01]  /*bdf0*/  IMAD.MOV.U32 R8, RZ, RZ, 0x1 ;  /* 0x00000001ff087424 */ /* 0x000fe200078e00ff */
[----:B------:R-:W-:-:S04]  /*be00*/  MOV R31, UR48 ;  /* 0x00000030001f7c02 */ /* 0x000fc80008000f00 */
        /* <DEDUP_REMOVED lines=26> */
.L_x_4558:
        /* <DEDUP_REMOVED lines=20> */
.L_x_4560:
        /* <DEDUP_REMOVED lines=15> */
.L_x_4559:
[----:B------:R-:W0:Y:S01]  /*c1e0*/  LDC.64 R4, c[0x0][0x9f8] ;  /* 0x00027e00ff047b82 */ /* 0x000e220000000a00 */
[----:B------:R-:W-:-:S07]  /*c1f0*/  MOV R30, R33 ;  /* 0x00000021001e7202 */ /* 0x000fce0000000f00 */
[----:B------:R-:W1:Y:S01]  /*c200*/  LDC R29, c[0x0][0x430] ;  /* 0x00010c00ff1d7b82 */ /* 0x000e620000000800 */
[C---:B------:R-:W-:Y:S01]  /*c210*/  IMAD.SHL.U32 R28, R16.reuse, 0x10, RZ ;  /* 0x00000010101c7824 */ /* 0x040fe200078e00ff */
[C---:B------:R-:W-:Y:S01]  /*c220*/  LOP3.LUT R7, R16.reuse, 0x7f, RZ, 0xc0, !PT ;  /* 0x0000007f10077812 */ /* 0x040fe200078ec0ff */
        /* <DEDUP_REMOVED lines=13> */
[----:B------:R-:W-:-:S05]  /*c300*/  IMAD R13, R9, 0x60, R26 ;  /* 0x00000060090d7824 */ /* 0x000fca00078e021a */
[C---:B------:R-:W-:Y:S01]  /*c310*/  ISETP.GE.AND P0, PT, R13.reuse, UR41, PT ;  /* 0x000000290d007c0c */ /* 0x040fe2000bf06270 */
[----:B------:R-:W1:Y:S01]  /*c320*/  @P1 LDC R3, c[0x0][0x434] ;  /* 0x00010d00ff031b82 */ /* 0x000e620000000800 */
[----:B-----5:R-:W-:Y:S02]  /*c330*/  IADD3 R22, R13, R32, RZ ;  /* 0x000000200d167210 */ /* 0x020fe40007ffe0ff */
[----:B------:R-:W-:Y:S02]  /*c340*/  ISETP.GT.U32.OR P0, PT, R26, 0x5f, P0 ;  /* 0x0000005f1a00780c */ /* 0x000fe40000704470 */
[----:B------:R-:W-:-:S03]  /*c350*/  @P1 LOP3.LUT R23, R23, 0x40, RZ, 0xfc, !PT ;  /* 0x0000004017171812 */ /* 0x000fc600078efcff */
[----:B0-----:R-:W0:Y:S08]  /*c360*/  @P1 LDC R5, c[0x0][0x438] ;  /* 0x00010e00ff051b82 */ /* 0x001e300000000800 */
[----:B------:R-:W3:Y:S08]  /*c370*/  @!P0 LDC.64 R10, c[0x0][0x428] ;  /* 0x00010a00ff0a8b82 */ /* 0x000ef00000000a00 */
[----:B------:R-:W4:Y:S01]  /*c380*/  @!P0 LDC.64 R12, c[0x0][0x418] ;  /* 0x00010600ff0c8b82 */ /* 0x000f220000000a00 */
[----:B-1----:R-:W-:-:S04]  /*c390*/  @P1 IMAD.HI.U32 R0, R22, R3, RZ ;  /* 0x0000000316001227 */ /* 0x002fc800078e00ff */
[----:B------:R-:W-:Y:S01]  /*c3a0*/  IMAD.MOV.U32 R3, RZ, RZ, R22 ;  /* 0x000000ffff037224 */ /* 0x000fe200078e0016 */
[----:B0-----:R-:W-:-:S04]  /*c3b0*/  @P1 SHF.R.U32.HI R3, RZ, R5, R0 ;  /* 0x00000005ff031219 */ /* 0x001fc80000011600 */
[--C-:B------:R-:W-:Y:S01]  /*c3c0*/  @!P0 SHF.R.S32.HI R5, RZ, 0x1f, R3.reuse ;  /* 0x0000001fff058819 */ /* 0x100fe20000011403 */
[----:B------:R-:W-:Y:S01]  /*c3d0*/  @!P0 IMAD.MOV.U32 R4, RZ, RZ, R3 ;  /* 0x000000ffff048224 */ /* 0x000fe200078e0003 */
[----:B--2---:R-:W-:-:S05]  /*c3e0*/  SHF.R.S32.HI R25, RZ, 0x1f, R30 ;  /* 0x0000001fff197819 */ /* 0x004fca000001141e */
[----:B---3--:R-:W-:-:S04]  /*c3f0*/  @!P0 IMAD R0, R25, R10, RZ ;  /* 0x0000000a19008224 */ /* 0x008fc800078e02ff */
[C---:B------:R-:W-:Y:S02]  /*c400*/  @!P0 IMAD R15, R30.reuse, R11, R0 ;  /* 0x0000000b1e0f8224 */ /* 0x040fe400078e0200 */
[----:B------:R-:W-:-:S05]  /*c410*/  @!P0 IMAD.WIDE.U32 R10, R30, R10, R4 ;  /* 0x0000000a1e0a8225 */ /* 0x000fca00078e0004 */
[----:B------:R-:W-:Y:S02]  /*c420*/  @!P0 IADD3 R0, R11, R15, RZ ;  /* 0x0000000f0b008210 */ /* 0x000fe40007ffe0ff */
        /* <DEDUP_REMOVED lines=21> */
.L_x_4602:
[----:B------:R-:W-:Y:S01]  /*c580*/  ULOP3.LUT UR4, UR39, 0x2, URZ, 0xfc, !UPT ;  /* 0x0000000227047892 */ /* 0x000fe2000f8efc3f */
[--C-:B-----5:R-:W-:Y:S02]  /*c590*/  @!P0 SHF.R.S32.HI R5, RZ, 0x1f, R4.reuse ;  /* 0x0000001fff058819 */ /* 0x120fe40000011404 */
[----:B------:R-:W-:Y:S02]  /*c5a0*/  CS2R R36, SRZ ;  /* 0x0000000000247805 */ /* 0x000fe4000001ff00 */
[----:B------:R-:W-:Y:S01]  /*c5b0*/  LOP3.LUT R23, R23, 0xffffffdf, RZ, 0xc0, !PT ;  /* 0xffffffdf17177812 */ /* 0x000fe200078ec0ff */
[----:B------:R-:W-:Y:S01]  /*c5c0*/  @!P0 IMAD.MOV.U32 R36, RZ, RZ, R4 ;  /* 0x000000ffff248224 */ /* 0x000fe200078e0004 */
[----:B------:R-:W-:Y:S01]  /*c5d0*/  @!P0 MOV R37, R5 ;  /* 0x0000000500258202 */ /* 0x000fe20000000f00 */
[----:B------:R-:W-:Y:S01]  /*c5e0*/  IMAD.U32 R34, RZ, RZ, UR4 ;  /* 0x00000004ff227e24 */ /* 0x000fe2000f8e00ff */
[----:B------:R-:W-:Y:S01]  /*c5f0*/  ISETP.GT.U32.AND P0, PT, R26, 0x5f, PT ;  /* 0x0000005f1a00780c */ /* 0x000fe20003f04070 */
[----:B------:R-:W-:Y:S01]  /*c600*/  IMAD.MOV R0, RZ, RZ, -R3 ;  /* 0x000000ffff007224 */ /* 0x000fe200078e0a03 */
[----:B------:R-:W-:-:S02]  /*c610*/  LOP3.LUT R23, R23, 0xffffff7f, RZ, 0xc0, !PT ;  /* 0xffffff7f17177812 */ /* 0x000fc400078ec0ff */
[----:B------:R-:W-:Y:S01]  /*c620*/  ISETP.NE.AND P1, PT, R34, 0x3, PT ;  /* 0x000000032200780c */ /* 0x000fe20003f25270 */
[----:B------:R-:W-:Y:S01]  /*c630*/  IMAD R22, R29, R0, R22 ;  /* 0x000000001d167224 */ /* 0x000fe200078e0216 */
[----:B------:R-:W-:Y:S02]  /*c640*/  MOV R19, UR40 ;  /* 0x0000002800137c02 */ /* 0x000fe40008000f00 */
[----:B------:R-:W-:Y:S02]  /*c650*/  SEL R18, RZ, 0x1, P2 ;  /* 0x00000001ff127807 */ /* 0x000fe40001000000 */
[----:B------:R-:W-:-:S03]  /*c660*/  SHF.R.S32.HI R19, RZ, 0x1f, R19 ;  /* 0x0000001fff137819 */ /* 0x000fc60000011413 */
[----:B------:R-:W-:-:S04]  /*c670*/  @P0 LOP3.LUT R23, R23, 0x80, RZ, 0xfc, !PT ;  /* 0x0000008017170812 */ /* 0x000fc800078efcff */
[----:B------:R-:W-:Y:S01]  /*c680*/  @P1 LOP3.LUT R23, R23, 0x20, RZ, 0xfc, !PT ;  /* 0x0000002017171812 */ /* 0x000fe200078efcff */
[----:B------:R-:W-:Y:S06]  /*c690*/  @!P1 BRA `(.L_x_4562) ;  /* 0x0000000000049947 */ /* 0x000fec0003800000 */
[----:B------:R-:W-:Y:S01]  /*c6a0*/  BPT.TRAP 0x1 ;  /* 0x000000040000795c */ /* 0x000fe20000300000 */
.L_x_4562:
[----:B------:R-:W-:-:S05]  /*c6b0*/  IMAD.MOV.U32 R0, RZ, RZ, 0x1 ;  /* 0x00000001ff007424 */ /* 0x000fca00078e00ff */
[----:B------:R-:W-:-:S04]  /*c6c0*/  SHF.L.U32 R0, R0, 0x1f, RZ ;  /* 0x0000001f00007819 */ /* 0x000fc800000006ff */
[----:B------:R-:W0:Y:S02]  /*c6d0*/  SYNCS.PHASECHK.TRANS64.TRYWAIT P0, [UR45+0x22840], R0 ;  /* 0x02284000ff0075a7 */ /* 0x000e24000800016d */
[----:B0-----:R-:W-:Y:S05]  /*c6e0*/  @!P0 BRA `(.L_x_4563) ;  /* 0x0000002800e48947 */ /* 0x001fea0003800000 */
.L_x_4603:
        /* <DEDUP_REMOVED lines=12> */
[----:B------:R-:W-:-:S04]  /*c7b0*/  ULDC.64 UR4, c[0x0][0x308] ;  /* 0x0000c20000047ab9 */ /* 0x000fc80000000a00 */
[----:B------:R-:W-:Y:S01]  /*c7c0*/  IADD3 R5, R5, R3, RZ ;  /* 0x0000000305057210 */ /* 0x000fe20007ffe0ff */
        /* <DEDUP_REMOVED lines=10> */
[----:B------:R-:W-:Y:S02]  /*c870*/  LEA.HI.X R0, R4, UR7, R5, 0x1, P0 ;  /* 0x0000000704007c11 */ /* 0x000fe400080f0c05 */
[----:B------:R-:W-:Y:S02]  /*c880*/  LOP3.LUT R5, R6, 0x1c0, RZ, 0xc0, !PT ;  /* 0x000001c006057812 */ /* 0x000fe400078ec0ff */
[----:B------:R-:W-:Y:S02]  /*c890*/  MOV R4, 0xffffffa0 ;  /* 0xffffffa000047802 */ /* 0x000fe40000000f00 */
[----:B------:R-:W-:-:S03]  /*c8a0*/  LOP3.LUT R5, R5, 0x38, R6, 0xf8, !PT ;  /* 0x0000003805057812 */ /* 0x000fc600078ef806 */
[----:B------:R-:W-:Y:S01]  /*c8b0*/  IMAD R4, R9, R4, UR41 ;  /* 0x0000002909047e24 */ /* 0x000fe2000f8e0204 */
[----:B------:R-:W-:Y:S01]  /*c8c0*/  LOP3.LUT R5, R5, 0x38, R16, 0x78, !PT ;  /* 0x0000003805057812 */ /* 0x000fe200078e7810 */
[----:B------:R-:W-:Y:S01]  /*c8d0*/  IMAD.SHL.U32 R16, R7, 0x8, RZ ;  /* 0x0000000807107824 */ /* 0x000fe200078e00ff */
[----:B------:R-:W-:Y:S01]  /*c8e0*/  @P2 LOP3.LUT R23, R23, 0x2, RZ, 0xfc, !PT ;  /* 0x0000000217172812 */ /* 0x000fe200078efcff */
[----:B------:R-:W-:-:S03]  /*c8f0*/  IMAD.IADD R35, R4, 0x1, -R27 ;  /* 0x0000000104237824 */ /* 0x000fc600078e0a1b */
[----:B------:R-:W-:Y:S02]  /*c900*/  LOP3.LUT R16, R5, 0x200, R16, 0xf8, !PT ;  /* 0x0000020005107812 */ /* 0x000fe400078ef810 */
[----:B------:R-:W-:Y:S01]  /*c910*/  ISETP.GE.AND P0, PT, R35, 0x1, PT ;  /* 0x000000012300780c */ /* 0x000fe20003f06270 */
[----:B------:R-:W-:-:S12]  /*c920*/  BRA.DIV UR5, `(.L_x_4564) ;  /* 0x0000002a056c7947 */ /* 0x000fd8000b800000 */
[----:B------:R-:W0:Y:S01]  /*c930*/  SHFL.IDX PT, R14, R3, RZ, 0x181f ;  /* 0x00181fff030e7589 */ /* 0x000e2200000e0000 */
[----:B------:R-:W-:-:S03]  /*c940*/  @P0 LEA R7, R16, UR45, 0x1 ;  /* 0x0000002d10070c11 */ /* 0x000fc6000f8e08ff */
[----:B------:R-:W1:Y:S04]  /*c950*/  SHFL.IDX PT, R4, R0, RZ, 0x181f ;  /* 0x00181fff00047589 */ /* 0x000e6800000e0000 */
[----:B------:R-:W-:Y:S01]  /*c960*/  SHFL.IDX PT, R6, R0, 0x1, 0x181f ;  /* 0x00381f0000067f89 */ /* 0x000fe200000e0000 */
[----:B0-----:R-:W-:-:S04]  /*c970*/  @P0 LEA R14, P1, R24, R14, 0x1 ;  /* 0x0000000e180e0211 */ /* 0x001fc800078208ff */
[----:B-1----:R-:W-:Y:S01]  /*c980*/  @P0 IADD3.X R5, RZ, R4, RZ, P1, !PT ;  /* 0x00000004ff050210 */ /* 0x002fe20000ffe4ff */
[----:B------:R-:W-:Y:S02]  /*c990*/  @P0 IMAD.MOV.U32 R4, RZ, RZ, R14 ;  /* 0x000000ffff040224 */ /* 0x000fe400078e000e */
        /* <DEDUP_REMOVED lines=30> */
.L_x_4617:
[----:B------:R-:W-:-:S13]  /*cb80*/  ISETP.GE.AND P0, PT, R35, 0x51, PT ;  /* 0x000000512300780c */ /* 0x000fda0003f06270 */
[----:B0-2---:R-:W-:Y:S02]  /*cb90*/  @P0 LEA R4, P1, R24, R14, 0x1 ;  /* 0x0000000e18040211 */ /* 0x005fe400078208ff */
[----:B------:R-:W-:Y:S02]  /*cba0*/  @P0 LEA R3, R16, UR45, 0x1 ;  /* 0x0000002d10030c11 */ /* 0x000fe4000f8e08ff */
[----:B-1----:R-:W-:-:S05]  /*cbb0*/  @P0 IADD3.X R5, RZ, R6, RZ, P1, !PT ;  /* 0x00000006ff050210 */ /* 0x002fca0000ffe4ff */
        /* <DEDUP_REMOVED lines=11> */
.L_x_4565:
        /* <DEDUP_REMOVED lines=17> */
[----:B------:R-:W-:Y:S01]  /*cd80*/  MOV R13, RZ ;  /* 0x000000ff000d7202 */ /* 0x000fe20000000f00 */
[----:B------:R-:W-:-:S02]  /*cd90*/  IMAD.U32 R10, RZ, RZ, UR4 ;  /* 0x00000004ff0a7e24 */ /* 0x000fc4000f8e00ff */
[----:B------:R-:W-:Y:S02]  /*cda0*/  IMAD.MOV.U32 R8, RZ, RZ, 0x70 ;  /* 0x00000070ff087424 */ /* 0x000fe400078e00ff */
[----:B------:R-:W-:-:S07]  /*cdb0*/  IMAD.MOV.U32 R12, RZ, RZ, 0x1 ;  /* 0x00000001ff0c7424 */ /* 0x000fce00078e00ff */
[----:B------:R-:W-:-:S07]  /*cdc0*/  LEPC R20, `(.L_x_4566) ;  /* 0x000000001014794e */ /* 0x000fce0000000000 */
[----:B0-----:R-:W-:Y:S05]  /*cdd0*/  CALL.ABS.NOINC R14 ;  /* 0x000000000e007343 */ /* 0x001fea0003c00000 */
.L_x_4566:
[----:B------:R-:W-:Y:S01]  /*cde0*/  UISETP.NE.AND UP0, UPT, UR47, URZ, UPT ;  /* 0x0000003f2f00728c */ /* 0x000fe2000bf05270 */
[----:B------:R-:W-:Y:S01]  /*cdf0*/  IMAD.U32 R3, RZ, RZ, UR46 ;  /* 0x0000002eff037e24 */ /* 0x000fe2000f8e00ff */
[----:B------:R-:W-:Y:S01]  /*ce00*/  R2UR UR6, R19 ;  /* 0x00000000130672ca */ /* 0x000fe200000e0000 */
[----:B------:R-:W-:Y:S01]  /*ce10*/  ULDC.64 UR8, c[0x0][0x2d8] ;  /* 0x0000b60000087ab9 */ /* 0x000fe20000000a00 */
[----:B------:R-:W-:Y:S01]  /*ce20*/  SHF.R.S32.HI R8, RZ, 0x1f, R33 ;  /* 0x0000001fff087819 */ /* 0x000fe20000011421 */
[----:B------:R-:W-:Y:S01]  /*ce30*/  IMAD R0, R3, 0x80, R26 ;  /* 0x0000008003007824 */ /* 0x000fe200078e021a */
[----:B------:R-:W-:-:S04]  /*ce40*/  PLOP3.LUT P0, PT, PT, PT, UP0, 0x80, 0x0 ;  /* 0x000000000000781c */ /* 0x000fc80003f0f008 */
[----:B------:R-:W-:Y:S01]  /*ce50*/  MOV R9, R0 ;  /* 0x0000000000097202 */ /* 0x000fe20000000f00 */
        /* <DEDUP_REMOVED lines=11> */
[----:B------:R-:W-:Y:S01]  /*cf10*/  IMAD R8, R8, UR8, RZ ;  /* 0x0000000808087c24 */ /* 0x000fe2000f8e02ff */
[----:B------:R-:W-:Y:S01]  /*cf20*/  MOV R5, UR5 ;  /* 0x0000000500057c02 */ /* 0x000fe20008000f00 */
[----:B------:R-:W-:Y:S01]  /*cf30*/  IMAD.U32 R4, RZ, RZ, UR4 ;  /* 0x00000004ff047e24 */ /* 0x000fe2000f8e00ff */
[----:B------:R-:W-:Y:S01]  /*cf40*/  ULDC.64 UR4, c[0x0][0x2d0] ;  /* 0x0000b40000047ab9 */ /* 0x000fe20000000a00 */
[----:B------:R-:W-:-:S02]  /*cf50*/  IMAD R11, R33, UR9, R8 ;  /* 0x00000009210b7c24 */ /* 0x000fc4000f8e0208 */
[----:B------:R-:W-:Y:S02]  /*cf60*/  IMAD.U32 R7, RZ, RZ, UR6 ;  /* 0x00000006ff077e24 */ /* 0x000fe4000f8e00ff */
[----:B------:R-:W-:-:S04]  /*cf70*/  IMAD.MOV.U32 R6, RZ, RZ, R4 ;  /* 0x000000ffff067224 */ /* 0x000fc800078e0004 */
        /* <DEDUP_REMOVED lines=23> */
[----:B------:R-:W-:Y:S01]  /*d0f0*/  MOV R0, UR46 ;  /* 0x0000002e00007c02 */ /* 0x000fe20008000f00 */
[----:B------:R-:W-:Y:S02]  /*d100*/  ULDC UR4, c[0x0][0x288] ;  /* 0x0000a20000047ab9 */ /* 0x000fe40000000800 */
[----:B------:R-:W1:Y:S01]  /*d110*/  SHFL.IDX PT, R4, R6, RZ, 0x181f ;  /* 0x00181fff06047589 */ /* 0x000e6200000e0000 */
[----:B------:R-:W-:Y:S02]  /*d120*/  IMAD R3, R3, UR4, RZ ;  /* 0x0000000403037c24 */ /* 0x000fe4000f8e02ff */
[----:B------:R-:W-:Y:S01]  /*d130*/  IMAD R0, R0, 0x80, R27 ;  /* 0x0000008000007824 */ /* 0x000fe200078e021b */
[----:B------:R-:W-:Y:S03]  /*d140*/  SHFL.IDX PT, R8, R6, 0x1, 0x181f ;  /* 0x00381f0006087f89 */ /* 0x000fe600000e0000 */
[C---:B------:R-:W-:Y:S01]  /*d150*/  VIADD R10, R0.reuse, 0x10 ;  /* 0x00000010000a7836 */ /* 0x040fe20000000000 */
[----:B------:R-:W-:-:S13]  /*d160*/  ISETP.GE.AND P0, PT, R0, R3, PT ;  /* 0x000000030000720c */ /* 0x000fda0003f06270 */
[----:B0-----:R-:W-:Y:S02]  /*d170*/  @!P0 LEA R14, P2, R24, R14, 0x1 ;  /* 0x0000000e180e8211 */ /* 0x001fe400078408ff */
[----:B------:R-:W-:-:S03]  /*d180*/  @!P0 LEA R9, R16, UR45, 0x1 ;  /* 0x0000002d10098c11 */ /* 0x000fc6000f8e08ff */
[----:B-1----:R-:W-:Y:S01]  /*d190*/  @!P0 IMAD.X R5, RZ, RZ, R4, P2 ;  /* 0x000000ffff058224 */ /* 0x002fe200010e0604 */
[----:B------:R-:W-:Y:S02]  /*d1a0*/  @!P0 MOV R4, R14 ;  /* 0x0000000e00048202 */ /* 0x000fe40000000f00 */
[----:B------:R-:W0:Y:S04]  /*d1b0*/  SHFL.IDX PT, R14, R7, 0x1, 0x181f ;  /* 0x00381f00070e7f89 */ /* 0x000e2800000e0000 */
[----:B------:R0:W-:Y:S01]  /*d1c0*/  @!P0 LDGSTS.E.BYPASS.LTC128B.128 [R9+0x18400], desc[UR36][R4.64], !P1 ;  /* 0x1840000004098fae */ /* 0x0001e2000c901d64 */
[----:B------:R-:W-:Y:S02]  /*d1d0*/  ISETP.GE.AND P0, PT, R10, R3, PT ;  /* 0x000000030a00720c */ /* 0x000fe40003f06270 */
[----:B------:R-:W-:-:S11]  /*d1e0*/  IADD3 R10, R0, 0x20, RZ ;  /* 0x00000020000a7810 */ /* 0x000fd60007ffe0ff */
        /* <DEDUP_REMOVED lines=41> */
[----:B------:R0:W2:Y:S02]  /*d480*/  SHFL.IDX PT, R14, R7, 0x7, 0x181f ;  /* 0x00f81f00070e7f89 */ /* 0x0000a400000e0000 */
[----:B-1----:R-:W-:Y:S02]  /*d490*/  @!P0 IADD3.X R5, RZ, R8, RZ, P2, !PT ;  /* 0x00000008ff058210 */ /* 0x002fe400017fe4ff */
[----:B------:R0:W1:Y:S04]  /*d4a0*/  SHFL.IDX PT, R8, R6, 0x7, 0x181f ;  /* 0x00f81f0006087f89 */ /* 0x00006800000e0000 */
[----:B------:R0:W-:Y:S03]  /*d4b0*/  @!P0 LDGSTS.E.BYPASS.LTC128B.128 [R9+0x1b400], desc[UR36][R4.64], !P1 ;  /* 0x1b40000004098fae */ /* 0x0001e6000c901d64 */
.L_x_4634:
[----:B------:R-:W-:-:S05]  /*d4c0*/  VIADD R0, R0, 0x70 ;  /* 0x0000007000007836 */ /* 0x000fca0000000000 */
[----:B------:R-:W-:Y:S02]  /*d4d0*/  ISETP.GE.AND P0, PT, R0, R3, PT ;  /* 0x000000030000720c */ /* 0x000fe40003f06270 */
[----:B------:R-:W-:-:S04]  /*d4e0*/  MOV R0, 0x1 ;  /* 0x0000000100007802 */ /* 0x000fc80000000f00 */
        /* <DEDUP_REMOVED lines=15> */
.L_x_4635:
[----:B------:R-:W-:-:S13]  /*d5e0*/  ISETP.NE.AND P0, PT, R34, 0x3, PT ;  /* 0x000000032200780c */ /* 0x000fda0003f05270 */
[----:B------:R-:W-:Y:S05]  /*d5f0*/  @!P0 BRA `(.L_x_4569) ;  /* 0x0000000000048947 */ /* 0x000fea0003800000 */
[----:B------:R-:W-:Y:S01]  /*d600*/  BPT.TRAP 0x1 ;  /* 0x000000040000795c */ /* 0x000fe20000300000 */
.L_x_4569:
[----:B------:R-:W1:Y:S02]  /*d610*/  SYNCS.PHASECHK.TRANS64.TRYWAIT P0, [UR45+0x22860], R0 ;  /* 0x02286000ff0075a7 */ /* 0x000e64000800016d */
[----:B-1----:R-:W-:Y:S05]  /*d620*/  @!P0 BRA `(.L_x_4570) ;  /* 0x0000002c004c8947 */ /* 0x002fea0003800000 */
.L_x_4636:
        /* <DEDUP_REMOVED lines=10> */
[----:B------:R-:W-:Y:S01]  /*d6d0*/  SEL R0, RZ, 0x4, P2 ;  /* 0x00000004ff007807 */ /* 0x000fe20001000000 */
[----:B------:R-:W-:Y:S01]  /*d6e0*/  IMAD.IADD R5, R5, 0x1, R17 ;  /* 0x0000000105057824 */ /* 0x000fe200078e0211 */
[----:B------:R-:W-:Y:S01]  /*d6f0*/  SEL R7, RZ, 0x8, P1 ;  /* 0x00000008ff077807 */ /* 0x000fe20000800000 */
[C---:B------:R-:W-:Y:S01]  /*d700*/  IMAD R3, R36.reuse, UR7, R3 ;  /* 0x0000000724037c24 */ /* 0x040fe2000f8e0203 */
[----:B------:R-:W-:Y:S01]  /*d710*/  LOP3.LUT P4, RZ, R23, 0x1, RZ, 0xc0, !PT ;  /* 0x0000000117ff7812 */ /* 0x000fe2000788c0ff */
[----:B------:R-:W-:Y:S01]  /*d720*/  IMAD.WIDE.U32 R10, R36, UR6, R4 ;  /* 0x00000006240a7c25 */ /* 0x000fe2000f8e0004 */
[----:B------:R-:W-:-:S02]  /*d730*/  ULDC.64 UR6, c[0x0][0x330] ;  /* 0x0000cc0000067ab9 */ /* 0x000fc40000000a00 */
[----:B------:R-:W-:Y:S01]  /*d740*/  UIMAD UR4, UR4, UR6, URZ ;  /* 0x00000006040472a4 */ /* 0x000fe2000f8e023f */
[----:B------:R-:W-:Y:S01]  /*d750*/  IMAD.IADD R11, R11, 0x1, R3 ;  /* 0x000000010b0b7824 */ /* 0x000fe200078e0203 */
[----:B------:R-:W-:Y:S02]  /*d760*/  MOV R3, UR6 ;  /* 0x0000000600037c02 */ /* 0x000fe40008000f00 */
[----:B------:R-:W-:-:S03]  /*d770*/  UIMAD UR4, UR40, UR7, UR4 ;  /* 0x00000007280472a4 */ /* 0x000fc6000f8e0204 */
[----:B------:R-:W-:Y:S01]  /*d780*/  IMAD.WIDE.U32 R10, R3, UR40, R10 ;  /* 0x00000028030a7c25 */ /* 0x000fe2000f8e000a */
[----:B------:R-:W-:-:S03]  /*d790*/  ULDC.64 UR6, c[0x0][0x318] ;  /* 0x0000c60000067ab9 */ /* 0x000fc60000000a00 */
        /* <DEDUP_REMOVED lines=8> */
[----:B------:R-:W0:Y:S01]  /*d820*/  SHFL.IDX PT, R14, R3, RZ, 0x181f ;  /* 0x00181fff030e7589 */ /* 0x000e2200000e0000 */
[----:B------:R-:W-:Y:S02]  /*d830*/  SHF.L.U32 R24, R24, 0x1, RZ ;  /* 0x0000000118187819 */ /* 0x000fe400000006ff */
[----:B------:R-:W-:Y:S01]  /*d840*/  LEA R17, R16, UR45, 0x1 ;  /* 0x0000002d10117c11 */ /* 0x000fe2000f8e08ff */
        /* <DEDUP_REMOVED lines=48> */
[----:B------:R-:W-:Y:S01]  /*db50*/  ISETP.LT.OR P3, PT, R35, 0x31, P4 ;  /* 0x000000312300780c */ /* 0x000fe20002761670 */
[----:B------:R-:W-:Y:S01]  /*db60*/  VIADD R0, R17, 0x400 ;  /* 0x0000040011007836 */ /* 0x000fe20000000000 */
[----:B---3--:R-:W-:-:S11]  /*db70*/  MOV R8, RZ ;  /* 0x000000ff00087202 */ /* 0x008fd60000000f00 */
        /* <DEDUP_REMOVED lines=15> */
.L_x_4650:
        /* <DEDUP_REMOVED lines=20> */
.L_x_4572:
[----:B------:R-:W-:Y:S01]  /*ddb0*/  IADD3 R31, R31, -0x2, RZ ;  /* 0xfffffffe1f1f7810 */ /* 0x000fe20007ffe0ff */
[----:B------:R-:W-:Y:S01]  /*ddc0*/  SYNCS.ARRIVE.TRANS64.A1T0 RZ, [UR45+0x22850], RZ ;  /* 0x022850ffffff79a7 */ /* 0x000fe2000810002d */
[----:B------:R-:W-:Y:S01]  /*ddd0*/  BSSY B0, `(.L_x_4556) ;  /* 0x00000e7000007945 */ /* 0x000fe20003800000 */
[----:B------:R-:W-:Y:S01]  /*dde0*/  IMAD.MOV.U32 R20, RZ, RZ, 0x1 ;  /* 0x00000001ff147424 */ /* 0x000fe200078e00ff */
[----:B------:R-:W-:Y:S01]  /*ddf0*/  ISETP.GE.AND P0, PT, R31, UR48, PT ;  /* 0x000000301f007c0c */ /* 0x000fe2000bf06270 */
[----:B------:R-:W-:-:S12]  /*de00*/  IMAD.MOV.U32 R21, RZ, RZ, 0x1 ;  /* 0x00000001ff157424 */ /* 0x000fd800078e00ff */
[----:B------:R-:W-:Y:S05]  /*de10*/  @!P0 BRA `(.L_x_4573) ;  /* 0x0000000c00888947 */ /* 0x000fea0003800000 */
[----:B------:R-:W-:Y:S01]  /*de20*/  UIADD3 UR4, UR44, 0x1, URZ ;  /* 0x000000012c047890 */ /* 0x000fe2000fffe03f */
[----:B------:R-:W-:Y:S01]  /*de30*/  IADD3 R27, R28, R32, R27 ;  /* 0x000000201c1b7210 */ /* 0x000fe20007ffe01b */
[----:B------:R-:W-:Y:S01]  /*de40*/  ULOP3.LUT UR5, URZ, UR43, URZ, 0x33, !UPT ;  /* 0x0000002b3f057292 */ /* 0x000fe2000f8e333f */
[----:B------:R-:W-:Y:S01]  /*de50*/  LOP3.LUT R3, RZ, UR42, RZ, 0x33, !PT ;  /* 0x0000002aff037c12 */ /* 0x000fe2000f8e33ff */
[----:B------:R-:W-:Y:S01]  /*de60*/  UIMAD UR4, UR4, UR38, URZ ;  /* 0x00000026040472a4 */ /* 0x000fe2000f8e023f */
[----:B------:R-:W-:Y:S01]  /*de70*/  IADD3 R36, R27, -0x120, RZ ;  /* 0xfffffee01b247810 */ /* 0x000fe20007ffe0ff */
[----:B------:R-:W-:Y:S02]  /*de80*/  IMAD.MOV.U32 R21, RZ, RZ, 0x1 ;  /* 0x00000001ff157424 */ /* 0x000fe400078e00ff */
[----:B------:R-:W-:Y:S02]  /*de90*/  IMAD.MOV.U32 R20, RZ, RZ, 0x1 ;  /* 0x00000001ff147424 */ /* 0x000fe400078e00ff */
[----:B------:R-:W-:-:S04]  /*dea0*/  LOP3.LUT R4, RZ, UR4, RZ, 0x33, !PT ;  /* 0x00000004ff047c12 */ /* 0x000fc8000f8e33ff */
[----:B------:R-:W-:-:S04]  /*deb0*/  VIMNMX3 R3, R3, UR5, R4, !PT ;  /* 0x0000000503037c0f */ /* 0x000fc8000f800104 */
[C---:B------:R-:W-:Y:S01]  /*dec0*/  IADD3 R35, -R3.reuse, -0x2, RZ ;  /* 0xfffffffe03237810 */ /* 0x040fe20007ffe1ff */
[----:B------:R-:W-:-:S07]  /*ded0*/  IMAD R36, R3, -0x60, R36 ;  /* 0xffffffa003247824 */ /* 0x000fce00078e0224 */
.L_x_4588:
[----:B------:R-:W-:Y:S01]  /*dee0*/  ISETP.NE.AND P1, PT, R29, 0x1, PT ;  /* 0x000000011d00780c */ /* 0x000fe20003f25270 */
[----:B------:R-:W-:Y:S01]  /*def0*/  BSSY B1, `(.L_x_4574) ;  /* 0x0000014000017945 */ /* 0x000fe20003800000 */
[----:B------:R-:W-:Y:S01]  /*df00*/  ISETP.GT.U32.AND P0, PT, R26, 0x5f, PT ;  /* 0x0000005f1a00780c */ /* 0x000fe20003f04070 */
[----:B------:R-:W-:-:S10]  /*df10*/  IMAD.MOV.U32 R33, RZ, RZ, RZ ;  /* 0x000000ffff217224 */ /* 0x000fd400078e00ff */
[----:B0-----:R-:W0:Y:S08]  /*df20*/  @P1 LDC R3, c[0x0][0x434] ;  /* 0x00010d00ff031b82 */ /* 0x001e300000000800 */
[----:B------:R-:W1:Y:S01]  /*df30*/  @P1 LDC R5, c[0x0][0x438] ;  /* 0x00010e00ff051b82 */ /* 0x000e620000000800 */
[----:B0-----:R-:W-:Y:S01]  /*df40*/  @P1 IMAD.HI.U32 R4, R36, R3, RZ ;  /* 0x0000000324041227 */ /* 0x001fe200078e00ff */
[----:B------:R-:W-:-:S04]  /*df50*/  MOV R3, R36 ;  /* 0x0000002400037202 */ /* 0x000fc80000000f00 */
        /* <DEDUP_REMOVED lines=13> */
.L_x_4575:
[----:B------:R-:W-:Y:S05]  /*e030*/  BSYNC B1 ;  /* 0x0000000000017941 */ /* 0x000fea0003800000 */
.L_x_4574:
[----:B------:R-:W-:-:S13]  /*e040*/  ISETP.NE.AND P0, PT, R34, 0x3, PT ;  /* 0x000000032200780c */ /* 0x000fda0003f05270 */
[----:B------:R-:W-:Y:S05]  /*e050*/  @!P0 BRA `(.L_x_4576) ;  /* 0x0000000000048947 */ /* 0x000fea0003800000 */
[----:B------:R-:W-:Y:S01]  /*e060*/  BPT.TRAP 0x1 ;  /* 0x000000040000795c */ /* 0x000fe20000300000 */
.L_x_4576:
[----:B------:R-:W-:Y:S01]  /*e070*/  LEA R32, R21, UR45, 0x3 ;  /* 0x0000002d15207c11 */ /* 0x000fe2000f8e18ff */
[----:B------:R-:W-:Y:S01]  /*e080*/  BSSY B1, `(.L_x_4577) ;  /* 0x0000004000017945 */ /* 0x000fe20003800000 */
[----:B------:R-:W-:-:S04]  /*e090*/  SHF.L.U32 R31, R20, 0x1f, RZ ;  /* 0x0000001f141f7819 */ /* 0x000fc800000006ff */
[----:B------:R-:W1:Y:S02]  /*e0a0*/  SYNCS.PHASECHK.TRANS64.TRYWAIT P0, [R32+URZ+0x22840], R31 ;  /* 0x0228401f200075a7 */ /* 0x000e64000800017f */
[----:B-1----:R-:W-:Y:S05]  /*e0b0*/  @!P0 BRA `(.L_x_4578) ;  /* 0x0000002c002c8947 */ /* 0x002fea0003800000 */
.L_x_4651:
[----:B------:R-:W-:Y:S05]  /*e0c0*/  BSYNC B1 ;  /* 0x0000000000017941 */ /* 0x000fea0003800000 */
.L_x_4577:
        /* <DEDUP_REMOVED lines=42> */
[----:B------:R-:W0:Y:S01]  /*e370*/  SHFL.IDX PT, R14, R10, 0x2, 0x181f ;  /* 0x00581f000a0e7f89 */ /* 0x000e2200000e0000 */
[----:B------:R-:W-:-:S05]  /*e380*/  IADD3.X R9, RZ, R7, RZ, P0, !PT ;  /* 0x00000007ff097210 */ /* 0x000fca00007fe4ff */
        /* <DEDUP_REMOVED lines=9> */
[----:B0-----:R-:W-:-:S04]  /*e420*/  IADD3 R14, P0, R14, R24, RZ ;  /* 0x000000180e0e7210 */ /* 0x001fc80007f1e0ff */
[----:B------:R-:W-:Y:S02]  /*e430*/  IADD3.X R15, RZ, R18, RZ, P0, !PT ;  /* 0x00000012ff0f7210 */ /* 0x000fe400007fe4ff */
[----:B------:R2:W0:Y:S04]  /*e440*/  SHFL.IDX PT, R18, R3, 0x5, 0x181f ;  /* 0x00b81f0003127f89 */ /* 0x00042800000e0000 */
[----:B------:R2:W-:Y:S03]  /*e450*/  LDGSTS.E.BYPASS.LTC128B.128 [R17+0x1e400], desc[UR36][R14.64], !P1 ;  /* 0x1e4000000e117fae */ /* 0x0005e6000c901d64 */
.L_x_4665:
        /* <DEDUP_REMOVED lines=8> */
.L_x_4580:
        /* <DEDUP_REMOVED lines=10> */
.L_x_4581:
[----:B------:R2:W-:Y:S01]  /*e580*/  SYNCS.ARRIVE.TRANS64.A1T0 RZ, [R32+URZ+0x22830], RZ ;  /* 0x022830ff20ff79a7 */ /* 0x0005e2000810003f */
[----:B------:R-:W-:Y:S05]  /*e590*/  @!P2 BRA `(.L_x_4582) ;  /* 0x000000000004a947 */ /* 0x000fea0003800000 */
[----:B------:R-:W-:Y:S01]  /*e5a0*/  BPT.TRAP 0x1 ;  /* 0x000000040000795c */ /* 0x000fe20000300000 */
.L_x_4582:
[----:B------:R-:W3:Y:S01]  /*e5b0*/  SYNCS.PHASECHK.TRANS64.TRYWAIT P0, [R32+URZ+0x22860], R31 ;  /* 0x0228601f200075a7 */ /* 0x000ee2000800017f */
[----:B------:R-:W-:Y:S04]  /*e5c0*/  BSSY B1, `(.L_x_4583) ;  /* 0x0000002000017945 */ /* 0x000fe80003800000 */
[----:B---3--:R-:W-:Y:S05]  /*e5d0*/  @!P0 BRA `(.L_x_4584) ;  /* 0x0000002c00888947 */ /* 0x008fea0003800000 */
.L_x_4666:
[----:B------:R-:W-:Y:S05]  /*e5e0*/  BSYNC B1 ;  /* 0x0000000000017941 */ /* 0x000fea0003800000 */
.L_x_4583:
        /* <DEDUP_REMOVED lines=10> */
[----:B------:R-:W-:Y:S01]  /*e690*/  LOP3.LUT P1, RZ, R23, 0x4, RZ, 0xc0, !PT ;  /* 0x0000000417ff7812 */ /* 0x000fe2000782c0ff */
[----:B------:R-:W-:-:S02]  /*e6a0*/  IMAD.IADD R5, R5, 0x1, R27 ;  /* 0x0000000105057824 */ /* 0x000fc400078e021b */
        /* <DEDUP_REMOVED lines=20> */
[----:B0-----:R-:W-:-:S04]  /*e7f0*/  IADD3 R14, P0, R14, R24, RZ ;  /* 0x000000180e0e7210 */ /* 0x001fc80007f1e0ff */
[----:B----4-:R-:W-:Y:S02]  /*e800*/  IADD3.X R15, RZ, R5, RZ, P0, !PT ;  /* 0x00000005ff0f7210 */ /* 0x010fe400007fe4ff */
        /* <DEDUP_REMOVED lines=22> */
[----:B------:R-:W0:Y:S01]  /*e970*/  SHFL.IDX PT, R5, R3, 0x4, 0x181f ;  /* 0x00981f0003057f89 */ /* 0x000e2200000e0000 */
[----:B------:R-:W-:-:S03]  /*e980*/  IADD3.X R7, RZ, R7, RZ, P0, !PT ;  /* 0x00000007ff077210 */ /* 0x000fc600007fe4ff */
[----:B------:R-:W1:Y:S01]  /*e990*/  SHFL.IDX PT, R3, R3, 0x5, 0x181f ;  /* 0x00b81f0003037f89 */ /* 0x000e6200000e0000 */
[----:B----4-:R-:W-:-:S03]  /*e9a0*/  IMAD.MOV.U32 R8, RZ, RZ, RZ ;  /* 0x000000ffff087224 */ /* 0x010fc600078e00ff */
        /* <DEDUP_REMOVED lines=10> */
.L_x_4680:
[----:B----4-:R-:W-:-:S04]  /*ea50*/  IADD3 R4, P0, R3, R24, RZ ;  /* 0x0000001803047210 */ /* 0x010fc80007f1e0ff */
[----:B------:R-:W-:Y:S02]  /*ea60*/  IADD3.X R5, RZ, R18, RZ, P0, !PT ;  /* 0x00000012ff057210 */ /* 0x000fe400007fe4ff */
[----:B------:R-:W-:-:S03]  /*ea70*/  PLOP3.LUT P0, PT, PT, PT, PT, 0x80, 0x0 ;  /* 0x000000000000781c */ /* 0x000fc60003f0f070 */
        /* <DEDUP_REMOVED lines=8> */
.L_x_4586:
        /* <DEDUP_REMOVED lines=10> */
.L_x_4587:
[----:B------:R-:W-:Y:S01]  /*eba0*/  VIADD R21, R21, 0x1 ;  /* 0x0000000115157836 */ /* 0x000fe20000000000 */
[----:B------:R1:W-:Y:S01]  /*ebb0*/  SYNCS.ARRIVE.TRANS64.A1T0 RZ, [R32+URZ+0x22850], RZ ;  /* 0x022850ff20ff79a7 */ /* 0x0003e2000810003f */
[----:B------:R-:W-:Y:S01]  /*ebc0*/  VIADD R35, R35, 0xffffffff ;  /* 0xffffffff23237836 */ /* 0x000fe20000000000 */
[----:B------:R-:W-:Y:S02]  /*ebd0*/  IADD3 R36, R36, -0x60, RZ ;  /* 0xffffffa024247810 */ /* 0x000fe40007ffe0ff */
[----:B------:R-:W-:-:S04]  /*ebe0*/  ISETP.NE.AND P0, PT, R21, 0x2, PT ;  /* 0x000000021500780c */ /* 0x000fc80003f05270 */
[----:B------:R-:W-:Y:S02]  /*ebf0*/  SEL R21, R21, RZ, P0 ;  /* 0x000000ff15157207 */ /* 0x000fe40000000000 */
[----:B------:R-:W-:Y:S02]  /*ec00*/  SEL R3, RZ, 0x1, P0 ;  /* 0x00000001ff037807 */ /* 0x000fe40000000000 */
[----:B------:R-:W-:Y:S02]  /*ec10*/  ISETP.GT.AND P0, PT, R35, UR48, PT ;  /* 0x0000003023007c0c */ /* 0x000fe4000bf04270 */
[----:B------:R-:W-:-:S11]  /*ec20*/  LOP3.LUT R20, R20, R3, RZ, 0x3c, !PT ;  /* 0x0000000314147212 */ /* 0x000fd600078e3cff */
[----:B-1----:R-:W-:Y:S05]  /*ec30*/  @P0 BRA `(.L_x_4588) ;  /* 0xfffffff000a80947 */ /* 0x002fea000383ffff */
.L_x_4573:
[----:B------:R-:W-:Y:S05]  /*ec40*/  BSYNC B0 ;  /* 0x0000000000007941 */ /* 0x000fea0003800000 */
.L_x_4556:
[----:B------:R-:W0:Y:S01]  /*ec50*/  S2R R3, SR_CgaCtaId ;  /* 0x0000000000037919 */ /* 0x000e220000008800 */
[----:B------:R-:W-:Y:S01]  /*ec60*/  MOV R0, 0x400 ;  /* 0x0000040000007802 */ /* 0x000fe20000000f00 */
[----:B------:R-:W-:Y:S01]  /*ec70*/  BSSY B0, `(.L_x_4589) ;  /* 0x0000005000007945 */ /* 0x000fe20003800000 */
[----:B------:R-:W-:Y:S02]  /*ec80*/  SHF.L.U32 R8, R8, 0x1f, RZ ;  /* 0x0000001f08087819 */ /* 0x000fe400000006ff */
[----:B0-----:R-:W-:-:S04]  /*ec90*/  LEA R4, R3, R0, 0x18 ;  /* 0x0000000003047211 */ /* 0x001fc800078ec0ff */
[----:B------:R-:W0:Y:S02]  /*eca0*/  SYNCS.PHASECHK.TRANS64.TRYWAIT P0, [R4+URZ+0x22820], R8 ;  /* 0x02282008040075a7 */ /* 0x000e24000800017f */
[----:B0-----:R-:W-:Y:S05]  /*ecb0*/  @!P0 BRA `(.L_x_4590) ;  /* 0x0000002c00c48947 */ /* 0x001fea0003800000 */
.L_x_4681:
[----:B------:R-:W-:Y:S05]  /*ecc0*/  BSYNC B0 ;  /* 0x0000000000007941 */ /* 0x000fea0003800000 */
.L_x_4589:
[----:B------:R-:W-:-:S03]  /*ecd0*/  UMOV UR4, 0xffffffff ;  /* 0xffffffff00047882 */ /* 0x000fc60000000000 */
[----:B------:R-:W-:Y:S05]  /*ece0*/  BRA.DIV UR4, `(.L_x_4591) ;  /* 0x0000002e04cc7947 */ /* 0x000fea000b800000 */
[----:B------:R1:W4:Y:S02]  /*ecf0*/  SHFL.IDX PT, R14, R2, RZ, 0x1f ;  /* 0x00001fff020e7589 */ /* 0x00032400000e0000 */
.L_x_4684:
[----:B----4-:R-:W-:-:S13]  /*ed00*/  ISETP.NE.AND P0, PT, R14, RZ, PT ;  /* 0x000000ff0e00720c */ /* 0x010fda0003f05270 */
[----:B------:R-:W-:Y:S05]  /*ed10*/  @P0 BRA `(.L_x_4512) ;  /* 0x0000000000880947 */ /* 0x000fea0003800000 */
[----:B------:R-:W-:-:S03]  /*ed20*/  UMOV UR4, 0xffffffff ;  /* 0xffffffff00047882 */ /* 0x000fc60000000000 */
[----:B------:R-:W-:Y:S05]  /*ed30*/  BRA.DIV UR4, `(.L_x_4592) ;  /* 0x0000002e04e07947 */ /* 0x000fea000b800000 */
[----:B------:R-:W-:-:S13]  /*ed40*/  ELECT P6, URZ, PT ;  /* 0x00000000003f782f */ /* 0x000fda00038c0000 */
.L_x_4687:
[----:B------:R-:W-:Y:S05]  /*ed50*/  @!P6 BRA `(.L_x_4512) ;  /* 0x000000000078e947 */ /* 0x000fea0003800000 */
[----:B------:R-:W-:-:S06]  /*ed60*/  ULOP3.LUT UR4, UR39, 0x2, URZ, 0xfc, !UPT ;  /* 0x0000000227047892 */ /* 0x000fcc000f8efc3f */
[----:B------:R-:W-:-:S05]  /*ed70*/  IMAD.U32 R0, RZ, RZ, UR4 ;  /* 0x00000004ff007e24 */ /* 0x000fca000f8e00ff */
[----:B------:R-:W-:-:S13]  /*ed80*/  ISETP.NE.AND P0, PT, R0, 0x3, PT ;  /* 0x000000030000780c */ /* 0x000fda0003f05270 */
[----:B------:R-:W-:Y:S05]  /*ed90*/  @!P0 BRA `(.L_x_4593) ;  /* 0x0000000000048947 */ /* 0x000fea0003800000 */
[----:B------:R-:W-:Y:S01]  /*eda0*/  BPT.TRAP 0x1 ;  /* 0x000000040000795c */ /* 0x000fe20000300000 */
.L_x_4593:
[C---:B------:R-:W-:Y:S01]  /*edb0*/  IMAD R5, R21.reuse, 0x8, R4 ;  /* 0x0000000815057824 */ /* 0x040fe200078e0204 */
[----:B------:R-:W-:Y:S02]  /*edc0*/  SHF.L.U32 R0, R20, 0x1f, RZ ;  /* 0x0000001f14007819 */ /* 0x000fe400000006ff */
[----:B------:R-:W-:Y:S02]  /*edd0*/  IADD3 R21, R21, 0x1, RZ ;  /* 0x0000000115157810 */ /* 0x000fe40007ffe0ff */
[----:B------:R-:W4:Y:S02]  /*ede0*/  SYNCS.PHASECHK.TRANS64.TRYWAIT P1, [R5+URZ+0x22840], R0 ;  /* 0x02284000050075a7 */ /* 0x000f24000802017f */
[----:B------:R-:W-:-:S04]  /*edf0*/  ISETP.NE.AND P2, PT, R21, 0x2, PT ;  /* 0x000000021500780c */ /* 0x000fc80003f45270 */
[----:B------:R-:W-:Y:S01]  /*ee00*/  SEL R3, RZ, 0x1, P2 ;  /* 0x00000001ff037807 */ /* 0x000fe20001000000 */
[----:B----4-:R-:W-:Y:S08]  /*ee10*/  @!P1 BRA `(.L_x_4594) ;  /* 0x0000002c00c89947 */ /* 0x010ff00003800000 */
.L_x_4688:
[----:B------:R-:W-:Y:S02]  /*ee20*/  SEL R21, R21, RZ, P2 ;  /* 0x000000ff15157207 */ /* 0x000fe40001000000 */
[----:B-1----:R-:W-:Y:S01]  /*ee30*/  LOP3.LUT R2, R20, R3, RZ, 0x3c, !PT ;  /* 0x0000000314027212 */ /* 0x002fe200078e3cff */
[----:B------:R-:W-:Y:S06]  /*ee40*/  @!P0 BRA `(.L_x_4595) ;  /* 0x0000000000048947 */ /* 0x000fec0003800000 */
[----:B------:R-:W-:Y:S01]  /*ee50*/  BPT.TRAP 0x1 ;  /* 0x000000040000795c */ /* 0x000fe20000300000 */
.L_x_4595:
[----:B------:R-:W-:Y:S01]  /*ee60*/  IMAD R21, R21, 0x8, R4 ;  /* 0x0000000815157824 */ /* 0x000fe200078e0204 */
[----:B------:R-:W-:-:S04]  /*ee70*/  SHF.L.U32 R2, R2, 0x1f, RZ ;  /* 0x0000001f02027819 */ /* 0x000fc800000006ff */
[----:B------:R-:W1:Y:S02]  /*ee80*/  SYNCS.PHASECHK.TRANS64.TRYWAIT P1, [R21+URZ+0x22840], R2 ;  /* 0x02284002150075a7 */ /* 0x000e64000802017f */
[----:B-1----:R-:W-:Y:S05]  /*ee90*/  @!P1 BRA `(.L_x_4596) ;  /* 0x0000002c00bc9947 */ /* 0x002fea0003800000 */
.L_x_4689:
[----:B------:R-:W-:Y:S05]  /*eea0*/  @!P0 BRA `(.L_x_4597) ;  /* 0x0000000000048947 */ /* 0x000fea0003800000 */
[----:B------:R-:W-:Y:S01]  /*eeb0*/  BPT.TRAP 0x1 ;  /* 0x000000040000795c */ /* 0x000fe20000300000 */
.L_x_4597:
[----:B------:R-:W0:Y:S02]  /*eec0*/  SYNCS.PHASECHK.TRANS64.TRYWAIT P1, [R5+URZ+0x22860], R0 ;  /* 0x02286000050075a7 */ /* 0x000e24000802017f */
[----:B0-----:R-:W-:Y:S05]  /*eed0*/  @!P1 BRA `(.L_x_4598) ;  /* 0x0000002c00c09947 */ /* 0x001fea0003800000 */
.L_x_4690:
[----:B------:R-:W-:Y:S05]  /*eee0*/  @!P0 BRA `(.L_x_4599) ;  /* 0x0000000000048947 */ /* 0x000fea0003800000 */
[----:B------:R-:W-:Y:S01]  /*eef0*/  BPT.TRAP 0x1 ;  /* 0x000000040000795c */ /* 0x000fe20000300000 */
.L_x_4599:
[----:B------:R0:W0:Y:S02]  /*ef00*/  SYNCS.PHASECHK.TRANS64.TRYWAIT P0, [R21+URZ+0x22860], R2 ;  /* 0x02286002150075a7 */ /* 0x000024000800017f */
[----:B0-----:R-:W-:Y:S05]  /*ef10*/  @!P0 NANOSLEEP.SYNCS 0x989680 ;  /* 0x009896800000895d */ /* 0x001fea0003900000 */
[----:B------:R-:W0:Y:S02]  /*ef20*/  @!P0 SYNCS.PHASECHK.TRANS64 P0, [R21+URZ+0x22860], R2 ;  /* 0x02286002150085a7 */ /* 0x000e24000800007f */
[----:B0-----:R-:W-:Y:S05]  /*ef30*/  @!P0 BRA `(.L_x_4599) ;  /* 0xfffffffc00f08947 */ /* 0x001fea000383ffff */
.L_x_4512:
[----:B------:R-:W-:Y:S05]  /*ef40*/  BSYNC B6 ;  /* 0x0000000000067941 */ /* 0x000fea0003800000 */
.L_x_4509:
[----:B------:R-:W-:Y:S05]  /*ef50*/  EXIT ;  /* 0x000000000000794d */ /* 0x000fea0003800000 */
.L_x_4516:
[----:B0-----:R-:W-:-:S04]  /*ef60*/  IMAD.U32 R5, RZ, RZ, UR42 ;  /* 0x0000002aff057e24 */ /* 0x001fc8000f8e00ff */
[----:B------:R0:W1:Y:S03]  /*ef70*/  SYNCS.PHASECHK.TRANS64.TRYWAIT P0, [R5+URZ+0x22800], R10 ;  /* 0x0228000a050075a7 */ /* 0x000066000800017f */
[----:B-1----:R-:W-:Y:S05]  /*ef80*/  @!P0 NANOSLEEP.SYNCS 0x989680 ;  /* 0x009896800000895d */ /* 0x002fea0003900000 */
[----:B------:R-:W1:Y:S02]  /*ef90*/  @!P0 SYNCS.PHASECHK.TRANS64 P0, [R5+URZ+0x22800], R10 ;  /* 0x0228000a050085a7 */ /* 0x000e64000800007f */
[----:B-1----:R-:W-:Y:S05]  /*efa0*/  @!P0 BRA `(.L_x_4516) ;  /* 0xfffffffc00ec8947 */ /* 0x002fea000383ffff */
[----:B------:R-:W-:Y:S05]  /*efb0*/  BRA `(.L_x_4600) ;  /* 0xffffff2400687947 */ /* 0x000fea000383ffff */
.L_x_4520:
[----:B0-----:R-:W-:-:S04]  /*efc0*/  MOV R5, UR42 ;  /* 0x0000002a00057c02 */ /* 0x001fc80008000f00 */
[----:B------:R0:W2:Y:S03]  /*efd0*/  SYNCS.PHASECHK.TRANS64.TRYWAIT P1, [R5+URZ+0x22830], R10 ;  /* 0x0228300a050075a7 */ /* 0x0000a6000802017f */
[----:B--2---:R-:W-:Y:S05]  /*efe0*/  @!P1 NANOSLEEP.SYNCS 0x989680 ;  /* 0x009896800000995d */ /* 0x004fea0003900000 */
[----:B------:R-:W2:Y:S02]  /*eff0*/  @!P1 SYNCS.PHASECHK.TRANS64 P1, [R5+URZ+0x22830], R10 ;  /* 0x0228300a050095a7 */ /* 0x000ea4000802007f */
[----:B--2---:R-:W-:Y:S05]  /*f000*/  @!P1 BRA `(.L_x_4520) ;  /* 0xfffffffc00ec9947 */ /* 0x004fea000383ffff */
[----:B------:R-:W-:Y:S05]  /*f010*/  BRA `(.L_x_4519) ;  /* 0xffffff2400847947 */ /* 0x000fea000383ffff */
.L_x_4525:
[----:B-1----:R-:W-:-:S04]  /*f020*/  IMAD.U32 R11, RZ, RZ, UR42 ;  /* 0x0000002aff0b7e24 */ /* 0x002fc8000f8e00ff */
[----:B------:R1:W2:Y:S03]  /*f030*/  SYNCS.PHASECHK.TRANS64.TRYWAIT P1, [R11+URZ+0x22850], R10 ;  /* 0x0228500a0b0075a7 */ /* 0x0002a6000802017f */
[----:B--2---:R-:W-:Y:S05]  /*f040*/  @!P1 NANOSLEEP.SYNCS 0x989680 ;  /* 0x009896800000995d */ /* 0x004fea0003900000 */
[----:B------:R-:W2:Y:S02]  /*f050*/  @!P1 SYNCS.PHASECHK.TRANS64 P1, [R11+URZ+0x22850], R10 ;  /* 0x0228500a0b0095a7 */ /* 0x000ea4000802007f */
[----:B--2---:R-:W-:Y:S05]  /*f060*/  @!P1 BRA `(.L_x_4525) ;  /* 0xfffffffc00ec9947 */ /* 0x004fea000383ffff */
[----:B------:R-:W-:Y:S05]  /*f070*/  BRA `(.L_x_4524) ;  /* 0xffffff4400707947 */ /* 0x000fea000383ffff */
.L_x_4531:
[----:B-1----:R-:W-:-:S04]  /*f080*/  IMAD.U32 R9, RZ, RZ, UR28 ;  /* 0x0000001cff097e24 */ /* 0x002fc8000f8e00ff */
[----:B------:R1:W2:Y:S03]  /*f090*/  SYNCS.PHASECHK.TRANS64.TRYWAIT P1, [R9+URZ+0x22830], R10 ;  /* 0x0228300a090075a7 */ /* 0x0002a6000802017f */
[----:B--2---:R-:W-:Y:S05]  /*f0a0*/  @!P1 NANOSLEEP.SYNCS 0x989680 ;  /* 0x009896800000995d */ /* 0x004fea0003900000 */
[----:B------:R-:W2:Y:S02]  /*f0b0*/  @!P1 SYNCS.PHASECHK.TRANS64 P1, [R9+URZ+0x22830], R10 ;  /* 0x0228300a090095a7 */ /* 0x000ea4000802007f */
[----:B--2---:R-:W-:Y:S05]  /*f0c0*/  @!P1 BRA `(.L_x_4531) ;  /* 0xfffffffc00ec9947 */ /* 0x004fea000383ffff */
[----:B------:R-:W-:Y:S05]  /*f0d0*/  BRA `(.L_x_4530) ;  /* 0xffffff4800cc7947 */ /* 0x000fea000383ffff */
.L_x_4536:
[----:B-1----:R-:W-:-:S04]  /*f0e0*/  MOV R11, UR28 ;  /* 0x0000001c000b7c02 */ /* 0x002fc80008000f00 */
[----:B------:R1:W2:Y:S03]  /*f0f0*/  SYNCS.PHASECHK.TRANS64.TRYWAIT P1, [R11+URZ+0x22850], R10 ;  /* 0x0228500a0b0075a7 */ /* 0x0002a6000802017f */
[----:B--2---:R-:W-:Y:S05]  /*f100*/  @!P1 NANOSLEEP.SYNCS 0x989680 ;  /* 0x009896800000995d */ /* 0x004fea0003900000 */
[----:B------:R-:W2:Y:S02]  /*f110*/  @!P1 SYNCS.PHASECHK.TRANS64 P1, [R11+URZ+0x22850], R10 ;  /* 0x0228500a0b0095a7 */ /* 0x000ea4000802007f */
[----:B--2---:R-:W-:Y:S05]  /*f120*/  @!P1 BRA `(.L_x_4536) ;  /* 0xfffffffc00ec9947 */ /* 0x004fea000383ffff */
[----:B------:R-:W-:Y:S05]  /*f130*/  BRA `(.L_x_4535) ;  /* 0xffffff7000407947 */ /* 0x000fea000383ffff */
.L_x_4543:
[----:B-1----:R-:W-:-:S04]  /*f140*/  IMAD.U32 R7, RZ, RZ, UR26 ;  /* 0x0000001aff077e24 */ /* 0x002fc8000f8e00ff */
[----:B------:R1:W2:Y:S03]  /*f150*/  SYNCS.PHASECHK.TRANS64.TRYWAIT P1, [R7+URZ+0x22830], R6 ;  /* 0x02283006070075a7 */ /* 0x0002a6000802017f */
[----:B--2---:R-:W-:Y:S05]  /*f160*/  @!P1 NANOSLEEP.SYNCS 0x989680 ;  /* 0x009896800000995d */ /* 0x004fea0003900000 */
[----:B------:R-:W2:Y:S02]  /*f170*/  @!P1 SYNCS.PHASECHK.TRANS64 P1, [R7+URZ+0x22830], R6 ;  /* 0x02283006070095a7 */ /* 0x000ea4000802007f */
[----:B--2---:R-:W-:Y:S05]  /*f180*/  @!P1 BRA `(.L_x_4543) ;  /* 0xfffffffc00ec9947 */ /* 0x004fea000383ffff */
[----:B------:R-:W-:Y:S05]  /*f190*/  BRA `(.L_x_4542) ;  /* 0xffffff7400447947 */ /* 0x000fea000383ffff */
.L_x_4548:
[----:B-1----:R-:W-:-:S04]  /*f1a0*/  IMAD.U32 R7, RZ, RZ, UR26 ;  /* 0x0000001aff077e24 */ /* 0x002fc8000f8e00ff */
[----:B------:R1:W2:Y:S03]  /*f1b0*/  SYNCS.PHASECHK.TRANS64.TRYWAIT P1, [R7+URZ+0x22850], R6 ;  /* 0x02285006070075a7 */ /* 0x0002a6000802017f */
[----:B--2---:R-:W-:Y:S05]  /*f1c0*/  @!P1 NANOSLEEP.SYNCS 0x989680 ;  /* 0x009896800000995d */ /* 0x004fea0003900000 */
[----:B------:R-:W2:Y:S02]  /*f1d0*/  @!P1 SYNCS.PHASECHK.TRANS64 P1, [R7+URZ+0x22850], R6 ;  /* 0x02285006070095a7 */ /* 0x000ea4000802007f */
[----:B--2---:R-:W-:Y:S05]  /*f1e0*/  @!P1 BRA `(.L_x_4548) ;  /* 0xfffffffc00ec9947 */ /* 0x004fea000383ffff */
[----:B------:R-:W-:Y:S05]  /*f1f0*/  BRA `(.L_x_4547) ;  /* 0xffffff9000d47947 */ /* 0x000fea000383ffff */
.L_x_4561:
[----:B------:R-:W-:Y:S01]  /*f200*/  MOV R13, R2 ;  /* 0x00000002000d7202 */ /* 0x000fe20000000f00 */
[----:B------:R-:W-:Y:S01]  /*f210*/  IMAD.MOV.U32 R12, RZ, RZ, RZ ;  /* 0x000000ffff0c7224 */ /* 0x000fe200078e00ff */
[----:B------:R-:W-:Y:S01]  /*f220*/  MOV R15, 0xffffffff ;  /* 0xffffffff000f7802 */ /* 0x000fe20000000f00 */
[----:B------:R-:W-:-:S07]  /*f230*/  IMAD.MOV.U32 R11, RZ, RZ, 0x1f ;  /* 0x0000001fff0b7424 */ /* 0x000fce00078e00ff */
[----:B-----5:R-:W-:Y:S05]  /*f240*/  WARPSYNC.COLLECTIVE R15, `(.L_x_4601) ;  /* 0x000000000f087348 */ /* 0x020fea0003c00000 */
[----:B------:R0:W1:Y:S02]  /*f250*/  SHFL.IDX P6, R14, R13, R12, R11 ;  /* 0x0000000c0d0e7389 */ /* 0x00006400000c000b */
[----:B01---5:R-:W-:Y:S01]  /*f260*/  ENDCOLLECTIVE ;  /* 0x000000000000791b */ /* 0x023fe20003800000 */
.L_x_4601:
[----:B------:R-:W-:Y:S05]  /*f270*/  BRA `(.L_x_4602) ;  /* 0xffffffd000c07947 */ /* 0x000fea000383ffff */
.L_x_4563:
[----:B0-----:R-:W-:-:S04]  /*f280*/  IMAD.U32 R3, RZ, RZ, UR45 ;  /* 0x0000002dff037e24 */ /* 0x001fc8000f8e00ff */
[----:B------:R0:W1:Y:S03]  /*f290*/  SYNCS.PHASECHK.TRANS64.TRYWAIT P0, [R3+URZ+0x22840], R0 ;  /* 0x02284000030075a7 */ /* 0x000066000800017f */
[----:B-1----:R-:W-:Y:S05]  /*f2a0*/  @!P0 NANOSLEEP.SYNCS 0x989680 ;  /* 0x009896800000895d */ /* 0x002fea0003900000 */
[----:B------:R-:W1:Y:S02]  /*f2b0*/  @!P0 SYNCS.PHASECHK.TRANS64 P0, [R3+URZ+0x22840], R0 ;  /* 0x02284000030085a7 */ /* 0x000e64000800007f */
[----:B-1----:R-:W-:Y:S05]  /*f2c0*/  @!P0 BRA `(.L_x_4563) ;  /* 0xfffffffc00ec8947 */ /* 0x002fea000383ffff */
[----:B------:R-:W-:Y:S05]  /*f2d0*/  BRA `(.L_x_4603) ;  /* 0xffffffd400047947 */ /* 0x000fea000383ffff */
.L_x_4564:
        /* <DEDUP_REMOVED lines=8> */
.L_x_4605:
[----:B------:R-:W-:Y:S05]  /*f360*/  BSYNC B0 ;  /* 0x0000000000007941 */ /* 0x000fea0003800000 */
.L_x_4604:
[----:B------:R-:W-:Y:S01]  /*f370*/  IMAD.MOV.U32 R13, RZ, RZ, R3 ;  /* 0x000000ffff0d7224 */ /* 0x000fe200078e0003 */
[----:B------:R-:W-:Y:S01]  /*f380*/  MOV R11, 0x181f ;  /* 0x0000181f000b7802 */ /* 0x000fe20000000f00 */
[----:B------:R-:W-:Y:S01]  /*f390*/  IMAD.MOV.U32 R12, RZ, RZ, RZ ;  /* 0x000000ffff0c7224 */ /* 0x000fe200078e00ff */
[----:B------:R-:W-:Y:S01]  /*f3a0*/  MOV R4, R14 ;  /* 0x0000000e00047202 */ /* 0x000fe20000000f00 */
[----:B------:R-:W-:Y:S01]  /*f3b0*/  IMAD.MOV.U32 R15, RZ, RZ, -0x1 ;  /* 0xffffffffff0f7424 */ /* 0x000fe200078e00ff */
[----:B------:R-:W-:-:S07]  /*f3c0*/  @P0 LEA R7, R16, UR45, 0x1 ;  /* 0x0000002d10070c11 */ /* 0x000fce000f8e08ff */
[----:B------:R-:W-:Y:S05]  /*f3d0*/  WARPSYNC.COLLECTIVE R15, `(.L_x_4606) ;  /* 0x000000000f087348 */ /* 0x000fea0003c00000 */
[----:B------:R0:W1:Y:S02]  /*f3e0*/  SHFL.IDX P6, R14, R13, R12, R11 ;  /* 0x0000000c0d0e7389 */ /* 0x00006400000c000b */
[----:B01----:R-:W-:Y:S01]  /*f3f0*/  ENDCOLLECTIVE ;  /* 0x000000000000791b */ /* 0x003fe20003800000 */
.L_x_4606:
[----:B------:R-:W-:Y:S02]  /*f400*/  IMAD.MOV.U32 R13, RZ, RZ, R0 ;  /* 0x000000ffff0d7224 */ /* 0x000fe400078e0000 */
[----:B------:R-:W-:Y:S01]  /*f410*/  IMAD.MOV.U32 R12, RZ, RZ, 0x1 ;  /* 0x00000001ff0c7424 */ /* 0x000fe200078e00ff */
[----:B------:R-:W-:-:S05]  /*f420*/  @P0 LEA R14, P1, R24, R14, 0x1 ;  /* 0x0000000e180e0211 */ /* 0x000fca00078208ff */
[----:B------:R-:W-:Y:S01]  /*f430*/  @P0 IMAD.X R5, RZ, RZ, R4, P1 ;  /* 0x000000ffff050224 */ /* 0x000fe200008e0604 */
[----:B------:R-:W-:-:S07]  /*f440*/  @P0 MOV R4, R14 ;  /* 0x0000000e00040202 */ /* 0x000fce0000000f00 */
[----:B------:R-:W-:Y:S05]  /*f450*/  WARPSYNC.COLLECTIVE R15, `(.L_x_4607) ;  /* 0x000000000f087348 */ /* 0x000fea0003c00000 */
[----:B------:R0:W1:Y:S02]  /*f460*/  SHFL.IDX P6, R14, R13, R12, R11 ;  /* 0x0000000c0d0e7389 */ /* 0x00006400000c000b */
[----:B01----:R-:W-:Y:S01]  /*f470*/  ENDCOLLECTIVE ;  /* 0x000000000000791b */ /* 0x003fe20003800000 */
.L_x_4607:
        /* <DEDUP_REMOVED lines=11> */
.L_x_4608:
[----:B------:R-:W-:Y:S01]  /*f530*/  MOV R13, R0 ;  /* 0x00000000000d7202 */ /* 0x000fe20000000f00 */
[----:B------:R-:W-:Y:S01]  /*f540*/  IMAD.MOV.U32 R12, RZ, RZ, 0x2 ;  /* 0x00000002ff0c7424 */ /* 0x000fe200078e00ff */
[----:B------:R-:W-:-:S13]  /*f550*/  @P0 LEA R4, P1, R24, R14, 0x1 ;  /* 0x0000000e18040211 */ /* 0x000fda00078208ff */
[----:B------:R-:W-:Y:S05]  /*f560*/  WARPSYNC.COLLECTIVE R15, `(.L_x_4609) ;  /* 0x000000000f087348 */ /* 0x000fea0003c00000 */
[----:B------:R0:W1:Y:S02]  /*f570*/  SHFL.IDX P6, R14, R13, R12, R11 ;  /* 0x0000000c0d0e7389 */ /* 0x00006400000c000b */
[----:B01----:R-:W-:Y:S01]  /*f580*/  ENDCOLLECTIVE ;  /* 0x000000000000791b */ /* 0x003fe20003800000 */
.L_x_4609:
        /* <DEDUP_REMOVED lines=12> */
.L_x_4610:
[----:B------:R-:W-:Y:S01]  /*f650*/  IMAD.MOV.U32 R13, RZ, RZ, R0 ;  /* 0x000000ffff0d7224 */ /* 0x000fe200078e0000 */
[----:B------:R-:W-:Y:S02]  /*f660*/  MOV R12, 0x3 ;  /* 0x00000003000c7802 */ /* 0x000fe40000000f00 */
[----:B------:R-:W-:-:S13]  /*f670*/  @P0 LEA R4, P1, R24, R14, 0x1 ;  /* 0x0000000e18040211 */ /* 0x000fda00078208ff */
[----:B------:R-:W-:Y:S05]  /*f680*/  WARPSYNC.COLLECTIVE R15, `(.L_x_4611) ;  /* 0x000000000f087348 */ /* 0x000fea0003c00000 */
[----:B------:R0:W1:Y:S02]  /*f690*/  SHFL.IDX P6, R14, R13, R12, R11 ;  /* 0x0000000c0d0e7389 */ /* 0x00006400000c000b */
[----:B01----:R-:W-:Y:S01]  /*f6a0*/  ENDCOLLECTIVE ;  /* 0x000000000000791b */ /* 0x003fe20003800000 */
.L_x_4611:
        /* <DEDUP_REMOVED lines=12> */
.L_x_4612:
[----:B------:R-:W-:Y:S02]  /*f770*/  IMAD.MOV.U32 R13, RZ, RZ, R0 ;  /* 0x000000ffff0d7224 */ /* 0x000fe400078e0000 */
[----:B------:R-:W-:Y:S01]  /*f780*/  IMAD.MOV.U32 R12, RZ, RZ, 0x4 ;  /* 0x00000004ff0c7424 */ /* 0x000fe200078e00ff */
[----:B------:R-:W-:-:S13]  /*f790*/  @P0 LEA R4, P1, R24, R14, 0x1 ;  /* 0x0000000e18040211 */ /* 0x000fda00078208ff */
[----:B------:R-:W-:Y:S05]  /*f7a0*/  WARPSYNC.COLLECTIVE R15, `(.L_x_4613) ;  /* 0x000000000f087348 */ /* 0x000fea0003c00000 */
[----:B------:R0:W1:Y:S02]  /*f7b0*/  SHFL.IDX P6, R14, R13, R12, R11 ;  /* 0x0000000c0d0e7389 */ /* 0x00006400000c000b */
[----:B01----:R-:W-:Y:S01]  /*f7c0*/  ENDCOLLECTIVE ;  /* 0x000000000000791b */ /* 0x003fe20003800000 */
.L_x_4613:
        /* <DEDUP_REMOVED lines=12> */
.L_x_4614:
[----:B------:R-:W-:Y:S01]  /*f890*/  MOV R13, R0 ;  /* 0x00000000000d7202 */ /* 0x000fe20000000f00 */
[----:B------:R-:W-:Y:S01]  /*f8a0*/  IMAD.MOV.U32 R12, RZ, RZ, 0x5 ;  /* 0x00000005ff0c7424 */ /* 0x000fe200078e00ff */
[----:B------:R-:W-:-:S13]  /*f8b0*/  @P0 LEA R4, P1, R24, R14, 0x1 ;  /* 0x0000000e18040211 */ /* 0x000fda00078208ff */
[----:B------:R-:W-:Y:S05]  /*f8c0*/  WARPSYNC.COLLECTIVE R15, `(.L_x_4615) ;  /* 0x000000000f087348 */ /* 0x000fea0003c00000 */
[----:B------:R0:W1:Y:S02]  /*f8d0*/  SHFL.IDX P6, R14, R13, R12, R11 ;  /* 0x0000000c0d0e7389 */ /* 0x00006400000c000b */
[----:B01----:R-:W-:Y:S01]  /*f8e0*/  ENDCOLLECTIVE ;  /* 0x000000000000791b */ /* 0x003fe20003800000 */
.L_x_4615:
        /* <DEDUP_REMOVED lines=10> */
.L_x_4616:
[----:B------:R-:W-:Y:S05]  /*f990*/  BRA `(.L_x_4617) ;  /* 0xffffffd000787947 */ /* 0x000fea000383ffff */
.L_x_4567:
[----:B------:R-:W-:Y:S01]  /*f9a0*/  IMAD.MOV.U32 R13, RZ, RZ, R6 ;  /* 0x000000ffff0d7224 */ /* 0x000fe200078e0006 */
[----:B------:R-:W-:Y:S01]  /*f9b0*/  MOV R11, 0x181f ;  /* 0x0000181f000b7802 */ /* 0x000fe20000000f00 */
[----:B------:R-:W-:Y:S02]  /*f9c0*/  IMAD.MOV.U32 R12, RZ, RZ, RZ ;  /* 0x000000ffff0c7224 */ /* 0x000fe400078e00ff */
[----:B------:R-:W-:Y:S02]  /*f9d0*/  IMAD.MOV.U32 R15, RZ, RZ, -0x1 ;  /* 0xffffffffff0f7424 */ /* 0x000fe400078e00ff */
[----:B------:R-:W-:-:S07]  /*f9e0*/  IMAD.U32 R0, RZ, RZ, UR46 ;  /* 0x0000002eff007e24 */ /* 0x000fce000f8e00ff */
[----:B------:R-:W-:Y:S05]  /*f9f0*/  WARPSYNC.COLLECTIVE R15, `(.L_x_4618) ;  /* 0x000000000f087348 */ /* 0x000fea0003c00000 */
[----:B------:R0:W1:Y:S02]  /*fa00*/  SHFL.IDX P6, R14, R13, R12, R11 ;  /* 0x0000000c0d0e7389 */ /* 0x00006400000c000b */
[----:B01----:R-:W-:Y:S01]  /*fa10*/  ENDCOLLECTIVE ;  /* 0x000000000000791b */ /* 0x003fe20003800000 */
.L_x_4618:
[----:B------:R-:W-:-:S04]  /*fa20*/  IMAD R0, R0, 0x80, R27 ;  /* 0x0000008000007824 */ /* 0x000fc800078e021b */
[----:B------:R-:W-:Y:S01]  /*fa30*/  VIADD R8, R0, 0x10 ;  /* 0x0000001000087836 */ /* 0x000fe20000000000 */
[----:B------:R-:W-:Y:S01]  /*fa40*/  MOV R13, R7 ;  /* 0x00000007000d7202 */ /* 0x000fe20000000f00 */
[----:B------:R-:W-:-:S07]  /*fa50*/  IMAD.MOV.U32 R4, RZ, RZ, R14 ;  /* 0x000000ffff047224 */ /* 0x000fce00078e000e */
[----:B------:R-:W-:Y:S05]  /*fa60*/  WARPSYNC.COLLECTIVE R15, `(.L_x_4619) ;  /* 0x000000000f087348 */ /* 0x000fea0003c00000 */
[----:B------:R0:W1:Y:S02]  /*fa70*/  SHFL.IDX P6, R14, R13, R12, R11 ;  /* 0x0000000c0d0e7389 */ /* 0x00006400000c000b */
[----:B01----:R-:W-:Y:S01]  /*fa80*/  ENDCOLLECTIVE ;  /* 0x000000000000791b */ /* 0x003fe20003800000 */
.L_x_4619:
        /* <DEDUP_REMOVED lines=12> */
.L_x_4620:
        /* <DEDUP_REMOVED lines=11> */
.L_x_4621:
[----:B------:R-:W-:Y:S01]  /*fc00*/  IMAD.MOV.U32 R13, RZ, RZ, R6 ;  /* 0x000000ffff0d7224 */ /* 0x000fe200078e0006 */
[----:B------:R-:W-:Y:S02]  /*fc10*/  MOV R12, 0x2 ;  /* 0x00000002000c7802 */ /* 0x000fe40000000f00 */
[----:B------:R-:W-:-:S13]  /*fc20*/  @!P0 LEA R4, P2, R24, R14, 0x1 ;  /* 0x0000000e18048211 */ /* 0x000fda00078408ff */
[----:B------:R-:W-:Y:S05]  /*fc30*/  WARPSYNC.COLLECTIVE R15, `(.L_x_4622) ;  /* 0x000000000f087348 */ /* 0x000fea0003c00000 */
[----:B------:R0:W1:Y:S02]  /*fc40*/  SHFL.IDX P6, R14, R13, R12, R11 ;  /* 0x0000000c0d0e7389 */ /* 0x00006400000c000b */
[----:B01----:R-:W-:Y:S01]  /*fc50*/  ENDCOLLECTIVE ;  /* 0x000000000000791b */ /* 0x003fe20003800000 */
.L_x_4622:
[----:B------:R-:W-:Y:S01]  /*fc60*/  @!P0 IMAD.X R5, RZ, RZ, R8, P2 ;  /* 0x000000ffff058224 */ /* 0x000fe200010e0608 */
[----:B------:R-:W-:-:S04]  /*fc70*/  IADD3 R8, R0, 0x20, RZ ;  /* 0x0000002000087810 */ /* 0x000fc80007ffe0ff */
        /* <DEDUP_REMOVED lines=11> */
.L_x_4623:
[----:B------:R-:W-:Y:S01]  /*fd30*/  IMAD.MOV.U32 R13, RZ, RZ, R6 ;  /* 0x000000ffff0d7224 */ /* 0x000fe200078e0006 */
[----:B------:R-:W-:Y:S02]  /*fd40*/  MOV R12, 0x3 ;  /* 0x00000003000c7802 */ /* 0x000fe40000000f00 */
[----:B------:R-:W-:-:S13]  /*fd50*/  @!P0 LEA R4, P2, R24, R14, 0x1 ;  /* 0x0000000e18048211 */ /* 0x000fda00078408ff */
[----:B------:R-:W-:Y:S05]  /*fd60*/  WARPSYNC.COLLECTIVE R15, `(.L_x_4624) ;  /* 0x000000000f087348 */ /* 0x000fea0003c00000 */
[----:B------:R0:W1:Y:S02]  /*fd70*/  SHFL.IDX P6, R14, R13, R12, R11 ;  /* 0x0000000c0d0e7389 */ /* 0x00006400000c000b */
[----:B01----:R-:W-:Y:S01]  /*fd80*/  ENDCOLLECTIVE ;  /* 0x000000000000791b */ /* 0x003fe20003800000 */
.L_x_4624:
        /* <DEDUP_REMOVED lines=13> */
.L_x_4625:
[----:B------:R-:W-:Y:S01]  /*fe60*/  IMAD.MOV.U32 R13, RZ, RZ, R6 ;  /* 0x000000ffff0d7224 */ /* 0x000fe200078e0006 */
[----:B------:R-:W-:Y:S02]  /*fe70*/  MOV R12, 0x4 ;  /* 0x00000004000c7802 */ /* 0x000fe40000000f00 */
[----:B------:R-:W-:-:S13]  /*fe80*/  @!P0 LEA R4, P2, R24, R14, 0x1 ;  /* 0x0000000e18048211 */ /* 0x000fda00078408ff */
[----:B------:R-:W-:Y:S05]  /*fe90*/  WARPSYNC.COLLECTIVE R15, `(.L_x_4626) ;  /* 0x000000000f087348 */ /* 0x000fea0003c00000 */
[----:B------:R0:W1:Y:S02]  /*fea0*/  SHFL.IDX P6, R14, R13, R12, R11 ;  /* 0x0000000c0d0e7389 */ /* 0x00006400000c000b */
[----:B01----:R-:W-:Y:S01]  /*feb0*/  ENDCOLLECTIVE ;  /* 0x000000000000791b */ /* 0x003fe20003800000 */
.L_x_4626:
        /* <DEDUP_REMOVED lines=13> */
.L_x_4627:
[----:B------:R-:W-:Y:S01]  /*ff90*/  IMAD.MOV.U32 R13, RZ, RZ, R6 ;  /* 0x000000ffff0d7224 */ /* 0x000fe200078e0006 */
[----:B------:R-:W-:Y:S02]  /*ffa0*/  MOV R12, 0x5 ;  /* 0x00000005000c7802 */ /* 0x000fe40000000f00 */
[----:B------:R-:W-:-:S13]  /*ffb0*/  @!P0 LEA R4, P2, R24, R14, 0x1 ;  /* 0x0000000e18048211 */ /* 0x000fda00078408ff */
[----:B------:R-:W-:Y:S05]  /*ffc0*/  WARPSYNC.COLLECTIVE R15, `(.L_x_4628) ;  /* 0x000000000f087348 */ /* 0x000fea0003c00000 */
[----:B------:R0:W1:Y:S02]  /*ffd0*/  SHFL.IDX P6, R14, R13, R12, R11 ;  /* 0x0000000c0d0e7389 */ /* 0x00006400000c000b */
[----:B01----:R-:W-:Y:S01]  /*ffe0*/  ENDCOLLECTIVE ;  /* 0x000000000000791b */ /* 0x003fe20003800000 */
.L_x_4628:
        /* <DEDUP_REMOVED lines=13> */
.L_x_4629:
[----:B------:R-:W-:Y:S01]  /*100c0*/  MOV R13, R6 ;  /* 0x00000006000d7202 */ /* 0x000fe20000000f00 */
[----:B------:R-:W-:Y:S01]  /*100d0*/  IMAD.MOV.U32 R12, RZ, RZ, 0x6 ;  /* 0x00000006ff0c7424 */ /* 0x000fe200078e00ff */
[----:B------:R-:W-:-:S13]  /*100e0*/  @!P0 LEA R4, P2, R24, R14, 0x1 ;  /* 0x0000000e18048211 */ /* 0x000fda00078408ff */
[----:B------:R-:W-:Y:S05]  /*100f0*/  WARPSYNC.COLLECTIVE R15, `(.L_x_4630) ;  /* 0x000000000f087348 */ /* 0x000fea0003c00000 */
[----:B------:R0:W1:Y:S02]  /*10100*/  SHFL.IDX P6, R14, R13, R12, R11 ;  /* 0x0000000c0d0e7389 */ /* 0x00006400000c000b */
[----:B01----:R-:W-:Y:S01]  /*10110*/  ENDCOLLECTIVE ;  /* 0x000000000000791b */ /* 0x003fe20003800000 */
.L_x_4630:
[----:B------:R-:W-:-:S05]  /*10120*/  @!P0 IMAD.X R5, RZ, RZ, R8, P2 ;  /* 0x000000ffff058224 */ /* 0x000fca00010e0608 */
[----:B------:R-:W-:Y:S01]  /*10130*/  @!PT LDS RZ, [RZ] ;  /* 0x00000000fffff984 */ /* 0x000fe20000000800 */
[----:B------:R-:W-:Y:S01]  /*10140*/  @!PT LDS RZ, [RZ] ;  /* 0x00000000fffff984 */ /* 0x000fe20000000800 */
[----:B------:R-:W-:Y:S01]  /*10150*/  @!PT LDS RZ, [RZ] ;  /* 0x00000000fffff984 */ /* 0x000fe20000000800 */
[----:B------:R0:W-:Y:S01]  /*10160*/  @!P0 LDGSTS.E.BYPASS.LTC128B.128 [R21+0x1ac00], desc[UR36][R4.64], !P1 ;  /* 0x1ac0000004158fae */ /* 0x0001e2000c901d64 */
[----:B------:R-:W-:Y:S01]  /*10170*/  IMAD.MOV.U32 R13, RZ, RZ, R7 ;  /* 0x000000ffff0d7224 */ /* 0x000fe200078e0007 */
[----:B0-----:R-:W-:Y:S02]  /*10180*/  IADD3 R4, R0, 0x60, RZ ;  /* 0x0000006000047810 */ /* 0x001fe40007ffe0ff */
[----:B------:R-:W-:-:S07]  /*10190*/  MOV R8, R14 ;  /* 0x0000000e00087202 */ /* 0x000fce0000000f00 */
[----:B------:R-:W-:Y:S05]  /*101a0*/  WARPSYNC.COLLECTIVE R15, `(.L_x_4631) ;  /* 0x000000000f087348 */ /* 0x000fea0003c00000 */
[----:B------:R0:W1:Y:S02]  /*101b0*/  SHFL.IDX P6, R14, R13, R12, R11 ;  /* 0x0000000c0d0e7389 */ /* 0x00006400000c000b */
[----:B01----:R-:W-:Y:S01]  /*101c0*/  ENDCOLLECTIVE ;  /* 0x000000000000791b */ /* 0x003fe20003800000 */
.L_x_4631:
[----:B------:R-:W-:Y:S02]  /*101d0*/  ISETP.GE.AND P0, PT, R4, R3, PT ;  /* 0x000000030400720c */ /* 0x000fe40003f06270 */
[----:B------:R-:W-:Y:S01]  /*101e0*/  MOV R13, R6 ;  /* 0x00000006000d7202 */ /* 0x000fe20000000f00 */
[----:B------:R-:W-:-:S10]  /*101f0*/  IMAD.MOV.U32 R12, RZ, RZ, 0x7 ;  /* 0x00000007ff0c7424 */ /* 0x000fd400078e00ff */
[----:B------:R-:W-:Y:S02]  /*10200*/  @!P0 LEA R9, R16, UR45, 0x1 ;  /* 0x0000002d10098c11 */ /* 0x000fe4000f8e08ff */
[----:B------:R-:W-:-:S13]  /*10210*/  @!P0 LEA R4, P2, R24, R14, 0x1 ;  /* 0x0000000e18048211 */ /* 0x000fda00078408ff */
[----:B------:R-:W-:Y:S05]  /*10220*/  WARPSYNC.COLLECTIVE R15, `(.L_x_4632) ;  /* 0x000000000f087348 */ /* 0x000fea0003c00000 */
[----:B------:R0:W1:Y:S02]  /*10230*/  SHFL.IDX P6, R14, R13, R12, R11 ;  /* 0x0000000c0d0e7389 */ /* 0x00006400000c000b */
[----:B01----:R-:W-:Y:S01]  /*10240*/  ENDCOLLECTIVE ;  /* 0x000000000000791b */ /* 0x003fe20003800000 */
.L_x_4632:
[----:B------:R-:W-:-:S05]  /*10250*/  @!P0 IMAD.X R5, RZ, RZ, R8, P2 ;  /* 0x000000ffff058224 */ /* 0x000fca00010e0608 */
[----:B------:R-:W-:Y:S01]  /*10260*/  @!PT LDS RZ, [RZ] ;  /* 0x00000000fffff984 */ /* 0x000fe20000000800 */
[----:B------:R-:W-:Y:S01]  /*10270*/  @!PT LDS RZ, [RZ] ;  /* 0x00000000fffff984 */ /* 0x000fe20000000800 */
[----:B------:R-:W-:Y:S01]  /*10280*/  @!PT LDS RZ, [RZ] ;  /* 0x00000000fffff984 */ /* 0x000fe20000000800 */
[----:B------:R0:W-:Y:S01]  /*10290*/  @!P0 LDGSTS.E.BYPASS.LTC128B.128 [R9+0x1b400], desc[UR36][R4.64], !P1 ;  /* 0x1b40000004098fae */ /* 0x0001e2000c901d64 */
[----:B------:R-:W-:Y:S01]  /*102a0*/  IMAD.MOV.U32 R13, RZ, RZ, R7 ;  /* 0x000000ffff0d7224 */ /* 0x000fe200078e0007 */
[----:B------:R-:W-:-:S07]  /*102b0*/  MOV R8, R14 ;  /* 0x0000000e00087202 */ /* 0x000fce0000000f00 */
[----:B0-----:R-:W-:Y:S05]  /*102c0*/  WARPSYNC.COLLECTIVE R15, `(.L_x_4633) ;  /* 0x000000000f087348 */ /* 0x001fea0003c00000 */
[----:B------:R1:W2:Y:S02]  /*102d0*/  SHFL.IDX P6, R14, R13, R12, R11 ;  /* 0x0000000c0d0e7389 */ /* 0x0002a400000c000b */
[----:B012---:R-:W-:Y:S01]  /*102e0*/  ENDCOLLECTIVE ;  /* 0x000000000000791b */ /* 0x007fe20003800000 */
.L_x_4633:
[----:B------:R-:W-:Y:S05]  /*102f0*/  BRA `(.L_x_4634) ;  /* 0xffffffd000707947 */ /* 0x000fea000383ffff */
.L_x_4568:
[----:B0-----:R-:W-:-:S04]  /*10300*/  MOV R3, UR45 ;  /* 0x0000002d00037c02 */ /* 0x001fc80008000f00 */
[----:B------:R0:W1:Y:S03]  /*10310*/  SYNCS.PHASECHK.TRANS64.TRYWAIT P0, [R3+URZ+0x22820], R0 ;  /* 0x02282000030075a7 */ /* 0x000066000800017f */
[----:B-1----:R-:W-:Y:S05]  /*10320*/  @!P0 NANOSLEEP.SYNCS 0x989680 ;  /* 0x009896800000895d */ /* 0x002fea0003900000 */
[----:B------:R-:W1:Y:S02]  /*10330*/  @!P0 SYNCS.PHASECHK.TRANS64 P0, [R3+URZ+0x22820], R0 ;  /* 0x02282000030085a7 */ /* 0x000e64000800007f */
[----:B-1----:R-:W-:Y:S05]  /*10340*/  @!P0 BRA `(.L_x_4568) ;  /* 0xfffffffc00ec8947 */ /* 0x002fea000383ffff */
[----:B------:R-:W-:Y:S05]  /*10350*/  BRA `(.L_x_4635) ;  /* 0xffffffd000a07947 */ /* 0x000fea000383ffff */
.L_x_4570:
[----:B0-----:R-:W-:-:S04]  /*10360*/  IMAD.U32 R3, RZ, RZ, UR45 ;  /* 0x0000002dff037e24 */ /* 0x001fc8000f8e00ff */
[----:B------:R0:W1:Y:S03]  /*10370*/  SYNCS.PHASECHK.TRANS64.TRYWAIT P0, [R3+URZ+0x22860], R0 ;  /* 0x02286000030075a7 */ /* 0x000066000800017f */
[----:B-1----:R-:W-:Y:S05]  /*10380*/  @!P0 NANOSLEEP.SYNCS 0x989680 ;  /* 0x009896800000895d */ /* 0x002fea0003900000 */
[----:B------:R-:W1:Y:S02]  /*10390*/  @!P0 SYNCS.PHASECHK.TRANS64 P0, [R3+URZ+0x22860], R0 ;  /* 0x02286000030085a7 */ /* 0x000e64000800007f */
[----:B-1----:R-:W-:Y:S05]  /*103a0*/  @!P0 BRA `(.L_x_4570) ;  /* 0xfffffffc00ec8947 */ /* 0x002fea000383ffff */
[----:B------:R-:W-:Y:S05]  /*103b0*/  BRA `(.L_x_4636) ;  /* 0xffffffd0009c7947 */ /* 0x000fea000383ffff */
.L_x_4571:
[----:B------:R-:W-:Y:S01]  /*103c0*/  BSSY B0, `(.L_x_4637) ;  /* 0x0000008000007945 */ /* 0x000fe20003800000 */
[----:B------:R-:W-:Y:S01]  /*103d0*/  MOV R13, R10 ;  /* 0x0000000a000d7202 */ /* 0x000fe20000000f00 */
[----:B------:R-:W-:Y:S01]  /*103e0*/  IMAD.MOV.U32 R12, RZ, RZ, RZ ;  /* 0x000000ffff0c7224 */ /* 0x000fe200078e00ff */
[----:B------:R-:W-:Y:S01]  /*103f0*/  MOV R11, 0x181f ;  /* 0x0000181f000b7802 */ /* 0x000fe20000000f00 */
[----:B------:R-:W-:-:S07]  /*10400*/  IMAD.MOV.U32 R15, RZ, RZ, -0x1 ;  /* 0xffffffffff0f7424 */ /* 0x000fce00078e00ff */
[----:B------:R-:W-:Y:S05]  /*10410*/  WARPSYNC.COLLECTIVE R15, `(.L_x_4638) ;  /* 0x000000000f087348 */ /* 0x000fea0003c00000 */
[----:B------:R0:W1:Y:S02]  /*10420*/  SHFL.IDX P6, R14, R13, R12, R11 ;  /* 0x0000000c0d0e7389 */ /* 0x00006400000c000b */
[----:B01----:R-:W-:Y:S01]  /*10430*/  ENDCOLLECTIVE ;  /* 0x000000000000791b */ /* 0x003fe20003800000 */
.L_x_4638:
[----:B------:R-:W-:Y:S05]  /*10440*/  BSYNC B0 ;  /* 0x0000000000007941 */ /* 0x000fea0003800000 */
.L_x_4637:
[----:B------:R-:W-:Y:S01]  /*10450*/  IMAD.MOV.U32 R13, RZ, RZ, R3 ;  /* 0x000000ffff0d7224 */ /* 0x000fe200078e0003 */
[----:B------:R-:W-:Y:S01]  /*10460*/  MOV R12, RZ ;  /* 0x000000ff000c7202 */ /* 0x000fe20000000f00 */
[----:B------:R-:W-:Y:S01]  /*10470*/  IMAD.MOV.U32 R11, RZ, RZ, 0x181f ;  /* 0x0000181fff0b7424 */ /* 0x000fe200078e00ff */
[----:B------:R-:W-:Y:S01]  /*10480*/  MOV R15, 0xffffffff ;  /* 0xffffffff000f7802 */ /* 0x000fe20000000f00 */
[----:B------:R-:W-:Y:S01]  /*10490*/  IMAD.SHL.U32 R24, R24, 0x2, RZ ;  /* 0x0000000218187824 */ /* 0x000fe200078e00ff */
[----:B------:R-:W-:Y:S02]  /*104a0*/  MOV R0, R14 ;  /* 0x0000000e00007202 */ /* 0x000fe40000000f00 */
[----:B------:R-:W-:-:S07]  /*104b0*/  LEA R17, R16, UR45, 0x1 ;  /* 0x0000002d10117c11 */ /* 0x000fce000f8e08ff */
[----:B------:R-:W-:Y:S05]  /*104c0*/  WARPSYNC.COLLECTIVE R15, `(.L_x_4639) ;  /* 0x000000000f087348 */ /* 0x000fea0003c00000 */
[----:B------:R0:W1:Y:S02]  /*104d0*/  SHFL.IDX P6, R14, R13, R12, R11 ;  /* 0x0000000c0d0e7389 */ /* 0x00006400000c000b */
[----:B01----:R-:W-:Y:S01]  /*104e0*/  ENDCOLLECTIVE ;  /* 0x000000000000791b */ /* 0x003fe20003800000 */
.L_x_4639:
[C---:B------:R-:W-:Y:S02]  /*104f0*/  LOP3.LUT P2, RZ, R8.reuse, 0x2, RZ, 0xc0, !PT ;  /* 0x0000000208ff7812 */ /* 0x040fe4000784c0ff */
[----:B------:R-:W-:-:S04]  /*10500*/  LOP3.LUT P1, RZ, R8, 0x4, RZ, 0xc0, !PT ;  /* 0x0000000408ff7812 */ /* 0x000fc8000782c0ff */
[----:B------:R-:W-:Y:S01]  /*10510*/  ISETP.LT.OR P3, PT, R35, 0x1, !P1 ;  /* 0x000000012300780c */ /* 0x000fe20004f61670 */
[----:B------:R-:W-:Y:S01]  /*10520*/  IMAD.MOV.U32 R13, RZ, RZ, R10 ;  /* 0x000000ffff0d7224 */ /* 0x000fe200078e000a */
[----:B------:R-:W-:Y:S02]  /*10530*/  MOV R12, 0x1 ;  /* 0x00000001000c7802 */ /* 0x000fe40000000f00 */
[----:B------:R-:W-:-:S13]  /*10540*/  IADD3 R4, P0, R14, R24, RZ ;  /* 0x000000180e047210 */ /* 0x000fda0007f1e0ff */
[----:B------:R-:W-:Y:S05]  /*10550*/  WARPSYNC.COLLECTIVE R15, `(.L_x_4640) ;  /* 0x000000000f087348 */ /* 0x000fea0003c00000 */
[----:B------:R0:W1:Y:S02]  /*10560*/  SHFL.IDX P6, R14, R13, R12, R11 ;  /* 0x0000000c0d0e7389 */ /* 0x00006400000c000b */
[----:B01----:R-:W-:Y:S01]  /*10570*/  ENDCOLLECTIVE ;  /* 0x000000000000791b */ /* 0x003fe20003800000 */
.L_x_4640:
        /* <DEDUP_REMOVED lines=12> */
.L_x_4641:
[----:B------:R-:W-:Y:S01]  /*10640*/  @!PT LDS RZ, [RZ] ;  /* 0x00000000fffff984 */ /* 0x000fe20000000800 */
[----:B------:R-:W-:Y:S01]  /*10650*/  @!PT LDS RZ, [RZ] ;  /* 0x00000000fffff984 */ /* 0x000fe20000000800 */
[----:B------:R-:W-:Y:S01]  /*10660*/  @!PT LDS RZ, [RZ] ;  /* 0x00000000fffff984 */ /* 0x000fe20000000800 */
[----:B------:R-:W-:Y:S01]  /*10670*/  LDGSTS.E.BYPASS.LTC128B.128 [R17+0x3400], desc[UR36][R4.64+0x80], !P0 ;  /* 0x0340008004117fae */ /* 0x000fe2000c101d64 */
[----:B------:R-:W-:Y:S01]  /*10680*/  LOP3.LUT P0, RZ, R8, 0x8, RZ, 0xc0, !PT ;  /* 0x0000000808ff7812 */ /* 0x000fe2000780c0ff */
[----:B------:R-:W-:Y:S02]  /*10690*/  IMAD.MOV.U32 R8, RZ, RZ, RZ ;  /* 0x000000ffff087224 */ /* 0x000fe400078e00ff */
        /* <DEDUP_REMOVED lines=9> */
.L_x_4642:
        /* <DEDUP_REMOVED lines=12> */
.L_x_4643:
        /* <DEDUP_REMOVED lines=14> */
.L_x_4644:
        /* <DEDUP_REMOVED lines=12> */
.L_x_4645:
        /* <DEDUP_REMOVED lines=14> */
.L_x_4646:
        /* <DEDUP_REMOVED lines=12> */
.L_x_4647:
        /* <DEDUP_REMOVED lines=14> */
.L_x_4648:
[----:B------:R-:W-:Y:S02]  /*10c10*/  IADD3.X R5, RZ, R0, RZ, P3, !PT ;  /* 0x00000000ff057210 */ /* 0x000fe40001ffe4ff */
[----:B------:R-:W-:Y:S02]  /*10c20*/  ISETP.LT.OR P3, PT, R35, 0x41, P4 ;  /* 0x000000412300780c */ /* 0x000fe40002761670 */
[----:B------:R-:W-:Y:S02]  /*10c30*/  IADD3 R0, R17, 0x400, RZ ;  /* 0x0000040011007810 */ /* 0x000fe40007ffe0ff */
[----:B------:R-:W-:-:S09]  /*10c40*/  MOV R13, R3 ;  /* 0x00000003000d7202 */ /* 0x000fd20000000f00 */
        /* <DEDUP_REMOVED lines=9> */
.L_x_4649:
        /* <DEDUP_REMOVED lines=9> */
.L_x_4578:
[----:B-1----:R1:W2:Y:S02]  /*10d70*/  SYNCS.PHASECHK.TRANS64.TRYWAIT P0, [R32+URZ+0x22840], R31 ;  /* 0x0228401f200075a7 */ /* 0x0022a4000800017f */
[----:B--2---:R-:W-:Y:S05]  /*10d80*/  @!P0 NANOSLEEP.SYNCS 0x989680 ;  /* 0x009896800000895d */ /* 0x004fea0003900000 */
[----:B------:R-:W2:Y:S02]  /*10d90*/  @!P0 SYNCS.PHASECHK.TRANS64 P0, [R32+URZ+0x22840], R31 ;  /* 0x0228401f200085a7 */ /* 0x000ea4000800007f */
[----:B--2---:R-:W-:Y:S05]  /*10da0*/  @!P0 BRA `(.L_x_4578) ;  /* 0xfffffffc00f08947 */ /* 0x004fea000383ffff */
[----:B------:R-:W-:Y:S05]  /*10db0*/  BRA `(.L_x_4651) ;  /* 0xffffffd000c07947 */ /* 0x000fea000383ffff */
.L_x_4579:
[----:B------:R-:W-:Y:S01]  /*10dc0*/  BSSY B1, `(.L_x_4652) ;  /* 0x0000008000017945 */ /* 0x000fe20003800000 */
[----:B------:R-:W-:Y:S01]  /*10dd0*/  IMAD.MOV.U32 R13, RZ, RZ, R3 ;  /* 0x000000ffff0d7224 */ /* 0x000fe200078e0003 */
[----:B------:R-:W-:Y:S01]  /*10de0*/  MOV R12, RZ ;  /* 0x000000ff000c7202 */ /* 0x000fe20000000f00 */
[----:B------:R-:W-:Y:S01]  /*10df0*/  IMAD.MOV.U32 R11, RZ, RZ, 0x181f ;  /* 0x0000181fff0b7424 */ /* 0x000fe200078e00ff */
[----:B------:R-:W-:-:S07]  /*10e00*/  MOV R15, 0xffffffff ;  /* 0xffffffff000f7802 */ /* 0x000fce0000000f00 */
[----:B-1----:R-:W-:Y:S05]  /*10e10*/  WARPSYNC.COLLECTIVE R15, `(.L_x_4653) ;  /* 0x000000000f087348 */ /* 0x002fea0003c00000 */
[----:B------:R0:W2:Y:S02]  /*10e20*/  SHFL.IDX P6, R14, R13, R12, R11 ;  /* 0x0000000c0d0e7389 */ /* 0x0000a400000c000b */
[----:B012---:R-:W-:Y:S01]  /*10e30*/  ENDCOLLECTIVE ;  /* 0x000000000000791b */ /* 0x007fe20003800000 */
.L_x_4653:
[----:B------:R-:W-:Y:S05]  /*10e40*/  BSYNC B1 ;  /* 0x0000000000017941 */ /* 0x000fea0003800000 */
.L_x_4652:
[----:B------:R-:W-:Y:S01]  /*10e50*/  MOV R13, R10 ;  /* 0x0000000a000d7202 */ /* 0x000fe20000000f00 */
[----:B------:R-:W-:Y:S01]  /*10e60*/  IMAD.MOV.U32 R12, RZ, RZ, RZ ;  /* 0x000000ffff0c7224 */ /* 0x000fe200078e00ff */
[----:B------:R-:W-:Y:S01]  /*10e70*/  MOV R11, 0x181f ;  /* 0x0000181f000b7802 */ /* 0x000fe20000000f00 */
[----:B------:R-:W-:Y:S01]  /*10e80*/  IMAD.MOV.U32 R15, RZ, RZ, -0x1 ;  /* 0xffffffffff0f7424 */ /* 0x000fe200078e00ff */
[----:B------:R-:W-:Y:S01]  /*10e90*/  LEA R17, R17, UR45, 0x1 ;  /* 0x0000002d11117c11 */ /* 0x000fe2000f8e08ff */
[----:B------:R-:W-:-:S07]  /*10ea0*/  IMAD.MOV.U32 R5, RZ, RZ, R14 ;  /* 0x000000ffff057224 */ /* 0x000fce00078e000e */
[----:B------:R-:W-:Y:S05]  /*10eb0*/  WARPSYNC.COLLECTIVE R15, `(.L_x_4654) ;  /* 0x000000000f087348 */ /* 0x000fea0003c00000 */
[----:B------:R0:W1:Y:S02]  /*10ec0*/  SHFL.IDX P6, R14, R13, R12, R11 ;  /* 0x0000000c0d0e7389 */ /* 0x00006400000c000b */
[----:B01----:R-:W-:Y:S01]  /*10ed0*/  ENDCOLLECTIVE ;  /* 0x000000000000791b */ /* 0x003fe20003800000 */
.L_x_4654:
[----:B------:R-:W-:Y:S01]  /*10ee0*/  IMAD.MOV.U32 R13, RZ, RZ, R3 ;  /* 0x000000ffff0d7224 */ /* 0x000fe200078e0003 */
[----:B------:R-:W-:Y:S02]  /*10ef0*/  MOV R12, 0x1 ;  /* 0x00000001000c7802 */ /* 0x000fe40000000f00 */
[----:B------:R-:W-:-:S13]  /*10f00*/  IADD3 R4, P0, R14, R24, RZ ;  /* 0x000000180e047210 */ /* 0x000fda0007f1e0ff */
[----:B------:R-:W-:Y:S05]  /*10f10*/  WARPSYNC.COLLECTIVE R15, `(.L_x_4655) ;  /* 0x000000000f087348 */ /* 0x000fea0003c00000 */
[----:B------:R0:W1:Y:S02]  /*10f20*/  SHFL.IDX P6, R14, R13, R12, R11 ;  /* 0x0000000c0d0e7389 */ /* 0x00006400000c000b */
[----:B01----:R-:W-:Y:S01]  /*10f30*/  ENDCOLLECTIVE ;  /* 0x000000000000791b */ /* 0x003fe20003800000 */
.L_x_4655:
[----:B------:R-:W-:-:S05]  /*10f40*/  IADD3.X R5, RZ, R5, RZ, P0, !PT ;  /* 0x00000005ff057210 */ /* 0x000fca00007fe4ff */
        /* <DEDUP_REMOVED lines=9> */
.L_x_4656:
[----:B------:R-:W-:Y:S01]  /*10fe0*/  MOV R13, R3 ;  /* 0x00000003000d7202 */ /* 0x000fe20000000f00 */
[----:B------:R-:W-:Y:S01]  /*10ff0*/  IMAD.MOV.U32 R12, RZ, RZ, 0x2 ;  /* 0x00000002ff0c7424 */ /* 0x000fe200078e00ff */
[----:B------:R-:W-:-:S13]  /*11000*/  IADD3 R6, P0, R14, R24, RZ ;  /* 0x000000180e067210 */ /* 0x000fda0007f1e0ff */
[----:B------:R-:W-:Y:S05]  /*11010*/  WARPSYNC.COLLECTIVE R15, `(.L_x_4657) ;  /* 0x000000000f087348 */ /* 0x000fea0003c00000 */
[----:B------:R0:W1:Y:S02]  /*11020*/  SHFL.IDX P6, R14, R13, R12, R11 ;  /* 0x0000000c0d0e7389 */ /* 0x00006400000c000b */
[----:B01----:R-:W-:Y:S01]  /*11030*/  ENDCOLLECTIVE ;  /* 0x000000000000791b */ /* 0x003fe20003800000 */
.L_x_4657:
        /* <DEDUP_REMOVED lines=10> */
.L_x_4658:
[----:B------:R-:W-:Y:S01]  /*110e0*/  IMAD.MOV.U32 R13, RZ, RZ, R3 ;  /* 0x000000ffff0d7224 */ /* 0x000fe200078e0003 */
[----:B------:R-:W-:Y:S02]  /*110f0*/  MOV R12, 0x3 ;  /* 0x00000003000c7802 */ /* 0x000fe40000000f00 */
[----:B------:R-:W-:-:S13]  /*11100*/  IADD3 R6, P0, R14, R24, RZ ;  /* 0x000000180e067210 */ /* 0x000fda0007f1e0ff */
[----:B------:R-:W-:Y:S05]  /*11110*/  WARPSYNC.COLLECTIVE R15, `(.L_x_4659) ;  /* 0x000000000f087348 */ /* 0x000fea0003c00000 */
[----:B------:R0:W1:Y:S02]  /*11120*/  SHFL.IDX P6, R14, R13, R12, R11 ;  /* 0x0000000c0d0e7389 */ /* 0x00006400000c000b */
[----:B01----:R-:W-:Y:S01]  /*11130*/  ENDCOLLECTIVE ;  /* 0x000000000000791b */ /* 0x003fe20003800000 */
.L_x_4659:
        /* <DEDUP_REMOVED lines=10> */
.L_x_4660:
[----:B------:R-:W-:Y:S01]  /*111e0*/  MOV R13, R3 ;  /* 0x00000003000d7202 */ /* 0x000fe20000000f00 */
[----:B------:R-:W-:Y:S01]  /*111f0*/  IMAD.MOV.U32 R12, RZ, RZ, 0x4 ;  /* 0x00000004ff0c7424 */ /* 0x000fe200078e00ff */
[----:B------:R-:W-:-:S13]  /*11200*/  IADD3 R4, P0, R14, R24, RZ ;  /* 0x000000180e047210 */ /* 0x000fda0007f1e0ff */
[----:B------:R-:W-:Y:S05]  /*11210*/  WARPSYNC.COLLECTIVE R15, `(.L_x_4661) ;  /* 0x000000000f087348 */ /* 0x000fea0003c00000 */
[----:B------:R0:W1:Y:S02]  /*11220*/  SHFL.IDX P6, R14, R13, R12, R11 ;  /* 0x0000000c0d0e7389 */ /* 0x00006400000c000b */
[----:B01----:R-:W-:Y:S01]  /*11230*/  ENDCOLLECTIVE ;  /* 0x000000000000791b */ /* 0x003fe20003800000 */
.L_x_4661:
        /* <DEDUP_REMOVED lines=10> */
.L_x_4662:
[----:B------:R-:W-:Y:S01]  /*112e0*/  IMAD.MOV.U32 R13, RZ, RZ, R3 ;  /* 0x000000ffff0d7224 */ /* 0x000fe200078e0003 */
[----:B------:R-:W-:Y:S02]  /*112f0*/  MOV R12, 0x5 ;  /* 0x00000005000c7802 */ /* 0x000fe40000000f00 */
[----:B------:R-:W-:-:S13]  /*11300*/  IADD3 R4, P0, R14, R24, RZ ;  /* 0x000000180e047210 */ /* 0x000fda0007f1e0ff */
[----:B------:R-:W-:Y:S05]  /*11310*/  WARPSYNC.COLLECTIVE R15, `(.L_x_4663) ;  /* 0x000000000f087348 */ /* 0x000fea0003c00000 */
[----:B------:R0:W1:Y:S02]  /*11320*/  SHFL.IDX P6, R14, R13, R12, R11 ;  /* 0x0000000c0d0e7389 */ /* 0x00006400000c000b */
[----:B01----:R-:W-:Y:S01]  /*11330*/  ENDCOLLECTIVE ;  /* 0x000000000000791b */ /* 0x003fe20003800000 */
.L_x_4663:
        /* <DEDUP_REMOVED lines=10> */
.L_x_4664:
[----:B------:R-:W-:Y:S01]  /*113e0*/  IMAD.MOV.U32 R37, RZ, RZ, R14 ;  /* 0x000000ffff257224 */ /* 0x000fe200078e000e */
[----:B------:R-:W-:Y:S06]  /*113f0*/  BRA `(.L_x_4665) ;  /* 0xffffffd000187947 */ /* 0x000fec000383ffff */
.L_x_4584:
[----:B---3--:R3:W4:Y:S02]  /*11400*/  SYNCS.PHASECHK.TRANS64.TRYWAIT P0, [R32+URZ+0x22860], R31 ;  /* 0x0228601f200075a7 */ /* 0x008724000800017f */
[----:B----4-:R-:W-:Y:S05]  /*11410*/  @!P0 NANOSLEEP.SYNCS 0x989680 ;  /* 0x009896800000895d */ /* 0x010fea0003900000 */
[----:B------:R-:W4:Y:S02]  /*11420*/  @!P0 SYNCS.PHASECHK.TRANS64 P0, [R32+URZ+0x22860], R31 ;  /* 0x0228601f200085a7 */ /* 0x000f24000800007f */
[----:B----4-:R-:W-:Y:S05]  /*11430*/  @!P0 BRA `(.L_x_4584) ;  /* 0xfffffffc00f08947 */ /* 0x010fea000383ffff */
[----:B------:R-:W-:Y:S05]  /*11440*/  BRA `(.L_x_4666) ;  /* 0xffffffd000647947 */ /* 0x000fea000383ffff */
.L_x_4585:
[----:B------:R-:W-:Y:S01]  /*11450*/  BSSY B1, `(.L_x_4667) ;  /* 0x0000008000017945 */ /* 0x000fe20003800000 */
[----:B------:R-:W-:Y:S01]  /*11460*/  MOV R13, R18 ;  /* 0x00000012000d7202 */ /* 0x000fe20000000f00 */
[----:B------:R-:W-:Y:S01]  /*11470*/  IMAD.MOV.U32 R12, RZ, RZ, RZ ;  /* 0x000000ffff0c7224 */ /* 0x000fe200078e00ff */
[----:B------:R-:W-:Y:S01]  /*11480*/  MOV R11, 0x181f ;  /* 0x0000181f000b7802 */ /* 0x000fe20000000f00 */
[----:B------:R-:W-:-:S07]  /*11490*/  IMAD.MOV.U32 R15, RZ, RZ, -0x1 ;  /* 0xffffffffff0f7424 */ /* 0x000fce00078e00ff */
[----:B-123--:R-:W-:Y:S05]  /*114a0*/  WARPSYNC.COLLECTIVE R15, `(.L_x_4668) ;  /* 0x000000000f087348 */ /* 0x00efea0003c00000 */
[----:B------:R0:W4:Y:S02]  /*114b0*/  SHFL.IDX P6, R14, R13, R12, R11 ;  /* 0x0000000c0d0e7389 */ /* 0x00012400000c000b */
[----:B01234-:R-:W-:Y:S01]  /*114c0*/  ENDCOLLECTIVE ;  /* 0x000000000000791b */ /* 0x01ffe20003800000 */
.L_x_4668:
[----:B------:R-:W-:Y:S05]  /*114d0*/  BSYNC B1 ;  /* 0x0000000000017941 */ /* 0x000fea0003800000 */
.L_x_4667:
[----:B------:R-:W-:Y:S01]  /*114e0*/  IMAD.MOV.U32 R13, RZ, RZ, R3 ;  /* 0x000000ffff0d7224 */ /* 0x000fe200078e0003 */
[----:B------:R-:W-:Y:S01]  /*114f0*/  MOV R12, RZ ;  /* 0x000000ff000c7202 */ /* 0x000fe20000000f00 */
[----:B------:R-:W-:Y:S01]  /*11500*/  IMAD.MOV.U32 R11, RZ, RZ, 0x181f ;  /* 0x0000181fff0b7424 */ /* 0x000fe200078e00ff */
[----:B------:R-:W-:Y:S01]  /*11510*/  MOV R15, 0xffffffff ;  /* 0xffffffff000f7802 */ /* 0x000fe20000000f00 */
[----:B------:R-:W-:Y:S01]  /*11520*/  IMAD R17, R21, 0xc000, R0 ;  /* 0x0000c00015117824 */ /* 0x000fe200078e0200 */
[----:B------:R-:W-:Y:S01]  /*11530*/  MOV R5, R14 ;  /* 0x0000000e00057202 */ /* 0x000fe20000000f00 */
[----:B------:R-:W-:-:S07]  /*11540*/  IMAD.MOV.U32 R8, RZ, RZ, RZ ;  /* 0x000000ffff087224 */ /* 0x000fce00078e00ff */
[----:B------:R-:W-:Y:S05]  /*11550*/  WARPSYNC.COLLECTIVE R15, `(.L_x_4669) ;  /* 0x000000000f087348 */ /* 0x000fea0003c00000 */
[----:B------:R0:W1:Y:S02]  /*11560*/  SHFL.IDX P6, R14, R13, R12, R11 ;  /* 0x0000000c0d0e7389 */ /* 0x00006400000c000b */
[----:B01----:R-:W-:Y:S01]  /*11570*/  ENDCOLLECTIVE ;  /* 0x000000000000791b */ /* 0x003fe20003800000 */
.L_x_4669:
[----:B------:R-:W-:Y:S01]  /*11580*/  MOV R13, R18 ;  /* 0x00000012000d7202 */ /* 0x000fe20000000f00 */
[----:B------:R-:W-:Y:S01]  /*11590*/  IMAD.MOV.U32 R12, RZ, RZ, 0x1 ;  /* 0x00000001ff0c7424 */ /* 0x000fe200078e00ff */
[----:B------:R-:W-:-:S13]  /*115a0*/  IADD3 R4, P0, R14, R24, RZ ;  /* 0x000000180e047210 */ /* 0x000fda0007f1e0ff */
[----:B------:R-:W-:Y:S05]  /*115b0*/  WARPSYNC.COLLECTIVE R15, `(.L_x_4670) ;  /* 0x000000000f087348 */ /* 0x000fea0003c00000 */
[----:B------:R0:W1:Y:S02]  /*115c0*/  SHFL.IDX P6, R14, R13, R12, R11 ;  /* 0x0000000c0d0e7389 */ /* 0x00006400000c000b */
[----:B01----:R-:W-:Y:S01]  /*115d0*/  ENDCOLLECTIVE ;  /* 0x000000000000791b */ /* 0x003fe20003800000 */
.L_x_4670:
        /* <DEDUP_REMOVED lines=13> */
.L_x_4671:
[----:B------:R-:W-:Y:S01]  /*116b0*/  MOV R13, R18 ;  /* 0x00000012000d7202 */ /* 0x000fe20000000f00 */
[----:B------:R-:W-:Y:S01]  /*116c0*/  IMAD.MOV.U32 R12, RZ, RZ, 0x2 ;  /* 0x00000002ff0c7424 */ /* 0x000fe200078e00ff */
[----:B------:R-:W-:-:S07]  /*116d0*/  MOV R5, R14 ;  /* 0x0000000e00057202 */ /* 0x000fce0000000f00 */
[----:B------:R-:W-:Y:S05]  /*116e0*/  WARPSYNC.COLLECTIVE R15, `(.L_x_4672) ;  /* 0x000000000f087348 */ /* 0x000fea0003c00000 */
[----:B------:R0:W1:Y:S02]  /*116f0*/  SHFL.IDX P6, R14, R13, R12, R11 ;  /* 0x0000000c0d0e7389 */ /* 0x00006400000c000b */
[----:B01----:R-:W-:Y:S01]  /*11700*/  ENDCOLLECTIVE ;  /* 0x000000000000791b */ /* 0x003fe20003800000 */
.L_x_4672:
        /* <DEDUP_REMOVED lines=14> */
.L_x_4673:
[----:B------:R-:W-:Y:S01]  /*117f0*/  MOV R13, R18 ;  /* 0x00000012000d7202 */ /* 0x000fe20000000f00 */
[----:B------:R-:W-:Y:S01]  /*11800*/  IMAD.MOV.U32 R12, RZ, RZ, 0x3 ;  /* 0x00000003ff0c7424 */ /* 0x000fe200078e00ff */
[----:B------:R-:W-:-:S07]  /*11810*/  MOV R5, R14 ;  /* 0x0000000e00057202 */ /* 0x000fce0000000f00 */
[----:B------:R-:W-:Y:S05]  /*11820*/  WARPSYNC.COLLECTIVE R15, `(.L_x_4674) ;  /* 0x000000000f087348 */ /* 0x000fea0003c00000 */
[----:B------:R0:W1:Y:S02]  /*11830*/  SHFL.IDX P6, R14, R13, R12, R11 ;  /* 0x0000000c0d0e7389 */ /* 0x00006400000c000b */
[----:B01----:R-:W-:Y:S01]  /*11840*/  ENDCOLLECTIVE ;  /* 0x000000000000791b */ /* 0x003fe20003800000 */
.L_x_4674:
        /* <DEDUP_REMOVED lines=14> */
.L_x_4675:
[----:B------:R-:W-:Y:S01]  /*11930*/  MOV R13, R18 ;  /* 0x00000012000d7202 */ /* 0x000fe20000000f00 */
[----:B------:R-:W-:Y:S01]  /*11940*/  IMAD.MOV.U32 R12, RZ, RZ, 0x4 ;  /* 0x00000004ff0c7424 */ /* 0x000fe200078e00ff */
[----:B------:R-:W-:-:S07]  /*11950*/  MOV R5, R14 ;  /* 0x0000000e00057202 */ /* 0x000fce0000000f00 */
[----:B------:R-:W-:Y:S05]  /*11960*/  WARPSYNC.COLLECTIVE R15, `(.L_x_4676) ;  /* 0x000000000f087348 */ /* 0x000fea0003c00000 */
[----:B------:R0:W1:Y:S02]  /*11970*/  SHFL.IDX P6, R14, R13, R12, R11 ;  /* 0x0000000c0d0e7389 */ /* 0x00006400000c000b */
[----:B01----:R-:W-:Y:S01]  /*11980*/  ENDCOLLECTIVE ;  /* 0x000000000000791b */ /* 0x003fe20003800000 */
.L_x_4676:
        /* <DEDUP_REMOVED lines=14> */
.L_x_4677:
[----:B------:R-:W-:Y:S01]  /*11a70*/  MOV R13, R18 ;  /* 0x00000012000d7202 */ /* 0x000fe20000000f00 */
[----:B------:R-:W-:Y:S01]  /*11a80*/  IMAD.MOV.U32 R12, RZ, RZ, 0x5 ;  /* 0x00000005ff0c7424 */ /* 0x000fe200078e00ff */
[----:B------:R-:W-:-:S07]  /*11a90*/  MOV R5, R14 ;  /* 0x0000000e00057202 */ /* 0x000fce0000000f00 */
[----:B------:R-:W-:Y:S05]  /*11aa0*/  WARPSYNC.COLLECTIVE R15, `(.L_x_4678) ;  /* 0x000000000f087348 */ /* 0x000fea0003c00000 */
[----:B------:R0:W1:Y:S02]  /*11ab0*/  SHFL.IDX P6, R14, R13, R12, R11 ;  /* 0x0000000c0d0e7389 */ /* 0x00006400000c000b */
[----:B01----:R-:W-:Y:S01]  /*11ac0*/  ENDCOLLECTIVE ;  /* 0x000000000000791b */ /* 0x003fe20003800000 */
.L_x_4678:
        /* <DEDUP_REMOVED lines=14> */
.L_x_4679:
[----:B------:R-:W-:Y:S01]  /*11bb0*/  MOV R3, R14 ;  /* 0x0000000e00037202 */ /* 0x000fe20000000f00 */
[----:B------:R-:W-:Y:S06]  /*11bc0*/  BRA `(.L_x_4680) ;  /* 0xffffffcc00a07947 */ /* 0x000fec000383ffff */
.L_x_4590:
[----:B0-----:R0:W1:Y:S02]  /*11bd0*/  SYNCS.PHASECHK.TRANS64.TRYWAIT P0, [R4+URZ+0x22820], R8 ;  /* 0x02282008040075a7 */ /* 0x001064000800017f */
[----:B-1----:R-:W-:Y:S05]  /*11be0*/  @!P0 NANOSLEEP.SYNCS 0x989680 ;  /* 0x009896800000895d */ /* 0x002fea0003900000 */
[----:B------:R-:W1:Y:S02]  /*11bf0*/  @!P0 SYNCS.PHASECHK.TRANS64 P0, [R4+URZ+0x22820], R8 ;  /* 0x02282008040085a7 */ /* 0x000e64000800007f */
[----:B-1----:R-:W-:Y:S05]  /*11c00*/  @!P0 BRA `(.L_x_4590) ;  /* 0xfffffffc00f08947 */ /* 0x002fea000383ffff */
[----:B------:R-:W-:Y:S05]  /*11c10*/  BRA `(.L_x_4681) ;  /* 0xffffffd000287947 */ /* 0x000fea000383ffff */
.L_x_4591:
[----:B------:R-:W-:Y:S01]  /*11c20*/  BSSY B0, `(.L_x_4682) ;  /* 0x0000008000007945 */ /* 0x000fe20003800000 */
[----:B------:R-:W-:Y:S01]  /*11c30*/  MOV R13, R2 ;  /* 0x00000002000d7202 */ /* 0x000fe20000000f00 */
[----:B------:R-:W-:Y:S01]  /*11c40*/  IMAD.MOV.U32 R12, RZ, RZ, RZ ;  /* 0x000000ffff0c7224 */ /* 0x000fe200078e00ff */
[----:B------:R-:W-:Y:S01]  /*11c50*/  MOV R11, 0x1f ;  /* 0x0000001f000b7802 */ /* 0x000fe20000000f00 */
[----:B------:R-:W-:-:S07]  /*11c60*/  IMAD.MOV.U32 R15, RZ, RZ, -0x1 ;  /* 0xffffffffff0f7424 */ /* 0x000fce00078e00ff */
[----:B0-23-5:R-:W-:Y:S05]  /*11c70*/  WARPSYNC.COLLECTIVE R15, `(.L_x_4683) ;  /* 0x000000000f087348 */ /* 0x02dfea0003c00000 */
[----:B------:R1:W4:Y:S02]  /*11c80*/  SHFL.IDX P6, R14, R13, R12, R11 ;  /* 0x0000000c0d0e7389 */ /* 0x00032400000c000b */
[----:B012345:R-:W-:Y:S01]  /*11c90*/  ENDCOLLECTIVE ;  /* 0x000000000000791b */ /* 0x03ffe20003800000 */
.L_x_4683:
[----:B------:R-:W-:Y:S05]  /*11ca0*/  BSYNC B0 ;  /* 0x0000000000007941 */ /* 0x000fea0003800000 */
.L_x_4682:
[----:B------:R-:W-:Y:S05]  /*11cb0*/  BRA `(.L_x_4684) ;  /* 0xffffffd000107947 */ /* 0x000fea000383ffff */
.L_x_4592:
[----:B------:R-:W-:Y:S01]  /*11cc0*/  BSSY B0, `(.L_x_4685) ;  /* 0x0000006000007945 */ /* 0x000fe20003800000 */
[----:B------:R-:W-:-:S07]  /*11cd0*/  MOV R15, 0xffffffff ;  /* 0xffffffff000f7802 */ /* 0x000fce0000000f00 */
[----:B0123-5:R-:W-:Y:S05]  /*11ce0*/  WARPSYNC.COLLECTIVE R15, `(.L_x_4686) ;  /* 0x000000000f0c7348 */ /* 0x02ffea0003c00000 */
[----:B------:R-:W-:Y:S02]  /*11cf0*/  ELECT P6, UR62, PT ;  /* 0x00000000003e782f */ /* 0x000fe400038c0000 */
[----:B------:R-:W-:Y:S01]  /*11d00*/  MOV R14, UR62 ;  /* 0x0000003e000e7c02 */ /* 0x000fe20008000f00 */
[----:B0123-5:R-:W-:Y:S10]  /*11d10*/  ENDCOLLECTIVE ;  /* 0x000000000000791b */ /* 0x02fff40003800000 */
.L_x_4686:
[----:B------:R-:W-:Y:S05]  /*11d20*/  BSYNC B0 ;  /* 0x0000000000007941 */ /* 0x000fea0003800000 */
.L_x_4685:
[----:B------:R-:W-:Y:S05]  /*11d30*/  BRA `(.L_x_4687) ;  /* 0xffffffd000047947 */ /* 0x000fea000383ffff */
.L_x_4594:
[----:B----4-:R4:W0:Y:S02]  /*11d40*/  SYNCS.PHASECHK.TRANS64.TRYWAIT P1, [R5+URZ+0x22840], R0 ;  /* 0x02284000050075a7 */ /* 0x010824000802017f */
[----:B0-----:R-:W-:Y:S05]  /*11d50*/  @!P1 NANOSLEEP.SYNCS 0x989680 ;  /* 0x009896800000995d */ /* 0x001fea0003900000 */
[----:B------:R-:W0:Y:S02]  /*11d60*/  @!P1 SYNCS.PHASECHK.TRANS64 P1, [R5+URZ+0x22840], R0 ;  /* 0x02284000050095a7 */ /* 0x000e24000802007f */
[----:B0-----:R-:W-:Y:S05]  /*11d70*/  @!P1 BRA `(.L_x_4594) ;  /* 0xfffffffc00f09947 */ /* 0x001fea000383ffff */
[----:B------:R-:W-:Y:S05]  /*11d80*/  BRA `(.L_x_4688) ;  /* 0xffffffd000247947 */ /* 0x000fea000383ffff */
.L_x_4596:
[----:B-1----:R1:W0:Y:S02]  /*11d90*/  SYNCS.PHASECHK.TRANS64.TRYWAIT P1, [R21+URZ+0x22840], R2 ;  /* 0x02284002150075a7 */ /* 0x002224000802017f */
[----:B0-----:R-:W-:Y:S05]  /*11da0*/  @!P1 NANOSLEEP.SYNCS 0x989680 ;  /* 0x009896800000995d */ /* 0x001fea0003900000 */
[----:B------:R-:W0:Y:S02]  /*11db0*/  @!P1 SYNCS.PHASECHK.TRANS64 P1, [R21+URZ+0x22840], R2 ;  /* 0x02284002150095a7 */ /* 0x000e24000802007f */
[----:B0-----:R-:W-:Y:S05]  /*11dc0*/  @!P1 BRA `(.L_x_4596) ;  /* 0xfffffffc00f09947 */ /* 0x001fea000383ffff */
[----:B------:R-:W-:Y:S05]  /*11dd0*/  BRA `(.L_x_4689) ;  /* 0xffffffd000307947 */ /* 0x000fea000383ffff */
.L_x_4598:
[----:B------:R0:W0:Y:S02]  /*11de0*/  SYNCS.PHASECHK.TRANS64.TRYWAIT P1, [R5+URZ+0x22860], R0 ;  /* 0x02286000050075a7 */ /* 0x000024000802017f */
[----:B0-----:R-:W-:Y:S05]  /*11df0*/  @!P1 NANOSLEEP.SYNCS 0x989680 ;  /* 0x009896800000995d */ /* 0x001fea0003900000 */
[----:B------:R-:W0:Y:S02]  /*11e00*/  @!P1 SYNCS.PHASECHK.TRANS64 P1, [R5+URZ+0x22860], R0 ;  /* 0x02286000050095a7 */ /* 0x000e24000802007f */
[----:B0-----:R-:W-:Y:S05]  /*11e10*/  @!P1 BRA `(.L_x_4598) ;  /* 0xfffffffc00f09947 */ /* 0x001fea000383ffff */
[----:B------:R-:W-:Y:S05]  /*11e20*/  BRA `(.L_x_4690) ;  /* 0xffffffd0002c7947 */ /* 0x000fea000383ffff */
.L_x_4691:
        /* <DEDUP_REMOVED lines=13> */
.L_x_6571:


//--------------------- .text._ZN7cutlass13device_kernelIN5flash11enable_sm90INS1_16FlashAttnFwdSm90INS1_25CollectiveMainloopFwdSm90ILi2EN4cute5tupleIJNS5_1CILi1EEES8_S8_EEENS6_IJNS7_ILi128EEENS7_ILi96EEENS7_ILi64EEEEEELi256ENS_6half_tEfNS_4arch4Sm90ELb1ELb0ELb1ELb0ELb1ELb0ELb1ELb1ELb0ELb1ELb1ELb0EEENS1_21CollectiveEpilogueFwdINS6_IJSA_NS7_ILi256EEESB_EEES9_SE_SG_Li256ELb0ELb1ELb1ELb0EEENS1_19SingleTileSchedulerILb0ELb1ELb1ELi128EEEEEEEEEvNT_6ParamsE --------------------------
	.section	.text._ZN7cutlass13device_kernelIN5flash11enable_sm90INS1_16FlashAttnFwdSm90INS1_25CollectiveMainloopFwdSm90ILi2EN4cute5tupleIJNS5_1CILi1EEES8_S8_EEENS6_IJNS7_ILi128EEENS7_ILi96EEENS7_ILi64EEEEEELi256ENS_6half_tEfNS_4arch4Sm90ELb1ELb0ELb1ELb0ELb1ELb0ELb1ELb1ELb0ELb1ELb1ELb0EEENS1_21CollectiveEpilogueFwdINS6_IJSA_NS7_ILi256EEESB_EEES9_SE_SG_Li256ELb0ELb1ELb1ELb0EEENS1_19SingleTileSchedulerILb0ELb1ELb1ELi128EEEEEEEEEvNT_6ParamsE,"ax",@progbits
	.align	128
.text._ZN7cutlass13device_kernelIN5flash11enable_sm90INS1_16FlashAttnFwdSm90INS1_25CollectiveMainloopFwdSm90ILi2EN4cute5tupleIJNS5_1CILi1EEES8_S8_EEENS6_IJNS7_ILi128EEENS7_ILi96EEENS7_ILi64EEEEEELi256ENS_6half_tEfNS_4arch4Sm90ELb1ELb0ELb1ELb0ELb1ELb0ELb1ELb1ELb0ELb1ELb1ELb0EEENS1_21CollectiveEpilogueFwdINS6_IJSA_NS7_ILi256EEESB_EEES9_SE_SG_Li256ELb0ELb1ELb1ELb0EEENS1_19SingleTileSchedulerILb0ELb1ELb1ELi128EEEEEEEEEvNT_6ParamsE:
        .type           _ZN7cutlass13device_kernelIN5flash11enable_sm90INS1_16FlashAttnFwdSm90INS1_25CollectiveMainloopFwdSm90ILi2EN4cute5tupleIJNS5_1CILi1EEES8_S8_EEENS6_IJNS7_ILi128EEENS7_ILi96EEENS7_ILi64EEEEEELi256ENS_6half_tEfNS_4arch4Sm90ELb1ELb0ELb1ELb0ELb1ELb0ELb1ELb1ELb0ELb1ELb1ELb0EEENS1_21CollectiveEpilogueFwdINS6_IJSA_NS7_ILi256EEESB_EEES9_SE_SG_Li256ELb0ELb1ELb1ELb0EEENS1_19SingleTileSchedulerILb0ELb1ELb1ELi128EEEEEEEEEvNT_6ParamsE,@function
        .size           _ZN7cutlass13device_kernelIN5flash11enable_sm90INS1_16FlashAttnFwdSm90INS1_25CollectiveMainloopFwdSm90ILi2EN4cute5tupleIJNS5_1CILi1EEES8_S8_EEENS6_IJNS7_ILi128EEENS7_ILi96EEENS7_ILi64EEEEEELi256ENS_6half_tEfNS_4arch4Sm90ELb1ELb0ELb1ELb0ELb1ELb0ELb1ELb1ELb0ELb1ELb1ELb0EEENS1_21CollectiveEpilogueFwdINS6_IJSA_NS7_ILi256EEESB_EEES9_SE_SG_Li256ELb0ELb1ELb1ELb0EEENS1_19SingleTileSchedulerILb0ELb1ELb1ELi128EEEEEEEEEvNT_6ParamsE,(.L_x_6572 - _ZN7cutlass13device_kernelIN5flash11enable_sm90INS1_16FlashAttnFwdSm90INS1_25CollectiveMainloopFwdSm90ILi2EN4cute5tupleIJNS5_1CILi1EEES8_S8_EEENS6_IJNS7_ILi128EEENS7_ILi96EEENS7_ILi64EEEEEELi256ENS_6half_tEfNS_4arch4Sm90ELb1ELb0ELb1ELb0ELb1ELb0ELb1ELb1ELb0ELb1ELb1ELb0EEENS1_21CollectiveEpilogueFwdINS6_IJSA_NS7_ILi256EEESB_EEES9_SE_SG_Li256ELb0ELb1ELb1ELb0EEENS1_19SingleTileSchedulerILb0ELb1ELb1ELi128EEEEEEEEEvNT_6ParamsE)
        .other          _ZN7cutlass13device_kernelIN5flash11enable_sm90INS1_16FlashAttnFwdSm90INS1_25CollectiveMainloopFwdSm90ILi2EN4cute5tupleIJNS5_1CILi1EEES8_S8_EEENS6_IJNS7_ILi128EEENS7_ILi96EEENS7_ILi64EEEEEELi256ENS_6half_tEfNS_4arch4Sm90ELb1ELb0ELb1ELb0ELb1ELb0ELb1ELb1ELb0ELb1ELb1ELb0EEENS1_21CollectiveEpilogueFwdINS6_IJSA_NS7_ILi256EEESB_EEES9_SE_SG_Li256ELb0ELb1ELb1ELb0EEENS1_19SingleTileSchedulerILb0ELb1ELb1ELi128EEEEEEEEEvNT_6ParamsE,@"STO_CUDA_ENTRY STV_DEFAULT"
_ZN7cutlass13device_kernelIN5flash11enable_sm90INS1_16FlashAttnFwdSm90INS1_25CollectiveMainloopFwdSm90ILi2EN4cute5tupleIJNS5_1CILi1EEES8_S8_EEENS6_IJNS7_ILi128EEENS7_ILi96EEENS7_ILi64EEEEEELi256ENS_6half_tEfNS_4arch4Sm90ELb1ELb0ELb1ELb0ELb1ELb0ELb1ELb1ELb0ELb1ELb1ELb0EEENS1_21CollectiveEpilogueFwdINS6_IJSA_NS7_ILi256EEESB_EEES9_SE_SG_Li256ELb0ELb1ELb1ELb0EEENS1_19SingleTileSchedulerILb0ELb1ELb1ELi128EEEEEEEEEvNT_6ParamsE:
        /* <DEDUP_REMOVED lines=8> */
[----:B------:R-:W0:Y:S02]  /*0080*/  SHFL.IDX PT, R2, R0, RZ, 0x1f ;  /* 0x00001fff00027589 */ /* 0x000e2400000e0000 */
[C---:B0-----:R-:W-:Y:S02]  /*0090*/  ISETP.NE.OR P0, PT, R2.reuse, RZ, !P0 ;  /* 0x000000ff0200720c */ /* 0x041fe40004705670 */
[----:B------:R-:W-:Y:S02]  /*00a0*/  ISETP.NE.AND P1, PT, R2, RZ, PT ;  /* 0x000000ff0200720c */ /* 0x000fe40003f25270 */
[----:B------:R0:W1:Y:S09]  /*00b0*/  SHFL.IDX PT, R2, R3, RZ, 0x1f ;  /* 0x00001fff03027589 */ /* 0x00007200000e0000 */
[----:B------:R-:W-:Y:S01]  /*00c0*/  VOTEU.ALL UP0, P0 ;  /* 0x00000000003f7886 */ /* 0x000fe20000000000 */
[----:B------:R-:W-:Y:S01]  /*00d0*/  VOTEU.ALL UP1, P0 ;  /* 0x00000000003f7886 */ /* 0x000fe20000020000 */
[----:B------:R-:W-:-:S03]  /*00e0*/  VOTEU.ALL UP2, P0 ;  /* 0x00000000003f7886 */ /* 0x000fc60000040000 */
[----:B------:R-:W2:Y:S01]  /*00f0*/  @!UP0 S2UR UR8, SR_CgaCtaId ;  /* 0x00000000000889c3 */ /* 0x000ea20000008800 */
[----:B------:R-:W-:Y:S01]  /*0100*/  @!UP0 UMOV UR6, 0x400 ;  /* 0x0000040000068882 */ /* 0x000fe20000000000 */
[----:B------:R-:W-:-:S04]  /*0110*/  @!UP0 UIADD3 UR4, -UR4, 0x100000, URZ ;  /* 0x0010000004048890 */ /* 0x000fc8000fffe13f */
[----:B------:R-:W-:Y:S02]  /*0120*/  @!UP0 USHF.L.U32 UR5, UR4, 0xb, URZ ;  /* 0x0000000b04058899 */ /* 0x000fe4000800063f */
[----:B------:R-:W-:Y:S02]  /*0130*/  @!UP0 USHF.L.U32 UR4, UR4, 0x1, URZ ;  /* 0x0000000104048899 */ /* 0x000fe4000800063f */
[----:B--2---:R-:W-:Y:S02]  /*0140*/  @!UP0 ULEA UR8, UR8, UR6, 0x18 ;  /* 0x0000000608088291 */ /* 0x004fe4000f8ec03f */
        /* <DEDUP_REMOVED lines=26> */
.L_x_4692:
        /* <DEDUP_REMOVED lines=22> */
.L_x_4693:
        /* <DEDUP_REMOVED lines=18> */
.L_x_4694:
        /* <DEDUP_REMOVED lines=22> */
.L_x_4695:
        /* <DEDUP_REMOVED lines=22> */
.L_x_4696:
[----:B------:R-:W-:Y:S01]  /*0830*/  ISETP.NE.AND P0, PT, R2, RZ, PT ;  /* 0x000000ff0200720c */ /* 0x000fe20003f05270 */
[----:B------:R-:W-:Y:S01]  /*0840*/  IMAD.MOV.U32 R34, RZ, RZ, 0x1 ;  /* 0x00000001ff227424 */ /* 0x000fe200078e00ff */
[----:B------:R-:W-:Y:S01]  /*0850*/  NOP ;  /* 0x0000000000007918 */ /* 0x000fe20000000000 */
[----:B------:R-:W-:Y:S01]  /*0860*/  ULDC.64 UR36, c[0x0][0x208] ;  /* 0x0000820000247ab9 */ /* 0x000fe20000000a00 */
[----:B------:R-:W-:Y:S02]  /*0870*/  BSSY B6, `(.L_x_4697) ;  /* 0x00010f3000067945 */ /* 0x000fe40003800000 */
[----:B------:R-:W-:Y:S01]  /*0880*/  SEL R34, R34, 0x2, !P0 ;  /* 0x0000000222227807 */ /* 0x000fe20004000000 */
[----:B01234-:R-:W-:Y:S06]  /*0890*/  BAR.SYNC.DEFER_BLOCKING 0x0 ;  /* 0x0000000000007b1d */ /* 0x01ffec0000010000 */
[----:B------:R-:W-:Y:S05]  /*08a0*/  @!P0 BRA `(.L_x_4698) ;  /* 0x000000c800448947 */ /* 0x000fea0003800000 */
.L_x_4699:
[----:B------:R-:W-:-:S08]  /*08b0*/  NOP ;  /* 0x0000000000007918 */ /* 0x000fd00000000000 */
[----:B------:R-:W0:Y:S02]  /*08c0*/  USETMAXREG.TRY_ALLOC.CTAPOOL UP0, 0xe8 ;  /* 0x000000e8000079c8 */ /* 0x000e240008000600 */
[----:B0-----:R-:W-:-:S13]  /*08d0*/  PLOP3.LUT P0, PT, PT, PT, UP0, 0x80, 0x0 ;  /* 0x000000000000781c */ /* 0x001fda0003f0f008 */
[----:B------:R-:W-:Y:S05]  /*08e0*/  @!P0 BRA `(.L_x_4699) ;  /* 0xfffffffc00f08947 */ /* 0x000fea000383ffff */
[----:B------:R-:W0:Y:S01]  /*08f0*/  S2UR UR6, SR_CTAID.Y ;  /* 0x00000000000679c3 */ /* 0x000e220000002600 */
[----:B------:R-:W-:Y:S01]  /*0900*/  ULDC UR7, c[0x0][0xd50] ;  /* 0x0003540000077ab9 */ /* 0x000fe20000000800 */
[----:B------:R-:W-:Y:S01]  /*0910*/  SHF.R.U32.HI R16, RZ, 0x7, R24 ;  /* 0x00000007ff107819 */ /* 0x000fe20000011618 */
[----:B------:R-:W-:-:S05]  /*0920*/  UISETP.NE.AND UP0, UPT, UR7, 0x1, UPT ;  /* 0x000000010700788c */ /* 0x000fca000bf05270 */
[----:B------:R-:W-:Y:S08]  /*0930*/  BAR.ARV 0x8, 0x180 ;  /* 0x0206000000007b1d */ /* 0x000ff00000002000 */
[----:B------:R-:W1:Y:S01]  /*0940*/  S2UR UR8, SR_CTAID.Z ;  /* 0x00000000000879c3 */ /* 0x000e620000002700 */
[----:B------:R-:W-:Y:S01]  /*0950*/  ISETP.NE.AND P0, PT, R16, 0x1, PT ;  /* 0x000000011000780c */ /* 0x000fe20003f05270 */
[----:B------:R-:W-:Y:S01]  /*0960*/  @UP0 ULDC UR4, c[0x0][0xd54] ;  /* 0x0003550000040ab9 */ /* 0x000fe20000000800 */
[----:B------:R-:W-:Y:S01]  /*0970*/  @UP0 ULDC UR9, c[0x0][0xd58] ;  /* 0x0003560000090ab9 */ /* 0x000fe20000000800 */
[----:B0-----:R-:W-:-:S10]  /*0980*/  UIMAD.WIDE.U32 UR4, UR6, UR4, URZ ;  /* 0x00000004060472a5 */ /* 0x001fd4000f8e003f */
[----:B------:R-:W-:Y:S06]  /*0990*/  @!P0 BAR.ARV 0x9, 0x100 ;  /* 0x0244000000008b1d */ /* 0x000fec0000002000 */
[----:B------:R-:W-:Y:S01]  /*09a0*/  UMOV UR10, UR6 ;  /* 0x00000006000a7c82 */ /* 0x000fe20008000000 */
[----:B------:R-:W-:Y:S01]  /*09b0*/  @UP0 USHF.R.U32.HI UR10, URZ, UR9, UR5 ;  /* 0x000000093f0a0299 */ /* 0x000fe20008011605 */
[----:B-1----:R-:W-:-:S03]  /*09c0*/  ISETP.LE.AND P0, PT, RZ, UR8, PT ;  /* 0x00000008ff007c0c */ /* 0x002fc6000bf03270 */
[----:B------:R-:W-:Y:S02]  /*09d0*/  UIADD3 UR4, -UR10, URZ, URZ ;  /* 0x0000003f0a047290 */ /* 0x000fe4000fffe13f */
[----:B------:R-:W-:Y:S02]  /*09e0*/  IMAD.U32 R0, RZ, RZ, UR10 ;  /* 0x0000000aff007e24 */ /* 0x000fe4000f8e00ff */
[----:B------:R-:W-:-:S03]  /*09f0*/  UIMAD UR8, UR7, UR4, UR6 ;  /* 0x00000004070872a4 */ /* 0x000fc6000f8e0206 */
[----:B------:R0:W-:Y:S03]  /*0a00*/  STL [R1], R0 ;  /* 0x0000000001007387 */ /* 0x0001e60000100800 */
[----:B------:R-:W-:Y:S06]  /*0a10*/  @!P0 BRA `(.L_x_4700) ;  /* 0x0000010c00608947 */ /* 0x000fec0003800000 */
[----:B------:R-:W1:Y:S01]  /*0a20*/  S2UR UR38, SR_CTAID.X ;  /* 0x00000000002679c3 */ /* 0x000e620000002500 */
        /* <DEDUP_REMOVED lines=14> */
[----:B-1----:R-:W-:-:S04]  /*0b10*/  USHF.L.U32 UR38, UR38, 0x7, URZ ;  /* 0x0000000726267899 */ /* 0x002fc8000800063f */
[----:B------:R-:W-:Y:S02]  /*0b20*/  @UP1 UIADD3 UR4, UR38, 0x7f, URZ ;  /* 0x0000007f26041890 */ /* 0x000fe4000fffe03f */
[----:B------:R-:W-:Y:S02]  /*0b30*/  UIADD3 UR6, UR38, 0x7f, URZ ;  /* 0x0000007f26067890 */ /* 0x000fe4000fffe03f */
        /* <DEDUP_REMOVED lines=10> */
[----:B------:R-:W-:Y:S02]  /*0be0*/  ULEA.HI.SX32 UR6, UR7, UR6, 0x1c ;  /* 0x0000000607067291 */ /* 0x000fe4000f8fe23f */
[----:B------:R-:W-:Y:S02]  /*0bf0*/  ULOP3.LUT UR7, UR8, 0xffff, URZ, 0xc0, !UPT ;  /* 0x0000ffff08077892 */ /* 0x000fe4000f8ec03f */
        /* <DEDUP_REMOVED lines=8> */
[----:B------:R-:W-:Y:S01]  /*0c80*/  MOV R3, UR11 ;  /* 0x0000000b00037c02 */ /* 0x000fe20008000f00 */
[----:B------:R-:W-:Y:S01]  /*0c90*/  UIADD3 UR6, UR11, -0x1, UR10 ;  /* 0xffffffff0b067890 */ /* 0x000fe2000fffe00a */
[----:B------:R-:W-:Y:S02]  /*0ca0*/  UMOV UR4, URZ ;  /* 0x0000003f00047c82 */ /* 0x000fe40008000000 */
[-C--:B0-----:R-:W-:Y:S02]  /*0cb0*/  IABS R0, R3.reuse ;  /* 0x0000000300007213 */ /* 0x081fe40000000000 */
[----:B------:R-:W-:Y:S01]  /*0cc0*/  IABS R5, R3 ;  /* 0x0000000300057213 */ /* 0x000fe20000000000 */
        /* <DEDUP_REMOVED lines=28> */
.L_x_4701:
[----:B------:R-:W-:Y:S01]  /*0e90*/  UIMAD UR5, UR7, UR4, URZ ;  /* 0x00000004070572a4 */ /* 0x000fe2000f8e023f */
[----:B0-----:R-:W-:Y:S01]  /*0ea0*/  IMAD.U32 R0, RZ, RZ, UR10 ;  /* 0x0000000aff007e24 */ /* 0x001fe2000f8e00ff */
[----:B------:R-:W-:Y:S01]  /*0eb0*/  IADD3 R152, R24, -0x80, RZ ;  /* 0xffffff8018987810 */ /* 0x000fe20007ffe0ff */
[----:B------:R-:W-:Y:S01]  /*0ec0*/  IMAD.U32 R3, RZ, RZ, UR4 ;  /* 0x00000004ff037e24 */ /* 0x000fe2000f8e00ff */
[----:B------:R-:W-:Y:S02]  /*0ed0*/  PLOP3.LUT P0, PT, PT, PT, PT, 0x80, 0x0 ;  /* 0x000000000000781c */ /* 0x000fe40003f0f070 */
[----:B------:R-:W-:Y:S01]  /*0ee0*/  CS2R R4, SRZ ;  /* 0x0000000000047805 */ /* 0x000fe2000001ff00 */
[----:B------:R-:W-:Y:S01]  /*0ef0*/  IMAD.U32 R223, RZ, RZ, UR5 ;  /* 0x00000005ffdf7e24 */ /* 0x000fe2000f8e00ff */
[----:B------:R-:W-:Y:S02]  /*0f00*/  CS2R R150, SRZ ;  /* 0x0000000000967805 */ /* 0x000fe4000001ff00 */
[----:B------:R-:W-:-:S02]  /*0f10*/  VIADDMNMX R0, R3, UR5, R0, PT ;  /* 0x0000000503007c46 */ /* 0x000fc4000b800100 */
[----:B------:R-:W-:Y:S02]  /*0f20*/  CS2R R148, SRZ ;  /* 0x0000000000947805 */ /* 0x000fe4000001ff00 */
[----:B------:R-:W-:Y:S02]  /*0f30*/  CS2R R146, SRZ ;  /* 0x0000000000927805 */ /* 0x000fe4000001ff00 */
[----:B------:R-:W-:Y:S02]  /*0f40*/  CS2R R144, SRZ ;  /* 0x0000000000907805 */ /* 0x000fe4000001ff00 */
[----:B------:R-:W-:Y:S02]  /*0f50*/  R2UR UR43, R0 ;  /* 0x00000000002b72ca */ /* 0x000fe400000e0000 */
        /* <DEDUP_REMOVED lines=12> */
[----:B------:R-:W-:Y:S01]  /*1020*/  UISETP.GT.AND UP0, UPT, UR43, UR5, UPT ;  /* 0x000000052b00728c */ /* 0x000fe2000bf04270 */
[----:B------:R-:W-:Y:S02]  /*1030*/  CS2R R118, SRZ ;  /* 0x0000000000767805 */ /* 0x000fe4000001ff00 */
[----:B------:R-:W-:-:S02]  /*1040*/  CS2R R116, SRZ ;  /* 0x0000000000747805 */ /* 0x000fc4000001ff00 */
[----:B------:R-:W-:Y:S02]  /*1050*/  CS2R R114, SRZ ;  /* 0x0000000000727805 */ /* 0x000fe4000001ff00 */
[----:B------:R-:W-:Y:S02]  /*1060*/  CS2R R112, SRZ ;  /* 0x0000000000707805 */ /* 0x000fe4000001ff00 */
[----:B------:R-:W-:Y:S02]  /*1070*/  CS2R R110, SRZ ;  /* 0x00000000006e7805 */ /* 0x000fe4000001ff00 */
[----:B------:R-:W-:Y:S02]  /*1080*/  PLOP3.LUT P1, PT, PT, PT, UP0, 0x80, 0x0 ;  /* 0x000000000000781c */ /* 0x000fe40003f2f008 */
        /* <DEDUP_REMOVED lines=59> */
[----:B------:R-:W-:Y:S02]  /*1440*/  USHF.R.U32.HI UR4, URZ, 0x4, UR5 ;  /* 0x000000043f047899 */ /* 0x000fe40008011605 */
[----:B------:R-:W-:Y:S02]  /*1450*/  UIADD3 UR5, UR5, 0xa000, URZ ;  /* 0x0000a00005057890 */ /* 0x000fe4000fffe03f */
[----:B------:R-:W-:Y:S02]  /*1460*/  ULOP3.LUT UR4, UR4, 0x3fff, URZ, 0xc0, !UPT ;  /* 0x00003fff04047892 */ /* 0x000fe4000f8ec03f */
[----:B------:R-:W-:Y:S02]  /*1470*/  USHF.R.U32.HI UR5, URZ, 0x4, UR5 ;  /* 0x000000043f057899 */ /* 0x000fe40008011605 */
[----:B------:R-:W-:Y:S02]  /*1480*/  ULOP3.LUT UR40, UR4, 0x10000, URZ, 0xfc, !UPT ;  /* 0x0001000004287892 */ /* 0x000fe4000f8efc3f */
[----:B------:R-:W-:-:S03]  /*1490*/  ULOP3.LUT UR39, UR5, 0x3fff, URZ, 0xc0, !UPT ;  /* 0x00003fff05277892 */ /* 0x000fc6000f8ec03f */
[----:B------:R-:W-:Y:S02]  /*14a0*/  UMOV UR5, 0x40000040 ;  /* 0x4000004000057882 */ /* 0x000fe40000000000 */
[----:B------:R-:W-:Y:S01]  /*14b0*/  UMOV UR4, UR40 ;  /* 0x0000002800047c82 */ /* 0x000fe20008000000 */
[----:B------:R-:W-:Y:S02]  /*14c0*/  IMAD.U32 R23, RZ, RZ, UR5 ;  /* 0x00000005ff177e24 */ /* 0x000fe4000f8e00ff */
[----:B------:R-:W-:Y:S01]  /*14d0*/  IMAD.U32 R22, RZ, RZ, UR4 ;  /* 0x00000004ff167e24 */ /* 0x000fe2000f8e00ff */
[----:B------:R-:W-:Y:S06]  /*14e0*/  @!P0 BRA `(.L_x_4703) ;  /* 0x0000000000408947 */ /* 0x000fec0003800000 */
        /* <DEDUP_REMOVED lines=16> */
.L_x_4703:
[----:B------:R-:W-:Y:S02]  /*15f0*/  SHF.L.U32 R0, RZ, 0x1f, RZ ;  /* 0x0000001fff007819 */ /* 0x000fe400000006ff */
[----:B------:R-:W-:Y:S02]  /*1600*/  IADD3 R224, R16, 0x8, RZ ;  /* 0x0000000810e07810 */ /* 0x000fe40007ffe0ff */
[----:B------:R-:W0:Y:S02]  /*1610*/  SYNCS.PHASECHK.TRANS64.TRYWAIT P0, [UR61+0x32400], R0 ;  /* 0x03240000ff0075a7 */ /* 0x000e24000800017d */
[----:B0-----:R-:W-:Y:S05]  /*1620*/  @!P0 BRA `(.L_x_4704) ;  /* 0x0000010000648947 */ /* 0x001fea0003800000 */
.L_x_4793:
[----:B------:R-:W-:Y:S05]  /*1630*/  WARPSYNC.ALL ;  /* 0x0000000000007948 */ /* 0x000fea0003800000 */
[----:B------:R-:W-:Y:S01]  /*1640*/  LOP3.LUT R34, R34, 0x1, RZ, 0xfc, !PT ;  /* 0x0000000122227812 */ /* 0x000fe200078efcff */
[----:B------:R1:W-:Y:S03]  /*1650*/  BAR.SYNC.DEFER_BLOCKING R224, 0x100 ;  /* 0x000400e00000751d */ /* 0x0003e60000010000 */
[----:B------:R-:W-:-:S13]  /*1660*/  ISETP.NE.AND P0, PT, R34, 0x3, PT ;  /* 0x000000032200780c */ /* 0x000fda0003f05270 */
[----:B-1----:R-:W-:Y:S05]  /*1670*/  @!P0 BRA `(.L_x_4705) ;  /* 0x0000000000048947 */ /* 0x002fea0003800000 */
[----:B------:R-:W-:Y:S01]  /*1680*/  BPT.TRAP 0x1 ;  /* 0x000000040000795c */ /* 0x000fe20000300000 */
.L_x_4705:
[----:B------:R1:W2:Y:S01]  /*1690*/  SYNCS.PHASECHK.TRANS64.TRYWAIT P1, [UR61+0x32430], R0 ;  /* 0x03243000ff0075a7 */ /* 0x0002a2000802017d */
[----:B------:R-:W-:Y:S05]  /*16a0*/  @!P0 BRA `(.L_x_4706) ;  /* 0x0000000000048947 */ /* 0x000fea0003800000 */
[----:B------:R-:W-:Y:S01]  /*16b0*/  BPT.TRAP 0x1 ;  /* 0x000000040000795c */ /* 0x000fe20000300000 */
.L_x_4706:
[----:B--2---:R-:W-:Y:S05]  /*16c0*/  @P1 BRA `(.L_x_4707) ;  /* 0x0000000000081947 */ /* 0x004fea0003800000 */
[----:B------:R-:W2:Y:S02]  /*16d0*/  SYNCS.PHASECHK.TRANS64.TRYWAIT P1, [UR61+0x32430], R0 ;  /* 0x03243000ff0075a7 */ /* 0x000ea4000802017d */
[----:B--2---:R-:W-:Y:S05]  /*16e0*/  @!P1 BRA `(.L_x_4708) ;  /* 0x00000100004c9947 */ /* 0x004fea0003800000 */
.L_x_4707:
[----:B------:R-:W-:Y:S01]  /*16f0*/  UIADD3 UR4, UR61, 0x1c400, URZ ;  /* 0x0001c4003d047890 */ /* 0x000fe2000fffe03f */
[----:B------:R-:W-:Y:S01]  /*1700*/  WARPGROUP.ARRIVE ;  /* 0x00000000000079c5 */ /* 0x000fe20000000000 */
[----:B------:R-:W-:Y:S01]  /*1710*/  UMOV UR6, UR40 ;  /* 0x0000002800067c82 */ /* 0x000fe20008000000 */
[----:B------:R-:W-:Y:S01]  /*1720*/  UMOV UR7, 0x40000040 ;  /* 0x4000004000077882 */ /* 0x000fe20000000000 */
[----:B------:R-:W-:Y:S01]  /*1730*/  USHF.R.U32.HI UR4, URZ, 0x4, UR4 ;  /* 0x000000043f047899 */ /* 0x000fe20008011604 */
[----:B------:R-:W-:Y:S01]  /*1740*/  UMOV UR5, UR7 ;  /* 0x0000000700057c82 */ /* 0x000fe20008000000 */
[----:B------:R-:W-:Y:S02]  /*1750*/  UMOV UR11, 0x40000040 ;  /* 0x40000040000b7882 */ /* 0x000fe40000000000 */
[----:B------:R-:W-:Y:S01]  /*1760*/  ULOP3.LUT UR4, UR4, 0x3fff, URZ, 0xc0, !UPT ;  /* 0x00003fff04047892 */ /* 0x000fe2000f8ec03f */
[----:B------:R-:W-:-:S03]  /*1770*/  IMAD.U32 R15, RZ, RZ, UR11 ;  /* 0x0000000bff0f7e24 */ /* 0x000fc6000f8e00ff */
[----:B------:R-:W-:-:S03]  /*1780*/  ULOP3.LUT UR8, UR4, 0x10000, URZ, 0xfc, !UPT ;  /* 0x0001000004087892 */ /* 0x000fc6000f8efc3f */
[----:B------:R-:W-:-:S03]  /*1790*/  UMOV UR4, UR6 ;  /* 0x0000000600047c82 */ /* 0x000fc60008000000 */
[----:B------:R-:W-:Y:S01]  /*17a0*/  IMAD.U32 R21, RZ, RZ, UR8 ;  /* 0x00000008ff157e24 */ /* 0x000fe2000f8e00ff */
[----:B------:R-:W-:Y:S02]  /*17b0*/  UMOV UR6, UR8 ;  /* 0x0000000800067c82 */ /* 0x000fe40008000000 */
[----:B------:R-:W-:Y:S01]  /*17c0*/  HGMMA.64x96x16.F32 R24, gdesc[UR4], RZ, !UPT, gsb0 ;  /* 0x01600000041879f0 */ /* 0x000fe2000c0008ff */
[----:B------:R-:W-:Y:S02]  /*17d0*/  UIADD3 UR4, UR40, 0x2, URZ ;  /* 0x0000000228047890 */ /* 0x000fe4000fffe03f */
[----:B------:R-:W-:Y:S01]  /*17e0*/  UIADD3 UR6, UR8, 0x2, URZ ;  /* 0x0000000208067890 */ /* 0x000fe2000fffe03f */
[----:B------:R-:W-:Y:S01]  /*17f0*/  UMOV UR5, UR11 ;  /* 0x0000000b00057c82 */ /* 0x000fe20008000000 */
[----:B------:R-:W-:Y:S01]  /*1800*/  UMOV UR7, 0x40000040 ;  /* 0x4000004000077882 */ /* 0x000fe20000000000 */
[----:B------:R-:W-:Y:S02]  /*1810*/  UMOV UR11, 0x40000040 ;  /* 0x40000040000b7882 */ /* 0x000fe40000000000 */
[----:B------:R-:W-:Y:S01]  /*1820*/  UMOV UR10, UR4 ;  /* 0x00000004000a7c82 */ /* 0x000fe20008000000 */
[----:B------:R-:W-:Y:S01]  /*1830*/  IMAD.U32 R13, RZ, RZ, UR11 ;  /* 0x0000000bff0d7e24 */ /* 0x000fe2000f8e00ff */
[----:B------:R-:W-:Y:S01]  /*1840*/  UMOV UR4, UR10 ;  /* 0x0000000a00047c82 */ /* 0x000fe20008000000 */
[----:B------:R-:W-:Y:S01]  /*1850*/  IMAD.U32 R14, RZ, RZ, UR10 ;  /* 0x0000000aff0e7e24 */ /* 0x000fe2000f8e00ff */
[----:B------:R-:W-:-:S02]  /*1860*/  WARPGROUP.DEPBAR.LE gsb0, 0x0 ;  /* 0x00008000000079c5 */ /* 0x000fc40000010000 */
        /* <DEDUP_REMOVED lines=8> */
[----:B------:R-:W-:Y:S01]  /*18f0*/  MOV R12, UR10 ;  /* 0x0000000a000c7c02 */ /* 0x000fe20008000f00 */
        /* <DEDUP_REMOVED lines=15> */
.L_x_4794:
[----:B------:R-:W-:Y:S05]  /*19f0*/  @!P0 BRA `(.L_x_4710) ;  /* 0x0000000000048947 */ /* 0x000fea0003800000 */
[----:B------:R-:W-:Y:S01]  /*1a00*/  BPT.TRAP 0x1 ;  /* 0x000000040000795c */ /* 0x000fe20000300000 */
.L_x_4710:
[----:B------:R2:W3:Y:S01]  /*1a10*/  SYNCS.PHASECHK.TRANS64.TRYWAIT P1, [UR61+0x32450], R0 ;  /* 0x03245000ff0075a7 */ /* 0x0004e2000802017d */
[----:B------:R-:W-:Y:S05]  /*1a20*/  @!P0 BRA `(.L_x_4711) ;  /* 0x0000000000048947 */ /* 0x000fea0003800000 */
[----:B------:R-:W-:Y:S01]  /*1a30*/  BPT.TRAP 0x1 ;  /* 0x000000040000795c */ /* 0x000fe20000300000 */
.L_x_4711:
[----:B---3--:R-:W-:Y:S05]  /*1a40*/  @P1 BRA `(.L_x_4712) ;  /* 0x0000000000081947 */ /* 0x008fea0003800000 */
[----:B------:R-:W3:Y:S02]  /*1a50*/  SYNCS.PHASECHK.TRANS64.TRYWAIT P1, [UR61+0x32450], R0 ;  /* 0x03245000ff0075a7 */ /* 0x000ee4000802017d */
[----:B---3--:R-:W-:Y:S05]  /*1a60*/  @!P1 BRA `(.L_x_4713) ;  /* 0x000000fc009c9947 */ /* 0x008fea0003800000 */
.L_x_4712:
[----:B------:R-:W-:Y:S01]  /*1a70*/  UIADD3 UR4, UR61, 0x400, URZ ;  /* 0x000004003d047890 */ /* 0x000fe2000fffe03f */
[----:B------:R-:W-:Y:S01]  /*1a80*/  WARPGROUP.ARRIVE ;  /* 0x00000000000079c5 */ /* 0x000fe20000000000 */
[----:B------:R-:W-:-:S05]  /*1a90*/  ULOP3.LUT UR10, UR39, 0x10000, URZ, 0xfc, !UPT ;  /* 0x00010000270a7892 */ /* 0x000fca000f8efc3f */
[----:B------:R-:W3:Y:S01]  /*1aa0*/  S2R R4, SR_TID.X ;  /* 0x0000000000047919 */ /* 0x000ee20000002100 */
[----:B------:R-:W-:Y:S01]  /*1ab0*/  USHF.R.U32.HI UR4, URZ, 0x4, UR4 ;  /* 0x000000043f047899 */ /* 0x000fe20008011604 */
[----:B------:R-:W-:Y:S01]  /*1ac0*/  UMOV UR7, 0x40000040 ;  /* 0x4000004000077882 */ /* 0x000fe20000000000 */
[----:B------:R-:W-:Y:S02]  /*1ad0*/  UMOV UR9, 0x40000040 ;  /* 0x4000004000097882 */ /* 0x000fe40000000000 */
[----:B------:R-:W-:Y:S01]  /*1ae0*/  ULOP3.LUT UR60, UR4, 0x3fff, URZ, 0xc0, !UPT ;  /* 0x00003fff043c7892 */ /* 0x000fe2000f8ec03f */
[----:B------:R-:W-:Y:S01]  /*1af0*/  IMAD.U32 R9, RZ, RZ, UR7 ;  /* 0x00000007ff097e24 */ /* 0x000fe2000f8e00ff */
[----:B------:R-:W-:Y:S01]  /*1b00*/  UMOV UR6, UR10 ;  /* 0x0000000a00067c82 */ /* 0x000fe20008000000 */
[----:B------:R-:W-:Y:S01]  /*1b10*/  UMOV UR5, UR7 ;  /* 0x0000000700057c82 */ /* 0x000fe20008000000 */
[----:B------:R-:W-:Y:S01]  /*1b20*/  ULOP3.LUT UR39, UR60, 0x10000, URZ, 0xfc, !UPT ;  /* 0x000100003c277892 */ /* 0x000fe2000f8efc3f */
[----:B------:R-:W-:Y:S01]  /*1b30*/  MOV R8, UR6 ;  /* 0x0000000600087c02 */ /* 0x000fe20008000f00 */
[----:B------:R-:W-:Y:S01]  /*1b40*/  UMOV UR4, UR6 ;  /* 0x0000000600047c82 */ /* 0x000fe20008000000 */
[----:B------:R-:W-:Y:S01]  /*1b50*/  IMAD.U32 R7, RZ, RZ, UR9 ;  /* 0x00000009ff077e24 */ /* 0x000fe2000f8e00ff */
[----:B------:R-:W-:Y:S01]  /*1b60*/  UIADD3 UR12, UR10, 0x402, URZ ;  /* 0x000004020a0c7890 */ /* 0x000fe2000fffe03f */
[----:B------:R-:W-:-:S02]  /*1b70*/  UMOV UR13, 0x40000040 ;  /* 0x40000040000d7882 */ /* 0x000fc40000000000 */
[----:B------:R-:W-:Y:S01]  /*1b80*/  UMOV UR6, UR39 ;  /* 0x0000002700067c82 */ /* 0x000fe20008000000 */
[----:B------:R-:W-:Y:S01]  /*1b90*/  UIADD3 UR16, UR10, 0x404, URZ ;  /* 0x000004040a107890 */ /* 0x000fe2000fffe03f */
[----:B------:R-:W-:Y:S01]  /*1ba0*/  HGMMA.64x96x16.F32 R24, gdesc[UR4], R24, gsb0 ;  /* 0x01600000041879f0 */ /* 0x000fe20008000818 */
[----:B------:R-:W-:Y:S02]  /*1bb0*/  UIADD3 UR4, UR10, 0x2, URZ ;  /* 0x000000020a047890 */ /* 0x000fe4000fffe03f */
[----:B------:R-:W-:Y:S01]  /*1bc0*/  UIADD3 UR6, UR39, 0x2, URZ ;  /* 0x0000000227067890 */ /* 0x000fe2000fffe03f */
[----:B------:R-:W-:Y:S01]  /*1bd0*/  UMOV UR5, UR9 ;  /* 0x0000000900057c82 */ /* 0x000fe20008000000 */
[----:B------:R-:W-:Y:S01]  /*1be0*/  UMOV UR7, 0x40000040 ;  /* 0x4000004000077882 */ /* 0x000fe20000000000 */
[----:B------:R-:W-:Y:S02]  /*1bf0*/  UMOV UR9, 0x40000040 ;  /* 0x4000004000097882 */ /* 0x000fe40000000000 */
[----:B------:R-:W-:Y:S01]  /*1c00*/  UMOV UR8, UR4 ;  /* 0x0000000400087c82 */ /* 0x000fe20008000000 */
[----:B0-----:R-:W-:Y:S01]  /*1c10*/  IMAD.U32 R3, RZ, RZ, UR9 ;  /* 0x00000009ff037e24 */ /* 0x001fe2000f8e00ff */
[----:B------:R-:W-:Y:S01]  /*1c20*/  UMOV UR4, UR8 ;  /* 0x0000000800047c82 */ /* 0x000fe20008000000 */
[----:B------:R-:W-:Y:S01]  /*1c30*/  IMAD.U32 R6, RZ, RZ, UR8 ;  /* 0x00000008ff067e24 */ /* 0x000fe2000f8e00ff */
[----:B------:R-:W-:Y:S01]  /*1c40*/  UMOV UR17, 0x40000040 ;  /* 0x4000004000117882 */ /* 0x000fe20000000000 */
[----:B------:R-:W-:Y:S01]  /*1c50*/  UIADD3 UR20, UR10, 0x406, URZ ;  /* 0x000004060a147890 */ /* 0x000fe2000fffe03f */
[----:B---3--:R-:W-:Y:S01]  /*1c60*/  SHF.R.U32.HI R4, RZ, 0x7, R4 ;  /* 0x00000007ff047819 */ /* 0x008fe20000011604 */
[----:B------:R-:W-:Y:S01]  /*1c70*/  UMOV UR21, 0x40000040 ;  /* 0x4000004000157882 */ /* 0x000fe20000000000 */
[----:B------:R-:W-:Y:S01]  /*1c80*/  UIADD3 UR24, UR10, 0x800, URZ ;  /* 0x000008000a187890 */ /* 0x000fe2000fffe03f */
[----:B------:R-:W-:Y:S01]  /*1c90*/  UMOV UR25, 0x40000040 ;  /* 0x4000004000197882 */ /* 0x000fe20000000000 */
[----:B------:R-:W-:Y:S01]  /*1ca0*/  UIADD3 UR28, UR10, 0x802, URZ ;  /* 0x000008020a1c7890 */ /* 0x000fe2000fffe03f */
[----:B------:R-:W-:Y:S01]  /*1cb0*/  IADD3 R20, -R4, 0xb, RZ ;  /* 0x0000000b04147810 */ /* 0x000fe20007ffe1ff */
        /* <DEDUP_REMOVED lines=11> */
[----:B------:R-:W-:-:S02]  /*1d70*/  UMOV UR15, 0x40000040 ;  /* 0x40000040000f7882 */ /* 0x000fc40000000000 */
[----:B------:R-:W-:Y:S01]  /*1d80*/  IMAD.U32 R17, RZ, RZ, UR15 ;  /* 0x0000000fff117e24 */ /* 0x000fe2000f8e00ff */
[----:B------:R-:W-:Y:S02]  /*1d90*/  WARPGROUP.DEPBAR.LE gsb0, 0x0 ;  /* 0x00008000000079c5 */ /* 0x000fe40000010000 */
[----:B------:R-:W-:-:S06]  /*1da0*/  WARPGROUP.ARRIVE ;  /* 0x00000000000079c5 */ /* 0x000fcc0000000000 */
[----:B------:R-:W-:Y:S01]  /*1db0*/  HGMMA.64x96x16.F32 R24, gdesc[UR4], R24, gsb0 ;  /* 0x01600000041879f0 */ /* 0x000fe20008000818 */
        /* <DEDUP_REMOVED lines=8> */
[----:B------:R-:W-:Y:S01]  /*1e40*/  MOV R2, UR8 ;  /* 0x0000000800027c02 */ /* 0x000fe20008000f00 */
[----:B------:R-:W-:-:S02]  /*1e50*/  WARPGROUP.DEPBAR.LE gsb0, 0x0 ;  /* 0x00008000000079c5 */ /* 0x000fc40000010000 */
[----:B------:R-:W-:-:S06]  /*1e60*/  WARPGROUP.ARRIVE ;  /* 0x00000000000079c5 */ /* 0x000fcc0000000000 */
[----:B------:R-:W-:Y:S01]  /*1e70*/  HGMMA.64x96x16.F32 R24, gdesc[UR4], R24, gsb0 ;  /* 0x01600000041879f0 */ /* 0x000fe20008000818 */
[----:B------:R-:W-:Y:S02]  /*1e80*/  UIADD3 UR4, UR10, 0x6, URZ ;  /* 0x000000060a047890 */ /* 0x000fe4000fffe03f */
[----:B------:R-:W-:Y:S01]  /*1e90*/  UIADD3 UR6, UR39, 0x6, URZ ;  /* 0x0000000627067890 */ /* 0x000fe2000fffe03f */
[----:B------:R-:W-:Y:S01]  /*1ea0*/  UMOV UR5, UR9 ;  /* 0x0000000900057c82 */ /* 0x000fe20008000000 */
[----:B------:R-:W-:Y:S01]  /*1eb0*/  UMOV UR7, 0x40000040 ;  /* 0x4000004000077882 */ /* 0x000fe20000000000 */
[----:B------:R-:W-:Y:S02]  /*1ec0*/  UMOV UR9, 0x40000040 ;  /* 0x4000004000097882 */ /* 0x000fe40000000000 */
[----:B------:R-:W-:Y:S02]  /*1ed0*/  UMOV UR8, UR4 ;  /* 0x0000000400087c82 */ /* 0x000fe40008000000 */
[----:B------:R-:W-:Y:S01]  /*1ee0*/  UMOV UR4, UR8 ;  /* 0x0000000800047c82 */ /* 0x000fe20008000000 */
[----:B------:R-:W-:Y:S01]  /*1ef0*/  IMAD.U32 R18, RZ, RZ, UR8 ;  /* 0x00000008ff127e24 */ /* 0x000fe2000f8e00ff */
[----:B------:R-:W-:Y:S01]  /*1f00*/  UIADD3 UR8, UR10, 0x400, URZ ;  /* 0x000004000a087890 */ /* 0x000fe2000fffe03f */
[----:B------:R-:W-:-:S02]  /*1f10*/  WARPGROUP.DEPBAR.LE gsb0, 0x0 ;  /* 0x00008000000079c5 */ /* 0x000fc40000010000 */
        /* <DEDUP_REMOVED lines=88> */
[----:B------:R-:W-:Y:S03]  /*24a0*/  HGMMA.64x96x16.F32 R24, gdesc[UR4], R24, gsb0 ;  /* 0x01600000041879f0 */ /* 0x000fe60008000818 */
[----:B------:R-:W-:Y:S02]  /*24b0*/  WARPGROUP.DEPBAR.LE gsb0, 0x0 ;  /* 0x00008000000079c5 */ /* 0x000fe40000010000 */
[----:B------:R0:W-:Y:S06]  /*24c0*/  BAR.ARV R20, 0x100 ;  /* 0x000400140000751d */ /* 0x0001ec0000002000 */
[----:B------:R-:W-:Y:S05]  /*24d0*/  @!P0 BRA `(.L_x_4714) ;  /* 0x0000000000048947 */ /* 0x000fea0003800000 */
[----:B------:R-:W-:Y:S01]  /*24e0*/  BPT.TRAP 0x1 ;  /* 0x000000040000795c */ /* 0x000fe20000300000 */
.L_x_4714:
[----:B------:R-:W-:Y:S01]  /*24f0*/  LOP3.LUT R5, R72, 0xffffff80, RZ, 0xc0, !PT ;  /* 0xffffff8048057812 */ /* 0x000fe200078ec0ff */
[----:B------:R-:W-:Y:S01]  /*2500*/  ULDC UR5, c[0x0][0xad0] ;  /* 0x0002b40000057ab9 */ /* 0x000fe20000000800 */
[----:B------:R-:W-:Y:S01]  /*2510*/  LEA.HI R73, R73, R152, RZ, 0x2 ;  /* 0x0000009849497211 */ /* 0x000fe200078f10ff */
[----:B------:R-:W-:Y:S01]  /*2520*/  FMUL.FTZ R24, R24, UR5 ;  /* 0x0000000518187c20 */ /* 0x000fe20008410000 */
[----:B------:R-:W-:Y:S01]  /*2530*/  FMUL.FTZ R25, R25, UR5 ;  /* 0x0000000519197c20 */ /* 0x000fe20008410000 */
[----:B------:R-:W-:Y:S02]  /*2540*/  IMAD.IADD R5, R152, 0x1, -R5 ;  /* 0x0000000198057824 */ /* 0x000fe400078e0a05 */
[----:B------:R-:W-:Y:S01]  /*2550*/  FMUL.FTZ R26, R26, UR5 ;  /* 0x000000051a1a7c20 */ /* 0x000fe20008410000 */
[----:B------:R3:W4:Y:S01]  /*2560*/  MUFU.TANH R75, R24 ;  /* 0x00000018004b7308 */ /* 0x0007220000002400 */
[----:B------:R-:W-:Y:S01]  /*2570*/  LOP3.LUT R73, R73, 0xfffffffc, RZ, 0xc0, !PT ;  /* 0xfffffffc49497812 */ /* 0x000fe200078ec0ff */
[----:B------:R-:W-:Y:S01]  /*2580*/  FMUL.FTZ R27, R27, UR5 ;  /* 0x000000051b1b7c20 */ /* 0x000fe20008410000 */
[----:B-12---:R-:W-:Y:S01]  /*2590*/  SHF.R.S32.HI R0, RZ, 0x1f, R5 ;  /* 0x0000001fff007819 */ /* 0x006fe20000011405 */
[----:B------:R-:W-:Y:S01]  /*25a0*/  UISETP.NE.AND UP0, UPT, UR57, URZ, UPT ;  /* 0x0000003f3900728c */ /* 0x000fe2000bf05270 */
[----:B------:R-:W-:Y:S01]  /*25b0*/  FMUL.FTZ R28, R28, UR5 ;  /* 0x000000051c1c7c20 */ /* 0x000fe20008410000 */
[----:B------:R-:W-:Y:S01]  /*25c0*/  IMAD.IADD R73, R152, 0x1, -R73 ;  /* 0x0000000198497824 */ /* 0x000fe200078e0a49 */
[CC--:B------:R-:W-:Y:S01]  /*25d0*/  LEA.HI R4, R0.reuse, R5.reuse, RZ, 0x2 ;  /* 0x0000000500047211 */ /* 0x0c0fe200078f10ff */
[----:B------:R1:W2:Y:S01]  /*25e0*/  MUFU.TANH R76, R25 ;  /* 0x00000019004c7308 */ /* 0x0002a20000002400 */
[----:B---3--:R-:W-:Y:S01]  /*25f0*/  LEA.HI R24, R0, R5, RZ, 0x5 ;  /* 0x0000000500187211 */ /* 0x008fe200078f28ff */
[----:B------:R-:W-:Y:S01]  /*2600*/  ULDC UR11, c[0x0][0x288] ;  /* 0x0000a200000b7ab9 */ /* 0x000fe20000000800 */
[----:B------:R-:W-:Y:S01]  /*2610*/  SHF.R.S32.HI R0, RZ, 0x2, R4 ;  /* 0x00000002ff007819 */ /* 0x000fe20000011404 */
[----:B------:R-:W-:Y:S01]  /*2620*/  FMUL.FTZ R36, R36, UR5 ;  /* 0x0000000524247c20 */ /* 0x000fe20008410000 */
[----:B------:R-:W-:Y:S01]  /*2630*/  SHF.R.S32.HI R24, RZ, 0x5, R24 ;  /* 0x00000005ff187819 */ /* 0x000fe20000011418 */
[----:B------:R-:W-:Y:S01]  /*2640*/  FMUL.FTZ R37, R37, UR5 ;  /* 0x0000000525257c20 */ /* 0x000fe20008410000 */
[----:B------:R-:W-:Y:S01]  /*2650*/  PLOP3.LUT P1, PT, PT, PT, UP0, 0x80, 0x0 ;  /* 0x000000000000781c */ /* 0x000fe20003f2f008 */
[----:B------:R3:W-:Y:S01]  /*2660*/  MUFU.TANH R77, R26 ;  /* 0x0000001a004d7308 */ /* 0x0007e20000002400 */
[----:B-1----:R-:W-:Y:S01]  /*2670*/  SHF.R.S32.HI R25, RZ, 0x1f, R4 ;  /* 0x0000001fff197819 */ /* 0x002fe20000011404 */
[----:B------:R-:W-:Y:S01]  /*2680*/  @UP0 ULDC UR4, c[0x0][0x44c] ;  /* 0x0001130000040ab9 */ /* 0x000fe20000000800 */
[----:B------:R-:W-:Y:S01]  /*2690*/  PLOP3.LUT P2, PT, PT, PT, UP0, 0x80, 0x0 ;  /* 0x000000000000781c */ /* 0x000fe20003f4f008 */
[----:B------:R-:W-:Y:S01]  /*26a0*/  FMUL.FTZ R29, R29, UR5 ;  /* 0x000000051d1d7c20 */ /* 0x000fe20008410000 */
[----:B------:R-:W-:Y:S01]  /*26b0*/  LEA.HI R25, R25, R0, RZ, 0x3 ;  /* 0x0000000019197211 */ /* 0x000fe200078f18ff */
[----:B------:R-:W-:Y:S01]  /*26c0*/  FMUL.FTZ R32, R32, UR5 ;  /* 0x0000000520207c20 */ /* 0x000fe20008410000 */
[----:B------:R-:W-:Y:S01]  /*26d0*/  LOP3.LUT R222, R4, 0x7ffffffc, RZ, 0xc0, !PT ;  /* 0x7ffffffc04de7812 */ /* 0x000fe200078ec0ff */
[----:B------:R1:W-:Y:S01]  /*26e0*/  MUFU.TANH R78, R27 ;  /* 0x0000001b004e7308 */ /* 0x0003e20000002400 */
[----:B---3--:R-:W-:Y:S01]  /*26f0*/  LEA.HI R26, R74, R74, RZ, 0x1 ;  /* 0x0000004a4a1a7211 */ /* 0x008fe200078f08ff */
[----:B------:R-:W-:Y:S01]  /*2700*/  FMUL.FTZ R33, R33, UR5 ;  /* 0x0000000521217c20 */ /* 0x000fe20008410000 */
[----:B------:R-:W-:Y:S01]  /*2710*/  LOP3.LUT R25, R25, 0xfffffff8, RZ, 0xc0, !PT ;  /* 0xfffffff819197812 */ /* 0x000fe200078ec0ff */
[----:B------:R-:W-:-:S02]  /*2720*/  IMAD.IADD R222, R5, 0x1, -R222 ;  /* 0x0000000105de7824 */ /* 0x000fc400078e0ade */
[----:B------:R-:W-:Y:S01]  /*2730*/  FMUL.FTZ R40, R40, UR5 ;  /* 0x0000000528287c20 */ /* 0x000fe20008410000 */
[----:B------:R-:W-:Y:S01]  /*2740*/  FMUL.FTZ R48, R48, UR5 ;  /* 0x0000000530307c20 */ /* 0x000fe20008410000 */
[----:B------:R-:W-:Y:S01]  /*2750*/  FMUL.FTZ R49, R49, UR5 ;  /* 0x0000000531317c20 */ /* 0x000fe20008410000 */
[----:B------:R-:W3:Y:S01]  /*2760*/  MUFU.TANH R28, R28 ;  /* 0x0000001c001c7308 */ /* 0x000ee20000002400 */
[----:B-1----:R-:W-:Y:S01]  /*2770*/  LOP3.LUT R27, R26, 0x3fffffe, RZ, 0xc0, !PT ;  /* 0x03fffffe1a1b7812 */ /* 0x002fe200078ec0ff */
[----:B------:R-:W-:Y:S01]  /*2780*/  FMUL.FTZ R41, R41, UR5 ;  /* 0x0000000529297c20 */ /* 0x000fe20008410000 */
[----:B------:R-:W-:Y:S01]  /*2790*/  LEA R26, R24, UR38, 0x4 ;  /* 0x00000026181a7c11 */ /* 0x000fe2000f8e20ff */
[----:B------:R-:W-:Y:S01]  /*27a0*/  FMUL.FTZ R44, R44, UR5 ;  /* 0x000000052c2c7c20 */ /* 0x000fe20008410000 */
[----:B------:R-:W-:Y:S01]  /*27b0*/  LEA.HI R24, R73, R73, RZ, 0x1 ;  /* 0x0000004949187211 */ /* 0x000fe200078f08ff */
[----:B------:R-:W-:Y:S01]  /*27c0*/  FMUL.FTZ R45, R45, UR5 ;  /* 0x000000052d2d7c20 */ /* 0x000fe20008410000 */
[----:B------:R-:W-:Y:S01]  /*27d0*/  IADD3 R27, R74, -R27, RZ ;  /* 0x8000001b4a1b7210 */ /* 0x000fe20007ffe0ff */
[----:B------:R-:W1:Y:S01]  /*27e0*/  MUFU.TANH R36, R36 ;  /* 0x0000002400247308 */ /* 0x000e620000002400 */
[----:B------:R-:W-:Y:S01]  /*27f0*/  IADD3 R26, R26, R0, -R25 ;  /* 0x000000001a1a7210 */ /* 0x000fe20007ffe819 */
[----:B------:R-:W-:Y:S01]  /*2800*/  FMUL.FTZ R52, R52, UR5 ;  /* 0x0000000534347c20 */ /* 0x000fe20008410000 */
[----:B------:R-:W-:Y:S01]  /*2810*/  LOP3.LUT R24, R24, 0x1ffffffe, RZ, 0xc0, !PT ;  /* 0x1ffffffe18187812 */ /* 0x000fe200078ec0ff */
[----:B------:R-:W-:Y:S01]  /*2820*/  FMUL.FTZ R60, R60, UR5 ;  /* 0x000000053c3c7c20 */ /* 0x000fe20008410000 */
[----:B------:R-:W-:Y:S01]  /*2830*/  FMUL.FTZ R61, R61, UR5 ;  /* 0x000000053d3d7c20 */ /* 0x000fe20008410000 */
[----:B------:R-:W-:-:S02]  /*2840*/  IMAD R27, R27, 0x40, R26 ;  /* 0x000000401b1b7824 */ /* 0x000fc400078e021a */
[----:B------:R-:W-:Y:S01]  /*2850*/  FMUL.FTZ R53, R53, UR5 ;  /* 0x0000000535357c20 */ /* 0x000fe20008410000 */
[----:B------:R-:W-:Y:S01]  /*2860*/  IMAD.IADD R24, R73, 0x1, -R24 ;  /* 0x0000000149187824 */ /* 0x000fe200078e0a18 */
[----:B------:R-:W5:Y:S01]  /*2870*/  MUFU.TANH R37, R37 ;  /* 0x0000002500257308 */ /* 0x000f620000002400 */
[----:B------:R-:W-:Y:S01]  /*2880*/  FMUL.FTZ R56, R56, UR5 ;  /* 0x0000000538387c20 */ /* 0x000fe20008410000 */
[----:B------:R-:W-:Y:S01]  /*2890*/  FMUL.FTZ R57, R57, UR5 ;  /* 0x0000000539397c20 */ /* 0x000fe20008410000 */
[----:B------:R-:W-:Y:S02]  /*28a0*/  IMAD R200, R24, 0x8, R27 ;  /* 0x0000000818c87824 */ /* 0x000fe400078e021b */
[----:B------:R-:W-:Y:S01]  /*28b0*/  FMUL.FTZ R64, R64, UR5 ;  /* 0x0000000540407c20 */ /* 0x000fe20008410000 */
[----:B------:R-:W-:Y:S01]  /*28c0*/  FMUL.FTZ R65, R65, UR5 ;  /* 0x0000000541417c20 */ /* 0x000fe20008410000 */
[----:B------:R-:W-:Y:S01]  /*28d0*/  FMUL.FTZ R30, R30, UR5 ;  /* 0x000000051e1e7c20 */ /* 0x000fe20008410000 */
[----:B------:R-:W-:Y:S01]  /*28e0*/  @P1 IMAD.HI.U32 R24, R200, UR4, RZ ;  /* 0x00000004c8181c27 */ /* 0x000fe2000f8e00ff */
[----:B------:R-:W-:Y:S01]  /*28f0*/  @UP0 ULDC UR4, c[0x0][0x450] ;  /* 0x0001140000040ab9 */ /* 0x000fe20000000800 */
[----:B------:R-:W-:Y:S01]  /*2900*/  MOV R0, R200 ;  /* 0x000000c800007202 */ /* 0x000fe20000000f00 */
[----:B------:R-:W0:Y:S01]  /*2910*/  MUFU.TANH R29, R29 ;  /* 0x0000001d001d7308 */ /* 0x000e220000002400 */
[----:B------:R-:W-:Y:S01]  /*2920*/  FMUL.FTZ R31, R31, UR5 ;  /* 0x000000051f1f7c20 */ /* 0x000fe20008410000 */
[----:B------:R-:W-:Y:S01]  /*2930*/  @P2 SHF.R.U32.HI R0, RZ, UR4, R24 ;  /* 0x00000004ff002c19 */ /* 0x000fe20008011618 */
[----:B------:R-:W-:Y:S01]  /*2940*/  UIMAD UR4, UR43, -0x60, UR42 ;  /* 0xffffffa02b0478a4 */ /* 0x000fe2000f8e022a */
[----:B------:R-:W-:Y:S01]  /*2950*/  FMUL.FTZ R34, R34, UR5 ;  /* 0x0000000522227c20 */ /* 0x000fe20008410000 */
[----:B------:R-:W-:Y:S01]  /*2960*/  FMUL.FTZ R35, R35, UR5 ;  /* 0x0000000523237c20 */ /* 0x000fe20008410000 */
[----:B------:R-:W-:Y:S01]  /*2970*/  FMUL.FTZ R38, R38, UR5 ;  /* 0x0000000526267c20 */ /* 0x000fe20008410000 */
[----:B------:R-:W4:Y:S01]  /*2980*/  SHFL.IDX PT, R24, R0, RZ, 0x1c1f ;  /* 0x001c1fff00187589 */ /* 0x000f2200000e0000 */
[----:B------:R-:W-:Y:S01]  /*2990*/  UIADD3 UR4, UR4, 0x60, URZ ;  /* 0x0000006004047890 */ /* 0x000fe2000fffe03f */
[----:B------:R-:W0:Y:S01]  /*29a0*/  MUFU.TANH R32, R32 ;  /* 0x0000002000207308 */ /* 0x000e220000002400 */
[----:B------:R-:W-:Y:S01]  /*29b0*/  FMUL.FTZ R39, R39, UR5 ;  /* 0x0000000527277c20 */ /* 0x000fe20008410000 */
[----:B------:R-:W2:Y:S01]  /*29c0*/  SHFL.IDX PT, R25, R0, 0x1, 0x1c1f ;  /* 0x003c1f0000197f89 */ /* 0x000ea200000e0000 */
        /* <DEDUP_REMOVED lines=8> */
[----:B------:R-:W-:Y:S02]  /*2a50*/  IMAD.U32 R5, RZ, RZ, UR11 ;  /* 0x0000000bff057e24 */ /* 0x000fe4000f8e00ff */
[----:B------:R-:W-:Y:S01]  /*2a60*/  FMUL.FTZ R51, R51, UR5 ;  /* 0x0000000533337c20 */ /* 0x000fe20008410000 */
[----:B------:R-:W-:Y:S01]  /*2a70*/  FMUL.FTZ R54, R54, UR5 ;  /* 0x0000000536367c20 */ /* 0x000fe20008410000 */
[----:B------:R-:W-:Y:S01]  /*2a80*/  FMUL.FTZ R55, R55, UR5 ;  /* 0x0000000537377c20 */ /* 0x000fe20008410000 */
[----:B------:R-:W-:Y:S01]  /*2a90*/  FMUL.FTZ R58, R58, UR5 ;  /* 0x000000053a3a7c20 */ /* 0x000fe20008410000 */
[----:B------:R-:W-:Y:S01]  /*2aa0*/  IADD3 R5, R4, 0x1, -R5 ;  /* 0x0000000104057810 */ /* 0x000fe20007ffe805 */
[----:B------:R-:W0:Y:S01]  /*2ab0*/  MUFU.TANH R40, R40 ;  /* 0x0000002800287308 */ /* 0x000e220000002400 */
[----:B------:R-:W-:Y:S01]  /*2ac0*/  FMUL.FTZ R59, R59, UR5 ;  /* 0x000000053b3b7c20 */ /* 0x000fe20008410000 */
[----:B------:R-:W-:Y:S01]  /*2ad0*/  FMUL.FTZ R62, R62, UR5 ;  /* 0x000000053e3e7c20 */ /* 0x000fe20008410000 */
[----:B------:R-:W-:Y:S01]  /*2ae0*/  FMUL.FTZ R63, R63, UR5 ;  /* 0x000000053f3f7c20 */ /* 0x000fe20008410000 */
[----:B------:R-:W-:Y:S01]  /*2af0*/  FMUL.FTZ R69, R69, UR5 ;  /* 0x0000000545457c20 */ /* 0x000fe20008410000 */
[-CC-:B----4-:R-:W-:Y:S01]  /*2b00*/  VIADDMNMX R24, R24, R5.reuse, R4.reuse, PT ;  /* 0x0000000518187246 */ /* 0x190fe20003800104 */
[----:B------:R-:W-:Y:S01]  /*2b10*/  FMUL.FTZ R66, R66, UR5 ;  /* 0x0000000542427c20 */ /* 0x000fe20008410000 */
[----:B------:R-:W-:Y:S01]  /*2b20*/  FMUL.FTZ R68, R68, UR5 ;  /* 0x0000000544447c20 */ /* 0x000fe20008410000 */
[----:B------:R-:W4:Y:S01]  /*2b30*/  MUFU.TANH R48, R48 ;  /* 0x0000003000307308 */ /* 0x000f220000002400 */
[C---:B------:R-:W-:Y:S01]  /*2b40*/  ISETP.GT.AND P1, PT, R24.reuse, RZ, PT ;  /* 0x000000ff1800720c */ /* 0x040fe20003f24270 */
[----:B------:R-:W-:Y:S01]  /*2b50*/  FMUL.FTZ R67, R67, UR5 ;  /* 0x0000000543437c20 */ /* 0x000fe20008410000 */
[----:B------:R-:W-:Y:S01]  /*2b60*/  ISETP.GT.AND P6, PT, R24, 0x1, PT ;  /* 0x000000011800780c */ /* 0x000fe20003fc4270 */
[----:B------:R-:W-:Y:S01]  /*2b70*/  FMUL.FTZ R70, R70, UR5 ;  /* 0x0000000546467c20 */ /* 0x000fe20008410000 */
[----:B--2---:R-:W-:Y:S01]  /*2b80*/  VIADDMNMX R25, R25, R5, R4, PT ;  /* 0x0000000519197246 */ /* 0x004fe20003800104 */
[----:B------:R-:W-:Y:S01]  /*2b90*/  FMUL.FTZ R71, R71, UR5 ;  /* 0x0000000547477c20 */ /* 0x000fe20008410000 */
[----:B------:R-:W-:Y:S01]  /*2ba0*/  ISETP.GT.AND P5, PT, R24, 0x8, PT ;  /* 0x000000081800780c */ /* 0x000fe20003fa4270 */
[----:B------:R-:W2:Y:S01]  /*2bb0*/  MUFU.TANH R49, R49 ;  /* 0x0000003100317308 */ /* 0x000ea20000002400 */
[----:B------:R-:W-:Y:S01]  /*2bc0*/  FSEL R0, R75, -INF , P1 ;  /* 0xff8000004b007808 */ /* 0x000fe20000800000 */
[----:B------:R-:W0:Y:S01]  /*2bd0*/  S2UR UR6, SR_CgaCtaId ;  /* 0x00000000000679c3 */ /* 0x000e220000008800 */
[----:B------:R-:W-:Y:S01]  /*2be0*/  FSEL R4, R76, -INF , P6 ;  /* 0xff8000004c047808 */ /* 0x000fe20003000000 */
[----:B------:R-:W-:Y:S01]  /*2bf0*/  ULDC UR10, c[0x0][0xa80] ;  /* 0x0002a000000a7ab9 */ /* 0x000fe20000000800 */
[C---:B------:R-:W-:Y:S01]  /*2c00*/  ISETP.GT.AND P1, PT, R24.reuse, 0x18, PT ;  /* 0x000000181800780c */ /* 0x040fe20003f24270 */
[----:B------:R-:W-:Y:S01]  /*2c10*/  UIADD3 UR4, UR61, 0x32440, URZ ;  /* 0x000324403d047890 */ /* 0x000fe2000fffe03f */
[C---:B------:R-:W-:Y:S01]  /*2c20*/  ISETP.GT.AND P6, PT, R24.reuse, 0x19, PT ;  /* 0x000000191800780c */ /* 0x040fe20003fc4270 */
[----:B------:R-:W2:Y:S01]  /*2c30*/  MUFU.TANH R41, R41 ;  /* 0x0000002900297308 */ /* 0x000ea20000002400 */
[C---:B------:R-:W-:Y:S01]  /*2c40*/  ISETP.GT.AND P3, PT, R24.reuse, 0x9, PT ;  /* 0x000000091800780c */ /* 0x040fe20003f64270 */
[----:B------:R-:W-:Y:S01]  /*2c50*/  ULOP3.LUT UR60, UR60, 0x3000000, URZ, 0xfc, !UPT ;  /* 0x030000003c3c7892 */ /* 0x000fe2000f8efc3f */
[C---:B------:R-:W-:Y:S01]  /*2c60*/  ISETP.GT.AND P4, PT, R24.reuse, 0x10, PT ;  /* 0x000000101800780c */ /* 0x040fe20003f84270 */
[----:B------:R-:W-:Y:S01]  /*2c70*/  UMOV UR7, 0x40000040 ;  /* 0x4000004000077882 */ /* 0x000fe20000000000 */
[----:B------:R-:W-:-:S02]  /*2c80*/  ISETP.GT.AND P2, PT, R24, 0x11, PT ;  /* 0x000000111800780c */ /* 0x000fc40003f44270 */
[----:B---3--:R-:W-:Y:S01]  /*2c90*/  FSEL R26, R28, -INF , P5 ;  /* 0xff8000001c1a7808 */ /* 0x008fe20002800000 */
[----:B------:R-:W3:Y:S01]  /*2ca0*/  MUFU.TANH R44, R44 ;  /* 0x0000002c002c7308 */ /* 0x000ee20000002400 */
[----:B------:R-:W-:Y:S02]  /*2cb0*/  ISETP.GT.AND P5, PT, R24, 0x20, PT ;  /* 0x000000201800780c */ /* 0x000fe40003fa4270 */
[----:B-1----:R-:W-:Y:S02]  /*2cc0*/  FSEL R166, R36, -INF , P1 ;  /* 0xff80000024a67808 */ /* 0x002fe40000800000 */
[----:B-----5:R-:W-:Y:S02]  /*2cd0*/  FSEL R164, R37, -INF , P6 ;  /* 0xff80000025a47808 */ /* 0x020fe40003000000 */
[C---:B------:R-:W-:Y:S01]  /*2ce0*/  ISETP.GT.AND P1, PT, R24.reuse, 0x30, PT ;  /* 0x000000301800780c */ /* 0x040fe20003f24270 */
[----:B------:R-:W1:Y:S01]  /*2cf0*/  MUFU.TANH R45, R45 ;  /* 0x0000002d002d7308 */ /* 0x000e620000002400 */
[----:B------:R-:W-:Y:S01]  /*2d00*/  ISETP.GT.AND P6, PT, R24, 0x31, PT ;  /* 0x000000311800780c */ /* 0x000fe20003fc4270 */
[----:B0-----:R-:W-:Y:S01]  /*2d10*/  UPRMT UR4, UR6, 0x654, UR4 ;  /* 0x0000065406047896 */ /* 0x001fe20008000004 */
[----:B------:R-:W-:-:S02]  /*2d20*/  FMNMX.FTZ R5, R0, R4, !PT ;  /* 0x0000000400057209 */ /* 0x000fc40007810000 */
[----:B------:R-:W-:Y:S01]  /*2d30*/  FSEL R28, R29, -INF , P3 ;  /* 0xff8000001d1c7808 */ /* 0x000fe20001800000 */
[----:B------:R-:W-:Y:S01]  /*2d40*/  UMOV UR6, UR60 ;  /* 0x0000003c00067c82 */ /* 0x000fe20008000000 */
[----:B------:R-:W-:Y:S01]  /*2d50*/  FSEL R162, R32, -INF , P4 ;  /* 0xff80000020a27808 */ /* 0x000fe20002000000 */
[----:B------:R-:W0:Y:S01]  /*2d60*/  MUFU.TANH R52, R52 ;  /* 0x0000003400347308 */ /* 0x000e220000002400 */
[----:B------:R-:W-:Y:S02]  /*2d70*/  FSEL R168, R33, -INF , P2 ;  /* 0xff80000021a87808 */ /* 0x000fe40001000000 */
[C---:B------:R-:W-:Y:S01]  /*2d80*/  ISETP.GT.AND P3, PT, R24.reuse, 0x21, PT ;  /* 0x000000211800780c */ /* 0x040fe20003f64270 */
[----:B------:R-:W-:Y:S01]  /*2d90*/  SYNCS.ARRIVE.TRANS64.RED.A1T0 RZ, [UR4], RZ ;  /* 0x000000ffffff79a7 */ /* 0x000fe20008100404 */
[C---:B------:R-:W-:Y:S02]  /*2da0*/  ISETP.GT.AND P4, PT, R24.reuse, 0x28, PT ;  /* 0x000000281800780c */ /* 0x040fe40003f84270 */
[----:B------:R-:W-:Y:S01]  /*2db0*/  ISETP.GT.AND P2, PT, R24, 0x29, PT ;  /* 0x000000291800780c */ /* 0x000fe20003f44270 */
[----:B------:R-:W5:Y:S01]  /*2dc0*/  MUFU.TANH R60, R60 ;  /* 0x0000003c003c7308 */ /* 0x000f620000002400 */
[----:B------:R-:W-:-:S02]  /*2dd0*/  FSEL R179, R40, -INF , P5 ;  /* 0xff80000028b37808 */ /* 0x000fc40002800000 */
[----:B------:R-:W-:Y:S02]  /*2de0*/  ISETP.GT.AND P5, PT, R24, 0x38, PT ;  /* 0x000000381800780c */ /* 0x000fe40003fa4270 */
[----:B----4-:R-:W-:Y:S02]  /*2df0*/  FSEL R228, R48, -INF , P1 ;  /* 0xff80000030e47808 */ /* 0x010fe40000800000 */
[----:B--2---:R-:W-:Y:S01]  /*2e00*/  FSEL R226, R49, -INF , P6 ;  /* 0xff80000031e27808 */ /* 0x004fe20003000000 */
[----:B------:R-:W2:Y:S01]  /*2e10*/  MUFU.TANH R61, R61 ;  /* 0x0000003d003d7308 */ /* 0x000ea20000002400 */
[C---:B------:R-:W-:Y:S02]  /*2e20*/  ISETP.GT.AND P1, PT, R24.reuse, 0x48, PT ;  /* 0x000000481800780c */ /* 0x040fe40003f24270 */
[----:B------:R-:W-:Y:S02]  /*2e30*/  ISETP.GT.AND P6, PT, R24, 0x49, PT ;  /* 0x000000491800780c */ /* 0x000fe40003fc4270 */
[----:B------:R-:W-:-:S02]  /*2e40*/  FMNMX.FTZ R5, R26, R5, !PT ;  /* 0x000000051a057209 */ /* 0x000fc40007810000 */
[----:B------:R-:W-:Y:S01]  /*2e50*/  FSEL R184, R41, -INF , P3 ;  /* 0xff80000029b87808 */ /* 0x000fe20001800000 */
[----:B------:R-:W4:Y:S01]  /*2e60*/  MUFU.TANH R53, R53 ;  /* 0x0000003500357308 */ /* 0x000f220000002400 */
[----:B---3--:R-:W-:Y:S02]  /*2e70*/  FSEL R188, R44, -INF , P4 ;  /* 0xff8000002cbc7808 */ /* 0x008fe40002000000 */
[----:B-1----:R-:W-:Y:S02]  /*2e80*/  FSEL R186, R45, -INF , P2 ;  /* 0xff8000002dba7808 */ /* 0x002fe40001000000 */
[C---:B------:R-:W-:Y:S02]  /*2e90*/  ISETP.GT.AND P3, PT, R24.reuse, 0x39, PT ;  /* 0x000000391800780c */ /* 0x040fe40003f64270 */
[C---:B------:R-:W-:Y:S01]  /*2ea0*/  ISETP.GT.AND P4, PT, R24.reuse, 0x40, PT ;  /* 0x000000401800780c */ /* 0x040fe20003f84270 */
[----:B------:R-:W1:Y:S01]  /*2eb0*/  MUFU.TANH R56, R56 ;  /* 0x0000003800387308 */ /* 0x000e620000002400 */
[----:B------:R-:W-:-:S02]  /*2ec0*/  ISETP.GT.AND P2, PT, R24, 0x41, PT ;  /* 0x000000411800780c */ /* 0x000fc40003f44270 */
[----:B0-----:R-:W-:Y:S02]  /*2ed0*/  FSEL R220, R52, -INF , P5 ;  /* 0xff80000034dc7808 */ /* 0x001fe40002800000 */
[----:B------:R-:W-:Y:S02]  /*2ee0*/  ISETP.GT.AND P5, PT, R24, 0x50, PT ;  /* 0x000000501800780c */ /* 0x000fe40003fa4270 */
[----:B-----5:R-:W-:Y:S01]  /*2ef0*/  FSEL R196, R60, -INF , P1 ;  /* 0xff8000003cc47808 */ /* 0x020fe20000800000 */
[----:B------:R-:W0:Y:S01]  /*2f00*/  MUFU.TANH R57, R57 ;  /* 0x0000003900397308 */ /* 0x000e220000002400 */
[----:B--2---:R-:W-:Y:S02]  /*2f10*/  FSEL R202, R61, -INF , P6 ;  /* 0xff8000003dca7808 */ /* 0x004fe40003000000 */
[----:B------:R-:W-:Y:S02]  /*2f20*/  FMNMX.FTZ R5, R28, R5, !PT ;  /* 0x000000051c057209 */ /* 0x000fe40007810000 */
[----:B------:R-:W-:-:S02]  /*2f30*/  ISETP.GT.AND P1, PT, R25, RZ, PT ;  /* 0x000000ff1900720c */ /* 0x000fc40003f24270 */
[----:B------:R-:W-:Y:S01]  /*2f40*/  ISETP.GT.AND P6, PT, R25, 0x1, PT ;  /* 0x000000011900780c */ /* 0x000fe20003fc4270 */
[----:B------:R-:W2:Y:S01]  /*2f50*/  MUFU.TANH R64, R64 ;  /* 0x0000004000407308 */ /* 0x000ea20000002400 */
[----:B----4-:R-:W-:Y:S02]  /*2f60*/  FSEL R218, R53, -INF , P3 ;  /* 0xff80000035da7808 */ /* 0x010fe40001800000 */
[----:B-1----:R-:W-:Y:S02]  /*2f70*/  FSEL R208, R56, -INF , P4 ;  /* 0xff80000038d07808 */ /* 0x002fe40002000000 */
[C---:B------:R-:W-:Y:S02]  /*2f80*/  ISETP.GT.AND P3, PT, R24.reuse, 0x51, PT ;  /* 0x000000511800780c */ /* 0x040fe40003f64270 */
[----:B------:R-:W-:Y:S01]  /*2f90*/  ISETP.GT.AND P4, PT, R24, 0x58, PT ;  /* 0x000000581800780c */ /* 0x000fe20003f84270 */
[----:B------:R-:W1:Y:S01]  /*2fa0*/  MUFU.TANH R65, R65 ;  /* 0x0000004100417308 */ /* 0x000e620000002400 */
[----:B0-----:R-:W-:-:S02]  /*2fb0*/  FSEL R192, R57, -INF , P2 ;  /* 0xff80000039c07808 */ /* 0x001fc40001000000 */
[----:B------:R-:W-:Y:S02]  /*2fc0*/  ISETP.GT.AND P2, PT, R24, 0x59, PT ;  /* 0x000000591800780c */ /* 0x000fe40003f44270 */
[----:B------:R-:W-:Y:S02]  /*2fd0*/  FMNMX.FTZ R5, R162, R5, !PT ;  /* 0x00000005a2057209 */ /* 0x000fe40007810000 */
[----:B------:R-:W-:Y:S01]  /*2fe0*/  FSEL R24, R77, -INF , P1 ;  /* 0xff8000004d187808 */ /* 0x000fe20000800000 */
[----:B------:R0:W3:Y:S01]  /*2ff0*/  MUFU.TANH R79, R30 ;  /* 0x0000001e004f7308 */ /* 0x0000e20000002400 */
[----:B--2---:R-:W-:Y:S02]  /*3000*/  FSEL R182, R64, -INF , P5 ;  /* 0xff80000040b67808 */ /* 0x004fe40002800000 */
[----:B------:R-:W-:Y:S02]  /*3010*/  ISETP.GT.AND P5, PT, R25, 0x8, PT ;  /* 0x000000081900780c */ /* 0x000fe40003fa4270 */
[----:B------:R-:W-:-:S02]  /*3020*/  FMNMX.FTZ R27, R168, R5, !PT ;  /* 0x00000005a81b7209 */ /* 0x000fc40007810000 */
[----:B------:R-:W-:Y:S01]  /*3030*/  ISETP.GT.AND P1, PT, R25, 0x10, PT ;  /* 0x000000101900780c */ /* 0x000fe20003f24270 */
[----:B------:R-:W2:Y:S01]  /*3040*/  MUFU.TANH R31, R31 ;  /* 0x0000001f001f7308 */ /* 0x000ea20000002400 */
[----:B0-----:R-:W-:Y:S02]  /*3050*/  FSEL R30, R78, -INF , P6 ;  /* 0xff8000004e1e7808 */ /* 0x001fe40003000000 */
[----:B-1----:R-:W-:Y:S02]  /*3060*/  FSEL R170, R65, -INF , P3 ;  /* 0xff80000041aa7808 */ /* 0x002fe40001800000 */
[----:B------:R-:W-:Y:S02]  /*3070*/  ISETP.GT.AND P3, PT, R25, 0x9, PT ;  /* 0x000000091900780c */ /* 0x000fe40003f64270 */
[----:B------:R-:W-:Y:S01]  /*3080*/  FMNMX.FTZ R5, R24, R30, !PT ;  /* 0x0000001e18057209 */ /* 0x000fe20007810000 */
[----:B------:R2:W0:Y:S01]  /*3090*/  MUFU.TANH R167, R34 ;  /* 0x0000002200a77308 */ /* 0x0004220000002400 */
[----:B---3--:R-:W-:-:S02]  /*30a0*/  FSEL R32, R79, -INF , P5 ;  /* 0xff8000004f207808 */ /* 0x008fc40002800000 */
[----:B------:R-:W-:Y:S02]  /*30b0*/  FMNMX.FTZ R27, R166, R27, !PT ;  /* 0x0000001ba61b7209 */ /* 0x000fe40007810000 */
[----:B------:R-:W-:Y:S02]  /*30c0*/  FMNMX.FTZ R5, R32, R5, !PT ;  /* 0x0000000520057209 */ /* 0x000fe40007810000 */
[----:B------:R-:W-:Y:S01]  /*30d0*/  ISETP.GT.AND P6, PT, R25, 0x11, PT ;  /* 0x000000111900780c */ /* 0x000fe20003fc4270 */
[----:B------:R-:W1:Y:S01]  /*30e0*/  MUFU.TANH R35, R35 ;  /* 0x0000002300237308 */ /* 0x000e620000002400 */
[----:B--2---:R-:W-:Y:S02]  /*30f0*/  FSEL R34, R31, -INF , P3 ;  /* 0xff8000001f227808 */ /* 0x004fe40001800000 */
[----:B------:R-:W-:Y:S02]  /*3100*/  ISETP.GT.AND P5, PT, R25, 0x18, PT ;  /* 0x000000181900780c */ /* 0x000fe40003fa4270 */
[----:B------:R-:W-:-:S02]  /*3110*/  FMNMX.FTZ R36, R34, R5, !PT ;  /* 0x0000000522247209 */ /* 0x000fc40007810000 */
[----:B------:R-:W-:Y:S01]  /*3120*/  ISETP.GT.AND P3, PT, R25, 0x19, PT ;  /* 0x000000191900780c */ /* 0x000fe20003f64270 */
[----:B------:R2:W3:Y:S01]  /*3130*/  MUFU.TANH R183, R38 ;  /* 0x0000002600b77308 */ /* 0x0004e20000002400 */
[----:B0-----:R-:W-:Y:S02]  /*3140*/  FSEL R167, R167, -INF , P1 ;  /* 0xff800000a7a77808 */ /* 0x001fe40000800000 */
[----:B------:R-:W-:Y:S02]  /*3150*/  ISETP.GT.AND P1, PT, R25, 0x20, PT ;  /* 0x000000201900780c */ /* 0x000fe40003f24270 */
[----:B------:R-:W-:-:S03]  /*3160*/  FMNMX.FTZ R36, R167, R36, !PT ;  /* 0x00000024a7247209 */ /* 0x000fc60007810000 */
[----:B------:R-:W0:Y:S01]  /*3170*/  MUFU.TANH R39, R39 ;  /* 0x0000002700277308 */ /* 0x000e220000002400 */
[----:B--2---:R-:W-:Y:S02]  /*3180*/  FMNMX.FTZ R38, R164, R27, !PT ;  /* 0x0000001ba4267209 */ /* 0x004fe40007810000 */
[----:B-1----:R-:W-:Y:S02]  /*3190*/  FSEL R171, R35, -INF , P6 ;  /* 0xff80000023ab7808 */ /* 0x002fe40003000000 */
[----:B------:R-:W-:Y:S02]  /*31a0*/  FMNMX.FTZ R5, R179, R38, !PT ;  /* 0x00000026b3057209 */ /* 0x000fe40007810000 */
[----:B------:R-:W-:Y:S01]  /*31b0*/  FMNMX.FTZ R36, R171, R36, !PT ;  /* 0x00000024ab247209 */ /* 0x000fe20007810000 */
[----:B------:R-:W1:Y:S01]  /*31c0*/  MUFU.TANH R42, R42 ;  /* 0x0000002a002a7308 */ /* 0x000e620000002400 */
[----:B------:R-:W-:Y:S02]  /*31d0*/  FMNMX.FTZ R5, R184, R5, !PT ;  /* 0x00000005b8057209 */ /* 0x000fe40007810000 */
[----:B---3--:R-:W-:-:S02]  /*31e0*/  FSEL R183, R183, -INF , P5 ;  /* 0xff800000b7b77808 */ /* 0x008fc40002800000 */
[----:B------:R-:W-:Y:S02]  /*31f0*/  FMNMX.FTZ R5, R188, R5, !PT ;  /* 0x00000005bc057209 */ /* 0x000fe40007810000 */
[----:B------:R-:W-:Y:S01]  /*3200*/  FMNMX.FTZ R36, R183, R36, !PT ;  /* 0x00000024b7247209 */ /* 0x000fe20007810000 */
[----:B------:R-:W2:Y:S01]  /*3210*/  MUFU.TANH R43, R43 ;  /* 0x0000002b002b7308 */ /* 0x000ea20000002400 */
[----:B0-----:R-:W-:Y:S02]  /*3220*/  FSEL R189, R39, -INF , P3 ;  /* 0xff80000027bd7808 */ /* 0x001fe40001800000 */
[----:B------:R-:W-:Y:S02]  /*3230*/  FMNMX.FTZ R5, R186, R5, !PT ;  /* 0x00000005ba057209 */ /* 0x000fe40007810000 */
[----:B------:R-:W-:Y:S02]  /*3240*/  ISETP.GT.AND P6, PT, R25, 0x21, PT ;  /* 0x000000211900780c */ /* 0x000fe40003fc4270 */
[----:B------:R-:W-:Y:S01]  /*3250*/  FMNMX.FTZ R36, R189, R36, !PT ;  /* 0x00000024bd247209 */ /* 0x000fe20007810000 */
[----:B------:R-:W0:Y:S01]  /*3260*/  MUFU.TANH R46, R46 ;  /* 0x0000002e002e7308 */ /* 0x000e220000002400 */
[----:B-1----:R-:W-:-:S02]  /*3270*/  FSEL R181, R42, -INF , P1 ;  /* 0xff8000002ab57808 */ /* 0x002fc40000800000 */
[----:B------:R-:W-:Y:S02]  /*3280*/  FMNMX.FTZ R5, R228, R5, !PT ;  /* 0x00000005e4057209 */ /* 0x000fe40007810000 */
[----:B------:R-:W-:Y:S02]  /*3290*/  ISETP.GT.AND P5, PT, R25, 0x28, PT ;  /* 0x000000281900780c */ /* 0x000fe40003fa4270 */
[----:B------:R-:W-:Y:S01]  /*32a0*/  FMNMX.FTZ R36, R181, R36, !PT ;  /* 0x00000024b5247209 */ /* 0x000fe20007810000 */
[----:B------:R-:W1:Y:S01]  /*32b0*/  MUFU.TANH R47, R47 ;  /* 0x0000002f002f7308 */ /* 0x000e620000002400 */
[----:B--2---:R-:W-:Y:S02]  /*32c0*/  FSEL R187, R43, -INF , P6 ;  /* 0xff8000002bbb7808 */ /* 0x004fe40003000000 */
[----:B------:R-:W-:Y:S02]  /*32d0*/  FMNMX.FTZ R5, R226, R5, !PT ;  /* 0x00000005e2057209 */ /* 0x000fe40007810000 */
[----:B------:R-:W-:-:S02]  /*32e0*/  ISETP.GT.AND P3, PT, R25, 0x29, PT ;  /* 0x000000291900780c */ /* 0x000fc40003f64270 */
        /* <DEDUP_REMOVED lines=8> */
[C---:B------:R-:W-:Y:S02]  /*3370*/  ISETP.GT.AND P6, PT, R25.reuse, 0x31, PT ;  /* 0x000000311900780c */ /* 0x040fe40003fc4270 */
[----:B------:R-:W-:Y:S02]  /*3380*/  FMNMX.FTZ R5, R190, R5, !PT ;  /* 0x00000005be057209 */ /* 0x000fe40007810000 */
[C---:B------:R-:W-:Y:S01]  /*3390*/  ISETP.GT.AND P5, PT, R25.reuse, 0x38, PT ;  /* 0x000000381900780c */ /* 0x040fe20003fa4270 */
[----:B------:R-:W1:Y:S01]  /*33a0*/  MUFU.TANH R54, R54 ;  /* 0x0000003600367308 */ /* 0x000e620000002400 */
[----:B--2---:R-:W-:Y:S02]  /*33b0*/  FSEL R216, R50, -INF , P1 ;  /* 0xff80000032d87808 */ /* 0x004fe40000800000 */
[----:B------:R-:W-:Y:S02]  /*33c0*/  ISETP.GT.AND P3, PT, R25, 0x39, PT ;  /* 0x000000391900780c */ /* 0x000fe40003f64270 */
[----:B------:R-:W-:-:S02]  /*33d0*/  FMNMX.FTZ R5, R216, R5, !PT ;  /* 0x00000005d8057209 */ /* 0x000fc40007810000 */
[----:B------:R-:W-:Y:S01]  /*33e0*/  FMNMX.FTZ R27, R218, R27, !PT ;  /* 0x0000001bda1b7209 */ /* 0x000fe20007810000 */
[----:B------:R-:W2:Y:S01]  /*33f0*/  MUFU.TANH R55, R55 ;  /* 0x0000003700377308 */ /* 0x000ea20000002400 */
[----:B0-----:R-:W-:Y:S02]  /*3400*/  FSEL R214, R51, -INF , P6 ;  /* 0xff80000033d67808 */ /* 0x001fe40003000000 */
[----:B------:R-:W-:Y:S02]  /*3410*/  ISETP.GT.AND P1, PT, R25, 0x40, PT ;  /* 0x000000401900780c */ /* 0x000fe40003f24270 */
[----:B------:R-:W-:Y:S02]  /*3420*/  FMNMX.FTZ R5, R214, R5, !PT ;  /* 0x00000005d6057209 */ /* 0x000fe40007810000 */
[----:B------:R-:W-:Y:S01]  /*3430*/  FMNMX.FTZ R27, R208, R27, !PT ;  /* 0x0000001bd01b7209 */ /* 0x000fe20007810000 */
[----:B------:R-:W0:Y:S01]  /*3440*/  MUFU.TANH R58, R58 ;  /* 0x0000003a003a7308 */ /* 0x000e220000002400 */
[----:B-1----:R-:W-:-:S02]  /*3450*/  FSEL R212, R54, -INF , P5 ;  /* 0xff80000036d47808 */ /* 0x002fc40002800000 */
[----:B------:R-:W-:Y:S02]  /*3460*/  ISETP.GT.AND P6, PT, R25, 0x41, PT ;  /* 0x000000411900780c */ /* 0x000fe40003fc4270 */
[----:B------:R-:W-:Y:S02]  /*3470*/  FMNMX.FTZ R5, R212, R5, !PT ;  /* 0x00000005d4057209 */ /* 0x000fe40007810000 */
[----:B------:R-:W-:Y:S01]  /*3480*/  FMNMX.FTZ R27, R192, R27, !PT ;  /* 0x0000001bc01b7209 */ /* 0x000fe20007810000 */
        /* <DEDUP_REMOVED lines=17> */
[----:B------:R-:W-:Y:S02]  /*35a0*/  FMNMX.FTZ R36, R170, R27, !PT ;  /* 0x0000001baa247209 */ /* 0x000fe40007810000 */
[----:B------:R-:W-:-:S03]  /*35b0*/  FMNMX.FTZ R5, R198, R5, !PT ;  /* 0x00000005c6057209 */ /* 0x000fc60007810000 */
[----:B------:R-:W2:Y:S01]  /*35c0*/  MUFU.TANH R66, R66 ;  /* 0x0000004200427308 */ /* 0x000ea20000002400 */
[----:B0-----:R-:W-:-:S04]  /*35d0*/  FSEL R204, R63, -INF , P3 ;  /* 0xff8000003fcc7808 */ /* 0x001fc80001800000 */
[----:B------:R-:W-:-:S03]  /*35e0*/  FMNMX.FTZ R5, R204, R5, !PT ;  /* 0x00000005cc057209 */ /* 0x000fc60007810000 */
[----:B------:R-:W0:Y:S01]  /*35f0*/  MUFU.TANH R68, R68 ;  /* 0x0000004400447308 */ /* 0x000e220000002400 */
[----:B-1----:R-:W-:Y:S01]  /*3600*/  FSEL R180, R69, -INF , P2 ;  /* 0xff80000045b47808 */ /* 0x002fe20001000000 */
[----:B------:R1:W-:Y:S01]  /*3610*/  BAR.SYNC.DEFER_BLOCKING R224, 0x100 ;  /* 0x000400e00000751d */ /* 0x0003e20000010000 */
[----:B------:R-:W-:-:S05]  /*3620*/  ISETP.GT.AND P2, PT, R25, 0x51, PT ;  /* 0x000000511900780c */ /* 0x000fca0003f44270 */
[----:B------:R-:W3:Y:S01]  /*3630*/  MUFU.TANH R67, R67 ;  /* 0x0000004300437308 */ /* 0x000ee20000002400 */
[----:B--2---:R-:W-:Y:S02]  /*3640*/  FSEL R176, R66, -INF , P1 ;  /* 0xff80000042b07808 */ /* 0x004fe40000800000 */
[----:B------:R-:W-:Y:S02]  /*3650*/  ISETP.GT.AND P1, PT, R25, 0x58, PT ;  /* 0x000000581900780c */ /* 0x000fe40003f24270 */
[----:B------:R-:W-:-:S03]  /*3660*/  FMNMX.FTZ R5, R176, R5, !PT ;  /* 0x00000005b0057209 */ /* 0x000fc60007810000 */
[----:B------:R-:W2:Y:S01]  /*3670*/  MUFU.TANH R70, R70 ;  /* 0x0000004600467308 */ /* 0x000ea20000002400 */
[----:B0-----:R-:W-:-:S04]  /*3680*/  FSEL R173, R68, -INF , P4 ;  /* 0xff80000044ad7808 */ /* 0x001fc80002000000 */
[----:B------:R-:W-:-:S03]  /*3690*/  FMNMX.FTZ R27, R173, R36, !PT ;  /* 0x00000024ad1b7209 */ /* 0x000fc60007810000 */
[----:B------:R-:W0:Y:S01]  /*36a0*/  MUFU.TANH R71, R71 ;  /* 0x0000004700477308 */ /* 0x000e220000002400 */
[----:B---3--:R-:W-:Y:S02]  /*36b0*/  FSEL R172, R67, -INF , P2 ;  /* 0xff80000043ac7808 */ /* 0x008fe40001000000 */
[----:B------:R-:W-:Y:S02]  /*36c0*/  ISETP.GT.AND P2, PT, R25, 0x59, PT ;  /* 0x000000591900780c */ /* 0x000fe40003f44270 */
[----:B------:R-:W-:Y:S02]  /*36d0*/  FMNMX.FTZ R5, R172, R5, !PT ;  /* 0x00000005ac057209 */ /* 0x000fe40007810000 */
[----:B------:R-:W-:Y:S02]  /*36e0*/  FMNMX.FTZ R27, R180, R27, !PT ;  /* 0x0000001bb41b7209 */ /* 0x000fe40007810000 */
[----:B--2---:R-:W-:-:S03]  /*36f0*/  FSEL R174, R70, -INF , P1 ;  /* 0xff80000046ae7808 */ /* 0x004fc60000800000 */
[----:B------:R-:W2:Y:S01]  /*3700*/  SHFL.BFLY PT, R36, R27, 0x2, 0x1f ;  /* 0x0c401f001b247f89 */ /* 0x000ea200000e0000 */
[----:B------:R-:W-:Y:S02]  /*3710*/  FMNMX.FTZ R5, R174, R5, !PT ;  /* 0x00000005ae057209 */ /* 0x000fe40007810000 */
[----:B0-----:R-:W-:-:S04]  /*3720*/  FSEL R178, R71, -INF , P2 ;  /* 0xff80000047b27808 */ /* 0x001fc80001000000 */
[----:B------:R-:W-:-:S05]  /*3730*/  FMNMX.FTZ R5, R178, R5, !PT ;  /* 0x00000005b2057209 */ /* 0x000fca0007810000 */
[----:B------:R-:W0:Y:S01]  /*3740*/  SHFL.BFLY PT, R38, R5, 0x2, 0x1f ;  /* 0x0c401f0005267f89 */ /* 0x000e2200000e0000 */
[----:B--2---:R-:W-:-:S05]  /*3750*/  FMNMX.FTZ R36, R27, R36, !PT ;  /* 0x000000241b247209 */ /* 0x004fca0007810000 */
[----:B------:R-:W2:Y:S01]  /*3760*/  SHFL.BFLY PT, R25, R36, 0x1, 0x1f ;  /* 0x0c201f0024197f89 */ /* 0x000ea200000e0000 */
[----:B0-----:R-:W-:-:S05]  /*3770*/  FMNMX.FTZ R38, R5, R38, !PT ;  /* 0x0000002605267209 */ /* 0x001fca0007810000 */
[----:B------:R-:W0:Y:S01]  /*3780*/  SHFL.BFLY PT, R153, R38, 0x1, 0x1f ;  /* 0x0c201f0026997f89 */ /* 0x000e2200000e0000 */
[----:B--2---:R-:W-:-:S04]  /*3790*/  FMNMX.FTZ R152, R36, R25, !PT ;  /* 0x0000001924987209 */ /* 0x004fc80007810000 */
[C---:B------:R-:W-:Y:S01]  /*37a0*/  FSETP.NEU.FTZ.AND P1, PT, R152.reuse, -INF , PT ;  /* 0xff8000009800780b */ /* 0x040fe20003f3d000 */
[----:B------:R-:W-:-:S05]  /*37b0*/  FMUL.FTZ R175, R152, UR10 ;  /* 0x0000000a98af7c20 */ /* 0x000fca0008410000 */
[----:B------:R-:W-:Y:S02]  /*37c0*/  FSEL R175, R175, RZ, P1 ;  /* 0x000000ffafaf7208 */ /* 0x000fe40000800000 */
[----:B0-----:R-:W-:-:S03]  /*37d0*/  FMNMX.FTZ R153, R38, R153, !PT ;  /* 0x0000009926997209 */ /* 0x001fc60007810000 */
[--C-:B------:R-:W-:Y:S01]  /*37e0*/  FFMA.FTZ R5, R4, UR10, -R175.reuse ;  /* 0x0000000a04057c23 */ /* 0x100fe200080108af */
[--C-:B------:R-:W-:Y:S01]  /*37f0*/  FFMA.FTZ R0, R0, UR10, -R175.reuse ;  /* 0x0000000a00007c23 */ /* 0x100fe200080108af */
[--C-:B------:R-:W-:Y:S01]  /*3800*/  FFMA.FTZ R4, R26, UR10, -R175.reuse ;  /* 0x0000000a1a047c23 */ /* 0x100fe200080108af */
[C---:B------:R-:W-:Y:S01]  /*3810*/  FSETP.NEU.FTZ.AND P1, PT, R153.reuse, -INF , PT ;  /* 0xff8000009900780b */ /* 0x040fe20003f3d000 */
[----:B------:R-:W-:Y:S01]  /*3820*/  FMUL.FTZ R177, R153, UR10 ;  /* 0x0000000a99b17c20 */ /* 0x000fe20008410000 */
[--C-:B------:R-:W-:Y:S01]  /*3830*/  FFMA.FTZ R155, R28, UR10, -R175.reuse ;  /* 0x0000000a1c9b7c23 */ /* 0x100fe200080108af */
[----:B------:R-:W-:Y:S01]  /*3840*/  MUFU.EX2 R5, R5 ;  /* 0x0000000500057308 */ /* 0x000fe20000000800 */
[--C-:B------:R-:W-:Y:S01]  /*3850*/  FFMA.FTZ R169, R164, UR10, -R175.reuse ;  /* 0x0000000aa4a97c23 */ /* 0x100fe200080108af */
[--C-:B------:R-:W-:Y:S01]  /*3860*/  FFMA.FTZ R165, R168, UR10, -R175.reuse ;  /* 0x0000000aa8a57c23 */ /* 0x100fe200080108af */
[----:B------:R-:W-:Y:S01]  /*3870*/  FSEL R177, R177, RZ, P1 ;  /* 0x000000ffb1b17208 */ /* 0x000fe20000800000 */
[--C-:B------:R-:W-:Y:S01]  /*3880*/  FFMA.FTZ R162, R162, UR10, -R175.reuse ;  /* 0x0000000aa2a27c23 */ /* 0x100fe200080108af */
[--C-:B------:R-:W-:Y:S01]  /*3890*/  FFMA.FTZ R166, R166, UR10, -R175.reuse ;  /* 0x0000000aa6a67c23 */ /* 0x100fe200080108af */
[--C-:B------:R-:W-:Y:S01]  /*38a0*/  FFMA.FTZ R179, R179, UR10, -R175.reuse ;  /* 0x0000000ab3b37c23 */ /* 0x100fe200080108af */
[----:B------:R-:W-:Y:S01]  /*38b0*/  FFMA.FTZ R184, R184, UR10, -R175 ;  /* 0x0000000ab8b87c23 */ /* 0x000fe200080108af */
        /* <DEDUP_REMOVED lines=8> */
[----:B------:R-:W-:Y:S01]  /*3940*/  FFMA.FTZ R171, R189, UR10, -R177 ;  /* 0x0000000abdab7c23 */ /* 0x000fe200080108b1 */
[--C-:B------:R-:W-:Y:S01]  /*3950*/  FFMA.FTZ R183, R188, UR10, -R175.reuse ;  /* 0x0000000abcb77c23 */ /* 0x100fe200080108af */
[----:B------:R-:W-:Y:S01]  /*3960*/  FFMA.FTZ R188, R186, UR10, -R175 ;  /* 0x0000000ababc7c23 */ /* 0x000fe200080108af */
[--C-:B------:R-:W-:Y:S01]  /*3970*/  FFMA.FTZ R181, R181, UR10, -R177.reuse ;  /* 0x0000000ab5b57c23 */ /* 0x100fe200080108b1 */
[----:B------:R-:W-:Y:S01]  /*3980*/  MUFU.EX2 R4, R4 ;  /* 0x0000000400047308 */ /* 0x000fe20000000800 */
[--C-:B------:R-:W-:Y:S01]  /*3990*/  FFMA.FTZ R186, R187, UR10, -R177.reuse ;  /* 0x0000000abbba7c23 */ /* 0x100fe200080108b1 */
[--C-:B------:R-:W-:Y:S01]  /*39a0*/  FFMA.FTZ R185, R185, UR10, -R177.reuse ;  /* 0x0000000ab9b97c23 */ /* 0x100fe200080108b1 */
[----:B------:R-:W-:Y:S01]  /*39b0*/  FFMA.FTZ R190, R190, UR10, -R177 ;  /* 0x0000000abebe7c23 */ /* 0x000fe200080108b1 */
[--C-:B------:R-:W-:Y:S01]  /*39c0*/  FFMA.FTZ R187, R228, UR10, -R175.reuse ;  /* 0x0000000ae4bb7c23 */ /* 0x100fe200080108af */
[--C-:B------:R-:W-:Y:S01]  /*39d0*/  FFMA.FTZ R226, R226, UR10, -R175.reuse ;  /* 0x0000000ae2e27c23 */ /* 0x100fe200080108af */
[--C-:B------:R-:W-:Y:S01]  /*39e0*/  FFMA.FTZ R189, R220, UR10, -R175.reuse ;  /* 0x0000000adcbd7c23 */ /* 0x100fe200080108af */
[----:B------:R-:W-:Y:S01]  /*39f0*/  FFMA.FTZ R218, R218, UR10, -R175 ;  /* 0x0000000adada7c23 */ /* 0x000fe200080108af */
[----:B------:R-:W2:Y:S01]  /*3a00*/  MUFU.EX2 R155, R155 ;  /* 0x0000009b009b7308 */ /* 0x000ea20000000800 */
[----:B0-----:R-:W-:Y:S01]  /*3a10*/  F2FP.F16.F32.PACK_AB R156, R5, R0 ;  /* 0x00000000059c723e */ /* 0x001fe200000000ff */
        /* <DEDUP_REMOVED lines=14> */
[----:B------:R-:W0:Y:S01]  /*3b00*/  MUFU.EX2 R161, R161 ;  /* 0x000000a100a17308 */ /* 0x000e220000000800 */
[----:B--2---:R-:W-:Y:S01]  /*3b10*/  F2FP.F16.F32.PACK_AB R158, R155, R4 ;  /* 0x000000049b9e723e */ /* 0x004fe200000000ff */
        /* <DEDUP_REMOVED lines=8> */
[----:B------:R-:W-:-:S04]  /*3ba0*/  FADD.FTZ R5, R0, R5 ;  /* 0x0000000500057221 */ /* 0x000fc80000010000 */
[----:B------:R-:W-:Y:S02]  /*3bb0*/  FADD.FTZ R4, R4, R5 ;  /* 0x0000000504047221 */ /* 0x000fe40000010000 */
[----:B------:R-:W2:Y:S01]  /*3bc0*/  MUFU.EX2 R163, R163 ;  /* 0x000000a300a37308 */ /* 0x000ea20000000800 */
[----:B0-----:R-:W-:Y:S01]  /*3bd0*/  F2FP.F16.F32.PACK_AB R157, R161, R154 ;  /* 0x0000009aa19d723e */ /* 0x001fe200000000ff */
[----:B------:R-:W-:Y:S01]  /*3be0*/  FADD.FTZ R161, R154, R161 ;  /* 0x000000a19aa17221 */ /* 0x000fe20000010000 */
[----:B------:R-:W-:-:S05]  /*3bf0*/  FADD.FTZ R155, R155, R4 ;  /* 0x000000049b9b7221 */ /* 0x000fca0000010000 */
[----:B------:R-:W-:Y:S08]  /*3c00*/  MUFU.EX2 R162, R162 ;  /* 0x000000a200a27308 */ /* 0x000ff00000000800 */
[----:B------:R-:W0:Y:S01]  /*3c10*/  MUFU.EX2 R165, R165 ;  /* 0x000000a500a57308 */ /* 0x000e220000000800 */
[----:B--2---:R-:W-:Y:S01]  /*3c20*/  F2FP.F16.F32.PACK_AB R159, R163, R160 ;  /* 0x000000a0a39f723e */ /* 0x004fe200000000ff */
[----:B------:R-:W-:-:S03]  /*3c30*/  FADD.FTZ R160, R160, R161 ;  /* 0x000000a1a0a07221 */ /* 0x000fc60000010000 */
[----:B------:R-:W-:Y:S01]  /*3c40*/  WARPGROUP.ARRIVE ;  /* 0x00000000000079c5 */ /* 0x000fe20000000000 */
[----:B------:R-:W-:Y:S02]  /*3c50*/  FADD.FTZ R163, R163, R160 ;  /* 0x000000a0a3a37221 */ /* 0x000fe40000010000 */
[----:B------:R-:W-:Y:S03]  /*3c60*/  MUFU.EX2 R166, R166 ;  /* 0x000000a600a67308 */ /* 0x000fe60000000800 */
[----:B------:R-:W-:Y:S01]  /*3c70*/  HGMMA.64x256x16.F32 R24, R156, gdesc[UR4].tnspB, RZ, !UPT, gsb0 ;  /* 0x43e000049c187df0 */ /* 0x000fe2000c0008ff */
[----:B------:R-:W-:Y:S01]  /*3c80*/  UIADD3 UR6, UR60, 0x80, URZ ;  /* 0x000000803c067890 */ /* 0x000fe2000fffe03f */
[----:B------:R-:W-:-:S03]  /*3c90*/  UMOV UR7, 0x40000040 ;  /* 0x4000004000077882 */ /* 0x000fc60000000000 */
[----:B------:R-:W-:Y:S08]  /*3ca0*/  MUFU.EX2 R169, R169 ;  /* 0x000000a900a97308 */ /* 0x000ff00000000800 */
[----:B------:R-:W-:Y:S08]  /*3cb0*/  MUFU.EX2 R164, R164 ;  /* 0x000000a400a47308 */ /* 0x000ff00000000800 */
[----:B------:R-:W2:Y:S08]  /*3cc0*/  MUFU.EX2 R167, R167 ;  /* 0x000000a700a77308 */ /* 0x000eb00000000800 */
[----:B------:R-:W-:Y:S08]  /*3cd0*/  MUFU.EX2 R168, R168 ;  /* 0x000000a800a87308 */ /* 0x000ff00000000800 */
[----:B------:R-:W3:Y:S08]  /*3ce0*/  MUFU.EX2 R171, R171 ;  /* 0x000000ab00ab7308 */ /* 0x000ef00000000800 */
[----:B------:R-:W-:Y:S08]  /*3cf0*/  MUFU.EX2 R179, R179 ;  /* 0x000000b300b37308 */ /* 0x000ff00000000800 */
[----:B------:R-:W4:Y:S08]  /*3d00*/  MUFU.EX2 R184, R184 ;  /* 0x000000b800b87308 */ /* 0x000f300000000800 */
[----:B------:R-:W-:Y:S08]  /*3d10*/  MUFU.EX2 R183, R183 ;  /* 0x000000b700b77308 */ /* 0x000ff00000000800 */
[----:B------:R-:W-:Y:S08]  /*3d20*/  MUFU.EX2 R188, R188 ;  /* 0x000000bc00bc7308 */ /* 0x000ff00000000800 */
[----:B------:R-:W-:Y:S08]  /*3d30*/  MUFU.EX2 R181, R181 ;  /* 0x000000b500b57308 */ /* 0x000ff00000000800 */
[----:B------:R-:W5:Y:S08]  /*3d40*/  MUFU.EX2 R186, R186 ;  /* 0x000000ba00ba7308 */ /* 0x000f700000000800 */
        /* <DEDUP_REMOVED lines=24> */
[----:B0-----:R-:W-:Y:S01]  /*3ed0*/  F2FP.F16.F32.PACK_AB R156, R165, R162 ;  /* 0x000000a2a59c723e */ /* 0x001fe200000000ff */
[----:B------:R-:W-:Y:S01]  /*3ee0*/  FADD.FTZ R162, R162, R155 ;  /* 0x0000009ba2a27221 */ /* 0x000fe20000010000 */
[----:B--2---:R-:W-:Y:S01]  /*3ef0*/  F2FP.F16.F32.PACK_AB R157, R167, R164 ;  /* 0x000000a4a79d723e */ /* 0x004fe200000000ff */
[----:B------:R-:W-:Y:S01]  /*3f00*/  FADD.FTZ R164, R164, R163 ;  /* 0x000000a3a4a47221 */ /* 0x000fe20000010000 */
[----:B------:R-:W-:Y:S01]  /*3f10*/  F2FP.F16.F32.PACK_AB R158, R169, R166 ;  /* 0x000000a6a99e723e */ /* 0x000fe200000000ff */
[----:B------:R-:W0:Y:S01]  /*3f20*/  MUFU.EX2 R172, R172 ;  /* 0x000000ac00ac7308 */ /* 0x000e220000000800 */
[----:B---3--:R-:W-:Y:S01]  /*3f30*/  F2FP.F16.F32.PACK_AB R159, R171, R168 ;  /* 0x000000a8ab9f723e */ /* 0x008fe200000000ff */
        /* <DEDUP_REMOVED lines=11> */
[----:B------:R-:W2:Y:S01]  /*3ff0*/  MUFU.EX2 R177, R177 ;  /* 0x000000b100b17308 */ /* 0x000ea20000000800 */
[----:B------:R-:W-:Y:S02]  /*4000*/  WARPGROUP.DEPBAR.LE gsb0, 0x0 ;  /* 0x00008000000079c5 */ /* 0x000fe40000010000 */
[----:B----4-:R-:W-:Y:S01]  /*4010*/  F2FP.F16.F32.PACK_AB R156, R184, R179 ;  /* 0x000000b3b89c723e */ /* 0x010fe200000000ff */
[----:B------:R-:W-:Y:S01]  /*4020*/  FADD.FTZ R179, R179, R166 ;  /* 0x000000a6b3b37221 */ /* 0x000fe20000010000 */
[----:B-----5:R-:W-:Y:S01]  /*4030*/  F2FP.F16.F32.PACK_AB R157, R186, R181 ;  /* 0x000000b5ba9d723e */ /* 0x020fe200000000ff */
        /* <DEDUP_REMOVED lines=50> */
[C---:B0-----:R-:W-:Y:S01]  /*4360*/  F2FP.F16.F32.PACK_AB R157, R172.reuse, R175 ;  /* 0x000000afac9d723e */ /* 0x041fe200000000ff */
[----:B------:R-:W-:Y:S01]  /*4370*/  FADD.FTZ R175, R175, R198 ;  /* 0x000000c6afaf7221 */ /* 0x000fe20000010000 */
[----:B------:R-:W-:Y:S01]  /*4380*/  F2FP.F16.F32.PACK_AB R158, R173, R170 ;  /* 0x000000aaad9e723e */ /* 0x000fe200000000ff */
[----:B------:R-:W-:Y:S01]  /*4390*/  FADD.FTZ R203, R203, R182 ;  /* 0x000000b6cbcb7221 */ /* 0x000fe20000010000 */
[----:B--2---:R-:W-:Y:S01]  /*43a0*/  F2FP.F16.F32.PACK_AB R159, R177, R174 ;  /* 0x000000aeb19f723e */ /* 0x004fe200000000ff */
        /* <DEDUP_REMOVED lines=10> */
.L_x_4715:
[----:B------:R-:W-:Y:S01]  /*4450*/  UISETP.NE.AND UP0, UPT, UR57, URZ, UPT ;  /* 0x0000003f3900728c */ /* 0x000fe2000bf05270 */
[----:B------:R-:W-:Y:S01]  /*4460*/  R2UR UR7, R223 ;  /* 0x00000000df0772ca */ /* 0x000fe200000e0000 */
[----:B------:R-:W0:Y:S01]  /*4470*/  S2UR UR14, SR_CgaCtaId ;  /* 0x00000000000e79c3 */ /* 0x000e220000008800 */
[----:B------:R-:W-:-:S08]  /*4480*/  MOV R5, RZ ;  /* 0x000000ff00057202 */ /* 0x000fd00000000f00 */
[----:B------:R-:W-:Y:S01]  /*4490*/  @UP0 ULDC UR4, c[0x0][0x44c] ;  /* 0x0001130000040ab9 */ /* 0x000fe20000000800 */
[----:B------:R-:W-:Y:S01]  /*44a0*/  @UP0 ULDC UR6, c[0x0][0x450] ;  /* 0x0001140000060ab9 */ /* 0x000fe20000000800 */
[----:B------:R-:W-:-:S04]  /*44b0*/  UIMAD.WIDE.U32 UR4, UR38, UR4, URZ ;  /* 0x00000004260472a5 */ /* 0x000fc8000f8e003f */
[----:B------:R-:W-:Y:S02]  /*44c0*/  @UP0 USHF.R.U32.HI UR38, URZ, UR6, UR5 ;  /* 0x000000063f260299 */ /* 0x000fe40008011605 */
[----:B------:R-:W-:Y:S02]  /*44d0*/  UIADD3 UR6, UR61, 0x32460, URZ ;  /* 0x000324603d067890 */ /* 0x000fe4000fffe03f */
[----:B------:R-:W-:Y:S02]  /*44e0*/  UIADD3 UR4, UR38, -UR11, UR42 ;  /* 0x8000000b26047290 */ /* 0x000fe4000fffe02a */
[----:B------:R-:W-:Y:S02]  /*44f0*/  UIADD3 UR38, UR43, -0x2, URZ ;  /* 0xfffffffe2b267890 */ /* 0x000fe4000fffe03f */
[----:B------:R-:W-:Y:S02]  /*4500*/  UIMAD.WIDE UR4, UR4, 0x2aaaaaab, URZ ;  /* 0x2aaaaaab040478a5 */ /* 0x000fe4000f8e023f */
[----:B0-----:R-:W-:-:S02]  /*4510*/  UPRMT UR6, UR14, 0x654, UR6 ;  /* 0x000006540e067896 */ /* 0x001fc40008000006 */
[----:B------:R-:W-:-:S04]  /*4520*/  USHF.R.U32.HI UR4, URZ, 0x1f, UR5 ;  /* 0x0000001f3f047899 */ /* 0x000fc80008011605 */
[----:B------:R-:W-:-:S03]  /*4530*/  ULEA.HI.SX32 UR4, UR5, UR4, 0x1c ;  /* 0x0000000405047291 */ /* 0x000fc6000f8fe23f */
[----:B------:R-:W-:Y:S01]  /*4540*/  SYNCS.ARRIVE.TRANS64.RED.A1T0 RZ, [UR6], RZ ;  /* 0x000000ffffff79a7 */ /* 0x000fe20008100406 */
[----:B------:R-:W-:-:S04]  /*4550*/  UISETP.LT.AND UP0, UPT, UR7, UR4, UPT ;  /* 0x000000040700728c */ /* 0x000fc8000bf01270 */
[----:B------:R-:W-:-:S03]  /*4560*/  USEL UR56, UR7, UR4, !UP0 ;  /* 0x0000000407387287 */ /* 0x000fc6000c000000 */
[----:B------:R-:W-:Y:S01]  /*4570*/  UMOV UR4, URZ ;  /* 0x0000003f00047c82 */ /* 0x000fe20008000000 */
[----:B------:R-:W-:-:S06]  /*4580*/  UISETP.GE.AND UP0, UPT, UR38, UR56, UPT ;  /* 0x000000382600728c */ /* 0x000fcc000bf06270 */
[----:B------:R-:W-:-:S13]  /*4590*/  PLOP3.LUT P1, PT, PT, PT, UP0, 0x80, 0x0 ;  /* 0x000000000000781c */ /* 0x000fda0003f2f008 */
[----:B------:R-:W-:Y:S05]  /*45a0*/  @!P1 BRA `(.L_x_4716) ;  /* 0x0000003000e49947 */ /* 0x000fea0003800000 */
[----:B------:R-:W-:Y:S01]  /*45b0*/  IMAD.MOV.U32 R201, RZ, RZ, R153 ;  /* 0x000000ffffc97224 */ /* 0x000fe200078e0099 */
[----:B------:R-:W-:Y:S01]  /*45c0*/  UMOV UR7, UR38 ;  /* 0x0000002600077c82 */ /* 0x000fe20008000000 */
[----:B------:R-:W-:Y:S01]  /*45d0*/  IMAD.MOV.U32 R202, RZ, RZ, R152 ;  /* 0x000000ffffca7224 */ /* 0x000fe200078e0098 */
[----:B------:R-:W-:Y:S01]  /*45e0*/  UMOV UR4, URZ ;  /* 0x0000003f00047c82 */ /* 0x000fe20008000000 */
[----:B------:R-:W-:-:S07]  /*45f0*/  IMAD.MOV.U32 R5, RZ, RZ, RZ ;  /* 0x000000ffff057224 */ /* 0x000fce00078e00ff */
.L_x_4727:
[----:B------:R-:W-:-:S04]  /*4600*/  UIADD3 UR4, UR4, 0x1, URZ ;  /* 0x0000000104047890 */ /* 0x000fc8000fffe03f */
[----:B------:R-:W-:-:S04]  /*4610*/  UISETP.NE.AND UP0, UPT, UR4, 0x2, UPT ;  /* 0x000000020400788c */ /* 0x000fc8000bf05270 */
[----:B------:R-:W-:Y:S02]  /*4620*/  USEL UR5, URZ, 0x1, UP0 ;  /* 0x000000013f057887 */ /* 0x000fe40008000000 */
[----:B------:R-:W-:-:S04]  /*4630*/  USEL UR4, UR4, URZ, UP0 ;  /* 0x0000003f04047287 */ /* 0x000fc80008000000 */
[----:B------:R-:W-:Y:S01]  /*4640*/  LOP3.LUT R5, R5, UR5, RZ, 0x3c, !PT ;  /* 0x0000000505057c12 */ /* 0x000fe2000f8e3cff */
[----:B------:R-:W-:Y:S07]  /*4650*/  @!P0 BRA `(.L_x_4717) ;  /* 0x0000000000048947 */ /* 0x000fee0003800000 */
[----:B------:R-:W-:Y:S01]  /*4660*/  BPT.TRAP 0x1 ;  /* 0x000000040000795c */ /* 0x000fe20000300000 */
.L_x_4717:
[----:B------:R-:W-:Y:S01]  /*4670*/  ULEA UR5, UR4, UR61, 0x3 ;  /* 0x0000003d04057291 */ /* 0x000fe2000f8e183f */
[----:B------:R-:W-:-:S08]  /*4680*/  SHF.L.U32 R20, R5, 0x1f, RZ ;  /* 0x0000001f05147819 */ /* 0x000fd000000006ff */
[----:B------:R0:W1:Y:S01]  /*4690*/  SYNCS.PHASECHK.TRANS64.TRYWAIT P1, [UR5+0x32430], R20 ;  /* 0x03243014ff0075a7 */ /* 0x0000620008020145 */
[----:B------:R-:W-:Y:S05]  /*46a0*/  @!P0 BRA `(.L_x_4718) ;  /* 0x0000000000048947 */ /* 0x000fea0003800000 */
[----:B------:R-:W-:Y:S01]  /*46b0*/  BPT.TRAP 0x1 ;  /* 0x000000040000795c */ /* 0x000fe20000300000 */
.L_x_4718:
[----:B-1----:R-:W-:Y:S05]  /*46c0*/  @P1 BRA `(.L_x_4719) ;  /* 0x0000000000081947 */ /* 0x002fea0003800000 */
[----:B------:R-:W1:Y:S02]  /*46d0*/  SYNCS.PHASECHK.TRANS64.TRYWAIT P1, [UR5+0x32430], R20 ;  /* 0x03243014ff0075a7 */ /* 0x000e640008020145 */
[----:B-1----:R-:W-:Y:S05]  /*46e0*/  @!P1 BRA `(.L_x_4720) ;  /* 0x000000d000949947 */ /* 0x002fea0003800000 */
.L_x_4719:
        /* <DEDUP_REMOVED lines=51> */
.L_x_4721:
[----:B------:R1:W2:Y:S01]  /*4a20*/  SYNCS.PHASECHK.TRANS64.TRYWAIT P1, [UR5+0x32450], R20 ;  /* 0x03245014ff0075a7 */ /* 0x0002a20008020145 */
[----:B------:R-:W-:Y:S05]  /*4a30*/  @!P0 BRA `(.L_x_4722) ;  /* 0x0000000000048947 */ /* 0x000fea0003800000 */
[----:B------:R-:W-:Y:S01]  /*4a40*/  BPT.TRAP 0x1 ;  /* 0x000000040000795c */ /* 0x000fe20000300000 */
.L_x_4722:
[----:B--2---:R-:W-:Y:S05]  /*4a50*/  @P1 BRA `(.L_x_4723) ;  /* 0x0000000000081947 */ /* 0x004fea0003800000 */
[----:B------:R-:W2:Y:S02]  /*4a60*/  SYNCS.PHASECHK.TRANS64.TRYWAIT P1, [UR5+0x32450], R20 ;  /* 0x03245014ff0075a7 */ /* 0x000ea40008020145 */
[----:B--2---:R-:W-:Y:S05]  /*4a70*/  @!P1 BRA `(.L_x_4724) ;  /* 0x000000cc00c89947 */ /* 0x004fea0003800000 */
.L_x_4723:
[----:B012---:R-:W-:Y:S01]  /*4a80*/  MOV R20, UR45 ;  /* 0x0000002d00147c02 */ /* 0x007fe20008000f00 */
[----:B------:R-:W-:Y:S01]  /*4a90*/  UIMAD UR6, UR4, 0xc00, UR39 ;  /* 0x00000c00040678a4 */ /* 0x000fe2000f8e0227 */
[----:B------:R-:W-:Y:S01]  /*4aa0*/  MOV R203, UR44 ;  /* 0x0000002c00cb7c02 */ /* 0x000fe20008000f00 */
[----:B------:R-:W-:Y:S01]  /*4ab0*/  WARPGROUP.ARRIVE ;  /* 0x00000000000079c5 */ /* 0x000fe20000000000 */
[----:B------:R-:W-:Y:S01]  /*4ac0*/  R2UR UR44, R8 ;  /* 0x00000000082c72ca */ /* 0x000fe200000e0000 */
[----:B------:R-:W-:Y:S01]  /*4ad0*/  UMOV UR47, 0x40000040 ;  /* 0x40000040002f7882 */ /* 0x000fe20000000000 */
[----:B------:R-:W-:Y:S01]  /*4ae0*/  R2UR UR45, R9 ;  /* 0x00000000092d72ca */ /* 0x000fe200000e0000 */
[----:B------:R-:W-:Y:S01]  /*4af0*/  UIADD3 UR10, UR6, 0x2, URZ ;  /* 0x00000002060a7890 */ /* 0x000fe2000fffe03f */
[----:B------:R-:W-:Y:S01]  /*4b00*/  MOV R204, UR49 ;  /* 0x0000003100cc7c02 */ /* 0x000fe20008000f00 */
[----:B------:R-:W-:Y:S01]  /*4b10*/  UMOV UR46, UR6 ;  /* 0x00000006002e7c82 */ /* 0x000fe20008000000 */
[----:B------:R-:W-:Y:S01]  /*4b20*/  MOV R205, UR48 ;  /* 0x0000003000cd7c02 */ /* 0x000fe20008000f00 */
[----:B------:R-:W-:Y:S01]  /*4b30*/  UMOV UR51, 0x40000040 ;  /* 0x4000004000337882 */ /* 0x000fe20000000000 */
[----:B------:R-:W-:Y:S01]  /*4b40*/  R2UR UR48, R6 ;  /* 0x00000000063072ca */ /* 0x000fe200000e0000 */
[----:B------:R-:W-:Y:S01]  /*4b50*/  UMOV UR55, 0x40000040 ;  /* 0x4000004000377882 */ /* 0x000fe20000000000 */
[----:B------:R-:W-:Y:S01]  /*4b60*/  R2UR UR49, R7 ;  /* 0x00000000073172ca */ /* 0x000fe200000e0000 */
[----:B------:R-:W-:Y:S01]  /*4b70*/  UMOV UR50, UR10 ;  /* 0x0000000a00327c82 */ /* 0x000fe20008000000 */
[----:B------:R-:W-:Y:S01]  /*4b80*/  MOV R206, UR53 ;  /* 0x0000003500ce7c02 */ /* 0x000fe20008000f00 */
[----:B------:R-:W-:Y:S01]  /*4b90*/  UIADD3 UR10, UR6, 0x4, URZ ;  /* 0x00000004060a7890 */ /* 0x000fe2000fffe03f */
[----:B------:R-:W-:Y:S01]  /*4ba0*/  MOV R207, UR52 ;  /* 0x0000003400cf7c02 */ /* 0x000fe20008000f00 */
[----:B------:R-:W-:Y:S01]  /*4bb0*/  HGMMA.64x96x16.F32 R152, gdesc[UR44], R152, gsb0 ;  /* 0x016000002c9879f0 */ /* 0x000fe20008000898 */
[----:B------:R-:W-:Y:S01]  /*4bc0*/  R2UR UR52, R2 ;  /* 0x00000000023472ca */ /* 0x000fe200000e0000 */
[----:B------:R-:W-:Y:S01]  /*4bd0*/  UMOV UR59, 0x40000040 ;  /* 0x40000040003b7882 */ /* 0x000fe20000000000 */
[----:B------:R-:W-:Y:S01]  /*4be0*/  R2UR UR53, R3 ;  /* 0x00000000033572ca */ /* 0x000fe200000e0000 */
[----:B------:R-:W-:Y:S01]  /*4bf0*/  UMOV UR11, 0x40000040 ;  /* 0x40000040000b7882 */ /* 0x000fe20000000000 */
[----:B------:R-:W-:Y:S01]  /*4c00*/  UMOV UR54, UR10 ;  /* 0x0000000a00367c82 */ /* 0x000fe20008000000 */
[----:B------:R-:W-:Y:S01]  /*4c10*/  MOV R209, UR57 ;  /* 0x0000003900d17c02 */ /* 0x000fe20008000f00 */
[----:B------:R-:W-:Y:S01]  /*4c20*/  UIADD3 UR10, UR6, 0x6, URZ ;  /* 0x00000006060a7890 */ /* 0x000fe2000fffe03f */
[----:B------:R-:W-:Y:S01]  /*4c30*/  MOV R210, UR56 ;  /* 0x0000003800d27c02 */ /* 0x000fe20008000f00 */
[----:B------:R-:W-:Y:S01]  /*4c40*/  UIADD3 UR14, UR6, 0x302, URZ ;  /* 0x00000302060e7890 */ /* 0x000fe2000fffe03f */
[----:B------:R-:W-:Y:S01]  /*4c50*/  R2UR UR56, R18 ;  /* 0x00000000123872ca */ /* 0x000fe200000e0000 */
[----:B------:R-:W-:Y:S01]  /*4c60*/  UMOV UR15, 0x40000040 ;  /* 0x40000040000f7882 */ /* 0x000fe20000000000 */
[----:B------:R-:W-:Y:S01]  /*4c70*/  R2UR UR57, R19 ;  /* 0x00000000133972ca */ /* 0x000fe200000e0000 */
[----:B------:R-:W-:Y:S01]  /*4c80*/  UIADD3 UR18, UR6, 0x304, URZ ;  /* 0x0000030406127890 */ /* 0x000fe2000fffe03f */
[----:B------:R-:W-:Y:S01]  /*4c90*/  MOV R208, UR58 ;  /* 0x0000003a00d07c02 */ /* 0x000fe20008000f00 */
[----:B------:R-:W-:Y:S01]  /*4ca0*/  UMOV UR58, UR10 ;  /* 0x0000000a003a7c82 */ /* 0x000fe20008000000 */
[----:B------:R-:W-:Y:S01]  /*4cb0*/  UIADD3 UR10, UR6, 0x300, URZ ;  /* 0x00000300060a7890 */ /* 0x000fe2000fffe03f */
[----:B------:R-:W-:Y:S01]  /*4cc0*/  R2UR UR45, R20 ;  /* 0x00000000142d72ca */ /* 0x000fe200000e0000 */
[----:B------:R-:W-:Y:S01]  /*4cd0*/  UMOV UR19, 0x40000040 ;  /* 0x4000004000137882 */ /* 0x000fe20000000000 */
[----:B------:R-:W-:Y:S01]  /*4ce0*/  UIADD3 UR22, UR6, 0x306, URZ ;  /* 0x0000030606167890 */ /* 0x000fe2000fffe03f */
[----:B------:R-:W-:Y:S01]  /*4cf0*/  R2UR UR44, R203 ;  /* 0x00000000cb2c72ca */ /* 0x000fe200000e0000 */
[----:B------:R-:W-:Y:S01]  /*4d00*/  UMOV UR23, 0x40000040 ;  /* 0x4000004000177882 */ /* 0x000fe20000000000 */
[----:B------:R-:W-:Y:S01]  /*4d10*/  UIADD3 UR26, UR6, 0x600, URZ ;  /* 0x00000600061a7890 */ /* 0x000fe2000fffe03f */
[----:B------:R-:W0:Y:S01]  /*4d20*/  S2R R211, SR_TID.X ;  /* 0x0000000000d37919 */ /* 0x000e220000002100 */
        /* <DEDUP_REMOVED lines=25> */
[----:B------:R-:W-:Y:S01]  /*4ec0*/  UIADD3 UR6, UR6, 0x906, URZ ;  /* 0x0000090606067890 */ /* 0x000fe2000fffe03f */
[----:B------:R-:W-:Y:S02]  /*4ed0*/  WARPGROUP.DEPBAR.LE gsb0, 0x0 ;  /* 0x00008000000079c5 */ /* 0x000fe40000010000 */
[----:B------:R-:W-:-:S06]  /*4ee0*/  WARPGROUP.ARRIVE ;  /* 0x00000000000079c5 */ /* 0x000fcc0000000000 */
[----:B------:R-:W-:Y:S01]  /*4ef0*/  HGMMA.64x96x16.F32 R152, gdesc[UR56], R152, gsb0 ;  /* 0x01600000389879f0 */ /* 0x000fe20008000898 */
[----:B------:R-:W-:Y:S01]  /*4f00*/  R2UR UR56, R16 ;  /* 0x00000000103872ca */ /* 0x000fe200000e0000 */
[----:B------:R-:W-:Y:S01]  /*4f10*/  UMOV UR58, UR6 ;  /* 0x00000006003a7c82 */ /* 0x000fe20008000000 */
        /* <DEDUP_REMOVED lines=37> */
[----:B------:R-:W-:Y:S01]  /*5170*/  HGMMA.64x96x16.F32 R152, gdesc[UR56], R152, gsb0 ;  /* 0x01600000389879f0 */ /* 0x000fe20008000898 */
[----:B------:R-:W-:Y:S02]  /*5180*/  R2UR UR58, R208 ;  /* 0x00000000d03a72ca */ /* 0x000fe400000e0000 */
[----:B------:R-:W-:Y:S02]  /*5190*/  R2UR UR57, R209 ;  /* 0x00000000d13972ca */ /* 0x000fe400000e0000 */
[----:B------:R-:W-:Y:S01]  /*51a0*/  R2UR UR56, R210 ;  /* 0x00000000d23872ca */ /* 0x000fe200000e0000 */
[----:B------:R-:W-:Y:S02]  /*51b0*/  WARPGROUP.DEPBAR.LE gsb0, 0x0 ;  /* 0x00008000000079c5 */ /* 0x000fe40000010000 */
[----:B------:R0:W-:Y:S06]  /*51c0*/  BAR.ARV R20, 0x100 ;  /* 0x000400140000751d */ /* 0x0001ec0000002000 */
[----:B------:R-:W-:Y:S06]  /*51d0*/  @!P0 BRA `(.L_x_4725) ;  /* 0x0000000000048947 */ /* 0x000fec0003800000 */
[----:B------:R-:W-:Y:S01]  /*51e0*/  BPT.TRAP 0x1 ;  /* 0x000000040000795c */ /* 0x000fe20000300000 */
.L_x_4725:
[----:B------:R-:W-:Y:S01]  /*51f0*/  UISETP.NE.AND UP0, UPT, UR57, URZ, UPT ;  /* 0x0000003f3900728c */ /* 0x000fe2000bf05270 */
[----:B------:R-:W1:Y:S01]  /*5200*/  S2UR UR14, SR_CgaCtaId ;  /* 0x00000000000e79c3 */ /* 0x000e620000008800 */
[----:B------:R-:W-:Y:S01]  /*5210*/  ULDC UR6, c[0x0][0xad0] ;  /* 0x0002b40000067ab9 */ /* 0x000fe20000000800 */
[----:B------:R-:W-:Y:S01]  /*5220*/  ULDC UR11, c[0x0][0x2f0] ;  /* 0x0000bc00000b7ab9 */ /* 0x000fe20000000800 */
[----:B------:R-:W-:Y:S01]  /*5230*/  FMUL.FTZ R218, R158, UR6 ;  /* 0x000000069eda7c20 */ /* 0x000fe20008410000 */
[----:B------:R-:W-:Y:S01]  /*5240*/  FMUL.FTZ R221, R155, UR6 ;  /* 0x000000069bdd7c20 */ /* 0x000fe20008410000 */
[----:B------:R-:W-:Y:S01]  /*5250*/  PLOP3.LUT P1, PT, PT, PT, UP0, 0x80, 0x0 ;  /* 0x000000000000781c */ /* 0x000fe20003f2f008 */
[----:B------:R-:W-:Y:S01]  /*5260*/  FMUL.FTZ R155, R156, UR6 ;  /* 0x000000069c9b7c20 */ /* 0x000fe20008410000 */
[----:B------:R-:W-:Y:S01]  /*5270*/  PLOP3.LUT P2, PT, PT, PT, UP0, 0x80, 0x0 ;  /* 0x000000000000781c */ /* 0x000fe20003f4f008 */
[----:B------:R-:W-:Y:S01]  /*5280*/  FMUL.FTZ R156, R157, UR6 ;  /* 0x000000069d9c7c20 */ /* 0x000fe20008410000 */
[----:B------:R-:W-:Y:S01]  /*5290*/  MOV R157, R200 ;  /* 0x000000c8009d7202 */ /* 0x000fe20000000f00 */
[----:B------:R-:W-:Y:S01]  /*52a0*/  @UP0 ULDC UR10, c[0x0][0x44c] ;  /* 0x00011300000a0ab9 */ /* 0x000fe20000000800 */
[----:B------:R-:W-:Y:S01]  /*52b0*/  FMUL.FTZ R219, R159, UR6 ;  /* 0x000000069fdb7c20 */ /* 0x000fe20008410000 */
[----:B------:R-:W-:Y:S01]  /*52c0*/  FMUL.FTZ R206, R152, UR6 ;  /* 0x0000000698ce7c20 */ /* 0x000fe20008410000 */
[----:B------:R-:W-:Y:S01]  /*52d0*/  FMUL.FTZ R211, R180, UR6 ;  /* 0x00000006b4d37c20 */ /* 0x000fe20008410000 */
[----:B------:R-:W-:Y:S01]  /*52e0*/  FMUL.FTZ R161, R161, UR6 ;  /* 0x00000006a1a17c20 */ /* 0x000fe20008410000 */
[----:B------:R-:W-:Y:S01]  /*52f0*/  FMUL.FTZ R204, R175, UR6 ;  /* 0x00000006afcc7c20 */ /* 0x000fe20008410000 */
[----:B------:R-:W-:Y:S01]  /*5300*/  FMUL.FTZ R180, R187, UR6 ;  /* 0x00000006bbb47c20 */ /* 0x000fe20008410000 */
[----:B------:R-:W-:Y:S01]  /*5310*/  FMUL.FTZ R208, R165, UR6 ;  /* 0x00000006a5d07c20 */ /* 0x000fe20008410000 */
[----:B------:R-:W-:Y:S01]  /*5320*/  @P1 IMAD.HI.U32 R158, R200, UR10, RZ ;  /* 0x0000000ac89e1c27 */ /* 0x000fe2000f8e00ff */
[----:B------:R-:W-:-:S03]  /*5330*/  @UP0 ULDC UR10, c[0x0][0x450] ;  /* 0x00011400000a0ab9 */ /* 0x000fc60000000800 */
[----:B------:R-:W-:Y:S01]  /*5340*/  FMUL.FTZ R165, R183, UR6 ;  /* 0x00000006b7a57c20 */ /* 0x000fe20008410000 */
[----:B------:R-:W-:Y:S01]  /*5350*/  FMUL.FTZ R205, R153, UR6 ;  /* 0x0000000699cd7c20 */ /* 0x000fe20008410000 */
[----:B------:R-:W-:Y:S01]  /*5360*/  IMAD.MOV.U32 R175, RZ, RZ, -0x2 ;  /* 0xfffffffeffaf7424 */ /* 0x000fe200078e00ff */
[----:B------:R-:W-:Y:S01]  /*5370*/  @P2 SHF.R.U32.HI R157, RZ, UR10, R158 ;  /* 0x0000000aff9d2c19 */ /* 0x000fe2000801169e */
[----:B------:R-:W-:Y:S01]  /*5380*/  UMOV UR10, 0x1 ;  /* 0x00000001000a7882 */ /* 0x000fe20000000000 */
[----:B------:R-:W-:Y:S01]  /*5390*/  FMUL.FTZ R183, R185, UR6 ;  /* 0x00000006b9b77c20 */ /* 0x000fe20008410000 */
[----:B------:R-:W-:Y:S01]  /*53a0*/  UIMAD UR10, UR7, -0x60, UR10 ;  /* 0xffffffa0070a78a4 */ /* 0x000fe2000f8e020a */
[----:B------:R-:W-:Y:S01]  /*53b0*/  FMUL.FTZ R207, R164, UR6 ;  /* 0x00000006a4cf7c20 */ /* 0x000fe20008410000 */
[----:B------:R-:W2:Y:S01]  /*53c0*/  SHFL.IDX PT, R159, R157, RZ, 0x1c1f ;  /* 0x001c1fff9d9f7589 */ /* 0x000ea200000e0000 */
[----:B------:R-:W-:Y:S01]  /*53d0*/  FMUL.FTZ R185, R189, UR6 ;  /* 0x00000006bdb97c20 */ /* 0x000fe20008410000 */
[----:B------:R-:W3:Y:S01]  /*53e0*/  MUFU.TANH R206, R206 ;  /* 0x000000ce00ce7308 */ /* 0x000ee20000002400 */
[----:B------:R-:W-:Y:S01]  /*53f0*/  FMUL.FTZ R209, R173, UR6 ;  /* 0x00000006add17c20 */ /* 0x000fe20008410000 */
[----:B------:R-:W4:Y:S01]  /*5400*/  SHFL.IDX PT, R187, R157, 0x1, 0x1c1f ;  /* 0x003c1f009dbb7f89 */ /* 0x000f2200000e0000 */
[----:B------:R-:W-:-:S02]  /*5410*/  IMAD.U32 R189, RZ, RZ, UR11 ;  /* 0x0000000bffbd7e24 */ /* 0x000fc4000f8e00ff */
[----:B------:R-:W-:Y:S01]  /*5420*/  FMUL.FTZ R216, R163, UR6 ;  /* 0x00000006a3d87c20 */ /* 0x000fe20008410000 */
[----:B------:R-:W-:Y:S02]  /*5430*/  IMAD R158, R222, R175, UR10 ;  /* 0x0000000ade9e7e24 */ /* 0x000fe4000f8e02af */
[----:B------:R-:W-:Y:S01]  /*5440*/  FMUL.FTZ R163, R168, UR6 ;  /* 0x00000006a8a37c20 */ /* 0x000fe20008410000 */
[----:B------:R-:W-:Y:S01]  /*5450*/  FMUL.FTZ R176, R176, UR6 ;  /* 0x00000006b0b07c20 */ /* 0x000fe20008410000 */
[----:B------:R-:W5:Y:S01]  /*5460*/  MUFU.TANH R161, R161 ;  /* 0x000000a100a17308 */ /* 0x000f620000002400 */
[----:B------:R-:W-:Y:S02]  /*5470*/  IMAD R158, R189, UR58, R158 ;  /* 0x0000003abd9e7c24 */ /* 0x000fe4000f8e029e */
[----:B------:R-:W-:Y:S01]  /*5480*/  FMUL.FTZ R220, R154, UR6 ;  /* 0x000000069adc7c20 */ /* 0x000fe20008410000 */
[----:B------:R-:W-:Y:S01]  /*5490*/  ULDC UR10, c[0x0][0x288] ;  /* 0x0000a200000a7ab9 */ /* 0x000fe20000000800 */
        /* <DEDUP_REMOVED lines=10> */
[--C-:B--2---:R-:W-:Y:S01]  /*5540*/  IADD3 R166, R159, -UR10, R158.reuse ;  /* 0x8000000a9fa67c10 */ /* 0x104fe2000fffe09e */
[----:B------:R-:W-:Y:S01]  /*5550*/  FMUL.FTZ R217, R162, UR6 ;  /* 0x00000006a2d97c20 */ /* 0x000fe20008410000 */
[----:B------:R-:W2:Y:S01]  /*5560*/  MUFU.TANH R155, R155 ;  /* 0x0000009b009b7308 */ /* 0x000ea20000002400 */
[----:B------:R-:W-:Y:S01]  /*5570*/  FMUL.FTZ R175, R197, UR6 ;  /* 0x00000006c5af7c20 */ /* 0x000fe20008410000 */
[----:B------:R-:W-:Y:S01]  /*5580*/  ISETP.GT.AND P1, PT, R166, RZ, PT ;  /* 0x000000ffa600720c */ /* 0x000fe20003f24270 */
[----:B------:R-:W-:Y:S01]  /*5590*/  FMUL.FTZ R210, R184, UR6 ;  /* 0x00000006b8d27c20 */ /* 0x000fe20008410000 */
[----:B------:R-:W-:Y:S01]  /*55a0*/  ISETP.GT.AND P4, PT, R166, 0x11, PT ;  /* 0x00000011a600780c */ /* 0x000fe20003f84270 */
[----:B------:R-:W-:Y:S01]  /*55b0*/  FMUL.FTZ R203, R174, UR6 ;  /* 0x00000006aecb7c20 */ /* 0x000fe20008410000 */
[----:B------:R-:W-:Y:S01]  /*55c0*/  ISETP.GT.AND P6, PT, R166, 0x1, PT ;  /* 0x00000001a600780c */ /* 0x000fe20003fc4270 */
[----:B------:R-:W-:Y:S01]  /*55d0*/  FMUL.FTZ R184, R188, UR6 ;  /* 0x00000006bcb87c20 */ /* 0x000fe20008410000 */
[----:B------:R-:W1:Y:S01]  /*55e0*/  MUFU.TANH R207, R207 ;  /* 0x000000cf00cf7308 */ /* 0x000e620000002400 */
[----:B---3--:R-:W-:Y:S01]  /*55f0*/  FSEL R159, R206, -INF , P1 ;  /* 0xff800000ce9f7808 */ /* 0x008fe20000800000 */
[----:B------:R-:W-:Y:S01]  /*5600*/  FMUL.FTZ R174, R196, UR6 ;  /* 0x00000006c4ae7c20 */ /* 0x000fe20008410000 */
[C---:B------:R-:W-:Y:S01]  /*5610*/  ISETP.GT.AND P5, PT, R166.reuse, 0x8, PT ;  /* 0x00000008a600780c */ /* 0x040fe20003fa4270 */
[----:B------:R-:W-:Y:S01]  /*5620*/  FMUL.FTZ R162, R179, UR6 ;  /* 0x00000006b3a27c20 */ /* 0x000fe20008410000 */
[----:B------:R-:W-:Y:S01]  /*5630*/  ISETP.GT.AND P1, PT, R166, 0x18, PT ;  /* 0x00000018a600780c */ /* 0x000fe20003f24270 */
[----:B------:R-:W-:Y:S01]  /*5640*/  FMUL.FTZ R179, R186, UR6 ;  /* 0x00000006bab37c20 */ /* 0x000fe20008410000 */
[----:B-----5:R-:W-:Y:S01]  /*5650*/  FSEL R206, R161, -INF , P4 ;  /* 0xff800000a1ce7808 */ /* 0x020fe20002000000 */
[----:B------:R-:W3:Y:S01]  /*5660*/  MUFU.TANH R209, R209 ;  /* 0x000000d100d17308 */ /* 0x000ee20000002400 */
[----:B------:R-:W-:Y:S01]  /*5670*/  ISETP.GT.AND P4, PT, R166, 0x29, PT ;  /* 0x00000029a600780c */ /* 0x000fe20003f84270 */
[----:B------:R-:W-:Y:S01]  /*5680*/  FMUL.FTZ R168, R194, UR6 ;  /* 0x00000006c2a87c20 */ /* 0x000fe20008410000 */
[----:B----4-:R-:W-:Y:S01]  /*5690*/  IADD3 R214, R187, -UR10, R158 ;  /* 0x8000000abbd67c10 */ /* 0x010fe2000fffe09e */
[----:B------:R-:W-:Y:S01]  /*56a0*/  FMUL.FTZ R152, R170, UR6 ;  /* 0x00000006aa987c20 */ /* 0x000fe20008410000 */
[----:B0-----:R-:W-:Y:S01]  /*56b0*/  FSEL R158, R205, -INF , P6 ;  /* 0xff800000cd9e7808 */ /* 0x001fe20003000000 */
[----:B------:R-:W-:Y:S01]  /*56c0*/  FMUL.FTZ R169, R195, UR6 ;  /* 0x00000006c3a97c20 */ /* 0x000fe20008410000 */
[----:B------:R-:W-:Y:S01]  /*56d0*/  ISETP.GT.AND P6, PT, R166, 0x19, PT ;  /* 0x00000019a600780c */ /* 0x000fe20003fc4270 */
[----:B------:R-:W0:Y:S01]  /*56e0*/  MUFU.TANH R208, R208 ;  /* 0x000000d000d07308 */ /* 0x000e220000002400 */
[----:B--2---:R-:W-:Y:S01]  /*56f0*/  FSEL R157, R155, -INF , P5 ;  /* 0xff8000009b9d7808 */ /* 0x004fe20002800000 */
[----:B------:R-:W-:Y:S01]  /*5700*/  FMUL.FTZ R181, R190, UR6 ;  /* 0x00000006beb57c20 */ /* 0x000fe20008410000 */
[----:B-1----:R-:W-:Y:S01]  /*5710*/  FSEL R207, R207, -INF , P1 ;  /* 0xff800000cfcf7808 */ /* 0x002fe20000800000 */
[----:B------:R-:W-:Y:S01]  /*5720*/  FMUL.FTZ R170, R198, UR6 ;  /* 0x00000006c6aa7c20 */ /* 0x000fe20008410000 */
[----:B------:R-:W-:Y:S01]  /*5730*/  ISETP.GT.AND P5, PT, R166, 0x20, PT ;  /* 0x00000020a600780c */ /* 0x000fe20003fa4270 */
[----:B------:R-:W-:Y:S01]  /*5740*/  FMUL.FTZ R164, R182, UR6 ;  /* 0x00000006b6a47c20 */ /* 0x000fe20008410000 */
[----:B------:R-:W-:Y:S01]  /*5750*/  ISETP.GT.AND P1, PT, R166, 0x30, PT ;  /* 0x00000030a600780c */ /* 0x000fe20003f24270 */
[----:B------:R-:W1:Y:S01]  /*5760*/  MUFU.TANH R163, R163 ;  /* 0x000000a300a37308 */ /* 0x000e620000002400 */
[----:B---3--:R-:W-:Y:S01]  /*5770*/  FSEL R197, R209, -INF , P4 ;  /* 0xff800000d1c57808 */ /* 0x008fe20002000000 */
[----:B------:R-:W-:Y:S01]  /*5780*/  FMUL.FTZ R213, R199, UR6 ;  /* 0x00000006c7d57c20 */ /* 0x000fe20008410000 */
[----:B------:R-:W-:Y:S01]  /*5790*/  ISETP.GT.AND P4, PT, R214, RZ, PT ;  /* 0x000000ffd600720c */ /* 0x000fe20003f84270 */
[----:B------:R-:W-:Y:S01]  /*57a0*/  FMUL.FTZ R182, R191, UR6 ;  /* 0x00000006bfb67c20 */ /* 0x000fe20008410000 */
[----:B------:R-:W-:Y:S01]  /*57b0*/  ISETP.GT.AND P2, PT, R166, 0x9, PT ;  /* 0x00000009a600780c */ /* 0x000fe20003f44270 */
[----:B------:R-:W-:Y:S01]  /*57c0*/  FMUL.FTZ R172, R192, UR6 ;  /* 0x00000006c0ac7c20 */ /* 0x000fe20008410000 */
[----:B------:R-:W-:Y:S01]  /*57d0*/  ISETP.GT.AND P3, PT, R166, 0x10, PT ;  /* 0x00000010a600780c */ /* 0x000fe20003f64270 */
[----:B------:R-:W2:Y:S01]  /*57e0*/  MUFU.TANH R176, R176 ;  /* 0x000000b000b07308 */ /* 0x000ea20000002400 */
[----:B0-----:R-:W-:Y:S01]  /*57f0*/  FSEL R208, R208, -INF , P6 ;  /* 0xff800000d0d07808 */ /* 0x001fe20003000000 */
[----:B------:R-:W-:Y:S01]  /*5800*/  FMUL.FTZ R173, R193, UR6 ;  /* 0x00000006c1ad7c20 */ /* 0x000fe20008410000 */
[----:B------:R-:W-:Y:S01]  /*5810*/  ISETP.GT.AND P6, PT, R166, 0x31, PT ;  /* 0x00000031a600780c */ /* 0x000fe20003fc4270 */
[----:B------:R-:W-:Y:S01]  /*5820*/  ULDC UR10, c[0x0][0xa80] ;  /* 0x0002a000000a7ab9 */ /* 0x000fe20000000800 */
[----:B------:R-:W-:-:S02]  /*5830*/  UIADD3 UR11, UR5, 0x32440, URZ ;  /* 0x00032440050b7890 */ /* 0x000fc4000fffe03f */
[----:B------:R-:W-:Y:S01]  /*5840*/  UIMAD UR6, UR4, 0xc00, UR60 ;  /* 0x00000c00040678a4 */ /* 0x000fe2000f8e023c */
[----:B------:R-:W0:Y:S01]  /*5850*/  MUFU.TANH R220, R220 ;  /* 0x000000dc00dc7308 */ /* 0x000e220000002400 */
[----:B-1----:R-:W-:Y:S01]  /*5860*/  FSEL R196, R163, -INF , P5 ;  /* 0xff800000a3c47808 */ /* 0x002fe20002800000 */
[----:B------:R-:W-:Y:S01]  /*5870*/  UPRMT UR11, UR14, 0x654, UR11 ;  /* 0x000006540e0b7896 */ /* 0x000fe2000800000b */
[----:B------:R-:W-:Y:S01]  /*5880*/  ISETP.GT.AND P5, PT, R166, 0x38, PT ;  /* 0x00000038a600780c */ /* 0x000fe20003fa4270 */
[----:B------:R-:W-:Y:S02]  /*5890*/  UMOV UR15, 0x40000040 ;  /* 0x40000040000f7882 */ /* 0x000fe40000000000 */
[----:B------:R-:W-:Y:S02]  /*58a0*/  UMOV UR14, UR6 ;  /* 0x00000006000e7c82 */ /* 0x000fe40008000000 */
[----:B------:R-:W1:Y:S01]  /*58b0*/  MUFU.TANH R156, R156 ;  /* 0x0000009c009c7308 */ /* 0x000e620000002400 */
[----:B--2---:R-:W-:-:S02]  /*58c0*/  FSEL R188, R176, -INF , P1 ;  /* 0xff800000b0bc7808 */ /* 0x004fc40000800000 */
[----:B------:R-:W-:Y:S01]  /*58d0*/  ISETP.GT.AND P1, PT, R214, 0x1, PT ;  /* 0x00000001d600780c */ /* 0x000fe20003f24270 */
[----:B------:R-:W-:Y:S04]  /*58e0*/  SYNCS.ARRIVE.TRANS64.RED.A1T0 RZ, [UR11], RZ ;  /* 0x000000ffffff79a7 */ /* 0x000fe8000810040b */
[----:B------:R-:W2:Y:S01]  /*58f0*/  MUFU.TANH R177, R177 ;  /* 0x000000b100b17308 */ /* 0x000ea20000002400 */
[----:B0-----:R-:W-:Y:S02]  /*5900*/  FSEL R163, R220, -INF , P4 ;  /* 0xff800000dca37808 */ /* 0x001fe40002000000 */
[----:B------:R-:W-:Y:S02]  /*5910*/  ISETP.GT.AND P4, PT, R214, 0x10, PT ;  /* 0x00000010d600780c */ /* 0x000fe40003f84270 */
[----:B------:R-:W-:-:S03]  /*5920*/  FMNMX.FTZ R176, R163, R201, !PT ;  /* 0x000000c9a3b07209 */ /* 0x000fc60007810000 */
[----:B------:R-:W0:Y:S01]  /*5930*/  MUFU.TANH R221, R221 ;  /* 0x000000dd00dd7308 */ /* 0x000e220000002400 */
[----:B-1----:R-:W-:Y:S02]  /*5940*/  FSEL R156, R156, -INF , P2 ;  /* 0xff8000009c9c7808 */ /* 0x002fe40001000000 */
[----:B------:R-:W-:-:S05]  /*5950*/  ISETP.GT.AND P2, PT, R166, 0x21, PT ;  /* 0x00000021a600780c */ /* 0x000fca0003f44270 */
[----:B------:R-:W1:Y:S01]  /*5960*/  MUFU.TANH R160, R160 ;  /* 0x000000a000a07308 */ /* 0x000e620000002400 */
[----:B--2---:R-:W-:Y:S02]  /*5970*/  FSEL R186, R177, -INF , P6 ;  /* 0xff800000b1ba7808 */ /* 0x004fe40003000000 */
[----:B------:R-:W-:-:S05]  /*5980*/  ISETP.GT.AND P6, PT, R214, 0x8, PT ;  /* 0x00000008d600780c */ /* 0x000fca0003fc4270 */
[----:B------:R-:W2:Y:S01]  /*5990*/  MUFU.TANH R167, R167 ;  /* 0x000000a700a77308 */ /* 0x000ea20000002400 */
[----:B0-----:R-:W-:Y:S02]  /*59a0*/  FSEL R155, R221, -INF , P1 ;  /* 0xff800000dd9b7808 */ /* 0x001fe40000800000 */
[----:B------:R-:W-:-:S05]  /*59b0*/  ISETP.GT.AND P1, PT, R214, 0x18, PT ;  /* 0x00000018d600780c */ /* 0x000fca0003f24270 */
[----:B------:R-:W0:Y:S01]  /*59c0*/  MUFU.TANH R211, R211 ;  /* 0x000000d300d37308 */ /* 0x000e220000002400 */
[----:B-1----:R-:W-:Y:S02]  /*59d0*/  FSEL R205, R160, -INF , P3 ;  /* 0xff800000a0cd7808 */ /* 0x002fe40001800000 */
[----:B------:R-:W-:-:S05]  /*59e0*/  ISETP.GT.AND P3, PT, R166, 0x28, PT ;  /* 0x00000028a600780c */ /* 0x000fca0003f64270 */
[----:B------:R-:W1:Y:S01]  /*59f0*/  MUFU.TANH R218, R218 ;  /* 0x000000da00da7308 */ /* 0x000e620000002400 */
[----:B--2---:R-:W-:Y:S02]  /*5a00*/  FSEL R194, R167, -INF , P2 ;  /* 0xff800000a7c27808 */ /* 0x004fe40001000000 */
[----:B------:R-:W-:Y:S02]  /*5a10*/  FMNMX.FTZ R167, R155, R176, !PT ;  /* 0x000000b09ba77209 */ /* 0x000fe40007810000 */
[----:B------:R-:W-:-:S03]  /*5a20*/  ISETP.GT.AND P2, PT, R166, 0x39, PT ;  /* 0x00000039a600780c */ /* 0x000fc60003f44270 */
[----:B------:R-:W2:Y:S01]  /*5a30*/  MUFU.TANH R219, R219 ;  /* 0x000000db00db7308 */ /* 0x000ea20000002400 */
[----:B0-----:R-:W-:Y:S02]  /*5a40*/  FSEL R187, R211, -INF , P5 ;  /* 0xff800000d3bb7808 */ /* 0x001fe40002800000 */
[----:B------:R-:W-:-:S05]  /*5a50*/  ISETP.GT.AND P5, PT, R214, 0x9, PT ;  /* 0x00000009d600780c */ /* 0x000fca0003fa4270 */
[----:B------:R-:W0:Y:S01]  /*5a60*/  MUFU.TANH R171, R171 ;  /* 0x000000ab00ab7308 */ /* 0x000e220000002400 */
[----:B-1----:R-:W-:Y:S02]  /*5a70*/  FSEL R160, R218, -INF , P6 ;  /* 0xff800000daa07808 */ /* 0x002fe40003000000 */
[----:B------:R-:W-:Y:S02]  /*5a80*/  ISETP.GT.AND P6, PT, R214, 0x21, PT ;  /* 0x00000021d600780c */ /* 0x000fe40003fc4270 */
[----:B------:R-:W-:Y:S02]  /*5a90*/  FMNMX.FTZ R176, R160, R167, !PT ;  /* 0x000000a7a0b07209 */ /* 0x000fe40007810000 */
[----:B------:R-:W-:Y:S01]  /*5aa0*/  FMNMX.FTZ R167, R159, R202, !PT ;  /* 0x000000ca9fa77209 */ /* 0x000fe20007810000 */
[----:B------:R-:W1:Y:S01]  /*5ab0*/  MUFU.TANH R178, R178 ;  /* 0x000000b200b27308 */ /* 0x000e620000002400 */
[----:B--2---:R-:W-:Y:S02]  /*5ac0*/  FSEL R161, R219, -INF , P5 ;  /* 0xff800000dba17808 */ /* 0x004fe40002800000 */
[----:B------:R-:W-:-:S02]  /*5ad0*/  ISETP.GT.AND P5, PT, R214, 0x20, PT ;  /* 0x00000020d600780c */ /* 0x000fc40003fa4270 */
[----:B------:R-:W-:-:S03]  /*5ae0*/  FMNMX.FTZ R176, R161, R176, !PT ;  /* 0x000000b0a1b07209 */ /* 0x000fc60007810000 */
        /* <DEDUP_REMOVED lines=8> */
[----:B------:R-:W-:Y:S02]  /*5b70*/  ISETP.GT.AND P4, PT, R214, 0x28, PT ;  /* 0x00000028d600780c */ /* 0x000fe40003f84270 */
[----:B------:R-:W-:Y:S02]  /*5b80*/  FMNMX.FTZ R171, R209, R176, !PT ;  /* 0x000000b0d1ab7209 */ /* 0x000fe40007810000 */
[----:B------:R-:W-:Y:S01]  /*5b90*/  FMNMX.FTZ R176, R158, R167, !PT ;  /* 0x000000a79eb07209 */ /* 0x000fe20007810000 */
[----:B------:R-:W2:Y:S01]  /*5ba0*/  MUFU.TANH R215, R215 ;  /* 0x000000d700d77308 */ /* 0x000ea20000002400 */
[----:B0-----:R-:W-:Y:S02]  /*5bb0*/  FSEL R178, R210, -INF , P3 ;  /* 0xff800000d2b27808 */ /* 0x001fe40001800000 */
[----:B------:R-:W-:-:S02]  /*5bc0*/  ISETP.GT.AND P3, PT, R214, 0x19, PT ;  /* 0x00000019d600780c */ /* 0x000fc40003f64270 */
[----:B------:R-:W-:-:S03]  /*5bd0*/  FMNMX.FTZ R167, R157, R176, !PT ;  /* 0x000000b09da77209 */ /* 0x000fc60007810000 */
[----:B------:R-:W0:Y:S01]  /*5be0*/  MUFU.TANH R212, R212 ;  /* 0x000000d400d47308 */ /* 0x000e220000002400 */
[----:B-1----:R-:W-:Y:S02]  /*5bf0*/  FSEL R210, R216, -INF , P2 ;  /* 0xff800000d8d27808 */ /* 0x002fe40001000000 */
[----:B------:R-:W-:Y:S02]  /*5c00*/  ISETP.GT.AND P2, PT, R214, 0x29, PT ;  /* 0x00000029d600780c */ /* 0x000fe40003f44270 */
[----:B------:R-:W-:-:S03]  /*5c10*/  FMNMX.FTZ R190, R210, R171, !PT ;  /* 0x000000abd2be7209 */ /* 0x000fc60007810000 */
[----:B------:R-:W1:Y:S01]  /*5c20*/  MUFU.TANH R152, R152 ;  /* 0x0000009800987308 */ /* 0x000e620000002400 */
[----:B--2---:R-:W-:Y:S02]  /*5c30*/  FSEL R211, R215, -INF , P1 ;  /* 0xff800000d7d37808 */ /* 0x004fe40000800000 */
[----:B------:R-:W-:Y:S02]  /*5c40*/  ISETP.GT.AND P1, PT, R214, 0x30, PT ;  /* 0x00000030d600780c */ /* 0x000fe40003f24270 */
[----:B------:R-:W-:-:S03]  /*5c50*/  FMNMX.FTZ R171, R211, R190, !PT ;  /* 0x000000bed3ab7209 */ /* 0x000fc60007810000 */
[----:B------:R-:W2:Y:S01]  /*5c60*/  MUFU.TANH R153, R153 ;  /* 0x0000009900997308 */ /* 0x000ea20000002400 */
[----:B0-----:R-:W-:Y:S02]  /*5c70*/  FSEL R212, R212, -INF , P3 ;  /* 0xff800000d4d47808 */ /* 0x001fe40001800000 */
[----:B------:R-:W-:Y:S02]  /*5c80*/  ISETP.GT.AND P3, PT, R214, 0x31, PT ;  /* 0x00000031d600780c */ /* 0x000fe40003f64270 */
[----:B------:R-:W-:-:S03]  /*5c90*/  FMNMX.FTZ R171, R212, R171, !PT ;  /* 0x000000abd4ab7209 */ /* 0x000fc60007810000 */
[----:B------:R-:W0:Y:S01]  /*5ca0*/  MUFU.TANH R203, R203 ;  /* 0x000000cb00cb7308 */ /* 0x000e220000002400 */
[----:B-1----:R-:W-:Y:S02]  /*5cb0*/  FSEL R198, R152, -INF , P5 ;  /* 0xff80000098c67808 */ /* 0x002fe40002800000 */
[----:B------:R-:W-:Y:S02]  /*5cc0*/  FMNMX.FTZ R152, R156, R167, !PT ;  /* 0x000000a79c987209 */ /* 0x000fe40007810000 */
[----:B------:R-:W-:Y:S02]  /*5cd0*/  FMNMX.FTZ R176, R198, R171, !PT ;  /* 0x000000abc6b07209 */ /* 0x000fe40007810000 */
[----:B------:R-:W-:Y:S01]  /*5ce0*/  ISETP.GT.AND P5, PT, R214, 0x38, PT ;  /* 0x00000038d600780c */ /* 0x000fe20003fa4270 */
[----:B------:R-:W1:Y:S01]  /*5cf0*/  MUFU.TANH R204, R204 ;  /* 0x000000cc00cc7308 */ /* 0x000e620000002400 */
[----:B--2---:R-:W-:Y:S02]  /*5d00*/  FSEL R199, R153, -INF , P6 ;  /* 0xff80000099c77808 */ /* 0x004fe40003000000 */
[----:B------:R-:W-:-:S02]  /*5d10*/  FMNMX.FTZ R153, R205, R152, !PT ;  /* 0x00000098cd997209 */ /* 0x000fc40007810000 */
[----:B------:R-:W-:Y:S02]  /*5d20*/  FMNMX.FTZ R176, R199, R176, !PT ;  /* 0x000000b0c7b07209 */ /* 0x000fe40007810000 */
[----:B------:R-:W-:Y:S01]  /*5d30*/  FMNMX.FTZ R152, R206, R153, !PT ;  /* 0x00000099ce987209 */ /* 0x000fe20007810000 */
[----:B------:R-:W2:Y:S01]  /*5d40*/  MUFU.TANH R154, R154 ;  /* 0x0000009a009a7308 */ /* 0x000ea20000002400 */
[----:B0-----:R-:W-:Y:S02]  /*5d50*/  FSEL R203, R203, -INF , P4 ;  /* 0xff800000cbcb7808 */ /* 0x001fe40002000000 */
[----:B------:R-:W-:Y:S02]  /*5d60*/  FMNMX.FTZ R153, R207, R152, !PT ;  /* 0x00000098cf997209 */ /* 0x000fe40007810000 */
[----:B------:R-:W-:Y:S02]  /*5d70*/  FMNMX.FTZ R167, R203, R176, !PT ;  /* 0x000000b0cba77209 */ /* 0x000fe40007810000 */
[----:B------:R-:W-:Y:S01]  /*5d80*/  FMNMX.FTZ R153, R208, R153, !PT ;  /* 0x00000099d0997209 */ /* 0x000fe20007810000 */
[----:B------:R-:W0:Y:S01]  /*5d90*/  MUFU.TANH R162, R162 ;  /* 0x000000a200a27308 */ /* 0x000e220000002400 */
[----:B-1----:R-:W-:-:S02]  /*5da0*/  FSEL R204, R204, -INF , P2 ;  /* 0xff800000cccc7808 */ /* 0x002fc40001000000 */
        /* <DEDUP_REMOVED lines=8> */
[----:B------:R-:W2:Y:S01]  /*5e30*/  MUFU.TANH R165, R165 ;  /* 0x000000a500a57308 */ /* 0x000ea20000002400 */
[----:B0-----:R-:W-:Y:S02]  /*5e40*/  FSEL R191, R162, -INF , P3 ;  /* 0xff800000a2bf7808 */ /* 0x001fe40001800000 */
[----:B------:R-:W-:Y:S02]  /*5e50*/  ISETP.GT.AND P1, PT, R214, 0x48, PT ;  /* 0x00000048d600780c */ /* 0x000fe40003f24270 */
[----:B------:R-:W-:Y:S02]  /*5e60*/  FMNMX.FTZ R167, R191, R152, !PT ;  /* 0x00000098bfa77209 */ /* 0x000fe40007810000 */
[----:B------:R-:W-:Y:S01]  /*5e70*/  FMNMX.FTZ R152, R194, R153, !PT ;  /* 0x00000099c2987209 */ /* 0x000fe20007810000 */
[----:B------:R-:W0:Y:S01]  /*5e80*/  MUFU.TANH R179, R179 ;  /* 0x000000b300b37308 */ /* 0x000e220000002400 */
[----:B-1----:R-:W-:-:S02]  /*5e90*/  FSEL R192, R164, -INF , P5 ;  /* 0xff800000a4c07808 */ /* 0x002fc40002800000 */
[----:B------:R-:W-:Y:S02]  /*5ea0*/  FMNMX.FTZ R152, R195, R152, !PT ;  /* 0x00000098c3987209 */ /* 0x000fe40007810000 */
[----:B------:R-:W-:Y:S02]  /*5eb0*/  FMNMX.FTZ R154, R192, R167, !PT ;  /* 0x000000a7c09a7209 */ /* 0x000fe40007810000 */
[----:B------:R-:W-:Y:S01]  /*5ec0*/  FMNMX.FTZ R153, R197, R152, !PT ;  /* 0x00000098c5997209 */ /* 0x000fe20007810000 */
[----:B------:R-:W1:Y:S01]  /*5ed0*/  MUFU.TANH R180, R180 ;  /* 0x000000b400b47308 */ /* 0x000e620000002400 */
[----:B--2---:R-:W-:Y:S02]  /*5ee0*/  FSEL R193, R165, -INF , P6 ;  /* 0xff800000a5c17808 */ /* 0x004fe40003000000 */
[----:B------:R-:W-:Y:S02]  /*5ef0*/  FMNMX.FTZ R153, R188, R153, !PT ;  /* 0x00000099bc997209 */ /* 0x000fe40007810000 */
[----:B------:R-:W-:-:S02]  /*5f00*/  FMNMX.FTZ R154, R193, R154, !PT ;  /* 0x0000009ac19a7209 */ /* 0x000fc40007810000 */
[----:B------:R-:W-:Y:S01]  /*5f10*/  ISETP.GT.AND P3, PT, R214, 0x49, PT ;  /* 0x00000049d600780c */ /* 0x000fe20003f64270 */
[----:B------:R-:W2:Y:S01]  /*5f20*/  MUFU.TANH R181, R181 ;  /* 0x000000b500b57308 */ /* 0x000ea20000002400 */
[----:B0-----:R-:W-:Y:S02]  /*5f30*/  FSEL R179, R179, -INF , P4 ;  /* 0xff800000b3b37808 */ /* 0x001fe40002000000 */
[----:B------:R-:W-:Y:S02]  /*5f40*/  FMNMX.FTZ R152, R186, R153, !PT ;  /* 0x00000099ba987209 */ /* 0x000fe40007810000 */
[----:B------:R-:W-:Y:S02]  /*5f50*/  FMNMX.FTZ R165, R179, R154, !PT ;  /* 0x0000009ab3a57209 */ /* 0x000fe40007810000 */
[----:B------:R-:W-:Y:S01]  /*5f60*/  FMNMX.FTZ R152, R187, R152, !PT ;  /* 0x00000098bb987209 */ /* 0x000fe20007810000 */
[----:B------:R-:W0:Y:S01]  /*5f70*/  MUFU.TANH R182, R182 ;  /* 0x000000b600b67308 */ /* 0x000e220000002400 */
[----:B-1----:R-:W-:-:S02]  /*5f80*/  FSEL R180, R180, -INF , P2 ;  /* 0xff800000b4b47808 */ /* 0x002fc40001000000 */
[----:B------:R-:W-:Y:S02]  /*5f90*/  ISETP.GT.AND P5, PT, R214, 0x50, PT ;  /* 0x00000050d600780c */ /* 0x000fe40003fa4270 */
        /* <DEDUP_REMOVED lines=19> */
[----:B------:R-:W-:Y:S02]  /*60d0*/  ISETP.GT.AND P5, PT, R166, 0x49, PT ;  /* 0x00000049a600780c */ /* 0x000fe40003fa4270 */
[----:B------:R-:W-:-:S02]  /*60e0*/  ISETP.GT.AND P4, PT, R214, 0x58, PT ;  /* 0x00000058d600780c */ /* 0x000fc40003f84270 */
[----:B------:R-:W-:Y:S01]  /*60f0*/  FMNMX.FTZ R154, R168, R165, !PT ;  /* 0x000000a5a89a7209 */ /* 0x000fe20007810000 */
[----:B------:R-:W2:Y:S01]  /*6100*/  MUFU.TANH R171, R213 ;  /* 0x000000d500ab7308 */ /* 0x000ea20000002400 */
[----:B0-----:R-:W-:-:S04]  /*6110*/  FSEL R184, R184, -INF , P3 ;  /* 0xff800000b8b87808 */ /* 0x001fc80001800000 */
[----:B------:R-:W-:-:S03]  /*6120*/  FMNMX.FTZ R152, R184, R153, !PT ;  /* 0x00000099b8987209 */ /* 0x000fc60007810000 */
[----:B------:R-:W0:Y:S01]  /*6130*/  MUFU.TANH R172, R172 ;  /* 0x000000ac00ac7308 */ /* 0x000e220000002400 */
[----:B-1----:R-:W-:-:S04]  /*6140*/  FSEL R185, R185, -INF , P5 ;  /* 0xff800000b9b97808 */ /* 0x002fc80002800000 */
[----:B------:R-:W-:-:S03]  /*6150*/  FMNMX.FTZ R153, R185, R152, !PT ;  /* 0x00000098b9997209 */ /* 0x000fc60007810000 */
[----:B------:R-:W1:Y:S01]  /*6160*/  MUFU.TANH R173, R173 ;  /* 0x000000ad00ad7308 */ /* 0x000e620000002400 */
[----:B--2---:R-:W-:Y:S01]  /*6170*/  FSEL R171, R171, -INF , P2 ;  /* 0xff800000abab7808 */ /* 0x004fe20001000000 */
[----:B------:R2:W-:Y:S01]  /*6180*/  BAR.SYNC.DEFER_BLOCKING R224, 0x100 ;  /* 0x000400e00000751d */ /* 0x0005e20000010000 */
[----:B------:R-:W-:-:S05]  /*6190*/  ISETP.GT.AND P2, PT, R166, 0x51, PT ;  /* 0x00000051a600780c */ /* 0x000fca0003f44270 */
[----:B------:R-:W3:Y:S01]  /*61a0*/  MUFU.TANH R169, R169 ;  /* 0x000000a900a97308 */ /* 0x000ee20000002400 */
[----:B0-----:R-:W-:Y:S02]  /*61b0*/  FSEL R172, R172, -INF , P1 ;  /* 0xff800000acac7808 */ /* 0x001fe40000800000 */
[----:B------:R-:W-:Y:S02]  /*61c0*/  ISETP.GT.AND P1, PT, R166, 0x58, PT ;  /* 0x00000058a600780c */ /* 0x000fe40003f24270 */
[----:B------:R-:W-:-:S03]  /*61d0*/  FMNMX.FTZ R152, R172, R153, !PT ;  /* 0x00000099ac987209 */ /* 0x000fc60007810000 */
[----:B------:R-:W0:Y:S01]  /*61e0*/  MUFU.TANH R174, R174 ;  /* 0x000000ae00ae7308 */ /* 0x000e220000002400 */
[----:B-1----:R-:W-:Y:S02]  /*61f0*/  FSEL R173, R173, -INF , P2 ;  /* 0xff800000adad7808 */ /* 0x002fe40001000000 */
[----:B------:R-:W-:Y:S02]  /*6200*/  ISETP.GT.AND P2, PT, R166, 0x59, PT ;  /* 0x00000059a600780c */ /* 0x000fe40003f44270 */
[----:B------:R-:W-:-:S03]  /*6210*/  FMNMX.FTZ R153, R173, R152, !PT ;  /* 0x00000098ad997209 */ /* 0x000fc60007810000 */
[----:B------:R-:W1:Y:S01]  /*6220*/  MUFU.TANH R175, R175 ;  /* 0x000000af00af7308 */ /* 0x000e620000002400 */
[----:B---3--:R-:W-:-:S04]  /*6230*/  FSEL R169, R169, -INF , P6 ;  /* 0xff800000a9a97808 */ /* 0x008fc80003000000 */
[----:B------:R-:W-:-:S03]  /*6240*/  FMNMX.FTZ R165, R169, R154, !PT ;  /* 0x0000009aa9a57209 */ /* 0x000fc60007810000 */
[----:B------:R-:W3:Y:S01]  /*6250*/  MUFU.TANH R170, R170 ;  /* 0x000000aa00aa7308 */ /* 0x000ee20000002400 */
[----:B0-----:R-:W-:-:S04]  /*6260*/  FSEL R174, R174, -INF , P1 ;  /* 0xff800000aeae7808 */ /* 0x001fc80000800000 */
[----:B------:R-:W-:Y:S02]  /*6270*/  FMNMX.FTZ R152, R174, R153, !PT ;  /* 0x00000099ae987209 */ /* 0x000fe40007810000 */
[----:B-1----:R-:W-:-:S04]  /*6280*/  FSEL R175, R175, -INF , P2 ;  /* 0xff800000afaf7808 */ /* 0x002fc80001000000 */
[----:B------:R-:W-:Y:S02]  /*6290*/  FMNMX.FTZ R152, R175, R152, !PT ;  /* 0x00000098af987209 */ /* 0x000fe40007810000 */
[----:B---3--:R-:W-:-:S03]  /*62a0*/  FSEL R170, R170, -INF , P4 ;  /* 0xff800000aaaa7808 */ /* 0x008fc60002000000 */
[----:B------:R-:W0:Y:S01]  /*62b0*/  SHFL.BFLY PT, R153, R152, 0x2, 0x1f ;  /* 0x0c401f0098997f89 */ /* 0x000e2200000e0000 */
[----:B------:R-:W-:-:S04]  /*62c0*/  FMNMX.FTZ R154, R170, R165, !PT ;  /* 0x000000a5aa9a7209 */ /* 0x000fc80007810000 */
[----:B------:R-:W-:-:S05]  /*62d0*/  FMNMX.FTZ R154, R171, R154, !PT ;  /* 0x0000009aab9a7209 */ /* 0x000fca0007810000 */
[----:B------:R-:W1:Y:S01]  /*62e0*/  SHFL.BFLY PT, R165, R154, 0x2, 0x1f ;  /* 0x0c401f009aa57f89 */ /* 0x000e6200000e0000 */
[----:B0-----:R-:W-:Y:S02]  /*62f0*/  FMNMX.FTZ R162, R152, R153, !PT ;  /* 0x0000009998a27209 */ /* 0x001fe40007810000 */
[----:B-1----:R-:W-:-:S03]  /*6300*/  FMNMX.FTZ R164, R154, R165, !PT ;  /* 0x000000a59aa47209 */ /* 0x002fc60007810000 */
[----:B------:R-:W0:Y:S04]  /*6310*/  SHFL.BFLY PT, R165, R162, 0x1, 0x1f ;  /* 0x0c201f00a2a57f89 */ /* 0x000e2800000e0000 */
[----:B------:R-:W1:Y:S01]  /*6320*/  SHFL.BFLY PT, R167, R164, 0x1, 0x1f ;  /* 0x0c201f00a4a77f89 */ /* 0x000e6200000e0000 */
[----:B0-----:R-:W-:-:S04]  /*6330*/  FMNMX.FTZ R152, R162, R165, !PT ;  /* 0x000000a5a2987209 */ /* 0x001fc80007810000 */
[C---:B------:R-:W-:Y:S01]  /*6340*/  FSETP.NEU.FTZ.AND P1, PT, R152.reuse, -INF , PT ;  /* 0xff8000009800780b */ /* 0x040fe20003f3d000 */
[----:B------:R-:W-:Y:S01]  /*6350*/  FMUL.FTZ R177, R152, UR10 ;  /* 0x0000000a98b17c20 */ /* 0x000fe20008410000 */
[----:B-1----:R-:W-:-:S04]  /*6360*/  FMNMX.FTZ R153, R164, R167, !PT ;  /* 0x000000a7a4997209 */ /* 0x002fc80007810000 */
[----:B------:R-:W-:Y:S01]  /*6370*/  FSEL R177, R177, RZ, P1 ;  /* 0x000000ffb1b17208 */ /* 0x000fe20000800000 */
[C---:B------:R-:W-:Y:S01]  /*6380*/  FMUL.FTZ R176, R153.reuse, UR10 ;  /* 0x0000000a99b07c20 */ /* 0x040fe20008410000 */
[----:B------:R-:W-:-:S03]  /*6390*/  FSETP.NEU.FTZ.AND P2, PT, R153, -INF , PT ;  /* 0xff8000009900780b */ /* 0x000fc60003f5d000 */
[--C-:B------:R-:W-:Y:S01]  /*63a0*/  FFMA.FTZ R164, R157, UR10, -R177.reuse ;  /* 0x0000000a9da47c23 */ /* 0x100fe200080108b1 */
[--C-:B------:R-:W-:Y:S01]  /*63b0*/  FFMA.FTZ R165, R156, UR10, -R177.reuse ;  /* 0x0000000a9ca57c23 */ /* 0x100fe200080108b1 */
[----:B------:R-:W-:Y:S01]  /*63c0*/  FSEL R157, R152, RZ, P1 ;  /* 0x000000ff989d7208 */ /* 0x000fe20000800000 */
[--C-:B------:R-:W-:Y:S01]  /*63d0*/  FFMA.FTZ R162, R159, UR10, -R177.reuse ;  /* 0x0000000a9fa27c23 */ /* 0x100fe200080108b1 */
[----:B------:R-:W-:Y:S01]  /*63e0*/  FSEL R156, R153, RZ, P2 ;  /* 0x000000ff999c7208 */ /* 0x000fe20001000000 */
[----:B------:R-:W-:Y:S01]  /*63f0*/  FFMA.FTZ R205, R205, UR10, -R177 ;  /* 0x0000000acdcd7c23 */ /* 0x000fe200080108b1 */
[----:B------:R-:W-:Y:S01]  /*6400*/  FSEL R176, R176, RZ, P2 ;  /* 0x000000ffb0b07208 */ /* 0x000fe20001000000 */
[----:B------:R-:W-:Y:S01]  /*6410*/  FADD.FTZ R157, -R157, R202 ;  /* 0x000000ca9d9d7221 */ /* 0x000fe20000010100 */
[----:B------:R-:W-:Y:S01]  /*6420*/  MUFU.EX2 R164, R164 ;  /* 0x000000a400a47308 */ /* 0x000fe20000000800 */
[----:B------:R-:W-:Y:S01]  /*6430*/  FADD.FTZ R156, -R156, R201 ;  /* 0x000000c99c9c7221 */ /* 0x000fe20000010100 */
[--C-:B------:R-:W-:Y:S01]  /*6440*/  FFMA.FTZ R206, R206, UR10, -R177.reuse ;  /* 0x0000000acece7c23 */ /* 0x100fe200080108b1 */
[----:B------:R-:W-:Y:S01]  /*6450*/  FMUL.FTZ R166, R157, UR10 ;  /* 0x0000000a9da67c20 */ /* 0x000fe20008410000 */
[--C-:B------:R-:W-:Y:S01]  /*6460*/  FFMA.FTZ R154, R163, UR10, -R176.reuse ;  /* 0x0000000aa39a7c23 */ /* 0x100fe200080108b0 */
[----:B------:R-:W-:Y:S01]  /*6470*/  FMUL.FTZ R167, R156, UR10 ;  /* 0x0000000a9ca77c20 */ /* 0x000fe20008410000 */
        /* <DEDUP_REMOVED lines=21> */
[-C--:B0-----:R-:W-:Y:S01]  /*65d0*/  FMUL.FTZ R24, R24, R166.reuse ;  /* 0x000000a618187220 */ /* 0x081fe20000410000 */
[-C--:B------:R-:W-:Y:S01]  /*65e0*/  FMUL.FTZ R25, R25, R166.reuse ;  /* 0x000000a619197220 */ /* 0x080fe20000410000 */
        /* <DEDUP_REMOVED lines=132> */
[----:B0-----:R-:W-:Y:S01]  /*6e30*/  F2FP.F16.F32.PACK_AB R157, R155, R154 ;  /* 0x0000009a9b9d723e */ /* 0x001fe200000000ff */
[----:B------:R-:W-:Y:S01]  /*6e40*/  MUFU.EX2 R201, R201 ;  /* 0x000000c900c97308 */ /* 0x000fe20000000800 */
[----:B---3--:R-:W-:Y:S01]  /*6e50*/  F2FP.F16.F32.PACK_AB R159, R161, R160 ;  /* 0x000000a0a19f723e */ /* 0x008fe200000000ff */
[--C-:B------:R-:W-:Y:S01]  /*6e60*/  FFMA.FTZ R197, R186, UR10, -R177.reuse ;  /* 0x0000000abac57c23 */ /* 0x100fe200080108b1 */
[----:B----4-:R-:W-:Y:S01]  /*6e70*/  F2FP.F16.F32.PACK_AB R156, R163, R162 ;  /* 0x000000a2a39c723e */ /* 0x010fe200000000ff */
[--C-:B------:R-:W-:Y:S01]  /*6e80*/  FFMA.FTZ R186, R187, UR10, -R177.reuse ;  /* 0x0000000abbba7c23 */ /* 0x100fe200080108b1 */
[----:B-----5:R-:W-:Y:S01]  /*6e90*/  F2FP.F16.F32.PACK_AB R158, R165, R164 ;  /* 0x000000a4a59e723e */ /* 0x020fe200000000ff */
[--C-:B------:R-:W-:Y:S01]  /*6ea0*/  FFMA.FTZ R187, R189, UR10, -R177.reuse ;  /* 0x0000000abdbb7c23 */ /* 0x100fe200080108b1 */
[--C-:B------:R-:W-:Y:S01]  /*6eb0*/  FFMA.FTZ R190, R190, UR10, -R176.reuse ;  /* 0x0000000abebe7c23 */ /* 0x100fe200080108b0 */
[----:B------:R-:W-:Y:S01]  /*6ec0*/  MUFU.EX2 R202, R202 ;  /* 0x000000ca00ca7308 */ /* 0x000fe20000000800 */
[----:B------:R-:W-:Y:S01]  /*6ed0*/  WARPGROUP.ARRIVE ;  /* 0x00000000000079c5 */ /* 0x000fe20000000000 */
[--C-:B------:R-:W-:Y:S01]  /*6ee0*/  FFMA.FTZ R191, R191, UR10, -R176.reuse ;  /* 0x0000000abfbf7c23 */ /* 0x100fe200080108b0 */
[--C-:B------:R-:W-:Y:S01]  /*6ef0*/  FFMA.FTZ R192, R192, UR10, -R176.reuse ;  /* 0x0000000ac0c07c23 */ /* 0x100fe200080108b0 */
[--C-:B------:R-:W-:Y:S01]  /*6f00*/  FFMA.FTZ R188, R188, UR10, -R177.reuse ;  /* 0x0000000abcbc7c23 */ /* 0x100fe200080108b1 */
[--C-:B------:R-:W-:Y:S01]  /*6f10*/  FFMA.FTZ R189, R193, UR10, -R176.reuse ;  /* 0x0000000ac1bd7c23 */ /* 0x100fe200080108b0 */
[--C-:B------:R-:W-:Y:S01]  /*6f20*/  FFMA.FTZ R179, R179, UR10, -R176.reuse ;  /* 0x0000000ab3b37c23 */ /* 0x100fe200080108b0 */
[----:B------:R-:W-:Y:S01]  /*6f30*/  HGMMA.64x256x16.F32 R24, R156, gdesc[UR12].tnspB, R24, gsb0 ;  /* 0x43e0000c9c187df0 */ /* 0x000fe20008000818 */
[----:B------:R-:W-:Y:S01]  /*6f40*/  MUFU.EX2 R209, R209 ;  /* 0x000000d100d17308 */ /* 0x000fe20000000800 */
[----:B------:R-:W-:Y:S01]  /*6f50*/  UIADD3 UR14, UR6, 0x80, URZ ;  /* 0x00000080060e7890 */ /* 0x000fe2000fffe03f */
[--C-:B------:R-:W-:Y:S01]  /*6f60*/  FFMA.FTZ R180, R180, UR10, -R176.reuse ;  /* 0x0000000ab4b47c23 */ /* 0x100fe200080108b0 */
[----:B------:R-:W-:Y:S01]  /*6f70*/  UMOV UR15, 0x40000040 ;  /* 0x40000040000f7882 */ /* 0x000fe20000000000 */
        /* <DEDUP_REMOVED lines=14> */
[----:B------:R-:W-:Y:S01]  /*7060*/  FFMA.FTZ R175, R175, UR10, -R177 ;  /* 0x0000000aafaf7c23 */ /* 0x000fe200080108b1 */
[----:B------:R-:W-:Y:S01]  /*7070*/  FFMA.FTZ R171, R171, UR10, -R176 ;  /* 0x0000000aabab7c23 */ /* 0x000fe200080108b0 */
[----:B------:R-:W-:Y:S01]  /*7080*/  FFMA.FTZ R4, R167, R4, R154 ;  /* 0x00000004a7047223 */ /* 0x000fe2000001009a */
[----:B------:R-:W-:-:S03]  /*7090*/  FFMA.FTZ R0, R166, R0, R162 ;  /* 0x00000000a6007223 */ /* 0x000fc600000100a2 */
[----:B------:R-:W-:Y:S01]  /*70a0*/  MUFU.EX2 R207, R207 ;  /* 0x000000cf00cf7308 */ /* 0x000fe20000000800 */
[----:B------:R-:W-:Y:S01]  /*70b0*/  FADD.FTZ R155, R155, R4 ;  /* 0x000000049b9b7221 */ /* 0x000fe20000010000 */
[----:B------:R-:W-:-:S03]  /*70c0*/  FADD.FTZ R163, R163, R0 ;  /* 0x00000000a3a37221 */ /* 0x000fc60000010000 */
[----:B------:R-:W-:Y:S01]  /*70d0*/  FADD.FTZ R160, R160, R155 ;  /* 0x0000009ba0a07221 */ /* 0x000fe20000010000 */
[----:B------:R-:W-:Y:S02]  /*70e0*/  FADD.FTZ R164, R164, R163 ;  /* 0x000000a3a4a47221 */ /* 0x000fe40000010000 */
[----:B------:R-:W1:Y:S01]  /*70f0*/  MUFU.EX2 R208, R208 ;  /* 0x000000d000d07308 */ /* 0x000e620000000800 */
[----:B------:R-:W-:Y:S01]  /*7100*/  FADD.FTZ R160, R161, R160 ;  /* 0x000000a0a1a07221 */ /* 0x000fe20000010000 */
[----:B------:R-:W-:-:S06]  /*7110*/  FADD.FTZ R164, R165, R164 ;  /* 0x000000a4a5a47221 */ /* 0x000fcc0000010000 */
[----:B------:R-:W3:Y:S08]  /*7120*/  MUFU.EX2 R210, R210 ;  /* 0x000000d200d27308 */ /* 0x000ef00000000800 */
[----:B------:R-:W-:Y:S08]  /*7130*/  MUFU.EX2 R198, R198 ;  /* 0x000000c600c67308 */ /* 0x000ff00000000800 */
[----:B------:R-:W-:Y:S08]  /*7140*/  MUFU.EX2 R199, R199 ;  /* 0x000000c700c77308 */ /* 0x000ff00000000800 */
[----:B------:R-:W-:Y:S08]  /*7150*/  MUFU.EX2 R203, R203 ;  /* 0x000000cb00cb7308 */ /* 0x000ff00000000800 */
[----:B------:R-:W-:Y:S08]  /*7160*/  MUFU.EX2 R196, R196 ;  /* 0x000000c400c47308 */ /* 0x000ff00000000800 */
[----:B------:R-:W4:Y:S08]  /*7170*/  MUFU.EX2 R211, R211 ;  /* 0x000000d300d37308 */ /* 0x000f300000000800 */
[----:B------:R-:W-:Y:S08]  /*7180*/  MUFU.EX2 R194, R194 ;  /* 0x000000c200c27308 */ /* 0x000ff00000000800 */
[----:B------:R-:W5:Y:S08]  /*7190*/  MUFU.EX2 R195, R195 ;  /* 0x000000c300c37308 */ /* 0x000f700000000800 */
[----:B------:R-:W2:Y:S08]  /*71a0*/  MUFU.EX2 R204, R204 ;  /* 0x000000cc00cc7308 */ /* 0x000eb00000000800 */
[----:B------:R-:W-:Y:S08]  /*71b0*/  MUFU.EX2 R190, R190 ;  /* 0x000000be00be7308 */ /* 0x000ff00000000800 */
[----:B------:R-:W-:Y:S08]  /*71c0*/  MUFU.EX2 R191, R191 ;  /* 0x000000bf00bf7308 */ /* 0x000ff00000000800 */
[----:B------:R-:W-:Y:S08]  /*71d0*/  MUFU.EX2 R192, R192 ;  /* 0x000000c000c07308 */ /* 0x000ff00000000800 */
[----:B------:R-:W-:Y:S08]  /*71e0*/  MUFU.EX2 R188, R188 ;  /* 0x000000bc00bc7308 */ /* 0x000ff00000000800 */
[----:B------:R-:W2:Y:S08]  /*71f0*/  MUFU.EX2 R197, R197 ;  /* 0x000000c500c57308 */ /* 0x000eb00000000800 */
[----:B------:R-:W-:Y:S08]  /*7200*/  MUFU.EX2 R186, R186 ;  /* 0x000000ba00ba7308 */ /* 0x000ff00000000800 */
[----:B------:R-:W2:Y:S08]  /*7210*/  MUFU.EX2 R187, R187 ;  /* 0x000000bb00bb7308 */ /* 0x000eb00000000800 */
        /* <DEDUP_REMOVED lines=12> */
[----:B------:R-:W-:Y:S01]  /*72e0*/  MUFU.EX2 R172, R172 ;  /* 0x000000ac00ac7308 */ /* 0x000fe20000000800 */
[----:B------:R-:W-:-:S02]  /*72f0*/  WARPGROUP.DEPBAR.LE gsb0, 0x0 ;  /* 0x00008000000079c5 */ /* 0x000fc40000010000 */
[----:B0-----:R-:W-:-:S05]  /*7300*/  F2FP.F16.F32.PACK_AB R156, R206, R205 ;  /* 0x000000cdce9c723e */ /* 0x001fca00000000ff */
[----:B------:R-:W0:Y:S01]  /*7310*/  MUFU.EX2 R173, R173 ;  /* 0x000000ad00ad7308 */ /* 0x000e220000000800 */
[----:B------:R-:W-:Y:S01]  /*7320*/  F2FP.F16.F32.PACK_AB R157, R202, R201 ;  /* 0x000000c9ca9d723e */ /* 0x000fe200000000ff */
[----:B------:R-:W-:Y:S01]  /*7330*/  FADD.FTZ R201, R201, R160 ;  /* 0x000000a0c9c97221 */ /* 0x000fe20000010000 */
[----:B-1----:R-:W-:Y:S01]  /*7340*/  F2FP.F16.F32.PACK_AB R158, R208, R207 ;  /* 0x000000cfd09e723e */ /* 0x002fe200000000ff */
[----:B------:R-:W-:Y:S01]  /*7350*/  FADD.FTZ R205, R205, R164 ;  /* 0x000000a4cdcd7221 */ /* 0x000fe20000010000 */
[----:B---3--:R-:W-:Y:S01]  /*7360*/  F2FP.F16.F32.PACK_AB R159, R210, R209 ;  /* 0x000000d1d29f723e */ /* 0x008fe200000000ff */
        /* <DEDUP_REMOVED lines=8> */
[----:B------:R-:W1:Y:S01]  /*73f0*/  MUFU.EX2 R175, R175 ;  /* 0x000000af00af7308 */ /* 0x000e620000000800 */
[----:B------:R-:W-:Y:S01]  /*7400*/  UMOV UR15, 0x40000040 ;  /* 0x40000040000f7882 */ /* 0x000fe20000000000 */
[----:B------:R-:W-:Y:S01]  /*7410*/  FADD.FTZ R209, R210, R209 ;  /* 0x000000d1d2d17221 */ /* 0x000fe20000010000 */
[----:B------:R-:W-:-:S05]  /*7420*/  FADD.FTZ R207, R208, R207 ;  /* 0x000000cfd0cf7221 */ /* 0x000fca0000010000 */
[----:B------:R-:W3:Y:S01]  /*7430*/  MUFU.EX2 R171, R171 ;  /* 0x000000ab00ab7308 */ /* 0x000ee20000000800 */
[----:B------:R-:W-:Y:S02]  /*7440*/  WARPGROUP.DEPBAR.LE gsb0, 0x0 ;  /* 0x00008000000079c5 */ /* 0x000fe40000010000 */
[----:B----4-:R-:W-:Y:S01]  /*7450*/  F2FP.F16.F32.PACK_AB R156, R211, R196 ;  /* 0x000000c4d39c723e */ /* 0x010fe200000000ff */
[----:B------:R-:W-:Y:S01]  /*7460*/  FADD.FTZ R196, R196, R207 ;  /* 0x000000cfc4c47221 */ /* 0x000fe20000010000 */
[----:B------:R-:W-:Y:S01]  /*7470*/  F2FP.F16.F32.PACK_AB R157, R199, R198 ;  /* 0x000000c6c79d723e */ /* 0x000fe200000000ff */
[----:B------:R-:W-:Y:S01]  /*7480*/  FADD.FTZ R198, R198, R209 ;  /* 0x000000d1c6c67221 */ /* 0x000fe20000010000 */
[----:B-----5:R-:W-:Y:S01]  /*7490*/  F2FP.F16.F32.PACK_AB R158, R195, R194 ;  /* 0x000000c2c39e723e */ /* 0x020fe200000000ff */
[----:B------:R-:W-:Y:S01]  /*74a0*/  FADD.FTZ R211, R211, R196 ;  /* 0x000000c4d3d37221 */ /* 0x000fe20000010000 */
[----:B--2---:R-:W-:Y:S01]  /*74b0*/  F2FP.F16.F32.PACK_AB R159, R204, R203 ;  /* 0x000000cbcc9f723e */ /* 0x004fe200000000ff */
[----:B------:R-:W-:-:S02]  /*74c0*/  FADD.FTZ R198, R199, R198 ;  /* 0x000000c6c7c67221 */ /* 0x000fc40000010000 */
[----:B------:R-:W-:Y:S01]  /*74d0*/  FADD.FTZ R194, R194, R211 ;  /* 0x000000d3c2c27221 */ /* 0x000fe20000010000 */
[----:B------:R-:W-:Y:S01]  /*74e0*/  WARPGROUP.ARRIVE ;  /* 0x00000000000079c5 */ /* 0x000fe20000000000 */
[----:B------:R-:W-:Y:S02]  /*74f0*/  FADD.FTZ R203, R203, R198 ;  /* 0x000000c6cbcb7221 */ /* 0x000fe40000010000 */
[----:B------:R-:W-:Y:S02]  /*7500*/  FADD.FTZ R195, R195, R194 ;  /* 0x000000c2c3c37221 */ /* 0x000fe40000010000 */
[----:B------:R-:W-:Y:S01]  /*7510*/  FADD.FTZ R203, R204, R203 ;  /* 0x000000cbcccb7221 */ /* 0x000fe20000010000 */
[----:B------:R-:W-:Y:S01]  /*7520*/  HGMMA.64x256x16.F32 R24, R156, gdesc[UR12].tnspB, R24, gsb0 ;  /* 0x43e0000c9c187df0 */ /* 0x000fe20008000818 */
[----:B------:R-:W-:Y:S01]  /*7530*/  UIADD3 UR14, UR6, 0x180, URZ ;  /* 0x00000180060e7890 */ /* 0x000fe2000fffe03f */
[----:B------:R-:W-:Y:S01]  /*7540*/  UMOV UR15, 0x40000040 ;  /* 0x40000040000f7882 */ /* 0x000fe20000000000 */
[----:B------:R-:W-:-:S02]  /*7550*/  WARPGROUP.DEPBAR.LE gsb0, 0x0 ;  /* 0x00008000000079c5 */ /* 0x000fc40000010000 */
[----:B------:R-:W-:Y:S01]  /*7560*/  F2FP.F16.F32.PACK_AB R156, R197, R188 ;  /* 0x000000bcc59c723e */ /* 0x000fe200000000ff */
[----:B------:R-:W-:Y:S01]  /*7570*/  FADD.FTZ R188, R188, R195 ;  /* 0x000000c3bcbc7221 */ /* 0x000fe20000010000 */
[----:B------:R-:W-:Y:S01]  /*7580*/  F2FP.F16.F32.PACK_AB R157, R191, R190 ;  /* 0x000000bebf9d723e */ /* 0x000fe200000000ff */
[----:B------:R-:W-:Y:S01]  /*7590*/  FADD.FTZ R190, R190, R203 ;  /* 0x000000cbbebe7221 */ /* 0x000fe20000010000 */
[----:B------:R-:W-:Y:S01]  /*75a0*/  F2FP.F16.F32.PACK_AB R158, R187, R186 ;  /* 0x000000babb9e723e */ /* 0x000fe200000000ff */
[----:B------:R-:W-:Y:S01]  /*75b0*/  FADD.FTZ R197, R197, R188 ;  /* 0x000000bcc5c57221 */ /* 0x000fe20000010000 */
[----:B------:R-:W-:Y:S01]  /*75c0*/  F2FP.F16.F32.PACK_AB R159, R189, R192 ;  /* 0x000000c0bd9f723e */ /* 0x000fe200000000ff */
[----:B------:R-:W-:Y:S02]  /*75d0*/  FADD.FTZ R191, R191, R190 ;  /* 0x000000bebfbf7221 */ /* 0x000fe40000010000 */
[----:B------:R-:W-:Y:S01]  /*75e0*/  FADD.FTZ R186, R186, R197 ;  /* 0x000000c5baba7221 */ /* 0x000fe20000010000 */
[----:B------:R-:W-:Y:S01]  /*75f0*/  WARPGROUP.ARRIVE ;  /* 0x00000000000079c5 */ /* 0x000fe20000000000 */
[----:B------:R-:W-:-:S02]  /*7600*/  FADD.FTZ R192, R192, R191 ;  /* 0x000000bfc0c07221 */ /* 0x000fc40000010000 */
        /* <DEDUP_REMOVED lines=23> */
[----:B0-----:R-:W-:Y:S01]  /*7780*/  F2FP.F16.F32.PACK_AB R156, R173, R172 ;  /* 0x000000acad9c723e */ /* 0x001fe200000000ff */
[----:B------:R-:W-:Y:S01]  /*7790*/  FADD.FTZ R172, R172, R185 ;  /* 0x000000b9acac7221 */ /* 0x000fe20000010000 */
[----:B------:R-:W-:Y:S01]  /*77a0*/  F2FP.F16.F32.PACK_AB R157, R169, R168 ;  /* 0x000000a8a99d723e */ /* 0x000fe200000000ff */
[----:B------:R-:W-:Y:S01]  /*77b0*/  FADD.FTZ R168, R168, R181 ;  /* 0x000000b5a8a87221 */ /* 0x000fe20000010000 */
[----:B-1----:R-:W-:Y:S01]  /*77c0*/  F2FP.F16.F32.PACK_AB R158, R175, R174 ;  /* 0x000000aeaf9e723e */ /* 0x002fe200000000ff */
        /* <DEDUP_REMOVED lines=12> */
.L_x_4726:
[----:B------:R-:W0:Y:S01]  /*7890*/  S2UR UR6, SR_CgaCtaId ;  /* 0x00000000000679c3 */ /* 0x000e220000008800 */
[----:B------:R-:W-:Y:S01]  /*78a0*/  UISETP.GT.AND UP0, UPT, UR7, UR56, UPT ;  /* 0x000000380700728c */ /* 0x000fe2000bf04270 */
[----:B------:R-:W-:Y:S01]  /*78b0*/  IMAD.MOV.U32 R201, RZ, RZ, R153 ;  /* 0x000000ffffc97224 */ /* 0x000fe200078e0099 */
[----:B------:R-:W-:Y:S01]  /*78c0*/  UIADD3 UR5, UR5, 0x32460, URZ ;  /* 0x0003246005057890 */ /* 0x000fe2000fffe03f */
[----:B------:R-:W-:Y:S01]  /*78d0*/  MOV R202, R152 ;  /* 0x0000009800ca7202 */ /* 0x000fe20000000f00 */
[----:B------:R-:W-:Y:S02]  /*78e0*/  UIADD3 UR7, UR7, -0x1, URZ ;  /* 0xffffffff07077890 */ /* 0x000fe4000fffe03f */
[----:B------:R-:W-:Y:S01]  /*78f0*/  PLOP3.LUT P1, PT, PT, PT, UP0, 0x80, 0x0 ;  /* 0x000000000000781c */ /* 0x000fe20003f2f008 */
[----:B0-----:R-:W-:-:S09]  /*7900*/  UPRMT UR5, UR6, 0x654, UR5 ;  /* 0x0000065406057896 */ /* 0x001fd20008000005 */
[----:B------:R-:W-:Y:S03]  /*7910*/  SYNCS.ARRIVE.TRANS64.RED.A1T0 RZ, [UR5], RZ ;  /* 0x000000ffffff79a7 */ /* 0x000fe60008100405 */
[----:B------:R-:W-:Y:S05]  /*7920*/  @P1 BRA `(.L_x_4727) ;  /* 0xffffffcc00341947 */ /* 0x000fea000383ffff */
[----:B------:R-:W-:-:S05]  /*7930*/  UMOV UR38, UR7 ;  /* 0x0000000700267c82 */ /* 0x000fca0008000000 */
.L_x_4716:
[----:B------:R-:W-:-:S13]  /*7940*/  R2UR UR5, R223 ;  /* 0x00000000df0572ca */ /* 0x000fda00000e0000 */
[----:B------:R-:W-:-:S06]  /*7950*/  UISETP.GE.AND UP0, UPT, UR38, UR5, UPT ;  /* 0x000000052600728c */ /* 0x000fcc000bf06270 */
[----:B------:R-:W-:-:S13]  /*7960*/  PLOP3.LUT P1, PT, PT, PT, UP0, 0x80, 0x0 ;  /* 0x000000000000781c */ /* 0x000fda0003f2f008 */
[----:B------:R-:W-:Y:S05]  /*7970*/  @!P1 BRA `(.L_x_4728) ;  /* 0x0000002800409947 */ /* 0x000fea0003800000 */
[----:B------:R-:W-:Y:S01]  /*7980*/  IMAD.MOV.U32 R201, RZ, RZ, R153 ;  /* 0x000000ffffc97224 */ /* 0x000fe200078e0099 */
[----:B------:R-:W-:Y:S01]  /*7990*/  ULDC UR6, c[0x0][0xad0] ;  /* 0x0002b40000067ab9 */ /* 0x000fe20000000800 */
[----:B------:R-:W-:-:S07]  /*79a0*/  IMAD.MOV.U32 R200, RZ, RZ, R152 ;  /* 0x000000ffffc87224 */ /* 0x000fce00078e0098 */
.L_x_4739:
[----:B------:R-:W-:-:S04]  /*79b0*/  UIADD3 UR4, UR4, 0x1, URZ ;  /* 0x0000000104047890 */ /* 0x000fc8000fffe03f */
[----:B------:R-:W-:-:S04]  /*79c0*/  UISETP.NE.AND UP0, UPT, UR4, 0x2, UPT ;  /* 0x000000020400788c */ /* 0x000fc8000bf05270 */
[----:B------:R-:W-:Y:S02]  /*79d0*/  USEL UR5, URZ, 0x1, UP0 ;  /* 0x000000013f057887 */ /* 0x000fe40008000000 */
[----:B------:R-:W-:-:S04]  /*79e0*/  USEL UR4, UR4, URZ, UP0 ;  /* 0x0000003f04047287 */ /* 0x000fc80008000000 */
[----:B------:R-:W-:Y:S01]  /*79f0*/  LOP3.LUT R5, R5, UR5, RZ, 0x3c, !PT ;  /* 0x0000000505057c12 */ /* 0x000fe2000f8e3cff */
[----:B------:R-:W-:Y:S07]  /*7a00*/  @!P0 BRA `(.L_x_4729) ;  /* 0x0000000000048947 */ /* 0x000fee0003800000 */
[----:B------:R-:W-:Y:S01]  /*7a10*/  BPT.TRAP 0x1 ;  /* 0x000000040000795c */ /* 0x000fe20000300000 */
.L_x_4729:
[----:B------:R-:W-:Y:S01]  /*7a20*/  ULEA UR7, UR4, UR61, 0x3 ;  /* 0x0000003d04077291 */ /* 0x000fe2000f8e183f */
[----:B------:R-:W-:-:S08]  /*7a30*/  SHF.L.U32 R202, R5, 0x1f, RZ ;  /* 0x0000001f05ca7819 */ /* 0x000fd000000006ff */
[----:B------:R0:W1:Y:S01]  /*7a40*/  SYNCS.PHASECHK.TRANS64.TRYWAIT P1, [UR7+0x32430], R202 ;  /* 0x032430caff0075a7 */ /* 0x0000620008020147 */
[----:B------:R-:W-:Y:S05]  /*7a50*/  @!P0 BRA `(.L_x_4730) ;  /* 0x0000000000048947 */ /* 0x000fea0003800000 */
[----:B------:R-:W-:Y:S01]  /*7a60*/  BPT.TRAP 0x1 ;  /* 0x000000040000795c */ /* 0x000fe20000300000 */
.L_x_4730:
[----:B-1----:R-:W-:Y:S05]  /*7a70*/  @P1 BRA `(.L_x_4731) ;  /* 0x0000000000081947 */ /* 0x002fea0003800000 */
[----:B------:R-:W1:Y:S02]  /*7a80*/  SYNCS.PHASECHK.TRANS64.TRYWAIT P1, [UR7+0x32430], R202 ;  /* 0x032430caff0075a7 */ /* 0x000e640008020147 */
[----:B-1----:R-:W-:Y:S05]  /*7a90*/  @!P1 BRA `(.L_x_4732) ;  /* 0x0000009c00d89947 */ /* 0x002fea0003800000 */
.L_x_4731:
[----:B------:R-:W-:Y:S01]  /*7aa0*/  R2UR UR5, R21 ;  /* 0x00000000150572ca */ /* 0x000fe200000e0000 */
[----:B-1----:R-:W-:Y:S01]  /*7ab0*/  WARPGROUP.ARRIVE ;  /* 0x00000000000079c5 */ /* 0x002fe20000000000 */
[----:B------:R-:W-:Y:S01]  /*7ac0*/  R2UR UR56, R22 ;  /* 0x00000000163872ca */ /* 0x000fe200000e0000 */
[----:B------:R-:W-:Y:S01]  /*7ad0*/  UMOV UR59, 0x40000040 ;  /* 0x40000040003b7882 */ /* 0x000fe20000000000 */
[----:B------:R-:W-:-:S09]  /*7ae0*/  R2UR UR57, R23 ;  /* 0x00000000173972ca */ /* 0x000fd200000e0000 */
[----:B------:R-:W-:-:S07]  /*7af0*/  UIMAD UR5, UR4, 0x300, UR5 ;  /* 0x00000300040578a4 */ /* 0x000fce000f8e0205 */
[----:B------:R-:W-:Y:S02]  /*7b00*/  UMOV UR58, UR5 ;  /* 0x00000005003a7c82 */ /* 0x000fe40008000000 */
        /* <DEDUP_REMOVED lines=25> */
.L_x_4733:
[----:B------:R1:W2:Y:S01]  /*7ca0*/  SYNCS.PHASECHK.TRANS64.TRYWAIT P1, [UR7+0x32450], R202 ;  /* 0x032450caff0075a7 */ /* 0x0002a20008020147 */
[----:B------:R-:W-:Y:S05]  /*7cb0*/  @!P0 BRA `(.L_x_4734) ;  /* 0x0000000000048947 */ /* 0x000fea0003800000 */
[----:B------:R-:W-:Y:S01]  /*7cc0*/  BPT.TRAP 0x1 ;  /* 0x000000040000795c */ /* 0x000fe20000300000 */
.L_x_4734:
[----:B--2---:R-:W-:Y:S05]  /*7cd0*/  @P1 BRA `(.L_x_4735) ;  /* 0x0000000000081947 */ /* 0x004fea0003800000 */
[----:B------:R-:W2:Y:S02]  /*7ce0*/  SYNCS.PHASECHK.TRANS64.TRYWAIT P1, [UR7+0x32450], R202 ;  /* 0x032450caff0075a7 */ /* 0x000ea40008020147 */
[----:B--2---:R-:W-:Y:S05]  /*7cf0*/  @!P1 BRA `(.L_x_4736) ;  /* 0x0000009c00589947 */ /* 0x004fea0003800000 */
.L_x_4735:
[----:B------:R-:W-:Y:S01]  /*7d00*/  R2UR UR56, R8 ;  /* 0x00000000083872ca */ /* 0x000fe200000e0000 */
[----:B------:R-:W-:Y:S01]  /*7d10*/  UIMAD UR5, UR4, 0xc00, UR39 ;  /* 0x00000c00040578a4 */ /* 0x000fe2000f8e0227 */
[----:B------:R-:W-:Y:S01]  /*7d20*/  R2UR UR57, R9 ;  /* 0x00000000093972ca */ /* 0x000fe200000e0000 */
[----:B------:R-:W-:Y:S01]  /*7d30*/  WARPGROUP.ARRIVE ;  /* 0x00000000000079c5 */ /* 0x000fe20000000000 */
[----:B------:R-:W-:Y:S01]  /*7d40*/  UMOV UR59, 0x40000040 ;  /* 0x40000040003b7882 */ /* 0x000fe20000000000 */
[----:B------:R-:W-:Y:S01]  /*7d50*/  UIADD3 UR10, UR5, 0x300, URZ ;  /* 0x00000300050a7890 */ /* 0x000fe2000fffe03f */
[----:B------:R-:W-:Y:S02]  /*7d60*/  UMOV UR11, 0x40000040 ;  /* 0x40000040000b7882 */ /* 0x000fe40000000000 */
[----:B------:R-:W-:Y:S01]  /*7d70*/  UMOV UR58, UR5 ;  /* 0x00000005003a7c82 */ /* 0x000fe20008000000 */
[----:B------:R-:W-:Y:S01]  /*7d80*/  UIADD3 UR14, UR5, 0x302, URZ ;  /* 0x00000302050e7890 */ /* 0x000fe2000fffe03f */
[----:B------:R-:W-:Y:S01]  /*7d90*/  UMOV UR15, 0x40000040 ;  /* 0x40000040000f7882 */ /* 0x000fe20000000000 */
[----:B------:R-:W-:Y:S01]  /*7da0*/  UIADD3 UR18, UR5, 0x304, URZ ;  /* 0x0000030405127890 */ /* 0x000fe2000fffe03f */
[----:B------:R-:W-:-:S03]  /*7db0*/  UMOV UR19, 0x40000040 ;  /* 0x4000004000137882 */ /* 0x000fc60000000000 */
        /* <DEDUP_REMOVED lines=21> */
[----:B------:R-:W-:-:S02]  /*7f10*/  WARPGROUP.DEPBAR.LE gsb0, 0x0 ;  /* 0x00008000000079c5 */ /* 0x000fc40000010000 */
        /* <DEDUP_REMOVED lines=60> */
.L_x_4737:
[----:B012---:R-:W-:Y:S01]  /*82e0*/  FMUL.FTZ R202, R152, UR6 ;  /* 0x0000000698ca7c20 */ /* 0x007fe20008410000 */
        /* <DEDUP_REMOVED lines=22> */
[----:B0-----:R-:W-:Y:S01]  /*8450*/  FMNMX.FTZ R152, R202, R200, !PT ;  /* 0x000000c8ca987209 */ /* 0x001fe20007810000 */
[----:B------:R-:W-:Y:S01]  /*8460*/  FMUL.FTZ R166, R169, UR6 ;  /* 0x00000006a9a67c20 */ /* 0x000fe20008410000 */
[----:B------:R-:W-:Y:S01]  /*8470*/  FMUL.FTZ R162, R162, UR6 ;  /* 0x00000006a2a27c20 */ /* 0x000fe20008410000 */
[----:B------:R-:W-:Y:S01]  /*8480*/  FMUL.FTZ R205, R167, UR6 ;  /* 0x00000006a7cd7c20 */ /* 0x000fe20008410000 */
[----:B------:R-:W-:Y:S01]  /*8490*/  FMUL.FTZ R169, R172, UR6 ;  /* 0x00000006aca97c20 */ /* 0x000fe20008410000 */
[----:B------:R-:W-:Y:S01]  /*84a0*/  FMUL.FTZ R163, R163, UR6 ;  /* 0x00000006a3a37c20 */ /* 0x000fe20008410000 */
[----:B------:R-:W-:Y:S01]  /*84b0*/  FMUL.FTZ R167, R170, UR6 ;  /* 0x00000006aaa77c20 */ /* 0x000fe20008410000 */
[----:B------:R-:W0:Y:S01]  /*84c0*/  MUFU.TANH R157, R157 ;  /* 0x0000009d009d7308 */ /* 0x000e220000002400 */
        /* <DEDUP_REMOVED lines=25> */
[----:B------:R-:W1:Y:S01]  /*8660*/  S2UR UR11, SR_CgaCtaId ;  /* 0x00000000000b79c3 */ /* 0x000e620000008800 */
[----:B------:R-:W-:Y:S01]  /*8670*/  ULDC UR10, c[0x0][0xa80] ;  /* 0x0002a000000a7ab9 */ /* 0x000fe20000000800 */
[----:B------:R-:W-:Y:S01]  /*8680*/  UIADD3 UR5, UR7, 0x32440, URZ ;  /* 0x0003244007057890 */ /* 0x000fe2000fffe03f */
[----:B------:R-:W-:-:S03]  /*8690*/  UMOV UR15, 0x40000040 ;  /* 0x40000040000f7882 */ /* 0x000fc60000000000 */
[----:B------:R-:W4:Y:S01]  /*86a0*/  MUFU.TANH R164, R164 ;  /* 0x000000a400a47308 */ /* 0x000f220000002400 */
[----:B--2---:R-:W-:-:S07]  /*86b0*/  FMNMX.FTZ R207, R161, R152, !PT ;  /* 0x00000098a1cf7209 */ /* 0x004fce0007810000 */
[----:B------:R-:W2:Y:S01]  /*86c0*/  MUFU.TANH R155, R155 ;  /* 0x0000009b009b7308 */ /* 0x000ea20000002400 */
[----:B0-----:R-:W-:-:S07]  /*86d0*/  FMNMX.FTZ R152, R154, R201, !PT ;  /* 0x000000c99a987209 */ /* 0x001fce0007810000 */
[----:B------:R-:W0:Y:S01]  /*86e0*/  MUFU.TANH R203, R203 ;  /* 0x000000cb00cb7308 */ /* 0x000e220000002400 */
[----:B----4-:R-:W-:Y:S01]  /*86f0*/  FMNMX.FTZ R186, R164, R207, !PT ;  /* 0x000000cfa4ba7209 */ /* 0x010fe20007810000 */
[----:B-1----:R-:W-:Y:S02]  /*8700*/  UPRMT UR11, UR11, 0x654, UR5 ;  /* 0x000006540b0b7896 */ /* 0x002fe40008000005 */
[----:B------:R-:W-:-:S04]  /*8710*/  UIMAD UR5, UR4, 0xc00, UR60 ;  /* 0x00000c00040578a4 */ /* 0x000fc8000f8e023c */
[----:B------:R-:W1:Y:S01]  /*8720*/  MUFU.TANH R158, R158 ;  /* 0x0000009e009e7308 */ /* 0x000e620000002400 */
[----:B--2---:R-:W-:Y:S02]  /*8730*/  FMNMX.FTZ R207, R155, R152, !PT ;  /* 0x000000989bcf7209 */ /* 0x004fe40007810000 */
[----:B------:R-:W-:Y:S01]  /*8740*/  SYNCS.ARRIVE.TRANS64.RED.A1T0 RZ, [UR11], RZ ;  /* 0x000000ffffff79a7 */ /* 0x000fe2000810040b */
[----:B------:R-:W-:-:S04]  /*8750*/  UMOV UR14, UR5 ;  /* 0x00000005000e7c82 */ /* 0x000fc80008000000 */
[----:B------:R-:W2:Y:S01]  /*8760*/  MUFU.TANH R165, R165 ;  /* 0x000000a500a57308 */ /* 0x000ea20000002400 */
[----:B0-----:R-:W-:-:S07]  /*8770*/  FMNMX.FTZ R186, R203, R186, !PT ;  /* 0x000000bacbba7209 */ /* 0x001fce0007810000 */
[----:B------:R-:W0:Y:S01]  /*8780*/  MUFU.TANH R159, R159 ;  /* 0x0000009f009f7308 */ /* 0x000e220000002400 */
[----:B-1----:R-:W-:-:S07]  /*8790*/  FMNMX.FTZ R152, R158, R207, !PT ;  /* 0x000000cf9e987209 */ /* 0x002fce0007810000 */
[----:B------:R-:W1:Y:S01]  /*87a0*/  MUFU.TANH R166, R166 ;  /* 0x000000a600a67308 */ /* 0x000e620000002400 */
[----:B--2---:R-:W-:Y:S01]  /*87b0*/  FMNMX.FTZ R209, R165, R186, !PT ;  /* 0x000000baa5d17209 */ /* 0x004fe20007810000 */
[----:B------:R-:W-:-:S06]  /*87c0*/  FMUL.FTZ R186, R192, UR6 ;  /* 0x00000006c0ba7c20 */ /* 0x000fcc0008410000 */
        /* <DEDUP_REMOVED lines=28> */
[----:B-1----:R-:W-:Y:S01]  /*8990*/  FMNMX.FTZ R193, R179, R192, !PT ;  /* 0x000000c0b3c17209 */ /* 0x002fe20007810000 */
[----:B------:R-:W-:-:S06]  /*89a0*/  FMUL.FTZ R192, R196, UR6 ;  /* 0x00000006c4c07c20 */ /* 0x000fcc0008410000 */
        /* <DEDUP_REMOVED lines=38> */
[----:B--2---:R-:W-:-:S05]  /*8c10*/  FMNMX.FTZ R194, R193, R194, !PT ;  /* 0x000000c2c1c27209 */ /* 0x004fca0007810000 */
[----:B------:R-:W2:Y:S02]  /*8c20*/  SHFL.BFLY PT, R199, R194, 0x2, 0x1f ;  /* 0x0c401f00c2c77f89 */ /* 0x000ea400000e0000 */
[----:B------:R-:W4:Y:S01]  /*8c30*/  MUFU.TANH R206, R206 ;  /* 0x000000ce00ce7308 */ /* 0x000f220000002400 */
[----:B0-----:R-:W-:-:S04]  /*8c40*/  FMNMX.FTZ R197, R195, R152, !PT ;  /* 0x00000098c3c57209 */ /* 0x001fc80007810000 */
[----:B-1----:R-:W-:-:S04]  /*8c50*/  FMNMX.FTZ R197, R198, R197, !PT ;  /* 0x000000c5c6c57209 */ /* 0x002fc80007810000 */
[----:B----4-:R-:W-:-:S05]  /*8c60*/  FMNMX.FTZ R197, R206, R197, !PT ;  /* 0x000000c5cec57209 */ /* 0x010fca0007810000 */
[----:B------:R-:W0:Y:S01]  /*8c70*/  SHFL.BFLY PT, R196, R197, 0x2, 0x1f ;  /* 0x0c401f00c5c47f89 */ /* 0x000e2200000e0000 */
[----:B--2---:R-:W-:-:S05]  /*8c80*/  FMNMX.FTZ R199, R194, R199, !PT ;  /* 0x000000c7c2c77209 */ /* 0x004fca0007810000 */
[----:B------:R-:W1:Y:S01]  /*8c90*/  SHFL.BFLY PT, R152, R199, 0x1, 0x1f ;  /* 0x0c201f00c7987f89 */ /* 0x000e6200000e0000 */
[----:B0-----:R-:W-:-:S05]  /*8ca0*/  FMNMX.FTZ R207, R197, R196, !PT ;  /* 0x000000c4c5cf7209 */ /* 0x001fca0007810000 */
[----:B------:R-:W0:Y:S01]  /*8cb0*/  SHFL.BFLY PT, R208, R207, 0x1, 0x1f ;  /* 0x0c201f00cfd07f89 */ /* 0x000e2200000e0000 */
[----:B-1----:R-:W-:-:S05]  /*8cc0*/  FMNMX.FTZ R152, R199, R152, !PT ;  /* 0x00000098c7987209 */ /* 0x002fca0007810000 */
        /* <DEDUP_REMOVED lines=16> */
[----:B0-----:R-:W-:Y:S01]  /*8dd0*/  FMNMX.FTZ R153, R207, R208, !PT ;  /* 0x000000d0cf997209 */ /* 0x001fe20007810000 */
[----:B------:R-:W-:Y:S01]  /*8de0*/  MUFU.EX2 R196, R196 ;  /* 0x000000c400c47308 */ /* 0x000fe20000000800 */
[--C-:B------:R-:W-:Y:S01]  /*8df0*/  FFMA.FTZ R170, R170, UR10, -R200.reuse ;  /* 0x0000000aaaaa7c23 */ /* 0x100fe200080108c8 */
[--C-:B------:R-:W-:Y:S01]  /*8e00*/  FFMA.FTZ R178, R178, UR10, -R200.reuse ;  /* 0x0000000ab2b27c23 */ /* 0x100fe200080108c8 */
[----:B------:R-:W-:Y:S01]  /*8e10*/  FFMA.FTZ R186, R186, UR10, -R200 ;  /* 0x0000000ababa7c23 */ /* 0x000fe200080108c8 */
[C---:B------:R-:W-:Y:S01]  /*8e20*/  FADD.FTZ R156, -R153.reuse, R201 ;  /* 0x000000c9999c7221 */ /* 0x040fe20000010100 */
[----:B------:R-:W-:-:S03]  /*8e30*/  FMUL.FTZ R208, R153, UR10 ;  /* 0x0000000a99d07c20 */ /* 0x000fc60008410000 */
[----:B------:R-:W-:Y:S01]  /*8e40*/  FMUL.FTZ R156, R156, UR10 ;  /* 0x0000000a9c9c7c20 */ /* 0x000fe20008410000 */
[--C-:B------:R-:W-:Y:S01]  /*8e50*/  FFMA.FTZ R154, R154, UR10, -R208.reuse ;  /* 0x0000000a9a9a7c23 */ /* 0x100fe200080108d0 */
[--C-:B------:R-:W-:Y:S01]  /*8e60*/  FFMA.FTZ R155, R155, UR10, -R208.reuse ;  /* 0x0000000a9b9b7c23 */ /* 0x100fe200080108d0 */
[--C-:B------:R-:W-:Y:S01]  /*8e70*/  FFMA.FTZ R207, R158, UR10, -R208.reuse ;  /* 0x0000000a9ecf7c23 */ /* 0x100fe200080108d0 */
[--C-:B------:R-:W-:Y:S01]  /*8e80*/  FFMA.FTZ R209, R159, UR10, -R208.reuse ;  /* 0x0000000a9fd17c23 */ /* 0x100fe200080108d0 */
[----:B------:R-:W0:Y:S01]  /*8e90*/  MUFU.EX2 R201, R156 ;  /* 0x0000009c00c97308 */ /* 0x000e220000000800 */
        /* <DEDUP_REMOVED lines=136> */
[--C-:B------:R-:W-:Y:S01]  /*9720*/  FFMA.FTZ R162, R162, UR10, -R208.reuse ;  /* 0x0000000aa2a27c23 */ /* 0x100fe200080108d0 */
[----:B--2---:R-:W-:Y:S01]  /*9730*/  F2FP.F16.F32.PACK_AB R158, R202, R199 ;  /* 0x000000c7ca9e723e */ /* 0x004fe200000000ff */
        /* <DEDUP_REMOVED lines=9> */
[----:B------:R-:W-:Y:S01]  /*97d0*/  FFMA.FTZ R212, R175, UR10, -R208 ;  /* 0x0000000aafd47c23 */ /* 0x000fe200080108d0 */
        /* <DEDUP_REMOVED lines=8> */
[----:B------:R-:W1:Y:S01]  /*9860*/  MUFU.EX2 R161, R161 ;  /* 0x000000a100a17308 */ /* 0x000e620000000800 */
[--C-:B------:R-:W-:Y:S01]  /*9870*/  FFMA.FTZ R181, R180, UR10, -R200.reuse ;  /* 0x0000000ab4b57c23 */ /* 0x100fe200080108c8 */
[--C-:B------:R-:W-:Y:S01]  /*9880*/  FFMA.FTZ R180, R185, UR10, -R200.reuse ;  /* 0x0000000ab9b47c23 */ /* 0x100fe200080108c8 */
[----:B------:R-:W-:Y:S01]  /*9890*/  FFMA.FTZ R183, R187, UR10, -R200 ;  /* 0x0000000abbb77c23 */ /* 0x000fe200080108c8 */
[--C-:B------:R-:W-:Y:S01]  /*98a0*/  FFMA.FTZ R185, R184, UR10, -R208.reuse ;  /* 0x0000000ab8b97c23 */ /* 0x100fe200080108d0 */
[--C-:B------:R-:W-:Y:S01]  /*98b0*/  FFMA.FTZ R182, R182, UR10, -R208.reuse ;  /* 0x0000000ab6b67c23 */ /* 0x100fe200080108d0 */
[--C-:B------:R-:W-:Y:S01]  /*98c0*/  FFMA.FTZ R184, R189, UR10, -R208.reuse ;  /* 0x0000000abdb87c23 */ /* 0x100fe200080108d0 */
[----:B------:R-:W-:Y:S01]  /*98d0*/  FFMA.FTZ R187, R191, UR10, -R208 ;  /* 0x0000000abfbb7c23 */ /* 0x000fe200080108d0 */
[----:B------:R-:W-:Y:S01]  /*98e0*/  MUFU.EX2 R164, R164 ;  /* 0x000000a400a47308 */ /* 0x000fe20000000800 */
[--C-:B------:R-:W-:Y:S01]  /*98f0*/  FFMA.FTZ R189, R188, UR10, -R200.reuse ;  /* 0x0000000abcbd7c23 */ /* 0x100fe200080108c8 */
[----:B------:R-:W-:Y:S01]  /*9900*/  WARPGROUP.ARRIVE ;  /* 0x00000000000079c5 */ /* 0x000fe20000000000 */
[--C-:B------:R-:W-:Y:S01]  /*9910*/  FFMA.FTZ R191, R193, UR10, -R200.reuse ;  /* 0x0000000ac1bf7c23 */ /* 0x100fe200080108c8 */
[----:B------:R-:W-:Y:S01]  /*9920*/  FFMA.FTZ R188, R192, UR10, -R200 ;  /* 0x0000000ac0bc7c23 */ /* 0x000fe200080108c8 */
[--C-:B------:R-:W-:Y:S01]  /*9930*/  FFMA.FTZ R193, R195, UR10, -R208.reuse ;  /* 0x0000000ac3c17c23 */ /* 0x100fe200080108d0 */
[--C-:B------:R-:W-:Y:S01]  /*9940*/  FFMA.FTZ R190, R190, UR10, -R208.reuse ;  /* 0x0000000abebe7c23 */ /* 0x100fe200080108d0 */
[--C-:B------:R-:W-:Y:S01]  /*9950*/  FFMA.FTZ R192, R198, UR10, -R208.reuse ;  /* 0x0000000ac6c07c23 */ /* 0x100fe200080108d0 */
[----:B------:R-:W-:Y:S01]  /*9960*/  HGMMA.64x256x16.F32 R24, R156, gdesc[UR12].tnspB, R24, gsb0 ;  /* 0x43e0000c9c187df0 */ /* 0x000fe20008000818 */
[----:B------:R-:W-:Y:S01]  /*9970*/  MUFU.EX2 R203, R203 ;  /* 0x000000cb00cb7308 */ /* 0x000fe20000000800 */
[----:B------:R-:W-:Y:S01]  /*9980*/  UIADD3 UR14, UR5, 0x80, URZ ;  /* 0x00000080050e7890 */ /* 0x000fe2000fffe03f */
[----:B------:R-:W-:Y:S01]  /*9990*/  FFMA.FTZ R195, R206, UR10, -R208 ;  /* 0x0000000acec37c23 */ /* 0x000fe200080108d0 */
[----:B------:R-:W-:Y:S01]  /*99a0*/  UMOV UR15, 0x40000040 ;  /* 0x40000040000f7882 */ /* 0x000fe20000000000 */
[----:B------:R-:W-:Y:S01]  /*99b0*/  FFMA.FTZ R0, R194, R0, R196 ;  /* 0x00000000c2007223 */ /* 0x000fe200000100c4 */
[----:B------:R-:W-:-:S03]  /*99c0*/  FFMA.FTZ R4, R201, R4, R154 ;  /* 0x00000004c9047223 */ /* 0x000fc6000001009a */
[----:B------:R-:W-:Y:S01]  /*99d0*/  MUFU.EX2 R162, R162 ;  /* 0x000000a200a27308 */ /* 0x000fe20000000800 */
[----:B------:R-:W-:Y:S01]  /*99e0*/  FADD.FTZ R0, R197, R0 ;  /* 0x00000000c5007221 */ /* 0x000fe20000010000 */
[----:B------:R-:W-:-:S03]  /*99f0*/  FADD.FTZ R4, R155, R4 ;  /* 0x000000049b047221 */ /* 0x000fc60000010000 */
[----:B------:R-:W-:Y:S01]  /*9a00*/  FADD.FTZ R199, R199, R0 ;  /* 0x00000000c7c77221 */ /* 0x000fe20000010000 */
[----:B------:R-:W-:Y:S02]  /*9a10*/  FADD.FTZ R4, R207, R4 ;  /* 0x00000004cf047221 */ /* 0x000fe40000010000 */
[----:B------:R-:W2:Y:S01]  /*9a20*/  MUFU.EX2 R163, R163 ;  /* 0x000000a300a37308 */ /* 0x000ea20000000800 */
[----:B------:R-:W-:Y:S01]  /*9a30*/  FADD.FTZ R199, R202, R199 ;  /* 0x000000c7cac77221 */ /* 0x000fe20000010000 */
[----:B------:R-:W-:-:S06]  /*9a40*/  FADD.FTZ R209, R209, R4 ;  /* 0x00000004d1d17221 */ /* 0x000fcc0000010000 */
[----:B------:R-:W-:Y:S08]  /*9a50*/  MUFU.EX2 R204, R204 ;  /* 0x000000cc00cc7308 */ /* 0x000ff00000000800 */
[----:B------:R-:W4:Y:S08]  /*9a60*/  MUFU.EX2 R205, R205 ;  /* 0x000000cd00cd7308 */ /* 0x000f300000000800 */
[----:B------:R-:W-:Y:S08]  /*9a70*/  MUFU.EX2 R165, R165 ;  /* 0x000000a500a57308 */ /* 0x000ff00000000800 */
[----:B------:R-:W5:Y:S08]  /*9a80*/  MUFU.EX2 R166, R166 ;  /* 0x000000a600a67308 */ /* 0x000f700000000800 */
[----:B------:R-:W-:Y:S08]  /*9a90*/  MUFU.EX2 R169, R169 ;  /* 0x000000a900a97308 */ /* 0x000ff00000000800 */
[----:B------:R-:W-:Y:S08]  /*9aa0*/  MUFU.EX2 R210, R210 ;  /* 0x000000d200d27308 */ /* 0x000ff00000000800 */
[----:B------:R-:W-:Y:S08]  /*9ab0*/  MUFU.EX2 R167, R167 ;  /* 0x000000a700a77308 */ /* 0x000ff00000000800 */
[----:B------:R-:W3:Y:S08]  /*9ac0*/  MUFU.EX2 R168, R168 ;  /* 0x000000a800a87308 */ /* 0x000ef00000000800 */
[----:B------:R-:W-:Y:S08]  /*9ad0*/  MUFU.EX2 R171, R171 ;  /* 0x000000ab00ab7308 */ /* 0x000ff00000000800 */
[----:B------:R-:W0:Y:S08]  /*9ae0*/  MUFU.EX2 R212, R212 ;  /* 0x000000d400d47308 */ /* 0x000e300000000800 */
[----:B------:R-:W-:Y:S08]  /*9af0*/  MUFU.EX2 R170, R170 ;  /* 0x000000aa00aa7308 */ /* 0x000ff00000000800 */
[----:B------:R-:W0:Y:S08]  /*9b00*/  MUFU.EX2 R173, R173 ;  /* 0x000000ad00ad7308 */ /* 0x000e300000000800 */
[----:B------:R-:W-:Y:S08]  /*9b10*/  MUFU.EX2 R172, R172 ;  /* 0x000000ac00ac7308 */ /* 0x000ff00000000800 */
[----:B------:R-:W-:Y:S08]  /*9b20*/  MUFU.EX2 R175, R175 ;  /* 0x000000af00af7308 */ /* 0x000ff00000000800 */
[----:B------:R-:W-:Y:S08]  /*9b30*/  MUFU.EX2 R174, R174 ;  /* 0x000000ae00ae7308 */ /* 0x000ff00000000800 */
[----:B------:R-:W0:Y:S08]  /*9b40*/  MUFU.EX2 R177, R177 ;  /* 0x000000b100b17308 */ /* 0x000e300000000800 */
        /* <DEDUP_REMOVED lines=14> */
[----:B------:R-:W-:Y:S01]  /*9c30*/  MUFU.EX2 R190, R190 ;  /* 0x000000be00be7308 */ /* 0x000fe20000000800 */
[----:B------:R-:W-:-:S02]  /*9c40*/  WARPGROUP.DEPBAR.LE gsb0, 0x0 ;  /* 0x00008000000079c5 */ /* 0x000fc40000010000 */
[----:B-1----:R-:W-:-:S05]  /*9c50*/  F2FP.F16.F32.PACK_AB R156, R161, R160 ;  /* 0x000000a0a19c723e */ /* 0x002fca00000000ff */
[----:B------:R-:W1:Y:S01]  /*9c60*/  MUFU.EX2 R193, R193 ;  /* 0x000000c100c17308 */ /* 0x000e620000000800 */
[----:B--2---:R-:W-:Y:S01]  /*9c70*/  F2FP.F16.F32.PACK_AB R157, R163, R162 ;  /* 0x000000a2a39d723e */ /* 0x004fe200000000ff */
        /* <DEDUP_REMOVED lines=12> */
[----:B------:R-:W2:Y:S01]  /*9d40*/  MUFU.EX2 R195, R195 ;  /* 0x000000c300c37308 */ /* 0x000ea20000000800 */
[----:B------:R-:W-:Y:S01]  /*9d50*/  UMOV UR15, 0x40000040 ;  /* 0x40000040000f7882 */ /* 0x000fe20000000000 */
[----:B------:R-:W-:Y:S01]  /*9d60*/  FADD.FTZ R164, R203, R164 ;  /* 0x000000a4cba47221 */ /* 0x000fe20000010000 */
[----:B------:R-:W-:Y:S01]  /*9d70*/  FADD.FTZ R204, R205, R204 ;  /* 0x000000cccdcc7221 */ /* 0x000fe20000010000 */
[----:B------:R-:W-:Y:S02]  /*9d80*/  WARPGROUP.DEPBAR.LE gsb0, 0x0 ;  /* 0x00008000000079c5 */ /* 0x000fe40000010000 */
[----:B-----5:R-:W-:Y:S01]  /*9d90*/  F2FP.F16.F32.PACK_AB R156, R166, R165 ;  /* 0x000000a5a69c723e */ /* 0x020fe200000000ff */
[----:B------:R-:W-:Y:S01]  /*9da0*/  FADD.FTZ R165, R165, R164 ;  /* 0x000000a4a5a57221 */ /* 0x000fe20000010000 */
[----:B---3--:R-:W-:Y:S01]  /*9db0*/  F2FP.F16.F32.PACK_AB R157, R168, R167 ;  /* 0x000000a7a89d723e */ /* 0x008fe200000000ff */
[----:B------:R-:W-:Y:S01]  /*9dc0*/  FADD.FTZ R167, R167, R204 ;  /* 0x000000cca7a77221 */ /* 0x000fe20000010000 */
[----:B------:R-:W-:Y:S01]  /*9dd0*/  F2FP.F16.F32.PACK_AB R158, R210, R169 ;  /* 0x000000a9d29e723e */ /* 0x000fe200000000ff */
[----:B------:R-:W-:Y:S01]  /*9de0*/  FADD.FTZ R166, R166, R165 ;  /* 0x000000a5a6a67221 */ /* 0x000fe20000010000 */
[----:B0-----:R-:W-:Y:S01]  /*9df0*/  F2FP.F16.F32.PACK_AB R159, R212, R171 ;  /* 0x000000abd49f723e */ /* 0x001fe200000000ff */
        /* <DEDUP_REMOVED lines=46> */
[----:B-1----:R-:W-:Y:S01]  /*a0e0*/  F2FP.F16.F32.PACK_AB R157, R193, R190 ;  /* 0x000000bec19d723e */ /* 0x002fe200000000ff */
        /* <DEDUP_REMOVED lines=14> */
.L_x_4738:
[----:B------:R-:W0:Y:S01]  /*a1d0*/  S2UR UR11, SR_CgaCtaId ;  /* 0x00000000000b79c3 */ /* 0x000e220000008800 */
[----:B------:R-:W-:Y:S01]  /*a1e0*/  R2UR UR5, R223 ;  /* 0x00000000df0572ca */ /* 0x000fe200000e0000 */
[----:B------:R-:W-:Y:S01]  /*a1f0*/  UIADD3 UR7, UR7, 0x32460, URZ ;  /* 0x0003246007077890 */ /* 0x000fe2000fffe03f */
[----:B------:R-:W-:Y:S01]  /*a200*/  IMAD.MOV.U32 R201, RZ, RZ, R153 ;  /* 0x000000ffffc97224 */ /* 0x000fe200078e0099 */
[----:B------:R-:W-:-:S10]  /*a210*/  MOV R200, R152 ;  /* 0x0000009800c87202 */ /* 0x000fd40000000f00 */
[----:B------:R-:W-:Y:S02]  /*a220*/  UISETP.GT.AND UP0, UPT, UR38, UR5, UPT ;  /* 0x000000052600728c */ /* 0x000fe4000bf04270 */
[----:B------:R-:W-:-:S04]  /*a230*/  UIADD3 UR38, UR38, -0x1, URZ ;  /* 0xffffffff26267890 */ /* 0x000fc8000fffe03f */
[----:B------:R-:W-:Y:S01]  /*a240*/  PLOP3.LUT P1, PT, PT, PT, UP0, 0x80, 0x0 ;  /* 0x000000000000781c */ /* 0x000fe20003f2f008 */
[----:B0-----:R-:W-:-:S09]  /*a250*/  UPRMT UR7, UR11, 0x654, UR7 ;  /* 0x000006540b077896 */ /* 0x001fd20008000007 */
[----:B------:R-:W-:Y:S03]  /*a260*/  SYNCS.ARRIVE.TRANS64.RED.A1T0 RZ, [UR7], RZ ;  /* 0x000000ffffff79a7 */ /* 0x000fe60008100407 */
[----:B------:R-:W-:Y:S05]  /*a270*/  @P1 BRA `(.L_x_4739) ;  /* 0xffffffd400cc1947 */ /* 0x000fea000383ffff */
.L_x_4728:
[----:B------:R-:W0:Y:S01]  /*a280*/  SHFL.BFLY PT, R3, R0, 0x2, 0x1f ;  /* 0x0c401f0000037f89 */ /* 0x000e2200000e0000 */
[----:B------:R-:W-:Y:S01]  /*a290*/  IMAD.U32 R9, RZ, RZ, UR10 ;  /* 0x0000000aff097e24 */ /* 0x000fe2000f8e00ff */
[----:B------:R-:W-:Y:S02]  /*a2a0*/  PLOP3.LUT P0, PT, PT, PT, PT, 0x8, 0x0 ;  /* 0x000000000000781c */ /* 0x000fe40003f0e170 */
[----:B------:R-:W1:Y:S01]  /*a2b0*/  SHFL.BFLY PT, R5, R4, 0x2, 0x1f ;  /* 0x0c401f0004057f89 */ /* 0x000e6200000e0000 */
[----:B------:R-:W2:Y:S01]  /*a2c0*/  S2R R154, SR_TID.X ;  /* 0x00000000009a7919 */ /* 0x000ea20000002100 */
[----:B0-----:R-:W-:Y:S01]  /*a2d0*/  FADD.FTZ R3, R3, R0 ;  /* 0x0000000003037221 */ /* 0x001fe20000010000 */
[----:B------:R-:W-:Y:S02]  /*a2e0*/  IMAD.MOV.U32 R0, RZ, RZ, RZ ;  /* 0x000000ffff007224 */ /* 0x000fe400078e00ff */
[----:B-1----:R-:W-:Y:S02]  /*a2f0*/  FADD.FTZ R5, R5, R4 ;  /* 0x0000000405057221 */ /* 0x002fe40000010000 */
[----:B------:R-:W0:Y:S04]  /*a300*/  SHFL.BFLY PT, R2, R3, 0x1, 0x1f ;  /* 0x0c201f0003027f89 */ /* 0x000e2800000e0000 */
[----:B------:R-:W1:Y:S01]  /*a310*/  SHFL.BFLY PT, R6, R5, 0x1, 0x1f ;  /* 0x0c201f0005067f89 */ /* 0x000e6200000e0000 */
[----:B--2---:R-:W-:-:S04]  /*a320*/  SHF.R.U32.HI R154, RZ, 0x7, R154 ;  /* 0x00000007ff9a7819 */ /* 0x004fc8000001169a */
[----:B------:R-:W-:-:S05]  /*a330*/  IADD3 R4, -R154, 0xb, RZ ;  /* 0x0000000b9a047810 */ /* 0x000fca0007ffe1ff */
[----:B------:R2:W-:Y:S06]  /*a340*/  BAR.ARV R4, 0x100 ;  /* 0x000400040000751d */ /* 0x0005ec0000002000 */
[----:B0-----:R-:W-:Y:S01]  /*a350*/  FADD.FTZ R7, R3, R2 ;  /* 0x0000000203077221 */ /* 0x001fe20000010000 */
[----:B------:R-:W-:Y:S02]  /*a360*/  IMAD.MOV.U32 R2, RZ, RZ, RZ ;  /* 0x000000ffff027224 */ /* 0x000fe400078e00ff */
[----:B-1----:R-:W-:Y:S01]  /*a370*/  FADD.FTZ R8, R5, R6 ;  /* 0x0000000605087221 */ /* 0x002fe20000010000 */
[----:B------:R-:W-:Y:S06]  /*a380*/  BAR.ARV 0x8, 0x180 ;  /* 0x0206000000007b1d */ /* 0x000fec0000002000 */
[----:B------:R-:W-:Y:S01]  /*a390*/  FSETP.NE.FTZ.AND P1, PT, R7, RZ, PT ;  /* 0x000000ff0700720b */ /* 0x000fe20003f35000 */
[----:B--2---:R-:W-:Y:S01]  /*a3a0*/  IMAD.MOV.U32 R4, RZ, RZ, -0x800000 ;  /* 0xff800000ff047424 */ /* 0x004fe200078e00ff */
[----:B------:R-:W-:-:S02]  /*a3b0*/  FSETP.NE.FTZ.AND P2, PT, R8, RZ, PT ;  /* 0x000000ff0800720b */ /* 0x000fc40003f55000 */
[----:B------:R-:W-:-:S09]  /*a3c0*/  MOV R5, 0xff800000 ;  /* 0xff80000000057802 */ /* 0x000fd20000000f00 */
[----:B------:R-:W0:Y:S02]  /*a3d0*/  @P1 MUFU.LG2 R6, R7 ;  /* 0x0000000700061308 */ /* 0x000e240000000c00 */
[----:B------:R-:W-:-:S06]  /*a3e0*/  @P2 FMUL.FTZ R9, R9, 0.69314718246459960938 ;  /* 0x3f31721809092820 */ /* 0x000fcc0000410000 */
[----:B------:R-:W1:Y:S08]  /*a3f0*/  @P2 MUFU.LG2 R3, R8 ;  /* 0x0000000800032308 */ /* 0x000e700000000c00 */
[----:B------:R2:W3:Y:S01]  /*a400*/  @P1 MUFU.RCP R2, R7 ;  /* 0x0000000700021308 */ /* 0x0004e20000001000 */
[----:B0-----:R-:W-:-:S07]  /*a410*/  @P1 FMUL.FTZ R6, R6, 0.69314718246459960938 ;  /* 0x3f31721806061820 */ /* 0x001fce0000410000 */
[----:B------:R1:W0:Y:S01]  /*a420*/  @P2 MUFU.RCP R0, R8 ;  /* 0x0000000800002308 */ /* 0x0002220000001000 */
[----:B--2---:R-:W-:-:S04]  /*a430*/  IMAD.U32 R7, RZ, RZ, UR10 ;  /* 0x0000000aff077e24 */ /* 0x004fc8000f8e00ff */
[----:B------:R-:W-:Y:S01]  /*a440*/  @P1 FMUL.FTZ R7, R7, 0.69314718246459960938 ;  /* 0x3f31721807071820 */ /* 0x000fe20000410000 */
[----:B-1----:R-:W-:Y:S01]  /*a450*/  @P2 FMUL.FTZ R8, R3, 0.69314718246459960938 ;  /* 0x3f31721803082820 */ /* 0x002fe20000410000 */
        /* <DEDUP_REMOVED lines=130> */
.L_x_4702:
[----:B------:R-:W-:Y:S05]  /*ac80*/  @P0 BRA `(.L_x_4740) ;  /* 0x0000002000540947 */ /* 0x000fea0003800000 */
[----:B------:R-:W2:Y:S01]  /*ac90*/  LDL R0, [R1] ;  /* 0x0000000001007983 */ /* 0x000ea20000100800 */
[----:B------:R-:W0:Y:S01]  /*aca0*/  LDC R10, c[0x0][0xce8] ;  /* 0x00033a00ff0a7b82 */ /* 0x000e220000000800 */
[----:B------:R-:W-:Y:S01]  /*acb0*/  ULDC.64 UR8, c[0x0][0xcd0] ;  /* 0x0003340000087ab9 */ /* 0x000fe20000000a00 */
[----:B------:R-:W-:Y:S06]  /*acc0*/  BSSY B0, `(.L_x_4741) ;  /* 0x000014d000007945 */ /* 0x000fec0003800000 */
[----:B------:R-:W1:Y:S08]  /*acd0*/  S2UR UR12, SR_CTAID.Z ;  /* 0x00000000000c79c3 */ /* 0x000e700000002700 */
[----:B------:R-:W3:Y:S08]  /*ace0*/  LDC.64 R20, c[0x0][0xcd8] ;  /* 0x00033600ff147b82 */ /* 0x000ef00000000a00 */
[----:B------:R-:W-:Y:S01]  /*acf0*/  BAR.SYNC.DEFER_BLOCKING 0x1, 0x100 ;  /* 0x0044000000007b1d */ /* 0x000fe20000010000 */
[----:B0-----:R-:W-:-:S07]  /*ad00*/  ISETP.NE.AND P0, PT, R10, 0x1, PT ;  /* 0x000000010a00780c */ /* 0x001fce0003f05270 */
[----:B------:R-:W0:Y:S01]  /*ad10*/  S2UR UR11, SR_CTAID.Y ;  /* 0x00000000000b79c3 */ /* 0x000e220000002600 */
[----:B-1----:R-:W-:-:S07]  /*ad20*/  USHF.R.S32.HI UR10, URZ, 0x1f, UR12 ;  /* 0x0000001f3f0a7899 */ /* 0x002fce000801140c */
[----:B------:R-:W0:Y:S08]  /*ad30*/  LDC R35, c[0x0][0xd50] ;  /* 0x00035400ff237b82 */ /* 0x000e300000000800 */
[----:B------:R-:W1:Y:S08]  /*ad40*/  @P0 LDC R16, c[0x0][0xcec] ;  /* 0x00033b00ff100b82 */ /* 0x000e700000000800 */
[----:B------:R-:W4:Y:S08]  /*ad50*/  LDC.64 R22, c[0x0][0xc40] ;  /* 0x00031000ff167b82 */ /* 0x000f300000000a00 */
[----:B------:R-:W5:Y:S08]  /*ad60*/  @P0 LDC R19, c[0x0][0xcf0] ;  /* 0x00033c00ff130b82 */ /* 0x000f700000000800 */
[----:B------:R-:W5:Y:S08]  /*ad70*/  @P0 LDC R34, c[0x0][0xcec] ;  /* 0x00033b00ff220b82 */ /* 0x000f700000000800 */
[----:B------:R-:W5:Y:S01]  /*ad80*/  @P0 LDC R153, c[0x0][0xcf0] ;  /* 0x00033c00ff990b82 */ /* 0x000f620000000800 */
        /* <DEDUP_REMOVED lines=9> */
[----:B--2---:R-:W-:-:S05]  /*ae20*/  VIADD R7, R0, 0xffffff80 ;  /* 0xffffff8000077836 */ /* 0x004fca0000000000 */
[----:B------:R-:W-:-:S04]  /*ae30*/  SHF.R.S32.HI R6, RZ, 0x1f, R7 ;  /* 0x0000001fff067819 */ /* 0x000fc80000011407 */
[CC--:B------:R-:W-:Y:S02]  /*ae40*/  LEA.HI R8, R6.reuse, R7.reuse, RZ, 0x7 ;  /* 0x0000000706087211 */ /* 0x0c0fe400078f38ff */
[----:B------:R-:W-:Y:S02]  /*ae50*/  LEA.HI R15, R6, R7, RZ, 0x2 ;  /* 0x00000007060f7211 */ /* 0x000fe400078f10ff */
[C---:B------:R-:W-:Y:S02]  /*ae60*/  LOP3.LUT R0, R8.reuse, 0xffffff80, RZ, 0xc0, !PT ;  /* 0xffffff8008007812 */ /* 0x040fe400078ec0ff */
[----:B------:R-:W-:Y:S02]  /*ae70*/  SHF.R.S32.HI R9, RZ, 0x7, R8 ;  /* 0x00000007ff097819 */ /* 0x000fe40000011408 */
[----:B------:R-:W-:Y:S02]  /*ae80*/  IADD3 R0, R7, -R0, RZ ;  /* 0x8000000007007210 */ /* 0x000fe40007ffe0ff */
[----:B------:R-:W-:-:S02]  /*ae90*/  LEA.HI R6, R8, R9, RZ, 0x1 ;  /* 0x0000000908067211 */ /* 0x000fc400078f08ff */
[----:B------:R-:W-:Y:S02]  /*aea0*/  SHF.R.S32.HI R13, RZ, 0x1f, R0 ;  /* 0x0000001fff0d7819 */ /* 0x000fe40000011400 */
[----:B------:R-:W-:Y:S02]  /*aeb0*/  LOP3.LUT R8, R15, 0xfffffffc, RZ, 0xc0, !PT ;  /* 0xfffffffc0f087812 */ /* 0x000fe400078ec0ff */
[----:B------:R-:W-:Y:S02]  /*aec0*/  LEA.HI R12, R13, R0, RZ, 0x2 ;  /* 0x000000000d0c7211 */ /* 0x000fe400078f10ff */
[----:B------:R-:W-:Y:S01]  /*aed0*/  LOP3.LUT R6, R6, 0x3fffffe, RZ, 0xc0, !PT ;  /* 0x03fffffe06067812 */ /* 0x000fe200078ec0ff */
[----:B------:R-:W-:Y:S01]  /*aee0*/  IMAD.IADD R7, R7, 0x1, -R8 ;  /* 0x0000000107077824 */ /* 0x000fe200078e0a08 */
[--C-:B------:R-:W-:Y:S02]  /*aef0*/  SHF.R.S32.HI R11, RZ, 0x2, R12.reuse ;  /* 0x00000002ff0b7819 */ /* 0x100fe4000001140c */
[----:B------:R-:W-:Y:S01]  /*af00*/  SHF.R.S32.HI R14, RZ, 0x1f, R12 ;  /* 0x0000001fff0e7819 */ /* 0x000fe2000001140c */
[----:B------:R-:W-:Y:S01]  /*af10*/  IMAD.IADD R8, R9, 0x1, -R6 ;  /* 0x0000000109087824 */ /* 0x000fe200078e0a06 */
[----:B------:R-:W-:-:S02]  /*af20*/  LEA.HI R9, R7, R7, RZ, 0x1 ;  /* 0x0000000707097211 */ /* 0x000fc400078f08ff */
[----:B------:R-:W-:Y:S02]  /*af30*/  LEA.HI R14, R14, R11, RZ, 0x3 ;  /* 0x0000000b0e0e7211 */ /* 0x000fe400078f18ff */
[----:B------:R-:W-:Y:S02]  /*af40*/  LEA.HI R13, R13, R0, RZ, 0x5 ;  /* 0x000000000d0d7211 */ /* 0x000fe400078f28ff */
[----:B------:R-:W-:-:S05]  /*af50*/  LOP3.LUT R14, R14, 0xfffffff8, RZ, 0xc0, !PT ;  /* 0xfffffff80e0e7812 */ /* 0x000fca00078ec0ff */
[----:B------:R-:W-:Y:S01]  /*af60*/  IMAD.IADD R6, R11, 0x1, -R14 ;  /* 0x000000010b067824 */ /* 0x000fe200078e0a0e */
[----:B------:R-:W-:Y:S01]  /*af70*/  LOP3.LUT R14, R9, 0x1ffffffe, RZ, 0xc0, !PT ;  /* 0x1ffffffe090e7812 */ /* 0x000fe200078ec0ff */
[----:B------:R-:W2:Y:S01]  /*af80*/  S2R R11, SR_CTAID.X ;  /* 0x00000000000b7919 */ /* 0x000ea20000002500 */
[----:B------:R-:W-:Y:S02]  /*af90*/  SHF.R.S32.HI R9, RZ, 0x5, R13 ;  /* 0x00000005ff097819 */ /* 0x000fe4000001140d */
[----:B------:R-:W-:Y:S01]  /*afa0*/  IADD3 R13, R7, -R14, RZ ;  /* 0x8000000e070d7210 */ /* 0x000fe20007ffe0ff */
[----:B------:R-:W-:Y:S01]  /*afb0*/  IMAD.U32 R7, RZ, RZ, UR5 ;  /* 0x00000005ff077e24 */ /* 0x000fe2000f8e00ff */
[----:B------:R-:W-:Y:S01]  /*afc0*/  MOV R7, UR6 ;  /* 0x0000000600077c02 */ /* 0x000fe20008000f00 */
[----:B------:R-:W-:Y:S01]  /*afd0*/  IMAD R9, R9, 0x10, R6 ;  /* 0x0000001009097824 */ /* 0x000fe200078e0206 */
[----:B------:R-:W-:Y:S01]  /*afe0*/  UIMAD UR6, UR13, UR9, UR7 ;  /* 0x000000090d0672a4 */ /* 0x000fe2000f8e0207 */
[----:B------:R-:W-:Y:S01]  /*aff0*/  IMAD.U32 R6, RZ, RZ, UR4 ;  /* 0x00000004ff067e24 */ /* 0x000fe2000f8e00ff */
[----:B------:R-:W-:Y:S01]  /*b000*/  UIMAD.WIDE.U32 UR4, UR13, UR8, URZ ;  /* 0x000000080d0472a5 */ /* 0x000fe2000f8e003f */
[----:B------:R-:W-:-:S02]  /*b010*/  IMAD R18, R8, 0x40, R9 ;  /* 0x0000004008127824 */ /* 0x000fc400078e0209 */
[C---:B---3--:R-:W-:Y:S01]  /*b020*/  IMAD R14, R20.reuse, UR10, RZ ;  /* 0x0000000a140e7c24 */ /* 0x048fe2000f8e02ff */
[----:B------:R-:W-:Y:S01]  /*b030*/  UIADD3 UR6, UR5, UR6, URZ ;  /* 0x0000000605067290 */ /* 0x000fe2000fffe03f */
[----:B------:R-:W-:Y:S01]  /*b040*/  IMAD R8, R13, 0x8, R18 ;  /* 0x000000080d087824 */ /* 0x000fe200078e0212 */
[----:B------:R-:W-:Y:S01]  /*b050*/  ULDC.64 UR8, c[0x0][0xc28] ;  /* 0x00030a0000087ab9 */ /* 0x000fe20000000a00 */
[----:B------:R-:W-:-:S04]  /*b060*/  IMAD.WIDE.U32 R6, R20, UR12, R6 ;  /* 0x0000000c14067c25 */ /* 0x000fc8000f8e0006 */
[----:B------:R-:W-:Y:S02]  /*b070*/  IMAD R20, RZ, RZ, -UR13 ;  /* 0x8000000dff147e24 */ /* 0x000fe4000f8e02ff */
[----:B------:R-:W-:Y:S02]  /*b080*/  IMAD R17, R21, UR12, R14 ;  /* 0x0000000c15117c24 */ /* 0x000fe4000f8e020e */
[----:B------:R-:W-:Y:S02]  /*b090*/  IMAD.U32 R9, RZ, RZ, UR5 ;  /* 0x00000005ff097e24 */ /* 0x000fe4000f8e00ff */
[----:B0-----:R-:W-:Y:S02]  /*b0a0*/  IMAD R35, R35, R20, UR11 ;  /* 0x0000000b23237e24 */ /* 0x001fe4000f8e0214 */
[----:B------:R-:W-:Y:S01]  /*b0b0*/  IMAD.U32 R9, RZ, RZ, UR6 ;  /* 0x00000006ff097e24 */ /* 0x000fe2000f8e00ff */
[----:B------:R-:W-:Y:S01]  /*b0c0*/  ULDC.64 UR6, c[0x0][0xc48] ;  /* 0x0003120000067ab9 */ /* 0x000fe20000000a00 */
[----:B------:R-:W-:-:S02]  /*b0d0*/  IMAD.IADD R7, R7, 0x1, R17 ;  /* 0x0000000107077824 */ /* 0x000fc400078e0211 */
[----:B--2---:R-:W-:Y:S01]  /*b0e0*/  IMAD R13, R11, 0x80, R8 ;  /* 0x000000800b0d7824 */ /* 0x004fe200078e0208 */
[----:B------:R-:W-:Y:S01]  /*b0f0*/  MOV R8, UR4 ;  /* 0x0000000400087c02 */ /* 0x000fe20008000f00 */
[----:B------:R-:W-:Y:S02]  /*b100*/  ULDC.64 UR4, c[0x0][0xce0] ;  /* 0x0003380000047ab9 */ /* 0x000fe40000000a00 */
[----:B-1----:R-:W-:Y:S01]  /*b110*/  @P0 IMAD.HI.U32 R14, R13, R16, RZ ;  /* 0x000000100d0e0227 */ /* 0x002fe200078e00ff */
[----:B------:R-:W-:-:S03]  /*b120*/  MOV R15, R13 ;  /* 0x0000000d000f7202 */ /* 0x000fc60000000f00 */
[C---:B----4-:R-:W-:Y:S01]  /*b130*/  IMAD R16, R22.reuse, UR10, RZ ;  /* 0x0000000a16107c24 */ /* 0x050fe2000f8e02ff */
[----:B-----5:R-:W-:Y:S01]  /*b140*/  @P0 SHF.R.U32.HI R15, RZ, R19, R14 ;  /* 0x00000013ff0f0219 */ /* 0x020fe2000001160e */
[----:B------:R-:W-:-:S04]  /*b150*/  IMAD.WIDE.U32 R8, R22, UR12, R8 ;  /* 0x0000000c16087c25 */ /* 0x000fc8000f8e0008 */
[----:B------:R-:W-:Y:S01]  /*b160*/  IMAD R19, R23, UR12, R16 ;  /* 0x0000000c17137c24 */ /* 0x000fe2000f8e0210 */
[----:B------:R-:W-:Y:S01]  /*b170*/  SHF.R.S32.HI R16, RZ, 0x1f, R35 ;  /* 0x0000001fff107819 */ /* 0x000fe20000011423 */
[----:B------:R-:W-:-:S04]  /*b180*/  @P0 IMAD.HI.U32 R34, R13, R34, RZ ;  /* 0x000000220d220227 */ /* 0x000fc800078e00ff */
[----:B------:R-:W-:Y:S02]  /*b190*/  IMAD.IADD R9, R9, 0x1, R19 ;  /* 0x0000000109097824 */ /* 0x000fe400078e0213 */
[----:B------:R-:W-:Y:S02]  /*b1a0*/  IMAD R19, R16, UR6, RZ ;  /* 0x0000000610137c24 */ /* 0x000fe4000f8e02ff */
[----:B------:R-:W-:-:S04]  /*b1b0*/  IMAD.WIDE.U32 R6, R35, UR4, R6 ;  /* 0x0000000423067c25 */ /* 0x000fc8000f8e0006 */
[----:B------:R-:W-:Y:S01]  /*b1c0*/  IMAD.MOV.U32 R17, RZ, RZ, R13 ;  /* 0x000000ffff117224 */ /* 0x000fe200078e000d */
[----:B------:R-:W-:Y:S01]  /*b1d0*/  @P0 SHF.R.U32.HI R17, RZ, R153, R34 ;  /* 0x00000099ff110219 */ /* 0x000fe20000011622 */
[----:B------:R-:W-:Y:S01]  /*b1e0*/  IMAD R14, R16, UR4, RZ ;  /* 0x00000004100e7c24 */ /* 0x000fe2000f8e02ff */
[----:B------:R-:W-:Y:S01]  /*b1f0*/  IADD3 R6, P0, R15, R6, RZ ;  /* 0x000000060f067210 */ /* 0x000fe20007f1e0ff */
[C---:B------:R-:W-:Y:S01]  /*b200*/  IMAD R21, R35.reuse, UR7, R19 ;  /* 0x0000000723157c24 */ /* 0x040fe2000f8e0213 */
[----:B------:R-:W-:Y:S01]  /*b210*/  SHF.R.S32.HI R19, RZ, 0x1f, R15 ;  /* 0x0000001fff137819 */ /* 0x000fe2000001140f */
[----:B------:R-:W-:Y:S01]  /*b220*/  IMAD R16, R35, UR5, R14 ;  /* 0x0000000523107c24 */ /* 0x000fe2000f8e020e */
[--C-:B------:R-:W-:Y:S01]  /*b230*/  SHF.R.S32.HI R14, RZ, 0x1f, R17.reuse ;  /* 0x0000001fff0e7819 */ /* 0x100fe20000011411 */
[----:B------:R-:W-:Y:S01]  /*b240*/  ULDC.64 UR4, c[0x0][0xc30] ;  /* 0x00030c0000047ab9 */ /* 0x000fe20000000a00 */
[----:B------:R-:W-:Y:S01]  /*b250*/  IADD3 R15, -R15, RZ, RZ ;  /* 0x000000ff0f0f7210 */ /* 0x000fe20007ffe1ff */
[----:B------:R-:W-:Y:S01]  /*b260*/  IMAD.MOV R20, RZ, RZ, -R17 ;  /* 0x000000ffff147224 */ /* 0x000fe200078e0a11 */
[----:B------:R-:W-:Y:S01]  /*b270*/  IADD3.X R7, R19, R7, R16, P0, !PT ;  /* 0x0000000713077210 */ /* 0x000fe200007fe410 */
[----:B------:R-:W-:-:S02]  /*b280*/  IMAD R14, R14, UR4, RZ ;  /* 0x000000040e0e7c24 */ /* 0x000fc4000f8e02ff */
[----:B------:R-:W-:Y:S02]  /*b290*/  IMAD R15, R10, R15, R13 ;  /* 0x0000000f0a0f7224 */ /* 0x000fe400078e020d */
        /* <DEDUP_REMOVED lines=32> */
[C---:B------:R-:W-:Y:S01]  /*b4a0*/  VIADD R11, R13.reuse, 0x8 ;  /* 0x000000080d0b7836 */ /* 0x040fe20000000000 */
[----:B------:R-:W0:Y:S01]  /*b4b0*/  SHFL.IDX PT, R15, R19, RZ, 0x1c1f ;  /* 0x001c1fff130f7589 */ /* 0x000e2200000e0000 */
[----:B------:R-:W-:Y:S01]  /*b4c0*/  UIADD3 UR4, UR4, 0x32420, URZ ;  /* 0x0003242004047890 */ /* 0x000fe2000fffe03f */
[----:B------:R-:W-:-:S02]  /*b4d0*/  ISETP.GE.OR P1, PT, R13, R10, P0 ;  /* 0x0000000a0d00720c */ /* 0x000fc40000726670 */
        /* <DEDUP_REMOVED lines=8> */
[----:B------:R-:W-:-:S05]  /*b560*/  IADD3 R0, R0, -R19, RZ ;  /* 0x8000001300007210 */ /* 0x000fca0007ffe0ff */
        /* <DEDUP_REMOVED lines=18> */
[----:B------:R-:W-:Y:S01]  /*b690*/  VIADD R34, R0, 0x50 ;  /* 0x0000005000227836 */ /* 0x000fe20000000000 */
[----:B------:R-:W-:-:S02]  /*b6a0*/  ISETP.GE.AND P1, PT, R19, UR4, PT ;  /* 0x0000000413007c0c */ /* 0x000fc4000bf26270 */
[----:B------:R-:W-:Y:S02]  /*b6b0*/  IADD3 R21, R0, 0x38, RZ ;  /* 0x0000003800157810 */ /* 0x000fe40007ffe0ff */
[----:B------:R-:W-:Y:S02]  /*b6c0*/  @!P3 LEA.HI R4, R4, R4, RZ, 0x1 ;  /* 0x000000040404b211 */ /* 0x000fe400078f08ff */
        /* <DEDUP_REMOVED lines=21> */
[----:B------:R-:W-:Y:S01]  /*b820*/  @!P0 LOP3.LUT R5, R18, 0xfffffffe, RZ, 0xc0, !PT ;  /* 0xfffffffe12058812 */ /* 0x000fe200078ec0ff */
[----:B-1----:R-:W-:Y:S01]  /*b830*/  VIADD R28, R0, 0x88 ;  /* 0x00000088001c7836 */ /* 0x002fe20000000000 */
[----:B------:R-:W-:Y:S02]  /*b840*/  @!P1 LOP3.LUT R13, R19, 0xfffffffe, RZ, 0xc0, !PT ;  /* 0xfffffffe130d9812 */ /* 0x000fe400078ec0ff */
        /* <DEDUP_REMOVED lines=12> */
[----:B---3--:R-:W-:-:S02]  /*b910*/  @!P4 LOP3.LUT R17, R22, 0xfffffffe, RZ, 0xc0, !PT ;  /* 0xfffffffe1611c812 */ /* 0x008fc400078ec0ff */
[----:B------:R-:W-:Y:S02]  /*b920*/  @!P5 LOP3.LUT R23, R23, 0xfffffffe, RZ, 0xc0, !PT ;  /* 0xfffffffe1717d812 */ /* 0x000fe400078ec0ff */
[----:B------:R-:W-:Y:S02]  /*b930*/  IADD3 R24, R0, 0x58, RZ ;  /* 0x0000005800187810 */ /* 0x000fe40007ffe0ff */
[----:B------:R-:W-:Y:S01]  /*b940*/  @!P6 LOP3.LUT R19, R34, 0xfffffffe, RZ, 0xc0, !PT ;  /* 0xfffffffe2213e812 */ /* 0x000fe200078ec0ff */
[--C-:B0-----:R-:W-:Y:S01]  /*b950*/  @!P2 IMAD.WIDE R4, R15, 0x4, R6.reuse ;  /* 0x000000040f04a825 */ /* 0x101fe200078e0206 */
[----:B------:R-:W-:Y:S02]  /*b960*/  ISETP.GE.AND P1, PT, R24, UR4, PT ;  /* 0x0000000418007c0c */ /* 0x000fe4000bf26270 */
[----:B------:R-:W-:Y:S01]  /*b970*/  ISETP.GE.AND P0, PT, R25, UR4, PT ;  /* 0x0000000419007c0c */ /* 0x000fe2000bf06270 */
[----:B-1----:R-:W-:Y:S01]  /*b980*/  @!P3 IMAD.WIDE R12, R21, 0x4, R6 ;  /* 0x00000004150cb825 */ /* 0x002fe200078e0206 */
[----:B------:R0:W-:Y:S01]  /*b990*/  @!P2 ST.E.64 desc[UR36][R4.64], R48 ;  /* 0x000000300400a985 */ /* 0x0001e2000c101b24 */
[----:B------:R-:W-:-:S02]  /*b9a0*/  IADD3 R22, R0, 0x78, RZ ;  /* 0x0000007800167810 */ /* 0x000fc40007ffe0ff */
        /* <DEDUP_REMOVED lines=9> */
[C---:B------:R-:W-:Y:S01]  /*ba40*/  VIADD R21, R0.reuse, 0x70 ;  /* 0x0000007000157836 */ /* 0x040fe20000000000 */
[----:B------:R4:W-:Y:S01]  /*ba50*/  @!P6 ST.E.64 desc[UR36][R18.64], R64 ;  /* 0x000000401200e985 */ /* 0x0009e2000c101b24 */
[----:B------:R-:W-:Y:S01]  /*ba60*/  VIADD R23, R0, 0x80 ;  /* 0x0000008000177836 */ /* 0x000fe20000000000 */
[----:B------:R-:W-:Y:S02]  /*ba70*/  @!P1 LEA.HI R24, R24, R24, RZ, 0x1 ;  /* 0x0000001818189211 */ /* 0x000fe400078f08ff */
[----:B------:R-:W-:Y:S02]  /*ba80*/  ISETP.GE.AND P6, PT, R21, UR4, PT ;  /* 0x0000000415007c0c */ /* 0x000fe4000bfc6270 */
[----:B------:R-:W-:Y:S02]  /*ba90*/  ISETP.GE.AND P4, PT, R23, UR4, PT ;  /* 0x0000000417007c0c */ /* 0x000fe4000bf86270 */
[----:B------:R-:W-:Y:S02]  /*baa0*/  @!P0 LEA.HI R25, R25, R25, RZ, 0x1 ;  /* 0x0000001919198211 */ /* 0x000fe400078f08ff */
[----:B0-----:R-:W-:Y:S01]  /*bab0*/  @!P1 LOP3.LUT R5, R24, 0xfffffffe, RZ, 0xc0, !PT ;  /* 0xfffffffe18059812 */ /* 0x001fe200078ec0ff */
[----:B------:R-:W-:Y:S01]  /*bac0*/  VIADD R24, R0, 0x90 ;  /* 0x0000009000187836 */ /* 0x000fe20000000000 */
[----:B-1----:R-:W-:-:S02]  /*bad0*/  @!P0 LOP3.LUT R13, R25, 0xfffffffe, RZ, 0xc0, !PT ;  /* 0xfffffffe190d8812 */ /* 0x002fc400078ec0ff */
[----:B------:R-:W-:Y:S01]  /*bae0*/  @!P2 LEA.HI R20, R20, R20, RZ, 0x1 ;  /* 0x000000141414a211 */ /* 0x000fe200078f08ff */
[--C-:B------:R-:W-:Y:S01]  /*baf0*/  @!P1 IMAD.WIDE R4, R5, 0x4, R6.reuse ;  /* 0x0000000405049825 */ /* 0x100fe200078e0206 */
[----:B------:R-:W-:Y:S02]  /*bb00*/  @!P5 LEA.HI R22, R22, R22, RZ, 0x1 ;  /* 0x000000161616d211 */ /* 0x000fe400078f08ff */
        /* <DEDUP_REMOVED lines=12> */
[----:B----4-:R-:W-:Y:S01]  /*bbd0*/  @!P3 LOP3.LUT R19, R28, 0xfffffffe, RZ, 0xc0, !PT ;  /* 0xfffffffe1c13b812 */ /* 0x010fe200078ec0ff */
[C---:B------:R-:W-:Y:S01]  /*bbe0*/  VIADD R28, R0.reuse, 0xc0 ;  /* 0x000000c0001c7836 */ /* 0x040fe20000000000 */
[----:B------:R-:W-:Y:S01]  /*bbf0*/  IADD3 R25, R0, 0x98, RZ ;  /* 0x0000009800197810 */ /* 0x000fe20007ffe0ff */
[--C-:B0-----:R-:W-:Y:S01]  /*bc00*/  @!P2 IMAD.WIDE R4, R15, 0x4, R6.reuse ;  /* 0x000000040f04a825 */ /* 0x101fe200078e0206 */
[----:B------:R-:W-:Y:S02]  /*bc10*/  ISETP.GE.AND P0, PT, R24, UR4, PT ;  /* 0x0000000418007c0c */ /* 0x000fe4000bf06270 */
[----:B------:R-:W-:Y:S01]  /*bc20*/  ISETP.GE.AND P1, PT, R25, UR4, PT ;  /* 0x0000000419007c0c */ /* 0x000fe2000bf26270 */
[--C-:B-1----:R-:W-:Y:S01]  /*bc30*/  @!P6 IMAD.WIDE R12, R21, 0x4, R6.reuse ;  /* 0x00000004150ce825 */ /* 0x102fe200078e0206 */
[----:B------:R0:W-:Y:S01]  /*bc40*/  @!P2 ST.E.64 desc[UR36][R4.64], R76 ;  /* 0x0000004c0400a985 */ /* 0x0001e2000c101b24 */
[----:B------:R-:W-:Y:S02]  /*bc50*/  ISETP.GE.AND P2, PT, R20, UR4, PT ;  /* 0x0000000414007c0c */ /* 0x000fe4000bf46270 */
[----:B------:R-:W-:Y:S01]  /*bc60*/  @!P5 IMAD.WIDE R14, R17, 0x4, R6 ;  /* 0x00000004110ed825 */ /* 0x000fe200078e0206 */
[----:B------:R1:W-:Y:S01]  /*bc70*/  @!P6 ST.E.64 desc[UR36][R12.64], R80 ;  /* 0x000000500c00e985 */ /* 0x0003e2000c101b24 */
[----:B------:R-:W-:-:S02]  /*bc80*/  ISETP.GE.AND P6, PT, R28, UR4, PT ;  /* 0x000000041c007c0c */ /* 0x000fc4000bfc6270 */
[--C-:B------:R-:W-:Y:S01]  /*bc90*/  @!P4 IMAD.WIDE R16, R23, 0x4, R6.reuse ;  /* 0x000000041710c825 */ /* 0x100fe200078e0206 */
[----:B------:R2:W-:Y:S01]  /*bca0*/  @!P5 ST.E.64 desc[UR36][R14.64], R84 ;  /* 0x000000540e00d985 */ /* 0x0005e2000c101b24 */
[----:B------:R-:W-:Y:S02]  /*bcb0*/  IADD3 R23, R0, 0xb8, RZ ;  /* 0x000000b800177810 */ /* 0x000fe40007ffe0ff */
[----:B------:R-:W-:Y:S01]  /*bcc0*/  @!P3 IMAD.WIDE R18, R19, 0x4, R6 ;  /* 0x000000041312b825 */ /* 0x000fe200078e0206 */
[----:B------:R3:W-:Y:S01]  /*bcd0*/  @!P4 ST.E.64 desc[UR36][R16.64], R88 ;  /* 0x000000581000c985 */ /* 0x0007e2000c101b24 */
[----:B------:R-:W-:Y:S02]  /*bce0*/  ISETP.GE.AND P4, PT, R22, UR4, PT ;  /* 0x0000000416007c0c */ /* 0x000fe4000bf86270 */
[----:B------:R-:W-:Y:S01]  /*bcf0*/  VIADD R21, R0, 0xa8 ;  /* 0x000000a800157836 */ /* 0x000fe20000000000 */
[----:B------:R4:W-:Y:S01]  /*bd00*/  @!P3 ST.E.64 desc[UR36][R18.64], R92 ;  /* 0x0000005c1200b985 */ /* 0x0009e2000c101b24 */
[----:B------:R-:W-:-:S02]  /*bd10*/  ISETP.GE.AND P5, PT, R23, UR4, PT ;  /* 0x0000000417007c0c */ /* 0x000fc4000bfa6270 */
[----:B------:R-:W-:Y:S02]  /*bd20*/  @!P0 LEA.HI R24, R24, R24, RZ, 0x1 ;  /* 0x0000001818188211 */ /* 0x000fe400078f08ff */
[----:B------:R-:W-:Y:S02]  /*bd30*/  ISETP.GE.AND P3, PT, R21, UR4, PT ;  /* 0x0000000415007c0c */ /* 0x000fe4000bf66270 */
[----:B------:R-:W-:Y:S02]  /*bd40*/  @!P1 LEA.HI R25, R25, R25, RZ, 0x1 ;  /* 0x0000001919199211 */ /* 0x000fe400078f08ff */
[----:B0-----:R-:W-:Y:S02]  /*bd50*/  @!P0 LOP3.LUT R5, R24, 0xfffffffe, RZ, 0xc0, !PT ;  /* 0xfffffffe18058812 */ /* 0x001fe400078ec0ff */
[----:B------:R-:W-:Y:S02]  /*bd60*/  @!P2 LEA.HI R20, R20, R20, RZ, 0x1 ;  /* 0x000000141414a211 */ /* 0x000fe400078f08ff */
[----:B-1----:R-:W-:Y:S01]  /*bd70*/  @!P1 LOP3.LUT R13, R25, 0xfffffffe, RZ, 0xc0, !PT ;  /* 0xfffffffe190d9812 */ /* 0x002fe200078ec0ff */
[----:B------:R-:W-:Y:S01]  /*bd80*/  @!P0 IMAD.WIDE R4, R5, 0x4, R6 ;  /* 0x0000000405048825 */ /* 0x000fe200078e0206 */
[----:B------:R-:W-:-:S02]  /*bd90*/  @!P4 LEA.HI R22, R22, R22, RZ, 0x1 ;  /* 0x000000161616c211 */ /* 0x000fc400078f08ff */
        /* <DEDUP_REMOVED lines=8> */
[----:B------:R-:W-:Y:S01]  /*be20*/  @!P6 LEA.HI R28, R28, R28, RZ, 0x1 ;  /* 0x0000001c1c1ce211 */ /* 0x000fe200078f08ff */
[----:B------:R-:W-:Y:S01]  /*be30*/  VIADD R20, R0, 0xc8 ;  /* 0x000000c800147836 */ /* 0x000fe20000000000 */
[----:B---3--:R-:W-:Y:S01]  /*be40*/  @!P4 LOP3.LUT R17, R22, 0xfffffffe, RZ, 0xc0, !PT ;  /* 0xfffffffe1611c812 */ /* 0x008fe200078ec0ff */
[----:B------:R-:W-:Y:S01]  /*be50*/  @!P2 ST.E.64 desc[UR36][R14.64], R104 ;  /* 0x000000680e00a985 */ /* 0x000fe2000c101b24 */
[----:B------:R-:W-:-:S02]  /*be60*/  @!P5 LOP3.LUT R23, R23, 0xfffffffe, RZ, 0xc0, !PT ;  /* 0xfffffffe1717d812 */ /* 0x000fc400078ec0ff */
        /* <DEDUP_REMOVED lines=15> */
[C---:B0-----:R-:W-:Y:S01]  /*bf60*/  IADD3 R5, R0.reuse, 0xf8, RZ ;  /* 0x000000f800057810 */ /* 0x041fe20007ffe0ff */
[C---:B------:R-:W-:Y:S01]  /*bf70*/  VIADD R14, R0.reuse, 0xe8 ;  /* 0x000000e8000e7836 */ /* 0x040fe20000000000 */
[----:B------:R0:W-:Y:S01]  /*bf80*/  @!P6 ST.E.64 desc[UR36][R18.64], R120 ;  /* 0x000000781200e985 */ /* 0x0001e2000c101b24 */
[----:B------:R-:W-:Y:S01]  /*bf90*/  VIADD R15, R0, 0xf0 ;  /* 0x000000f0000f7836 */ /* 0x000fe20000000000 */
[----:B------:R-:W-:Y:S02]  /*bfa0*/  ISETP.GE.AND P3, PT, R23, UR4, PT ;  /* 0x0000000417007c0c */ /* 0x000fe4000bf66270 */
[----:B------:R-:W-:Y:S02]  /*bfb0*/  ISETP.GE.AND P6, PT, R5, UR4, PT ;  /* 0x0000000405007c0c */ /* 0x000fe4000bfc6270 */
[----:B------:R-:W-:-:S02]  /*bfc0*/  ISETP.GE.AND P4, PT, R14, UR4, PT ;  /* 0x000000040e007c0c */ /* 0x000fc4000bf86270 */
[----:B------:R-:W-:Y:S02]  /*bfd0*/  ISETP.GE.AND P5, PT, R15, UR4, PT ;  /* 0x000000040f007c0c */ /* 0x000fe4000bfa6270 */
[----:B------:R-:W-:Y:S02]  /*bfe0*/  @!P1 LEA.HI R21, R21, R21, RZ, 0x1 ;  /* 0x0000001515159211 */ /* 0x000fe400078f08ff */
[----:B------:R-:W-:Y:S02]  /*bff0*/  @!P2 LEA.HI R22, R22, R22, RZ, 0x1 ;  /* 0x000000161616a211 */ /* 0x000fe400078f08ff */
[----:B-1----:R-:W-:Y:S02]  /*c000*/  @!P1 LOP3.LUT R13, R21, 0xfffffffe, RZ, 0xc0, !PT ;  /* 0xfffffffe150d9812 */ /* 0x002fe400078ec0ff */
[----:B------:R-:W-:Y:S02]  /*c010*/  @!P3 LEA.HI R23, R23, R23, RZ, 0x1 ;  /* 0x000000171717b211 */ /* 0x000fe400078f08ff */
[----:B------:R-:W-:-:S02]  /*c020*/  @!P6 LEA.HI R12, R5, R5, RZ, 0x1 ;  /* 0x00000005050ce211 */ /* 0x000fc400078f08ff */
[----:B------:R-:W-:Y:S02]  /*c030*/  @!P4 LEA.HI R14, R14, R14, RZ, 0x1 ;  /* 0x0000000e0e0ec211 */ /* 0x000fe400078f08ff */
[----:B------:R-:W-:Y:S02]  /*c040*/  @!P5 LEA.HI R4, R15, R15, RZ, 0x1 ;  /* 0x0000000f0f04d211 */ /* 0x000fe400078f08ff */
[----:B------:R-:W-:Y:S02]  /*c050*/  @!P0 LOP3.LUT R5, R20, 0xfffffffe, RZ, 0xc0, !PT ;  /* 0xfffffffe14058812 */ /* 0x000fe400078ec0ff */
[----:B------:R-:W-:Y:S02]  /*c060*/  @!P2 LOP3.LUT R15, R22, 0xfffffffe, RZ, 0xc0, !PT ;  /* 0xfffffffe160fa812 */ /* 0x000fe400078ec0ff */
[----:B--2---:R-:W-:Y:S02]  /*c070*/  @!P3 LOP3.LUT R17, R23, 0xfffffffe, RZ, 0xc0, !PT ;  /* 0xfffffffe1711b812 */ /* 0x004fe400078ec0ff */
[----:B0-----:R-:W-:Y:S01]  /*c080*/  @!P4 LOP3.LUT R19, R14, 0xfffffffe, RZ, 0xc0, !PT ;  /* 0xfffffffe0e13c812 */ /* 0x001fe200078ec0ff */
[----:B------:R-:W-:Y:S01]  /*c090*/  @!P2 IMAD.WIDE R14, R15, 0x4, R6 ;  /* 0x000000040f0ea825 */ /* 0x000fe200078e0206 */
[----:B------:R-:W-:-:S02]  /*c0a0*/  @!P5 LOP3.LUT R21, R4, 0xfffffffe, RZ, 0xc0, !PT ;  /* 0xfffffffe0415d812 */ /* 0x000fc400078ec0ff */
        /* <DEDUP_REMOVED lines=14> */
.L_x_4742:
[----:B------:R-:W-:Y:S05]  /*c190*/  BSYNC B0 ;  /* 0x0000000000007941 */ /* 0x000fea0003800000 */
.L_x_4741:
[----:B------:R-:W-:Y:S01]  /*c1a0*/  ISETP.GE.AND P0, PT, R11, R10, PT ;  /* 0x0000000a0b00720c */ /* 0x000fe20003f06270 */
[----:B0--3--:R2:W3:Y:S04]  /*c1b0*/  SHFL.IDX PT, R5, R9, 0x1, 0x1c1f ;  /* 0x003c1f0009057f89 */ /* 0x0094e800000e0000 */
[----:B------:R2:W0:Y:S08]  /*c1c0*/  SHFL.IDX PT, R4, R8, 0x1, 0x1c1f ;  /* 0x003c1f0008047f89 */ /* 0x00043000000e0000 */
[----:B--2---:R-:W-:Y:S05]  /*c1d0*/  @P0 BRA `(.L_x_4700) ;  /* 0x0000005400700947 */ /* 0x004fea0003800000 */
        /* <DEDUP_REMOVED lines=16> */
[----:B------:R-:W-:Y:S01]  /*c2e0*/  VIADD R20, R0, 0x58 ;  /* 0x0000005800147836 */ /* 0x000fe20000000000 */
[----:B------:R-:W-:-:S02]  /*c2f0*/  ISETP.GE.AND P4, PT, R18, UR4, PT ;  /* 0x0000000412007c0c */ /* 0x000fc4000bf86270 */
[----:B------:R-:W-:Y:S02]  /*c300*/  @!P1 LEA.HI R6, R6, R6, RZ, 0x1 ;  /* 0x0000000606069211 */ /* 0x000fe400078f08ff */
[----:B------:R-:W-:Y:S02]  /*c310*/  @!P2 LEA.HI R7, R7, R7, RZ, 0x1 ;  /* 0x000000070707a211 */ /* 0x000fe400078f08ff */
[----:B------:R-:W-:Y:S02]  /*c320*/  @!P1 LOP3.LUT R9, R6, 0xfffffffe, RZ, 0xc0, !PT ;  /* 0xfffffffe06099812 */ /* 0x000fe400078ec0ff */
[----:B------:R-:W-:Y:S01]  /*c330*/  @!P2 LOP3.LUT R11, R7, 0xfffffffe, RZ, 0xc0, !PT ;  /* 0xfffffffe070ba812 */ /* 0x000fe200078ec0ff */
[--C-:B0--3--:R-:W-:Y:S01]  /*c340*/  @!P0 IMAD.WIDE R6, R0, 0x4, R4.reuse ;  /* 0x0000000400068825 */ /* 0x109fe200078e0204 */
[----:B------:R-:W-:Y:S02]  /*c350*/  ISETP.GE.AND P3, PT, R17, UR4, PT ;  /* 0x0000000411007c0c */ /* 0x000fe4000bf66270 */
[----:B------:R-:W-:Y:S01]  /*c360*/  @!P5 LEA.HI R12, R12, R12, RZ, 0x1 ;  /* 0x0000000c0c0cd211 */ /* 0x000fe200078f08ff */
[----:B------:R-:W-:Y:S01]  /*c370*/  @!P1 IMAD.WIDE R8, R9, 0x4, R4 ;  /* 0x0000000409089825 */ /* 0x000fe200078e0204 */
[----:B------:R0:W-:Y:S01]  /*c380*/  @!P0 ST.E.64 desc[UR36][R6.64], R26 ;  /* 0x0000001a06008985 */ /* 0x0001e2000c101b24 */
[----:B------:R-:W-:-:S02]  /*c390*/  ISETP.GE.AND P0, PT, R14, UR4, PT ;  /* 0x000000040e007c0c */ /* 0x000fc4000bf06270 */
[----:B------:R-:W-:Y:S01]  /*c3a0*/  @!P2 IMAD.WIDE R10, R11, 0x4, R4 ;  /* 0x000000040b0aa825 */ /* 0x000fe200078e0204 */
[----:B------:R-:W-:Y:S01]  /*c3b0*/  @!P1 ST.E.64 desc[UR36][R8.64], R30 ;  /* 0x0000001e08009985 */ /* 0x000fe2000c101b24 */
[----:B------:R-:W-:Y:S02]  /*c3c0*/  ISETP.GE.AND P1, PT, R15, UR4, PT ;  /* 0x000000040f007c0c */ /* 0x000fe4000bf26270 */
[----:B------:R-:W-:Y:S01]  /*c3d0*/  @!P6 LEA.HI R13, R13, R13, RZ, 0x1 ;  /* 0x0000000d0d0de211 */ /* 0x000fe200078f08ff */
[----:B------:R1:W-:Y:S01]  /*c3e0*/  @!P2 ST.E.64 desc[UR36][R10.64], R2 ;  /* 0x000000020a00a985 */ /* 0x0003e2000c101b24 */
[----:B------:R-:W-:Y:S02]  /*c3f0*/  ISETP.GE.AND P2, PT, R16, UR4, PT ;  /* 0x0000000410007c0c */ /* 0x000fe4000bf46270 */
[----:B------:R-:W-:Y:S02]  /*c400*/  @!P6 LOP3.LUT R13, R13, 0xfffffffe, RZ, 0xc0, !PT ;  /* 0xfffffffe0d0de812 */ /* 0x000fe400078ec0ff */
[----:B------:R-:W-:-:S02]  /*c410*/  @!P3 LEA.HI R17, R17, R17, RZ, 0x1 ;  /* 0x000000111111b211 */ /* 0x000fc400078f08ff */
[----:B0-----:R-:W-:Y:S02]  /*c420*/  @!P5 LOP3.LUT R7, R12, 0xfffffffe, RZ, 0xc0, !PT ;  /* 0xfffffffe0c07d812 */ /* 0x001fe400078ec0ff */
[----:B------:R-:W-:Y:S02]  /*c430*/  @!P0 LEA.HI R14, R14, R14, RZ, 0x1 ;  /* 0x0000000e0e0e8211 */ /* 0x000fe400078f08ff */
[----:B------:R-:W-:Y:S02]  /*c440*/  @!P1 LEA.HI R15, R15, R15, RZ, 0x1 ;  /* 0x0000000f0f0f9211 */ /* 0x000fe400078f08ff */
[----:B------:R-:W-:Y:S01]  /*c450*/  @!P4 LEA.HI R18, R18, R18, RZ, 0x1 ;  /* 0x000000121212c211 */ /* 0x000fe200078f08ff */
[--C-:B-1----:R-:W-:Y:S01]  /*c460*/  @!P5 IMAD.WIDE R2, R7, 0x4, R4.reuse ;  /* 0x000000040702d825 */ /* 0x102fe200078e0204 */
[----:B------:R-:W-:Y:S02]  /*c470*/  @!P2 LEA.HI R16, R16, R16, RZ, 0x1 ;  /* 0x000000101010a211 */ /* 0x000fe400078f08ff */
[----:B------:R-:W-:Y:S01]  /*c480*/  @!P0 LOP3.LUT R9, R14, 0xfffffffe, RZ, 0xc0, !PT ;  /* 0xfffffffe0e098812 */ /* 0x000fe200078ec0ff */
[----:B------:R-:W-:Y:S01]  /*c490*/  @!P6 IMAD.WIDE R6, R13, 0x4, R4 ;  /* 0x000000040d06e825 */ /* 0x000fe200078e0204 */
[----:B------:R-:W-:Y:S01]  /*c4a0*/  @!P1 LOP3.LUT R15, R15, 0xfffffffe, RZ, 0xc0, !PT ;  /* 0xfffffffe0f0f9812 */ /* 0x000fe200078ec0ff */
[----:B------:R0:W-:Y:S01]  /*c4b0*/  @!P5 ST.E.64 desc[UR36][R2.64], R38 ;  /* 0x000000260200d985 */ /* 0x0001e2000c101b24 */
[----:B------:R-:W-:Y:S01]  /*c4c0*/  @!P2 LOP3.LUT R11, R16, 0xfffffffe, RZ, 0xc0, !PT ;  /* 0xfffffffe100ba812 */ /* 0x000fe200078ec0ff */
[----:B------:R-:W-:Y:S01]  /*c4d0*/  VIADD R16, R0, 0x70 ;  /* 0x0000007000107836 */ /* 0x000fe20000000000 */
[----:B------:R-:W-:Y:S01]  /*c4e0*/  @!P3 LOP3.LUT R17, R17, 0xfffffffe, RZ, 0xc0, !PT ;  /* 0xfffffffe1111b812 */ /* 0x000fe200078ec0ff */
[----:B------:R1:W-:Y:S01]  /*c4f0*/  @!P6 ST.E.64 desc[UR36][R6.64], R42 ;  /* 0x0000002a0600e985 */ /* 0x0003e2000c101b24 */
[----:B------:R-:W-:-:S02]  /*c500*/  @!P4 LOP3.LUT R13, R18, 0xfffffffe, RZ, 0xc0, !PT ;  /* 0xfffffffe120dc812 */ /* 0x000fc400078ec0ff */
[----:B------:R-:W-:Y:S02]  /*c510*/  ISETP.GE.AND P5, PT, R19, UR4, PT ;  /* 0x0000000413007c0c */ /* 0x000fe4000bfa6270 */
[----:B------:R-:W-:Y:S01]  /*c520*/  ISETP.GE.AND P6, PT, R20, UR4, PT ;  /* 0x0000000414007c0c */ /* 0x000fe2000bfc6270 */
[--C-:B------:R-:W-:Y:S01]  /*c530*/  @!P4 IMAD.WIDE R12, R13, 0x4, R4.reuse ;  /* 0x000000040d0cc825 */ /* 0x100fe200078e0204 */
[C---:B------:R-:W-:Y:S02]  /*c540*/  IADD3 R14, R0.reuse, 0x60, RZ ;  /* 0x00000060000e7810 */ /* 0x040fe40007ffe0ff */
        /* <DEDUP_REMOVED lines=11> */
[C---:B------:R-:W-:Y:S01]  /*c600*/  VIADD R15, R0.reuse, 0x68 ;  /* 0x00000068000f7836 */ /* 0x040fe20000000000 */
[----:B------:R3:W-:Y:S01]  /*c610*/  @!P3 ST.E.64 desc[UR36][R10.64], R58 ;  /* 0x0000003a0a00b985 */ /* 0x0007e2000c101b24 */
[----:B------:R-:W-:Y:S01]  /*c620*/  VIADD R17, R0, 0x78 ;  /* 0x0000007800117836 */ /* 0x000fe20000000000 */
[----:B------:R-:W-:Y:S02]  /*c630*/  @!P6 LEA.HI R20, R20, R20, RZ, 0x1 ;  /* 0x000000141414e211 */ /* 0x000fe400078f08ff */
[----:B------:R4:W-:Y:S01]  /*c640*/  @!P4 ST.E.64 desc[UR36][R12.64], R62 ;  /* 0x0000003e0c00c985 */ /* 0x0009e2000c101b24 */
[----:B------:R-:W-:Y:S02]  /*c650*/  ISETP.GE.AND P4, PT, R14, UR4, PT ;  /* 0x000000040e007c0c */ /* 0x000fe4000bf86270 */
[----:B------:R-:W-:Y:S02]  /*c660*/  ISETP.GE.AND P3, PT, R15, UR4, PT ;  /* 0x000000040f007c0c */ /* 0x000fe4000bf66270 */
[----:B------:R-:W-:-:S02]  /*c670*/  ISETP.GE.AND P1, PT, R17, UR4, PT ;  /* 0x0000000411007c0c */ /* 0x000fc4000bf26270 */
        /* <DEDUP_REMOVED lines=79> */
[----:B------:R-:W-:Y:S01]  /*cb70*/  @!P6 LEA.HI R20, R20, R20, RZ, 0x1 ;  /* 0x000000141414e211 */ /* 0x000fe200078f08ff */
[C---:B------:R-:W-:Y:S01]  /*cb80*/  VIADD R18, R0.reuse, 0xf0 ;  /* 0x000000f000127836 */ /* 0x040fe20000000000 */
[----:B------:R-:W-:Y:S01]  /*cb90*/  ISETP.GE.AND P1, PT, R15, UR4, PT ;  /* 0x000000040f007c0c */ /* 0x000fe2000bf26270 */
[----:B------:R-:W-:Y:S01]  /*cba0*/  VIADD R0, R0, 0xf8 ;  /* 0x000000f800007836 */ /* 0x000fe20000000000 */
[----:B------:R-:W-:-:S02]  /*cbb0*/  ISETP.GE.AND P3, PT, R17, UR4, PT ;  /* 0x0000000411007c0c */ /* 0x000fc4000bf66270 */
[----:B------:R-:W-:Y:S02]  /*cbc0*/  ISETP.GE.AND P4, PT, R18, UR4, PT ;  /* 0x0000000412007c0c */ /* 0x000fe4000bf86270 */
        /* <DEDUP_REMOVED lines=33> */
.L_x_4740:
[----:B------:R-:W0:Y:S02]  /*cde0*/  S2R R0, SR_TID.X ;  /* 0x0000000000007919 */ /* 0x000e240000002100 */
[----:B0-----:R-:W-:-:S04]  /*cdf0*/  IADD3 R2, R0, -0x80, RZ ;  /* 0xffffff8000027810 */ /* 0x001fc80007ffe0ff */
        /* <DEDUP_REMOVED lines=10> */
[----:B------:R-:W2:Y:S01]  /*cea0*/  LDL R4, [R1] ;  /* 0x0000000001047983 */ /* 0x000ea20000100800 */
        /* <DEDUP_REMOVED lines=18> */
[----:B------:R-:W-:Y:S01]  /*cfd0*/  IADD3 R7, -R5, RZ, RZ ;  /* 0x000000ff05077210 */ /* 0x000fe20007ffe1ff */
[----:B------:R-:W-:Y:S01]  /*cfe0*/  UIMAD UR6, UR11, UR9, UR6 ;  /* 0x000000090b0672a4 */ /* 0x000fe2000f8e0206 */
[----:B------:R-:W-:Y:S01]  /*cff0*/  MOV R2, UR4 ;  /* 0x0000000400027c02 */ /* 0x000fe20008000f00 */
[----:B------:R-:W-:Y:S01]  /*d000*/  IMAD.U32 R3, RZ, RZ, UR5 ;  /* 0x00000005ff037e24 */ /* 0x000fe2000f8e00ff */
[----:B------:R-:W-:Y:S01]  /*d010*/  SHF.R.S32.HI R4, RZ, 0x1f, R9 ;  /* 0x0000001fff047819 */ /* 0x000fe20000011409 */
[----:B------:R-:W-:Y:S01]  /*d020*/  UIADD3 UR6, UR5, UR6, URZ ;  /* 0x0000000605067290 */ /* 0x000fe2000fffe03f */
[----:B0-----:R-:W-:-:S02]  /*d030*/  IMAD R12, R10, UR8, RZ ;  /* 0x000000080a0c7c24 */ /* 0x001fc4000f8e02ff */
[----:B------:R-:W-:Y:S01]  /*d040*/  ULDC.64 UR4, c[0x0][0xce0] ;  /* 0x0003380000047ab9 */ /* 0x000fe20000000a00 */
[----:B------:R-:W-:Y:S02]  /*d050*/  IMAD R7, R6, R7, R0 ;  /* 0x0000000706077224 */ /* 0x000fe400078e0200 */
[----:B------:R-:W-:Y:S02]  /*d060*/  IMAD.U32 R3, RZ, RZ, UR6 ;  /* 0x00000006ff037e24 */ /* 0x000fe4000f8e00ff */
[----:B------:R-:W-:Y:S01]  /*d070*/  IMAD R11, R11, UR7, R12 ;  /* 0x000000070b0b7c24 */ /* 0x000fe2000f8e020c */
[----:B------:R-:W-:Y:S01]  /*d080*/  SHF.R.S32.HI R0, RZ, 0x1f, R7 ;  /* 0x0000001fff007819 */ /* 0x000fe20000011407 */
[----:B------:R-:W-:-:S04]  /*d090*/  IMAD.WIDE.U32 R2, R10, UR7, R2 ;  /* 0x000000070a027c25 */ /* 0x000fc8000f8e0002 */
[----:B------:R-:W-:Y:S02]  /*d0a0*/  IMAD.IADD R3, R11, 0x1, R3 ;  /* 0x000000010b037824 */ /* 0x000fe400078e0203 */
[----:B------:R-:W-:Y:S02]  /*d0b0*/  IMAD R4, R4, UR4, RZ ;  /* 0x0000000404047c24 */ /* 0x000fe4000f8e02ff */
[----:B------:R-:W-:-:S04]  /*d0c0*/  IMAD.WIDE.U32 R2, R9, UR4, R2 ;  /* 0x0000000409027c25 */ /* 0x000fc8000f8e0002 */
[----:B------:R-:W-:Y:S01]  /*d0d0*/  IMAD R4, R9, UR5, R4 ;  /* 0x0000000509047c24 */ /* 0x000fe2000f8e0204 */
[----:B------:R-:W-:Y:S01]  /*d0e0*/  SHF.R.S32.HI R9, RZ, 0x1f, R5 ;  /* 0x0000001fff097819 */ /* 0x000fe20000011405 */
[----:B------:R-:W-:Y:S01]  /*d0f0*/  ULDC.64 UR4, c[0x0][0xcc8] ;  /* 0x0003320000047ab9 */ /* 0x000fe20000000a00 */
[----:B------:R-:W-:Y:S01]  /*d100*/  IADD3 R2, P0, R5, R2, RZ ;  /* 0x0000000205027210 */ /* 0x000fe20007f1e0ff */
[----:B------:R-:W-:-:S03]  /*d110*/  IMAD R0, R0, UR4, RZ ;  /* 0x0000000400007c24 */ /* 0x000fc6000f8e02ff */
[----:B------:R-:W-:Y:S01]  /*d120*/  IADD3.X R3, R9, R3, R4, P0, !PT ;  /* 0x0000000309037210 */ /* 0x000fe200007fe404 */
        /* <DEDUP_REMOVED lines=9> */
.L_x_4698:
[----:B------:R-:W-:-:S08]  /*d1c0*/  NOP ;  /* 0x0000000000007918 */ /* 0x000fd00000000000 */
[----:B------:R-:W0:-:S00]  /*d1d0*/  USETMAXREG.DEALLOC.CTAPOOL 0x28 ;  /* 0x00000028000079c8 */ /* 0x000e0000080e0500 */
        /* <DEDUP_REMOVED lines=16> */
.L_x_4743:
[----:B------:R-:W-:Y:S01]  /*d2e0*/  ULDC UR40, c[0x0][0xd50] ;  /* 0x0003540000287ab9 */ /* 0x000fe20000000800 */
[----:B------:R-:W-:Y:S01]  /*d2f0*/  UMOV UR39, UR6 ;  /* 0x0000000600277c82 */ /* 0x000fe20008000000 */
[----:B------:R-:W-:-:S11]  /*d300*/  UISETP.NE.AND UP0, UPT, UR40, 0x1, UPT ;  /* 0x000000012800788c */ /* 0x000fd6000bf05270 */
[----:B------:R-:W-:Y:S01]  /*d310*/  @UP0 ULDC UR4, c[0x0][0xd54] ;  /* 0x0003550000040ab9 */ /* 0x000fe20000000800 */
[----:B------:R-:W-:Y:S01]  /*d320*/  @UP0 ULDC UR7, c[0x0][0xd58] ;  /* 0x0003560000070ab9 */ /* 0x000fe20000000800 */
[----:B------:R-:W-:-:S04]  /*d330*/  UIMAD.WIDE.U32 UR4, UR6, UR4, URZ ;  /* 0x00000004060472a5 */ /* 0x000fc8000f8e003f */
[----:B------:R-:W-:-:S12]  /*d340*/  @UP0 USHF.R.U32.HI UR39, URZ, UR7, UR5 ;  /* 0x000000073f270299 */ /* 0x000fd80008011605 */
.L_x_4744:
[----:B------:R-:W-:Y:S01]  /*d350*/  ISETP.LE.AND P0, PT, RZ, UR45, PT ;  /* 0x0000002dff007c0c */ /* 0x000fe2000bf03270 */
[----:B------:R-:W-:Y:S01]  /*d360*/  UIADD3 UR4, -UR39, URZ, URZ ;  /* 0x0000003f27047290 */ /* 0x000fe2000fffe13f */
[----:B------:R-:W-:Y:S01]  /*d370*/  MOV R26, 0x1 ;  /* 0x00000001001a7802 */ /* 0x000fe20000000f00 */
[----:B------:R-:W-:Y:S02]  /*d380*/  IMAD.MOV.U32 R17, RZ, RZ, RZ ;  /* 0x000000ffff117224 */ /* 0x000fe400078e00ff */
[----:B------:R-:W-:Y:S01]  /*d390*/  UIMAD UR40, UR40, UR4, UR6 ;  /* 0x00000004282872a4 */ /* 0x000fe2000f8e0206 */
[----:B------:R-:W-:-:S07]  /*d3a0*/  IMAD.MOV.U32 R9, RZ, RZ, 0x1 ;  /* 0x00000001ff097424 */ /* 0x000fce00078e00ff */
[----:B------:R-:W-:Y:S05]  /*d3b0*/  @!P0 BRA `(.L_x_4745) ;  /* 0x0000004000348947 */ /* 0x000fea0003800000 */
[----:B------:R-:W-:Y:S01]  /*d3c0*/  ULDC.64 UR4, c[0x0][0xb20] ;  /* 0x0002c80000047ab9 */ /* 0x000fe20000000a00 */
[----:B------:R-:W0:Y:S01]  /*d3d0*/  S2UR UR46, SR_CTAID.X ;  /* 0x00000000002e79c3 */ /* 0x000e220000002500 */
[----:B------:R-:W-:Y:S01]  /*d3e0*/  UISETP.NE.U32.AND UP0, UPT, UR4, URZ, UPT ;  /* 0x0000003f0400728c */ /* 0x000fe2000bf05070 */
[----:B------:R-:W-:Y:S01]  /*d3f0*/  IMAD.MOV.U32 R27, RZ, RZ, RZ ;  /* 0x000000ffff1b7224 */ /* 0x000fe200078e00ff */
[----:B------:R-:W-:Y:S01]  /*d400*/  ULDC UR6, c[0x0][0x448] ;  /* 0x0001120000067ab9 */ /* 0x000fe20000000800 */
[----:B------:R-:W-:Y:S01]  /*d410*/  ULDC UR7, c[0x0][0x2f0] ;  /* 0x0000bc0000077ab9 */ /* 0x000fe20000000800 */
[----:B------:R-:W-:Y:S02]  /*d420*/  UISETP.NE.AND.EX UP0, UPT, UR5, URZ, UPT, UP0 ;  /* 0x0000003f0500728c */ /* 0x000fe4000bf05300 */
[----:B------:R-:W-:-:S04]  /*d430*/  UISETP.NE.AND UP1, UPT, UR6, 0x1, UPT ;  /* 0x000000010600788c */ /* 0x000fc8000bf25270 */
[----:B------:R-:W-:-:S05]  /*d440*/  PLOP3.LUT P0, PT, PT, PT, UP0, 0x80, 0x0 ;  /* 0x000000000000781c */ /* 0x000fca0003f0f008 */
[----:B------:R-:W-:Y:S02]  /*d450*/  @UP0 ULDC.64 UR4, c[0x0][0xb20] ;  /* 0x0002c80000040ab9 */ /* 0x000fe40000000a00 */
[----:B------:R-:W-:Y:S01]  /*d460*/  @UP0 UIMAD.WIDE UR4, UR45, 0x4, UR4 ;  /* 0x000000042d0408a5 */ /* 0x000fe2000f8e0204 */
[----:B------:R-:W-:-:S05]  /*d470*/  @UP1 ULDC UR8, c[0x0][0x450] ;  /* 0x0001140000081ab9 */ /* 0x000fca0000000800 */
[----:B------:R-:W-:Y:S01]  /*d480*/  MOV R2, UR4 ;  /* 0x0000000400027c02 */ /* 0x000fe20008000f00 */
[----:B------:R-:W-:Y:S01]  /*d490*/  IMAD.U32 R3, RZ, RZ, UR5 ;  /* 0x00000005ff037e24 */ /* 0x000fe2000f8e00ff */
[----:B------:R-:W-:Y:S02]  /*d4a0*/  ULDC.64 UR4, c[0x0][0x418] ;  /* 0x0001060000047ab9 */ /* 0x000fe40000000a00 */
[----:B------:R-:W-:Y:S02]  /*d4b0*/  UISETP.NE.U32.AND UP0, UPT, UR4, URZ, UPT ;  /* 0x0000003f0400728c */ /* 0x000fe4000bf05070 */
[----:B0-----:R-:W-:Y:S01]  /*d4c0*/  ULEA UR6, UR46, 0x7f, 0x7 ;  /* 0x0000007f2e067891 */ /* 0x001fe2000f8e383f */
[----:B------:R0:W5:Y:S01]  /*d4d0*/  @P0 LDG.E R27, desc[UR36][R2.64] ;  /* 0x00000024021b0981 */ /* 0x000162000c1e1900 */
[----:B------:R-:W-:Y:S01]  /*d4e0*/  UISETP.NE.AND.EX UP0, UPT, UR5, URZ, UPT, UP0 ;  /* 0x0000003f0500728c */ /* 0x000fe2000bf05300 */
[----:B------:R-:W-:Y:S01]  /*d4f0*/  ULDC UR4, c[0x0][0x424] ;  /* 0x0001090000047ab9 */ /* 0x000fe20000000800 */
[----:B------:R-:W-:-:S02]  /*d500*/  UP2UR UR47, UPR, URZ, 0x2 ;  /* 0x000000023f2f7883 */ /* 0x000fc40008000000 */
[----:B------:R-:W-:Y:S02]  /*d510*/  USEL UR43, UR4, 0x1, UP0 ;  /* 0x00000001042b7887 */ /* 0x000fe40008000000 */
[----:B------:R-:W-:Y:S01]  /*d520*/  USHF.R.U32.HI UR9, URZ, 0x10, UR40 ;  /* 0x000000103f097899 */ /* 0x000fe20008011628 */
[----:B------:R-:W-:Y:S01]  /*d530*/  @UP1 ULDC UR4, c[0x0][0x44c] ;  /* 0x0001130000041ab9 */ /* 0x000fe20000000800 */
[----:B------:R-:W-:Y:S02]  /*d540*/  UIMAD UR43, UR43, UR7, URZ ;  /* 0x000000072b2b72a4 */ /* 0x000fe4000f8e023f */
[----:B------:R-:W-:Y:S01]  /*d550*/  UIMAD.WIDE.U32 UR4, UR6, UR4, URZ ;  /* 0x00000004060472a5 */ /* 0x000fe2000f8e003f */
[----:B------:R-:W-:Y:S01]  /*d560*/  ULDC UR7, c[0x0][0x288] ;  /* 0x0000a20000077ab9 */ /* 0x000fe20000000800 */
[----:B------:R-:W-:Y:S02]  /*d570*/  UIADD3 UR4, UR43, 0x5f, URZ ;  /* 0x0000005f2b047890 */ /* 0x000fe4000fffe03f */
[----:B------:R-:W-:-:S02]  /*d580*/  UIADD3 UR7, UR43, 0x60, -UR7 ;  /* 0x000000602b077890 */ /* 0x000fc4000fffe807 */
[----:B------:R-:W-:Y:S02]  /*d590*/  @UP1 USHF.R.U32.HI UR6, URZ, UR8, UR5 ;  /* 0x000000083f061299 */ /* 0x000fe40008011605 */
[----:B------:R-:W-:Y:S02]  /*d5a0*/  UIMAD.WIDE UR4, UR4, 0x2aaaaaab, URZ ;  /* 0x2aaaaaab040478a5 */ /* 0x000fe4000f8e023f */
[----:B------:R-:W-:Y:S02]  /*d5b0*/  UIADD3 UR6, UR7, UR6, URZ ;  /* 0x0000000607067290 */ /* 0x000fe4000fffe03f */
[----:B------:R-:W-:Y:S02]  /*d5c0*/  USHF.R.U32.HI UR42, URZ, 0x1f, UR5 ;  /* 0x0000001f3f2a7899 */ /* 0x000fe40008011605 */
[----:B------:R-:W-:Y:S02]  /*d5d0*/  UIMAD.WIDE UR6, UR6, 0x2aaaaaab, URZ ;  /* 0x2aaaaaab060678a5 */ /* 0x000fe4000f8e023f */
[----:B------:R-:W-:-:S02]  /*d5e0*/  ULEA.HI.SX32 UR42, UR5, UR42, 0x1c ;  /* 0x0000002a052a7291 */ /* 0x000fc4000f8fe23f */
[----:B------:R-:W-:Y:S02]  /*d5f0*/  USHF.R.U32.HI UR41, URZ, 0x1f, UR7 ;  /* 0x0000001f3f297899 */ /* 0x000fe40008011607 */
[----:B------:R-:W-:Y:S02]  /*d600*/  ULOP3.LUT UR40, UR40, 0xffff, URZ, 0xc0, !UPT ;  /* 0x0000ffff28287892 */ /* 0x000fe4000f8ec03f */
[----:B------:R-:W-:Y:S01]  /*d610*/  ULEA.HI.SX32 UR41, UR7, UR41, 0x1c ;  /* 0x0000002907297291 */ /* 0x000fe2000f8fe23f */
[----:B------:R-:W-:-:S03]  /*d620*/  UMOV UR38, URZ ;  /* 0x0000003f00267c82 */ /* 0x000fc60008000000 */
[----:B------:R-:W-:-:S04]  /*d630*/  UISETP.LT.AND UP0, UPT, UR42, UR41, UPT ;  /* 0x000000292a00728c */ /* 0x000fc8000bf01270 */
[----:B------:R-:W-:Y:S02]  /*d640*/  USEL UR11, UR42, UR41, UP0 ;  /* 0x000000292a0b7287 */ /* 0x000fe40008000000 */
[----:B------:R-:W-:Y:S02]  /*d650*/  UISETP.NE.AND UP0, UPT, UR9, URZ, UPT ;  /* 0x0000003f0900728c */ /* 0x000fe4000bf05270 */
[----:B------:R-:W-:-:S06]  /*d660*/  UISETP.GE.AND UP1, UPT, UR11, 0x1, UPT ;  /* 0x000000010b00788c */ /* 0x000fcc000bf26270 */
[----:B------:R-:W-:-:S03]  /*d670*/  PLOP3.LUT P0, PT, PT, PT, UP1, 0x80, 0x0 ;  /* 0x000000000000781c */ /* 0x000fc60003f0f018 */
[----:B------:R-:W-:-:S10]  /*d680*/  @!UP0 ULDC UR9, c[0x0][0xae8] ;  /* 0x0002ba0000098ab9 */ /* 0x000fd40000000800 */
        /* <DEDUP_REMOVED lines=31> */
.L_x_4746:
[----:B------:R-:W-:Y:S02]  /*d880*/  UIMAD UR48, UR40, UR38, URZ ;  /* 0x00000026283072a4 */ /* 0x000fe4000f8e023f */
[----:B------:R-:W-:Y:S01]  /*d890*/  MOV R0, UR38 ;  /* 0x0000002600007c02 */ /* 0x000fe20008000f00 */
[----:B------:R-:W-:Y:S02]  /*d8a0*/  IMAD.MOV.U32 R17, RZ, RZ, RZ ;  /* 0x000000ffff117224 */ /* 0x000fe400078e00ff */
[----:B------:R-:W-:Y:S02]  /*d8b0*/  IMAD.MOV.U32 R9, RZ, RZ, 0x1 ;  /* 0x00000001ff097424 */ /* 0x000fe400078e00ff */
[----:B------:R-:W-:-:S05]  /*d8c0*/  IMAD.U32 R25, RZ, RZ, UR48 ;  /* 0x00000030ff197e24 */ /* 0x000fca000f8e00ff */
        /* <DEDUP_REMOVED lines=25> */
[----:B0----5:R-:W-:Y:S05]  /*da60*/  CALL.ABS.NOINC R2 ;  /* 0x0000000002007343 */ /* 0x021fea0003c00000 */
.L_x_4747:
        /* <DEDUP_REMOVED lines=20> */
.L_x_4749:
[----:B------:R0:W1:Y:S01]  /*dbb0*/  LDC.64 R2, c[0x4][R16] ;  /* 0x0100000010027b82 */ /* 0x0000620000000a00 */
[----:B------:R-:W-:Y:S01]  /*dbc0*/  ULDC.64 UR4, c[0x4][0x98] ;  /* 0x0100260000047ab9 */ /* 0x000fe20000000a00 */
[----:B------:R-:W-:Y:S01]  /*dbd0*/  ULDC.64 UR6, c[0x4][0xa0] ;  /* 0x0100280000067ab9 */ /* 0x000fe20000000a00 */
[----:B------:R-:W-:Y:S01]  /*dbe0*/  IMAD.U32 R4, RZ, RZ, UR4 ;  /* 0x00000004ff047e24 */ /* 0x000fe2000f8e00ff */
[----:B------:R-:W-:Y:S01]  /*dbf0*/  MOV R6, UR6 ;  /* 0x0000000600067c02 */ /* 0x000fe20008000f00 */
[----:B------:R-:W-:Y:S01]  /*dc00*/  IMAD.U32 R5, RZ, RZ, UR5 ;  /* 0x00000005ff057e24 */ /* 0x000fe2000f8e00ff */
[----:B------:R-:W-:Y:S01]  /*dc10*/  ULDC.64 UR4, c[0x4][0x18] ;  /* 0x0100060000047ab9 */ /* 0x000fe20000000a00 */
[----:B------:R-:W-:Y:S01]  /*dc20*/  IMAD.U32 R7, RZ, RZ, UR7 ;  /* 0x00000007ff077e24 */ /* 0x000fe2000f8e00ff */
[----:B------:R-:W-:Y:S01]  /*dc30*/  MOV R8, 0x70 ;  /* 0x0000007000087802 */ /* 0x000fe20000000f00 */
[----:B------:R-:W-:Y:S02]  /*dc40*/  IMAD.U32 R10, RZ, RZ, UR4 ;  /* 0x00000004ff0a7e24 */ /* 0x000fe4000f8e00ff */
[----:B------:R-:W-:-:S02]  /*dc50*/  IMAD.U32 R11, RZ, RZ, UR5 ;  /* 0x00000005ff0b7e24 */ /* 0x000fc4000f8e00ff */
[----:B------:R-:W-:Y:S02]  /*dc60*/  IMAD.MOV.U32 R12, RZ, RZ, 0x1 ;  /* 0x00000001ff0c7424 */ /* 0x000fe400078e00ff */
[----:B0-----:R-:W-:-:S07]  /*dc70*/  IMAD.MOV.U32 R13, RZ, RZ, RZ ;  /* 0x000000ffff0d7224 */ /* 0x001fce00078e00ff */
[----:B------:R-:W-:-:S07]  /*dc80*/  LEPC R20, `(.L_x_4748) ;  /* 0x000000001014794e */ /* 0x000fce0000000000 */
[----:B-1----:R-:W-:Y:S05]  /*dc90*/  CALL.ABS.NOINC R2 ;  /* 0x0000000002007343 */ /* 0x002fea0003c00000 */
.L_x_4748:
        /* <DEDUP_REMOVED lines=8> */
[----:B------:R-:W-:Y:S01]  /*dd20*/  MOV R2, UR4 ;  /* 0x0000000400027c02 */ /* 0x000fe20008000f00 */
[----:B------:R-:W-:Y:S01]  /*dd30*/  IMAD.U32 R3, RZ, RZ, UR5 ;  /* 0x00000005ff037e24 */ /* 0x000fe2000f8e00ff */
[C---:B------:R-:W-:Y:S01]  /*dd40*/  LOP3.LUT R7, R24.reuse, 0x7f, RZ, 0xc0, !PT ;  /* 0x0000007f18077812 */ /* 0x040fe200078ec0ff */
[----:B------:R-:W-:Y:S01]  /*dd50*/  IMAD.SHL.U32 R0, R24, 0x10, RZ ;  /* 0x0000001018007824 */ /* 0x000fe200078e00ff */
[----:B0-----:R-:W-:Y:S02]  /*dd60*/  ISETP.NE.AND P1, PT, R12, 0x1, PT ;  /* 0x000000010c00780c */ /* 0x001fe40003f25270 */
[----:B------:R-:W-:Y:S01]  /*dd70*/  LOP3.LUT R16, R16, 0xffffbfff, RZ, 0xc0, !PT ;  /* 0xffffbfff10107812 */ /* 0x000fe200078ec0ff */
[----:B------:R0:W2:Y:S01]  /*dd80*/  @P0 LDG.E R30, desc[UR36][R2.64] ;  /* 0x00000024021e0981 */ /* 0x0000a2000c1e1900 */
[----:B------:R-:W-:Y:S01]  /*dd90*/  LOP3.LUT R4, R0, 0x70, RZ, 0xc0, !PT ;  /* 0x0000007000047812 */ /* 0x000fe200078ec0ff */
[----:B------:R-:W-:Y:S01]  /*dda0*/  VIADD R0, R25, 0xffffffff ;  /* 0xffffffff19007836 */ /* 0x000fe20000000000 */
[----:B------:R-:W-:Y:S01]  /*ddb0*/  SHF.R.U32.HI R5, RZ, 0x3, R7 ;  /* 0x00000003ff057819 */ /* 0x000fe20000011607 */
[----:B------:R-:W-:Y:S01]  /*ddc0*/  IMAD.SHL.U32 R6, R24, 0x8, RZ ;  /* 0x0000000818067824 */ /* 0x000fe200078e00ff */
[----:B------:R-:W-:Y:S01]  /*ddd0*/  LOP3.LUT R37, R34, 0x2, RZ, 0xfc, !PT ;  /* 0x0000000222257812 */ /* 0x000fe200078efcff */
[----:B------:R-:W-:Y:S01]  /*dde0*/  ULDC UR4, c[0x0][0x320] ;  /* 0x0000c80000047ab9 */ /* 0x000fe20000000800 */
[----:B------:R-:W-:-:S03]  /*ddf0*/  LOP3.LUT R32, R4, R5, RZ, 0xfc, !PT ;  /* 0x0000000504207212 */ /* 0x000fc600078efcff */
[----:B0-----:R-:W0:Y:S01]  /*de00*/  @P1 LDC R2, c[0x0][0x434] ;  /* 0x00010d00ff021b82 */ /* 0x001e220000000800 */
[----:B------:R-:W-:Y:S01]  /*de10*/  @P1 LOP3.LUT R16, R16, 0x4000, RZ, 0xfc, !PT ;  /* 0x0000400010101812 */ /* 0x000fe200078efcff */
[----:B------:R-:W-:-:S05]  /*de20*/  IMAD R4, R0, 0x60, R32 ;  /* 0x0000006000047824 */ /* 0x000fca00078e0220 */
[C---:B------:R-:W-:Y:S01]  /*de30*/  ISETP.GE.AND P0, PT, R4.reuse, UR43, PT ;  /* 0x0000002b04007c0c */ /* 0x040fe2000bf06270 */
[----:B------:R-:W1:Y:S01]  /*de40*/  @P1 LDC R3, c[0x0][0x438] ;  /* 0x00010e00ff031b82 */ /* 0x000e620000000800 */
[----:B-----5:R-:W-:Y:S02]  /*de50*/  IADD3 R10, R4, R27, RZ ;  /* 0x0000001b040a7210 */ /* 0x020fe40007ffe0ff */
[----:B------:R-:W-:-:S03]  /*de60*/  ISETP.GT.U32.OR P0, PT, R32, 0x5f, P0 ;  /* 0x0000005f2000780c */ /* 0x000fc60000704470 */
[----:B------:R-:W-:-:S10]  /*de70*/  IMAD.MOV.U32 R11, RZ, RZ, R10 ;  /* 0x000000ffff0b7224 */ /* 0x000fd400078e000a */
        /* <DEDUP_REMOVED lines=12> */
[----:B------:R-:W-:-:S06]  /*df40*/  @!P0 LEA.HI.X R5, R2, R5, R3, 0x2, P1 ;  /* 0x0000000502058211 */ /* 0x000fcc00008f1403 */
[----:B------:R-:W2:Y:S01]  /*df50*/  @!P0 LDG.E R5, desc[UR36][R4.64] ;  /* 0x0000002404058981 */ /* 0x000ea2000c1e1900 */
[----:B------:R-:W-:Y:S02]  /*df60*/  ISETP.NE.AND P2, PT, R37, 0x3, PT ;  /* 0x000000032500780c */ /* 0x000fe40003f45270 */
[----:B------:R-:W-:Y:S02]  /*df70*/  CS2R R18, SRZ ;  /* 0x0000000000127805 */ /* 0x000fe4000001ff00 */
[----:B------:R-:W-:Y:S01]  /*df80*/  LOP3.LUT R22, R6, 0x38, RZ, 0xc0, !PT ;  /* 0x0000003806167812 */ /* 0x000fe200078ec0ff */
[----:B------:R-:W-:Y:S01]  /*df90*/  UMOV UR5, 0xffffffff ;  /* 0xffffffff00057882 */ /* 0x000fe20000000000 */
[----:B------:R-:W-:Y:S01]  /*dfa0*/  ISETP.GT.U32.AND P1, PT, R32, 0x5f, PT ;  /* 0x0000005f2000780c */ /* 0x000fe20003f24070 */
[----:B------:R-:W-:Y:S01]  /*dfb0*/  IMAD.U32 R29, RZ, RZ, UR39 ;  /* 0x00000027ff1d7e24 */ /* 0x000fe2000f8e00ff */
[----:B------:R-:W-:Y:S02]  /*dfc0*/  LOP3.LUT R16, R16, 0xffffffdf, RZ, 0xc0, !PT ;  /* 0xffffffdf10107812 */ /* 0x000fe400078ec0ff */
[----:B------:R-:W-:-:S02]  /*dfd0*/  LOP3.LUT R36, R22, 0x40, RZ, 0xfc, !PT ;  /* 0x0000004016247812 */ /* 0x000fc400078efcff */
[----:B------:R-:W-:Y:S02]  /*dfe0*/  LOP3.LUT R35, R22, 0x80, RZ, 0xfc, !PT ;  /* 0x0000008016237812 */ /* 0x000fe400078efcff */
[----:B------:R-:W-:Y:S02]  /*dff0*/  ISETP.GE.AND P4, PT, R36, UR4, PT ;  /* 0x0000000424007c0c */ /* 0x000fe4000bf86270 */
[----:B------:R-:W-:Y:S02]  /*e000*/  @P2 LOP3.LUT R16, R16, 0x20, RZ, 0xfc, !PT ;  /* 0x0000002010102812 */ /* 0x000fe400078efcff */
[----:B------:R-:W-:Y:S02]  /*e010*/  ISETP.GE.AND P3, PT, R35, UR4, PT ;  /* 0x0000000423007c0c */ /* 0x000fe4000bf66270 */
[----:B------:R-:W-:Y:S02]  /*e020*/  LOP3.LUT R16, R16, 0xffff7fff, RZ, 0xc0, !PT ;  /* 0xffff7fff10107812 */ /* 0x000fe400078ec0ff */
[----:B------:R-:W-:-:S02]  /*e030*/  LOP3.LUT R31, R22, 0xc0, RZ, 0xfc, !PT ;  /* 0x000000c0161f7812 */ /* 0x000fc400078efcff */
[----:B------:R-:W-:Y:S02]  /*e040*/  @P1 LOP3.LUT R16, R16, 0x8000, RZ, 0xfc, !PT ;  /* 0x0000800010101812 */ /* 0x000fe400078efcff */
[----:B------:R-:W-:Y:S02]  /*e050*/  ISETP.GE.AND P1, PT, R31, UR4, PT ;  /* 0x000000041f007c0c */ /* 0x000fe4000bf26270 */
[----:B------:R-:W-:Y:S02]  /*e060*/  LOP3.LUT R16, R16, 0xffffffef, RZ, 0xc0, !PT ;  /* 0xffffffef10107812 */ /* 0x000fe400078ec0ff */
[----:B------:R-:W-:Y:S02]  /*e070*/  IADD3 R23, -R11, RZ, RZ ;  /* 0x000000ff0b177210 */ /* 0x000fe40007ffe1ff */
[----:B------:R-:W-:-:S03]  /*e080*/  @P4 LOP3.LUT R16, R16, 0x10, RZ, 0xfc, !PT ;  /* 0x0000001010104812 */ /* 0x000fc600078efcff */
[----:B------:R-:W-:Y:S01]  /*e090*/  IMAD R23, R12, R23, R10 ;  /* 0x000000170c177224 */ /* 0x000fe200078e020a */
[----:B------:R-:W-:-:S04]  /*e0a0*/  LOP3.LUT R16, R16, 0xfffffffe, RZ, 0xc0, !PT ;  /* 0xfffffffe10107812 */ /* 0x000fc800078ec0ff */
[----:B------:R-:W-:-:S04]  /*e0b0*/  LOP3.LUT R16, R16, 0xfffffff7, RZ, 0xc0, !PT ;  /* 0xfffffff710107812 */ /* 0x000fc800078ec0ff */
[----:B------:R-:W-:Y:S02]  /*e0c0*/  @P3 LOP3.LUT R16, R16, 0x8, RZ, 0xfc, !PT ;  /* 0x0000000810103812 */ /* 0x000fe400078efcff */
[--C-:B--2---:R-:W-:Y:S01]  /*e0d0*/  @!P0 SHF.R.S32.HI R19, RZ, 0x1f, R5.reuse ;  /* 0x0000001fff138819 */ /* 0x104fe20000011405 */
[----:B------:R-:W-:Y:S01]  /*e0e0*/  @!P0 IMAD.MOV.U32 R18, RZ, RZ, R5 ;  /* 0x000000ffff128224 */ /* 0x000fe200078e0005 */
[----:B------:R-:W-:-:S13]  /*e0f0*/  ISETP.GE.AND P0, PT, R22, UR4, PT ;  /* 0x0000000416007c0c */ /* 0x000fda000bf06270 */
[----:B------:R-:W-:-:S04]  /*e100*/  @P0 LOP3.LUT R16, R16, 0x1, RZ, 0xfc, !PT ;  /* 0x0000000110100812 */ /* 0x000fc800078efcff */
[----:B------:R-:W-:-:S04]  /*e110*/  LOP3.LUT R16, R16, 0xfffffffb, RZ, 0xc0, !PT ;  /* 0xfffffffb10107812 */ /* 0x000fc800078ec0ff */
[----:B------:R-:W-:Y:S01]  /*e120*/  @P1 LOP3.LUT R16, R16, 0x4, RZ, 0xfc, !PT ;  /* 0x0000000410101812 */ /* 0x000fe200078efcff */
[----:B------:R-:W-:Y:S06]  /*e130*/  BRA.DIV UR5, `(.L_x_4750) ;  /* 0x0000003a05607947 */ /* 0x000fec000b800000 */
.L_x_4796:
[----:B------:R-:W-:Y:S02]  /*e140*/  SEL R2, RZ, 0x1, P0 ;  /* 0x00000001ff027807 */ /* 0x000fe40000000000 */
[----:B------:R-:W-:-:S03]  /*e150*/  SHF.R.S32.HI R29, RZ, 0x1f, R29 ;  /* 0x0000001fff1d7819 */ /* 0x000fc6000001141d */
[----:B------:R0:W-:Y:S01]  /*e160*/  STL [R1], R2 ;  /* 0x0000000201007387 */ /* 0x0001e20000100800 */
[----:B------:R-:W-:Y:S05]  /*e170*/  @!P2 BRA `(.L_x_4751) ;  /* 0x000000000004a947 */ /* 0x000fea0003800000 */
[----:B------:R-:W-:Y:S01]  /*e180*/  BPT.TRAP 0x1 ;  /* 0x000000040000795c */ /* 0x000fe20000300000 */
.L_x_4751:
[----:B0-----:R-:W-:-:S04]  /*e190*/  MOV R2, 0x1 ;  /* 0x0000000100027802 */ /* 0x001fc80000000f00 */
[----:B------:R-:W-:-:S04]  /*e1a0*/  SHF.L.U32 R2, R2, 0x1f, RZ ;  /* 0x0000001f02027819 */ /* 0x000fc800000006ff */
[----:B------:R-:W0:Y:S02]  /*e1b0*/  SYNCS.PHASECHK.TRANS64.TRYWAIT P0, [UR44+0x32440], R2 ;  /* 0x03244002ff0075a7 */ /* 0x000e24000800016c */
[----:B0-----:R-:W-:Y:S05]  /*e1c0*/  @!P0 BRA `(.L_x_4752) ;  /* 0x00000038005c8947 */ /* 0x001fea0003800000 */
.L_x_4797:
        /* <DEDUP_REMOVED lines=16> */
[----:B------:R-:W-:Y:S02]  /*e2d0*/  IMAD.SHL.U32 R28, R7, 0x8, RZ ;  /* 0x00000008071c7824 */ /* 0x000fe400078e00ff */
[----:B------:R-:W-:Y:S02]  /*e2e0*/  IMAD.IADD R3, R3, 0x1, R5 ;  /* 0x0000000103037824 */ /* 0x000fe400078e0205 */
[----:B------:R-:W-:Y:S01]  /*e2f0*/  IMAD.U32 R5, RZ, RZ, UR4 ;  /* 0x00000004ff057e24 */ /* 0x000fe2000f8e00ff */
[----:B------:R-:W-:Y:S01]  /*e300*/  UIMAD UR4, UR6, UR4, URZ ;  /* 0x00000004060472a4 */ /* 0x000fe2000f8e023f */
[----:B------:R-:W-:Y:S02]  /*e310*/  IMAD.IADD R17, R17, 0x1, -R8 ;  /* 0x0000000111117824 */ /* 0x000fe400078e0a08 */
[----:B------:R-:W-:Y:S01]  /*e320*/  IMAD.WIDE.U32 R2, R5, UR39, R2 ;  /* 0x0000002705027c25 */ /* 0x000fe2000f8e0002 */
[----:B------:R-:W-:Y:S01]  /*e330*/  UIMAD UR4, UR39, UR5, UR4 ;  /* 0x00000005270472a4 */ /* 0x000fe2000f8e0204 */
[----:B------:R-:W-:-:S02]  /*e340*/  ULDC.64 UR6, c[0x0][0x2e8] ;  /* 0x0000ba0000067ab9 */ /* 0x000fc40000000a00 */
[----:B------:R-:W-:Y:S01]  /*e350*/  UMOV UR5, 0xffffffff ;  /* 0xffffffff00057882 */ /* 0x000fe20000000000 */
[----:B------:R-:W-:Y:S02]  /*e360*/  LEA R4, P0, R2, UR6, 0x1 ;  /* 0x0000000602047c11 */ /* 0x000fe4000f8008ff */
[----:B------:R-:W-:Y:S01]  /*e370*/  IADD3 R5, R3, UR4, RZ ;  /* 0x0000000403057c10 */ /* 0x000fe2000fffe0ff */
[----:B------:R-:W-:Y:S01]  /*e380*/  ULDC UR4, c[0x0][0x2f4] ;  /* 0x0000bd0000047ab9 */ /* 0x000fe20000000800 */
[----:B------:R-:W-:Y:S02]  /*e390*/  LOP3.LUT R3, R6, 0x1c0, RZ, 0xc0, !PT ;  /* 0x000001c006037812 */ /* 0x000fe400078ec0ff */
[----:B------:R-:W-:Y:S02]  /*e3a0*/  ISETP.GE.AND P2, PT, R22, UR4, PT ;  /* 0x0000000416007c0c */ /* 0x000fe4000bf46270 */
[----:B------:R-:W-:Y:S02]  /*e3b0*/  LOP3.LUT R3, R3, 0x38, R6, 0xf8, !PT ;  /* 0x0000003803037812 */ /* 0x000fe400078ef806 */
[----:B------:R-:W-:-:S02]  /*e3c0*/  LEA.HI.X R5, R2, UR7, R5, 0x1, P0 ;  /* 0x0000000702057c11 */ /* 0x000fc400080f0c05 */
[----:B------:R-:W-:Y:S02]  /*e3d0*/  LOP3.LUT R3, R3, 0x38, R24, 0x78, !PT ;  /* 0x0000003803037812 */ /* 0x000fe400078e7818 */
[----:B------:R-:W-:Y:S02]  /*e3e0*/  ISETP.GE.AND P0, PT, R17, 0x1, PT ;  /* 0x000000011100780c */ /* 0x000fe40003f06270 */
[----:B------:R-:W-:-:S03]  /*e3f0*/  LOP3.LUT R28, R3, 0x200, R28, 0xf8, !PT ;  /* 0x00000200031c7812 */ /* 0x000fc600078ef81c */
[----:B------:R-:W-:Y:S01]  /*e400*/  @P2 LOP3.LUT R16, R16, 0x2, RZ, 0xfc, !PT ;  /* 0x0000000210102812 */ /* 0x000fe200078efcff */
[----:B------:R-:W-:Y:S07]  /*e410*/  BRA.DIV UR5, `(.L_x_4753) ;  /* 0x0000003605e07947 */ /* 0x000fee000b800000 */
[----:B------:R-:W0:Y:S01]  /*e420*/  SHFL.IDX PT, R14, R4, RZ, 0x181f ;  /* 0x00181fff040e7589 */ /* 0x000e2200000e0000 */
[----:B------:R-:W-:-:S03]  /*e430*/  @P0 LEA R7, R28, UR44, 0x1 ;  /* 0x0000002c1c070c11 */ /* 0x000fc6000f8e08ff */
[----:B------:R-:W1:Y:S01]  /*e440*/  SHFL.IDX PT, R0, R5, RZ, 0x181f ;  /* 0x00181fff05007589 */ /* 0x000e6200000e0000 */
[----:B0-----:R-:W-:-:S03]  /*e450*/  @P0 LEA R2, P1, R22, R14, 0x1 ;  /* 0x0000000e16020211 */ /* 0x001fc600078208ff */
[----:B------:R-:W0:Y:S01]  /*e460*/  SHFL.IDX PT, R14, R4, 0x1, 0x181f ;  /* 0x00381f00040e7f89 */ /* 0x000e2200000e0000 */
[----:B-1----:R-:W-:-:S03]  /*e470*/  @P0 IADD3.X R3, RZ, R0, RZ, P1, !PT ;  /* 0x00000000ff030210 */ /* 0x002fc60000ffe4ff */
        /* <DEDUP_REMOVED lines=30> */
.L_x_4811:
        /* <DEDUP_REMOVED lines=15> */
.L_x_4754:
        /* <DEDUP_REMOVED lines=24> */
.L_x_4755:
[----:B------:R-:W-:Y:S01]  /*e8d0*/  UISETP.NE.AND UP0, UPT, UR47, URZ, UPT ;  /* 0x0000003f2f00728c */ /* 0x000fe2000bf05270 */
[----:B------:R-:W-:Y:S01]  /*e8e0*/  IMAD.U32 R3, RZ, RZ, UR46 ;  /* 0x0000002eff037e24 */ /* 0x000fe2000f8e00ff */
[----:B------:R-:W-:Y:S01]  /*e8f0*/  R2UR UR6, R29 ;  /* 0x000000001d0672ca */ /* 0x000fe200000e0000 */
[----:B------:R-:W-:Y:S01]  /*e900*/  ULDC.64 UR8, c[0x0][0x2d8] ;  /* 0x0000b60000087ab9 */ /* 0x000fe20000000a00 */
[----:B------:R-:W0:Y:S01]  /*e910*/  LDC R7, c[0x0][0x448] ;  /* 0x00011200ff077b82 */ /* 0x000e220000000800 */
[----:B------:R-:W1:Y:S01]  /*e920*/  S2R R20, SR_TID.X ;  /* 0x0000000000147919 */ /* 0x000e620000002100 */
[----:B------:R-:W-:Y:S02]  /*e930*/  PLOP3.LUT P0, PT, PT, PT, UP0, 0x80, 0x0 ;  /* 0x000000000000781c */ /* 0x000fe40003f0f008 */
[----:B------:R-:W-:-:S03]  /*e940*/  LEA R24, R3, R32, 0x7 ;  /* 0x0000002003187211 */ /* 0x000fc600078e38ff */
[----:B------:R-:W-:Y:S02]  /*e950*/  @UP0 ULDC UR4, c[0x0][0x44c] ;  /* 0x0001130000040ab9 */ /* 0x000fe40000000800 */
[----:B------:R-:W-:Y:S02]  /*e960*/  IMAD.MOV.U32 R9, RZ, RZ, R24 ;  /* 0x000000ffff097224 */ /* 0x000fe400078e0018 */
[----:B------:R-:W-:-:S04]  /*e970*/  UIMAD UR6, UR6, UR8, URZ ;  /* 0x00000008060672a4 */ /* 0x000fc8000f8e023f */
[----:B------:R-:W-:Y:S01]  /*e980*/  @P0 IMAD.HI.U32 R0, R24, UR4, RZ ;  /* 0x0000000418000c27 */ /* 0x000fe2000f8e00ff */
[----:B------:R-:W-:Y:S01]  /*e990*/  PLOP3.LUT P0, PT, PT, PT, UP0, 0x80, 0x0 ;  /* 0x000000000000781c */ /* 0x000fe20003f0f008 */
[----:B------:R-:W-:Y:S01]  /*e9a0*/  @UP0 ULDC UR4, c[0x0][0x450] ;  /* 0x0001140000040ab9 */ /* 0x000fe20000000800 */
[----:B------:R-:W-:-:S11]  /*e9b0*/  UIMAD UR6, UR39, UR9, UR6 ;  /* 0x00000009270672a4 */ /* 0x000fd6000f8e0206 */
[----:B------:R-:W-:Y:S01]  /*e9c0*/  @P0 SHF.R.U32.HI R9, RZ, UR4, R0 ;  /* 0x00000004ff090c19 */ /* 0x000fe20008011600 */
[----:B------:R-:W-:-:S03]  /*e9d0*/  UIMAD.WIDE.U32 UR4, UR39, UR8, URZ ;  /* 0x00000008270472a5 */ /* 0x000fc6000f8e003f */
[----:B------:R-:W-:Y:S01]  /*e9e0*/  ULDC.64 UR8, c[0x0][0x2e0] ;  /* 0x0000b80000087ab9 */ /* 0x000fe20000000a00 */
[----:B------:R-:W-:Y:S01]  /*e9f0*/  UIADD3 UR5, UR5, UR6, URZ ;  /* 0x0000000605057290 */ /* 0x000fe2000fffe03f */
[----:B------:R-:W-:Y:S01]  /*ea00*/  SHF.R.S32.HI R0, RZ, 0x1f, R9 ;  /* 0x0000001fff007819 */ /* 0x000fe20000011409 */
[----:B------:R-:W-:Y:S01]  /*ea10*/  UIMAD UR6, UR49, UR8, URZ ;  /* 0x00000008310672a4 */ /* 0x000fe2000f8e023f */
[----:B-1----:R-:W-:Y:S01]  /*ea20*/  LOP3.LUT R20, R20, 0x7f, RZ, 0xc0, !PT ;  /* 0x0000007f14147812 */ /* 0x002fe200078ec0ff */
[----:B------:R-:W-:Y:S02]  /*ea30*/  UIMAD.WIDE.U32 UR4, UR45, UR8, UR4 ;  /* 0x000000082d0472a5 */ /* 0x000fe4000f8e0004 */
[----:B------:R-:W-:Y:S01]  /*ea40*/  UIMAD UR6, UR45, UR9, UR6 ;  /* 0x000000092d0672a4 */ /* 0x000fe2000f8e0206 */
[----:B------:R-:W-:-:S03]  /*ea50*/  SHF.R.U32.HI R20, RZ, 0x3, R20 ;  /* 0x00000003ff147819 */ /* 0x000fc60000011614 */
[----:B------:R-:W-:Y:S01]  /*ea60*/  MOV R5, UR5 ;  /* 0x0000000500057c02 */ /* 0x000fe20008000f00 */
[----:B------:R-:W-:Y:S01]  /*ea70*/  UIADD3 UR6, UR5, UR6, URZ ;  /* 0x0000000605067290 */ /* 0x000fe2000fffe03f */
[----:B------:R-:W-:Y:S02]  /*ea80*/  IMAD.MOV R5, RZ, RZ, -R9 ;  /* 0x000000ffff057224 */ /* 0x000fe400078e0a09 */
[----:B------:R-:W-:Y:S01]  /*ea90*/  IMAD.U32 R4, RZ, RZ, UR4 ;  /* 0x00000004ff047e24 */ /* 0x000fe2000f8e00ff */
[----:B------:R-:W-:Y:S01]  /*eaa0*/  ULDC.64 UR4, c[0x0][0x2d0] ;  /* 0x0000b40000047ab9 */ /* 0x000fe20000000a00 */
[----:B0-----:R-:W-:Y:S02]  /*eab0*/  IMAD R5, R7, R5, R24 ;  /* 0x0000000507057224 */ /* 0x001fe400078e0218 */
[----:B------:R-:W-:Y:S02]  /*eac0*/  IMAD R0, R0, UR4, RZ ;  /* 0x0000000400007c24 */ /* 0x000fe4000f8e02ff */
[----:B------:R-:W-:-:S02]  /*ead0*/  IMAD.U32 R3, RZ, RZ, UR6 ;  /* 0x00000006ff037e24 */ /* 0x000fc4000f8e00ff */
[----:B------:R-:W-:Y:S02]  /*eae0*/  IMAD.MOV.U32 R2, RZ, RZ, R4 ;  /* 0x000000ffff027224 */ /* 0x000fe400078e0004 */
[C---:B------:R-:W-:Y:S01]  /*eaf0*/  IMAD R11, R9.reuse, UR5, R0 ;  /* 0x00000005090b7c24 */ /* 0x040fe2000f8e0200 */
[----:B------:R-:W-:Y:S01]  /*eb00*/  SHF.R.S32.HI R0, RZ, 0x1f, R5 ;  /* 0x0000001fff007819 */ /* 0x000fe20000011405 */
[----:B------:R-:W-:Y:S01]  /*eb10*/  IMAD.WIDE.U32 R2, R9, UR4, R2 ;  /* 0x0000000409027c25 */ /* 0x000fe2000f8e0002 */
[----:B------:R-:W-:-:S03]  /*eb20*/  ULDC.64 UR4, c[0x0][0x2c8] ;  /* 0x0000b20000047ab9 */ /* 0x000fc60000000a00 */
[----:B------:R-:W-:Y:S02]  /*eb30*/  IMAD.IADD R3, R3, 0x1, R11 ;  /* 0x0000000103037824 */ /* 0x000fe400078e020b */
        /* <DEDUP_REMOVED lines=11> */
[----:B------:R-:W0:Y:S01]  /*ebf0*/  SHFL.IDX PT, R14, R0, RZ, 0x181f ;  /* 0x00181fff000e7589 */ /* 0x000e2200000e0000 */
[----:B------:R-:W-:Y:S01]  /*ec00*/  IMAD.U32 R4, RZ, RZ, UR46 ;  /* 0x0000002eff047e24 */ /* 0x000fe2000f8e00ff */
[----:B------:R-:W-:Y:S01]  /*ec10*/  ULDC UR4, c[0x0][0x288] ;  /* 0x0000a20000047ab9 */ /* 0x000fe20000000800 */
[----:B------:R-:W-:Y:S01]  /*ec20*/  LOP3.LUT R16, R16, 0xffffefff, RZ, 0xc0, !PT ;  /* 0xffffefff10107812 */ /* 0x000fe200078ec0ff */
[----:B------:R-:W-:Y:S01]  /*ec30*/  IMAD R5, R7, UR4, RZ ;  /* 0x0000000407057c24 */ /* 0x000fe2000f8e02ff */
[----:B------:R-:W1:Y:S01]  /*ec40*/  SHFL.IDX PT, R3, R6, RZ, 0x181f ;  /* 0x00181fff06037589 */ /* 0x000e6200000e0000 */
[----:B------:R-:W-:-:S03]  /*ec50*/  IMAD R4, R4, 0x80, R20 ;  /* 0x0000008004047824 */ /* 0x000fc600078e0214 */
[----:B------:R-:W-:Y:S02]  /*ec60*/  SHFL.IDX PT, R2, R6, 0x1, 0x181f ;  /* 0x00381f0006027f89 */ /* 0x000fe400000e0000 */
[CC--:B------:R-:W-:Y:S02]  /*ec70*/  ISETP.GE.AND P4, PT, R4.reuse, R5.reuse, PT ;  /* 0x000000050400720c */ /* 0x0c0fe40003f86270 */
[----:B------:R-:W-:Y:S01]  /*ec80*/  IADD3 R8, R4, 0x10, RZ ;  /* 0x0000001004087810 */ /* 0x000fe20007ffe0ff */
[----:B------:R-:W-:Y:S03]  /*ec90*/  SHFL.IDX PT, R7, R0, 0x3, 0x181f ;  /* 0x00781f0000077f89 */ /* 0x000fe600000e0000 */
[----:B------:R-:W-:Y:S01]  /*eca0*/  ISETP.GE.AND P3, PT, R8, R5, PT ;  /* 0x000000050800720c */ /* 0x000fe20003f66270 */
[----:B------:R-:W-:-:S05]  /*ecb0*/  VIADD R8, R4, 0x20 ;  /* 0x0000002004087836 */ /* 0x000fca0000000000 */
[----:B------:R-:W-:Y:S02]  /*ecc0*/  ISETP.GE.AND P2, PT, R8, R5, PT ;  /* 0x000000050800720c */ /* 0x000fe40003f46270 */
[----:B0-----:R-:W-:Y:S01]  /*ecd0*/  @!P4 LEA R10, P1, R22, R14, 0x1 ;  /* 0x0000000e160ac211 */ /* 0x001fe200078208ff */
[----:B------:R-:W-:Y:S01]  /*ece0*/  SHFL.IDX PT, R8, R6, 0x3, 0x181f ;  /* 0x00781f0006087f89 */ /* 0x000fe200000e0000 */
[----:B------:R-:W-:Y:S02]  /*ecf0*/  @!P4 LEA R9, R28, UR44, 0x1 ;  /* 0x0000002c1c09cc11 */ /* 0x000fe4000f8e08ff */
[----:B------:R-:W-:Y:S01]  /*ed00*/  @P4 LOP3.LUT R16, R16, 0x1000, RZ, 0xfc, !PT ;  /* 0x0000100010104812 */ /* 0x000fe200078efcff */
[----:B------:R-:W0:Y:S01]  /*ed10*/  SHFL.IDX PT, R14, R0, 0x1, 0x181f ;  /* 0x00381f00000e7f89 */ /* 0x000e2200000e0000 */
[----:B-1----:R-:W-:Y:S01]  /*ed20*/  @!P4 IMAD.X R3, RZ, RZ, R3, P1 ;  /* 0x000000ffff03c224 */ /* 0x002fe200008e0603 */
[----:B------:R-:W-:Y:S02]  /*ed30*/  @!P3 LEA R15, R28, UR44, 0x1 ;  /* 0x0000002c1c0fbc11 */ /* 0x000fe4000f8e08ff */
[----:B------:R-:W-:-:S04]  /*ed40*/  LOP3.LUT R16, R16, 0xfffff7ff, RZ, 0xc0, !PT ;  /* 0xfffff7ff10107812 */ /* 0x000fc800078ec0ff */
[----:B------:R-:W-:-:S04]  /*ed50*/  @P3 LOP3.LUT R16, R16, 0x800, RZ, 0xfc, !PT ;  /* 0x0000080010103812 */ /* 0x000fc800078efcff */
[----:B------:R-:W-:-:S04]  /*ed60*/  LOP3.LUT R16, R16, 0xfffffbff, RZ, 0xc0, !PT ;  /* 0xfffffbff10107812 */ /* 0x000fc800078ec0ff */
[----:B------:R-:W-:-:S04]  /*ed70*/  @P2 LOP3.LUT R16, R16, 0x400, RZ, 0xfc, !PT ;  /* 0x0000040010102812 */ /* 0x000fc800078efcff */
[----:B------:R-:W-:Y:S02]  /*ed80*/  LOP3.LUT R16, R16, 0xfffffdff, RZ, 0xc0, !PT ;  /* 0xfffffdff10107812 */ /* 0x000fe400078ec0ff */
[C---:B0-----:R-:W-:Y:S02]  /*ed90*/  @!P3 LEA R12, P1, R22.reuse, R14, 0x1 ;  /* 0x0000000e160cb211 */ /* 0x041fe400078208ff */
[----:B------:R-:W0:Y:S03]  /*eda0*/  SHFL.IDX PT, R14, R0, 0x2, 0x181f ;  /* 0x00581f00000e7f89 */ /* 0x000e2600000e0000 */
[----:B------:R-:W-:Y:S02]  /*edb0*/  @!P3 IMAD.X R11, RZ, RZ, R2, P1 ;  /* 0x000000ffff0bb224 */ /* 0x000fe400008e0602 */
[----:B------:R-:W1:Y:S01]  /*edc0*/  SHFL.IDX PT, R2, R6, 0x2, 0x181f ;  /* 0x00581f0006027f89 */ /* 0x000e6200000e0000 */
[----:B0-----:R-:W-:-:S05]  /*edd0*/  @!P2 LEA R13, P1, R22, R14, 0x1 ;  /* 0x0000000e160da211 */ /* 0x001fca00078208ff */
[----:B-1----:R-:W-:Y:S01]  /*ede0*/  @!P2 IMAD.X R14, RZ, RZ, R2, P1 ;  /* 0x000000ffff0ea224 */ /* 0x002fe200008e0602 */
[----:B------:R-:W-:-:S04]  /*edf0*/  IADD3 R2, R4, 0x30, RZ ;  /* 0x0000003004027810 */ /* 0x000fc80007ffe0ff */
[----:B------:R-:W-:Y:S01]  /*ee00*/  ISETP.GE.AND P5, PT, R2, R5, PT ;  /* 0x000000050200720c */ /* 0x000fe20003fa6270 */
[----:B------:R-:W-:Y:S02]  /*ee10*/  @!P4 IMAD.MOV.U32 R2, RZ, RZ, R10 ;  /* 0x000000ffff02c224 */ /* 0x000fe400078e000a */
[----:B------:R-:W-:Y:S04]  /*ee20*/  SHFL.IDX PT, R10, R6, 0x4, 0x181f ;  /* 0x00981f00060a7f89 */ /* 0x000fe800000e0000 */
[----:B------:R0:W-:Y:S06]  /*ee30*/  @!P4 LDGSTS.E.BYPASS.LTC128B.128 [R9+0x18400], desc[UR36][R2.64], !P0 ;  /* 0x184000000209cfae */ /* 0x0001ec000c101d64 */
[----:B------:R-:W-:-:S02]  /*ee40*/  @!P5 LEA R7, P1, R22, R7, 0x1 ;  /* 0x000000071607d211 */ /* 0x000fc400078208ff */
[----:B------:R-:W-:-:S03]  /*ee50*/  @P5 LOP3.LUT R16, R16, 0x200, RZ, 0xfc, !PT ;  /* 0x0000020010105812 */ /* 0x000fc600078efcff */
[----:B------:R-:W-:Y:S01]  /*ee60*/  @!P5 IMAD.X R8, RZ, RZ, R8, P1 ;  /* 0x000000ffff08d224 */ /* 0x000fe200008e0608 */
[----:B0-----:R-:W0:Y:S01]  /*ee70*/  SHFL.IDX PT, R9, R0, 0x4, 0x181f ;  /* 0x00981f0000097f89 */ /* 0x001e2200000e0000 */
[----:B------:R-:W-:Y:S01]  /*ee80*/  VIADD R2, R4, 0x40 ;  /* 0x0000004004027836 */ /* 0x000fe20000000000 */
[----:B------:R-:W-:Y:S01]  /*ee90*/  LOP3.LUT R16, R16, 0xfffffeff, RZ, 0xc0, !PT ;  /* 0xfffffeff10107812 */ /* 0x000fe200078ec0ff */
[----:B------:R-:W-:Y:S02]  /*eea0*/  @!P3 IMAD.MOV.U32 R3, RZ, RZ, R11 ;  /* 0x000000ffff03b224 */ /* 0x000fe400078e000b */
[----:B------:R-:W1:Y:S01]  /*eeb0*/  SHFL.IDX PT, R11, R0, 0x5, 0x181f ;  /* 0x00b81f00000b7f89 */ /* 0x000e6200000e0000 */
[----:B------:R-:W-:Y:S01]  /*eec0*/  ISETP.GE.AND P4, PT, R2, R5, PT ;  /* 0x000000050200720c */ /* 0x000fe20003f86270 */
[----:B------:R-:W-:-:S05]  /*eed0*/  @!P3 IMAD.MOV.U32 R2, RZ, RZ, R12 ;  /* 0x000000ffff02b224 */ /* 0x000fca00078e000c */
[----:B------:R2:W-:Y:S07]  /*eee0*/  @!P3 LDGSTS.E.BYPASS.LTC128B.128 [R15+0x18c00], desc[UR36][R2.64], !P0 ;  /* 0x18c00000020fbfae */ /* 0x0005ee000c101d64 */
[----:B------:R-:W-:-:S04]  /*eef0*/  @P4 LOP3.LUT R16, R16, 0x100, RZ, 0xfc, !PT ;  /* 0x0000010010104812 */ /* 0x000fc800078efcff */
[----:B------:R-:W-:Y:S01]  /*ef00*/  LOP3.LUT R16, R16, 0xffffff7f, RZ, 0xc0, !PT ;  /* 0xffffff7f10107812 */ /* 0x000fe200078ec0ff */
[----:B--2---:R-:W2:Y:S01]  /*ef10*/  SHFL.IDX PT, R2, R6, 0x5, 0x181f ;  /* 0x00b81f0006027f89 */ /* 0x004ea200000e0000 */
[----:B------:R-:W-:Y:S01]  /*ef20*/  VIADD R3, R4, 0x50 ;  /* 0x0000005004037836 */ /* 0x000fe20000000000 */
[----:B0-----:R-:W-:Y:S02]  /*ef30*/  @!P4 LEA R9, P1, R22, R9, 0x1 ;  /* 0x000000091609c211 */ /* 0x001fe400078208ff */
[----:B------:R-:W-:Y:S02]  /*ef40*/  @!P2 LEA R15, R28, UR44, 0x1 ;  /* 0x0000002c1c0fac11 */ /* 0x000fe4000f8e08ff */
[----:B------:R-:W-:Y:S01]  /*ef50*/  ISETP.GE.AND P3, PT, R3, R5, PT ;  /* 0x000000050300720c */ /* 0x000fe20003f66270 */
[----:B------:R-:W-:Y:S01]  /*ef60*/  @!P2 IMAD.MOV.U32 R3, RZ, RZ, R14 ;  /* 0x000000ffff03a224 */ /* 0x000fe200078e000e */
[----:B------:R-:W-:-:S11]  /*ef70*/  @!P4 IADD3.X R10, RZ, R10, RZ, P1, !PT ;  /* 0x0000000aff0ac210 */ /* 0x000fd60000ffe4ff */
[----:B-1----:R-:W-:Y:S02]  /*ef80*/  @!P3 LEA R11, P1, R22, R11, 0x1 ;  /* 0x0000000b160bb211 */ /* 0x002fe400078208ff */
[----:B------:R-:W-:Y:S02]  /*ef90*/  @P3 LOP3.LUT R16, R16, 0x80, RZ, 0xfc, !PT ;  /* 0x0000008010103812 */ /* 0x000fe400078efcff */
[----:B--2---:R-:W-:Y:S01]  /*efa0*/  @!P3 IADD3.X R12, RZ, R2, RZ, P1, !PT ;  /* 0x00000002ff0cb210 */ /* 0x004fe20000ffe4ff */
[----:B------:R-:W-:Y:S01]  /*efb0*/  @!P2 IMAD.MOV.U32 R2, RZ, RZ, R13 ;  /* 0x000000ffff02a224 */ /* 0x000fe200078e000d */
[----:B------:R-:W-:Y:S01]  /*efc0*/  LOP3.LUT R16, R16, 0xffffffbf, RZ, 0xc0, !PT ;  /* 0xffffffbf10107812 */ /* 0x000fe200078ec0ff */
[----:B------:R-:W0:Y:S04]  /*efd0*/  SHFL.IDX PT, R13, R0, 0x6, 0x181f ;  /* 0x00d81f00000d7f89 */ /* 0x000e2800000e0000 */
[----:B------:R1:W-:Y:S04]  /*efe0*/  @!P2 LDGSTS.E.BYPASS.LTC128B.128 [R15+0x19400], desc[UR36][R2.64], !P0 ;  /* 0x19400000020fafae */ /* 0x0003e8000c101d64 */
[----:B-1----:R-:W1:Y:S01]  /*eff0*/  SHFL.IDX PT, R2, R6, 0x6, 0x181f ;  /* 0x00d81f0006027f89 */ /* 0x002e6200000e0000 */
[----:B------:R-:W-:Y:S01]  /*f000*/  VIADD R3, R4, 0x60 ;  /* 0x0000006004037836 */ /* 0x000fe20000000000 */
[----:B------:R-:W-:-:S02]  /*f010*/  @!P5 LEA R15, R28, UR44, 0x1 ;  /* 0x0000002c1c0fdc11 */ /* 0x000fc4000f8e08ff */
[----:B------:R-:W2:Y:S02]  /*f020*/  SHFL.IDX PT, R6, R6, 0x7, 0x181f ;  /* 0x00f81f0006067f89 */ /* 0x000ea400000e0000 */
[----:B------:R-:W-:Y:S01]  /*f030*/  ISETP.GE.AND P2, PT, R3, R5, PT ;  /* 0x000000050300720c */ /* 0x000fe20003f46270 */
[----:B------:R-:W-:-:S12]  /*f040*/  @!P5 IMAD.MOV.U32 R3, RZ, RZ, R8 ;  /* 0x000000ffff03d224 */ /* 0x000fd800078e0008 */
[----:B0-----:R-:W-:Y:S02]  /*f050*/  @!P2 LEA R13, P1, R22, R13, 0x1 ;  /* 0x0000000d160da211 */ /* 0x001fe400078208ff */
[----:B------:R-:W-:Y:S02]  /*f060*/  @!P2 LEA R21, R28, UR44, 0x1 ;  /* 0x0000002c1c15ac11 */ /* 0x000fe4000f8e08ff */
[----:B------:R-:W-:Y:S02]  /*f070*/  @P2 LOP3.LUT R16, R16, 0x40, RZ, 0xfc, !PT ;  /* 0x0000004010102812 */ /* 0x000fe400078efcff */
[----:B-1----:R-:W-:Y:S01]  /*f080*/  @!P2 IADD3.X R14, RZ, R2, RZ, P1, !PT ;  /* 0x00000002ff0ea210 */ /* 0x002fe20000ffe4ff */
[----:B------:R-:W-:Y:S01]  /*f090*/  @!P5 IMAD.MOV.U32 R2, RZ, RZ, R7 ;  /* 0x000000ffff02d224 */ /* 0x000fe200078e0007 */
[----:B------:R-:W-:-:S04]  /*f0a0*/  @!P4 LEA R7, R28, UR44, 0x1 ;  /* 0x0000002c1c07cc11 */ /* 0x000fc8000f8e08ff */
[----:B------:R0:W-:Y:S02]  /*f0b0*/  @!P5 LDGSTS.E.BYPASS.LTC128B.128 [R15+0x19c00], desc[UR36][R2.64], !P0 ;  /* 0x19c00000020fdfae */ /* 0x0001e4000c101d64 */
[----:B0-----:R-:W-:Y:S01]  /*f0c0*/  @!P4 IMAD.MOV.U32 R2, RZ, RZ, R9 ;  /* 0x000000ffff02c224 */ /* 0x001fe200078e0009 */
[----:B------:R-:W-:Y:S02]  /*f0d0*/  @!P4 MOV R3, R10 ;  /* 0x0000000a0003c202 */ /* 0x000fe40000000f00 */
[----:B------:R-:W-:-:S03]  /*f0e0*/  @!P3 LEA R9, R28, UR44, 0x1 ;  /* 0x0000002c1c09bc11 */ /* 0x000fc6000f8e08ff */
[----:B------:R0:W-:Y:S02]  /*f0f0*/  @!P4 LDGSTS.E.BYPASS.LTC128B.128 [R7+0x1a400], desc[UR36][R2.64], !P0 ;  /* 0x1a4000000207cfae */ /* 0x0001e4000c101d64 */
[----:B0-----:R-:W-:Y:S02]  /*f100*/  @!P3 IMAD.MOV.U32 R2, RZ, RZ, R11 ;  /* 0x000000ffff02b224 */ /* 0x001fe400078e000b */
[----:B------:R-:W-:-:S05]  /*f110*/  @!P3 IMAD.MOV.U32 R3, RZ, RZ, R12 ;  /* 0x000000ffff03b224 */ /* 0x000fca00078e000c */
[----:B------:R0:W-:Y:S02]  /*f120*/  @!P3 LDGSTS.E.BYPASS.LTC128B.128 [R9+0x1ac00], desc[UR36][R2.64], !P0 ;  /* 0x1ac000000209bfae */ /* 0x0001e4000c101d64 */
[----:B0-----:R-:W-:Y:S01]  /*f130*/  @!P2 IMAD.MOV.U32 R2, RZ, RZ, R13 ;  /* 0x000000ffff02a224 */ /* 0x001fe200078e000d */
[----:B------:R-:W-:Y:S02]  /*f140*/  @!P2 MOV R3, R14 ;  /* 0x0000000e0003a202 */ /* 0x000fe40000000f00 */
[----:B------:R0:W1:Y:S04]  /*f150*/  SHFL.IDX PT, R14, R0, 0x7, 0x181f ;  /* 0x00f81f00000e7f89 */ /* 0x00006800000e0000 */
[----:B--2---:R0:W-:Y:S02]  /*f160*/  @!P2 LDGSTS.E.BYPASS.LTC128B.128 [R21+0x1b400], desc[UR36][R2.64], !P0 ;  /* 0x1b4000000215afae */ /* 0x0041e4000c101d64 */
.L_x_4828:
[----:B------:R-:W-:Y:S01]  /*f170*/  VIADD R4, R4, 0x70 ;  /* 0x0000007004047836 */ /* 0x000fe20000000000 */
[----:B------:R-:W-:-:S04]  /*f180*/  LOP3.LUT R16, R16, 0xffffdfff, RZ, 0xc0, !PT ;  /* 0xffffdfff10107812 */ /* 0x000fc800078ec0ff */
[----:B------:R-:W-:-:S13]  /*f190*/  ISETP.GE.AND P2, PT, R4, R5, PT ;  /* 0x000000050400720c */ /* 0x000fda0003f46270 */
[----:B01----:R-:W-:Y:S02]  /*f1a0*/  @!P2 LEA R2, P1, R22, R14, 0x1 ;  /* 0x0000000e1602a211 */ /* 0x003fe400078208ff */
        /* <DEDUP_REMOVED lines=32> */
.L_x_4757:
[----:B------:R-:W-:Y:S01]  /*f3b0*/  UISETP.NE.AND UP0, UPT, UR47, URZ, UPT ;  /* 0x0000003f2f00728c */ /* 0x000fe2000bf05270 */
[----:B------:R-:W-:Y:S01]  /*f3c0*/  R2UR UR6, R29 ;  /* 0x000000001d0672ca */ /* 0x000fe200000e0000 */
[----:B------:R-:W-:Y:S01]  /*f3d0*/  ULDC.64 UR8, c[0x0][0x3d8] ;  /* 0x0000f60000087ab9 */ /* 0x000fe20000000a00 */
[----:B------:R-:W-:Y:S01]  /*f3e0*/  MOV R2, R24 ;  /* 0x0000001800027202 */ /* 0x000fe20000000f00 */
[----:B------:R-:W-:Y:S02]  /*f3f0*/  ULDC UR7, c[0x0][0x448] ;  /* 0x0001120000077ab9 */ /* 0x000fe40000000800 */
[----:B------:R-:W-:-:S05]  /*f400*/  PLOP3.LUT P0, PT, PT, PT, UP0, 0x80, 0x0 ;  /* 0x000000000000781c */ /* 0x000fca0003f0f008 */
[----:B------:R-:W-:-:S03]  /*f410*/  @UP0 ULDC UR4, c[0x0][0x44c] ;  /* 0x0001130000040ab9 */ /* 0x000fc60000000800 */
[----:B------:R-:W-:-:S04]  /*f420*/  UIMAD UR6, UR6, UR8, URZ ;  /* 0x00000008060672a4 */ /* 0x000fc8000f8e023f */
[----:B------:R-:W-:Y:S01]  /*f430*/  UIMAD UR6, UR39, UR9, UR6 ;  /* 0x00000009270672a4 */ /* 0x000fe2000f8e0206 */
[----:B------:R-:W-:Y:S01]  /*f440*/  @P0 IMAD.HI.U32 R0, R24, UR4, RZ ;  /* 0x0000000418000c27 */ /* 0x000fe2000f8e00ff */
[----:B------:R-:W-:Y:S01]  /*f450*/  PLOP3.LUT P0, PT, PT, PT, UP0, 0x80, 0x0 ;  /* 0x000000000000781c */ /* 0x000fe20003f0f008 */
[----:B------:R-:W-:-:S12]  /*f460*/  @UP0 ULDC UR4, c[0x0][0x450] ;  /* 0x0001140000040ab9 */ /* 0x000fd80000000800 */
[----:B------:R-:W-:Y:S01]  /*f470*/  @P0 SHF.R.U32.HI R2, RZ, UR4, R0 ;  /* 0x00000004ff020c19 */ /* 0x000fe20008011600 */
[----:B------:R-:W-:-:S03]  /*f480*/  UIMAD.WIDE.U32 UR4, UR39, UR8, URZ ;  /* 0x00000008270472a5 */ /* 0x000fc6000f8e003f */
[----:B------:R-:W-:Y:S01]  /*f490*/  ULDC.64 UR8, c[0x0][0x3e0] ;  /* 0x0000f80000087ab9 */ /* 0x000fe20000000a00 */
[----:B------:R-:W-:Y:S01]  /*f4a0*/  UIADD3 UR5, UR5, UR6, URZ ;  /* 0x0000000605057290 */ /* 0x000fe2000fffe03f */
[--C-:B------:R-:W-:Y:S01]  /*f4b0*/  IMAD.MOV R5, RZ, RZ, -R2.reuse ;  /* 0x000000ffff057224 */ /* 0x100fe200078e0a02 */
[----:B------:R-:W-:Y:S01]  /*f4c0*/  UIMAD UR6, UR49, UR8, URZ ;  /* 0x00000008310672a4 */ /* 0x000fe2000f8e023f */
[----:B------:R-:W-:Y:S01]  /*f4d0*/  SHF.R.S32.HI R0, RZ, 0x1f, R2 ;  /* 0x0000001fff007819 */ /* 0x000fe20000011402 */
[----:B------:R-:W-:Y:S01]  /*f4e0*/  UIMAD.WIDE.U32 UR4, UR45, UR8, UR4 ;  /* 0x000000082d0472a5 */ /* 0x000fe2000f8e0004 */
[----:B------:R-:W-:Y:S01]  /*f4f0*/  IMAD R5, R5, UR7, R24 ;  /* 0x0000000705057c24 */ /* 0x000fe2000f8e0218 */
[----:B------:R-:W-:-:S03]  /*f500*/  UIMAD UR6, UR45, UR9, UR6 ;  /* 0x000000092d0672a4 */ /* 0x000fc6000f8e0206 */
[----:B------:R-:W-:Y:S01]  /*f510*/  ULDC.64 UR8, c[0x0][0x3d0] ;  /* 0x0000f40000087ab9 */ /* 0x000fe20000000a00 */
[----:B------:R-:W-:Y:S01]  /*f520*/  UIADD3 UR5, UR5, UR6, URZ ;  /* 0x0000000605057290 */ /* 0x000fe2000fffe03f */
[----:B------:R-:W-:Y:S01]  /*f530*/  IMAD R3, R0, UR8, RZ ;  /* 0x0000000800037c24 */ /* 0x000fe2000f8e02ff */
[----:B------:R-:W-:Y:S01]  /*f540*/  SHF.R.S32.HI R0, RZ, 0x1f, R5 ;  /* 0x0000001fff007819 */ /* 0x000fe20000011405 */
[----:B------:R-:W-:Y:S02]  /*f550*/  IMAD.U32 R9, RZ, RZ, UR8 ;  /* 0x00000008ff097e24 */ /* 0x000fe4000f8e00ff */
        /* <DEDUP_REMOVED lines=10> */
[----:B------:R-:W-:Y:S02]  /*f600*/  IADD3 R3, R3, R7, RZ ;  /* 0x0000000703037210 */ /* 0x000fe40007ffe0ff */
        /* <DEDUP_REMOVED lines=25> */
[----:B0-----:R-:W-:-:S04]  /*f7a0*/  @!P6 LEA R14, P0, R22, R14, 0x1 ;  /* 0x0000000e160ee211 */ /* 0x001fc800078008ff */
[----:B-1----:R-:W-:Y:S02]  /*f7b0*/  @!P6 MOV R2, R14 ;  /* 0x0000000e0002e202 */ /* 0x002fe40000000f00 */
[----:B------:R-:W0:Y:S03]  /*f7c0*/  SHFL.IDX PT, R14, R0, 0x2, 0x181f ;  /* 0x00581f00000e7f89 */ /* 0x000e2600000e0000 */
[----:B------:R-:W-:Y:S01]  /*f7d0*/  @!P5 LEA R7, R28, UR44, 0x1 ;  /* 0x0000002c1c07dc11 */ /* 0x000fe2000f8e08ff */
[----:B--2---:R-:W-:-:S04]  /*f7e0*/  @!P6 IMAD.X R5, RZ, RZ, R5, P0 ;  /* 0x000000ffff05e224 */ /* 0x004fc800000e0605 */
[----:B------:R-:W-:Y:S02]  /*f7f0*/  @!P6 IMAD.MOV.U32 R3, RZ, RZ, R5 ;  /* 0x000000ffff03e224 */ /* 0x000fe400078e0005 */
[----:B------:R-:W1:Y:S01]  /*f800*/  SHFL.IDX PT, R5, R4, 0x2, 0x181f ;  /* 0x00581f0004057f89 */ /* 0x000e6200000e0000 */
[----:B0-----:R-:W-:-:S03]  /*f810*/  @!P5 LEA R14, P0, R22, R14, 0x1 ;  /* 0x0000000e160ed211 */ /* 0x001fc600078008ff */
[----:B------:R-:W-:Y:S04]  /*f820*/  @!P6 LDGSTS.E.BYPASS.LTC128B.128 [R9+0x22c00], desc[UR36][R2.64], !P4 ;  /* 0x22c000000209efae */ /* 0x000fe8000e101d64 */
[----:B------:R-:W-:Y:S04]  /*f830*/  @!P6 LDGSTS.E.BYPASS.LTC128B.128 [R9+0x26c00], desc[UR36][R2.64+0x80], !P3 ;  /* 0x26c000800209efae */ /* 0x000fe8000d901d64 */
[----:B------:R-:W-:Y:S04]  /*f840*/  @!P6 LDGSTS.E.BYPASS.LTC128B.128 [R9+0x2ac00], desc[UR36][R2.64+0x100], !P2 ;  /* 0x2ac001000209efae */ /* 0x000fe8000d101d64 */
[----:B------:R0:W-:Y:S01]  /*f850*/  @!P6 LDGSTS.E.BYPASS.LTC128B.128 [R9+0x2ec00], desc[UR36][R2.64+0x180], !P1 ;  /* 0x2ec001800209efae */ /* 0x0001e2000c901d64 */
[----:B------:R-:W-:-:S04]  /*f860*/  LOP3.LUT P6, RZ, R16, 0x80, RZ, 0xc0, !PT ;  /* 0x0000008010ff7812 */ /* 0x000fc800078cc0ff */
[----:B------:R-:W-:Y:S01]  /*f870*/  P2R R6, PR, RZ, 0x40 ;  /* 0x00000040ff067803 */ /* 0x000fe20000000000 */
[----:B-1----:R-:W-:Y:S01]  /*f880*/  @!P5 IMAD.X R5, RZ, RZ, R5, P0 ;  /* 0x000000ffff05d224 */ /* 0x002fe200000e0605 */
[----:B------:R-:W-:Y:S01]  /*f890*/  LOP3.LUT P6, RZ, R16, 0x200, RZ, 0xc0, !PT ;  /* 0x0000020010ff7812 */ /* 0x000fe200078cc0ff */
[----:B0-----:R-:W-:-:S03]  /*f8a0*/  @!P5 IMAD.MOV.U32 R2, RZ, RZ, R14 ;  /* 0x000000ffff02d224 */ /* 0x001fc600078e000e */
[----:B------:R-:W-:Y:S01]  /*f8b0*/  @!P5 MOV R3, R5 ;  /* 0x000000050003d202 */ /* 0x000fe20000000f00 */
[----:B------:R-:W0:Y:S04]  /*f8c0*/  SHFL.IDX PT, R14, R0, 0x3, 0x181f ;  /* 0x00781f00000e7f89 */ /* 0x000e2800000e0000 */
        /* <DEDUP_REMOVED lines=21> */
[----:B0-----:R-:W-:-:S04]  /*fa20*/  @!P5 LEA R14, P0, R22, R14, 0x1 ;  /* 0x0000000e160ed211 */ /* 0x001fc800078008ff */
[----:B-1----:R-:W-:Y:S01]  /*fa30*/  @!P5 IADD3.X R5, RZ, R5, RZ, P0, !PT ;  /* 0x00000005ff05d210 */ /* 0x002fe200007fe4ff */
[----:B--2---:R-:W-:Y:S02]  /*fa40*/  @!P5 IMAD.MOV.U32 R2, RZ, RZ, R14 ;  /* 0x000000ffff02d224 */ /* 0x004fe400078e000e */
[----:B------:R-:W0:Y:S02]  /*fa50*/  SHFL.IDX PT, R14, R0, 0x5, 0x181f ;  /* 0x00b81f00000e7f89 */ /* 0x000e2400000e0000 */
[----:B------:R-:W-:Y:S02]  /*fa60*/  @!P5 IMAD.MOV.U32 R3, RZ, RZ, R5 ;  /* 0x000000ffff03d224 */ /* 0x000fe400078e0005 */
        /* <DEDUP_REMOVED lines=8> */
[----:B-1----:R-:W-:Y:S01]  /*faf0*/  @!P6 IMAD.X R5, RZ, RZ, R5, P0 ;  /* 0x000000ffff05e224 */ /* 0x002fe200000e0605 */
[----:B--2---:R-:W-:Y:S02]  /*fb00*/  @!P6 MOV R2, R14 ;  /* 0x0000000e0002e202 */ /* 0x004fe40000000f00 */
        /* <DEDUP_REMOVED lines=10> */
[----:B--2---:R-:W-:-:S03]  /*fbb0*/  @!P5 IMAD.MOV.U32 R2, RZ, RZ, R14 ;  /* 0x000000ffff02d224 */ /* 0x004fc600078e000e */
[----:B------:R-:W-:Y:S01]  /*fbc0*/  @!P5 MOV R3, R5 ;  /* 0x000000050003d202 */ /* 0x000fe20000000f00 */
[----:B------:R0:W1:Y:S04]  /*fbd0*/  SHFL.IDX PT, R14, R0, 0x7, 0x181f ;  /* 0x00f81f00000e7f89 */ /* 0x00006800000e0000 */
[----:B------:R0:W-:Y:S04]  /*fbe0*/  @!P5 LDGSTS.E.BYPASS.LTC128B.128 [R9+0x25400], desc[UR36][R2.64], !P4 ;  /* 0x254000000209dfae */ /* 0x0001e8000e101d64 */
[----:B------:R0:W-:Y:S04]  /*fbf0*/  @!P5 LDGSTS.E.BYPASS.LTC128B.128 [R9+0x29400], desc[UR36][R2.64+0x80], !P3 ;  /* 0x294000800209dfae */ /* 0x0001e8000d901d64 */
[----:B------:R0:W-:Y:S04]  /*fc00*/  @!P5 LDGSTS.E.BYPASS.LTC128B.128 [R9+0x2d400], desc[UR36][R2.64+0x100], !P2 ;  /* 0x2d4001000209dfae */ /* 0x0001e8000d101d64 */
[----:B------:R0:W-:Y:S04]  /*fc10*/  @!P5 LDGSTS.E.BYPASS.LTC128B.128 [R9+0x31400], desc[UR36][R2.64+0x180], !P1 ;  /* 0x314001800209dfae */ /* 0x0001e8000c901d64 */
[----:B------:R0:W2:Y:S02]  /*fc20*/  SHFL.IDX PT, R5, R4, 0x7, 0x181f ;  /* 0x00f81f0004057f89 */ /* 0x0000a400000e0000 */
.L_x_4846:
        /* <DEDUP_REMOVED lines=13> */
.L_x_4760:
[----:B------:R-:W-:Y:S05]  /*fd00*/  BSYNC B0 ;  /* 0x0000000000007941 */ /* 0x000fea0003800000 */
.L_x_4759:
        /* <DEDUP_REMOVED lines=9> */
.L_x_4847:
[----:B------:R-:W-:-:S13]  /*fda0*/  ISETP.NE.AND P0, PT, R37, 0x3, PT ;  /* 0x000000032500780c */ /* 0x000fda0003f05270 */
[----:B------:R-:W-:Y:S05]  /*fdb0*/  @!P0 BRA `(.L_x_4762) ;  /* 0x0000000000048947 */ /* 0x000fea0003800000 */
[----:B------:R-:W-:Y:S01]  /*fdc0*/  BPT.TRAP 0x1 ;  /* 0x000000040000795c */ /* 0x000fe20000300000 */
.L_x_4762:
[----:B------:R-:W4:Y:S02]  /*fdd0*/  SYNCS.PHASECHK.TRANS64.TRYWAIT P0, [UR44+0x32460], R0 ;  /* 0x03246000ff0075a7 */ /* 0x000f24000800016c */
[----:B----4-:R-:W-:Y:S05]  /*fde0*/  @!P0 BRA `(.L_x_4763) ;  /* 0x0000003800dc8947 */ /* 0x010fea0003800000 */
.L_x_4848:
[----:B------:R-:W4:Y:S01]  /*fdf0*/  LDL.LU R4, [R1] ;  /* 0x0000000001047983 */ /* 0x000f220000300800 */
        /* <DEDUP_REMOVED lines=16> */
[----:B------:R-:W-:Y:S02]  /*ff00*/  UIMAD UR4, UR4, UR6, URZ ;  /* 0x00000006040472a4 */ /* 0x000fe4000f8e023f */
[----:B------:R-:W-:Y:S01]  /*ff10*/  IADD3 R3, R3, R5, RZ ;  /* 0x0000000503037210 */ /* 0x000fe20007ffe0ff */
        /* <DEDUP_REMOVED lines=10> */
[----:B----4-:R-:W-:-:S05]  /*ffc0*/  IADD3 R0, R3, R0, R4 ;  /* 0x0000000003007210 */ /* 0x010fca0007ffe004 */
[----:B------:R-:W-:Y:S01]  /*ffd0*/  IMAD.IADD R5, R0, 0x1, R5 ;  /* 0x0000000100057824 */ /* 0x000fe200078e0205 */
[----:B------:R-:W-:Y:S06]  /*ffe0*/  BRA.DIV UR4, `(.L_x_4764) ;  /* 0x0000003a04747947 */ /* 0x000fec000b800000 */
[----:B-1----:R-:W0:Y:S01]  /*fff0*/  SHFL.IDX PT, R14, R7, RZ, 0x181f ;  /* 0x00181fff070e7589 */ /* 0x002e2200000e0000 */
[----:B------:R-:W-:Y:S02]  /*10000*/  SHF.L.U32 R0, R22, 0x1, RZ ;  /* 0x0000000116007819 */ /* 0x000fe400000006ff */
[----:B------:R-:W-:Y:S01]  /*10010*/  LEA R6, R28, UR44, 0x1 ;  /* 0x0000002c1c067c11 */ /* 0x000fe2000f8e08ff */
        /* <DEDUP_REMOVED lines=10> */
[----:B------:R-:W0:Y:S03]  /*100c0*/  SHFL.IDX PT, R14, R7, 0x2, 0x181f ;  /* 0x00581f00070e7f89 */ /* 0x000e2600000e0000 */
[----:B------:R-:W-:Y:S01]  /*100d0*/  IMAD.X R11, RZ, RZ, R4, P0 ;  /* 0x000000ffff0b7224 */ /* 0x000fe200000e0604 */
[----:B------:R-:W-:Y:S01]  /*100e0*/  ISETP.LT.OR P0, PT, R17, 0x1, P4 ;  /* 0x000000011100780c */ /* 0x000fe20002701670 */
[----:B------:R-:W1:-:S12]  /*100f0*/  SHFL.IDX PT, R4, R8, 0x2, 0x181f ;  /* 0x00581f0008047f89 */ /* 0x000e5800000e0000 */
[----:B------:R-:W-:Y:S01]  /*10100*/  LDGSTS.E.BYPASS.LTC128B.128 [R6+0x400], desc[UR36][R2.64], !P0 ;  /* 0x0040000002067fae */ /* 0x000fe2000c101d64 */
[----:B------:R-:W-:-:S13]  /*10110*/  ISETP.LT.OR P0, PT, R17, 0x1, !P2 ;  /* 0x000000011100780c */ /* 0x000fda0005701670 */
[----:B------:R-:W-:Y:S01]  /*10120*/  LDGSTS.E.BYPASS.LTC128B.128 [R6+0x3400], desc[UR36][R2.64+0x80], !P0 ;  /* 0x0340008002067fae */ /* 0x000fe2000c101d64 */
[----:B------:R-:W-:-:S13]  /*10130*/  ISETP.LT.OR P0, PT, R17, 0x1, !P1 ;  /* 0x000000011100780c */ /* 0x000fda0004f01670 */
[----:B------:R-:W-:Y:S01]  /*10140*/  LDGSTS.E.BYPASS.LTC128B.128 [R6+0x6400], desc[UR36][R2.64+0x100], !P0 ;  /* 0x0640010002067fae */ /* 0x000fe2000c101d64 */
[----:B------:R-:W-:-:S03]  /*10150*/  LOP3.LUT P0, RZ, R5, 0x8, RZ, 0xc0, !PT ;  /* 0x0000000805ff7812 */ /* 0x000fc6000780c0ff */
[----:B------:R-:W-:Y:S01]  /*10160*/  SHFL.IDX PT, R5, R8, 0x3, 0x181f ;  /* 0x00781f0008057f89 */ /* 0x000fe200000e0000 */
[----:B------:R-:W-:-:S03]  /*10170*/  ISETP.LT.OR P3, PT, R17, 0x1, !P0 ;  /* 0x000000011100780c */ /* 0x000fc60004761670 */
[----:B------:R-:W-:Y:S10]  /*10180*/  SHFL.IDX PT, R8, R8, 0x5, 0x181f ;  /* 0x00b81f0008087f89 */ /* 0x000ff400000e0000 */
[----:B------:R0:W-:Y:S02]  /*10190*/  LDGSTS.E.BYPASS.LTC128B.128 [R6+0x9400], desc[UR36][R2.64+0x180], !P3 ;  /* 0x0940018002067fae */ /* 0x0001e4000d901d64 */
[----:B0-----:R-:W-:-:S02]  /*101a0*/  IADD3 R2, P3, R14, R0, RZ ;  /* 0x000000000e027210 */ /* 0x001fc40007f7e0ff */
[----:B------:R-:W0:Y:S03]  /*101b0*/  SHFL.IDX PT, R14, R7, 0x3, 0x181f ;  /* 0x00781f00070e7f89 */ /* 0x000e2600000e0000 */
        /* <DEDUP_REMOVED lines=8> */
[----:B------:R-:W-:Y:S01]  /*10240*/  LDGSTS.E.BYPASS.LTC128B.128 [R6+0x9c00], desc[UR36][R10.64+0x180], !P3 ;  /* 0x09c001800a067fae */ /* 0x000fe2000d901d64 */
[----:B0-----:R-:W-:-:S03]  /*10250*/  IADD3 R4, P3, R14, R0, RZ ;  /* 0x000000000e047210 */ /* 0x001fc60007f7e0ff */
[----:B------:R-:W0:Y:S01]  /*10260*/  SHFL.IDX PT, R14, R7, 0x4, 0x181f ;  /* 0x00981f00070e7f89 */ /* 0x000e2200000e0000 */
[----:B------:R-:W-:Y:S02]  /*10270*/  IADD3.X R5, RZ, R5, RZ, P3, !PT ;  /* 0x00000005ff057210 */ /* 0x000fe40001ffe4ff */
[----:B------:R-:W-:-:S13]  /*10280*/  ISETP.LT.OR P3, PT, R17, 0x21, P4 ;  /* 0x000000211100780c */ /* 0x000fda0002761670 */
        /* <DEDUP_REMOVED lines=8> */
[----:B------:R0:W1:Y:S03]  /*10310*/  SHFL.IDX PT, R14, R7, 0x5, 0x181f ;  /* 0x00b81f00070e7f89 */ /* 0x00006600000e0000 */
[----:B------:R-:W-:Y:S01]  /*10320*/  IMAD.X R3, RZ, RZ, R9, P3 ;  /* 0x000000ffff037224 */ /* 0x000fe200018e0609 */
        /* <DEDUP_REMOVED lines=16> */
[----:B-1----:R0:W-:Y:S02]  /*10430*/  LDGSTS.E.BYPASS.LTC128B.128 [R6+0xb400], desc[UR36][R2.64+0x180], !P3 ;  /* 0x0b40018002067fae */ /* 0x0021e4000d901d64 */
.L_x_4862:
[----:B01----:R-:W-:Y:S02]  /*10440*/  IADD3 R2, P3, R14, R0, RZ ;  /* 0x000000000e027210 */ /* 0x003fe40007f7e0ff */
[C---:B------:R-:W-:Y:S02]  /*10450*/  ISETP.LT.OR P2, PT, R17.reuse, 0x51, !P2 ;  /* 0x000000511100780c */ /* 0x040fe40005741670 */
[----:B------:R-:W-:Y:S02]  /*10460*/  IADD3.X R3, RZ, R8, RZ, P3, !PT ;  /* 0x00000008ff037210 */ /* 0x000fe40001ffe4ff */
[C---:B------:R-:W-:Y:S02]  /*10470*/  ISETP.LT.OR P3, PT, R17.reuse, 0x51, P4 ;  /* 0x000000511100780c */ /* 0x040fe40002761670 */
[C---:B------:R-:W-:Y:S02]  /*10480*/  ISETP.LT.OR P1, PT, R17.reuse, 0x51, !P1 ;  /* 0x000000511100780c */ /* 0x040fe40004f21670 */
[----:B------:R-:W-:-:S09]  /*10490*/  ISETP.LT.OR P0, PT, R17, 0x51, !P0 ;  /* 0x000000511100780c */ /* 0x000fd20004701670 */
        /* <DEDUP_REMOVED lines=14> */
.L_x_4765:
        /* <DEDUP_REMOVED lines=9> */
[----:B------:R-:W-:Y:S01]  /*10610*/  IMAD.MOV.U32 R17, RZ, RZ, 0x1 ;  /* 0x00000001ff117424 */ /* 0x000fe200078e00ff */
[----:B------:R-:W-:Y:S01]  /*10620*/  ULOP3.LUT UR5, URZ, UR41, URZ, 0x33, !UPT ;  /* 0x000000293f057292 */ /* 0x000fe2000f8e333f */
[----:B------:R-:W1:Y:S01]  /*10630*/  S2R R3, SR_TID.X ;  /* 0x0000000000037919 */ /* 0x000e620000002100 */
[----:B------:R-:W-:Y:S01]  /*10640*/  UIMAD UR4, UR4, UR38, URZ ;  /* 0x00000026040472a4 */ /* 0x000fe2000f8e023f */
[----:B------:R-:W-:Y:S01]  /*10650*/  IMAD.MOV.U32 R26, RZ, RZ, 0x1 ;  /* 0x00000001ff1a7424 */ /* 0x000fe200078e00ff */
[----:B0-----:R-:W-:Y:S02]  /*10660*/  SHF.L.U32 R2, R2, 0x4, RZ ;  /* 0x0000000402027819 */ /* 0x001fe400000006ff */
[----:B-1----:R-:W-:Y:S02]  /*10670*/  LOP3.LUT R3, R3, 0x7f, RZ, 0xc0, !PT ;  /* 0x0000007f03037812 */ /* 0x002fe400078ec0ff */
[----:B------:R-:W-:-:S02]  /*10680*/  LOP3.LUT R2, R2, 0x70, RZ, 0xc0, !PT ;  /* 0x0000007002027812 */ /* 0x000fc400078ec0ff */
[----:B------:R-:W-:-:S04]  /*10690*/  SHF.R.U32.HI R3, RZ, 0x3, R3 ;  /* 0x00000003ff037819 */ /* 0x000fc80000011603 */
[----:B------:R-:W-:Y:S02]  /*106a0*/  IADD3 R27, R2, R27, R3 ;  /* 0x0000001b021b7210 */ /* 0x000fe40007ffe003 */
[----:B------:R-:W-:Y:S02]  /*106b0*/  LOP3.LUT R2, RZ, UR42, RZ, 0x33, !PT ;  /* 0x0000002aff027c12 */ /* 0x000fe4000f8e33ff */
[----:B------:R-:W-:Y:S01]  /*106c0*/  LOP3.LUT R3, RZ, UR4, RZ, 0x33, !PT ;  /* 0x00000004ff037c12 */ /* 0x000fe2000f8e33ff */
[----:B------:R-:W-:-:S03]  /*106d0*/  VIADD R27, R27, 0xfffffee0 ;  /* 0xfffffee01b1b7836 */ /* 0x000fc60000000000 */
[----:B------:R-:W-:-:S05]  /*106e0*/  VIMNMX3 R2, R2, UR5, R3, !PT ;  /* 0x0000000502027c0f */ /* 0x000fca000f800103 */
[C---:B------:R-:W-:Y:S01]  /*106f0*/  IMAD R18, R2.reuse, -0x60, R27 ;  /* 0xffffffa002127824 */ /* 0x040fe200078e021b */
[----:B------:R-:W-:-:S07]  /*10700*/  IADD3 R27, -R2, -0x2, RZ ;  /* 0xfffffffe021b7810 */ /* 0x000fce0007ffe1ff */
.L_x_4781:
[----:B------:R-:W0:Y:S01]  /*10710*/  LDC R2, c[0x0][0x430] ;  /* 0x00010c00ff027b82 */ /* 0x000e220000000800 */
[----:B------:R-:W-:Y:S01]  /*10720*/  ISETP.GT.U32.AND P0, PT, R32, 0x5f, PT ;  /* 0x0000005f2000780c */ /* 0x000fe20003f04070 */
[----:B------:R-:W-:Y:S01]  /*10730*/  BSSY B1, `(.L_x_4767) ;  /* 0x0000014000017945 */ /* 0x000fe20003800000 */
[----:B------:R-:W-:Y:S01]  /*10740*/  MOV R7, R18 ;  /* 0x0000001200077202 */ /* 0x000fe20000000f00 */
[----:B------:R-:W-:Y:S01]  /*10750*/  IMAD.MOV.U32 R4, RZ, RZ, RZ ;  /* 0x000000ffff047224 */ /* 0x000fe200078e00ff */
[----:B0-----:R-:W-:-:S13]  /*10760*/  ISETP.NE.AND P1, PT, R2, 0x1, PT ;  /* 0x000000010200780c */ /* 0x001fda0003f25270 */
[----:B------:R-:W0:Y:S08]  /*10770*/  @P1 LDC R3, c[0x0][0x434] ;  /* 0x00010d00ff031b82 */ /* 0x000e300000000800 */
[----:B-1----:R-:W1:Y:S01]  /*10780*/  @P1 LDC R5, c[0x0][0x438] ;  /* 0x00010e00ff051b82 */ /* 0x002e620000000800 */
[----:B0-----:R-:W-:-:S05]  /*10790*/  @P1 IMAD.HI.U32 R2, R18, R3, RZ ;  /* 0x0000000312021227 */ /* 0x001fca00078e00ff */
[----:B-1----:R-:W-:Y:S01]  /*107a0*/  @P1 SHF.R.U32.HI R7, RZ, R5, R2 ;  /* 0x00000005ff071219 */ /* 0x002fe20000011602 */
[----:B--23--:R-:W-:Y:S06]  /*107b0*/  @P0 BRA `(.L_x_4768) ;  /* 0x00000000002c0947 */ /* 0x00cfec0003800000 */
        /* <DEDUP_REMOVED lines=11> */
.L_x_4768:
[----:B------:R-:W-:Y:S05]  /*10870*/  BSYNC B1 ;  /* 0x0000000000017941 */ /* 0x000fea0003800000 */
.L_x_4767:
[----:B------:R-:W-:-:S13]  /*10880*/  ISETP.NE.AND P0, PT, R37, 0x3, PT ;  /* 0x000000032500780c */ /* 0x000fda0003f05270 */
[----:B------:R-:W-:Y:S05]  /*10890*/  @!P0 BRA `(.L_x_4769) ;  /* 0x0000000000048947 */ /* 0x000fea0003800000 */
[----:B------:R-:W-:Y:S01]  /*108a0*/  BPT.TRAP 0x1 ;  /* 0x000000040000795c */ /* 0x000fe20000300000 */
.L_x_4769:
[----:B------:R-:W-:Y:S01]  /*108b0*/  LEA R19, R17, UR44, 0x3 ;  /* 0x0000002c11137c11 */ /* 0x000fe2000f8e18ff */
[----:B------:R-:W-:Y:S01]  /*108c0*/  BSSY B1, `(.L_x_4770) ;  /* 0x0000004000017945 */ /* 0x000fe20003800000 */
[----:B------:R-:W-:-:S04]  /*108d0*/  SHF.L.U32 R25, R26, 0x1f, RZ ;  /* 0x0000001f1a197819 */ /* 0x000fc800000006ff */
[----:B------:R-:W1:Y:S02]  /*108e0*/  SYNCS.PHASECHK.TRANS64.TRYWAIT P0, [R19+URZ+0x32440], R25 ;  /* 0x03244019130075a7 */ /* 0x000e64000800017f */
[----:B-1----:R-:W-:Y:S05]  /*108f0*/  @!P0 BRA `(.L_x_4771) ;  /* 0x00000038009c8947 */ /* 0x002fea0003800000 */
.L_x_4863:
[----:B------:R-:W-:Y:S05]  /*10900*/  BSYNC B1 ;  /* 0x0000000000017941 */ /* 0x000fea0003800000 */
.L_x_4770:
[----:B------:R-:W-:Y:S01]  /*10910*/  ULDC UR4, c[0x0][0x430] ;  /* 0x00010c0000047ab9 */ /* 0x000fe20000000800 */
[----:B-----5:R-:W-:Y:S01]  /*10920*/  SHF.R.S32.HI R20, RZ, 0x1f, R4 ;  /* 0x0000001fff147819 */ /* 0x020fe20000011404 */
[----:B------:R-:W-:Y:S01]  /*10930*/  UIADD3 UR4, -UR4, URZ, URZ ;  /* 0x0000003f04047290 */ /* 0x000fe2000fffe13f */
[----:B------:R-:W-:Y:S01]  /*10940*/  R2UR UR6, R29 ;  /* 0x000000001d0672ca */ /* 0x000fe200000e0000 */
[----:B------:R-:W-:Y:S01]  /*10950*/  IMAD R22, R17, 0x1800, R28 ;  /* 0x0000180011167824 */ /* 0x000fe200078e021c */
[----:B------:R-:W-:-:S03]  /*10960*/  LOP3.LUT P1, RZ, R16, 0x2, RZ, 0xc0, !PT ;  /* 0x0000000210ff7812 */ /* 0x000fc6000782c0ff */
[----:B0-----:R-:W-:Y:S01]  /*10970*/  IMAD R5, R7, UR4, R18 ;  /* 0x0000000407057c24 */ /* 0x001fe2000f8e0212 */
[----:B------:R-:W-:-:S04]  /*10980*/  ULDC.64 UR4, c[0x0][0x300] ;  /* 0x0000c00000047ab9 */ /* 0x000fc80000000a00 */
[----:B------:R-:W-:-:S05]  /*10990*/  SHF.R.S32.HI R23, RZ, 0x1f, R5 ;  /* 0x0000001fff177819 */ /* 0x000fca0000011405 */
[----:B------:R-:W-:-:S04]  /*109a0*/  IMAD R2, R23, UR4, RZ ;  /* 0x0000000417027c24 */ /* 0x000fc8000f8e02ff */
[C---:B------:R-:W-:Y:S02]  /*109b0*/  IMAD R7, R5.reuse, UR5, R2 ;  /* 0x0000000505077c24 */ /* 0x040fe4000f8e0202 */
[----:B------:R-:W-:Y:S01]  /*109c0*/  IMAD.WIDE.U32 R2, R5, UR4, RZ ;  /* 0x0000000405027c25 */ /* 0x000fe2000f8e00ff */
        /* <DEDUP_REMOVED lines=12> */
[----:B------:R-:W-:-:S03]  /*10a90*/  LEA R21, P0, R2, UR6, 0x1 ;  /* 0x0000000602157c11 */ /* 0x000fc6000f8008ff */
[----:B------:R-:W-:Y:S01]  /*10aa0*/  VIADD R3, R3, UR4 ;  /* 0x0000000403037c36 */ /* 0x000fe20008000000 */
[----:B------:R-:W-:-:S04]  /*10ab0*/  UMOV UR4, 0xffffffff ;  /* 0xffffffff00047882 */ /* 0x000fc80000000000 */
[----:B------:R-:W-:Y:S01]  /*10ac0*/  LEA.HI.X R24, R2, UR7, R3, 0x1, P0 ;  /* 0x0000000702187c11 */ /* 0x000fe200080f0c03 */
[----:B------:R-:W-:Y:S06]  /*10ad0*/  BRA.DIV UR4, `(.L_x_4772) ;  /* 0x0000003a04387947 */ /* 0x000fec000b800000 */
[----:B------:R-:W0:Y:S01]  /*10ae0*/  SHFL.IDX PT, R14, R21, RZ, 0x181f ;  /* 0x00181fff150e7589 */ /* 0x000e2200000e0000 */
[----:B------:R-:W-:-:S03]  /*10af0*/  LEA R22, R22, UR44, 0x1 ;  /* 0x0000002c16167c11 */ /* 0x000fc6000f8e08ff */
[----:B------:R-:W2:Y:S04]  /*10b00*/  SHFL.IDX PT, R3, R24, RZ, 0x181f ;  /* 0x00181fff18037589 */ /* 0x000ea800000e0000 */
[----:B------:R-:W-:Y:S01]  /*10b10*/  SHFL.IDX PT, R35, R24, 0x5, 0x181f ;  /* 0x00b81f0018237f89 */ /* 0x000fe200000e0000 */
[----:B0-----:R-:W-:-:S03]  /*10b20*/  IADD3 R12, P0, R14, R0, RZ ;  /* 0x000000000e0c7210 */ /* 0x001fc60007f1e0ff */
[----:B------:R-:W0:Y:S01]  /*10b30*/  SHFL.IDX PT, R14, R21, 0x1, 0x181f ;  /* 0x00381f00150e7f89 */ /* 0x000e2200000e0000 */
[----:B--2---:R-:W-:-:S03]  /*10b40*/  IADD3.X R13, RZ, R3, RZ, P0, !PT ;  /* 0x00000003ff0d7210 */ /* 0x004fc600007fe4ff */
[----:B------:R-:W2:Y:S04]  /*10b50*/  SHFL.IDX PT, R3, R24, 0x1, 0x181f ;  /* 0x00381f0018037f89 */ /* 0x000ea800000e0000 */
[----:B------:R3:W-:Y:S01]  /*10b60*/  LDGSTS.E.BYPASS.LTC128B.128 [R22+0x1c400], desc[UR36][R12.64], !P1 ;  /* 0x1c4000000c167fae */ /* 0x0007e2000c901d64 */
[----:B0-----:R-:W-:-:S03]  /*10b70*/  IADD3 R10, P0, R14, R0, RZ ;  /* 0x000000000e0a7210 */ /* 0x001fc60007f1e0ff */
[----:B------:R-:W0:Y:S02]  /*10b80*/  SHFL.IDX PT, R14, R21, 0x2, 0x181f ;  /* 0x00581f00150e7f89 */ /* 0x000e2400000e0000 */
[----:B--2---:R-:W-:Y:S02]  /*10b90*/  IMAD.X R11, RZ, RZ, R3, P0 ;  /* 0x000000ffff0b7224 */ /* 0x004fe400000e0603 */
        /* <DEDUP_REMOVED lines=13> */
[----:B------:R3:W0:Y:S01]  /*10c70*/  SHFL.IDX PT, R14, R21, 0x5, 0x181f ;  /* 0x00b81f00150e7f89 */ /* 0x00062200000e0000 */
[----:B--2---:R-:W-:-:S05]  /*10c80*/  IADD3.X R3, RZ, R3, RZ, P0, !PT ;  /* 0x00000003ff037210 */ /* 0x004fca00007fe4ff */
[----:B------:R3:W-:Y:S04]  /*10c90*/  LDGSTS.E.BYPASS.LTC128B.128 [R22+0x1e400], desc[UR36][R2.64], !P1 ;  /* 0x1e40000002167fae */ /* 0x0007e8000c901d64 */
.L_x_4877:
[----:B0--3--:R-:W-:-:S05]  /*10ca0*/  IADD3 R2, P0, R14, R0, RZ ;  /* 0x000000000e027210 */ /* 0x009fca0007f1e0ff */
[----:B------:R-:W-:Y:S01]  /*10cb0*/  IMAD.X R3, RZ, RZ, R35, P0 ;  /* 0x000000ffff037224 */ /* 0x000fe200000e0623 */
[----:B------:R-:W-:-:S04]  /*10cc0*/  PLOP3.LUT P0, PT, PT, PT, PT, 0x80, 0x0 ;  /* 0x000000000000781c */ /* 0x000fc80003f0f070 */
[----:B------:R-:W-:Y:S01]  /*10cd0*/  @!PT LDS RZ, [RZ] ;  /* 0x00000000fffff984 */ /* 0x000fe20000000800 */
[----:B------:R-:W-:Y:S01]  /*10ce0*/  @!PT LDS RZ, [RZ] ;  /* 0x00000000fffff984 */ /* 0x000fe20000000800 */
[----:B------:R-:W-:Y:S01]  /*10cf0*/  @!PT LDS RZ, [RZ] ;  /* 0x00000000fffff984 */ /* 0x000fe20000000800 */
[----:B------:R0:W-:Y:S01]  /*10d00*/  LDGSTS.E.BYPASS.LTC128B.128 [R22+0x1ec00], desc[UR36][R2.64], !P1 ;  /* 0x1ec0000002167fae */ /* 0x0001e2000c901d64 */
[----:B------:R-:W-:-:S08]  /*10d10*/  NOP ;  /* 0x0000000000007918 */ /* 0x000fd00000000000 */
.L_x_4773:
        /* <DEDUP_REMOVED lines=10> */
.L_x_4774:
[----:B------:R2:W-:Y:S01]  /*10dc0*/  SYNCS.ARRIVE.TRANS64.A1T0 RZ, [R19+URZ+0x32430], RZ ;  /* 0x032430ff13ff79a7 */ /* 0x0005e2000810003f */
[----:B------:R-:W-:Y:S05]  /*10dd0*/  @!P2 BRA `(.L_x_4775) ;  /* 0x000000000004a947 */ /* 0x000fea0003800000 */
[----:B------:R-:W-:Y:S01]  /*10de0*/  BPT.TRAP 0x1 ;  /* 0x000000040000795c */ /* 0x000fe20000300000 */
.L_x_4775:
[----:B------:R-:W3:Y:S01]  /*10df0*/  SYNCS.PHASECHK.TRANS64.TRYWAIT P0, [R19+URZ+0x32460], R25 ;  /* 0x03246019130075a7 */ /* 0x000ee2000800017f */
[----:B------:R-:W-:Y:S04]  /*10e00*/  BSSY B1, `(.L_x_4776) ;  /* 0x0000002000017945 */ /* 0x000fe80003800000 */
[----:B---3--:R-:W-:Y:S05]  /*10e10*/  @!P0 BRA `(.L_x_4777) ;  /* 0x0000003800f48947 */ /* 0x008fea0003800000 */
.L_x_4878:
[----:B------:R-:W-:Y:S05]  /*10e20*/  BSYNC B1 ;  /* 0x0000000000017941 */ /* 0x000fea0003800000 */
.L_x_4776:
        /* <DEDUP_REMOVED lines=16> */
[----:B------:R-:W-:Y:S01]  /*10f30*/  MOV R5, UR6 ;  /* 0x0000000600057c02 */ /* 0x000fe20008000f00 */
[----:B------:R-:W-:Y:S01]  /*10f40*/  IMAD.IADD R3, R3, 0x1, R7 ;  /* 0x0000000103037824 */ /* 0x000fe200078e0207 */
        /* <DEDUP_REMOVED lines=12> */
[----:B------:R-:W-:Y:S01]  /*11010*/  SHFL.IDX PT, R5, R22, 0x3, 0x181f ;  /* 0x00781f0016057f89 */ /* 0x000fe200000e0000 */
[----:B0-----:R-:W-:-:S03]  /*11020*/  IADD3 R10, P0, R14, R0, RZ ;  /* 0x000000000e0a7210 */ /* 0x001fc60007f1e0ff */
[----:B------:R-:W0:Y:S02]  /*11030*/  SHFL.IDX PT, R14, R20, 0x1, 0x181f ;  /* 0x00381f00140e7f89 */ /* 0x000e2400000e0000 */
[----:B----4-:R-:W-:Y:S02]  /*11040*/  IMAD.X R11, RZ, RZ, R3, P0 ;  /* 0x000000ffff0b7224 */ /* 0x010fe400000e0603 */
[----:B------:R-:W-:Y:S04]  /*11050*/  SHFL.IDX PT, R3, R22, 0x4, 0x181f ;  /* 0x00981f0016037f89 */ /* 0x000fe800000e0000 */
        /* <DEDUP_REMOVED lines=11> */
[----:B------:R5:W-:Y:S01]  /*11110*/  LDGSTS.E.BYPASS.LTC128B.128 [R21+0x9800], desc[UR36][R8.64+0x180], !P1 ;  /* 0x0980018008157fae */ /* 0x000be2000c901d64 */
[----:B0-----:R-:W-:-:S03]  /*11120*/  IADD3 R6, P0, R14, R0, RZ ;  /* 0x000000000e067210 */ /* 0x001fc60007f1e0ff */
[----:B------:R-:W-:Y:S04]  /*11130*/  SHFL.IDX PT, R22, R22, 0x5, 0x181f ;  /* 0x00b81f0016167f89 */ /* 0x000fe800000e0000 */
[----:B------:R-:W0:Y:S01]  /*11140*/  SHFL.IDX PT, R14, R20, 0x3, 0x181f ;  /* 0x00781f00140e7f89 */ /* 0x000e2200000e0000 */
[----:B----4-:R-:W-:Y:S01]  /*11150*/  IADD3.X R7, RZ, R4, RZ, P0, !PT ;  /* 0x00000004ff077210 */ /* 0x010fe200007fe4ff */
[----:B-----5:R-:W-:-:S04]  /*11160*/  IMAD.MOV.U32 R9, RZ, RZ, RZ ;  /* 0x000000ffff097224 */ /* 0x020fc800078e00ff */
        /* <DEDUP_REMOVED lines=18> */
.L_x_4892:
[----:B0---4-:R-:W-:-:S04]  /*11290*/  IADD3 R2, P0, R14, R0, RZ ;  /* 0x000000000e027210 */ /* 0x011fc80007f1e0ff */
        /* <DEDUP_REMOVED lines=10> */
.L_x_4779:
        /* <DEDUP_REMOVED lines=10> */
.L_x_4780:
        /* <DEDUP_REMOVED lines=9> */
[----:B----4-:R-:W-:Y:S05]  /*11470*/  @P0 BRA `(.L_x_4781) ;  /* 0xfffffff000a40947 */ /* 0x010fea000383ffff */
.L_x_4766:
[----:B------:R-:W-:Y:S05]  /*11480*/  BSYNC B0 ;  /* 0x0000000000007941 */ /* 0x000fea0003800000 */
.L_x_4745:
[----:B------:R-:W0:Y:S01]  /*11490*/  S2R R3, SR_CgaCtaId ;  /* 0x0000000000037919 */ /* 0x000e220000008800 */
[----:B------:R-:W-:Y:S01]  /*114a0*/  MOV R0, 0x400 ;  /* 0x0000040000007802 */ /* 0x000fe20000000f00 */
[----:B------:R-:W-:Y:S01]  /*114b0*/  BSSY B0, `(.L_x_4782) ;  /* 0x0000005000007945 */ /* 0x000fe20003800000 */
[----:B------:R-:W-:Y:S02]  /*114c0*/  SHF.L.U32 R9, R9, 0x1f, RZ ;  /* 0x0000001f09097819 */ /* 0x000fe400000006ff */
[----:B0-----:R-:W-:-:S04]  /*114d0*/  LEA R4, R3, R0, 0x18 ;  /* 0x0000000003047211 */ /* 0x001fc800078ec0ff */
[----:B------:R-:W0:Y:S02]  /*114e0*/  SYNCS.PHASECHK.TRANS64.TRYWAIT P0, [R4+URZ+0x32420], R9 ;  /* 0x03242009040075a7 */ /* 0x000e24000800017f */
[----:B0-----:R-:W-:Y:S05]  /*114f0*/  @!P0 BRA `(.L_x_4783) ;  /* 0x0000003c001c8947 */ /* 0x001fea0003800000 */
.L_x_4893:
[----:B------:R-:W-:Y:S05]  /*11500*/  BSYNC B0 ;  /* 0x0000000000007941 */ /* 0x000fea0003800000 */
.L_x_4782:
[----:B------:R-:W-:-:S03]  /*11510*/  UMOV UR4, 0xffffffff ;  /* 0xffffffff00047882 */ /* 0x000fc60000000000 */
[----:B------:R-:W-:Y:S05]  /*11520*/  BRA.DIV UR4, `(.L_x_4784) ;  /* 0x0000003e04247947 */ /* 0x000fea000b800000 */
[----:B------:R-:W4:Y:S02]  /*11530*/  S2R R0, SR_TID.X ;  /* 0x0000000000007919 */ /* 0x000f240000002100 */
[----:B----4-:R-:W-:-:S04]  /*11540*/  SHF.R.U32.HI R0, RZ, 0x5, R0 ;  /* 0x00000005ff007819 */ /* 0x010fc80000011600 */
[----:B------:R-:W-:-:S05]  /*11550*/  LOP3.LUT R0, R0, 0x3, RZ, 0xc0, !PT ;  /* 0x0000000300007812 */ /* 0x000fca00078ec0ff */
[----:B------:R4:W0:Y:S02]  /*11560*/  SHFL.IDX PT, R14, R0, RZ, 0x1f ;  /* 0x00001fff000e7589 */ /* 0x00082400000e0000 */
.L_x_4896:
[----:B0-----:R-:W-:-:S13]  /*11570*/  ISETP.NE.AND P0, PT, R14, RZ, PT ;  /* 0x000000ff0e00720c */ /* 0x001fda0003f05270 */
[----:B------:R-:W-:Y:S05]  /*11580*/  @P0 BRA `(.L_x_4700) ;  /* 0x0000000000840947 */ /* 0x000fea0003800000 */
[----:B------:R-:W-:-:S03]  /*11590*/  UMOV UR4, 0xffffffff ;  /* 0xffffffff00047882 */ /* 0x000fc60000000000 */
[----:B------:R-:W-:Y:S05]  /*115a0*/  BRA.DIV UR4, `(.L_x_4785) ;  /* 0x0000003e04387947 */ /* 0x000fea000b800000 */
[----:B------:R-:W-:-:S13]  /*115b0*/  ELECT P6, URZ, PT ;  /* 0x00000000003f782f */ /* 0x000fda00038c0000 */
.L_x_4899:
[----:B------:R-:W-:Y:S05]  /*115c0*/  @!P6 BRA `(.L_x_4700) ;  /* 0x000000000074e947 */ /* 0x000fea0003800000 */
[----:B------:R-:W-:-:S04]  /*115d0*/  LOP3.LUT R34, R34, 0x2, RZ, 0xfc, !PT ;  /* 0x0000000222227812 */ /* 0x000fc800078efcff */
[----:B------:R-:W-:-:S13]  /*115e0*/  ISETP.NE.AND P0, PT, R34, 0x3, PT ;  /* 0x000000032200780c */ /* 0x000fda0003f05270 */
[----:B------:R-:W-:Y:S05]  /*115f0*/  @!P0 BRA `(.L_x_4786) ;  /* 0x0000000000048947 */ /* 0x000fea0003800000 */
[----:B------:R-:W-:Y:S01]  /*11600*/  BPT.TRAP 0x1 ;  /* 0x000000040000795c */ /* 0x000fe20000300000 */
.L_x_4786:
[C---:B------:R-:W-:Y:S01]  /*11610*/  LEA R5, R17.reuse, R4, 0x3 ;  /* 0x0000000411057211 */ /* 0x040fe200078e18ff */
[----:B------:R-:W-:Y:S01]  /*11620*/  VIADD R17, R17, 0x1 ;  /* 0x0000000111117836 */ /* 0x000fe20000000000 */
[----:B----4-:R-:W-:-:S04]  /*11630*/  SHF.L.U32 R0, R26, 0x1f, RZ ;  /* 0x0000001f1a007819 */ /* 0x010fc800000006ff */
[----:B------:R-:W0:Y:S01]  /*11640*/  SYNCS.PHASECHK.TRANS64.TRYWAIT P1, [R5+URZ+0x32440], R0 ;  /* 0x03244000050075a7 */ /* 0x000e22000802017f */
[----:B------:R-:W-:-:S04]  /*11650*/  ISETP.NE.AND P2, PT, R17, 0x2, PT ;  /* 0x000000021100780c */ /* 0x000fc80003f45270 */
[----:B------:R-:W-:Y:S01]  /*11660*/  SEL R3, RZ, 0x1, P2 ;  /* 0x00000001ff037807 */ /* 0x000fe20001000000 */
[----:B0-----:R-:W-:Y:S08]  /*11670*/  @!P1 BRA `(.L_x_4787) ;  /* 0x0000003c00249947 */ /* 0x001ff00003800000 */
.L_x_4900:
[----:B------:R-:W-:Y:S02]  /*11680*/  SEL R17, R17, RZ, P2 ;  /* 0x000000ff11117207 */ /* 0x000fe40001000000 */
[----:B------:R-:W-:Y:S01]  /*11690*/  LOP3.LUT R2, R26, R3, RZ, 0x3c, !PT ;  /* 0x000000031a027212 */ /* 0x000fe200078e3cff */
[----:B------:R-:W-:Y:S06]  /*116a0*/  @!P0 BRA `(.L_x_4788) ;  /* 0x0000000000048947 */ /* 0x000fec0003800000 */
[----:B------:R-:W-:Y:S01]  /*116b0*/  BPT.TRAP 0x1 ;  /* 0x000000040000795c */ /* 0x000fe20000300000 */
.L_x_4788:
[----:B------:R-:W-:Y:S01]  /*116c0*/  IMAD R17, R17, 0x8, R4 ;  /* 0x0000000811117824 */ /* 0x000fe200078e0204 */
[----:B------:R-:W-:-:S04]  /*116d0*/  SHF.L.U32 R2, R2, 0x1f, RZ ;  /* 0x0000001f02027819 */ /* 0x000fc800000006ff */
[----:B------:R-:W4:Y:S02]  /*116e0*/  SYNCS.PHASECHK.TRANS64.TRYWAIT P1, [R17+URZ+0x32440], R2 ;  /* 0x03244002110075a7 */ /* 0x000f24000802017f */
[----:B----4-:R-:W-:Y:S05]  /*116f0*/  @!P1 BRA `(.L_x_4789) ;  /* 0x0000003c00189947 */ /* 0x010fea0003800000 */
.L_x_4901:
[----:B------:R-:W-:Y:S05]  /*11700*/  @!P0 BRA `(.L_x_4790) ;  /* 0x0000000000048947 */ /* 0x000fea0003800000 */
[----:B------:R-:W-:Y:S01]  /*11710*/  BPT.TRAP 0x1 ;  /* 0x000000040000795c */ /* 0x000fe20000300000 */
.L_x_4790:
[----:B------:R-:W0:Y:S02]  /*11720*/  SYNCS.PHASECHK.TRANS64.TRYWAIT P1, [R5+URZ+0x32460], R0 ;  /* 0x03246000050075a7 */ /* 0x000e24000802017f */
[----:B0-----:R-:W-:Y:S05]  /*11730*/  @!P1 BRA `(.L_x_4791) ;  /* 0x0000003c001c9947 */ /* 0x001fea0003800000 */
.L_x_4902:
[----:B------:R-:W-:Y:S05]  /*11740*/  @!P0 BRA `(.L_x_4792) ;  /* 0x0000000000048947 */ /* 0x000fea0003800000 */
[----:B------:R-:W-:Y:S01]  /*11750*/  BPT.TRAP 0x1 ;  /* 0x000000040000795c */ /* 0x000fe20000300000 */
.L_x_4792:
[----:B------:R0:W0:Y:S02]  /*11760*/  SYNCS.PHASECHK.TRANS64.TRYWAIT P0, [R17+URZ+0x32460], R2 ;  /* 0x03246002110075a7 */ /* 0x000024000800017f */
[----:B0-----:R-:W-:Y:S05]  /*11770*/  @!P0 NANOSLEEP.SYNCS 0x989680 ;  /* 0x009896800000895d */ /* 0x001fea0003900000 */
[----:B------:R-:W0:Y:S02]  /*11780*/  @!P0 SYNCS.PHASECHK.TRANS64 P0, [R17+URZ+0x32460], R2 ;  /* 0x03246002110085a7 */ /* 0x000e24000800007f */
[----:B0-----:R-:W-:Y:S05]  /*11790*/  @!P0 BRA `(.L_x_4792) ;  /* 0xfffffffc00f08947 */ /* 0x001fea000383ffff */
.L_x_4700:
[----:B------:R-:W-:Y:S05]  /*117a0*/  BSYNC B6 ;  /* 0x0000000000067941 */ /* 0x000fea0003800000 */
.L_x_4697:
[----:B------:R-:W-:Y:S05]  /*117b0*/  EXIT ;  /* 0x000000000000794d */ /* 0x000fea0003800000 */
.L_x_4704:
[----:B0-----:R-:W-:-:S04]  /*117c0*/  IMAD.U32 R3, RZ, RZ, UR61 ;  /* 0x0000003dff037e24 */ /* 0x001fc8000f8e00ff */
[----:B------:R0:W1:Y:S03]  /*117d0*/  SYNCS.PHASECHK.TRANS64.TRYWAIT P0, [R3+URZ+0x32400], R0 ;  /* 0x03240000030075a7 */ /* 0x000066000800017f */
[----:B-1----:R-:W-:Y:S05]  /*117e0*/  @!P0 NANOSLEEP.SYNCS 0x989680 ;  /* 0x009896800000895d */ /* 0x002fea0003900000 */
[----:B------:R-:W1:Y:S02]  /*117f0*/  @!P0 SYNCS.PHASECHK.TRANS64 P0, [R3+URZ+0x32400], R0 ;  /* 0x03240000030085a7 */ /* 0x000e64000800007f */
[----:B-1----:R-:W-:Y:S05]  /*11800*/  @!P0 BRA `(.L_x_4704) ;  /* 0xfffffffc00ec8947 */ /* 0x002fea000383ffff */
[----:B------:R-:W-:Y:S05]  /*11810*/  BRA `(.L_x_4793) ;  /* 0xfffffefc00847947 */ /* 0x000fea000383ffff */
.L_x_4708:
[----:B0-----:R-:W-:-:S04]  /*11820*/  MOV R3, UR61 ;  /* 0x0000003d00037c02 */ /* 0x001fc80008000f00 */
[----:B------:R0:W2:Y:S03]  /*11830*/  SYNCS.PHASECHK.TRANS64.TRYWAIT P1, [R3+URZ+0x32430], R0 ;  /* 0x03243000030075a7 */ /* 0x0000a6000802017f */
[----:B--2---:R-:W-:Y:S05]  /*11840*/  @!P1 NANOSLEEP.SYNCS 0x989680 ;  /* 0x009896800000995d */ /* 0x004fea0003900000 */
[----:B------:R-:W2:Y:S02]  /*11850*/  @!P1 SYNCS.PHASECHK.TRANS64 P1, [R3+URZ+0x32430], R0 ;  /* 0x03243000030095a7 */ /* 0x000ea4000802007f */
[----:B--2---:R-:W-:Y:S05]  /*11860*/  @!P1 BRA `(.L_x_4708) ;  /* 0xfffffffc00ec9947 */ /* 0x004fea000383ffff */
[----:B------:R-:W-:Y:S05]  /*11870*/  BRA `(.L_x_4707) ;  /* 0xfffffefc009c7947 */ /* 0x000fea000383ffff */
.L_x_4709:
[----:B0-----:R-:W-:-:S04]  /*11880*/  IMAD.U32 R3, RZ, RZ, UR61 ;  /* 0x0000003dff037e24 */ /* 0x001fc8000f8e00ff */
[----:B------:R0:W2:Y:S03]  /*11890*/  SYNCS.PHASECHK.TRANS64.TRYWAIT P1, [R3+URZ+0x32410], R0 ;  /* 0x03241000030075a7 */ /* 0x0000a6000802017f */
[----:B--2---:R-:W-:Y:S05]  /*118a0*/  @!P1 NANOSLEEP.SYNCS 0x989680 ;  /* 0x009896800000995d */ /* 0x004fea0003900000 */
[----:B------:R-:W2:Y:S02]  /*118b0*/  @!P1 SYNCS.PHASECHK.TRANS64 P1, [R3+URZ+0x32410], R0 ;  /* 0x03241000030095a7 */ /* 0x000ea4000802007f */
[----:B--2---:R-:W-:Y:S05]  /*118c0*/  @!P1 BRA `(.L_x_4709) ;  /* 0xfffffffc00ec9947 */ /* 0x004fea000383ffff */
[----:B------:R-:W-:Y:S05]  /*118d0*/  BRA `(.L_x_4794) ;  /* 0xffffff0000447947 */ /* 0x000fea000383ffff */
.L_x_4713:
[----:B0-----:R-:W-:-:S04]  /*118e0*/  IMAD.U32 R3, RZ, RZ, UR61 ;  /* 0x0000003dff037e24 */ /* 0x001fc8000f8e00ff */
[----:B------:R0:W3:Y:S03]  /*118f0*/  SYNCS.PHASECHK.TRANS64.TRYWAIT P1, [R3+URZ+0x32450], R0 ;  /* 0x03245000030075a7 */ /* 0x0000e6000802017f */
[----:B---3--:R-:W-:Y:S05]  /*11900*/  @!P1 NANOSLEEP.SYNCS 0x989680 ;  /* 0x009896800000995d */ /* 0x008fea0003900000 */
[----:B------:R-:W3:Y:S02]  /*11910*/  @!P1 SYNCS.PHASECHK.TRANS64 P1, [R3+URZ+0x32450], R0 ;  /* 0x03245000030095a7 */ /* 0x000ee4000802007f */
[----:B---3--:R-:W-:Y:S05]  /*11920*/  @!P1 BRA `(.L_x_4713) ;  /* 0xfffffffc00ec9947 */ /* 0x008fea000383ffff */
[----:B------:R-:W-:Y:S05]  /*11930*/  BRA `(.L_x_4712) ;  /* 0xffffff00004c7947 */ /* 0x000fea000383ffff */
.L_x_4720:
[----:B-1----:R-:W-:-:S04]  /*11940*/  IMAD.U32 R153, RZ, RZ, UR5 ;  /* 0x00000005ff997e24 */ /* 0x002fc8000f8e00ff */
[----:B------:R1:W2:Y:S03]  /*11950*/  SYNCS.PHASECHK.TRANS64.TRYWAIT P1, [R153+URZ+0x32430], R20 ;  /* 0x03243014990075a7 */ /* 0x0002a6000802017f */
[----:B--2---:R-:W-:Y:S05]  /*11960*/  @!P1 NANOSLEEP.SYNCS 0x989680 ;  /* 0x009896800000995d */ /* 0x004fea0003900000 */
[----:B------:R-:W2:Y:S02]  /*11970*/  @!P1 SYNCS.PHASECHK.TRANS64 P1, [R153+URZ+0x32430], R20 ;  /* 0x03243014990095a7 */ /* 0x000ea4000802007f */
[----:B--2---:R-:W-:Y:S05]  /*11980*/  @!P1 BRA `(.L_x_4720) ;  /* 0xfffffffc00ec9947 */ /* 0x004fea000383ffff */
[----:B------:R-:W-:Y:S05]  /*11990*/  BRA `(.L_x_4719) ;  /* 0xffffff2c00547947 */ /* 0x000fea000383ffff */
.L_x_4724:
[----:B--2---:R-:W-:-:S04]  /*119a0*/  MOV R203, UR5 ;  /* 0x0000000500cb7c02 */ /* 0x004fc80008000f00 */
[----:B------:R2:W3:Y:S03]  /*119b0*/  SYNCS.PHASECHK.TRANS64.TRYWAIT P1, [R203+URZ+0x32450], R20 ;  /* 0x03245014cb0075a7 */ /* 0x0004e6000802017f */
[----:B---3--:R-:W-:Y:S05]  /*119c0*/  @!P1 NANOSLEEP.SYNCS 0x989680 ;  /* 0x009896800000995d */ /* 0x008fea0003900000 */
[----:B------:R-:W3:Y:S02]  /*119d0*/  @!P1 SYNCS.PHASECHK.TRANS64 P1, [R203+URZ+0x32450], R20 ;  /* 0x03245014cb0095a7 */ /* 0x000ee4000802007f */
[----:B---3--:R-:W-:Y:S05]  /*119e0*/  @!P1 BRA `(.L_x_4724) ;  /* 0xfffffffc00ec9947 */ /* 0x008fea000383ffff */
[----:B------:R-:W-:Y:S05]  /*119f0*/  BRA `(.L_x_4723) ;  /* 0xffffff3000207947 */ /* 0x000fea000383ffff */
.L_x_4732:
[----:B-1----:R-:W-:-:S04]  /*11a00*/  IMAD.U32 R153, RZ, RZ, UR7 ;  /* 0x00000007ff997e24 */ /* 0x002fc8000f8e00ff */
[----:B------:R1:W2:Y:S03]  /*11a10*/  SYNCS.PHASECHK.TRANS64.TRYWAIT P1, [R153+URZ+0x32430], R202 ;  /* 0x032430ca990075a7 */ /* 0x0002a6000802017f */
[----:B--2---:R-:W-:Y:S05]  /*11a20*/  @!P1 NANOSLEEP.SYNCS 0x989680 ;  /* 0x009896800000995d */ /* 0x004fea0003900000 */
[----:B------:R-:W2:Y:S02]  /*11a30*/  @!P1 SYNCS.PHASECHK.TRANS64 P1, [R153+URZ+0x32430], R202 ;  /* 0x032430ca990095a7 */ /* 0x000ea4000802007f */
[----:B--2---:R-:W-:Y:S05]  /*11a40*/  @!P1 BRA `(.L_x_4732) ;  /* 0xfffffffc00ec9947 */ /* 0x004fea000383ffff */
[----:B------:R-:W-:Y:S05]  /*11a50*/  BRA `(.L_x_4731) ;  /* 0xffffff6000107947 */ /* 0x000fea000383ffff */
.L_x_4736:
[----:B--2---:R-:W-:-:S04]  /*11a60*/  IMAD.U32 R203, RZ, RZ, UR7 ;  /* 0x00000007ffcb7e24 */ /* 0x004fc8000f8e00ff */
[----:B------:R2:W3:Y:S03]  /*11a70*/  SYNCS.PHASECHK.TRANS64.TRYWAIT P1, [R203+URZ+0x32450], R202 ;  /* 0x032450cacb0075a7 */ /* 0x0004e6000802017f */
[----:B---3--:R-:W-:Y:S05]  /*11a80*/  @!P1 NANOSLEEP.SYNCS 0x989680 ;  /* 0x009896800000995d */ /* 0x008fea0003900000 */
[----:B------:R-:W3:Y:S02]  /*11a90*/  @!P1 SYNCS.PHASECHK.TRANS64 P1, [R203+URZ+0x32450], R202 ;  /* 0x032450cacb0095a7 */ /* 0x000ee4000802007f */
[----:B---3--:R-:W-:Y:S05]  /*11aa0*/  @!P1 BRA `(.L_x_4736) ;  /* 0xfffffffc00ec9947 */ /* 0x008fea000383ffff */
[----:B------:R-:W-:Y:S05]  /*11ab0*/  BRA `(.L_x_4735) ;  /* 0xffffff6000907947 */ /* 0x000fea000383ffff */
.L_x_4750:
[----:B------:R-:W-:Y:S01]  /*11ac0*/  IMAD.MOV.U32 R13, RZ, RZ, R28 ;  /* 0x000000ffff0d7224 */ /* 0x000fe200078e001c */
[----:B------:R-:W-:Y:S01]  /*11ad0*/  MOV R12, RZ ;  /* 0x000000ff000c7202 */ /* 0x000fe20000000f00 */
[----:B------:R-:W-:Y:S02]  /*11ae0*/  IMAD.MOV.U32 R11, RZ, RZ, 0x1f ;  /* 0x0000001fff0b7424 */ /* 0x000fe400078e00ff */
[----:B------:R-:W-:-:S07]  /*11af0*/  IMAD.MOV.U32 R15, RZ, RZ, -0x1 ;  /* 0xffffffffff0f7424 */ /* 0x000fce00078e00ff */
[----:B------:R-:W-:Y:S05]  /*11b00*/  WARPSYNC.COLLECTIVE R15, `(.L_x_4795) ;  /* 0x000000000f087348 */ /* 0x000fea0003c00000 */
[----:B------:R0:W1:Y:S02]  /*11b10*/  SHFL.IDX P6, R14, R13, R12, R11 ;  /* 0x0000000c0d0e7389 */ /* 0x00006400000c000b */
[----:B01----:R-:W-:Y:S01]  /*11b20*/  ENDCOLLECTIVE ;  /* 0x000000000000791b */ /* 0x003fe20003800000 */
.L_x_4795:
[----:B------:R-:W-:Y:S05]  /*11b30*/  BRA `(.L_x_4796) ;  /* 0xffffffc400807947 */ /* 0x000fea000383ffff */
.L_x_4752:
[----:B0-----:R-:W-:-:S04]  /*11b40*/  IMAD.U32 R3, RZ, RZ, UR44 ;  /* 0x0000002cff037e24 */ /* 0x001fc8000f8e00ff */
[----:B------:R0:W1:Y:S03]  /*11b50*/  SYNCS.PHASECHK.TRANS64.TRYWAIT P0, [R3+URZ+0x32440], R2 ;  /* 0x03244002030075a7 */ /* 0x000066000800017f */
[----:B-1----:R-:W-:Y:S05]  /*11b60*/  @!P0 NANOSLEEP.SYNCS 0x989680 ;  /* 0x009896800000895d */ /* 0x002fea0003900000 */
[----:B------:R-:W1:Y:S02]  /*11b70*/  @!P0 SYNCS.PHASECHK.TRANS64 P0, [R3+URZ+0x32440], R2 ;  /* 0x03244002030085a7 */ /* 0x000e64000800007f */
[----:B-1----:R-:W-:Y:S05]  /*11b80*/  @!P0 BRA `(.L_x_4752) ;  /* 0xfffffffc00ec8947 */ /* 0x002fea000383ffff */
[----:B------:R-:W-:Y:S05]  /*11b90*/  BRA `(.L_x_4797) ;  /* 0xffffffc4008c7947 */ /* 0x000fea000383ffff */
.L_x_4753:
        /* <DEDUP_REMOVED lines=8> */
.L_x_4799:
[----:B------:R-:W-:Y:S05]  /*11c20*/  BSYNC B0 ;  /* 0x0000000000007941 */ /* 0x000fea0003800000 */
.L_x_4798:
        /* <DEDUP_REMOVED lines=9> */
.L_x_4800:
[----:B------:R-:W-:Y:S02]  /*11cc0*/  IMAD.MOV.U32 R13, RZ, RZ, R5 ;  /* 0x000000ffff0d7224 */ /* 0x000fe400078e0005 */
[----:B------:R-:W-:Y:S01]  /*11cd0*/  IMAD.MOV.U32 R12, RZ, RZ, 0x1 ;  /* 0x00000001ff0c7424 */ /* 0x000fe200078e00ff */
[----:B------:R-:W-:-:S13]  /*11ce0*/  @P0 LEA R2, P1, R22, R14, 0x1 ;  /* 0x0000000e16020211 */ /* 0x000fda00078208ff */
[----:B------:R-:W-:Y:S05]  /*11cf0*/  WARPSYNC.COLLECTIVE R15, `(.L_x_4801) ;  /* 0x000000000f087348 */ /* 0x000fea0003c00000 */
[----:B------:R0:W1:Y:S02]  /*11d00*/  SHFL.IDX P6, R14, R13, R12, R11 ;  /* 0x0000000c0d0e7389 */ /* 0x00006400000c000b */
[----:B01----:R-:W-:Y:S01]  /*11d10*/  ENDCOLLECTIVE ;  /* 0x000000000000791b */ /* 0x003fe20003800000 */
.L_x_4801:
        /* <DEDUP_REMOVED lines=12> */
.L_x_4802:
[----:B------:R-:W-:Y:S01]  /*11de0*/  IMAD.MOV.U32 R13, RZ, RZ, R5 ;  /* 0x000000ffff0d7224 */ /* 0x000fe200078e0005 */
[----:B------:R-:W-:Y:S02]  /*11df0*/  MOV R12, 0x2 ;  /* 0x00000002000c7802 */ /* 0x000fe40000000f00 */
[----:B------:R-:W-:-:S13]  /*11e00*/  @P0 LEA R2, P1, R22, R14, 0x1 ;  /* 0x0000000e16020211 */ /* 0x000fda00078208ff */
[----:B------:R-:W-:Y:S05]  /*11e10*/  WARPSYNC.COLLECTIVE R15, `(.L_x_4803) ;  /* 0x000000000f087348 */ /* 0x000fea0003c00000 */
[----:B------:R0:W1:Y:S02]  /*11e20*/  SHFL.IDX P6, R14, R13, R12, R11 ;  /* 0x0000000c0d0e7389 */ /* 0x00006400000c000b */
[----:B01----:R-:W-:Y:S01]  /*11e30*/  ENDCOLLECTIVE ;  /* 0x000000000000791b */ /* 0x003fe20003800000 */
.L_x_4803:
        /* <DEDUP_REMOVED lines=12> */
.L_x_4804:
[----:B------:R-:W-:Y:S01]  /*11f00*/  MOV R13, R5 ;  /* 0x00000005000d7202 */ /* 0x000fe20000000f00 */
[----:B------:R-:W-:Y:S01]  /*11f10*/  IMAD.MOV.U32 R12, RZ, RZ, 0x3 ;  /* 0x00000003ff0c7424 */ /* 0x000fe200078e00ff */
[----:B------:R-:W-:-:S13]  /*11f20*/  @P0 LEA R2, P1, R22, R14, 0x1 ;  /* 0x0000000e16020211 */ /* 0x000fda00078208ff */
[----:B------:R-:W-:Y:S05]  /*11f30*/  WARPSYNC.COLLECTIVE R15, `(.L_x_4805) ;  /* 0x000000000f087348 */ /* 0x000fea0003c00000 */
[----:B------:R0:W1:Y:S02]  /*11f40*/  SHFL.IDX P6, R14, R13, R12, R11 ;  /* 0x0000000c0d0e7389 */ /* 0x00006400000c000b */
[----:B01----:R-:W-:Y:S01]  /*11f50*/  ENDCOLLECTIVE ;  /* 0x000000000000791b */ /* 0x003fe20003800000 */
.L_x_4805:
        /* <DEDUP_REMOVED lines=12> */
.L_x_4806:
[----:B------:R-:W-:Y:S02]  /*12020*/  IMAD.MOV.U32 R13, RZ, RZ, R5 ;  /* 0x000000ffff0d7224 */ /* 0x000fe400078e0005 */
[----:B------:R-:W-:Y:S01]  /*12030*/  IMAD.MOV.U32 R12, RZ, RZ, 0x4 ;  /* 0x00000004ff0c7424 */ /* 0x000fe200078e00ff */
[----:B------:R-:W-:-:S13]  /*12040*/  @P0 LEA R2, P1, R22, R14, 0x1 ;  /* 0x0000000e16020211 */ /* 0x000fda00078208ff */
[----:B------:R-:W-:Y:S05]  /*12050*/  WARPSYNC.COLLECTIVE R15, `(.L_x_4807) ;  /* 0x000000000f087348 */ /* 0x000fea0003c00000 */
[----:B------:R0:W1:Y:S02]  /*12060*/  SHFL.IDX P6, R14, R13, R12, R11 ;  /* 0x0000000c0d0e7389 */ /* 0x00006400000c000b */
[----:B01----:R-:W-:Y:S01]  /*12070*/  ENDCOLLECTIVE ;  /* 0x000000000000791b */ /* 0x003fe20003800000 */
.L_x_4807:
        /* <DEDUP_REMOVED lines=12> */
.L_x_4808:
[----:B------:R-:W-:Y:S02]  /*12140*/  IMAD.MOV.U32 R13, RZ, RZ, R5 ;  /* 0x000000ffff0d7224 */ /* 0x000fe400078e0005 */
[----:B------:R-:W-:Y:S01]  /*12150*/  IMAD.MOV.U32 R12, RZ, RZ, 0x5 ;  /* 0x00000005ff0c7424 */ /* 0x000fe200078e00ff */
[----:B------:R-:W-:-:S13]  /*12160*/  @P0 LEA R2, P1, R22, R14, 0x1 ;  /* 0x0000000e16020211 */ /* 0x000fda00078208ff */
[----:B------:R-:W-:Y:S05]  /*12170*/  WARPSYNC.COLLECTIVE R15, `(.L_x_4809) ;  /* 0x000000000f087348 */ /* 0x000fea0003c00000 */
[----:B------:R0:W1:Y:S02]  /*12180*/  SHFL.IDX P6, R14, R13, R12, R11 ;  /* 0x0000000c0d0e7389 */ /* 0x00006400000c000b */
[----:B01----:R-:W-:Y:S01]  /*12190*/  ENDCOLLECTIVE ;  /* 0x000000000000791b */ /* 0x003fe20003800000 */
.L_x_4809:
        /* <DEDUP_REMOVED lines=10> */
.L_x_4810:
[----:B------:R-:W-:Y:S05]  /*12240*/  BRA `(.L_x_4811) ;  /* 0xffffffc400047947 */ /* 0x000fea000383ffff */
.L_x_4756:
[----:B------:R-:W-:Y:S01]  /*12250*/  IMAD.MOV.U32 R13, RZ, RZ, R6 ;  /* 0x000000ffff0d7224 */ /* 0x000fe200078e0006 */
[----:B------:R-:W-:Y:S01]  /*12260*/  MOV R11, 0x181f ;  /* 0x0000181f000b7802 */ /* 0x000fe20000000f00 */
[----:B------:R-:W-:Y:S01]  /*12270*/  IMAD.MOV.U32 R12, RZ, RZ, RZ ;  /* 0x000000ffff0c7224 */ /* 0x000fe200078e00ff */
[----:B------:R-:W-:Y:S01]  /*12280*/  MOV R4, UR46 ;  /* 0x0000002e00047c02 */ /* 0x000fe20008000f00 */
[----:B------:R-:W-:Y:S01]  /*12290*/  IMAD.MOV.U32 R15, RZ, RZ, -0x1 ;  /* 0xffffffffff0f7424 */ /* 0x000fe200078e00ff */
[----:B------:R-:W-:-:S03]  /*122a0*/  LOP3.LUT R16, R16, 0xffffefff, RZ, 0xc0, !PT ;  /* 0xffffefff10107812 */ /* 0x000fc600078ec0ff */
[----:B------:R-:W-:-:S07]  /*122b0*/  IMAD R4, R4, 0x80, R20 ;  /* 0x0000008004047824 */ /* 0x000fce00078e0214 */
[----:B------:R-:W-:Y:S05]  /*122c0*/  WARPSYNC.COLLECTIVE R15, `(.L_x_4812) ;  /* 0x000000000f087348 */ /* 0x000fea0003c00000 */
[----:B------:R0:W1:Y:S02]  /*122d0*/  SHFL.IDX P6, R14, R13, R12, R11 ;  /* 0x0000000c0d0e7389 */ /* 0x00006400000c000b */
[----:B01----:R-:W-:Y:S01]  /*122e0*/  ENDCOLLECTIVE ;  /* 0x000000000000791b */ /* 0x003fe20003800000 */
.L_x_4812:
[----:B------:R-:W-:Y:S01]  /*122f0*/  IADD3 R8, R4, 0x10, RZ ;  /* 0x0000001004087810 */ /* 0x000fe20007ffe0ff */
[----:B------:R-:W-:Y:S02]  /*12300*/  IMAD.MOV.U32 R13, RZ, RZ, R0 ;  /* 0x000000ffff0d7224 */ /* 0x000fe400078e0000 */
[----:B------:R-:W-:-:S07]  /*12310*/  IMAD.MOV.U32 R3, RZ, RZ, R14 ;  /* 0x000000ffff037224 */ /* 0x000fce00078e000e */
[----:B------:R-:W-:Y:S05]  /*12320*/  WARPSYNC.COLLECTIVE R15, `(.L_x_4813) ;  /* 0x000000000f087348 */ /* 0x000fea0003c00000 */
[----:B------:R0:W1:Y:S02]  /*12330*/  SHFL.IDX P6, R14, R13, R12, R11 ;  /* 0x0000000c0d0e7389 */ /* 0x00006400000c000b */
[----:B01----:R-:W-:Y:S01]  /*12340*/  ENDCOLLECTIVE ;  /* 0x000000000000791b */ /* 0x003fe20003800000 */
.L_x_4813:
        /* <DEDUP_REMOVED lines=11> */
.L_x_4814:
[----:B------:R-:W-:Y:S01]  /*12400*/  LOP3.LUT R16, R16, 0xfffff7ff, RZ, 0xc0, !PT ;  /* 0xfffff7ff10107812 */ /* 0x000fe200078ec0ff */
[----:B------:R-:W-:Y:S02]  /*12410*/  @!P2 IMAD.X R3, RZ, RZ, R3, P1 ;  /* 0x000000ffff03a224 */ /* 0x000fe400008e0603 */
[----:B------:R-:W-:-:S05]  /*12420*/  @!P2 IMAD.MOV.U32 R2, RZ, RZ, R10 ;  /* 0x000000ffff02a224 */ /* 0x000fca00078e000a */
[----:B------:R-:W-:Y:S01]  /*12430*/  @!PT LDS RZ, [RZ] ;  /* 0x00000000fffff984 */ /* 0x000fe20000000800 */
[----:B------:R-:W-:Y:S01]  /*12440*/  @!PT LDS RZ, [RZ] ;  /* 0x00000000fffff984 */ /* 0x000fe20000000800 */
[----:B------:R-:W-:Y:S01]  /*12450*/  @!PT LDS RZ, [RZ] ;  /* 0x00000000fffff984 */ /* 0x000fe20000000800 */
[----:B------:R0:W-:Y:S01]  /*12460*/  @!P2 LDGSTS.E.BYPASS.LTC128B.128 [R9+0x18400], desc[UR36][R2.64], !P0 ;  /* 0x184000000209afae */ /* 0x0001e2000c101d64 */
[----:B------:R-:W-:Y:S02]  /*12470*/  ISETP.GE.AND P2, PT, R8, R5, PT ;  /* 0x000000050800720c */ /* 0x000fe40003f46270 */
[----:B------:R-:W-:Y:S02]  /*12480*/  IADD3 R8, R4, 0x20, RZ ;  /* 0x0000002004087810 */ /* 0x000fe40007ffe0ff */
[----:B------:R-:W-:Y:S01]  /*12490*/  MOV R13, R0 ;  /* 0x00000000000d7202 */ /* 0x000fe20000000f00 */
[----:B0-----:R-:W-:-:S08]  /*124a0*/  IMAD.MOV.U32 R2, RZ, RZ, R14 ;  /* 0x000000ffff027224 */ /* 0x001fd000078e000e */
[----:B------:R-:W-:-:S07]  /*124b0*/  @P2 LOP3.LUT R16, R16, 0x800, RZ, 0xfc, !PT ;  /* 0x0000080010102812 */ /* 0x000fce00078efcff */
[----:B------:R-:W-:Y:S05]  /*124c0*/  WARPSYNC.COLLECTIVE R15, `(.L_x_4815) ;  /* 0x000000000f087348 */ /* 0x000fea0003c00000 */
[----:B------:R0:W1:Y:S02]  /*124d0*/  SHFL.IDX P6, R14, R13, R12, R11 ;  /* 0x0000000c0d0e7389 */ /* 0x00006400000c000b */
[----:B01----:R-:W-:Y:S01]  /*124e0*/  ENDCOLLECTIVE ;  /* 0x000000000000791b */ /* 0x003fe20003800000 */
.L_x_4815:
[----:B------:R-:W-:Y:S02]  /*124f0*/  LOP3.LUT R16, R16, 0xfffffbff, RZ, 0xc0, !PT ;  /* 0xfffffbff10107812 */ /* 0x000fe400078ec0ff */
[----:B------:R-:W-:Y:S01]  /*12500*/  @!P2 LEA R15, R28, UR44, 0x1 ;  /* 0x0000002c1c0fac11 */ /* 0x000fe2000f8e08ff */
[----:B------:R-:W-:Y:S01]  /*12510*/  IMAD.MOV.U32 R13, RZ, RZ, R6 ;  /* 0x000000ffff0d7224 */ /* 0x000fe200078e0006 */
        /* <DEDUP_REMOVED lines=9> */
[----:B------:R0:W-:Y:S01]  /*125b0*/  @!P2 LDGSTS.E.BYPASS.LTC128B.128 [R15+0x18c00], desc[UR36][R2.64], !P0 ;  /* 0x18c00000020fafae */ /* 0x0001e2000c101d64 */
[----:B------:R-:W-:Y:S01]  /*125c0*/  ISETP.GE.AND P2, PT, R8, R5, PT ;  /* 0x000000050800720c */ /* 0x000fe20003f46270 */
[----:B------:R-:W-:Y:S01]  /*125d0*/  VIADD R8, R4, 0x30 ;  /* 0x0000003004087836 */ /* 0x000fe20000000000 */
[----:B0-----:R-:W-:-:S11]  /*125e0*/  MOV R15, 0xffffffff ;  /* 0xffffffff000f7802 */ /* 0x001fd60000000f00 */
[----:B------:R-:W-:-:S07]  /*125f0*/  @P2 LOP3.LUT R16, R16, 0x400, RZ, 0xfc, !PT ;  /* 0x0000040010102812 */ /* 0x000fce00078efcff */
[----:B------:R-:W-:Y:S05]  /*12600*/  WARPSYNC.COLLECTIVE R15, `(.L_x_4816) ;  /* 0x000000000f087348 */ /* 0x000fea0003c00000 */
[----:B------:R0:W1:Y:S02]  /*12610*/  SHFL.IDX P6, R14, R13, R12, R11 ;  /* 0x0000000c0d0e7389 */ /* 0x00006400000c000b */
[----:B01----:R-:W-:Y:S01]  /*12620*/  ENDCOLLECTIVE ;  /* 0x000000000000791b */ /* 0x003fe20003800000 */
.L_x_4816:
[----:B------:R-:W-:Y:S01]  /*12630*/  LOP3.LUT R16, R16, 0xfffffdff, RZ, 0xc0, !PT ;  /* 0xfffffdff10107812 */ /* 0x000fe200078ec0ff */
[----:B------:R-:W-:Y:S02]  /*12640*/  IMAD.MOV.U32 R13, RZ, RZ, R0 ;  /* 0x000000ffff0d7224 */ /* 0x000fe400078e0000 */
[----:B------:R-:W-:-:S07]  /*12650*/  IMAD.MOV.U32 R2, RZ, RZ, R14 ;  /* 0x000000ffff027224 */ /* 0x000fce00078e000e */
[----:B------:R-:W-:Y:S05]  /*12660*/  WARPSYNC.COLLECTIVE R15, `(.L_x_4817) ;  /* 0x000000000f087348 */ /* 0x000fea0003c00000 */
[----:B------:R0:W1:Y:S02]  /*12670*/  SHFL.IDX P6, R14, R13, R12, R11 ;  /* 0x0000000c0d0e7389 */ /* 0x00006400000c000b */
[----:B01----:R-:W-:Y:S01]  /*12680*/  ENDCOLLECTIVE ;  /* 0x000000000000791b */ /* 0x003fe20003800000 */
.L_x_4817:
[----:B------:R-:W-:Y:S02]  /*12690*/  @!P2 LEA R15, R28, UR44, 0x1 ;  /* 0x0000002c1c0fac11 */ /* 0x000fe4000f8e08ff */
[----:B------:R-:W-:Y:S02]  /*126a0*/  MOV R12, 0x3 ;  /* 0x00000003000c7802 */ /* 0x000fe40000000f00 */
[----:B------:R-:W-:-:S05]  /*126b0*/  @!P2 LEA R13, P1, R22, R14, 0x1 ;  /* 0x0000000e160da211 */ /* 0x000fca00078208ff */
[----:B------:R-:W-:Y:S01]  /*126c0*/  @!P2 IMAD.X R14, RZ, RZ, R2, P1 ;  /* 0x000000ffff0ea224 */ /* 0x000fe200008e0602 */
[----:B------:R-:W-:Y:S01]  /*126d0*/  @!P2 MOV R2, R13 ;  /* 0x0000000d0002a202 */ /* 0x000fe20000000f00 */
[----:B------:R-:W-:Y:S02]  /*126e0*/  IMAD.MOV.U32 R13, RZ, RZ, R6 ;  /* 0x000000ffff0d7224 */ /* 0x000fe400078e0006 */
[----:B------:R-:W-:-:S05]  /*126f0*/  @!P2 IMAD.MOV.U32 R3, RZ, RZ, R14 ;  /* 0x000000ffff03a224 */ /* 0x000fca00078e000e */
[----:B------:R-:W-:Y:S01]  /*12700*/  @!PT LDS RZ, [RZ] ;  /* 0x00000000fffff984 */ /* 0x000fe20000000800 */
[----:B------:R-:W-:Y:S01]  /*12710*/  @!PT LDS RZ, [RZ] ;  /* 0x00000000fffff984 */ /* 0x000fe20000000800 */
[----:B------:R-:W-:Y:S01]  /*12720*/  @!PT LDS RZ, [RZ] ;  /* 0x00000000fffff984 */ /* 0x000fe20000000800 */
[----:B------:R0:W-:Y:S01]  /*12730*/  @!P2 LDGSTS.E.BYPASS.LTC128B.128 [R15+0x19400], desc[UR36][R2.64], !P0 ;  /* 0x19400000020fafae */ /* 0x0001e2000c101d64 */
[----:B------:R-:W-:Y:S01]  /*12740*/  ISETP.GE.AND P2, PT, R8, R5, PT ;  /* 0x000000050800720c */ /* 0x000fe20003f46270 */
[----:B0-----:R-:W-:-:S12]  /*12750*/  IMAD.MOV.U32 R15, RZ, RZ, -0x1 ;  /* 0xffffffffff0f7424 */ /* 0x001fd800078e00ff */
[----:B------:R-:W-:-:S07]  /*12760*/  @P2 LOP3.LUT R16, R16, 0x200, RZ, 0xfc, !PT ;  /* 0x0000020010102812 */ /* 0x000fce00078efcff */
[----:B------:R-:W-:Y:S05]  /*12770*/  WARPSYNC.COLLECTIVE R15, `(.L_x_4818) ;  /* 0x000000000f087348 */ /* 0x000fea0003c00000 */
[----:B------:R0:W1:Y:S02]  /*12780*/  SHFL.IDX P6, R14, R13, R12, R11 ;  /* 0x0000000c0d0e7389 */ /* 0x00006400000c000b */
[----:B01----:R-:W-:Y:S01]  /*12790*/  ENDCOLLECTIVE ;  /* 0x000000000000791b */ /* 0x003fe20003800000 */
.L_x_4818:
[----:B------:R-:W-:Y:S01]  /*127a0*/  LOP3.LUT R16, R16, 0xfffffeff, RZ, 0xc0, !PT ;  /* 0xfffffeff10107812 */ /* 0x000fe200078ec0ff */
[----:B------:R-:W-:Y:S02]  /*127b0*/  IMAD.MOV.U32 R13, RZ, RZ, R0 ;  /* 0x000000ffff0d7224 */ /* 0x000fe400078e0000 */
[----:B------:R-:W-:-:S07]  /*127c0*/  IMAD.MOV.U32 R8, RZ, RZ, R14 ;  /* 0x000000ffff087224 */ /* 0x000fce00078e000e */
[----:B------:R-:W-:Y:S05]  /*127d0*/  WARPSYNC.COLLECTIVE R15, `(.L_x_4819) ;  /* 0x000000000f087348 */ /* 0x000fea0003c00000 */
[----:B------:R0:W1:Y:S02]  /*127e0*/  SHFL.IDX P6, R14, R13, R12, R11 ;  /* 0x0000000c0d0e7389 */ /* 0x00006400000c000b */
[----:B01----:R-:W-:Y:S01]  /*127f0*/  ENDCOLLECTIVE ;  /* 0x000000000000791b */ /* 0x003fe20003800000 */
.L_x_4819:
[----:B------:R-:W-:Y:S01]  /*12800*/  @!P2 LEA R15, R28, UR44, 0x1 ;  /* 0x0000002c1c0fac11 */ /* 0x000fe2000f8e08ff */
[----:B------:R-:W-:Y:S02]  /*12810*/  IMAD.MOV.U32 R13, RZ, RZ, R6 ;  /* 0x000000ffff0d7224 */ /* 0x000fe400078e0006 */
[----:B------:R-:W-:Y:S01]  /*12820*/  IMAD.MOV.U32 R12, RZ, RZ, 0x4 ;  /* 0x00000004ff0c7424 */ /* 0x000fe200078e00ff */
[----:B------:R-:W-:-:S04]  /*12830*/  MOV R7, R14 ;  /* 0x0000000e00077202 */ /* 0x000fc80000000f00 */
[----:B------:R-:W-:-:S05]  /*12840*/  @!P2 LEA R7, P1, R22, R7, 0x1 ;  /* 0x000000071607a211 */ /* 0x000fca00078208ff */
[----:B------:R-:W-:Y:S02]  /*12850*/  @!P2 IMAD.X R8, RZ, RZ, R8, P1 ;  /* 0x000000ffff08a224 */ /* 0x000fe400008e0608 */
[----:B------:R-:W-:Y:S02]  /*12860*/  @!P2 IMAD.MOV.U32 R2, RZ, RZ, R7 ;  /* 0x000000ffff02a224 */ /* 0x000fe400078e0007 */
[----:B------:R-:W-:Y:S01]  /*12870*/  @!P2 IMAD.MOV.U32 R3, RZ, RZ, R8 ;  /* 0x000000ffff03a224 */ /* 0x000fe200078e0008 */
[----:B------:R-:W-:-:S04]  /*12880*/  IADD3 R8, R4, 0x40, RZ ;  /* 0x0000004004087810 */ /* 0x000fc80007ffe0ff */
[----:B------:R-:W-:Y:S01]  /*12890*/  @!PT LDS RZ, [RZ] ;  /* 0x00000000fffff984 */ /* 0x000fe20000000800 */
[----:B------:R-:W-:Y:S01]  /*128a0*/  @!PT LDS RZ, [RZ] ;  /* 0x00000000fffff984 */ /* 0x000fe20000000800 */
[----:B------:R-:W-:Y:S01]  /*128b0*/  @!PT LDS RZ, [RZ] ;  /* 0x00000000fffff984 */ /* 0x000fe20000000800 */
[----:B------:R0:W-:Y:S01]  /*128c0*/  @!P2 LDGSTS.E.BYPASS.LTC128B.128 [R15+0x19c00], desc[UR36][R2.64], !P0 ;  /* 0x19c00000020fafae */ /* 0x0001e2000c101d64 */
[----:B------:R-:W-:Y:S01]  /*128d0*/  ISETP.GE.AND P2, PT, R8, R5, PT ;  /* 0x000000050800720c */ /* 0x000fe20003f46270 */
[----:B------:R-:W-:Y:S02]  /*128e0*/  VIADD R8, R4, 0x50 ;  /* 0x0000005004087836 */ /* 0x000fe40000000000 */
[----:B0-----:R-:W-:-:S10]  /*128f0*/  IMAD.MOV.U32 R15, RZ, RZ, -0x1 ;  /* 0xffffffffff0f7424 */ /* 0x001fd400078e00ff */
[----:B------:R-:W-:Y:S02]  /*12900*/  @!P2 LEA R7, R28, UR44, 0x1 ;  /* 0x0000002c1c07ac11 */ /* 0x000fe4000f8e08ff */
[----:B------:R-:W-:-:S07]  /*12910*/  @P2 LOP3.LUT R16, R16, 0x100, RZ, 0xfc, !PT ;  /* 0x0000010010102812 */ /* 0x000fce00078efcff */
[----:B------:R-:W-:Y:S05]  /*12920*/  WARPSYNC.COLLECTIVE R15, `(.L_x_4820) ;  /* 0x000000000f087348 */ /* 0x000fea0003c00000 */
[----:B------:R0:W1:Y:S02]  /*12930*/  SHFL.IDX P6, R14, R13, R12, R11 ;  /* 0x0000000c0d0e7389 */ /* 0x00006400000c000b */
[----:B01----:R-:W-:Y:S01]  /*12940*/  ENDCOLLECTIVE ;  /* 0x000000000000791b */ /* 0x003fe20003800000 */
.L_x_4820:
[----:B------:R-:W-:Y:S01]  /*12950*/  LOP3.LUT R16, R16, 0xffffff7f, RZ, 0xc0, !PT ;  /* 0xffffff7f10107812 */ /* 0x000fe200078ec0ff */
[----:B------:R-:W-:Y:S01]  /*12960*/  IMAD.MOV.U32 R13, RZ, RZ, R0 ;  /* 0x000000ffff0d7224 */ /* 0x000fe200078e0000 */
[----:B------:R-:W-:-:S07]  /*12970*/  MOV R10, R14 ;  /* 0x0000000e000a7202 */ /* 0x000fce0000000f00 */
[----:B------:R-:W-:Y:S05]  /*12980*/  WARPSYNC.COLLECTIVE R15, `(.L_x_4821) ;  /* 0x000000000f087348 */ /* 0x000fea0003c00000 */
[----:B------:R0:W1:Y:S02]  /*12990*/  SHFL.IDX P6, R14, R13, R12, R11 ;  /* 0x0000000c0d0e7389 */ /* 0x00006400000c000b */
[----:B01----:R-:W-:Y:S01]  /*129a0*/  ENDCOLLECTIVE ;  /* 0x000000000000791b */ /* 0x003fe20003800000 */
.L_x_4821:
[----:B------:R-:W-:Y:S01]  /*129b0*/  IMAD.MOV.U32 R13, RZ, RZ, R6 ;  /* 0x000000ffff0d7224 */ /* 0x000fe200078e0006 */
[----:B------:R-:W-:Y:S01]  /*129c0*/  MOV R12, 0x5 ;  /* 0x00000005000c7802 */ /* 0x000fe20000000f00 */
[----:B------:R-:W-:-:S07]  /*129d0*/  IMAD.MOV.U32 R9, RZ, RZ, R14 ;  /* 0x000000ffff097224 */ /* 0x000fce00078e000e */
[----:B------:R-:W-:Y:S05]  /*129e0*/  WARPSYNC.COLLECTIVE R15, `(.L_x_4822) ;  /* 0x000000000f087348 */ /* 0x000fea0003c00000 */
[----:B------:R0:W1:Y:S02]  /*129f0*/  SHFL.IDX P6, R14, R13, R12, R11 ;  /* 0x0000000c0d0e7389 */ /* 0x00006400000c000b */
[----:B01----:R-:W-:Y:S01]  /*12a00*/  ENDCOLLECTIVE ;  /* 0x000000000000791b */ /* 0x003fe20003800000 */
.L_x_4822:
[----:B------:R-:W-:-:S04]  /*12a10*/  @!P2 LEA R9, P1, R22, R9, 0x1 ;  /* 0x000000091609a211 */ /* 0x000fc800078208ff */
[----:B------:R-:W-:Y:S01]  /*12a20*/  @!P2 MOV R2, R9 ;  /* 0x000000090002a202 */ /* 0x000fe20000000f00 */
[----:B------:R-:W-:-:S04]  /*12a30*/  @!P2 IMAD.X R10, RZ, RZ, R10, P1 ;  /* 0x000000ffff0aa224 */ /* 0x000fc800008e060a */
[----:B------:R-:W-:Y:S02]  /*12a40*/  @!P2 IMAD.MOV.U32 R3, RZ, RZ, R10 ;  /* 0x000000ffff03a224 */ /* 0x000fe400078e000a */
[----:B------:R-:W-:-:S03]  /*12a50*/  IMAD.MOV.U32 R13, RZ, RZ, R0 ;  /* 0x000000ffff0d7224 */ /* 0x000fc600078e0000 */
[----:B------:R-:W-:Y:S01]  /*12a60*/  @!PT LDS RZ, [RZ] ;  /* 0x00000000fffff984 */ /* 0x000fe20000000800 */
[----:B------:R-:W-:Y:S01]  /*12a70*/  @!PT LDS RZ, [RZ] ;  /* 0x00000000fffff984 */ /* 0x000fe20000000800 */
[----:B------:R-:W-:Y:S01]  /*12a80*/  @!PT LDS RZ, [RZ] ;  /* 0x00000000fffff984 */ /* 0x000fe20000000800 */
[----:B------:R0:W-:Y:S01]  /*12a90*/  @!P2 LDGSTS.E.BYPASS.LTC128B.128 [R7+0x1a400], desc[UR36][R2.64], !P0 ;  /* 0x1a4000000207afae */ /* 0x0001e2000c101d64 */
[----:B------:R-:W-:Y:S01]  /*12aa0*/  ISETP.GE.AND P2, PT, R8, R5, PT ;  /* 0x000000050800720c */ /* 0x000fe20003f46270 */
[----:B------:R-:W-:Y:S02]  /*12ab0*/  VIADD R8, R4, 0x60 ;  /* 0x0000006004087836 */ /* 0x000fe40000000000 */
[----:B0-----:R-:W-:-:S10]  /*12ac0*/  IMAD.MOV.U32 R2, RZ, RZ, R14 ;  /* 0x000000ffff027224 */ /* 0x001fd400078e000e */
[----:B------:R-:W-:Y:S05]  /*12ad0*/  WARPSYNC.COLLECTIVE R15, `(.L_x_4823) ;  /* 0x000000000f087348 */ /* 0x000fea0003c00000 */
[----:B------:R0:W1:Y:S02]  /*12ae0*/  SHFL.IDX P6, R14, R13, R12, R11 ;  /* 0x0000000c0d0e7389 */ /* 0x00006400000c000b */
[----:B01----:R-:W-:Y:S01]  /*12af0*/  ENDCOLLECTIVE ;  /* 0x000000000000791b */ /* 0x003fe20003800000 */
.L_x_4823:
[----:B------:R-:W-:Y:S02]  /*12b00*/  @!P2 LEA R9, R28, UR44, 0x1 ;  /* 0x0000002c1c09ac11 */ /* 0x000fe4000f8e08ff */
[----:B------:R-:W-:-:S04]  /*12b10*/  @P2 LOP3.LUT R16, R16, 0x80, RZ, 0xfc, !PT ;  /* 0x0000008010102812 */ /* 0x000fc800078efcff */
[----:B------:R-:W-:Y:S01]  /*12b20*/  LOP3.LUT R16, R16, 0xffffffbf, RZ, 0xc0, !PT ;  /* 0xffffffbf10107812 */ /* 0x000fe200078ec0ff */
[----:B------:R-:W-:Y:S02]  /*12b30*/  IMAD.MOV.U32 R13, RZ, RZ, R6 ;  /* 0x000000ffff0d7224 */ /* 0x000fe400078e0006 */
[----:B------:R-:W-:-:S05]  /*12b40*/  IMAD.MOV.U32 R11, RZ, RZ, R14 ;  /* 0x000000ffff0b7224 */ /* 0x000fca00078e000e */
[----:B------:R-:W-:-:S04]  /*12b50*/  @!P2 LEA R11, P1, R22, R11, 0x1 ;  /* 0x0000000b160ba211 */ /* 0x000fc800078208ff */
[----:B------:R-:W-:Y:S01]  /*12b60*/  @!P2 IADD3.X R12, RZ, R2, RZ, P1, !PT ;  /* 0x00000002ff0ca210 */ /* 0x000fe20000ffe4ff */
[----:B------:R-:W-:Y:S02]  /*12b70*/  @!P2 IMAD.MOV.U32 R2, RZ, RZ, R11 ;  /* 0x000000ffff02a224 */ /* 0x000fe400078e000b */
[----:B------:R-:W-:Y:S02]  /*12b80*/  IMAD.MOV.U32 R11, RZ, RZ, 0x181f ;  /* 0x0000181fff0b7424 */ /* 0x000fe400078e00ff */
[----:B------:R-:W-:Y:S01]  /*12b90*/  @!P2 IMAD.MOV.U32 R3, RZ, RZ, R12 ;  /* 0x000000ffff03a224 */ /* 0x000fe200078e000c */
[----:B------:R-:W-:-:S04]  /*12ba0*/  MOV R12, 0x6 ;  /* 0x00000006000c7802 */ /* 0x000fc80000000f00 */
        /* <DEDUP_REMOVED lines=8> */
.L_x_4824:
[----:B------:R-:W-:Y:S02]  /*12c30*/  @!P2 LEA R21, R28, UR44, 0x1 ;  /* 0x0000002c1c15ac11 */ /* 0x000fe4000f8e08ff */
[----:B------:R-:W-:Y:S01]  /*12c40*/  @P2 LOP3.LUT R16, R16, 0x40, RZ, 0xfc, !PT ;  /* 0x0000004010102812 */ /* 0x000fe200078efcff */
[----:B------:R-:W-:Y:S02]  /*12c50*/  IMAD.MOV.U32 R13, RZ, RZ, R0 ;  /* 0x000000ffff0d7224 */ /* 0x000fe400078e0000 */
[----:B------:R-:W-:-:S07]  /*12c60*/  IMAD.MOV.U32 R2, RZ, RZ, R14 ;  /* 0x000000ffff027224 */ /* 0x000fce00078e000e */
[----:B------:R-:W-:Y:S05]  /*12c70*/  WARPSYNC.COLLECTIVE R15, `(.L_x_4825) ;  /* 0x000000000f087348 */ /* 0x000fea0003c00000 */
[----:B------:R0:W1:Y:S02]  /*12c80*/  SHFL.IDX P6, R14, R13, R12, R11 ;  /* 0x0000000c0d0e7389 */ /* 0x00006400000c000b */
[----:B01----:R-:W-:Y:S01]  /*12c90*/  ENDCOLLECTIVE ;  /* 0x000000000000791b */ /* 0x003fe20003800000 */
.L_x_4825:
[----:B------:R-:W-:Y:S01]  /*12ca0*/  IMAD.MOV.U32 R12, RZ, RZ, 0x7 ;  /* 0x00000007ff0c7424 */ /* 0x000fe200078e00ff */
[----:B------:R-:W-:-:S04]  /*12cb0*/  MOV R13, R14 ;  /* 0x0000000e000d7202 */ /* 0x000fc80000000f00 */
[----:B------:R-:W-:-:S05]  /*12cc0*/  @!P2 LEA R13, P1, R22, R13, 0x1 ;  /* 0x0000000d160da211 */ /* 0x000fca00078208ff */
[----:B------:R-:W-:Y:S02]  /*12cd0*/  @!P2 IMAD.X R14, RZ, RZ, R2, P1 ;  /* 0x000000ffff0ea224 */ /* 0x000fe400008e0602 */
[----:B------:R-:W-:Y:S02]  /*12ce0*/  @!P2 IMAD.MOV.U32 R2, RZ, RZ, R13 ;  /* 0x000000ffff02a224 */ /* 0x000fe400078e000d */
[----:B------:R-:W-:Y:S01]  /*12cf0*/  IMAD.MOV.U32 R13, RZ, RZ, R6 ;  /* 0x000000ffff0d7224 */ /* 0x000fe200078e0006 */
[----:B------:R-:W-:-:S07]  /*12d00*/  @!P2 MOV R3, R14 ;  /* 0x0000000e0003a202 */ /* 0x000fce0000000f00 */
[----:B------:R-:W-:Y:S05]  /*12d10*/  WARPSYNC.COLLECTIVE R15, `(.L_x_4826) ;  /* 0x000000000f087348 */ /* 0x000fea0003c00000 */
[----:B------:R0:W1:Y:S02]  /*12d20*/  SHFL.IDX P6, R14, R13, R12, R11 ;  /* 0x0000000c0d0e7389 */ /* 0x00006400000c000b */
[----:B01----:R-:W-:Y:S01]  /*12d30*/  ENDCOLLECTIVE ;  /* 0x000000000000791b */ /* 0x003fe20003800000 */
.L_x_4826:
[----:B------:R-:W-:Y:S01]  /*12d40*/  @!PT LDS RZ, [RZ] ;  /* 0x00000000fffff984 */ /* 0x000fe20000000800 */
[----:B------:R-:W-:Y:S01]  /*12d50*/  @!PT LDS RZ, [RZ] ;  /* 0x00000000fffff984 */ /* 0x000fe20000000800 */
[----:B------:R-:W-:Y:S01]  /*12d60*/  @!PT LDS RZ, [RZ] ;  /* 0x00000000fffff984 */ /* 0x000fe20000000800 */
[----:B------:R0:W-:Y:S01]  /*12d70*/  @!P2 LDGSTS.E.BYPASS.LTC128B.128 [R21+0x1b400], desc[UR36][R2.64], !P0 ;  /* 0x1b4000000215afae */ /* 0x0001e2000c101d64 */
[----:B------:R-:W-:Y:S01]  /*12d80*/  MOV R13, R0 ;  /* 0x00000000000d7202 */ /* 0x000fe20000000f00 */
[----:B------:R-:W-:-:S07]  /*12d90*/  IMAD.MOV.U32 R6, RZ, RZ, R14 ;  /* 0x000000ffff067224 */ /* 0x000fce00078e000e */
[----:B0-----:R-:W-:Y:S05]  /*12da0*/  WARPSYNC.COLLECTIVE R15, `(.L_x_4827) ;  /* 0x000000000f087348 */ /* 0x001fea0003c00000 */
[----:B------:R1:W2:Y:S02]  /*12db0*/  SHFL.IDX P6, R14, R13, R12, R11 ;  /* 0x0000000c0d0e7389 */ /* 0x0002a400000c000b */
[----:B012---:R-:W-:Y:S01]  /*12dc0*/  ENDCOLLECTIVE ;  /* 0x000000000000791b */ /* 0x007fe20003800000 */
.L_x_4827:
[----:B------:R-:W-:Y:S05]  /*12dd0*/  BRA `(.L_x_4828) ;  /* 0xffffffc000e47947 */ /* 0x000fea000383ffff */
.L_x_4758:
        /* <DEDUP_REMOVED lines=8> */
.L_x_4830:
[----:B------:R-:W-:Y:S05]  /*12e60*/  BSYNC B0 ;  /* 0x0000000000007941 */ /* 0x000fea0003800000 */
.L_x_4829:
        /* <DEDUP_REMOVED lines=9> */
.L_x_4831:
        /* <DEDUP_REMOVED lines=9> */
.L_x_4832:
        /* <DEDUP_REMOVED lines=13> */
.L_x_4833:
        /* <DEDUP_REMOVED lines=19> */
.L_x_4834:
[----:B------:R-:W-:Y:S02]  /*13190*/  IMAD.MOV.U32 R13, RZ, RZ, R0 ;  /* 0x000000ffff0d7224 */ /* 0x000fe400078e0000 */
[----:B------:R-:W-:-:S07]  /*131a0*/  IMAD.MOV.U32 R5, RZ, RZ, R14 ;  /* 0x000000ffff057224 */ /* 0x000fce00078e000e */
[----:B------:R-:W-:Y:S05]  /*131b0*/  WARPSYNC.COLLECTIVE R15, `(.L_x_4835) ;  /* 0x000000000f087348 */ /* 0x000fea0003c00000 */
[----:B------:R0:W1:Y:S02]  /*131c0*/  SHFL.IDX P6, R14, R13, R12, R11 ;  /* 0x0000000c0d0e7389 */ /* 0x00006400000c000b */
[----:B01----:R-:W-:Y:S01]  /*131d0*/  ENDCOLLECTIVE ;  /* 0x000000000000791b */ /* 0x003fe20003800000 */
.L_x_4835:
        /* <DEDUP_REMOVED lines=8> */
.L_x_4836:
        /* <DEDUP_REMOVED lines=14> */
.L_x_4837:
        /* <DEDUP_REMOVED lines=19> */
.L_x_4838:
[----:B------:R-:W-:Y:S01]  /*13470*/  MOV R13, R0 ;  /* 0x00000000000d7202 */ /* 0x000fe20000000f00 */
[----:B------:R-:W-:-:S07]  /*13480*/  IMAD.MOV.U32 R5, RZ, RZ, R14 ;  /* 0x000000ffff057224 */ /* 0x000fce00078e000e */
[----:B------:R-:W-:Y:S05]  /*13490*/  WARPSYNC.COLLECTIVE R15, `(.L_x_4839) ;  /* 0x000000000f087348 */ /* 0x000fea0003c00000 */
[----:B------:R0:W1:Y:S02]  /*134a0*/  SHFL.IDX P6, R14, R13, R12, R11 ;  /* 0x0000000c0d0e7389 */ /* 0x00006400000c000b */
[----:B01----:R-:W-:Y:S01]  /*134b0*/  ENDCOLLECTIVE ;  /* 0x000000000000791b */ /* 0x003fe20003800000 */
.L_x_4839:
[----:B------:R-:W-:Y:S01]  /*134c0*/  MOV R13, R4 ;  /* 0x00000004000d7202 */ /* 0x000fe20000000f00 */
[----:B------:R-:W-:Y:S01]  /*134d0*/  IMAD.MOV.U32 R12, RZ, RZ, 0x5 ;  /* 0x00000005ff0c7424 */ /* 0x000fe200078e00ff */
[----:B------:R-:W-:-:S05]  /*134e0*/  @!P5 LEA R14, P0, R22, R14, 0x1 ;  /* 0x0000000e160ed211 */ /* 0x000fca00078008ff */
[----:B------:R-:W-:-:S08]  /*134f0*/  @!P5 IMAD.MOV.U32 R2, RZ, RZ, R14 ;  /* 0x000000ffff02d224 */ /* 0x000fd000078e000e */
[----:B------:R-:W-:Y:S05]  /*13500*/  WARPSYNC.COLLECTIVE R15, `(.L_x_4840) ;  /* 0x000000000f087348 */ /* 0x000fea0003c00000 */
[----:B------:R0:W1:Y:S02]  /*13510*/  SHFL.IDX P6, R14, R13, R12, R11 ;  /* 0x0000000c0d0e7389 */ /* 0x00006400000c000b */
[----:B01----:R-:W-:Y:S01]  /*13520*/  ENDCOLLECTIVE ;  /* 0x000000000000791b */ /* 0x003fe20003800000 */
.L_x_4840:
[----:B------:R-:W-:-:S04]  /*13530*/  @!P5 IMAD.X R5, RZ, RZ, R5, P0 ;  /* 0x000000ffff05d224 */ /* 0x000fc800000e0605 */
[----:B------:R-:W-:-:S05]  /*13540*/  @!P5 IMAD.MOV.U32 R3, RZ, RZ, R5 ;  /* 0x000000ffff03d224 */ /* 0x000fca00078e0005 */
[----:B------:R-:W-:Y:S01]  /*13550*/  @!PT LDS RZ, [RZ] ;  /* 0x00000000fffff984 */ /* 0x000fe20000000800 */
[----:B------:R-:W-:Y:S01]  /*13560*/  @!PT LDS RZ, [RZ] ;  /* 0x00000000fffff984 */ /* 0x000fe20000000800 */
[----:B------:R-:W-:Y:S01]  /*13570*/  @!PT LDS RZ, [RZ] ;  /* 0x00000000fffff984 */ /* 0x000fe20000000800 */
[----:B------:R0:W-:Y:S01]  /*13580*/  @!P5 LDGSTS.E.BYPASS.LTC128B.128 [R21+0x24400], desc[UR36][R2.64], !P4 ;  /* 0x244000000215dfae */ /* 0x0001e2000e101d64 */
[----:B------:R-:W-:-:S03]  /*13590*/  MOV R13, R0 ;  /* 0x00000000000d7202 */ /* 0x000fc60000000f00 */
        /* <DEDUP_REMOVED lines=8> */
.L_x_4841:
        /* <DEDUP_REMOVED lines=19> */
.L_x_4842:
[----:B------:R-:W-:Y:S01]  /*13750*/  IMAD.MOV.U32 R13, RZ, RZ, R0 ;  /* 0x000000ffff0d7224 */ /* 0x000fe200078e0000 */
[----:B------:R-:W-:-:S07]  /*13760*/  MOV R5, R14 ;  /* 0x0000000e00057202 */ /* 0x000fce0000000f00 */
[----:B------:R-:W-:Y:S05]  /*13770*/  WARPSYNC.COLLECTIVE R15, `(.L_x_4843) ;  /* 0x000000000f087348 */ /* 0x000fea0003c00000 */
[----:B------:R0:W1:Y:S02]  /*13780*/  SHFL.IDX P6, R14, R13, R12, R11 ;  /* 0x0000000c0d0e7389 */ /* 0x00006400000c000b */
[----:B01----:R-:W-:Y:S01]  /*13790*/  ENDCOLLECTIVE ;  /* 0x000000000000791b */ /* 0x003fe20003800000 */
.L_x_4843:
[----:B------:R-:W-:Y:S01]  /*137a0*/  IMAD.MOV.U32 R13, RZ, RZ, R4 ;  /* 0x000000ffff0d7224 */ /* 0x000fe200078e0004 */
[----:B------:R-:W-:Y:S02]  /*137b0*/  MOV R12, 0x7 ;  /* 0x00000007000c7802 */ /* 0x000fe40000000f00 */
[----:B------:R-:W-:-:S04]  /*137c0*/  @!P5 LEA R14, P0, R22, R14, 0x1 ;  /* 0x0000000e160ed211 */ /* 0x000fc800078008ff */
[----:B------:R-:W-:Y:S01]  /*137d0*/  @!P5 MOV R2, R14 ;  /* 0x0000000e0002d202 */ /* 0x000fe20000000f00 */
[----:B------:R-:W-:-:S08]  /*137e0*/  @!P5 IMAD.X R5, RZ, RZ, R5, P0 ;  /* 0x000000ffff05d224 */ /* 0x000fd000000e0605 */
[----:B------:R-:W-:Y:S05]  /*137f0*/  WARPSYNC.COLLECTIVE R15, `(.L_x_4844) ;  /* 0x000000000f087348 */ /* 0x000fea0003c00000 */
[----:B------:R0:W1:Y:S02]  /*13800*/  SHFL.IDX P6, R14, R13, R12, R11 ;  /* 0x0000000c0d0e7389 */ /* 0x00006400000c000b */
[----:B01----:R-:W-:Y:S01]  /*13810*/  ENDCOLLECTIVE ;  /* 0x000000000000791b */ /* 0x003fe20003800000 */
.L_x_4844:
        /* <DEDUP_REMOVED lines=9> */
[----:B------:R-:W-:-:S07]  /*138b0*/  IMAD.MOV.U32 R5, RZ, RZ, R14 ;  /* 0x000000ffff057224 */ /* 0x000fce00078e000e */
[----:B0-----:R-:W-:Y:S05]  /*138c0*/  WARPSYNC.COLLECTIVE R15, `(.L_x_4845) ;  /* 0x000000000f087348 */ /* 0x001fea0003c00000 */
[----:B------:R1:W2:Y:S02]  /*138d0*/  SHFL.IDX P6, R14, R13, R12, R11 ;  /* 0x0000000c0d0e7389 */ /* 0x0002a400000c000b */
[----:B012---:R-:W-:Y:S01]  /*138e0*/  ENDCOLLECTIVE ;  /* 0x000000000000791b */ /* 0x007fe20003800000 */
.L_x_4845:
[----:B------:R-:W-:Y:S05]  /*138f0*/  BRA `(.L_x_4846) ;  /* 0xffffffc000cc7947 */ /* 0x000fea000383ffff */
.L_x_4761:
[----:B0--3--:R-:W-:-:S04]  /*13900*/  MOV R3, UR44 ;  /* 0x0000002c00037c02 */ /* 0x009fc80008000f00 */
[----:B------:R0:W3:Y:S03]  /*13910*/  SYNCS.PHASECHK.TRANS64.TRYWAIT P0, [R3+URZ+0x32420], R0 ;  /* 0x03242000030075a7 */ /* 0x0000e6000800017f */
[----:B---3--:R-:W-:Y:S05]  /*13920*/  @!P0 NANOSLEEP.SYNCS 0x989680 ;  /* 0x009896800000895d */ /* 0x008fea0003900000 */
[----:B------:R-:W3:Y:S02]  /*13930*/  @!P0 SYNCS.PHASECHK.TRANS64 P0, [R3+URZ+0x32420], R0 ;  /* 0x03242000030085a7 */ /* 0x000ee4000800007f */
[----:B---3--:R-:W-:Y:S05]  /*13940*/  @!P0 BRA `(.L_x_4761) ;  /* 0xfffffffc00ec8947 */ /* 0x008fea000383ffff */
[----:B------:R-:W-:Y:S05]  /*13950*/  BRA `(.L_x_4847) ;  /* 0xffffffc400107947 */ /* 0x000fea000383ffff */
.L_x_4763:
[----:B0--3--:R-:W-:-:S04]  /*13960*/  IMAD.U32 R3, RZ, RZ, UR44 ;  /* 0x0000002cff037e24 */ /* 0x009fc8000f8e00ff */
[----:B------:R0:W3:Y:S03]  /*13970*/  SYNCS.PHASECHK.TRANS64.TRYWAIT P0, [R3+URZ+0x32460], R0 ;  /* 0x03246000030075a7 */ /* 0x0000e6000800017f */
[----:B---3--:R-:W-:Y:S05]  /*13980*/  @!P0 NANOSLEEP.SYNCS 0x989680 ;  /* 0x009896800000895d */ /* 0x008fea0003900000 */
[----:B------:R-:W3:Y:S02]  /*13990*/  @!P0 SYNCS.PHASECHK.TRANS64 P0, [R3+URZ+0x32460], R0 ;  /* 0x03246000030085a7 */ /* 0x000ee4000800007f */
[----:B---3--:R-:W-:Y:S05]  /*139a0*/  @!P0 BRA `(.L_x_4763) ;  /* 0xfffffffc00ec8947 */ /* 0x008fea000383ffff */
[----:B------:R-:W-:Y:S05]  /*139b0*/  BRA `(.L_x_4848) ;  /* 0xffffffc4000c7947 */ /* 0x000fea000383ffff */
.L_x_4764:
[----:B------:R-:W-:Y:S01]  /*139c0*/  BSSY B0, `(.L_x_4849) ;  /* 0x0000008000007945 */ /* 0x000fe20003800000 */
[----:B------:R-:W-:Y:S01]  /*139d0*/  IMAD.MOV.U32 R13, RZ, RZ, R8 ;  /* 0x000000ffff0d7224 */ /* 0x000fe200078e0008 */
[----:B------:R-:W-:Y:S01]  /*139e0*/  MOV R12, RZ ;  /* 0x000000ff000c7202 */ /* 0x000fe20000000f00 */
[----:B------:R-:W-:Y:S02]  /*139f0*/  IMAD.MOV.U32 R11, RZ, RZ, 0x181f ;  /* 0x0000181fff0b7424 */ /* 0x000fe400078e00ff */
[----:B------:R-:W-:-:S07]  /*13a00*/  IMAD.MOV.U32 R15, RZ, RZ, -0x1 ;  /* 0xffffffffff0f7424 */ /* 0x000fce00078e00ff */
[----:B-1----:R-:W-:Y:S05]  /*13a10*/  WARPSYNC.COLLECTIVE R15, `(.L_x_4850) ;  /* 0x000000000f087348 */ /* 0x002fea0003c00000 */
[----:B-1----:R0:W1:Y:S02]  /*13a20*/  SHFL.IDX P6, R14, R13, R12, R11 ;  /* 0x0000000c0d0e7389 */ /* 0x00206400000c000b */
[----:B01----:R-:W-:Y:S01]  /*13a30*/  ENDCOLLECTIVE ;  /* 0x000000000000791b */ /* 0x003fe20003800000 */
.L_x_4850:
[----:B------:R-:W-:Y:S05]  /*13a40*/  BSYNC B0 ;  /* 0x0000000000007941 */ /* 0x000fea0003800000 */
.L_x_4849:
[----:B------:R-:W-:Y:S01]  /*13a50*/  IMAD.MOV.U32 R13, RZ, RZ, R7 ;  /* 0x000000ffff0d7224 */ /* 0x000fe200078e0007 */
[----:B------:R-:W-:Y:S01]  /*13a60*/  MOV R11, 0x181f ;  /* 0x0000181f000b7802 */ /* 0x000fe20000000f00 */
[----:B------:R-:W-:Y:S01]  /*13a70*/  IMAD.MOV.U32 R12, RZ, RZ, RZ ;  /* 0x000000ffff0c7224 */ /* 0x000fe200078e00ff */
[----:B------:R-:W-:Y:S01]  /*13a80*/  MOV R3, R14 ;  /* 0x0000000e00037202 */ /* 0x000fe20000000f00 */
[----:B------:R-:W-:Y:S01]  /*13a90*/  IMAD.MOV.U32 R15, RZ, RZ, -0x1 ;  /* 0xffffffffff0f7424 */ /* 0x000fe200078e00ff */
[----:B------:R-:W-:Y:S01]  /*13aa0*/  LEA R6, R28, UR44, 0x1 ;  /* 0x0000002c1c067c11 */ /* 0x000fe2000f8e08ff */
[----:B------:R-:W-:Y:S01]  /*13ab0*/  IMAD.SHL.U32 R0, R22, 0x2, RZ ;  /* 0x0000000216007824 */ /* 0x000fe200078e00ff */
[----:B------:R-:W-:-:S13]  /*13ac0*/  LOP3.LUT P2, RZ, R5, 0x2, RZ, 0xc0, !PT ;  /* 0x0000000205ff7812 */ /* 0x000fda000784c0ff */
[----:B------:R-:W-:Y:S05]  /*13ad0*/  WARPSYNC.COLLECTIVE R15, `(.L_x_4851) ;  /* 0x000000000f087348 */ /* 0x000fea0003c00000 */
[----:B------:R0:W1:Y:S02]  /*13ae0*/  SHFL.IDX P6, R14, R13, R12, R11 ;  /* 0x0000000c0d0e7389 */ /* 0x00006400000c000b */
[----:B01----:R-:W-:Y:S01]  /*13af0*/  ENDCOLLECTIVE ;  /* 0x000000000000791b */ /* 0x003fe20003800000 */
.L_x_4851:
[----:B------:R-:W-:Y:S01]  /*13b00*/  LOP3.LUT P1, RZ, R5, 0x4, RZ, 0xc0, !PT ;  /* 0x0000000405ff7812 */ /* 0x000fe2000782c0ff */
[----:B------:R-:W-:-:S03]  /*13b10*/  VIADD R31, R6, 0x400 ;  /* 0x00000400061f7836 */ /* 0x000fc60000000000 */
[----:B------:R-:W-:Y:S01]  /*13b20*/  ISETP.LT.OR P3, PT, R17, 0x1, !P1 ;  /* 0x000000011100780c */ /* 0x000fe20004f61670 */
[----:B------:R-:W-:Y:S02]  /*13b30*/  IMAD.MOV.U32 R13, RZ, RZ, R8 ;  /* 0x000000ffff0d7224 */ /* 0x000fe400078e0008 */
[----:B------:R-:W-:Y:S01]  /*13b40*/  IMAD.MOV.U32 R12, RZ, RZ, 0x1 ;  /* 0x00000001ff0c7424 */ /* 0x000fe200078e00ff */
[----:B------:R-:W-:-:S13]  /*13b50*/  IADD3 R2, P0, R14, R0, RZ ;  /* 0x000000000e027210 */ /* 0x000fda0007f1e0ff */
[----:B------:R-:W-:Y:S05]  /*13b60*/  WARPSYNC.COLLECTIVE R15, `(.L_x_4852) ;  /* 0x000000000f087348 */ /* 0x000fea0003c00000 */
[----:B------:R0:W1:Y:S02]  /*13b70*/  SHFL.IDX P6, R14, R13, R12, R11 ;  /* 0x0000000c0d0e7389 */ /* 0x00006400000c000b */
[----:B01----:R-:W-:Y:S01]  /*13b80*/  ENDCOLLECTIVE ;  /* 0x000000000000791b */ /* 0x003fe20003800000 */
.L_x_4852:
        /* <DEDUP_REMOVED lines=12> */
.L_x_4853:
        /* <DEDUP_REMOVED lines=14> */
.L_x_4854:
        /* <DEDUP_REMOVED lines=12> */
.L_x_4855:
        /* <DEDUP_REMOVED lines=14> */
.L_x_4856:
        /* <DEDUP_REMOVED lines=12> */
.L_x_4857:
        /* <DEDUP_REMOVED lines=14> */
.L_x_4858:
        /* <DEDUP_REMOVED lines=12> */
.L_x_4859:
        /* <DEDUP_REMOVED lines=14> */
.L_x_4860:
[----:B------:R-:W-:Y:S01]  /*14210*/  IMAD.X R3, RZ, RZ, R9, P3 ;  /* 0x000000ffff037224 */ /* 0x000fe200018e0609 */
[----:B------:R-:W-:Y:S01]  /*14220*/  ISETP.LT.OR P3, PT, R17, 0x41, P4 ;  /* 0x000000411100780c */ /* 0x000fe20002761670 */
[----:B------:R-:W-:Y:S01]  /*14230*/  IMAD.MOV.U32 R9, RZ, RZ, RZ ;  /* 0x000000ffff097224 */ /* 0x000fe200078e00ff */
        /* <DEDUP_REMOVED lines=10> */
.L_x_4861:
        /* <DEDUP_REMOVED lines=9> */
.L_x_4771:
[----:B-1----:R1:W2:Y:S02]  /*14370*/  SYNCS.PHASECHK.TRANS64.TRYWAIT P0, [R19+URZ+0x32440], R25 ;  /* 0x03244019130075a7 */ /* 0x0022a4000800017f */
[----:B--2---:R-:W-:Y:S05]  /*14380*/  @!P0 NANOSLEEP.SYNCS 0x989680 ;  /* 0x009896800000895d */ /* 0x004fea0003900000 */
[----:B------:R-:W2:Y:S02]  /*14390*/  @!P0 SYNCS.PHASECHK.TRANS64 P0, [R19+URZ+0x32440], R25 ;  /* 0x03244019130085a7 */ /* 0x000ea4000800007f */
[----:B--2---:R-:W-:Y:S05]  /*143a0*/  @!P0 BRA `(.L_x_4771) ;  /* 0xfffffffc00f08947 */ /* 0x004fea000383ffff */
[----:B------:R-:W-:Y:S05]  /*143b0*/  BRA `(.L_x_4863) ;  /* 0xffffffc400507947 */ /* 0x000fea000383ffff */
.L_x_4772:
        /* <DEDUP_REMOVED lines=8> */
.L_x_4865:
[----:B------:R-:W-:Y:S05]  /*14440*/  BSYNC B1 ;  /* 0x0000000000017941 */ /* 0x000fea0003800000 */
.L_x_4864:
        /* <DEDUP_REMOVED lines=9> */
.L_x_4866:
[----:B------:R-:W-:Y:S02]  /*144e0*/  IMAD.MOV.U32 R13, RZ, RZ, R24 ;  /* 0x000000ffff0d7224 */ /* 0x000fe400078e0018 */
[----:B------:R-:W-:Y:S01]  /*144f0*/  IMAD.MOV.U32 R12, RZ, RZ, 0x1 ;  /* 0x00000001ff0c7424 */ /* 0x000fe200078e00ff */
[----:B------:R-:W-:-:S13]  /*14500*/  IADD3 R2, P0, R14, R0, RZ ;  /* 0x000000000e027210 */ /* 0x000fda0007f1e0ff */
[----:B------:R-:W-:Y:S05]  /*14510*/  WARPSYNC.COLLECTIVE R15, `(.L_x_4867) ;  /* 0x000000000f087348 */ /* 0x000fea0003c00000 */
[----:B------:R0:W1:Y:S02]  /*14520*/  SHFL.IDX P6, R14, R13, R12, R11 ;  /* 0x0000000c0d0e7389 */ /* 0x00006400000c000b */
[----:B01----:R-:W-:Y:S01]  /*14530*/  ENDCOLLECTIVE ;  /* 0x000000000000791b */ /* 0x003fe20003800000 */
.L_x_4867:
[----:B------:R-:W-:-:S05]  /*14540*/  IADD3.X R3, RZ, R3, RZ, P0, !PT ;  /* 0x00000003ff037210 */ /* 0x000fca00007fe4ff */
        /* <DEDUP_REMOVED lines=9> */
.L_x_4868:
[----:B------:R-:W-:Y:S01]  /*145e0*/  MOV R13, R24 ;  /* 0x00000018000d7202 */ /* 0x000fe20000000f00 */
[----:B------:R-:W-:Y:S01]  /*145f0*/  IMAD.MOV.U32 R12, RZ, RZ, 0x2 ;  /* 0x00000002ff0c7424 */ /* 0x000fe200078e00ff */
[----:B------:R-:W-:-:S13]  /*14600*/  IADD3 R2, P0, R14, R0, RZ ;  /* 0x000000000e027210 */ /* 0x000fda0007f1e0ff */
[----:B------:R-:W-:Y:S05]  /*14610*/  WARPSYNC.COLLECTIVE R15, `(.L_x_4869) ;  /* 0x000000000f087348 */ /* 0x000fea0003c00000 */
[----:B------:R0:W1:Y:S02]  /*14620*/  SHFL.IDX P6, R14, R13, R12, R11 ;  /* 0x0000000c0d0e7389 */ /* 0x00006400000c000b */
[----:B01----:R-:W-:Y:S01]  /*14630*/  ENDCOLLECTIVE ;  /* 0x000000000000791b */ /* 0x003fe20003800000 */
.L_x_4869:
        /* <DEDUP_REMOVED lines=10> */
.L_x_4870:
[----:B------:R-:W-:Y:S01]  /*146e0*/  IMAD.MOV.U32 R13, RZ, RZ, R24 ;  /* 0x000000ffff0d7224 */ /* 0x000fe200078e0018 */
[----:B------:R-:W-:Y:S02]  /*146f0*/  MOV R12, 0x3 ;  /* 0x00000003000c7802 */ /* 0x000fe40000000f00 */
[----:B------:R-:W-:-:S13]  /*14700*/  IADD3 R2, P0, R14, R0, RZ ;  /* 0x000000000e027210 */ /* 0x000fda0007f1e0ff */
[----:B------:R-:W-:Y:S05]  /*14710*/  WARPSYNC.COLLECTIVE R15, `(.L_x_4871) ;  /* 0x000000000f087348 */ /* 0x000fea0003c00000 */
[----:B------:R0:W1:Y:S02]  /*14720*/  SHFL.IDX P6, R14, R13, R12, R11 ;  /* 0x0000000c0d0e7389 */ /* 0x00006400000c000b */
[----:B01----:R-:W-:Y:S01]  /*14730*/  ENDCOLLECTIVE ;  /* 0x000000000000791b */ /* 0x003fe20003800000 */
.L_x_4871:
        /* <DEDUP_REMOVED lines=10> */
.L_x_4872:
[----:B------:R-:W-:Y:S02]  /*147e0*/  IMAD.MOV.U32 R13, RZ, RZ, R24 ;  /* 0x000000ffff0d7224 */ /* 0x000fe400078e0018 */
[----:B------:R-:W-:Y:S01]  /*147f0*/  IMAD.MOV.U32 R12, RZ, RZ, 0x4 ;  /* 0x00000004ff0c7424 */ /* 0x000fe200078e00ff */
[----:B------:R-:W-:-:S13]  /*14800*/  IADD3 R2, P0, R14, R0, RZ ;  /* 0x000000000e027210 */ /* 0x000fda0007f1e0ff */
[----:B------:R-:W-:Y:S05]  /*14810*/  WARPSYNC.COLLECTIVE R15, `(.L_x_4873) ;  /* 0x000000000f087348 */ /* 0x000fea0003c00000 */
[----:B------:R0:W1:Y:S02]  /*14820*/  SHFL.IDX P6, R14, R13, R12, R11 ;  /* 0x0000000c0d0e7389 */ /* 0x00006400000c000b */
[----:B01----:R-:W-:Y:S01]  /*14830*/  ENDCOLLECTIVE ;  /* 0x000000000000791b */ /* 0x003fe20003800000 */
.L_x_4873:
        /* <DEDUP_REMOVED lines=10> */
.L_x_4874:
[----:B------:R-:W-:Y:S01]  /*148e0*/  MOV R13, R24 ;  /* 0x00000018000d7202 */ /* 0x000fe20000000f00 */
[----:B------:R-:W-:Y:S01]  /*148f0*/  IMAD.MOV.U32 R12, RZ, RZ, 0x5 ;  /* 0x00000005ff0c7424 */ /* 0x000fe200078e00ff */
[----:B------:R-:W-:-:S13]  /*14900*/  IADD3 R2, P0, R14, R0, RZ ;  /* 0x000000000e027210 */ /* 0x000fda0007f1e0ff */
[----:B------:R-:W-:Y:S05]  /*14910*/  WARPSYNC.COLLECTIVE R15, `(.L_x_4875) ;  /* 0x000000000f087348 */ /* 0x000fea0003c00000 */
[----:B------:R0:W1:Y:S02]  /*14920*/  SHFL.IDX P6, R14, R13, R12, R11 ;  /* 0x0000000c0d0e7389 */ /* 0x00006400000c000b */
[----:B01----:R-:W-:Y:S01]  /*14930*/  ENDCOLLECTIVE ;  /* 0x000000000000791b */ /* 0x003fe20003800000 */
.L_x_4875:
        /* <DEDUP_REMOVED lines=10> */
.L_x_4876:
[----:B------:R-:W-:Y:S05]  /*149e0*/  BRA `(.L_x_4877) ;  /* 0xffffffc000ac7947 */ /* 0x000fea000383ffff */
.L_x_4777:
[----:B---3--:R3:W4:Y:S02]  /*149f0*/  SYNCS.PHASECHK.TRANS64.TRYWAIT P0, [R19+URZ+0x32460], R25 ;  /* 0x03246019130075a7 */ /* 0x008724000800017f */
[----:B----4-:R-:W-:Y:S05]  /*14a00*/  @!P0 NANOSLEEP.SYNCS 0x989680 ;  /* 0x009896800000895d */ /* 0x010fea0003900000 */
[----:B------:R-:W4:Y:S02]  /*14a10*/  @!P0 SYNCS.PHASECHK.TRANS64 P0, [R19+URZ+0x32460], R25 ;  /* 0x03246019130085a7 */ /* 0x000f24000800007f */
[----:B----4-:R-:W-:Y:S05]  /*14a20*/  @!P0 BRA `(.L_x_4777) ;  /* 0xfffffffc00f08947 */ /* 0x010fea000383ffff */
[----:B------:R-:W-:Y:S05]  /*14a30*/  BRA `(.L_x_4878) ;  /* 0xffffffc000f87947 */ /* 0x000fea000383ffff */
.L_x_4778:
[----:B------:R-:W-:Y:S01]  /*14a40*/  BSSY B1, `(.L_x_4879) ;  /* 0x0000008000017945 */ /* 0x000fe20003800000 */
[----:B------:R-:W-:Y:S01]  /*14a50*/  IMAD.MOV.U32 R13, RZ, RZ, R22 ;  /* 0x000000ffff0d7224 */ /* 0x000fe200078e0016 */
[----:B------:R-:W-:Y:S01]  /*14a60*/  MOV R11, 0x181f ;  /* 0x0000181f000b7802 */ /* 0x000fe20000000f00 */
[----:B------:R-:W-:Y:S02]  /*14a70*/  IMAD.MOV.U32 R12, RZ, RZ, RZ ;  /* 0x000000ffff0c7224 */ /* 0x000fe400078e00ff */
[----:B------:R-:W-:-:S07]  /*14a80*/  IMAD.MOV.U32 R15, RZ, RZ, -0x1 ;  /* 0xffffffffff0f7424 */ /* 0x000fce00078e00ff */
[----:B-123--:R-:W-:Y:S05]  /*14a90*/  WARPSYNC.COLLECTIVE R15, `(.L_x_4880) ;  /* 0x000000000f087348 */ /* 0x00efea0003c00000 */
[----:B------:R0:W4:Y:S02]  /*14aa0*/  SHFL.IDX P6, R14, R13, R12, R11 ;  /* 0x0000000c0d0e7389 */ /* 0x00012400000c000b */
[----:B01234-:R-:W-:Y:S01]  /*14ab0*/  ENDCOLLECTIVE ;  /* 0x000000000000791b */ /* 0x01ffe20003800000 */
.L_x_4880:
[----:B------:R-:W-:Y:S05]  /*14ac0*/  BSYNC B1 ;  /* 0x0000000000017941 */ /* 0x000fea0003800000 */
.L_x_4879:
[----:B------:R-:W-:Y:S01]  /*14ad0*/  MOV R13, R20 ;  /* 0x00000014000d7202 */ /* 0x000fe20000000f00 */
[----:B------:R-:W-:Y:S01]  /*14ae0*/  IMAD.MOV.U32 R12, RZ, RZ, RZ ;  /* 0x000000ffff0c7224 */ /* 0x000fe200078e00ff */
[----:B------:R-:W-:Y:S01]  /*14af0*/  MOV R15, 0xffffffff ;  /* 0xffffffff000f7802 */ /* 0x000fe20000000f00 */
[----:B------:R-:W-:Y:S02]  /*14b00*/  IMAD.MOV.U32 R11, RZ, RZ, 0x181f ;  /* 0x0000181fff0b7424 */ /* 0x000fe400078e00ff */
[----:B------:R-:W-:Y:S02]  /*14b10*/  IMAD.MOV.U32 R3, RZ, RZ, R14 ;  /* 0x000000ffff037224 */ /* 0x000fe400078e000e */
[----:B------:R-:W-:-:S07]  /*14b20*/  IMAD R21, R17, 0xc000, R31 ;  /* 0x0000c00011157824 */ /* 0x000fce00078e021f */
[----:B------:R-:W-:Y:S05]  /*14b30*/  WARPSYNC.COLLECTIVE R15, `(.L_x_4881) ;  /* 0x000000000f087348 */ /* 0x000fea0003c00000 */
[----:B------:R0:W1:Y:S02]  /*14b40*/  SHFL.IDX P6, R14, R13, R12, R11 ;  /* 0x0000000c0d0e7389 */ /* 0x00006400000c000b */
[----:B01----:R-:W-:Y:S01]  /*14b50*/  ENDCOLLECTIVE ;  /* 0x000000000000791b */ /* 0x003fe20003800000 */
.L_x_4881:
[----:B------:R-:W-:Y:S02]  /*14b60*/  IMAD.MOV.U32 R9, RZ, RZ, RZ ;  /* 0x000000ffff097224 */ /* 0x000fe400078e00ff */
[----:B------:R-:W-:Y:S01]  /*14b70*/  IMAD.MOV.U32 R13, RZ, RZ, R22 ;  /* 0x000000ffff0d7224 */ /* 0x000fe200078e0016 */
[----:B------:R-:W-:Y:S02]  /*14b80*/  MOV R12, 0x1 ;  /* 0x00000001000c7802 */ /* 0x000fe40000000f00 */
[----:B------:R-:W-:-:S13]  /*14b90*/  IADD3 R2, P0, R14, R0, RZ ;  /* 0x000000000e027210 */ /* 0x000fda0007f1e0ff */
[----:B------:R-:W-:Y:S05]  /*14ba0*/  WARPSYNC.COLLECTIVE R15, `(.L_x_4882) ;  /* 0x000000000f087348 */ /* 0x000fea0003c00000 */
[----:B------:R0:W1:Y:S02]  /*14bb0*/  SHFL.IDX P6, R14, R13, R12, R11 ;  /* 0x0000000c0d0e7389 */ /* 0x00006400000c000b */
[----:B01----:R-:W-:Y:S01]  /*14bc0*/  ENDCOLLECTIVE ;  /* 0x000000000000791b */ /* 0x003fe20003800000 */
.L_x_4882:
        /* <DEDUP_REMOVED lines=13> */
.L_x_4883:
[----:B------:R-:W-:Y:S02]  /*14ca0*/  IMAD.MOV.U32 R13, RZ, RZ, R22 ;  /* 0x000000ffff0d7224 */ /* 0x000fe400078e0016 */
[----:B------:R-:W-:Y:S01]  /*14cb0*/  IMAD.MOV.U32 R12, RZ, RZ, 0x2 ;  /* 0x00000002ff0c7424 */ /* 0x000fe200078e00ff */
[----:B------:R-:W-:-:S13]  /*14cc0*/  IADD3 R2, P0, R14, R0, RZ ;  /* 0x000000000e027210 */ /* 0x000fda0007f1e0ff */
[----:B------:R-:W-:Y:S05]  /*14cd0*/  WARPSYNC.COLLECTIVE R15, `(.L_x_4884) ;  /* 0x000000000f087348 */ /* 0x000fea0003c00000 */
[----:B------:R0:W1:Y:S02]  /*14ce0*/  SHFL.IDX P6, R14, R13, R12, R11 ;  /* 0x0000000c0d0e7389 */ /* 0x00006400000c000b */
[----:B01----:R-:W-:Y:S01]  /*14cf0*/  ENDCOLLECTIVE ;  /* 0x000000000000791b */ /* 0x003fe20003800000 */
.L_x_4884:
        /* <DEDUP_REMOVED lines=13> */
.L_x_4885:
[----:B------:R-:W-:Y:S01]  /*14dd0*/  MOV R13, R22 ;  /* 0x00000016000d7202 */ /* 0x000fe20000000f00 */
[----:B------:R-:W-:Y:S01]  /*14de0*/  IMAD.MOV.U32 R12, RZ, RZ, 0x3 ;  /* 0x00000003ff0c7424 */ /* 0x000fe200078e00ff */
[----:B------:R-:W-:-:S13]  /*14df0*/  IADD3 R2, P0, R14, R0, RZ ;  /* 0x000000000e027210 */ /* 0x000fda0007f1e0ff */
[----:B------:R-:W-:Y:S05]  /*14e00*/  WARPSYNC.COLLECTIVE R15, `(.L_x_4886) ;  /* 0x000000000f087348 */ /* 0x000fea0003c00000 */
[----:B------:R0:W1:Y:S02]  /*14e10*/  SHFL.IDX P6, R14, R13, R12, R11 ;  /* 0x0000000c0d0e7389 */ /* 0x00006400000c000b */
[----:B01----:R-:W-:Y:S01]  /*14e20*/  ENDCOLLECTIVE ;  /* 0x000000000000791b */ /* 0x003fe20003800000 */
.L_x_4886:
        /* <DEDUP_REMOVED lines=13> */
.L_x_4887:
[----:B------:R-:W-:Y:S01]  /*14f00*/  IMAD.MOV.U32 R13, RZ, RZ, R22 ;  /* 0x000000ffff0d7224 */ /* 0x000fe200078e0016 */
[----:B------:R-:W-:Y:S02]  /*14f10*/  MOV R12, 0x4 ;  /* 0x00000004000c7802 */ /* 0x000fe40000000f00 */
[----:B------:R-:W-:-:S13]  /*14f20*/  IADD3 R2, P0, R14, R0, RZ ;  /* 0x000000000e027210 */ /* 0x000fda0007f1e0ff */
[----:B------:R-:W-:Y:S05]  /*14f30*/  WARPSYNC.COLLECTIVE R15, `(.L_x_4888) ;  /* 0x000000000f087348 */ /* 0x000fea0003c00000 */
[----:B------:R0:W1:Y:S02]  /*14f40*/  SHFL.IDX P6, R14, R13, R12, R11 ;  /* 0x0000000c0d0e7389 */ /* 0x00006400000c000b */
[----:B01----:R-:W-:Y:S01]  /*14f50*/  ENDCOLLECTIVE ;  /* 0x000000000000791b */ /* 0x003fe20003800000 */
.L_x_4888:
        /* <DEDUP_REMOVED lines=13> */
.L_x_4889:
[----:B------:R-:W-:Y:S02]  /*15030*/  IMAD.MOV.U32 R13, RZ, RZ, R22 ;  /* 0x000000ffff0d7224 */ /* 0x000fe400078e0016 */
[----:B------:R-:W-:Y:S01]  /*15040*/  IMAD.MOV.U32 R12, RZ, RZ, 0x5 ;  /* 0x00000005ff0c7424 */ /* 0x000fe200078e00ff */
[----:B------:R-:W-:-:S13]  /*15050*/  IADD3 R2, P0, R14, R0, RZ ;  /* 0x000000000e027210 */ /* 0x000fda0007f1e0ff */
[----:B------:R-:W-:Y:S05]  /*15060*/  WARPSYNC.COLLECTIVE R15, `(.L_x_4890) ;  /* 0x000000000f087348 */ /* 0x000fea0003c00000 */
[----:B------:R0:W1:Y:S02]  /*15070*/  SHFL.IDX P6, R14, R13, R12, R11 ;  /* 0x0000000c0d0e7389 */ /* 0x00006400000c000b */
[----:B01----:R-:W-:Y:S01]  /*15080*/  ENDCOLLECTIVE ;  /* 0x000000000000791b */ /* 0x003fe20003800000 */
.L_x_4890:
        /* <DEDUP_REMOVED lines=13> */
.L_x_4891:
[----:B------:R-:W-:Y:S05]  /*15160*/  BRA `(.L_x_4892) ;  /* 0xffffffc000487947 */ /* 0x000fea000383ffff */
.L_x_4783:
[----:B0-----:R0:W4:Y:S02]  /*15170*/  SYNCS.PHASECHK.TRANS64.TRYWAIT P0, [R4+URZ+0x32420], R9 ;  /* 0x03242009040075a7 */ /* 0x001124000800017f */
[----:B----4-:R-:W-:Y:S05]  /*15180*/  @!P0 NANOSLEEP.SYNCS 0x989680 ;  /* 0x009896800000895d */ /* 0x010fea0003900000 */
[----:B------:R-:W4:Y:S02]  /*15190*/  @!P0 SYNCS.PHASECHK.TRANS64 P0, [R4+URZ+0x32420], R9 ;  /* 0x03242009040085a7 */ /* 0x000f24000800007f */
[----:B----4-:R-:W-:Y:S05]  /*151a0*/  @!P0 BRA `(.L_x_4783) ;  /* 0xfffffffc00f08947 */ /* 0x010fea000383ffff */
[----:B------:R-:W-:Y:S05]  /*151b0*/  BRA `(.L_x_4893) ;  /* 0xffffffc000d07947 */ /* 0x000fea000383ffff */
.L_x_4784:
[----:B------:R-:W4:Y:S01]  /*151c0*/  S2R R0, SR_TID.X ;  /* 0x0000000000007919 */ /* 0x000f220000002100 */
[----:B------:R-:W-:Y:S01]  /*151d0*/  BSSY B0, `(.L_x_4894) ;  /* 0x000000a000007945 */ /* 0x000fe20003800000 */
[----:B------:R-:W-:Y:S01]  /*151e0*/  IMAD.MOV.U32 R12, RZ, RZ, RZ ;  /* 0x000000ffff0c7224 */ /* 0x000fe200078e00ff */
[----:B------:R-:W-:Y:S01]  /*151f0*/  MOV R15, 0xffffffff ;  /* 0xffffffff000f7802 */ /* 0x000fe20000000f00 */
[----:B------:R-:W-:Y:S01]  /*15200*/  IMAD.MOV.U32 R11, RZ, RZ, 0x1f ;  /* 0x0000001fff0b7424 */ /* 0x000fe200078e00ff */
[----:B----4-:R-:W-:-:S04]  /*15210*/  SHF.R.U32.HI R0, RZ, 0x5, R0 ;  /* 0x00000005ff007819 */ /* 0x010fc80000011600 */
[----:B------:R-:W-:-:S04]  /*15220*/  LOP3.LUT R0, R0, 0x3, RZ, 0xc0, !PT ;  /* 0x0000000300007812 */ /* 0x000fc800078ec0ff */
[----:B------:R-:W-:-:S07]  /*15230*/  MOV R13, R0 ;  /* 0x00000000000d7202 */ /* 0x000fce0000000f00 */
[----:B0123-5:R-:W-:Y:S05]  /*15240*/  WARPSYNC.COLLECTIVE R15, `(.L_x_4895) ;  /* 0x000000000f087348 */ /* 0x02ffea0003c00000 */
[----:B------:R4:W0:Y:S02]  /*15250*/  SHFL.IDX P6, R14, R13, R12, R11 ;  /* 0x0000000c0d0e7389 */ /* 0x00082400000c000b */
[----:B012345:R-:W-:Y:S01]  /*15260*/  ENDCOLLECTIVE ;  /* 0x000000000000791b */ /* 0x03ffe20003800000 */
.L_x_4895:
[----:B------:R-:W-:Y:S05]  /*15270*/  BSYNC B0 ;  /* 0x0000000000007941 */ /* 0x000fea0003800000 */
.L_x_4894:
[----:B------:R-:W-:Y:S05]  /*15280*/  BRA `(.L_x_4896) ;  /* 0xffffffc000b87947 */ /* 0x000fea000383ffff */
.L_x_4785:
[----:B------:R-:W-:Y:S01]  /*15290*/  BSSY B0, `(.L_x_4897) ;  /* 0x0000006000007945 */ /* 0x000fe20003800000 */
[----:B------:R-:W-:-:S07]  /*152a0*/  IMAD.MOV.U32 R15, RZ, RZ, -0x1 ;  /* 0xffffffffff0f7424 */ /* 0x000fce00078e00ff */
[----:B-12345:R-:W-:Y:S05]  /*152b0*/  WARPSYNC.COLLECTIVE R15, `(.L_x_4898) ;  /* 0x000000000f0c7348 */ /* 0x03efea0003c00000 */
[----:B------:R-:W-:Y:S02]  /*152c0*/  ELECT P6, UR62, PT ;  /* 0x00000000003e782f */ /* 0x000fe400038c0000 */
[----:B------:R-:W-:Y:S01]  /*152d0*/  MOV R14, UR62 ;  /* 0x0000003e000e7c02 */ /* 0x000fe20008000f00 */
[----:B-12345:R-:W-:Y:S10]  /*152e0*/  ENDCOLLECTIVE ;  /* 0x000000000000791b */ /* 0x03eff40003800000 */
.L_x_4898:
[----:B------:R-:W-:Y:S05]  /*152f0*/  BSYNC B0 ;  /* 0x0000000000007941 */ /* 0x000fea0003800000 */
.L_x_4897:
[----:B------:R-:W-:Y:S05]  /*15300*/  BRA `(.L_x_4899) ;  /* 0xffffffc000ac7947 */ /* 0x000fea000383ffff */
.L_x_4787:
[----:B0-----:R0:W4:Y:S02]  /*15310*/  SYNCS.PHASECHK.TRANS64.TRYWAIT P1, [R5+URZ+0x32440], R0 ;  /* 0x03244000050075a7 */ /* 0x001124000802017f */
[----:B----4-:R-:W-:Y:S05]  /*15320*/  @!P1 NANOSLEEP.SYNCS 0x989680 ;  /* 0x009896800000995d */ /* 0x010fea0003900000 */
[----:B------:R-:W4:Y:S02]  /*15330*/  @!P1 SYNCS.PHASECHK.TRANS64 P1, [R5+URZ+0x32440], R0 ;  /* 0x03244000050095a7 */ /* 0x000f24000802007f */
[----:B----4-:R-:W-:Y:S05]  /*15340*/  @!P1 BRA `(.L_x_4787) ;  /* 0xfffffffc00f09947 */ /* 0x010fea000383ffff */
[----:B------:R-:W-:Y:S05]  /*15350*/  BRA `(.L_x_4900) ;  /* 0xffffffc000c87947 */ /* 0x000fea000383ffff */
.L_x_4789:
[----:B----4-:R4:W0:Y:S02]  /*15360*/  SYNCS.PHASECHK.TRANS64.TRYWAIT P1, [R17+URZ+0x32440], R2 ;  /* 0x03244002110075a7 */ /* 0x010824000802017f */
[----:B0-----:R-:W-:Y:S05]  /*15370*/  @!P1 NANOSLEEP.SYNCS 0x989680 ;  /* 0x009896800000995d */ /* 0x001fea0003900000 */
[----:B------:R-:W0:Y:S02]  /*15380*/  @!P1 SYNCS.PHASECHK.TRANS64 P1, [R17+URZ+0x32440], R2 ;  /* 0x03244002110095a7 */ /* 0x000e24000802007f */
[----:B0-----:R-:W-:Y:S05]  /*15390*/  @!P1 BRA `(.L_x_4789) ;  /* 0xfffffffc00f09947 */ /* 0x001fea000383ffff */
[----:B------:R-:W-:Y:S05]  /*153a0*/  BRA `(.L_x_4901) ;  /* 0xffffffc000d47947 */ /* 0x000fea000383ffff */
.L_x_4791:
[----:B------:R0:W0:Y:S02]  /*153b0*/  SYNCS.PHASECHK.TRANS64.TRYWAIT P1, [R5+URZ+0x32460], R0 ;  /* 0x03246000050075a7 */ /* 0x000024000802017f */
[----:B0-----:R-:W-:Y:S05]  /*153c0*/  @!P1 NANOSLEEP.SYNCS 0x989680 ;  /* 0x009896800000995d */ /* 0x001fea0003900000 */
[----:B------:R-:W0:Y:S02]  /*153d0*/  @!P1 SYNCS.PHASECHK.TRANS64 P1, [R5+URZ+0x32460], R0 ;  /* 0x03246000050095a7 */ /* 0x000e24000802007f */
[----:B0-----:R-:W-:Y:S05]  /*153e0*/  @!P1 BRA `(.L_x_4791) ;  /* 0xfffffffc00f09947 */ /* 0x001fea000383ffff */
[----:B------:R-:W-:Y:S05]  /*153f0*/  BRA `(.L_x_4902) ;  /* 0xffffffc000d07947 */ /* 0x000fea000383ffff */
.L_x_4903:
        /* <DEDUP_REMOVED lines=16> */
.L_x_6572:


//--------------------- .text._ZN7cutlass13device_kernelIN5flash11enable_sm90INS1_16FlashAttnFwdSm90INS1_25CollectiveMainloopFwdSm90ILi2EN4cute5tupleIJNS5_1CILi1EEES8_S8_EEENS6_IJNS7_ILi128EEENS7_ILi96EEENS7_ILi64EEEEEELi256ENS_6half_tEfNS_4arch4Sm90ELb1ELb0ELb1ELb1ELb1ELb0ELb0ELb1ELb0ELb1ELb1ELb0EEENS1_21CollectiveEpilogueFwdINS6_IJSA_NS7_ILi256EEESB_EEES9_SE_SG_Li256ELb1ELb1ELb1ELb0EEENS1_36VarlenDynamicPersistentTileSchedulerILi128ELi96ELi256ELi128ELb1ELb1ELb1ELb1ELb1ELb1EEEEEEEEEvNT_6ParamsE --------------------------
	.section	.text._ZN7cutlass13device_kernelIN5flash11enable_sm90INS1_16FlashAttnFwdSm90INS1_25CollectiveMainloopFwdSm90ILi2EN4cute5tupleIJNS5_1CILi1EEES8_S8_EEENS6_IJNS7_ILi128EEENS7_ILi96EEENS7_ILi64EEEEEELi256ENS_6half_tEfNS_4arch4Sm90ELb1ELb0ELb1ELb1ELb1ELb0ELb0ELb1ELb0ELb1ELb1ELb0EEENS1_21CollectiveEpilogueFwdINS6_IJSA_NS7_ILi256EEESB_EEES9_SE_SG_Li256ELb1ELb1ELb1ELb0EEENS1_36VarlenDynamicPersistentTileSchedulerILi128ELi96ELi256ELi128ELb1ELb1ELb1ELb1ELb1ELb1EEEEEEEEEvNT_6ParamsE,"ax",@progbits
	.align	128
.text._ZN7cutlass13device_kernelIN5flash11enable_sm90INS1_16FlashAttnFwdSm90INS1_25CollectiveMainloopFwdSm90ILi2EN4cute5tupleIJNS5_1CILi1EEES8_S8_EEENS6_IJNS7_ILi128EEENS7_ILi96EEENS7_ILi64EEEEEELi256ENS_6half_tEfNS_4arch4Sm90ELb1ELb0ELb1ELb1ELb1ELb0ELb0ELb1ELb0ELb1ELb1ELb0EEENS1_21CollectiveEpilogueFwdINS6_IJSA_NS7_ILi256EEESB_EEES9_SE_SG_Li256ELb1ELb1ELb1ELb0EEENS1_36VarlenDynamicPersistentTileSchedulerILi128ELi96ELi256ELi128ELb1ELb1ELb1ELb1ELb1ELb1EEEEEEEEEvNT_6ParamsE:
        .type           _ZN7cutlass13device_kernelIN5flash11enable_sm90INS1_16FlashAttnFwdSm90INS1_25CollectiveMainloopFwdSm90ILi2EN4cute5tupleIJNS5_1CILi1EEES8_S8_EEENS6_IJNS7_ILi128EEENS7_ILi96EEENS7_ILi64EEEEEELi256ENS_6half_tEfNS_4arch4Sm90ELb1ELb0ELb1ELb1ELb1ELb0ELb0ELb1ELb0ELb1ELb1ELb0EEENS1_21CollectiveEpilogueFwdINS6_IJSA_NS7_ILi256EEESB_EEES9_SE_SG_Li256ELb1ELb1ELb1ELb0EEENS1_36VarlenDynamicPersistentTileSchedulerILi128ELi96ELi256ELi128ELb1ELb1ELb1ELb1ELb1ELb1EEEEEEEEEvNT_6ParamsE,@function
        .size           _ZN7cutlass13device_kernelIN5flash11enable_sm90INS1_16FlashAttnFwdSm90INS1_25CollectiveMainloopFwdSm90ILi2EN4cute5tupleIJNS5_1CILi1EEES8_S8_EEENS6_IJNS7_ILi128EEENS7_ILi96EEENS7_ILi64EEEEEELi256ENS_6half_tEfNS_4arch4Sm90ELb1ELb0ELb1ELb1ELb1ELb0ELb0ELb1ELb0ELb1ELb1ELb0EEENS1_21CollectiveEpilogueFwdINS6_IJSA_NS7_ILi256EEESB_EEES9_SE_SG_Li256ELb1ELb1ELb1ELb0EEENS1_36VarlenDynamicPersistentTileSchedulerILi128ELi96ELi256ELi128ELb1ELb1ELb1ELb1ELb1ELb1EEEEEEEEEvNT_6ParamsE,(.L_x_6573 - _ZN7cutlass13device_kernelIN5flash11enable_sm90INS1_16FlashAttnFwdSm90INS1_25CollectiveMainloopFwdSm90ILi2EN4cute5tupleIJNS5_1CILi1EEES8_S8_EEENS6_IJNS7_ILi128EEENS7_ILi96EEENS7_ILi64EEEEEELi256ENS_6half_tEfNS_4arch4Sm90ELb1ELb0ELb1ELb1ELb1ELb0ELb0ELb1ELb0ELb1ELb1ELb0EEENS1_21CollectiveEpilogueFwdINS6_IJSA_NS7_ILi256EEESB_EEES9_SE_SG_Li256ELb1ELb1ELb1ELb0EEENS1_36VarlenDynamicPersistentTileSchedulerILi128ELi96ELi256ELi128ELb1ELb1ELb1ELb1ELb1ELb1EEEEEEEEEvNT_6ParamsE)
        .other          _ZN7cutlass13device_kernelIN5flash11enable_sm90INS1_16FlashAttnFwdSm90INS1_25CollectiveMainloopFwdSm90ILi2EN4cute5tupleIJNS5_1CILi1EEES8_S8_EEENS6_IJNS7_ILi128EEENS7_ILi96EEENS7_ILi64EEEEEELi256ENS_6half_tEfNS_4arch4Sm90ELb1ELb0ELb1ELb1ELb1ELb0ELb0ELb1ELb0ELb1ELb1ELb0EEENS1_21CollectiveEpilogueFwdINS6_IJSA_NS7_ILi256EEESB_EEES9_SE_SG_Li256ELb1ELb1ELb1ELb0EEENS1_36VarlenDynamicPersistentTileSchedulerILi128ELi96ELi256ELi128ELb1ELb1ELb1ELb1ELb1ELb1EEEEEEEEEvNT_6ParamsE,@"STO_CUDA_ENTRY STV_DEFAULT"
_ZN7cutlass13device_kernelIN5flash11enable_sm90INS1_16FlashAttnFwdSm90INS1_25CollectiveMainloopFwdSm90ILi2EN4cute5tupleIJNS5_1CILi1EEES8_S8_EEENS6_IJNS7_ILi128EEENS7_ILi96EEENS7_ILi64EEEEEELi256ENS_6half_tEfNS_4arch4Sm90ELb1ELb0ELb1ELb1ELb1ELb0ELb0ELb1ELb0ELb1ELb1ELb0EEENS1_21CollectiveEpilogueFwdINS6_IJSA_NS7_ILi256EEESB_EEES9_SE_SG_Li256ELb1ELb1ELb1ELb0EEENS1_36VarlenDynamicPersistentTileSchedulerILi128ELi96ELi256ELi128ELb1ELb1ELb1ELb1ELb1ELb1EEEEEEEEEvNT_6ParamsE:
        /* <DEDUP_REMOVED lines=45> */
.L_x_4904:
        /* <DEDUP_REMOVED lines=22> */
.L_x_4905:
        /* <DEDUP_REMOVED lines=18> */
.L_x_4906:
        /* <DEDUP_REMOVED lines=22> */
.L_x_4907:
        /* <DEDUP_REMOVED lines=23> */
.L_x_4908:
        /* <DEDUP_REMOVED lines=8> */
.L_x_4910:
        /* <DEDUP_REMOVED lines=35> */
[----:B------:R-:W-:-:S02]  /*0ad0*/  LEA.HI R8, R9, R222, RZ, 0x2 ;  /* 0x000000de09087211 */ /* 0x000fc400078f10ff */
[C---:B------:R-:W-:Y:S01]  /*0ae0*/  LOP3.LUT R5, R3.reuse, 0x3fffff0, RZ, 0xc0, !PT ;  /* 0x03fffff003057812 */ /* 0x040fe200078ec0ff */
[C---:B------:R-:W-:Y:S01]  /*0af0*/  IMAD.IADD R12, R0.reuse, 0x1, -R11 ;  /* 0x00000001000c7824 */ /* 0x040fe200078e0a0b */
[----:B------:R-:W-:Y:S02]  /*0b00*/  SHF.R.S32.HI R4, RZ, 0x4, R3 ;  /* 0x00000004ff047819 */ /* 0x000fe40000011403 */
[--C-:B------:R-:W-:Y:S01]  /*0b10*/  SHF.R.S32.HI R10, RZ, 0x2, R8.reuse ;  /* 0x00000002ff0a7819 */ /* 0x100fe20000011408 */
[----:B------:R-:W-:Y:S01]  /*0b20*/  IMAD.IADD R5, R0, 0x1, -R5 ;  /* 0x0000000100057824 */ /* 0x000fe200078e0a05 */
[----:B------:R-:W-:Y:S02]  /*0b30*/  SHF.R.S32.HI R7, RZ, 0x1f, R8 ;  /* 0x0000001fff077819 */ /* 0x000fe40000011408 */
[----:B------:R-:W-:Y:S02]  /*0b40*/  LEA.HI R0, R3, R4, RZ, 0x1 ;  /* 0x0000000403007211 */ /* 0x000fe400078f08ff */
[----:B------:R-:W-:-:S02]  /*0b50*/  LEA.HI R11, R7, R10, RZ, 0x3 ;  /* 0x0000000a070b7211 */ /* 0x000fc400078f18ff */
[----:B------:R-:W-:Y:S02]  /*0b60*/  SHF.R.S32.HI R3, RZ, 0x7, R2 ;  /* 0x00000007ff037819 */ /* 0x000fe40000011402 */
[----:B------:R-:W-:Y:S02]  /*0b70*/  LOP3.LUT R6, R6, 0xfffffc00, RZ, 0xc0, !PT ;  /* 0xfffffc0006067812 */ /* 0x000fe400078ec0ff */
[----:B------:R-:W-:Y:S02]  /*0b80*/  LOP3.LUT R7, R0, 0x1ffffffe, RZ, 0xc0, !PT ;  /* 0x1ffffffe00077812 */ /* 0x000fe400078ec0ff */
[----:B------:R-:W-:Y:S01]  /*0b90*/  LOP3.LUT R11, R11, 0xfffffff8, RZ, 0xc0, !PT ;  /* 0xfffffff80b0b7812 */ /* 0x000fe200078ec0ff */
[----:B------:R-:W-:Y:S01]  /*0ba0*/  IMAD R6, R5, 0x40, R6 ;  /* 0x0000004005067824 */ /* 0x000fe200078e0206 */
[----:B------:R-:W-:Y:S01]  /*0bb0*/  LEA.HI R2, R2, R3, RZ, 0x1 ;  /* 0x0000000302027211 */ /* 0x000fe200078f08ff */
[----:B------:R-:W-:Y:S01]  /*0bc0*/  IMAD.IADD R7, R4, 0x1, -R7 ;  /* 0x0000000104077824 */ /* 0x000fe200078e0a07 */
[----:B------:R-:W-:Y:S01]  /*0bd0*/  LEA.HI R9, R9, R222, RZ, 0x5 ;  /* 0x000000de09097211 */ /* 0x000fe200078f28ff */
[----:B------:R-:W-:Y:S01]  /*0be0*/  IMAD.IADD R10, R10, 0x1, -R11 ;  /* 0x000000010a0a7824 */ /* 0x000fe200078e0a0b */
[----:B------:R-:W-:-:S02]  /*0bf0*/  LEA.HI R0, R12, R12, RZ, 0x1 ;  /* 0x0000000c0c007211 */ /* 0x000fc400078f08ff */
[----:B------:R-:W-:Y:S02]  /*0c00*/  LOP3.LUT R2, R2, 0x3fffffe, RZ, 0xc0, !PT ;  /* 0x03fffffe02027812 */ /* 0x000fe400078ec0ff */
[----:B------:R-:W-:Y:S02]  /*0c10*/  SHF.R.S32.HI R9, RZ, 0x5, R9 ;  /* 0x00000005ff097819 */ /* 0x000fe40000011409 */
[----:B------:R-:W-:Y:S01]  /*0c20*/  LOP3.LUT R5, R0, 0x1ffffffe, RZ, 0xc0, !PT ;  /* 0x1ffffffe00057812 */ /* 0x000fe200078ec0ff */
[----:B------:R-:W-:Y:S01]  /*0c30*/  IMAD R0, R7, 0x8, R6 ;  /* 0x0000000807007824 */ /* 0x000fe200078e0206 */
[----:B------:R-:W-:Y:S01]  /*0c40*/  LOP3.LUT R11, R8, 0x7ffffffc, RZ, 0xc0, !PT ;  /* 0x7ffffffc080b7812 */ /* 0x000fe200078ec0ff */
[----:B------:R-:W-:Y:S02]  /*0c50*/  IMAD.IADD R3, R3, 0x1, -R2 ;  /* 0x0000000103037824 */ /* 0x000fe400078e0a02 */
[----:B------:R-:W-:Y:S01]  /*0c60*/  IMAD R10, R9, 0x10, R10 ;  /* 0x00000010090a7824 */ /* 0x000fe200078e020a */
[----:B------:R0:W-:Y:S01]  /*0c70*/  STL [R1+0x2c], R0 ;  /* 0x00002c0001007387 */ /* 0x0001e20000100800 */
[----:B------:R-:W-:-:S02]  /*0c80*/  IMAD.IADD R2, R222, 0x1, -R11 ;  /* 0x00000001de027824 */ /* 0x000fc400078e0a0b */
[----:B------:R-:W-:Y:S02]  /*0c90*/  IMAD.IADD R5, R12, 0x1, -R5 ;  /* 0x000000010c057824 */ /* 0x000fe400078e0a05 */
        /* <DEDUP_REMOVED lines=57> */
.L_x_4974:
[----:B------:R-:W-:Y:S01]  /*1030*/  ULDC.64 UR8, c[0x0][0xc88] ;  /* 0x0003220000087ab9 */ /* 0x000fe20000000a00 */
[----:B------:R-:W-:Y:S01]  /*1040*/  ULDC.64 UR10, c[0x0][0xa18] ;  /* 0x00028600000a7ab9 */ /* 0x000fe20000000a00 */
[----:B------:R-:W-:Y:S02]  /*1050*/  UIMAD.WIDE UR8, UR7, 0x4, UR8 ;  /* 0x00000004070878a5 */ /* 0x000fe4000f8e0208 */
[----:B------:R-:W-:Y:S01]  /*1060*/  UISETP.NE.U32.AND UP1, UPT, UR10, URZ, UPT ;  /* 0x0000003f0a00728c */ /* 0x000fe2000bf25070 */
[----:B------:R-:W-:Y:S01]  /*1070*/  ULDC UR4, c[0x0][0x424] ;  /* 0x0001090000047ab9 */ /* 0x000fe20000000800 */
[----:B------:R-:W-:Y:S02]  /*1080*/  ULDC UR7, c[0x0][0x2f0] ;  /* 0x0000bc0000077ab9 */ /* 0x000fe40000000800 */
[----:B01-34-:R-:W-:Y:S02]  /*1090*/  IMAD.U32 R4, RZ, RZ, UR8 ;  /* 0x00000008ff047e24 */ /* 0x01bfe4000f8e00ff */
[----:B------:R-:W-:Y:S01]  /*10a0*/  IMAD.U32 R5, RZ, RZ, UR9 ;  /* 0x00000009ff057e24 */ /* 0x000fe2000f8e00ff */
[----:B------:R-:W-:-:S04]  /*10b0*/  ULDC.64 UR8, c[0x0][0xa28] ;  /* 0x00028a0000087ab9 */ /* 0x000fc80000000a00 */
[----:B--2---:R-:W2:Y:S01]  /*10c0*/  LDG.E R4, desc[UR52][R4.64] ;  /* 0x0000003404047981 */ /* 0x004ea2000c1e1900 */
        /* <DEDUP_REMOVED lines=16> */
[----:B------:R-:W2:Y:S01]  /*11d0*/  @P0 LDG.E R4, desc[UR52][R4.64] ;  /* 0x0000003404040981 */ /* 0x000ea2000c1e1900 */
[----:B------:R-:W-:Y:S01]  /*11e0*/  UISETP.NE.U32.AND UP0, UPT, UR8, URZ, UPT ;  /* 0x0000003f0800728c */ /* 0x000fe2000bf05070 */
[----:B------:R-:W-:Y:S02]  /*11f0*/  ULDC.64 UR10, c[0x0][0xa20] ;  /* 0x00028800000a7ab9 */ /* 0x000fe40000000a00 */
[----:B------:R-:W3:Y:S01]  /*1200*/  @P2 LDG.E R6, desc[UR52][R6.64] ;  /* 0x0000003406062981 */ /* 0x000ee2000c1e1900 */
[----:B------:R-:W-:Y:S01]  /*1210*/  UISETP.NE.AND.EX UP0, UPT, UR9, URZ, UPT, UP0 ;  /* 0x0000003f0900728c */ /* 0x000fe2000bf05300 */
[----:B------:R-:W-:Y:S01]  /*1220*/  ISETP.NE.U32.AND P1, PT, RZ, UR10, PT ;  /* 0x0000000aff007c0c */ /* 0x000fe2000bf25070 */
[----:B------:R-:W-:Y:S01]  /*1230*/  UMOV UR48, URZ ;  /* 0x0000003f00307c82 */ /* 0x000fe20008000000 */
[----:B------:R-:W-:Y:S02]  /*1240*/  ULOP3.LUT UR41, UR5, 0xffff, URZ, 0xc0, !UPT ;  /* 0x0000ffff05297892 */ /* 0x000fe4000f8ec03f */
[----:B------:R-:W-:Y:S01]  /*1250*/  USEL UR4, UR4, 0x1, UP0 ;  /* 0x0000000104047887 */ /* 0x000fe20008000000 */
[----:B------:R-:W-:-:S03]  /*1260*/  ISETP.NE.AND.EX P1, PT, RZ, UR11, PT, P1 ;  /* 0x0000000bff007c0c */ /* 0x000fc6000bf25310 */
[----:B------:R-:W-:Y:S01]  /*1270*/  UIMAD UR4, UR4, UR7, URZ ;  /* 0x00000007040472a4 */ /* 0x000fe2000f8e023f */
[----:B--2---:R-:W-:Y:S02]  /*1280*/  @P0 R2UR UR48, R4 ;  /* 0x00000000043002ca */ /* 0x004fe400000e0000 */
[----:B---3--:R-:W-:Y:S01]  /*1290*/  @P2 R2UR UR49, R6 ;  /* 0x00000000063122ca */ /* 0x008fe200000e0000 */
[----:B-----5:R-:W-:-:S14]  /*12a0*/  @P2 BRA `(.L_x_4911) ;  /* 0x0000000000382947 */ /* 0x020fdc0003800000 */
[----:B------:R-:W-:Y:S01]  /*12b0*/  ULDC.64 UR8, c[0x0][0xa00] ;  /* 0x0002800000087ab9 */ /* 0x000fe20000000a00 */
[----:B------:R-:W-:Y:S01]  /*12c0*/  ULDC UR49, c[0x0][0x288] ;  /* 0x0000a20000317ab9 */ /* 0x000fe20000000800 */
        /* <DEDUP_REMOVED lines=12> */
.L_x_4911:
[----:B------:R-:W-:Y:S05]  /*1390*/  @!P1 BRA `(.L_x_4912) ;  /* 0x00000000001c9947 */ /* 0x000fea0003800000 */
[----:B------:R-:W-:-:S04]  /*13a0*/  ULEA UR4, UP0, UR39, UR10, 0x2 ;  /* 0x0000000a27047291 */ /* 0x000fc8000f80103f */
[----:B------:R-:W-:Y:S02]  /*13b0*/  ULEA.HI.X UR7, UR39, UR11, UR40, 0x2, UP0 ;  /* 0x0000000b27077291 */ /* 0x000fe400080f1428 */
[----:B------:R-:W-:-:S04]  /*13c0*/  IMAD.U32 R4, RZ, RZ, UR4 ;  /* 0x00000004ff047e24 */ /* 0x000fc8000f8e00ff */
[----:B------:R-:W-:-:S05]  /*13d0*/  IMAD.U32 R5, RZ, RZ, UR7 ;  /* 0x00000007ff057e24 */ /* 0x000fca000f8e00ff */
[----:B------:R-:W2:Y:S02]  /*13e0*/  LDG.E R4, desc[UR52][R4.64] ;  /* 0x0000003404047981 */ /* 0x000ea4000c1e1900 */
[----:B--2---:R-:W-:Y:S01]  /*13f0*/  R2UR UR4, R4 ;  /* 0x00000000040472ca */ /* 0x004fe200000e0000 */
[----:B------:R-:W-:-:S14]  /*1400*/  BRA `(.L_x_4913) ;  /* 0x0000000000347947 */ /* 0x000fdc0003800000 */
.L_x_4912:
        /* <DEDUP_REMOVED lines=13> */
.L_x_4913:
[----:B------:R-:W-:Y:S01]  /*14e0*/  ULDC UR7, c[0x0][0x448] ;  /* 0x0001120000077ab9 */ /* 0x000fe20000000800 */
[----:B------:R-:W-:Y:S02]  /*14f0*/  USHF.L.U32 UR42, UR6, 0x7, URZ ;  /* 0x00000007062a7899 */ /* 0x000fe4000800063f */
[----:B------:R-:W-:Y:S02]  /*1500*/  UISETP.NE.AND UP0, UPT, UR7, 0x1, UPT ;  /* 0x000000010700788c */ /* 0x000fe4000bf05270 */
[----:B------:R-:W-:Y:S02]  /*1510*/  UIADD3 UR8, UR42, 0x7f, URZ ;  /* 0x0000007f2a087890 */ /* 0x000fe4000fffe03f */
[----:B------:R-:W-:Y:S02]  /*1520*/  UIADD3 UR48, -UR48, UR4, URZ ;  /* 0x0000000430307290 */ /* 0x000fe4000fffe13f */
[----:B------:R-:W-:Y:S02]  /*1530*/  UP2UR UR50, UPR, URZ, 0x1 ;  /* 0x000000013f327883 */ /* 0x000fe40008000000 */
[----:B------:R-:W-:-:S03]  /*1540*/  UIADD3 UR4, UR48, 0x60, -UR49 ;  /* 0x0000006030047890 */ /* 0x000fc6000fffe831 */
[----:B------:R-:W-:Y:S01]  /*1550*/  @UP0 ULDC UR6, c[0x0][0x44c] ;  /* 0x0001130000060ab9 */ /* 0x000fe20000000800 */
[----:B------:R-:W-:Y:S01]  /*1560*/  @UP0 ULDC UR9, c[0x0][0x450] ;  /* 0x0001140000090ab9 */ /* 0x000fe20000000800 */
[----:B------:R-:W-:Y:S02]  /*1570*/  UIMAD.WIDE.U32 UR6, UR8, UR6, URZ ;  /* 0x00000006080672a5 */ /* 0x000fe4000f8e003f */
[----:B------:R-:W-:Y:S02]  /*1580*/  UIADD3 UR6, UR48, 0x5f, URZ ;  /* 0x0000005f30067890 */ /* 0x000fe4000fffe03f */
[----:B------:R-:W-:Y:S02]  /*1590*/  @UP0 USHF.R.U32.HI UR8, URZ, UR9, UR7 ;  /* 0x000000093f080299 */ /* 0x000fe40008011607 */
[----:B------:R-:W-:Y:S02]  /*15a0*/  UIMAD.WIDE UR6, UR6, 0x2aaaaaab, URZ ;  /* 0x2aaaaaab060678a5 */ /* 0x000fe4000f8e023f */
[----:B------:R-:W-:-:S02]  /*15b0*/  UIADD3 UR8, UR4, UR8, URZ ;  /* 0x0000000804087290 */ /* 0x000fc4000fffe03f */
[----:B------:R-:W-:Y:S02]  /*15c0*/  USHF.R.U32.HI UR4, URZ, 0x1f, UR7 ;  /* 0x0000001f3f047899 */ /* 0x000fe40008011607 */
[----:B------:R-:W-:Y:S02]  /*15d0*/  UIMAD.WIDE UR8, UR8, 0x2aaaaaab, URZ ;  /* 0x2aaaaaab080878a5 */ /* 0x000fe4000f8e023f */
[----:B------:R-:W-:Y:S02]  /*15e0*/  ULEA.HI.SX32 UR7, UR7, UR4, 0x1c ;  /* 0x0000000407077291 */ /* 0x000fe4000f8fe23f */
[----:B------:R-:W-:Y:S02]  /*15f0*/  USHF.R.U32.HI UR6, URZ, 0x1f, UR9 ;  /* 0x0000001f3f067899 */ /* 0x000fe40008011609 */
[----:B------:R-:W-:Y:S02]  /*1600*/  ULOP3.LUT UR4, UR5, 0xff000000, URZ, 0xc0, !UPT ;  /* 0xff00000005047892 */ /* 0x000fe4000f8ec03f */
[----:B------:R-:W-:-:S02]  /*1610*/  ULEA.HI.SX32 UR6, UR9, UR6, 0x1c ;  /* 0x0000000609067291 */ /* 0x000fc4000f8fe23f */
[----:B------:R-:W-:Y:S02]  /*1620*/  ULOP3.LUT UR5, UR5, 0xff0000, URZ, 0xc0, !UPT ;  /* 0x00ff000005057892 */ /* 0x000fe4000f8ec03f */
[----:B------:R-:W-:Y:S02]  /*1630*/  UISETP.LT.AND UP0, UPT, UR7, UR6, UPT ;  /* 0x000000060700728c */ /* 0x000fe4000bf01270 */
[----:B------:R-:W-:Y:S02]  /*1640*/  USHF.R.U32.HI UR4, URZ, 0x8, UR4 ;  /* 0x000000083f047899 */ /* 0x000fe40008011604 */
[----:B------:R-:W-:Y:S02]  /*1650*/  USEL UR9, UR7, UR6, UP0 ;  /* 0x0000000607097287 */ /* 0x000fe40008000000 */
[----:B------:R-:W-:Y:S02]  /*1660*/  ULEA.HI UR5, UR5, UR4, URZ, 0x10 ;  /* 0x0000000405057291 */ /* 0x000fe4000f8f803f */
[----:B------:R-:W-:-:S02]  /*1670*/  UISETP.GE.AND UP0, UPT, UR9, 0x1, UPT ;  /* 0x000000010900788c */ /* 0x000fc4000bf06270 */
[----:B------:R-:W-:Y:S01]  /*1680*/  ULOP3.LUT UR43, UR5, 0xff, URZ, 0xc0, !UPT ;  /* 0x000000ff052b7892 */ /* 0x000fe2000f8ec03f */
[----:B------:R-:W-:Y:S01]  /*1690*/  UMOV UR4, URZ ;  /* 0x0000003f00047c82 */ /* 0x000fe20008000000 */
[----:B------:R-:W-:Y:S02]  /*16a0*/  USHF.R.U32.HI UR44, URZ, 0x10, UR5 ;  /* 0x000000103f2c7899 */ /* 0x000fe40008011605 */
[----:B------:R-:W-:-:S13]  /*16b0*/  PLOP3.LUT P0, PT, PT, PT, UP0, 0x80, 0x0 ;  /* 0x000000000000781c */ /* 0x000fda0003f0f008 */
[----:B------:R-:W-:Y:S05]  /*16c0*/  @!P0 BRA `(.L_x_4914) ;  /* 0x0000000000908947 */ /* 0x000fea0003800000 */
        /* <DEDUP_REMOVED lines=36> */
.L_x_4914:
        /* <DEDUP_REMOVED lines=111> */
.L_x_4916:
        /* <DEDUP_REMOVED lines=13> */
.L_x_5061:
[----:B0-----:R-:W-:Y:S01]  /*20d0*/  IMAD.U32 R0, RZ, RZ, UR47 ;  /* 0x0000002fff007e24 */ /* 0x001fe2000f8e00ff */
[----:B------:R-:W-:Y:S05]  /*20e0*/  WARPSYNC.ALL ;  /* 0x0000000000007948 */ /* 0x000fea0003800000 */
[----:B------:R0:W-:Y:S01]  /*20f0*/  BAR.SYNC.DEFER_BLOCKING R8, 0x100 ;  /* 0x000400080000751d */ /* 0x0001e20000010000 */
[----:B------:R-:W-:-:S13]  /*2100*/  ISETP.NE.AND P0, PT, R0, 0x3, PT ;  /* 0x000000030000780c */ /* 0x000fda0003f05270 */
[----:B0-----:R-:W-:Y:S05]  /*2110*/  @!P0 BRA `(.L_x_4918) ;  /* 0x0000000000048947 */ /* 0x001fea0003800000 */
[----:B------:R-:W-:Y:S01]  /*2120*/  BPT.TRAP 0x1 ;  /* 0x000000040000795c */ /* 0x000fe20000300000 */
.L_x_4918:
[----:B------:R-:W-:Y:S01]  /*2130*/  R2UR UR22, R7 ;  /* 0x00000000071672ca */ /* 0x000fe200000e0000 */
[----:B------:R-:W-:-:S05]  /*2140*/  IMAD.U32 R9, RZ, RZ, UR36 ;  /* 0x00000024ff097e24 */ /* 0x000fca000f8e00ff */
[----:B------:R-:W-:-:S07]  /*2150*/  SHF.L.U32 R9, R9, 0x1f, RZ ;  /* 0x0000001f09097819 */ /* 0x000fce00000006ff */
[----:B------:R-:W-:-:S09]  /*2160*/  ULEA UR22, UR37, UR22, 0x3 ;  /* 0x0000001625167291 */ /* 0x000fd2000f8e183f */
[----:B------:R0:W1:Y:S01]  /*2170*/  SYNCS.PHASECHK.TRANS64.TRYWAIT P1, [UR22+0x22830], R9 ;  /* 0x02283009ff0075a7 */ /* 0x0000620008020156 */
[----:B------:R-:W-:Y:S05]  /*2180*/  @!P0 BRA `(.L_x_4919) ;  /* 0x0000000000048947 */ /* 0x000fea0003800000 */
[----:B------:R-:W-:Y:S01]  /*2190*/  BPT.TRAP 0x1 ;  /* 0x000000040000795c */ /* 0x000fe20000300000 */
.L_x_4919:
[----:B-1----:R-:W-:Y:S05]  /*21a0*/  @P1 BRA `(.L_x_4920) ;  /* 0x0000000000081947 */ /* 0x002fea0003800000 */
[----:B------:R-:W1:Y:S02]  /*21b0*/  SYNCS.PHASECHK.TRANS64.TRYWAIT P1, [UR22+0x22830], R9 ;  /* 0x02283009ff0075a7 */ /* 0x000e640008020156 */
[----:B-1----:R-:W-:Y:S05]  /*21c0*/  @!P1 BRA `(.L_x_4921) ;  /* 0x0000012400609947 */ /* 0x002fea0003800000 */
.L_x_4920:
        /* <DEDUP_REMOVED lines=39> */
.L_x_4922:
[----:B------:R-:W-:Y:S01]  /*2440*/  UISETP.NE.AND UP0, UPT, UR50, URZ, UPT ;  /* 0x0000003f3200728c */ /* 0x000fe2000bf05270 */
[----:B------:R-:W-:Y:S01]  /*2450*/  ULDC UR7, c[0x0][0x9d8] ;  /* 0x0002760000077ab9 */ /* 0x000fe20000000800 */
[----:B------:R-:W-:Y:S01]  /*2460*/  ULDC UR10, c[0x0][0x988] ;  /* 0x00026200000a7ab9 */ /* 0x000fe20000000800 */
[----:B------:R-:W-:Y:S01]  /*2470*/  FMUL.FTZ R3, R27, UR7 ;  /* 0x000000071b037c20 */ /* 0x000fe20008410000 */
[----:B------:R-:W-:Y:S02]  /*2480*/  FMUL.FTZ R4, R30, UR7 ;  /* 0x000000071e047c20 */ /* 0x000fe40008410000 */
[----:B------:R-:W-:Y:S01]  /*2490*/  PLOP3.LUT P1, PT, PT, PT, UP0, 0x80, 0x0 ;  /* 0x000000000000781c */ /* 0x000fe20003f2f008 */
[----:B------:R-:W-:Y:S01]  /*24a0*/  FMUL.FTZ R39, R39, UR7 ;  /* 0x0000000727277c20 */ /* 0x000fe20008410000 */
[----:B------:R2:W-:Y:S01]  /*24b0*/  MUFU.TANH R10, R3 ;  /* 0x00000003000a7308 */ /* 0x0005e20000002400 */
[----:B------:R-:W-:Y:S01]  /*24c0*/  PLOP3.LUT P2, PT, PT, PT, UP0, 0x80, 0x0 ;  /* 0x000000000000781c */ /* 0x000fe20003f4f008 */
[----:B------:R-:W-:Y:S01]  /*24d0*/  FMUL.FTZ R26, R26, UR7 ;  /* 0x000000071a1a7c20 */ /* 0x000fe20008410000 */
[----:B------:R-:W-:Y:S01]  /*24e0*/  @UP0 ULDC UR6, c[0x0][0x44c] ;  /* 0x0001130000060ab9 */ /* 0x000fe20000000800 */
[----:B------:R-:W-:Y:S01]  /*24f0*/  FMUL.FTZ R5, R31, UR7 ;  /* 0x000000071f057c20 */ /* 0x000fe20008410000 */
[----:B------:R-:W-:Y:S01]  /*2500*/  FMUL.FTZ R35, R35, UR7 ;  /* 0x0000000723237c20 */ /* 0x000fe20008410000 */
[----:B------:R-:W-:Y:S01]  /*2510*/  FMUL.FTZ R38, R38, UR7 ;  /* 0x0000000726267c20 */ /* 0x000fe20008410000 */
[----:B------:R-:W-:Y:S01]  /*2520*/  FMUL.FTZ R50, R50, UR7 ;  /* 0x0000000732327c20 */ /* 0x000fe20008410000 */
[----:B------:R-:W-:Y:S01]  /*2530*/  MUFU.TANH R11, R4 ;  /* 0x00000004000b7308 */ /* 0x000fe20000002400 */
[----:B--2---:R-:W-:Y:S01]  /*2540*/  FMUL.FTZ R3, R34, UR7 ;  /* 0x0000000722037c20 */ /* 0x004fe20008410000 */
[----:B------:R-:W-:Y:S01]  /*2550*/  FMUL.FTZ R46, R46, UR7 ;  /* 0x000000072e2e7c20 */ /* 0x000fe20008410000 */
[----:B------:R-:W-:Y:S01]  /*2560*/  FMUL.FTZ R42, R42, UR7 ;  /* 0x000000072a2a7c20 */ /* 0x000fe20008410000 */
[----:B------:R-:W-:Y:S01]  /*2570*/  FMUL.FTZ R31, R32, UR7 ;  /* 0x00000007201f7c20 */ /* 0x000fe20008410000 */
[----:B------:R-:W-:Y:S01]  /*2580*/  FMUL.FTZ R43, R43, UR7 ;  /* 0x000000072b2b7c20 */ /* 0x000fe20008410000 */
[----:B------:R-:W-:Y:S01]  /*2590*/  FMUL.FTZ R27, R28, UR7 ;  /* 0x000000071c1b7c20 */ /* 0x000fe20008410000 */
[----:B------:R-:W-:Y:S01]  /*25a0*/  FMUL.FTZ R30, R33, UR7 ;  /* 0x00000007211e7c20 */ /* 0x000fe20008410000 */
[----:B------:R2:W-:Y:S01]  /*25b0*/  MUFU.TANH R13, R3 ;  /* 0x00000003000d7308 */ /* 0x0005e20000002400 */
[----:B------:R-:W-:Y:S01]  /*25c0*/  FMUL.FTZ R28, R29, UR7 ;  /* 0x000000071d1c7c20 */ /* 0x000fe20008410000 */
[----:B------:R-:W-:Y:S01]  /*25d0*/  FMUL.FTZ R33, R37, UR7 ;  /* 0x0000000725217c20 */ /* 0x000fe20008410000 */
[----:B------:R-:W-:Y:S01]  /*25e0*/  FMUL.FTZ R37, R40, UR7 ;  /* 0x0000000728257c20 */ /* 0x000fe20008410000 */
[----:B------:R-:W-:Y:S01]  /*25f0*/  FMUL.FTZ R47, R47, UR7 ;  /* 0x000000072f2f7c20 */ /* 0x000fe20008410000 */
[----:B------:R-:W-:Y:S01]  /*2600*/  FMUL.FTZ R51, R51, UR7 ;  /* 0x0000000733337c20 */ /* 0x000fe20008410000 */
[----:B------:R-:W-:Y:S01]  /*2610*/  FMUL.FTZ R55, R55, UR7 ;  /* 0x0000000737377c20 */ /* 0x000fe20008410000 */
[----:B------:R-:W-:Y:S01]  /*2620*/  FMUL.FTZ R58, R58, UR7 ;  /* 0x000000073a3a7c20 */ /* 0x000fe20008410000 */
[----:B------:R3:W-:Y:S01]  /*2630*/  MUFU.TANH R14, R39 ;  /* 0x00000027000e7308 */ /* 0x0007e20000002400 */
[----:B--2---:R-:W-:-:S02]  /*2640*/  VIADD R3, R16, UR42 ;  /* 0x0000002a10037c36 */ /* 0x004fc40008000000 */
[----:B------:R-:W-:Y:S01]  /*2650*/  FMUL.FTZ R59, R59, UR7 ;  /* 0x000000073b3b7c20 */ /* 0x000fe20008410000 */
[----:B------:R-:W-:Y:S01]  /*2660*/  FMUL.FTZ R62, R62, UR7 ;  /* 0x000000073e3e7c20 */ /* 0x000fe20008410000 */
[----:B------:R-:W-:Y:S01]  /*2670*/  FMUL.FTZ R63, R63, UR7 ;  /* 0x000000073f3f7c20 */ /* 0x000fe20008410000 */
[----:B------:R-:W-:Y:S01]  /*2680*/  @P1 IMAD.HI.U32 R4, R3, UR6, RZ ;  /* 0x0000000603041c27 */ /* 0x000fe2000f8e00ff */
[----:B------:R-:W-:-:S03]  /*2690*/  @UP0 ULDC UR6, c[0x0][0x450] ;  /* 0x0001140000060ab9 */ /* 0x000fc60000000800 */
[----:B------:R-:W-:Y:S01]  /*26a0*/  FMUL.FTZ R66, R66, UR7 ;  /* 0x0000000742427c20 */ /* 0x000fe20008410000 */
[----:B------:R2:W4:Y:S01]  /*26b0*/  MUFU.TANH R76, R26 ;  /* 0x0000001a004c7308 */ /* 0x0005220000002400 */
[----:B------:R-:W-:Y:S01]  /*26c0*/  IMAD.MOV.U32 R6, RZ, RZ, R3 ;  /* 0x000000ffff067224 */ /* 0x000fe200078e0003 */
[----:B------:R-:W-:Y:S01]  /*26d0*/  @P2 SHF.R.U32.HI R6, RZ, UR6, R4 ;  /* 0x00000006ff062c19 */ /* 0x000fe20008011604 */
[----:B------:R-:W-:Y:S01]  /*26e0*/  UIMAD UR6, UR51, -0x60, UR48 ;  /* 0xffffffa0330678a4 */ /* 0x000fe2000f8e0230 */
[----:B------:R-:W-:Y:S01]  /*26f0*/  FMUL.FTZ R73, R25, UR7 ;  /* 0x0000000719497c20 */ /* 0x000fe20008410000 */
[----:B------:R-:W-:Y:S01]  /*2700*/  FMUL.FTZ R67, R67, UR7 ;  /* 0x0000000743437c20 */ /* 0x000fe20008410000 */
[----:B------:R-:W-:Y:S01]  /*2710*/  FMUL.FTZ R70, R70, UR7 ;  /* 0x0000000746467c20 */ /* 0x000fe20008410000 */
[----:B------:R-:W2:Y:S01]  /*2720*/  SHFL.IDX PT, R4, R6, 0x1, 0x1c1f ;  /* 0x003c1f0006047f89 */ /* 0x000ea200000e0000 */
[----:B------:R-:W5:Y:S01]  /*2730*/  MUFU.TANH R12, R5 ;  /* 0x00000005000c7308 */ /* 0x000f620000002400 */
[----:B---3--:R-:W-:-:S02]  /*2740*/  IMAD.U32 R39, RZ, RZ, UR6 ;  /* 0x00000006ff277e24 */ /* 0x008fc4000f8e00ff */
[----:B------:R-:W-:Y:S01]  /*2750*/  FMUL.FTZ R72, R24, UR7 ;  /* 0x0000000718487c20 */ /* 0x000fe20008410000 */
[----:B------:R-:W-:Y:S01]  /*2760*/  FMUL.FTZ R71, R71, UR7 ;  /* 0x0000000747477c20 */ /* 0x000fe20008410000 */
[----:B------:R-:W-:Y:S01]  /*2770*/  FMUL.FTZ R34, R36, UR7 ;  /* 0x0000000724227c20 */ /* 0x000fe20008410000 */
[----:B------:R-:W-:Y:S01]  /*2780*/  FMUL.FTZ R36, R41, UR7 ;  /* 0x0000000729247c20 */ /* 0x000fe20008410000 */
[C-C-:B------:R-:W-:Y:S01]  /*2790*/  IADD3 R3, -R2.reuse, 0x61, R39.reuse ;  /* 0x0000006102037810 */ /* 0x140fe20007ffe127 */
[----:B------:R-:W3:Y:S01]  /*27a0*/  SHFL.IDX PT, R6, R6, RZ, 0x1c1f ;  /* 0x001c1fff06067589 */ /* 0x000ee200000e0000 */
[----:B------:R-:W-:Y:S01]  /*27b0*/  IADD3 R39, -R2, 0x60, R39 ;  /* 0x0000006002277810 */ /* 0x000fe20007ffe127 */
[----:B------:R-:W0:Y:S01]  /*27c0*/  MUFU.TANH R35, R35 ;  /* 0x0000002300237308 */ /* 0x000e220000002400 */
[----:B------:R-:W-:Y:S01]  /*27d0*/  FMUL.FTZ R44, R44, UR7 ;  /* 0x000000072c2c7c20 */ /* 0x000fe20008410000 */
[----:B------:R-:W-:Y:S02]  /*27e0*/  VIADD R74, R3, -UR49 ;  /* 0x80000031034a7c36 */ /* 0x000fe40008000000 */
        /* <DEDUP_REMOVED lines=11> */
[----:B--2---:R-:W-:Y:S01]  /*28a0*/  VIADDMNMX R26, R4, R74, R39, PT ;  /* 0x0000004a041a7246 */ /* 0x004fe20003800127 */
[----:B------:R-:W-:Y:S01]  /*28b0*/  FMUL.FTZ R64, R64, UR7 ;  /* 0x0000000740407c20 */ /* 0x000fe20008410000 */
[----:B------:R2:W-:Y:S01]  /*28c0*/  MUFU.TANH R20, R50 ;  /* 0x0000003200147308 */ /* 0x0005e20000002400 */
[----:B------:R-:W-:Y:S01]  /*28d0*/  FMUL.FTZ R65, R65, UR7 ;  /* 0x0000000741417c20 */ /* 0x000fe20008410000 */
[----:B------:R-:W-:Y:S01]  /*28e0*/  ISETP.GT.AND P1, PT, R26, RZ, PT ;  /* 0x000000ff1a00720c */ /* 0x000fe20003f24270 */
[----:B------:R-:W-:Y:S01]  /*28f0*/  FMUL.FTZ R68, R68, UR7 ;  /* 0x0000000744447c20 */ /* 0x000fe20008410000 */
[C---:B------:R-:W-:Y:S01]  /*2900*/  ISETP.GT.AND P2, PT, R26.reuse, 0x1, PT ;  /* 0x000000011a00780c */ /* 0x040fe20003f44270 */
[----:B------:R-:W-:Y:S01]  /*2910*/  FMUL.FTZ R69, R69, UR7 ;  /* 0x0000000745457c20 */ /* 0x000fe20008410000 */
[----:B------:R-:W-:Y:S01]  /*2920*/  ISETP.GT.AND P3, PT, R26, 0x8, PT ;  /* 0x000000081a00780c */ /* 0x000fe20003f64270 */
[----:B------:R-:W0:Y:S01]  /*2930*/  S2UR UR7, SR_CgaCtaId ;  /* 0x00000000000779c3 */ /* 0x000e220000008800 */
[----:B----4-:R-:W-:Y:S01]  /*2940*/  FSEL R76, R76, -INF , P1 ;  /* 0xff8000004c4c7808 */ /* 0x010fe20000800000 */
[----:B------:R5:W-:Y:S01]  /*2950*/  MUFU.TANH R15, R46 ;  /* 0x0000002e000f7308 */ /* 0x000be20000002400 */
[----:B------:R-:W-:Y:S01]  /*2960*/  FSEL R54, R10, -INF , P2 ;  /* 0xff8000000a367808 */ /* 0x000fe20001000000 */
[----:B------:R-:W-:Y:S01]  /*2970*/  UIADD3 UR6, UR22, 0x22840, URZ ;  /* 0x0002284016067890 */ /* 0x000fe2000fffe03f */
[----:B------:R-:W-:-:S02]  /*2980*/  ISETP.GT.AND P1, PT, R26, 0x9, PT ;  /* 0x000000091a00780c */ /* 0x000fc40003f24270 */
[----:B--2---:R-:W-:Y:S02]  /*2990*/  FSEL R50, R11, -INF , P3 ;  /* 0xff8000000b327808 */ /* 0x004fe40001800000 */
[----:B------:R-:W-:Y:S01]  /*29a0*/  FMNMX.FTZ R5, R76, R54, !PT ;  /* 0x000000364c057209 */ /* 0x000fe20007810000 */
[----:B------:R2:W4:Y:S01]  /*29b0*/  MUFU.TANH R32, R42 ;  /* 0x0000002a00207308 */ /* 0x0005220000002400 */
[----:B------:R-:W-:Y:S02]  /*29c0*/  ISETP.GT.AND P2, PT, R26, 0x10, PT ;  /* 0x000000101a00780c */ /* 0x000fe40003f44270 */
[----:B-----5:R-:W-:Y:S02]  /*29d0*/  FSEL R46, R12, -INF , P1 ;  /* 0xff8000000c2e7808 */ /* 0x020fe40000800000 */
[----:B------:R-:W-:Y:S02]  /*29e0*/  FMNMX.FTZ R5, R50, R5, !PT ;  /* 0x0000000532057209 */ /* 0x000fe40007810000 */
[----:B------:R-:W-:Y:S01]  /*29f0*/  ISETP.GT.AND P1, PT, R26, 0x11, PT ;  /* 0x000000111a00780c */ /* 0x000fe20003f24270 */
[----:B------:R-:W5:Y:S01]  /*2a00*/  MUFU.TANH R29, R43 ;  /* 0x0000002b001d7308 */ /* 0x000f620000002400 */
[----:B--2---:R-:W-:-:S02]  /*2a10*/  FSEL R42, R13, -INF , P2 ;  /* 0xff8000000d2a7808 */ /* 0x004fc40001000000 */
[----:B------:R-:W-:Y:S02]  /*2a20*/  FMNMX.FTZ R5, R46, R5, !PT ;  /* 0x000000052e057209 */ /* 0x000fe40007810000 */
[----:B------:R-:W-:Y:S01]  /*2a30*/  ISETP.GT.AND P2, PT, R26, 0x18, PT ;  /* 0x000000181a00780c */ /* 0x000fe20003f44270 */
[----:B0-----:R-:W-:Y:S01]  /*2a40*/  UPRMT UR6, UR7, 0x654, UR6 ;  /* 0x0000065407067896 */ /* 0x001fe20008000006 */
[----:B------:R-:W-:Y:S01]  /*2a50*/  FSEL R40, R35, -INF , P1 ;  /* 0xff80000023287808 */ /* 0x000fe20000800000 */
[----:B------:R-:W0:Y:S01]  /*2a60*/  MUFU.TANH R47, R47 ;  /* 0x0000002f002f7308 */ /* 0x000e220000002400 */
[----:B------:R-:W-:Y:S02]  /*2a70*/  FMNMX.FTZ R5, R42, R5, !PT ;  /* 0x000000052a057209 */ /* 0x000fe40007810000 */
[----:B------:R-:W-:Y:S02]  /*2a80*/  ISETP.GT.AND P1, PT, R26, 0x19, PT ;  /* 0x000000191a00780c */ /* 0x000fe40003f24270 */
[----:B-1----:R-:W-:-:S02]  /*2a90*/  FSEL R38, R38, -INF , P2 ;  /* 0xff80000026267808 */ /* 0x002fc40001000000 */
[----:B------:R-:W-:Y:S01]  /*2aa0*/  FMNMX.FTZ R5, R40, R5, !PT ;  /* 0x0000000528057209 */ /* 0x000fe20007810000 */
[----:B------:R1:W-:Y:S01]  /*2ab0*/  MUFU.TANH R21, R3 ;  /* 0x0000000300157308 */ /* 0x0003e20000002400 */
[----:B------:R-:W-:Y:S01]  /*2ac0*/  ISETP.GT.AND P2, PT, R26, 0x20, PT ;  /* 0x000000201a00780c */ /* 0x000fe20003f44270 */
[----:B------:R-:W-:Y:S01]  /*2ad0*/  SYNCS.ARRIVE.TRANS64.RED.A1T0 RZ, [UR6], RZ ;  /* 0x000000ffffff79a7 */ /* 0x000fe20008100406 */
[----:B------:R-:W-:Y:S02]  /*2ae0*/  FSEL R35, R14, -INF , P1 ;  /* 0xff8000000e237808 */ /* 0x000fe40000800000 */
[----:B------:R-:W-:Y:S02]  /*2af0*/  FMNMX.FTZ R4, R38, R5, !PT ;  /* 0x0000000526047209 */ /* 0x000fe40007810000 */
[----:B------:R-:W-:Y:S01]  /*2b00*/  ISETP.GT.AND P1, PT, R26, 0x21, PT ;  /* 0x000000211a00780c */ /* 0x000fe20003f24270 */
[----:B------:R-:W2:Y:S01]  /*2b10*/  MUFU.TANH R51, R51 ;  /* 0x0000003300337308 */ /* 0x000ea20000002400 */
[----:B----4-:R-:W-:-:S02]  /*2b20*/  FSEL R32, R32, -INF , P2 ;  /* 0xff80000020207808 */ /* 0x010fc40001000000 */
[----:B-1----:R-:W-:Y:S02]  /*2b30*/  FMNMX.FTZ R3, R35, R4, !PT ;  /* 0x0000000423037209 */ /* 0x002fe40007810000 */
[----:B------:R-:W-:Y:S02]  /*2b40*/  ISETP.GT.AND P2, PT, R26, 0x28, PT ;  /* 0x000000281a00780c */ /* 0x000fe40003f44270 */
[----:B-----5:R-:W-:Y:S01]  /*2b50*/  FSEL R29, R29, -INF , P1 ;  /* 0xff8000001d1d7808 */ /* 0x020fe20000800000 */
[----:B------:R-:W1:Y:S01]  /*2b60*/  MUFU.TANH R55, R55 ;  /* 0x0000003700377308 */ /* 0x000e620000002400 */
[----:B------:R-:W-:Y:S02]  /*2b70*/  FMNMX.FTZ R10, R32, R3, !PT ;  /* 0x00000003200a7209 */ /* 0x000fe40007810000 */
[----:B------:R-:W-:Y:S02]  /*2b80*/  ISETP.GT.AND P1, PT, R26, 0x29, PT ;  /* 0x000000291a00780c */ /* 0x000fe40003f24270 */
[----:B------:R-:W-:-:S02]  /*2b90*/  FSEL R4, R15, -INF , P2 ;  /* 0xff8000000f047808 */ /* 0x000fc40001000000 */
[----:B------:R-:W-:Y:S01]  /*2ba0*/  FMNMX.FTZ R3, R29, R10, !PT ;  /* 0x0000000a1d037209 */ /* 0x000fe20007810000 */
[----:B------:R-:W4:Y:S01]  /*2bb0*/  MUFU.TANH R13, R58 ;  /* 0x0000003a000d7308 */ /* 0x000f220000002400 */
[----:B------:R-:W-:Y:S02]  /*2bc0*/  ISETP.GT.AND P2, PT, R26, 0x30, PT ;  /* 0x000000301a00780c */ /* 0x000fe40003f44270 */
[----:B0-----:R-:W-:Y:S02]  /*2bd0*/  FSEL R5, R47, -INF , P1 ;  /* 0xff8000002f057808 */ /* 0x001fe40000800000 */
[----:B------:R-:W-:Y:S02]  /*2be0*/  FMNMX.FTZ R12, R4, R3, !PT ;  /* 0x00000003040c7209 */ /* 0x000fe40007810000 */
[----:B------:R-:W-:Y:S01]  /*2bf0*/  ISETP.GT.AND P1, PT, R26, 0x31, PT ;  /* 0x000000311a00780c */ /* 0x000fe20003f24270 */
[----:B------:R-:W0:Y:S01]  /*2c00*/  MUFU.TANH R59, R59 ;  /* 0x0000003b003b7308 */ /* 0x000e220000002400 */
[----:B------:R-:W-:-:S02]  /*2c10*/  FSEL R10, R20, -INF , P2 ;  /* 0xff800000140a7808 */ /* 0x000fc40001000000 */
[----:B------:R-:W-:Y:S02]  /*2c20*/  FMNMX.FTZ R3, R5, R12, !PT ;  /* 0x0000000c05037209 */ /* 0x000fe40007810000 */
[----:B------:R-:W-:Y:S02]  /*2c30*/  ISETP.GT.AND P2, PT, R26, 0x38, PT ;  /* 0x000000381a00780c */ /* 0x000fe40003f44270 */
[----:B--2---:R-:W-:Y:S01]  /*2c40*/  FSEL R11, R51, -INF , P1 ;  /* 0xff800000330b7808 */ /* 0x004fe20000800000 */
[----:B------:R-:W2:Y:S01]  /*2c50*/  MUFU.TANH R62, R62 ;  /* 0x0000003e003e7308 */ /* 0x000ea20000002400 */
[----:B------:R-:W-:Y:S02]  /*2c60*/  FMNMX.FTZ R14, R10, R3, !PT ;  /* 0x000000030a0e7209 */ /* 0x000fe40007810000 */
[----:B------:R-:W-:Y:S02]  /*2c70*/  ISETP.GT.AND P1, PT, R26, 0x39, PT ;  /* 0x000000391a00780c */ /* 0x000fe40003f24270 */
[----:B------:R-:W-:-:S02]  /*2c80*/  FSEL R12, R21, -INF , P2 ;  /* 0xff800000150c7808 */ /* 0x000fc40001000000 */
[----:B------:R-:W-:Y:S01]  /*2c90*/  FMNMX.FTZ R3, R11, R14, !PT ;  /* 0x0000000e0b037209 */ /* 0x000fe20007810000 */
[----:B------:R-:W5:Y:S01]  /*2ca0*/  MUFU.TANH R25, R63 ;  /* 0x0000003f00197308 */ /* 0x000f620000002400 */
[----:B------:R-:W-:Y:S02]  /*2cb0*/  ISETP.GT.AND P2, PT, R26, 0x40, PT ;  /* 0x000000401a00780c */ /* 0x000fe40003f44270 */
[----:B-1----:R-:W-:Y:S02]  /*2cc0*/  FSEL R14, R55, -INF , P1 ;  /* 0xff800000370e7808 */ /* 0x002fe40000800000 */
[----:B------:R-:W-:Y:S02]  /*2cd0*/  FMNMX.FTZ R3, R12, R3, !PT ;  /* 0x000000030c037209 */ /* 0x000fe40007810000 */
[----:B------:R-:W-:Y:S01]  /*2ce0*/  ISETP.GT.AND P1, PT, R26, 0x41, PT ;  /* 0x000000411a00780c */ /* 0x000fe20003f24270 */
[----:B------:R-:W1:Y:S01]  /*2cf0*/  MUFU.TANH R66, R66 ;  /* 0x0000004200427308 */ /* 0x000e620000002400 */
[----:B----4-:R-:W-:-:S02]  /*2d00*/  FSEL R13, R13, -INF , P2 ;  /* 0xff8000000d0d7808 */ /* 0x010fc40001000000 */
[----:B------:R-:W-:Y:S02]  /*2d10*/  FMNMX.FTZ R20, R14, R3, !PT ;  /* 0x000000030e147209 */ /* 0x000fe40007810000 */
[C---:B------:R-:W-:Y:S02]  /*2d20*/  ISETP.GT.AND P2, PT, R26.reuse, 0x48, PT ;  /* 0x000000481a00780c */ /* 0x040fe40003f44270 */
[----:B0-----:R-:W-:Y:S01]  /*2d30*/  FSEL R15, R59, -INF , P1 ;  /* 0xff8000003b0f7808 */ /* 0x001fe20000800000 */
[----:B------:R-:W0:Y:S01]  /*2d40*/  MUFU.TANH R67, R67 ;  /* 0x0000004300437308 */ /* 0x000e220000002400 */
[----:B------:R-:W-:Y:S02]  /*2d50*/  FMNMX.FTZ R24, R13, R20, !PT ;  /* 0x000000140d187209 */ /* 0x000fe40007810000 */
[----:B------:R-:W-:Y:S02]  /*2d60*/  ISETP.GT.AND P1, PT, R26, 0x49, PT ;  /* 0x000000491a00780c */ /* 0x000fe40003f24270 */
[----:B--2---:R-:W-:-:S02]  /*2d70*/  FSEL R20, R62, -INF , P2 ;  /* 0xff8000003e147808 */ /* 0x004fc40001000000 */
[----:B------:R-:W-:Y:S01]  /*2d80*/  FMNMX.FTZ R3, R15, R24, !PT ;  /* 0x000000180f037209 */ /* 0x000fe20007810000 */
[----:B------:R-:W2:Y:S01]  /*2d90*/  MUFU.TANH R70, R70 ;  /* 0x0000004600467308 */ /* 0x000ea20000002400 */
[----:B------:R-:W-:Y:S02]  /*2da0*/  ISETP.GT.AND P2, PT, R26, 0x50, PT ;  /* 0x000000501a00780c */ /* 0x000fe40003f44270 */
[----:B-----5:R-:W-:Y:S02]  /*2db0*/  FSEL R25, R25, -INF , P1 ;  /* 0xff80000019197808 */ /* 0x020fe40000800000 */
[----:B------:R-:W-:Y:S02]  /*2dc0*/  FMNMX.FTZ R24, R20, R3, !PT ;  /* 0x0000000314187209 */ /* 0x000fe40007810000 */
[----:B------:R-:W-:Y:S01]  /*2dd0*/  ISETP.GT.AND P1, PT, R26, 0x51, PT ;  /* 0x000000511a00780c */ /* 0x000fe20003f24270 */
[----:B------:R-:W4:Y:S01]  /*2de0*/  MUFU.TANH R71, R71 ;  /* 0x0000004700477308 */ /* 0x000f220000002400 */
[----:B-1----:R-:W-:-:S02]  /*2df0*/  FSEL R21, R66, -INF , P2 ;  /* 0xff80000042157808 */ /* 0x002fc40001000000 */
[----:B------:R-:W-:Y:S02]  /*2e00*/  FMNMX.FTZ R58, R25, R24, !PT ;  /* 0x00000018193a7209 */ /* 0x000fe40007810000 */
[C---:B------:R-:W-:Y:S02]  /*2e10*/  ISETP.GT.AND P2, PT, R26.reuse, 0x58, PT ;  /* 0x000000581a00780c */ /* 0x040fe40003f44270 */
[----:B0-----:R-:W-:Y:S01]  /*2e20*/  FSEL R24, R67, -INF , P1 ;  /* 0xff80000043187808 */ /* 0x001fe20000800000 */
[----:B------:R-:W-:Y:S01]  /*2e30*/  MUFU.TANH R51, R44 ;  /* 0x0000002c00337308 */ /* 0x000fe20000002400 */
[----:B------:R-:W-:Y:S02]  /*2e40*/  FMNMX.FTZ R3, R21, R58, !PT ;  /* 0x0000003a15037209 */ /* 0x000fe40007810000 */
[----:B------:R-:W-:Y:S02]  /*2e50*/  ISETP.GT.AND P1, PT, R26, 0x59, PT ;  /* 0x000000591a00780c */ /* 0x000fe40003f24270 */
[----:B--2---:R-:W-:-:S02]  /*2e60*/  FSEL R26, R70, -INF , P2 ;  /* 0xff800000461a7808 */ /* 0x004fc40001000000 */
[----:B------:R-:W-:Y:S01]  /*2e70*/  FMNMX.FTZ R41, R24, R3, !PT ;  /* 0x0000000318297209 */ /* 0x000fe20007810000 */
[----:B------:R-:W0:Y:S01]  /*2e80*/  MUFU.TANH R72, R72 ;  /* 0x0000004800487308 */ /* 0x000e220000002400 */
[----:B----4-:R-:W-:Y:S02]  /*2e90*/  FSEL R3, R71, -INF , P1 ;  /* 0xff80000047037808 */ /* 0x010fe40000800000 */
[----:B------:R-:W-:Y:S02]  /*2ea0*/  FMNMX.FTZ R58, R26, R41, !PT ;  /* 0x000000291a3a7209 */ /* 0x000fe40007810000 */
[----:B---3--:R-:W-:Y:S02]  /*2eb0*/  VIADDMNMX R39, R6, R74, R39, PT ;  /* 0x0000004a06277246 */ /* 0x008fe40003800127 */
[----:B------:R-:W-:Y:S01]  /*2ec0*/  FMNMX.FTZ R58, R3, R58, !PT ;  /* 0x0000003a033a7209 */ /* 0x000fe20007810000 */
[----:B------:R-:W1:Y:S01]  /*2ed0*/  MUFU.TANH R73, R73 ;  /* 0x0000004900497308 */ /* 0x000e620000002400 */
[----:B------:R-:W-:-:S02]  /*2ee0*/  ISETP.GT.AND P1, PT, R39, RZ, PT ;  /* 0x000000ff2700720c */ /* 0x000fc40003f24270 */
[C---:B------:R-:W-:Y:S01]  /*2ef0*/  ISETP.GT.AND P2, PT, R39.reuse, 0x1, PT ;  /* 0x000000012700780c */ /* 0x040fe20003f44270 */
[----:B------:R-:W2:Y:S01]  /*2f00*/  SHFL.BFLY PT, R41, R58, 0x2, 0x1f ;  /* 0x0c401f003a297f89 */ /* 0x000ea200000e0000 */
[----:B------:R-:W-:-:S03]  /*2f10*/  ISETP.GT.AND P3, PT, R39, 0x8, PT ;  /* 0x000000082700780c */ /* 0x000fc60003f64270 */
[----:B------:R-:W-:Y:S01]  /*2f20*/  MUFU.TANH R27, R27 ;  /* 0x0000001b001b7308 */ /* 0x000fe20000002400 */
[----:B0-----:R-:W-:Y:S02]  /*2f30*/  FSEL R72, R72, -INF , P1 ;  /* 0xff80000048487808 */ /* 0x001fe40000800000 */
[----:B------:R-:W-:-:S05]  /*2f40*/  ISETP.GT.AND P1, PT, R39, 0x9, PT ;  /* 0x000000092700780c */ /* 0x000fca0003f24270 */
[----:B------:R-:W0:Y:S01]  /*2f50*/  MUFU.TANH R28, R28 ;  /* 0x0000001c001c7308 */ /* 0x000e220000002400 */
[----:B-1----:R-:W-:Y:S02]  /*2f60*/  FSEL R73, R73, -INF , P2 ;  /* 0xff80000049497808 */ /* 0x002fe40001000000 */
[----:B------:R-:W-:-:S05]  /*2f70*/  ISETP.GT.AND P2, PT, R39, 0x10, PT ;  /* 0x000000102700780c */ /* 0x000fca0003f44270 */
[----:B------:R-:W1:Y:S01]  /*2f80*/  MUFU.TANH R31, R31 ;  /* 0x0000001f001f7308 */ /* 0x000e620000002400 */
[----:B--2---:R-:W-:-:S07]  /*2f90*/  FMNMX.FTZ R41, R58, R41, !PT ;  /* 0x000000293a297209 */ /* 0x004fce0007810000 */
[----:B------:R-:W2:Y:S01]  /*2fa0*/  MUFU.TANH R30, R30 ;  /* 0x0000001e001e7308 */ /* 0x000ea20000002400 */
[----:B------:R-:W3:Y:S01]  /*2fb0*/  SHFL.BFLY PT, R44, R41, 0x1, 0x1f ;  /* 0x0c201f00292c7f89 */ /* 0x000ee200000e0000 */
[----:B0-----:R-:W-:Y:S02]  /*2fc0*/  FSEL R43, R28, -INF , P1 ;  /* 0xff8000001c2b7808 */ /* 0x001fe40000800000 */
[----:B------:R-:W-:-:S04]  /*2fd0*/  ISETP.GT.AND P1, PT, R39, 0x11, PT ;  /* 0x000000112700780c */ /* 0x000fc80003f24270 */
[----:B------:R-:W0:Y:S01]  /*2fe0*/  MUFU.TANH R34, R34 ;  /* 0x0000002200227308 */ /* 0x000e220000002400 */
[----:B-1----:R-:W-:-:S07]  /*2ff0*/  FSEL R31, R31, -INF , P2 ;  /* 0xff8000001f1f7808 */ /* 0x002fce0001000000 */
[----:B------:R-:W1:Y:S08]  /*3000*/  MUFU.TANH R33, R33 ;  /* 0x0000002100217308 */ /* 0x000e700000002400 */
[----:B------:R-:W4:Y:S01]  /*3010*/  MUFU.TANH R37, R37 ;  /* 0x0000002500257308 */ /* 0x000f220000002400 */
[----:B---3--:R-:W-:Y:S02]  /*3020*/  FMNMX.FTZ R6, R41, R44, !PT ;  /* 0x0000002c29067209 */ /* 0x008fe40007810000 */
[----:B------:R-:W-:-:S02]  /*3030*/  FSEL R41, R27, -INF , P3 ;  /* 0xff8000001b297808 */ /* 0x000fc40001800000 */
[----:B------:R-:W-:Y:S01]  /*3040*/  FMNMX.FTZ R44, R72, R73, !PT ;  /* 0x00000049482c7209 */ /* 0x000fe20007810000 */
[C---:B------:R-:W-:Y:S01]  /*3050*/  FMUL.FTZ R27, R6.reuse, UR10 ;  /* 0x0000000a061b7c20 */ /* 0x040fe20008410000 */
[----:B------:R-:W-:Y:S01]  /*3060*/  ISETP.GT.AND P3, PT, R39, 0x18, PT ;  /* 0x000000182700780c */ /* 0x000fe20003f64270 */
[----:B------:R-:W3:Y:S01]  /*3070*/  MUFU.TANH R36, R36 ;  /* 0x0000002400247308 */ /* 0x000ee20000002400 */
[----:B------:R-:W-:Y:S02]  /*3080*/  FMNMX.FTZ R44, R41, R44, !PT ;  /* 0x0000002c292c7209 */ /* 0x000fe40007810000 */
[----:B------:R-:W-:Y:S02]  /*3090*/  FSETP.NEU.FTZ.AND P2, PT, R6, -INF , PT ;  /* 0xff8000000600780b */ /* 0x000fe40003f5d000 */
[----:B------:R-:W-:Y:S02]  /*30a0*/  FMNMX.FTZ R28, R43, R44, !PT ;  /* 0x0000002c2b1c7209 */ /* 0x000fe40007810000 */
[----:B--2---:R-:W-:Y:S01]  /*30b0*/  FSEL R44, R30, -INF , P1 ;  /* 0xff8000001e2c7808 */ /* 0x004fe20000800000 */
[----:B------:R2:W5:Y:S01]  /*30c0*/  MUFU.TANH R55, R45 ;  /* 0x0000002d00377308 */ /* 0x0005620000002400 */
[----:B------:R-:W-:-:S02]  /*30d0*/  ISETP.GT.AND P1, PT, R39, 0x19, PT ;  /* 0x000000192700780c */ /* 0x000fc40003f24270 */
[----:B0-----:R-:W-:Y:S02]  /*30e0*/  FSEL R34, R34, -INF , P3 ;  /* 0xff80000022227808 */ /* 0x001fe40001800000 */
[----:B------:R-:W-:Y:S02]  /*30f0*/  FSEL R27, R27, RZ, P2 ;  /* 0x000000ff1b1b7208 */ /* 0x000fe40001000000 */
[----:B------:R-:W-:Y:S01]  /*3100*/  ISETP.GT.AND P2, PT, R39, 0x20, PT ;  /* 0x000000202700780c */ /* 0x000fe20003f44270 */
[----:B------:R-:W0:Y:S01]  /*3110*/  MUFU.TANH R48, R48 ;  /* 0x0000003000307308 */ /* 0x000e220000002400 */
[----:B--2---:R-:W-:Y:S01]  /*3120*/  FMNMX.FTZ R45, R31, R28, !PT ;  /* 0x0000001c1f2d7209 */ /* 0x004fe20007810000 */
[--C-:B------:R-:W-:Y:S01]  /*3130*/  FFMA.FTZ R155, R50, UR10, -R27.reuse ;  /* 0x0000000a329b7c23 */ /* 0x100fe2000801081b */
[----:B-1----:R-:W-:Y:S01]  /*3140*/  FSEL R33, R33, -INF , P1 ;  /* 0xff80000021217808 */ /* 0x002fe20000800000 */
[--C-:B------:R-:W-:Y:S01]  /*3150*/  FFMA.FTZ R157, R42, UR10, -R27.reuse ;  /* 0x0000000a2a9d7c23 */ /* 0x100fe2000801081b */
[----:B------:R-:W-:Y:S01]  /*3160*/  FMNMX.FTZ R45, R44, R45, !PT ;  /* 0x0000002d2c2d7209 */ /* 0x000fe20007810000 */
[--C-:B------:R-:W-:Y:S01]  /*3170*/  FFMA.FTZ R54, R54, UR10, -R27.reuse ;  /* 0x0000000a36367c23 */ /* 0x100fe2000801081b */
[----:B------:R-:W-:Y:S01]  /*3180*/  ISETP.GT.AND P1, PT, R39, 0x21, PT ;  /* 0x000000212700780c */ /* 0x000fe20003f24270 */
[----:B------:R-:W1:Y:S01]  /*3190*/  MUFU.TANH R49, R49 ;  /* 0x0000003100317308 */ /* 0x000e620000002400 */
[----:B------:R-:W-:Y:S01]  /*31a0*/  FMNMX.FTZ R28, R34, R45, !PT ;  /* 0x0000002d221c7209 */ /* 0x000fe20007810000 */
[--C-:B------:R-:W-:Y:S01]  /*31b0*/  FFMA.FTZ R58, R35, UR10, -R27.reuse ;  /* 0x0000000a233a7c23 */ /* 0x100fe2000801081b */
[----:B----4-:R-:W-:Y:S01]  /*31c0*/  FSEL R37, R37, -INF , P2 ;  /* 0xff80000025257808 */ /* 0x010fe20001000000 */
[--C-:B------:R-:W-:Y:S01]  /*31d0*/  FFMA.FTZ R32, R32, UR10, -R27.reuse ;  /* 0x0000000a20207c23 */ /* 0x100fe2000801081b */
[----:B------:R-:W-:Y:S01]  /*31e0*/  FMNMX.FTZ R28, R33, R28, !PT ;  /* 0x0000001c211c7209 */ /* 0x000fe20007810000 */
[--C-:B------:R-:W-:Y:S01]  /*31f0*/  FFMA.FTZ R5, R5, UR10, -R27.reuse ;  /* 0x0000000a05057c23 */ /* 0x100fe2000801081b */
[----:B------:R-:W-:Y:S01]  /*3200*/  ISETP.GT.AND P2, PT, R39, 0x28, PT ;  /* 0x000000282700780c */ /* 0x000fe20003f44270 */
[----:B------:R-:W2:Y:S01]  /*3210*/  MUFU.TANH R52, R52 ;  /* 0x0000003400347308 */ /* 0x000ea20000002400 */
[----:B---3--:R-:W-:Y:S01]  /*3220*/  FSEL R36, R36, -INF , P1 ;  /* 0xff80000024247808 */ /* 0x008fe20000800000 */
[--C-:B------:R-:W-:Y:S01]  /*3230*/  FFMA.FTZ R59, R4, UR10, -R27.reuse ;  /* 0x0000000a043b7c23 */ /* 0x100fe2000801081b */
[----:B------:R-:W-:Y:S01]  /*3240*/  FMNMX.FTZ R47, R37, R28, !PT ;  /* 0x0000001c252f7209 */ /* 0x000fe20007810000 */
[--C-:B------:R-:W-:Y:S01]  /*3250*/  FFMA.FTZ R4, R11, UR10, -R27.reuse ;  /* 0x0000000a0b047c23 */ /* 0x100fe2000801081b */
[----:B------:R-:W-:Y:S01]  /*3260*/  ISETP.GT.AND P1, PT, R39, 0x29, PT ;  /* 0x000000292700780c */ /* 0x000fe20003f24270 */
[--C-:B------:R-:W-:Y:S01]  /*3270*/  FFMA.FTZ R171, R20, UR10, -R27.reuse ;  /* 0x0000000a14ab7c23 */ /* 0x100fe2000801081b */
[----:B------:R-:W-:Y:S01]  /*3280*/  FSEL R45, R51, -INF , P2 ;  /* 0xff800000332d7808 */ /* 0x000fe20001000000 */
[----:B------:R-:W3:Y:S01]  /*3290*/  MUFU.TANH R53, R53 ;  /* 0x0000003500357308 */ /* 0x000ee20000002400 */
[----:B------:R-:W-:Y:S01]  /*32a0*/  FMNMX.FTZ R30, R36, R47, !PT ;  /* 0x0000002f241e7209 */ /* 0x000fe20007810000 */
[--C-:B------:R-:W-:Y:S01]  /*32b0*/  FFMA.FTZ R20, R24, UR10, -R27.reuse ;  /* 0x0000000a18147c23 */ /* 0x100fe2000801081b */
[----:B------:R-:W-:Y:S01]  /*32c0*/  ISETP.GT.AND P2, PT, R39, 0x30, PT ;  /* 0x000000302700780c */ /* 0x000fe20003f44270 */
[--C-:B------:R-:W-:Y:S01]  /*32d0*/  FFMA.FTZ R153, R76, UR10, -R27.reuse ;  /* 0x0000000a4c997c23 */ /* 0x100fe2000801081b */
[----:B-----5:R-:W-:Y:S01]  /*32e0*/  FSEL R47, R55, -INF , P1 ;  /* 0xff800000372f7808 */ /* 0x020fe20000800000 */
[--C-:B------:R-:W-:Y:S01]  /*32f0*/  FFMA.FTZ R175, R26, UR10, -R27.reuse ;  /* 0x0000000a1aaf7c23 */ /* 0x100fe2000801081b */
[----:B------:R-:W-:Y:S01]  /*3300*/  FMNMX.FTZ R30, R45, R30, !PT ;  /* 0x0000001e2d1e7209 */ /* 0x000fe20007810000 */
[----:B------:R-:W4:Y:S01]  /*3310*/  MUFU.TANH R56, R56 ;  /* 0x0000003800387308 */ /* 0x000f220000002400 */
[----:B------:R-:W-:Y:S01]  /*3320*/  ISETP.GT.AND P1, PT, R39, 0x31, PT ;  /* 0x000000312700780c */ /* 0x000fe20003f24270 */
[--C-:B------:R-:W-:Y:S01]  /*3330*/  FFMA.FTZ R165, R10, UR10, -R27.reuse ;  /* 0x0000000a0aa57c23 */ /* 0x100fe2000801081b */
[----:B0-----:R-:W-:Y:S01]  /*3340*/  FSEL R48, R48, -INF , P2 ;  /* 0xff80000030307808 */ /* 0x001fe20001000000 */
[--C-:B------:R-:W-:Y:S01]  /*3350*/  FFMA.FTZ R167, R12, UR10, -R27.reuse ;  /* 0x0000000a0ca77c23 */ /* 0x100fe2000801081b */
[----:B------:R-:W-:Y:S01]  /*3360*/  FMNMX.FTZ R51, R47, R30, !PT ;  /* 0x0000001e2f337209 */ /* 0x000fe20007810000 */
[--C-:B------:R-:W-:Y:S01]  /*3370*/  FFMA.FTZ R30, R46, UR10, -R27.reuse ;  /* 0x0000000a2e1e7c23 */ /* 0x100fe2000801081b */
[----:B------:R-:W-:Y:S01]  /*3380*/  ISETP.GT.AND P2, PT, R39, 0x38, PT ;  /* 0x000000382700780c */ /* 0x000fe20003f44270 */
[----:B------:R-:W0:Y:S01]  /*3390*/  MUFU.TANH R57, R57 ;  /* 0x0000003900397308 */ /* 0x000e220000002400 */
[----:B-1----:R-:W-:Y:S01]  /*33a0*/  FSEL R49, R49, -INF , P1 ;  /* 0xff80000031317808 */ /* 0x002fe20000800000 */
[--C-:B------:R-:W-:Y:S01]  /*33b0*/  FFMA.FTZ R10, R14, UR10, -R27.reuse ;  /* 0x0000000a0e0a7c23 */ /* 0x100fe2000801081b */
[----:B------:R-:W-:Y:S01]  /*33c0*/  FMNMX.FTZ R50, R48, R51, !PT ;  /* 0x0000003330327209 */ /* 0x000fe20007810000 */
[--C-:B------:R-:W-:Y:S01]  /*33d0*/  FFMA.FTZ R169, R13, UR10, -R27.reuse ;  /* 0x0000000a0da97c23 */ /* 0x100fe2000801081b */
[----:B------:R-:W-:Y:S01]  /*33e0*/  ISETP.GT.AND P1, PT, R39, 0x39, PT ;  /* 0x000000392700780c */ /* 0x000fe20003f24270 */
[--C-:B------:R-:W-:Y:S01]  /*33f0*/  FFMA.FTZ R12, R15, UR10, -R27.reuse ;  /* 0x0000000a0f0c7c23 */ /* 0x100fe2000801081b */
[----:B--2---:R-:W-:Y:S01]  /*3400*/  FSEL R46, R52, -INF , P2 ;  /* 0xff800000342e7808 */ /* 0x004fe20001000000 */
[----:B------:R-:W-:Y:S01]  /*3410*/  MUFU.TANH R60, R60 ;  /* 0x0000003c003c7308 */ /* 0x000fe20000002400 */
[----:B------:R-:W-:Y:S01]  /*3420*/  FMNMX.FTZ R51, R49, R50, !PT ;  /* 0x0000003231337209 */ /* 0x000fe20007810000 */
[--C-:B------:R-:W-:Y:S01]  /*3430*/  FFMA.FTZ R14, R25, UR10, -R27.reuse ;  /* 0x0000000a190e7c23 */ /* 0x100fe2000801081b */
[----:B------:R-:W-:Y:S01]  /*3440*/  ISETP.GT.AND P2, PT, R39, 0x40, PT ;  /* 0x000000402700780c */ /* 0x000fe20003f44270 */
[----:B------:R-:W-:Y:S01]  /*3450*/  FFMA.FTZ R173, R21, UR10, -R27 ;  /* 0x0000000a15ad7c23 */ /* 0x000fe2000801081b */
[----:B---3--:R-:W-:-:S02]  /*3460*/  FSEL R50, R53, -INF , P1 ;  /* 0xff80000035327808 */ /* 0x008fc40000800000 */
[----:B------:R-:W-:Y:S01]  /*3470*/  FMNMX.FTZ R51, R46, R51, !PT ;  /* 0x000000332e337209 */ /* 0x000fe20007810000 */
[----:B------:R-:W1:Y:S01]  /*3480*/  MUFU.TANH R61, R61 ;  /* 0x0000003d003d7308 */ /* 0x000e620000002400 */
[C---:B------:R-:W-:Y:S02]  /*3490*/  ISETP.GT.AND P1, PT, R39.reuse, 0x41, PT ;  /* 0x000000412700780c */ /* 0x040fe40003f24270 */
[----:B----4-:R-:W-:Y:S02]  /*34a0*/  FSEL R42, R56, -INF , P2 ;  /* 0xff800000382a7808 */ /* 0x010fe40001000000 */
[----:B------:R-:W-:Y:S02]  /*34b0*/  FMNMX.FTZ R53, R50, R51, !PT ;  /* 0x0000003332357209 */ /* 0x000fe40007810000 */
[----:B------:R-:W-:Y:S01]  /*34c0*/  ISETP.GT.AND P2, PT, R39, 0x48, PT ;  /* 0x000000482700780c */ /* 0x000fe20003f44270 */
[----:B------:R-:W2:Y:S01]  /*34d0*/  MUFU.TANH R64, R64 ;  /* 0x0000004000407308 */ /* 0x000ea20000002400 */
[----:B0-----:R-:W-:Y:S01]  /*34e0*/  FSEL R51, R57, -INF , P1 ;  /* 0xff80000039337808 */ /* 0x001fe20000800000 */
[----:B------:R-:W-:Y:S01]  /*34f0*/  FFMA.FTZ R57, R38, UR10, -R27 ;  /* 0x0000000a26397c23 */ /* 0x000fe2000801081b */
[----:B------:R-:W-:-:S02]  /*3500*/  FMNMX.FTZ R52, R42, R53, !PT ;  /* 0x000000352a347209 */ /* 0x000fc40007810000 */
[----:B------:R-:W-:Y:S02]  /*3510*/  ISETP.GT.AND P1, PT, R39, 0x49, PT ;  /* 0x000000492700780c */ /* 0x000fe40003f24270 */
[----:B------:R-:W-:Y:S01]  /*3520*/  FMNMX.FTZ R53, R51, R52, !PT ;  /* 0x0000003433357209 */ /* 0x000fe20007810000 */
[----:B------:R-:W0:Y:S01]  /*3530*/  MUFU.TANH R65, R65 ;  /* 0x0000004100417308 */ /* 0x000e220000002400 */
[----:B-1----:R-:W-:Y:S02]  /*3540*/  FSEL R52, R61, -INF , P1 ;  /* 0xff8000003d347808 */ /* 0x002fe40000800000 */
[----:B------:R-:W-:-:S05]  /*3550*/  ISETP.GT.AND P1, PT, R39, 0x51, PT ;  /* 0x000000512700780c */ /* 0x000fca0003f24270 */
[----:B------:R1:W-:Y:S08]  /*3560*/  MUFU.EX2 R28, R54 ;  /* 0x00000036001c7308 */ /* 0x0003f00000000800 */
[----:B------:R-:W3:Y:S01]  /*3570*/  MUFU.TANH R68, R68 ;  /* 0x0000004400447308 */ /* 0x000ee20000002400 */
[----:B-1----:R-:W-:Y:S01]  /*3580*/  FFMA.FTZ R54, R40, UR10, -R27 ;  /* 0x0000000a28367c23 */ /* 0x002fe2000801081b */
[----:B------:R-:W-:-:S02]  /*3590*/  FSEL R40, R60, -INF , P2 ;  /* 0xff8000003c287808 */ /* 0x000fc40001000000 */
[C---:B------:R-:W-:Y:S02]  /*35a0*/  ISETP.GT.AND P2, PT, R39.reuse, 0x50, PT ;  /* 0x000000502700780c */ /* 0x040fe40003f44270 */
[----:B------:R-:W-:Y:S02]  /*35b0*/  FMNMX.FTZ R53, R40, R53, !PT ;  /* 0x0000003528357209 */ /* 0x000fe40007810000 */
[----:B------:R-:W1:Y:S01]  /*35c0*/  MUFU.TANH R69, R69 ;  /* 0x0000004500457308 */ /* 0x000e620000002400 */
[----:B--2---:R-:W-:Y:S02]  /*35d0*/  FSEL R38, R64, -INF , P2 ;  /* 0xff80000040267808 */ /* 0x004fe40001000000 */
[----:B------:R-:W-:Y:S02]  /*35e0*/  FMNMX.FTZ R55, R52, R53, !PT ;  /* 0x0000003534377209 */ /* 0x000fe40007810000 */
[----:B------:R-:W-:Y:S02]  /*35f0*/  ISETP.GT.AND P2, PT, R39, 0x58, PT ;  /* 0x000000582700780c */ /* 0x000fe40003f44270 */
[----:B0-----:R-:W-:Y:S01]  /*3600*/  FSEL R53, R65, -INF , P1 ;  /* 0xff80000041357808 */ /* 0x001fe20000800000 */
[----:B------:R0:W-:Y:S01]  /*3610*/  MUFU.EX2 R56, R54 ;  /* 0x0000003600387308 */ /* 0x0001e20000000800 */
[----:B------:R-:W-:-:S02]  /*3620*/  ISETP.GT.AND P1, PT, R39, 0x59, PT ;  /* 0x000000592700780c */ /* 0x000fc40003f24270 */
[----:B---3--:R-:W-:-:S05]  /*3630*/  FSEL R35, R68, -INF , P2 ;  /* 0xff80000044237808 */ /* 0x008fca0001000000 */
[----:B------:R2:W-:Y:S01]  /*3640*/  MUFU.EX2 R161, R32 ;  /* 0x0000002000a17308 */ /* 0x0005e20000000800 */
[----:B0-----:R-:W-:Y:S01]  /*3650*/  FMNMX.FTZ R54, R38, R55, !PT ;  /* 0x0000003726367209 */ /* 0x001fe20007810000 */
[--C-:B------:R-:W-:Y:S01]  /*3660*/  FFMA.FTZ R55, R29, UR10, -R27.reuse ;  /* 0x0000000a1d377c23 */ /* 0x100fe2000801081b */
[----:B-1----:R-:W-:Y:S01]  /*3670*/  FSEL R39, R69, -INF , P1 ;  /* 0xff80000045277808 */ /* 0x002fe20000800000 */
[----:B------:R-:W-:Y:S01]  /*3680*/  FFMA.FTZ R27, R3, UR10, -R27 ;  /* 0x0000000a031b7c23 */ /* 0x000fe2000801081b */
[----:B------:R-:W-:-:S03]  /*3690*/  FMNMX.FTZ R54, R53, R54, !PT ;  /* 0x0000003635367209 */ /* 0x000fc60007810000 */
[----:B------:R0:W-:Y:S01]  /*36a0*/  MUFU.EX2 R62, R5 ;  /* 0x00000005003e7308 */ /* 0x0001e20000000800 */
[----:B------:R-:W-:-:S04]  /*36b0*/  FMNMX.FTZ R54, R35, R54, !PT ;  /* 0x0000003623367209 */ /* 0x000fc80007810000 */
[----:B------:R-:W-:-:S03]  /*36c0*/  FMNMX.FTZ R54, R39, R54, !PT ;  /* 0x0000003627367209 */ /* 0x000fc60007810000 */
[----:B------:R-:W1:Y:S02]  /*36d0*/  MUFU.EX2 R153, R153 ;  /* 0x0000009900997308 */ /* 0x000e640000000800 */
[----:B------:R-:W3:Y:S06]  /*36e0*/  SHFL.BFLY PT, R29, R54, 0x2, 0x1f ;  /* 0x0c401f00361d7f89 */ /* 0x000eec00000e0000 */
[----:B------:R-:W4:Y:S08]  /*36f0*/  MUFU.EX2 R155, R155 ;  /* 0x0000009b009b7308 */ /* 0x000f300000000800 */
[----:B------:R-:W5:Y:S08]  /*3700*/  MUFU.EX2 R30, R30 ;  /* 0x0000001e001e7308 */ /* 0x000f700000000800 */
[----:B------:R-:W-:Y:S01]  /*3710*/  MUFU.EX2 R157, R157 ;  /* 0x0000009d009d7308 */ /* 0x000fe20000000800 */
[----:B---3--:R-:W-:-:S05]  /*3720*/  FMNMX.FTZ R29, R54, R29, !PT ;  /* 0x0000001d361d7209 */ /* 0x008fca0007810000 */
[----:B--2---:R-:W0:Y:S02]  /*3730*/  SHFL.BFLY PT, R32, R29, 0x1, 0x1f ;  /* 0x0c201f001d207f89 */ /* 0x004e2400000e0000 */
[----:B------:R-:W-:Y:S08]  /*3740*/  MUFU.EX2 R57, R57 ;  /* 0x0000003900397308 */ /* 0x000ff00000000800 */
[----:B------:R-:W2:Y:S08]  /*3750*/  MUFU.EX2 R58, R58 ;  /* 0x0000003a003a7308 */ /* 0x000eb00000000800 */
[----:B------:R-:W-:Y:S01]  /*3760*/  MUFU.EX2 R60, R55 ;  /* 0x00000037003c7308 */ /* 0x000fe20000000800 */
[----:B0-----:R-:W-:Y:S01]  /*3770*/  FMNMX.FTZ R5, R29, R32, !PT ;  /* 0x000000201d057209 */ /* 0x001fe20007810000 */
[----:B-1----:R-:W-:-:S06]  /*3780*/  FADD.FTZ R32, R153, R28 ;  /* 0x0000001c99207221 */ /* 0x002fcc0000010000 */
[----:B------:R-:W-:Y:S01]  /*3790*/  MUFU.EX2 R59, R59 ;  /* 0x0000003b003b7308 */ /* 0x000fe20000000800 */
[----:B------:R-:W-:Y:S01]  /*37a0*/  F2FP.F16.F32.PACK_AB R153, R28, R153 ;  /* 0x000000991c99723e */ /* 0x000fe200000000ff */
[C---:B------:R-:W-:Y:S01]  /*37b0*/  FMUL.FTZ R11, R5.reuse, UR10 ;  /* 0x0000000a050b7c20 */ /* 0x040fe20008410000 */
[----:B------:R-:W-:Y:S01]  /*37c0*/  FSETP.NEU.FTZ.AND P1, PT, R5, -INF , PT ;  /* 0xff8000000500780b */ /* 0x000fe20003f3d000 */
[----:B----4-:R-:W-:Y:S01]  /*37d0*/  FADD.FTZ R13, R155, R32 ;  /* 0x000000209b0d7221 */ /* 0x010fe20000010000 */
[C---:B-----5:R-:W-:Y:S02]  /*37e0*/  F2FP.F16.F32.PACK_AB R155, R30.reuse, R155 ;  /* 0x0000009b1e9b723e */ /* 0x060fe400000000ff */
[----:B------:R-:W-:Y:S01]  /*37f0*/  FSEL R24, R11, RZ, P1 ;  /* 0x000000ff0b187208 */ /* 0x000fe20000800000 */
[----:B------:R-:W-:Y:S01]  /*3800*/  FADD.FTZ R32, R30, R13 ;  /* 0x0000000d1e207221 */ /* 0x000fe20000010000 */
[----:B------:R-:W-:Y:S01]  /*3810*/  MUFU.EX2 R165, R165 ;  /* 0x000000a500a57308 */ /* 0x000fe20000000800 */
[----:B--2---:R-:W-:-:S02]  /*3820*/  F2FP.F16.F32.PACK_AB R159, R58, R57 ;  /* 0x000000393a9f723e */ /* 0x004fc400000000ff */
        /* <DEDUP_REMOVED lines=11> */
[----:B------:R-:W-:Y:S01]  /*38e0*/  FFMA.FTZ R45, R45, UR10, -R24 ;  /* 0x0000000a2d2d7c23 */ /* 0x000fe20008010818 */
[----:B------:R-:W-:Y:S01]  /*38f0*/  FADD.FTZ R13, R157, R32 ;  /* 0x000000209d0d7221 */ /* 0x000fe20000010000 */
        /* <DEDUP_REMOVED lines=14> */
[----:B------:R-:W-:Y:S01]  /*39e0*/  FFMA.FTZ R24, R39, UR10, -R24 ;  /* 0x0000000a27187c23 */ /* 0x000fe20008010818 */
[----:B------:R-:W-:-:S02]  /*39f0*/  F2FP.F16.F32.PACK_AB R157, R56, R157 ;  /* 0x0000009d389d723e */ /* 0x000fc400000000ff */
[----:B------:R-:W2:Y:S01]  /*3a00*/  MUFU.EX2 R154, R43 ;  /* 0x0000002b009a7308 */ /* 0x000ea20000000800 */
[----:B0-----:R-:W-:Y:S01]  /*3a10*/  FADD.FTZ R26, R72, R73 ;  /* 0x00000049481a7221 */ /* 0x001fe20000010000 */
[----:B------:R-:W-:Y:S02]  /*3a20*/  F2FP.F16.F32.PACK_AB R163, R62, R59 ;  /* 0x0000003b3ea3723e */ /* 0x000fe400000000ff */
[----:B------:R-:W-:-:S04]  /*3a30*/  F2FP.F16.F32.PACK_AB R152, R73, R72 ;  /* 0x000000484998723e */ /* 0x000fc800000000ff */
[----:B------:R-:W0:Y:S01]  /*3a40*/  MUFU.EX2 R31, R31 ;  /* 0x0000001f001f7308 */ /* 0x000e220000000800 */
[----:B-1----:R-:W-:-:S07]  /*3a50*/  FADD.FTZ R3, R41, R26 ;  /* 0x0000001a29037221 */ /* 0x002fce0000010000 */
[----:B------:R-:W1:Y:S01]  /*3a60*/  MUFU.EX2 R44, R44 ;  /* 0x0000002c002c7308 */ /* 0x000e620000000800 */
[C---:B--2---:R-:W-:Y:S01]  /*3a70*/  FADD.FTZ R26, R154.reuse, R3 ;  /* 0x000000039a1a7221 */ /* 0x044fe20000010000 */
        /* <DEDUP_REMOVED lines=8> */
[----:B--2---:R-:W-:Y:S01]  /*3b00*/  FADD.FTZ R32, R34, R3 ;  /* 0x0000000322207221 */ /* 0x004fe20000010000 */
[----:B------:R-:W-:-:S04]  /*3b10*/  FADD.FTZ R3, R57, R26 ;  /* 0x0000001a39037221 */ /* 0x000fc80000010000 */
[----:B------:R-:W-:Y:S02]  /*3b20*/  FADD.FTZ R26, R58, R3 ;  /* 0x000000033a1a7221 */ /* 0x000fe40000010000 */
[----:B------:R-:W2:Y:S01]  /*3b30*/  MUFU.EX2 R36, R36 ;  /* 0x0000002400247308 */ /* 0x000ea20000000800 */
[----:B0-----:R-:W-:Y:S01]  /*3b40*/  FADD.FTZ R32, R33, R32 ;  /* 0x0000002021207221 */ /* 0x001fe20000010000 */
[----:B------:R-:W-:Y:S01]  /*3b50*/  FADD.FTZ R15, R161, R26 ;  /* 0x0000001aa10f7221 */ /* 0x000fe20000010000 */
[C---:B------:R-:W-:Y:S02]  /*3b60*/  F2FP.F16.F32.PACK_AB R161, R60.reuse, R161 ;  /* 0x000000a13ca1723e */ /* 0x040fe400000000ff */
[----:B------:R-:W-:Y:S01]  /*3b70*/  F2FP.F16.F32.PACK_AB R158, R33, R34 ;  /* 0x00000022219e723e */ /* 0x000fe200000000ff */
[----:B------:R-:W-:Y:S02]  /*3b80*/  FADD.FTZ R28, R60, R15 ;  /* 0x0000000f3c1c7221 */ /* 0x000fe40000010000 */
[----:B------:R-:W0:Y:S01]  /*3b90*/  MUFU.EX2 R45, R45 ;  /* 0x0000002d002d7308 */ /* 0x000e220000000800 */
[----:B-1----:R-:W-:Y:S01]  /*3ba0*/  FADD.FTZ R13, R37, R32 ;  /* 0x00000020250d7221 */ /* 0x002fe20000010000 */
[----:B------:R-:W-:-:S06]  /*3bb0*/  FADD.FTZ R15, R59, R28 ;  /* 0x0000001c3b0f7221 */ /* 0x000fcc0000010000 */
        /* <DEDUP_REMOVED lines=11> */
[----:B------:R-:W-:-:S06]  /*3c70*/  FADD.FTZ R13, R165, R26 ;  /* 0x0000001aa50d7221 */ /* 0x000fcc0000010000 */
        /* <DEDUP_REMOVED lines=49> */
[----:B-1----:R-:W-:-:S04]  /*3f90*/  FADD.FTZ R3, R35, R10 ;  /* 0x0000000a23037221 */ /* 0x002fc80000010000 */
[C---:B--2---:R-:W-:Y:S01]  /*3fa0*/  FADD.FTZ R3, R24.reuse, R3 ;  /* 0x0000000318037221 */ /* 0x044fe20000010000 */
[----:B------:R-:W-:Y:S01]  /*3fb0*/  F2FP.F16.F32.PACK_AB R174, R24, R35 ;  /* 0x0000002318ae723e */ /* 0x000fe200000000ff */
[C---:B0-----:R-:W-:Y:S01]  /*3fc0*/  FADD.FTZ R4, R26.reuse, R11 ;  /* 0x0000000b1a047221 */ /* 0x041fe20000010000 */
[----:B------:R-:W-:Y:S01]  /*3fd0*/  F2FP.F16.F32.PACK_AB R175, R26, R175 ;  /* 0x000000af1aaf723e */ /* 0x000fe200000000ff */
[----:B------:R-:W-:Y:S06]  /*3fe0*/  @!P0 BRA `(.L_x_4923) ;  /* 0x0000000000048947 */ /* 0x000fec0003800000 */
[----:B------:R-:W-:Y:S01]  /*3ff0*/  BPT.TRAP 0x1 ;  /* 0x000000040000795c */ /* 0x000fe20000300000 */
.L_x_4923:
[----:B------:R0:W1:Y:S01]  /*4000*/  SYNCS.PHASECHK.TRANS64.TRYWAIT P1, [UR22+0x22850], R9 ;  /* 0x02285009ff0075a7 */ /* 0x0000620008020156 */
[----:B------:R-:W-:Y:S05]  /*4010*/  @!P0 BRA `(.L_x_4924) ;  /* 0x0000000000048947 */ /* 0x000fea0003800000 */
[----:B------:R-:W-:Y:S01]  /*4020*/  BPT.TRAP 0x1 ;  /* 0x000000040000795c */ /* 0x000fe20000300000 */
.L_x_4924:
[----:B-1----:R-:W-:Y:S05]  /*4030*/  @P1 BRA `(.L_x_4925) ;  /* 0x0000000000081947 */ /* 0x002fea0003800000 */
[----:B------:R-:W1:Y:S02]  /*4040*/  SYNCS.PHASECHK.TRANS64.TRYWAIT P1, [UR22+0x22850], R9 ;  /* 0x02285009ff0075a7 */ /* 0x000e640008020156 */
[----:B-1----:R-:W-:Y:S05]  /*4050*/  @!P1 BRA `(.L_x_4926) ;  /* 0x0000010400d49947 */ /* 0x002fea0003800000 */
.L_x_4925:
        /* <DEDUP_REMOVED lines=44> */
.L_x_4927:
[----:B------:R-:W-:Y:S01]  /*4320*/  UISETP.NE.AND UP0, UPT, UR50, URZ, UPT ;  /* 0x0000003f3200728c */ /* 0x000fe2000bf05270 */
[----:B------:R-:W2:Y:S01]  /*4330*/  S2UR UR14, SR_CgaCtaId ;  /* 0x00000000000e79c3 */ /* 0x000ea20000008800 */
[----:B------:R-:W-:Y:S01]  /*4340*/  UMOV UR11, UR42 ;  /* 0x0000002a000b7c82 */ /* 0x000fe20008000000 */
[----:B------:R-:W-:Y:S02]  /*4350*/  UIADD3 UR26, UR51, -0x2, URZ ;  /* 0xfffffffe331a7890 */ /* 0x000fe4000fffe03f */
[----:B------:R-:W-:-:S06]  /*4360*/  UIADD3 UR22, UR22, 0x22860, URZ ;  /* 0x0002286016167890 */ /* 0x000fcc000fffe03f */
[----:B------:R-:W-:Y:S01]  /*4370*/  @UP0 ULDC UR6, c[0x0][0x44c] ;  /* 0x0001130000060ab9 */ /* 0x000fe20000000800 */
[----:B------:R-:W-:Y:S01]  /*4380*/  @UP0 ULDC UR15, c[0x0][0x450] ;  /* 0x00011400000f0ab9 */ /* 0x000fe20000000800 */
[----:B------:R-:W-:-:S04]  /*4390*/  UIMAD.WIDE.U32 UR6, UR42, UR6, URZ ;  /* 0x000000062a0672a5 */ /* 0x000fc8000f8e003f */
[----:B------:R-:W-:-:S04]  /*43a0*/  @UP0 USHF.R.U32.HI UR11, URZ, UR15, UR7 ;  /* 0x0000000f3f0b0299 */ /* 0x000fc80008011607 */
[----:B------:R-:W-:-:S04]  /*43b0*/  UIADD3 UR6, UR11, UR48, -UR49 ;  /* 0x000000300b067290 */ /* 0x000fc8000fffe831 */
[----:B------:R-:W-:Y:S02]  /*43c0*/  UIMAD.WIDE UR6, UR6, 0x2aaaaaab, URZ ;  /* 0x2aaaaaab060678a5 */ /* 0x000fe4000f8e023f */
[----:B--2---:R-:W-:Y:S02]  /*43d0*/  UPRMT UR22, UR14, 0x654, UR22 ;  /* 0x000006540e167896 */ /* 0x004fe40008000016 */
[----:B------:R-:W-:-:S04]  /*43e0*/  USHF.R.U32.HI UR6, URZ, 0x1f, UR7 ;  /* 0x0000001f3f067899 */ /* 0x000fc80008011607 */
[----:B------:R-:W-:-:S03]  /*43f0*/  ULEA.HI.SX32 UR6, UR7, UR6, 0x1c ;  /* 0x0000000607067291 */ /* 0x000fc6000f8fe23f */
[----:B------:R-:W-:Y:S01]  /*4400*/  SYNCS.ARRIVE.TRANS64.RED.A1T0 RZ, [UR22], RZ ;  /* 0x000000ffffff79a7 */ /* 0x000fe20008100416 */
[----:B------:R-:W-:-:S04]  /*4410*/  UISETP.LT.AND UP0, UPT, UR45, UR6, UPT ;  /* 0x000000062d00728c */ /* 0x000fc8000bf01270 */
[----:B------:R-:W-:-:S04]  /*4420*/  USEL UR25, UR45, UR6, !UP0 ;  /* 0x000000062d197287 */ /* 0x000fc8000c000000 */
[----:B------:R-:W-:-:S06]  /*4430*/  UISETP.GE.AND UP0, UPT, UR26, UR25, UPT ;  /* 0x000000191a00728c */ /* 0x000fcc000bf06270 */
[----:B------:R-:W-:-:S13]  /*4440*/  PLOP3.LUT P1, PT, PT, PT, UP0, 0x80, 0x0 ;  /* 0x000000000000781c */ /* 0x000fda0003f2f008 */
[----:B------:R-:W-:Y:S05]  /*4450*/  @!P1 BRA `(.L_x_4928) ;  /* 0x0000002800bc9947 */ /* 0x000fea0003800000 */
[----:B01----:R-:W-:Y:S01]  /*4460*/  IMAD.MOV.U32 R9, RZ, RZ, R6 ;  /* 0x000000ffff097224 */ /* 0x003fe200078e0006 */
[----:B------:R-:W-:Y:S01]  /*4470*/  ULDC UR22, c[0x0][0x9d8] ;  /* 0x0002760000167ab9 */ /* 0x000fe20000000800 */
[----:B------:R-:W-:Y:S01]  /*4480*/  IMAD.MOV.U32 R8, RZ, RZ, R5 ;  /* 0x000000ffff087224 */ /* 0x000fe200078e0005 */
[----:B------:R-:W-:-:S06]  /*4490*/  ULDC UR27, c[0x0][0x988] ;  /* 0x00026200001b7ab9 */ /* 0x000fcc0000000800 */
.L_x_4939:
[----:B------:R-:W-:-:S04]  /*44a0*/  UIADD3 UR37, UR37, 0x1, URZ ;  /* 0x0000000125257890 */ /* 0x000fc8000fffe03f */
[----:B------:R-:W-:-:S04]  /*44b0*/  UISETP.NE.AND UP0, UPT, UR37, 0x2, UPT ;  /* 0x000000022500788c */ /* 0x000fc8000bf05270 */
[----:B------:R-:W-:Y:S02]  /*44c0*/  USEL UR6, URZ, 0x1, UP0 ;  /* 0x000000013f067887 */ /* 0x000fe40008000000 */
[----:B------:R-:W-:Y:S02]  /*44d0*/  USEL UR37, UR37, URZ, UP0 ;  /* 0x0000003f25257287 */ /* 0x000fe40008000000 */
[----:B------:R-:W-:Y:S01]  /*44e0*/  ULOP3.LUT UR36, UR36, UR6, URZ, 0x3c, !UPT ;  /* 0x0000000624247292 */ /* 0x000fe2000f8e3c3f */
[----:B------:R-:W-:Y:S11]  /*44f0*/  @!P0 BRA `(.L_x_4929) ;  /* 0x0000000000048947 */ /* 0x000ff60003800000 */
[----:B------:R-:W-:Y:S01]  /*4500*/  BPT.TRAP 0x1 ;  /* 0x000000040000795c */ /* 0x000fe20000300000 */
.L_x_4929:
        /* <DEDUP_REMOVED lines=9> */
.L_x_4930:
[----:B-1----:R-:W-:Y:S05]  /*45a0*/  @P1 BRA `(.L_x_4931) ;  /* 0x0000000000081947 */ /* 0x002fea0003800000 */
[----:B------:R-:W1:Y:S02]  /*45b0*/  SYNCS.PHASECHK.TRANS64.TRYWAIT P1, [UR23+0x22830], R7 ;  /* 0x02283007ff0075a7 */ /* 0x000e640008020157 */
[----:B-1----:R-:W-:Y:S05]  /*45c0*/  @!P1 BRA `(.L_x_4932) ;  /* 0x0000010000909947 */ /* 0x002fea0003800000 */
.L_x_4931:
        /* <DEDUP_REMOVED lines=26> */
.L_x_4933:
[----:B------:R-:W-:Y:S01]  /*4770*/  UISETP.NE.AND UP0, UPT, UR50, URZ, UPT ;  /* 0x0000003f3200728c */ /* 0x000fe2000bf05270 */
[----:B------:R-:W-:Y:S01]  /*4780*/  FMUL.FTZ R14, R161, UR22 ;  /* 0x00000016a10e7c20 */ /* 0x000fe20008410000 */
[----:B------:R-:W-:Y:S02]  /*4790*/  VIADD R161, R16, UR42 ;  /* 0x0000002a10a17c36 */ /* 0x000fe40008000000 */
[----:B------:R-:W-:Y:S01]  /*47a0*/  FMUL.FTZ R6, R153, UR22 ;  /* 0x0000001699067c20 */ /* 0x000fe20008410000 */
[----:B------:R-:W-:Y:S01]  /*47b0*/  FMUL.FTZ R15, R164, UR22 ;  /* 0x00000016a40f7c20 */ /* 0x000fe20008410000 */
[----:B------:R-:W-:Y:S01]  /*47c0*/  UIMAD UR6, UR26, -0x60, URZ ;  /* 0xffffffa01a0678a4 */ /* 0x000fe2000f8e023f */
[----:B------:R-:W-:Y:S01]  /*47d0*/  PLOP3.LUT P1, PT, PT, PT, UP0, 0x80, 0x0 ;  /* 0x000000000000781c */ /* 0x000fe20003f2f008 */
[----:B------:R-:W-:Y:S01]  /*47e0*/  FMUL.FTZ R11, R156, UR22 ;  /* 0x000000169c0b7c20 */ /* 0x000fe20008410000 */
[----:B------:R-:W-:Y:S01]  /*47f0*/  PLOP3.LUT P2, PT, PT, PT, UP0, 0x80, 0x0 ;  /* 0x000000000000781c */ /* 0x000fe20003f4f008 */
[----:B------:R-:W-:Y:S01]  /*4800*/  FMUL.FTZ R5, R152, UR22 ;  /* 0x0000001698057c20 */ /* 0x000fe20008410000 */
[----:B------:R-:W-:Y:S01]  /*4810*/  FMUL.FTZ R13, R160, UR22 ;  /* 0x00000016a00d7c20 */ /* 0x000fe20008410000 */
[----:B------:R-:W-:Y:S01]  /*4820*/  @UP0 ULDC UR7, c[0x0][0x44c] ;  /* 0x0001130000070ab9 */ /* 0x000fe20000000800 */
[----:B------:R-:W-:-:S02]  /*4830*/  IMAD.U32 R156, RZ, RZ, UR6 ;  /* 0x00000006ff9c7e24 */ /* 0x000fc4000f8e00ff */
[----:B------:R-:W-:Y:S01]  /*4840*/  FMUL.FTZ R12, R157, UR22 ;  /* 0x000000169d0c7c20 */ /* 0x000fe20008410000 */
[----:B------:R-:W-:Y:S01]  /*4850*/  IMAD.U32 R157, RZ, RZ, UR49 ;  /* 0x00000031ff9d7e24 */ /* 0x000fe2000f8e00ff */
[----:B------:R-:W2:Y:S01]  /*4860*/  MUFU.TANH R5, R5 ;  /* 0x0000000500057308 */ /* 0x000ea20000002400 */
[----:B------:R-:W-:Y:S01]  /*4870*/  FMUL.FTZ R10, R154, UR22 ;  /* 0x000000169a0a7c20 */ /* 0x000fe20008410000 */
[----:B------:R-:W-:Y:S01]  /*4880*/  IADD3 R156, -R2, 0x1, R156 ;  /* 0x00000001029c7810 */ /* 0x000fe20007ffe19c */
[----:B------:R-:W-:Y:S01]  /*4890*/  FMUL.FTZ R154, R173, UR22 ;  /* 0x00000016ad9a7c20 */ /* 0x000fe20008410000 */
[----:B------:R-:W-:Y:S01]  /*48a0*/  @P1 IMAD.HI.U32 R153, R161, UR7, RZ ;  /* 0x00000007a1991c27 */ /* 0x000fe2000f8e00ff */
[----:B------:R-:W-:Y:S01]  /*48b0*/  @UP0 ULDC UR7, c[0x0][0x450] ;  /* 0x0001140000070ab9 */ /* 0x000fe20000000800 */
[----:B------:R-:W-:Y:S02]  /*48c0*/  IADD3 R156, -R157, UR48, R156 ;  /* 0x000000309d9c7c10 */ /* 0x000fe4000fffe19c */
[----:B------:R-:W-:Y:S01]  /*48d0*/  FMUL.FTZ R155, R155, UR22 ;  /* 0x000000169b9b7c20 */ /* 0x000fe20008410000 */
[----:B------:R-:W3:Y:S01]  /*48e0*/  MUFU.TANH R13, R13 ;  /* 0x0000000d000d7308 */ /* 0x000ee20000002400 */
[----:B------:R-:W-:Y:S01]  /*48f0*/  @P2 SHF.R.U32.HI R161, RZ, UR7, R153 ;  /* 0x00000007ffa12c19 */ /* 0x000fe20008011699 */
[----:B------:R-:W-:Y:S01]  /*4900*/  FMUL.FTZ R153, R172, UR22 ;  /* 0x00000016ac997c20 */ /* 0x000fe20008410000 */
[----:B------:R-:W-:Y:S01]  /*4910*/  FMUL.FTZ R158, R158, UR22 ;  /* 0x000000169e9e7c20 */ /* 0x000fe20008410000 */
[----:B------:R-:W-:Y:S01]  /*4920*/  FMUL.FTZ R157, R176, UR22 ;  /* 0x00000016b09d7c20 */ /* 0x000fe20008410000 */
[----:B------:R-:W-:Y:S01]  /*4930*/  FMUL.FTZ R159, R159, UR22 ;  /* 0x000000169f9f7c20 */ /* 0x000fe20008410000 */
[----:B------:R-:W4:Y:S01]  /*4940*/  SHFL.IDX PT, R164, R161, RZ, 0x1c1f ;  /* 0x001c1fffa1a47589 */ /* 0x000f2200000e0000 */
[----:B------:R-:W-:Y:S01]  /*4950*/  FMUL.FTZ R162, R162, UR22 ;  /* 0x00000016a2a27c20 */ /* 0x000fe20008410000 */
[----:B------:R-:W5:Y:S01]  /*4960*/  MUFU.TANH R14, R14 ;  /* 0x0000000e000e7308 */ /* 0x000f620000002400 */
[----:B------:R-:W-:Y:S01]  /*4970*/  FMUL.FTZ R163, R163, UR22 ;  /* 0x00000016a3a37c20 */ /* 0x000fe20008410000 */
[----:B------:R-:W0:Y:S01]  /*4980*/  SHFL.IDX PT, R172, R161, 0x1, 0x1c1f ;  /* 0x003c1f00a1ac7f89 */ /* 0x000e2200000e0000 */
        /* <DEDUP_REMOVED lines=19> */
[----:B----4-:R-:W-:-:S02]  /*4ac0*/  IMAD.IADD R164, R156, 0x1, R164 ;  /* 0x000000019ca47824 */ /* 0x010fc400078e02a4 */
[----:B------:R-:W-:Y:S01]  /*4ad0*/  FMUL.FTZ R191, R191, UR22 ;  /* 0x00000016bfbf7c20 */ /* 0x000fe20008410000 */
[----:B------:R-:W4:Y:S01]  /*4ae0*/  MUFU.TANH R10, R10 ;  /* 0x0000000a000a7308 */ /* 0x000f220000002400 */
[----:B------:R-:W-:Y:S01]  /*4af0*/  FMUL.FTZ R152, R169, UR22 ;  /* 0x00000016a9987c20 */ /* 0x000fe20008410000 */
[----:B0-----:R-:W-:Y:S01]  /*4b00*/  IMAD.IADD R172, R156, 0x1, R172 ;  /* 0x000000019cac7824 */ /* 0x001fe200078e02ac */
[C---:B------:R-:W-:Y:S01]  /*4b10*/  ISETP.GT.AND P5, PT, R164.reuse, RZ, PT ;  /* 0x000000ffa400720c */ /* 0x040fe20003fa4270 */
[----:B------:R-:W-:Y:S01]  /*4b20*/  FMUL.FTZ R169, R181, UR22 ;  /* 0x00000016b5a97c20 */ /* 0x000fe20008410000 */
[----:B------:R-:W-:Y:S01]  /*4b30*/  ISETP.GT.AND P1, PT, R164, 0x10, PT ;  /* 0x00000010a400780c */ /* 0x000fe20003f24270 */
[----:B------:R-:W-:Y:S01]  /*4b40*/  FMUL.FTZ R194, R194, UR22 ;  /* 0x00000016c2c27c20 */ /* 0x000fe20008410000 */
[----:B------:R-:W-:Y:S01]  /*4b50*/  ISETP.GT.AND P6, PT, R164, 0x11, PT ;  /* 0x00000011a400780c */ /* 0x000fe20003fc4270 */
[----:B------:R-:W-:Y:S01]  /*4b60*/  MUFU.TANH R156, R162 ;  /* 0x000000a2009c7308 */ /* 0x000fe20000002400 */
[----:B--2---:R-:W-:Y:S01]  /*4b70*/  FSEL R161, R5, -INF , P5 ;  /* 0xff80000005a17808 */ /* 0x004fe20002800000 */
[----:B------:R-:W-:Y:S01]  /*4b80*/  FMUL.FTZ R195, R195, UR22 ;  /* 0x00000016c3c37c20 */ /* 0x000fe20008410000 */
[----:B---3--:R-:W-:Y:S01]  /*4b90*/  FSEL R13, R13, -INF , P1 ;  /* 0xff8000000d0d7808 */ /* 0x008fe20000800000 */
[----:B------:R-:W-:Y:S01]  /*4ba0*/  FMUL.FTZ R198, R198, UR22 ;  /* 0x00000016c6c67c20 */ /* 0x000fe20008410000 */
[----:B------:R-:W-:Y:S01]  /*4bb0*/  ISETP.GT.AND P1, PT, R164, 0x28, PT ;  /* 0x00000028a400780c */ /* 0x000fe20003f24270 */
[----:B------:R-:W-:Y:S01]  /*4bc0*/  FMUL.FTZ R173, R184, UR22 ;  /* 0x00000016b8ad7c20 */ /* 0x000fe20008410000 */
[----:B-----5:R-:W-:Y:S01]  /*4bd0*/  FSEL R14, R14, -INF , P6 ;  /* 0xff8000000e0e7808 */ /* 0x020fe20003000000 */
[----:B------:R-:W0:Y:S01]  /*4be0*/  MUFU.TANH R5, R155 ;  /* 0x0000009b00057308 */ /* 0x000e220000002400 */
[----:B------:R-:W-:Y:S01]  /*4bf0*/  ISETP.GT.AND P6, PT, R164, 0x29, PT ;  /* 0x00000029a400780c */ /* 0x000fe20003fc4270 */
[----:B------:R-:W-:Y:S01]  /*4c00*/  FMUL.FTZ R199, R199, UR22 ;  /* 0x00000016c7c77c20 */ /* 0x000fe20008410000 */
[----:B-1----:R-:W-:Y:S01]  /*4c10*/  FSEL R176, R153, -INF , P1 ;  /* 0xff80000099b07808 */ /* 0x002fe20000800000 */
[----:B------:R-:W-:Y:S01]  /*4c20*/  UMOV UR10, UR27 ;  /* 0x0000001b000a7c82 */ /* 0x000fe20008000000 */
[----:B------:R-:W-:Y:S01]  /*4c30*/  FSEL R154, R154, -INF , P6 ;  /* 0xff8000009a9a7808 */ /* 0x000fe20003000000 */
[----:B------:R-:W-:Y:S01]  /*4c40*/  FMUL.FTZ R185, R185, UR22 ;  /* 0x00000016b9b97c20 */ /* 0x000fe20008410000 */
[----:B------:R-:W-:Y:S01]  /*4c50*/  ISETP.GT.AND P6, PT, R172, RZ, PT ;  /* 0x000000ffac00720c */ /* 0x000fe20003fc4270 */
[----:B------:R-:W1:Y:S01]  /*4c60*/  MUFU.TANH R153, R158 ;  /* 0x0000009e00997308 */ /* 0x000e620000002400 */
[----:B------:R-:W-:Y:S01]  /*4c70*/  ISETP.GT.AND P4, PT, R164, 0x1, PT ;  /* 0x00000001a400780c */ /* 0x000fe20003f84270 */
[----:B------:R-:W-:Y:S01]  /*4c80*/  FMUL.FTZ R188, R188, UR22 ;  /* 0x00000016bcbc7c20 */ /* 0x000fe20008410000 */
[----:B----4-:R-:W-:Y:S01]  /*4c90*/  FSEL R10, R10, -INF , P6 ;  /* 0xff8000000a0a7808 */ /* 0x010fe20003000000 */
        /* <DEDUP_REMOVED lines=8> */
[----:B------:R-:W-:Y:S01]  /*4d20*/  UIADD3 UR6, UR23, 0x22840, URZ ;  /* 0x0002284017067890 */ /* 0x000fe2000fffe03f */
[----:B------:R-:W-:-:S02]  /*4d30*/  ISETP.GT.AND P2, PT, R164, 0x9, PT ;  /* 0x00000009a400780c */ /* 0x000fc40003f44270 */
[----:B------:R-:W-:Y:S01]  /*4d40*/  ISETP.GT.AND P5, PT, R164, 0x18, PT ;  /* 0x00000018a400780c */ /* 0x000fe20003fa4270 */
[----:B------:R-:W0:Y:S01]  /*4d50*/  MUFU.TANH R158, R163 ;  /* 0x000000a3009e7308 */ /* 0x000e220000002400 */
[----:B-1----:R-:W-:Y:S01]  /*4d60*/  FSEL R153, R153, -INF , P6 ;  /* 0xff80000099997808 */ /* 0x002fe20003000000 */
[----:B------:R-:W-:Y:S01]  /*4d70*/  UPRMT UR6, UR24, 0x654, UR6 ;  /* 0x0000065418067896 */ /* 0x000fe20008000006 */
[----:B------:R-:W-:Y:S02]  /*4d80*/  ISETP.GT.AND P6, PT, R172, 0x9, PT ;  /* 0x00000009ac00780c */ /* 0x000fe40003fc4270 */
[----:B------:R-:W-:-:S03]  /*4d90*/  ISETP.GT.AND P1, PT, R164, 0x40, PT ;  /* 0x00000040a400780c */ /* 0x000fc60003f24270 */
[----:B------:R-:W1:Y:S01]  /*4da0*/  MUFU.TANH R6, R6 ;  /* 0x0000000600067308 */ /* 0x000e620000002400 */
[----:B--2---:R-:W-:Y:S02]  /*4db0*/  FSEL R155, R155, -INF , P6 ;  /* 0xff8000009b9b7808 */ /* 0x004fe40003000000 */
[----:B------:R-:W-:Y:S01]  /*4dc0*/  ISETP.GT.AND P6, PT, R172, 0x10, PT ;  /* 0x00000010ac00780c */ /* 0x000fe20003fc4270 */
[----:B------:R-:W-:Y:S03]  /*4dd0*/  SYNCS.ARRIVE.TRANS64.RED.A1T0 RZ, [UR6], RZ ;  /* 0x000000ffffff79a7 */ /* 0x000fe60008100406 */
[----:B------:R-:W-:Y:S01]  /*4de0*/  FSEL R156, R156, -INF , P6 ;  /* 0xff8000009c9c7808 */ /* 0x000fe20003000000 */
[----:B------:R-:W2:Y:S01]  /*4df0*/  MUFU.TANH R159, R166 ;  /* 0x000000a6009f7308 */ /* 0x000ea20000002400 */
[----:B------:R-:W-:-:S04]  /*4e00*/  ISETP.GT.AND P6, PT, R172, 0x11, PT ;  /* 0x00000011ac00780c */ /* 0x000fc80003fc4270 */
[----:B0-----:R-:W-:Y:S02]  /*4e10*/  FSEL R158, R158, -INF , P6 ;  /* 0xff8000009e9e7808 */ /* 0x001fe40003000000 */
[----:B------:R-:W-:Y:S01]  /*4e20*/  ISETP.GT.AND P6, PT, R172, 0x18, PT ;  /* 0x00000018ac00780c */ /* 0x000fe20003fc4270 */
[----:B------:R-:W0:Y:S01]  /*4e30*/  MUFU.TANH R162, R167 ;  /* 0x000000a700a27308 */ /* 0x000e220000002400 */
[----:B-1----:R-:W-:Y:S02]  /*4e40*/  FSEL R165, R6, -INF , P4 ;  /* 0xff80000006a57808 */ /* 0x002fe40002000000 */
[----:B------:R-:W-:Y:S02]  /*4e50*/  FMNMX.FTZ R6, R10, R9, !PT ;  /* 0x000000090a067209 */ /* 0x000fe40007810000 */
[----:B------:R-:W-:Y:S02]  /*4e60*/  ISETP.GT.AND P4, PT, R164, 0x19, PT ;  /* 0x00000019a400780c */ /* 0x000fe40003f84270 */
[----:B------:R-:W-:Y:S01]  /*4e70*/  FMNMX.FTZ R6, R5, R6, !PT ;  /* 0x0000000605067209 */ /* 0x000fe20007810000 */
[----:B------:R-:W1:Y:S01]  /*4e80*/  MUFU.TANH R163, R170 ;  /* 0x000000aa00a37308 */ /* 0x000e620000002400 */
[----:B--2---:R-:W-:-:S02]  /*4e90*/  FSEL R159, R159, -INF , P6 ;  /* 0xff8000009f9f7808 */ /* 0x004fc40003000000 */
        /* <DEDUP_REMOVED lines=21> */
[C---:B------:R-:W-:Y:S02]  /*4ff0*/  ISETP.GT.AND P6, PT, R172.reuse, 0x30, PT ;  /* 0x00000030ac00780c */ /* 0x040fe40003fc4270 */
[----:B------:R-:W-:Y:S01]  /*5000*/  FMNMX.FTZ R6, R163, R6, !PT ;  /* 0x00000006a3067209 */ /* 0x000fe20007810000 */
[----:B------:R-:W1:Y:S01]  /*5010*/  MUFU.TANH R175, R182 ;  /* 0x000000b600af7308 */ /* 0x000e620000002400 */
[----:B--2---:R-:W-:Y:S02]  /*5020*/  FSEL R171, R171, -INF , P6 ;  /* 0xff800000abab7808 */ /* 0x004fe40003000000 */
[----:B------:R-:W-:-:S02]  /*5030*/  ISETP.GT.AND P6, PT, R172, 0x31, PT ;  /* 0x00000031ac00780c */ /* 0x000fc40003fc4270 */
        /* <DEDUP_REMOVED lines=11> */
[----:B------:R-:W-:Y:S02]  /*50f0*/  FMNMX.FTZ R6, R171, R6, !PT ;  /* 0x00000006ab067209 */ /* 0x000fe40007810000 */
[----:B------:R-:W-:Y:S02]  /*5100*/  ISETP.GT.AND P6, PT, R172, 0x40, PT ;  /* 0x00000040ac00780c */ /* 0x000fe40003fc4270 */
        /* <DEDUP_REMOVED lines=15> */
[----:B------:R-:W-:Y:S02]  /*5200*/  FMNMX.FTZ R6, R179, R6, !PT ;  /* 0x00000006b3067209 */ /* 0x000fe40007810000 */
[----:B------:R-:W-:Y:S02]  /*5210*/  ISETP.GT.AND P6, PT, R172, 0x50, PT ;  /* 0x00000050ac00780c */ /* 0x000fe40003fc4270 */
[----:B------:R-:W-:Y:S01]  /*5220*/  FMNMX.FTZ R6, R180, R6, !PT ;  /* 0x00000006b4067209 */ /* 0x000fe20007810000 */
[----:B------:R-:W0:Y:S01]  /*5230*/  MUFU.TANH R184, R198 ;  /* 0x000000c600b87308 */ /* 0x000e220000002400 */
[----:B-1----:R-:W-:Y:S02]  /*5240*/  FSEL R182, R182, -INF , P6 ;  /* 0xff800000b6b67808 */ /* 0x002fe40003000000 */
[----:B------:R-:W-:-:S02]  /*5250*/  ISETP.GT.AND P6, PT, R172, 0x51, PT ;  /* 0x00000051ac00780c */ /* 0x000fc40003fc4270 */
        /* <DEDUP_REMOVED lines=11> */
[----:B------:R-:W-:-:S04]  /*5310*/  FMNMX.FTZ R6, R184, R6, !PT ;  /* 0x00000006b8067209 */ /* 0x000fc80007810000 */
[----:B------:R-:W-:Y:S01]  /*5320*/  FMNMX.FTZ R6, R172, R6, !PT ;  /* 0x00000006ac067209 */ /* 0x000fe20007810000 */
[----:B------:R-:W1:Y:S01]  /*5330*/  MUFU.TANH R15, R15 ;  /* 0x0000000f000f7308 */ /* 0x000e620000002400 */
[----:B--2---:R-:W-:Y:S02]  /*5340*/  FSEL R11, R11, -INF , P3 ;  /* 0xff8000000b0b7808 */ /* 0x004fe40001800000 */
[----:B------:R-:W-:Y:S01]  /*5350*/  ISETP.GT.AND P3, PT, R164, 0x20, PT ;  /* 0x00000020a400780c */ /* 0x000fe20003f64270 */
[----:B------:R-:W2:Y:S04]  /*5360*/  SHFL.BFLY PT, R186, R6, 0x2, 0x1f ;  /* 0x0c401f0006ba7f89 */ /* 0x000ea800000e0000 */
[----:B------:R-:W3:Y:S01]  /*5370*/  MUFU.TANH R20, R20 ;  /* 0x0000001400147308 */ /* 0x000ee20000002400 */
[----:B0-----:R-:W-:-:S02]  /*5380*/  FSEL R12, R12, -INF , P2 ;  /* 0xff8000000c0c7808 */ /* 0x001fc40001000000 */
[----:B------:R-:W-:-:S05]  /*5390*/  ISETP.GT.AND P2, PT, R164, 0x21, PT ;  /* 0x00000021a400780c */ /* 0x000fca0003f44270 */
[----:B------:R-:W0:Y:S01]  /*53a0*/  MUFU.TANH R21, R21 ;  /* 0x0000001500157308 */ /* 0x000e220000002400 */
[----:B-1----:R-:W-:Y:S02]  /*53b0*/  FSEL R15, R15, -INF , P5 ;  /* 0xff8000000f0f7808 */ /* 0x002fe40002800000 */
[----:B------:R-:W-:-:S05]  /*53c0*/  ISETP.GT.AND P5, PT, R164, 0x30, PT ;  /* 0x00000030a400780c */ /* 0x000fca0003fa4270 */
[----:B------:R-:W1:Y:S01]  /*53d0*/  MUFU.TANH R152, R152 ;  /* 0x0000009800987308 */ /* 0x000e620000002400 */
[----:B---3--:R-:W-:Y:S02]  /*53e0*/  FSEL R20, R20, -INF , P4 ;  /* 0xff80000014147808 */ /* 0x008fe40002000000 */
[----:B------:R-:W-:Y:S02]  /*53f0*/  ISETP.GT.AND P4, PT, R164, 0x31, PT ;  /* 0x00000031a400780c */ /* 0x000fe40003f84270 */
[----:B--2---:R-:W-:-:S03]  /*5400*/  FMNMX.FTZ R6, R6, R186, !PT ;  /* 0x000000ba06067209 */ /* 0x004fc60007810000 */
[----:B------:R-:W2:Y:S01]  /*5410*/  MUFU.TANH R157, R157 ;  /* 0x0000009d009d7308 */ /* 0x000ea20000002400 */
[----:B0-----:R-:W-:Y:S01]  /*5420*/  FSEL R21, R21, -INF , P3 ;  /* 0xff80000015157808 */ /* 0x001fe20001800000 */
[----:B------:R-:W0:Y:S01]  /*5430*/  SHFL.BFLY PT, R186, R6, 0x1, 0x1f ;  /* 0x0c201f0006ba7f89 */ /* 0x000e2200000e0000 */
[----:B------:R-:W-:-:S05]  /*5440*/  ISETP.GT.AND P3, PT, R164, 0x38, PT ;  /* 0x00000038a400780c */ /* 0x000fca0003f64270 */
[----:B------:R-:W3:Y:S01]  /*5450*/  MUFU.TANH R160, R160 ;  /* 0x000000a000a07308 */ /* 0x000ee20000002400 */
[----:B-1----:R-:W-:Y:S02]  /*5460*/  FSEL R152, R152, -INF , P2 ;  /* 0xff80000098987808 */ /* 0x002fe40001000000 */
[----:B------:R-:W-:-:S05]  /*5470*/  ISETP.GT.AND P2, PT, R164, 0x39, PT ;  /* 0x00000039a400780c */ /* 0x000fca0003f44270 */
[----:B------:R-:W1:Y:S01]  /*5480*/  MUFU.TANH R168, R168 ;  /* 0x000000a800a87308 */ /* 0x000e620000002400 */
[----:B--2---:R-:W-:Y:S02]  /*5490*/  FSEL R157, R157, -INF , P5 ;  /* 0xff8000009d9d7808 */ /* 0x004fe40002800000 */
[----:B------:R-:W-:-:S05]  /*54a0*/  ISETP.GT.AND P5, PT, R164, 0x49, PT ;  /* 0x00000049a400780c */ /* 0x000fca0003fa4270 */
[----:B------:R-:W2:Y:S01]  /*54b0*/  MUFU.TANH R169, R169 ;  /* 0x000000a900a97308 */ /* 0x000ea20000002400 */
[----:B---3--:R-:W-:Y:S02]  /*54c0*/  FSEL R160, R160, -INF , P4 ;  /* 0xff800000a0a07808 */ /* 0x008fe40002000000 */
[----:B0-----:R-:W-:Y:S02]  /*54d0*/  FMNMX.FTZ R6, R6, R186, !PT ;  /* 0x000000ba06067209 */ /* 0x001fe40007810000 */
[----:B------:R-:W-:Y:S02]  /*54e0*/  ISETP.GT.AND P4, PT, R164, 0x50, PT ;  /* 0x00000050a400780c */ /* 0x000fe40003f84270 */
[C---:B------:R-:W-:Y:S01]  /*54f0*/  FSETP.NEU.FTZ.AND P6, PT, R6.reuse, -INF , PT ;  /* 0xff8000000600780b */ /* 0x040fe20003fdd000 */
[----:B------:R-:W-:Y:S01]  /*5500*/  FMUL.FTZ R187, R6, UR10 ;  /* 0x0000000a06bb7c20 */ /* 0x000fe20008410000 */
[----:B------:R-:W0:Y:S01]  /*5510*/  MUFU.TANH R173, R173 ;  /* 0x000000ad00ad7308 */ /* 0x000e220000002400 */
[----:B-1----:R-:W-:-:S02]  /*5520*/  FSEL R168, R168, -INF , P3 ;  /* 0xff800000a8a87808 */ /* 0x002fc40001800000 */
[----:B------:R-:W-:Y:S02]  /*5530*/  FSEL R186, R6, RZ, P6 ;  /* 0x000000ff06ba7208 */ /* 0x000fe40003000000 */
[----:B------:R-:W-:Y:S02]  /*5540*/  FSEL R187, R187, RZ, P6 ;  /* 0x000000ffbbbb7208 */ /* 0x000fe40003000000 */
[----:B------:R-:W-:Y:S01]  /*5550*/  ISETP.GT.AND P6, PT, R164, 0x41, PT ;  /* 0x00000041a400780c */ /* 0x000fe20003fc4270 */
[----:B------:R-:W-:Y:S01]  /*5560*/  FADD.FTZ R186, -R186, R9 ;  /* 0x00000009baba7221 */ /* 0x000fe20000010100 */
[----:B--2---:R-:W-:Y:S01]  /*5570*/  FSEL R169, R169, -INF , P2 ;  /* 0xff800000a9a97808 */ /* 0x004fe20001000000 */
[--C-:B------:R-:W-:Y:S01]  /*5580*/  FFMA.FTZ R10, R10, UR10, -R187.reuse ;  /* 0x0000000a0a0a7c23 */ /* 0x100fe200080108bb */
[----:B------:R1:W2:Y:S01]  /*5590*/  MUFU.TANH R9, R185 ;  /* 0x000000b900097308 */ /* 0x0002a20000002400 */
        /* <DEDUP_REMOVED lines=8> */
[--C-:B-1----:R-:W-:Y:S01]  /*5620*/  FFMA.FTZ R185, R153, UR10, -R187.reuse ;  /* 0x0000000a99b97c23 */ /* 0x102fe200080108bb */
        /* <DEDUP_REMOVED lines=15> */
[----:B-1----:R-:W-:Y:S01]  /*5720*/  FMUL.FTZ R10, R186, UR10 ;  /* 0x0000000aba0a7c20 */ /* 0x002fe20008410000 */
[--C-:B------:R-:W-:Y:S01]  /*5730*/  FFMA.FTZ R184, R184, UR10, -R187.reuse ;  /* 0x0000000ab8b87c23 */ /* 0x100fe200080108bb */
[----:B------:R-:W-:Y:S01]  /*5740*/  FFMA.FTZ R172, R172, UR10, -R187 ;  /* 0x0000000aacac7c23 */ /* 0x000fe200080108bb */
[----:B------:R-:W-:Y:S01]  /*5750*/  FMUL.FTZ R187, R193, UR22 ;  /* 0x00000016c1bb7c20 */ /* 0x000fe20008410000 */
[----:B0-----:R-:W-:-:S02]  /*5760*/  FSEL R173, R173, -INF , P1 ;  /* 0xff800000adad7808 */ /* 0x001fc40000800000 */
[----:B--2---:R-:W-:Y:S01]  /*5770*/  FSEL R9, R9, -INF , P6 ;  /* 0xff80000009097808 */ /* 0x004fe20003000000 */
[----:B------:R-:W0:Y:S01]  /*5780*/  MUFU.EX2 R10, R10 ;  /* 0x0000000a000a7308 */ /* 0x000e220000000800 */
[C---:B------:R-:W-:Y:S02]  /*5790*/  ISETP.GT.AND P6, PT, R164.reuse, 0x48, PT ;  /* 0x00000048a400780c */ /* 0x040fe40003fc4270 */
[C---:B------:R-:W-:Y:S02]  /*57a0*/  ISETP.GT.AND P3, PT, R164.reuse, 0x51, PT ;  /* 0x00000051a400780c */ /* 0x040fe40003f64270 */
[C---:B------:R-:W-:Y:S02]  /*57b0*/  ISETP.GT.AND P2, PT, R164.reuse, 0x58, PT ;  /* 0x00000058a400780c */ /* 0x040fe40003f44270 */
[----:B------:R-:W-:Y:S01]  /*57c0*/  ISETP.GT.AND P1, PT, R164, 0x59, PT ;  /* 0x00000059a400780c */ /* 0x000fe20003f24270 */
[----:B------:R-:W1:Y:S08]  /*57d0*/  MUFU.EX2 R155, R155 ;  /* 0x0000009b009b7308 */ /* 0x000e700000000800 */
[----:B------:R-:W2:Y:S01]  /*57e0*/  MUFU.TANH R187, R187 ;  /* 0x000000bb00bb7308 */ /* 0x000ea20000002400 */
[----:B0-----:R-:W-:Y:S01]  /*57f0*/  FFMA.FTZ R4, R10, R4, R153 ;  /* 0x000000040a047223 */ /* 0x001fe20000010099 */
[----:B------:R-:W-:Y:S01]  /*5800*/  F2FP.F16.F32.PACK_AB R153, R5, R153 ;  /* 0x000000990599723e */ /* 0x000fe200000000ff */
[-C--:B------:R-:W-:Y:S01]  /*5810*/  FMUL.FTZ R26, R26, R10.reuse ;  /* 0x0000000a1a1a7220 */ /* 0x080fe20000410000 */
[----:B------:R-:W-:Y:S01]  /*5820*/  FMUL.FTZ R27, R27, R10 ;  /* 0x0000000a1b1b7220 */ /* 0x000fe20000410000 */
[----:B------:R-:W-:Y:S01]  /*5830*/  FADD.FTZ R4, R5, R4 ;  /* 0x0000000405047221 */ /* 0x000fe20000010000 */
[----:B------:R-:W-:Y:S01]  /*5840*/  FMNMX.FTZ R5, R161, R8, !PT ;  /* 0x00000008a1057209 */ /* 0x000fe20007810000 */
[-C--:B------:R-:W-:Y:S01]  /*5850*/  FMUL.FTZ R30, R30, R10.reuse ;  /* 0x0000000a1e1e7220 */ /* 0x080fe20000410000 */
[----:B------:R-:W0:Y:S01]  /*5860*/  MUFU.EX2 R156, R156 ;  /* 0x0000009c009c7308 */ /* 0x000e220000000800 */
[----:B------:R-:W-:Y:S01]  /*5870*/  FADD.FTZ R4, R185, R4 ;  /* 0x00000004b9047221 */ /* 0x000fe20000010000 */
[----:B------:R-:W-:Y:S01]  /*5880*/  FMNMX.FTZ R5, R165, R5, !PT ;  /* 0x00000005a5057209 */ /* 0x000fe20007810000 */
[-C--:B------:R-:W-:Y:S01]  /*5890*/  FMUL.FTZ R31, R31, R10.reuse ;  /* 0x0000000a1f1f7220 */ /* 0x080fe20000410000 */
[-C--:B------:R-:W-:Y:S01]  /*58a0*/  FMUL.FTZ R34, R34, R10.reuse ;  /* 0x0000000a22227220 */ /* 0x080fe20000410000 */
[----:B-1----:R-:W-:Y:S01]  /*58b0*/  FADD.FTZ R4, R155, R4 ;  /* 0x000000049b047221 */ /* 0x002fe20000010000 */
[----:B------:R-:W-:Y:S01]  /*58c0*/  FMNMX.FTZ R5, R11, R5, !PT ;  /* 0x000000050b057209 */ /* 0x000fe20007810000 */
[-C--:B------:R-:W-:Y:S01]  /*58d0*/  FMUL.FTZ R35, R35, R10.reuse ;  /* 0x0000000a23237220 */ /* 0x080fe20000410000 */
[----:B------:R-:W-:Y:S01]  /*58e0*/  F2FP.F16.F32.PACK_AB R155, R155, R185 ;  /* 0x000000b99b9b723e */ /* 0x000fe200000000ff */
[----:B------:R-:W1:Y:S01]  /*58f0*/  MUFU.EX2 R158, R158 ;  /* 0x0000009e009e7308 */ /* 0x000e620000000800 */
[----:B------:R-:W-:Y:S01]  /*5900*/  FMNMX.FTZ R5, R12, R5, !PT ;  /* 0x000000050c057209 */ /* 0x000fe20007810000 */
[-C--:B------:R-:W-:Y:S01]  /*5910*/  FMUL.FTZ R38, R38, R10.reuse ;  /* 0x0000000a26267220 */ /* 0x080fe20000410000 */
[----:B--2---:R-:W-:Y:S01]  /*5920*/  FSEL R187, R187, -INF , P3 ;  /* 0xff800000bbbb7808 */ /* 0x004fe20001800000 */
[-C--:B------:R-:W-:Y:S01]  /*5930*/  FMUL.FTZ R39, R39, R10.reuse ;  /* 0x0000000a27277220 */ /* 0x080fe20000410000 */
[----:B------:R-:W-:Y:S01]  /*5940*/  FMNMX.FTZ R5, R13, R5, !PT ;  /* 0x000000050d057209 */ /* 0x000fe20007810000 */
[-C--:B------:R-:W-:Y:S01]  /*5950*/  FMUL.FTZ R42, R42, R10.reuse ;  /* 0x0000000a2a2a7220 */ /* 0x080fe20000410000 */
[-C--:B------:R-:W-:Y:S01]  /*5960*/  FMUL.FTZ R43, R43, R10.reuse ;  /* 0x0000000a2b2b7220 */ /* 0x080fe20000410000 */
[----:B0-----:R-:W-:Y:S01]  /*5970*/  FADD.FTZ R4, R156, R4 ;  /* 0x000000049c047221 */ /* 0x001fe20000010000 */
[----:B------:R-:W-:Y:S01]  /*5980*/  FMNMX.FTZ R5, R14, R5, !PT ;  /* 0x000000050e057209 */ /* 0x000fe20007810000 */
[----:B------:R-:W-:Y:S01]  /*5990*/  MUFU.EX2 R159, R159 ;  /* 0x0000009f009f7308 */ /* 0x000fe20000000800 */
[-C--:B------:R-:W-:Y:S01]  /*59a0*/  FMUL.FTZ R46, R46, R10.reuse ;  /* 0x0000000a2e2e7220 */ /* 0x080fe20000410000 */
[-C--:B------:R-:W-:Y:S01]  /*59b0*/  FMUL.FTZ R47, R47, R10.reuse ;  /* 0x0000000a2f2f7220 */ /* 0x080fe20000410000 */
[----:B------:R-:W-:Y:S01]  /*59c0*/  FMNMX.FTZ R5, R15, R5, !PT ;  /* 0x000000050f057209 */ /* 0x000fe20007810000 */
[-C--:B------:R-:W-:Y:S01]  /*59d0*/  FMUL.FTZ R50, R50, R10.reuse ;  /* 0x0000000a32327220 */ /* 0x080fe20000410000 */
[-C--:B------:R-:W-:Y:S01]  /*59e0*/  FMUL.FTZ R51, R51, R10.reuse ;  /* 0x0000000a33337220 */ /* 0x080fe20000410000 */
[-C--:B------:R-:W-:Y:S01]  /*59f0*/  FMUL.FTZ R54, R54, R10.reuse ;  /* 0x0000000a36367220 */ /* 0x080fe20000410000 */
[----:B------:R-:W-:Y:S01]  /*5a00*/  FMNMX.FTZ R185, R20, R5, !PT ;  /* 0x0000000514b97209 */ /* 0x000fe20007810000 */
[----:B------:R-:W-:Y:S01]  /*5a10*/  MUFU.EX2 R162, R162 ;  /* 0x000000a200a27308 */ /* 0x000fe20000000800 */
[----:B-1----:R-:W-:Y:S01]  /*5a20*/  FADD.FTZ R4, R158, R4 ;  /* 0x000000049e047221 */ /* 0x002fe20000010000 */
[-C--:B------:R-:W-:Y:S01]  /*5a30*/  FMUL.FTZ R55, R55, R10.reuse ;  /* 0x0000000a37377220 */ /* 0x080fe20000410000 */
[----:B------:R-:W-:Y:S01]  /*5a40*/  FMNMX.FTZ R185, R21, R185, !PT ;  /* 0x000000b915b97209 */ /* 0x000fe20007810000 */
[-C--:B------:R-:W-:Y:S01]  /*5a50*/  FMUL.FTZ R58, R58, R10.reuse ;  /* 0x0000000a3a3a7220 */ /* 0x080fe20000410000 */
[-C--:B------:R-:W-:Y:S01]  /*5a60*/  FMUL.FTZ R59, R59, R10.reuse ;  /* 0x0000000a3b3b7220 */ /* 0x080fe20000410000 */
[-C--:B------:R-:W-:Y:S01]  /*5a70*/  FMUL.FTZ R62, R62, R10.reuse ;  /* 0x0000000a3e3e7220 */ /* 0x080fe20000410000 */
[----:B------:R-:W-:Y:S01]  /*5a80*/  FMNMX.FTZ R185, R152, R185, !PT ;  /* 0x000000b998b97209 */ /* 0x000fe20007810000 */
[----:B------:R0:W1:Y:S01]  /*5a90*/  MUFU.TANH R5, R188 ;  /* 0x000000bc00057308 */ /* 0x0000620000002400 */
        /* <DEDUP_REMOVED lines=8> */
[----:B0-----:R-:W-:Y:S01]  /*5b20*/  FMUL.FTZ R188, R189, UR22 ;  /* 0x00000016bdbc7c20 */ /* 0x001fe20008410000 */
[----:B------:R-:W-:Y:S01]  /*5b30*/  FMUL.FTZ R74, R74, R10 ;  /* 0x0000000a4a4a7220 */ /* 0x000fe20000410000 */
[----:B------:R-:W-:Y:S01]  /*5b40*/  FMNMX.FTZ R186, R157, R186, !PT ;  /* 0x000000ba9dba7209 */ /* 0x000fe20007810000 */
[-C--:B------:R-:W-:Y:S01]  /*5b50*/  FMUL.FTZ R75, R75, R10.reuse ;  /* 0x0000000a4b4b7220 */ /* 0x080fe20000410000 */
[-C--:B------:R-:W-:Y:S01]  /*5b60*/  FMUL.FTZ R78, R78, R10.reuse ;  /* 0x0000000a4e4e7220 */ /* 0x080fe20000410000 */
[----:B------:R-:W-:Y:S01]  /*5b70*/  FMUL.FTZ R79, R79, R10 ;  /* 0x0000000a4f4f7220 */ /* 0x000fe20000410000 */
[----:B------:R-:W-:Y:S01]  /*5b80*/  FMNMX.FTZ R186, R160, R186, !PT ;  /* 0x000000baa0ba7209 */ /* 0x000fe20007810000 */
[----:B------:R-:W0:Y:S01]  /*5b90*/  MUFU.TANH R188, R188 ;  /* 0x000000bc00bc7308 */ /* 0x000e220000002400 */
[----:B-1----:R-:W-:Y:S01]  /*5ba0*/  FSEL R164, R5, -INF , P6 ;  /* 0xff80000005a47808 */ /* 0x002fe20003000000 */
        /* <DEDUP_REMOVED lines=15> */
[----:B0-----:R-:W-:Y:S01]  /*5ca0*/  FSEL R188, R188, -INF , P5 ;  /* 0xff800000bcbc7808 */ /* 0x001fe20002800000 */
[-C--:B------:R-:W-:Y:S01]  /*5cb0*/  FMUL.FTZ R99, R99, R10.reuse ;  /* 0x0000000a63637220 */ /* 0x080fe20000410000 */
[----:B------:R-:W-:Y:S01]  /*5cc0*/  FMNMX.FTZ R5, R164, R5, !PT ;  /* 0x00000005a4057209 */ /* 0x000fe20007810000 */
[-C--:B------:R-:W-:Y:S01]  /*5cd0*/  FMUL.FTZ R102, R102, R10.reuse ;  /* 0x0000000a66667220 */ /* 0x080fe20000410000 */
[-C--:B------:R-:W-:Y:S01]  /*5ce0*/  FMUL.FTZ R103, R103, R10.reuse ;  /* 0x0000000a67677220 */ /* 0x080fe20000410000 */
[-C--:B------:R-:W-:Y:S01]  /*5cf0*/  FMUL.FTZ R106, R106, R10.reuse ;  /* 0x0000000a6a6a7220 */ /* 0x080fe20000410000 */
[----:B------:R-:W-:Y:S01]  /*5d00*/  FMNMX.FTZ R5, R188, R5, !PT ;  /* 0x00000005bc057209 */ /* 0x000fe20007810000 */
[----:B------:R-:W0:Y:S01]  /*5d10*/  MUFU.TANH R189, R197 ;  /* 0x000000c500bd7308 */ /* 0x000e220000002400 */
[----:B-1----:R-:W-:Y:S01]  /*5d20*/  FSEL R185, R185, -INF , P4 ;  /* 0xff800000b9b97808 */ /* 0x002fe20002000000 */
[-C--:B------:R-:W-:Y:S01]  /*5d30*/  FMUL.FTZ R107, R107, R10.reuse ;  /* 0x0000000a6b6b7220 */ /* 0x080fe20000410000 */
[-C--:B------:R-:W-:Y:S01]  /*5d40*/  FMUL.FTZ R110, R110, R10.reuse ;  /* 0x0000000a6e6e7220 */ /* 0x080fe20000410000 */
[-C--:B------:R-:W-:Y:S01]  /*5d50*/  FMUL.FTZ R111, R111, R10.reuse ;  /* 0x0000000a6f6f7220 */ /* 0x080fe20000410000 */
[----:B------:R-:W-:Y:S01]  /*5d60*/  FMNMX.FTZ R5, R185, R5, !PT ;  /* 0x00000005b9057209 */ /* 0x000fe20007810000 */
[-C--:B------:R-:W-:Y:S01]  /*5d70*/  FMUL.FTZ R114, R114, R10.reuse ;  /* 0x0000000a72727220 */ /* 0x080fe20000410000 */
[-C--:B------:R-:W-:Y:S01]  /*5d80*/  FMUL.FTZ R115, R115, R10.reuse ;  /* 0x0000000a73737220 */ /* 0x080fe20000410000 */
[----:B------:R-:W-:Y:S01]  /*5d90*/  MUFU.EX2 R166, R166 ;  /* 0x000000a600a67308 */ /* 0x000fe20000000800 */
[----:B--2---:R-:W-:Y:S01]  /*5da0*/  FSEL R186, R186, -INF , P2 ;  /* 0xff800000baba7808 */ /* 0x004fe20001000000 */
[-C--:B------:R-:W-:Y:S01]  /*5db0*/  FMUL.FTZ R118, R118, R10.reuse ;  /* 0x0000000a76767220 */ /* 0x080fe20000410000 */
[----:B------:R-:W-:Y:S01]  /*5dc0*/  FMNMX.FTZ R5, R187, R5, !PT ;  /* 0x00000005bb057209 */ /* 0x000fe20007810000 */
[-C--:B------:R-:W-:Y:S01]  /*5dd0*/  FMUL.FTZ R119, R119, R10.reuse ;  /* 0x0000000a77777220 */ /* 0x080fe20000410000 */
[-C--:B------:R-:W-:Y:S01]  /*5de0*/  FMUL.FTZ R122, R122, R10.reuse ;  /* 0x0000000a7a7a7220 */ /* 0x080fe20000410000 */
[-C--:B------:R-:W-:Y:S01]  /*5df0*/  FMUL.FTZ R123, R123, R10.reuse ;  /* 0x0000000a7b7b7220 */ /* 0x080fe20000410000 */
[----:B------:R-:W-:Y:S01]  /*5e00*/  FMNMX.FTZ R5, R186, R5, !PT ;  /* 0x00000005ba057209 */ /* 0x000fe20007810000 */
[----:B------:R-:W-:Y:S01]  /*5e10*/  MUFU.EX2 R167, R167 ;  /* 0x000000a700a77308 */ /* 0x000fe20000000800 */
[----:B0-----:R-:W-:Y:S01]  /*5e20*/  FSEL R189, R189, -INF , P1 ;  /* 0xff800000bdbd7808 */ /* 0x001fe20000800000 */
[-C--:B------:R-:W-:Y:S01]  /*5e30*/  FMUL.FTZ R126, R126, R10.reuse ;  /* 0x0000000a7e7e7220 */ /* 0x080fe20000410000 */
[-C--:B------:R-:W-:Y:S01]  /*5e40*/  FMUL.FTZ R127, R127, R10.reuse ;  /* 0x0000000a7f7f7220 */ /* 0x080fe20000410000 */
[-C--:B------:R-:W-:Y:S01]  /*5e50*/  FMUL.FTZ R130, R130, R10.reuse ;  /* 0x0000000a82827220 */ /* 0x080fe20000410000 */
[----:B------:R-:W-:Y:S01]  /*5e60*/  FMNMX.FTZ R5, R189, R5, !PT ;  /* 0x00000005bd057209 */ /* 0x000fe20007810000 */
[-C--:B------:R-:W-:Y:S01]  /*5e70*/  FMUL.FTZ R131, R131, R10.reuse ;  /* 0x0000000a83837220 */ /* 0x080fe20000410000 */
[-C--:B------:R-:W-:Y:S01]  /*5e80*/  FMUL.FTZ R134, R134, R10.reuse ;  /* 0x0000000a86867220 */ /* 0x080fe20000410000 */
[----:B------:R-:W-:Y:S01]  /*5e90*/  MUFU.EX2 R170, R170 ;  /* 0x000000aa00aa7308 */ /* 0x000fe20000000800 */
[-C--:B------:R-:W-:Y:S01]  /*5ea0*/  FMUL.FTZ R135, R135, R10.reuse ;  /* 0x0000000a87877220 */ /* 0x080fe20000410000 */
[----:B------:R-:W0:Y:S01]  /*5eb0*/  SHFL.BFLY PT, R190, R5, 0x2, 0x1f ;  /* 0x0c401f0005be7f89 */ /* 0x000e2200000e0000 */
        /* <DEDUP_REMOVED lines=8> */
[----:B------:R-:W-:-:S05]  /*5f40*/  FMUL.FTZ R151, R151, R10 ;  /* 0x0000000a97977220 */ /* 0x000fca0000410000 */
[----:B------:R-:W-:Y:S08]  /*5f50*/  MUFU.EX2 R174, R174 ;  /* 0x000000ae00ae7308 */ /* 0x000ff00000000800 */
        /* <DEDUP_REMOVED lines=8> */
[----:B------:R-:W-:-:S04]  /*5fe0*/  FSETP.NEU.FTZ.AND P1, PT, R5, -INF , PT ;  /* 0xff8000000500780b */ /* 0x000fc80003f3d000 */
[----:B------:R-:W-:-:S03]  /*5ff0*/  FSEL R190, R5, RZ, P1 ;  /* 0x000000ff05be7208 */ /* 0x000fc60000800000 */
[----:B------:R-:W-:Y:S02]  /*6000*/  MUFU.EX2 R181, R181 ;  /* 0x000000b500b57308 */ /* 0x000fe40000000800 */
[----:B------:R-:W-:Y:S01]  /*6010*/  FADD.FTZ R8, -R190, R8 ;  /* 0x00000008be087221 */ /* 0x000fe20000010100 */
[----:B------:R-:W-:-:S03]  /*6020*/  FMUL.FTZ R190, R5, UR10 ;  /* 0x0000000a05be7c20 */ /* 0x000fc60008410000 */
[----:B------:R-:W-:Y:S02]  /*6030*/  FMUL.FTZ R8, R8, UR10 ;  /* 0x0000000a08087c20 */ /* 0x000fe40008410000 */
[----:B------:R-:W-:Y:S01]  /*6040*/  MUFU.EX2 R182, R182 ;  /* 0x000000b600b67308 */ /* 0x000fe20000000800 */
[----:B------:R-:W-:-:S05]  /*6050*/  FSEL R190, R190, RZ, P1 ;  /* 0x000000ffbebe7208 */ /* 0x000fca0000800000 */
        /* <DEDUP_REMOVED lines=14> */
[----:B------:R-:W-:Y:S01]  /*6140*/  F2FP.F16.F32.PACK_AB R157, R158, R156 ;  /* 0x0000009c9e9d723e */ /* 0x000fe200000000ff */
        /* <DEDUP_REMOVED lines=12> */
[----:B0-----:R-:W-:Y:S01]  /*6210*/  FFMA.FTZ R154, R8, R3, R161 ;  /* 0x00000003089a7223 */ /* 0x001fe200000100a1 */
[--C-:B------:R-:W-:Y:S01]  /*6220*/  FFMA.FTZ R186, R186, UR10, -R190.reuse ;  /* 0x0000000ababa7c23 */ /* 0x100fe200080108be */
[----:B------:R-:W-:Y:S01]  /*6230*/  FFMA.FTZ R189, R189, UR10, -R190 ;  /* 0x0000000abdbd7c23 */ /* 0x000fe200080108be */
        /* <DEDUP_REMOVED lines=23> */
[----:B------:R-:W-:Y:S01]  /*63b0*/  FADD.FTZ R12, R159, R4 ;  /* 0x000000049f0c7221 */ /* 0x000fe20000010000 */
[----:B------:R-:W-:Y:S01]  /*63c0*/  F2FP.F16.F32.PACK_AB R159, R162, R159 ;  /* 0x0000009fa29f723e */ /* 0x000fe200000000ff */
        /* <DEDUP_REMOVED lines=37> */
[----:B0-----:R-:W-:Y:S01]  /*6620*/  F2FP.F16.F32.PACK_AB R152, R165, R161 ;  /* 0x000000a1a598723e */ /* 0x001fe200000000ff */
[-C--:B------:R-:W-:Y:S01]  /*6630*/  FMUL.FTZ R104, R104, R8.reuse ;  /* 0x0000000868687220 */ /* 0x080fe20000410000 */
[----:B------:R-:W-:Y:S01]  /*6640*/  F2FP.F16.F32.PACK_AB R161, R166, R163 ;  /* 0x000000a3a6a1723e */ /* 0x000fe200000000ff */
[-C--:B------:R-:W-:Y:S01]  /*6650*/  FMUL.FTZ R105, R105, R8.reuse ;  /* 0x0000000869697220 */ /* 0x080fe20000410000 */
[----:B------:R-:W-:Y:S01]  /*6660*/  F2FP.F16.F32.PACK_AB R165, R174, R171 ;  /* 0x000000abaea5723e */ /* 0x000fe200000000ff */
        /* <DEDUP_REMOVED lines=16> */
[----:B------:R-:W-:Y:S01]  /*6770*/  FMUL.FTZ R132, R132, R8 ;  /* 0x0000000884847220 */ /* 0x000fe20000410000 */
[----:B------:R1:W3:Y:S01]  /*6780*/  MUFU.EX2 R4, R160 ;  /* 0x000000a000047308 */ /* 0x0002e20000000800 */
[C---:B0-----:R-:W-:Y:S01]  /*6790*/  FADD.FTZ R11, R176.reuse, R11 ;  /* 0x0000000bb00b7221 */ /* 0x041fe20000010000 */
[----:B------:R-:W-:Y:S01]  /*67a0*/  F2FP.F16.F32.PACK_AB R162, R176, R192 ;  /* 0x000000c0b0a2723e */ /* 0x000fe200000000ff */
[-C--:B------:R-:W-:Y:S01]  /*67b0*/  FMUL.FTZ R133, R133, R8.reuse ;  /* 0x0000000885857220 */ /* 0x080fe20000410000 */
[-C--:B------:R-:W-:Y:S01]  /*67c0*/  FMUL.FTZ R136, R136, R8.reuse ;  /* 0x0000000888887220 */ /* 0x080fe20000410000 */
[-C--:B------:R-:W-:Y:S01]  /*67d0*/  FMUL.FTZ R137, R137, R8.reuse ;  /* 0x0000000889897220 */ /* 0x080fe20000410000 */
[-C--:B------:R-:W-:Y:S01]  /*67e0*/  FMUL.FTZ R140, R140, R8.reuse ;  /* 0x000000088c8c7220 */ /* 0x080fe20000410000 */
[-C--:B------:R-:W-:Y:S01]  /*67f0*/  FMUL.FTZ R141, R141, R8.reuse ;  /* 0x000000088d8d7220 */ /* 0x080fe20000410000 */
[----:B------:R-:W-:Y:S01]  /*6800*/  MUFU.EX2 R168, R168 ;  /* 0x000000a800a87308 */ /* 0x000fe20000000800 */
[----:B-1----:R-:W-:Y:S01]  /*6810*/  F2FP.F16.F32.PACK_AB R160, R3, R21 ;  /* 0x0000001503a0723e */ /* 0x002fe200000000ff */
[----:B------:R-:W-:Y:S01]  /*6820*/  FADD.FTZ R3, R163, R12 ;  /* 0x0000000ca3037221 */ /* 0x000fe20000010000 */
[----:B--2---:R-:W-:Y:S01]  /*6830*/  FADD.FTZ R11, R191, R11 ;  /* 0x0000000bbf0b7221 */ /* 0x004fe20000010000 */
[----:B------:R-:W-:Y:S01]  /*6840*/  F2FP.F16.F32.PACK_AB R163, R170, R167 ;  /* 0x000000a7aaa3723e */ /* 0x000fe200000000ff */
[-C--:B------:R-:W-:Y:S01]  /*6850*/  FMUL.FTZ R144, R144, R8.reuse ;  /* 0x0000000890907220 */ /* 0x080fe20000410000 */
[----:B------:R-:W-:Y:S01]  /*6860*/  FADD.FTZ R3, R166, R3 ;  /* 0x00000003a6037221 */ /* 0x000fe20000010000 */
[-C--:B------:R-:W-:Y:S01]  /*6870*/  FMUL.FTZ R145, R145, R8.reuse ;  /* 0x0000000891917220 */ /* 0x080fe20000410000 */
[----:B------:R-:W0:Y:S01]  /*6880*/  MUFU.EX2 R169, R169 ;  /* 0x000000a900a97308 */ /* 0x000e220000000800 */
[----:B---3--:R-:W-:Y:S01]  /*6890*/  FADD.FTZ R11, R4, R11 ;  /* 0x0000000b040b7221 */ /* 0x008fe20000010000 */
[----:B------:R-:W-:Y:S01]  /*68a0*/  FADD.FTZ R3, R167, R3 ;  /* 0x00000003a7037221 */ /* 0x000fe20000010000 */
[----:B------:R-:W-:Y:S01]  /*68b0*/  F2FP.F16.F32.PACK_AB R167, R177, R175 ;  /* 0x000000afb1a7723e */ /* 0x000fe200000000ff */
[-C--:B------:R-:W-:Y:S01]  /*68c0*/  FMUL.FTZ R148, R148, R8.reuse ;  /* 0x0000000894947220 */ /* 0x080fe20000410000 */
[----:B------:R-:W-:Y:S01]  /*68d0*/  FMUL.FTZ R149, R149, R8 ;  /* 0x0000000895957220 */ /* 0x000fe20000410000 */
[----:B------:R-:W-:-:S02]  /*68e0*/  FADD.FTZ R3, R170, R3 ;  /* 0x00000003aa037221 */ /* 0x000fc40000010000 */
[----:B------:R-:W-:Y:S02]  /*68f0*/  MUFU.EX2 R173, R173 ;  /* 0x000000ad00ad7308 */ /* 0x000fe40000000800 */
[----:B------:R-:W-:Y:S01]  /*6900*/  FADD.FTZ R3, R171, R3 ;  /* 0x00000003ab037221 */ /* 0x000fe20000010000 */
[----:B------:R-:W-:-:S03]  /*6910*/  F2FP.F16.F32.PACK_AB R171, R181, R180 ;  /* 0x000000b4b5ab723e */ /* 0x000fc600000000ff */
[----:B------:R-:W-:Y:S02]  /*6920*/  FADD.FTZ R3, R174, R3 ;  /* 0x00000003ae037221 */ /* 0x000fe40000010000 */
[----:B------:R-:W1:Y:S01]  /*6930*/  MUFU.EX2 R9, R9 ;  /* 0x0000000900097308 */ /* 0x000e620000000800 */
[----:B0-----:R-:W-:Y:S01]  /*6940*/  F2FP.F16.F32.PACK_AB R166, R169, R168 ;  /* 0x000000a8a9a6723e */ /* 0x001fe200000000ff */
[----:B------:R-:W-:-:S04]  /*6950*/  FADD.FTZ R12, R175, R3 ;  /* 0x00000003af0c7221 */ /* 0x000fc80000010000 */
[----:B------:R-:W-:Y:S02]  /*6960*/  FADD.FTZ R3, R177, R12 ;  /* 0x0000000cb1037221 */ /* 0x000fe40000010000 */
[----:B------:R0:W2:Y:S02]  /*6970*/  MUFU.EX2 R170, R164 ;  /* 0x000000a400aa7308 */ /* 0x0000a40000000800 */
[----:B------:R-:W-:-:S04]  /*6980*/  FADD.FTZ R12, R178, R3 ;  /* 0x00000003b20c7221 */ /* 0x000fc80000010000 */
[----:B------:R-:W-:Y:S02]  /*6990*/  FADD.FTZ R3, R179, R12 ;  /* 0x0000000cb3037221 */ /* 0x000fe40000010000 */
[----:B------:R-:W3:Y:S01]  /*69a0*/  MUFU.EX2 R188, R188 ;  /* 0x000000bc00bc7308 */ /* 0x000ee20000000800 */
[----:B0-----:R-:W-:Y:S01]  /*69b0*/  F2FP.F16.F32.PACK_AB R164, R4, R191 ;  /* 0x000000bf04a4723e */ /* 0x001fe200000000ff */
[----:B------:R-:W-:Y:S01]  /*69c0*/  FADD.FTZ R4, R168, R11 ;  /* 0x0000000ba8047221 */ /* 0x000fe20000010000 */
[----:B-1----:R-:W-:-:S03]  /*69d0*/  F2FP.F16.F32.PACK_AB R168, R9, R173 ;  /* 0x000000ad09a8723e */ /* 0x002fc600000000ff */
[----:B------:R-:W-:Y:S01]  /*69e0*/  FADD.FTZ R4, R169, R4 ;  /* 0x00000004a9047221 */ /* 0x000fe20000010000 */
[----:B------:R-:W-:Y:S01]  /*69f0*/  F2FP.F16.F32.PACK_AB R169, R179, R178 ;  /* 0x000000b2b3a9723e */ /* 0x000fe200000000ff */
[----:B------:R-:W0:Y:S02]  /*6a00*/  MUFU.EX2 R185, R185 ;  /* 0x000000b900b97308 */ /* 0x000e240000000800 */
[----:B------:R-:W-:-:S04]  /*6a10*/  FADD.FTZ R4, R173, R4 ;  /* 0x00000004ad047221 */ /* 0x000fc80000010000 */
[----:B------:R-:W-:Y:S02]  /*6a20*/  FADD.FTZ R4, R9, R4 ;  /* 0x0000000409047221 */ /* 0x000fe40000010000 */
[----:B------:R-:W1:Y:S02]  /*6a30*/  MUFU.EX2 R187, R187 ;  /* 0x000000bb00bb7308 */ /* 0x000e640000000800 */
[----:B--2---:R-:W-:Y:S01]  /*6a40*/  FADD.FTZ R9, R170, R4 ;  /* 0x00000004aa097221 */ /* 0x004fe20000010000 */
[----:B------:R-:W-:Y:S01]  /*6a50*/  FADD.FTZ R4, R180, R3 ;  /* 0x00000003b4047221 */ /* 0x000fe20000010000 */
[C---:B---3--:R-:W-:Y:S02]  /*6a60*/  F2FP.F16.F32.PACK_AB R170, R188.reuse, R170 ;  /* 0x000000aabcaa723e */ /* 0x048fe400000000ff */
[----:B------:R-:W-:Y:S01]  /*6a70*/  FADD.FTZ R12, R188, R9 ;  /* 0x00000009bc0c7221 */ /* 0x000fe20000010000 */
[----:B------:R-:W-:Y:S01]  /*6a80*/  FADD.FTZ R3, R181, R4 ;  /* 0x00000004b5037221 */ /* 0x000fe20000010000 */
[----:B------:R-:W2:Y:S02]  /*6a90*/  MUFU.EX2 R183, R183 ;  /* 0x000000b700b77308 */ /* 0x000ea40000000800 */
[----:B0-----:R-:W-:Y:S01]  /*6aa0*/  FADD.FTZ R12, R185, R12 ;  /* 0x0000000cb90c7221 */ /* 0x001fe20000010000 */
[----:B------:R-:W-:-:S05]  /*6ab0*/  FADD.FTZ R4, R182, R3 ;  /* 0x00000003b6047221 */ /* 0x000fca0000010000 */
[----:B------:R-:W0:Y:S01]  /*6ac0*/  MUFU.EX2 R174, R186 ;  /* 0x000000ba00ae7308 */ /* 0x000e220000000800 */
[----:B-1----:R-:W-:-:S07]  /*6ad0*/  FADD.FTZ R3, R187, R12 ;  /* 0x0000000cbb037221 */ /* 0x002fce0000010000 */
[----:B------:R-:W1:Y:S01]  /*6ae0*/  MUFU.EX2 R184, R184 ;  /* 0x000000b800b87308 */ /* 0x000e620000000800 */
[C---:B--2---:R-:W-:Y:S01]  /*6af0*/  FADD.FTZ R9, R183.reuse, R4 ;  /* 0x00000004b7097221 */ /* 0x044fe20000010000 */
[----:B------:R-:W-:-:S06]  /*6b00*/  F2FP.F16.F32.PACK_AB R173, R183, R182 ;  /* 0x000000b6b7ad723e */ /* 0x000fcc00000000ff */
[----:B------:R-:W2:Y:S01]  /*6b10*/  MUFU.EX2 R189, R189 ;  /* 0x000000bd00bd7308 */ /* 0x000ea20000000800 */
[----:B0-----:R-:W-:-:S07]  /*6b20*/  FADD.FTZ R4, R174, R3 ;  /* 0x00000003ae047221 */ /* 0x001fce0000010000 */
[----:B------:R0:W3:Y:S01]  /*6b30*/  MUFU.EX2 R175, R172 ;  /* 0x000000ac00af7308 */ /* 0x0000e20000000800 */
[----:B-1----:R-:W-:Y:S01]  /*6b40*/  FADD.FTZ R12, R184, R9 ;  /* 0x00000009b80c7221 */ /* 0x002fe20000010000 */
[----:B--2---:R-:W-:Y:S01]  /*6b50*/  FADD.FTZ R3, R189, R4 ;  /* 0x00000004bd037221 */ /* 0x004fe20000010000 */
[----:B0-----:R-:W-:Y:S02]  /*6b60*/  F2FP.F16.F32.PACK_AB R172, R187, R185 ;  /* 0x000000b9bbac723e */ /* 0x001fe400000000ff */
[----:B------:R-:W-:Y:S01]  /*6b70*/  F2FP.F16.F32.PACK_AB R174, R189, R174 ;  /* 0x000000aebdae723e */ /* 0x000fe200000000ff */
[C---:B---3--:R-:W-:Y:S01]  /*6b80*/  FADD.FTZ R4, R175.reuse, R12 ;  /* 0x0000000caf047221 */ /* 0x048fe20000010000 */
[----:B------:R-:W-:Y:S01]  /*6b90*/  F2FP.F16.F32.PACK_AB R175, R175, R184 ;  /* 0x000000b8afaf723e */ /* 0x000fe200000000ff */
[----:B------:R-:W-:Y:S06]  /*6ba0*/  @!P0 BRA `(.L_x_4934) ;  /* 0x0000000000048947 */ /* 0x000fec0003800000 */
[----:B------:R-:W-:Y:S01]  /*6bb0*/  BPT.TRAP 0x1 ;  /* 0x000000040000795c */ /* 0x000fe20000300000 */
.L_x_4934:
[----:B------:R0:W1:Y:S01]  /*6bc0*/  SYNCS.PHASECHK.TRANS64.TRYWAIT P1, [UR23+0x22850], R7 ;  /* 0x02285007ff0075a7 */ /* 0x0000620008020157 */
[----:B------:R-:W-:Y:S05]  /*6bd0*/  @!P0 BRA `(.L_x_4935) ;  /* 0x0000000000048947 */ /* 0x000fea0003800000 */
[----:B------:R-:W-:Y:S01]  /*6be0*/  BPT.TRAP 0x1 ;  /* 0x000000040000795c */ /* 0x000fe20000300000 */
.L_x_4935:
[----:B-1----:R-:W-:Y:S05]  /*6bf0*/  @P1 BRA `(.L_x_4936) ;  /* 0x0000000000081947 */ /* 0x002fea0003800000 */
[----:B------:R-:W1:Y:S02]  /*6c00*/  SYNCS.PHASECHK.TRANS64.TRYWAIT P1, [UR23+0x22850], R7 ;  /* 0x02285007ff0075a7 */ /* 0x000e640008020157 */
[----:B-1----:R-:W-:Y:S05]  /*6c10*/  @!P1 BRA `(.L_x_4937) ;  /* 0x000000dc00149947 */ /* 0x002fea0003800000 */
.L_x_4936:
        /* <DEDUP_REMOVED lines=42> */
.L_x_4938:
[----:B------:R-:W-:Y:S01]  /*6ec0*/  UISETP.GT.AND UP0, UPT, UR26, UR25, UPT ;  /* 0x000000191a00728c */ /* 0x000fe2000bf04270 */
[----:B------:R-:W-:Y:S01]  /*6ed0*/  IMAD.MOV.U32 R9, RZ, RZ, R6 ;  /* 0x000000ffff097224 */ /* 0x000fe200078e0006 */
[----:B------:R-:W-:Y:S01]  /*6ee0*/  UIADD3 UR23, UR23, 0x22860, URZ ;  /* 0x0002286017177890 */ /* 0x000fe2000fffe03f */
[----:B------:R-:W-:Y:S01]  /*6ef0*/  IMAD.MOV.U32 R8, RZ, RZ, R5 ;  /* 0x000000ffff087224 */ /* 0x000fe200078e0005 */
[----:B------:R-:W-:Y:S02]  /*6f00*/  UIADD3 UR26, UR26, -0x1, URZ ;  /* 0xffffffff1a1a7890 */ /* 0x000fe4000fffe03f */
[----:B------:R-:W-:Y:S01]  /*6f10*/  PLOP3.LUT P1, PT, PT, PT, UP0, 0x80, 0x0 ;  /* 0x000000000000781c */ /* 0x000fe20003f2f008 */
[----:B------:R-:W-:-:S09]  /*6f20*/  UPRMT UR23, UR24, 0x654, UR23 ;  /* 0x0000065418177896 */ /* 0x000fd20008000017 */
[----:B------:R-:W-:Y:S03]  /*6f30*/  SYNCS.ARRIVE.TRANS64.RED.A1T0 RZ, [UR23], RZ ;  /* 0x000000ffffff79a7 */ /* 0x000fe60008100417 */
[----:B------:R-:W-:Y:S05]  /*6f40*/  @P1 BRA `(.L_x_4939) ;  /* 0xffffffd400541947 */ /* 0x000fea000383ffff */
.L_x_4928:
[----:B------:R-:W-:-:S06]  /*6f50*/  UISETP.GE.AND UP0, UPT, UR26, UR45, UPT ;  /* 0x0000002d1a00728c */ /* 0x000fcc000bf06270 */
[----:B------:R-:W-:-:S13]  /*6f60*/  PLOP3.LUT P1, PT, PT, PT, UP0, 0x80, 0x0 ;  /* 0x000000000000781c */ /* 0x000fda0003f2f008 */
[----:B------:R-:W-:Y:S05]  /*6f70*/  @!P1 BRA `(.L_x_4940) ;  /* 0x0000002000e09947 */ /* 0x000fea0003800000 */
[----:B------:R-:W-:Y:S01]  /*6f80*/  IMAD.MOV.U32 R8, RZ, RZ, R6 ;  /* 0x000000ffff087224 */ /* 0x000fe200078e0006 */
[----:B------:R-:W-:Y:S01]  /*6f90*/  ULDC UR25, c[0x0][0x9d8] ;  /* 0x0002760000197ab9 */ /* 0x000fe20000000800 */
[----:B01----:R-:W-:Y:S01]  /*6fa0*/  IMAD.MOV.U32 R9, RZ, RZ, R5 ;  /* 0x000000ffff097224 */ /* 0x003fe200078e0005 */
[----:B------:R-:W-:-:S06]  /*6fb0*/  ULDC UR24, c[0x0][0x988] ;  /* 0x0002620000187ab9 */ /* 0x000fcc0000000800 */
.L_x_4951:
[----:B------:R-:W-:-:S04]  /*6fc0*/  UIADD3 UR37, UR37, 0x1, URZ ;  /* 0x0000000125257890 */ /* 0x000fc8000fffe03f */
[----:B------:R-:W-:-:S04]  /*6fd0*/  UISETP.NE.AND UP0, UPT, UR37, 0x2, UPT ;  /* 0x000000022500788c */ /* 0x000fc8000bf05270 */
[----:B------:R-:W-:Y:S02]  /*6fe0*/  USEL UR6, URZ, 0x1, UP0 ;  /* 0x000000013f067887 */ /* 0x000fe40008000000 */
[----:B------:R-:W-:Y:S02]  /*6ff0*/  USEL UR37, UR37, URZ, UP0 ;  /* 0x0000003f25257287 */ /* 0x000fe40008000000 */
[----:B------:R-:W-:Y:S01]  /*7000*/  ULOP3.LUT UR36, UR36, UR6, URZ, 0x3c, !UPT ;  /* 0x0000000624247292 */ /* 0x000fe2000f8e3c3f */
[----:B------:R-:W-:Y:S11]  /*7010*/  @!P0 BRA `(.L_x_4941) ;  /* 0x0000000000048947 */ /* 0x000ff60003800000 */
[----:B------:R-:W-:Y:S01]  /*7020*/  BPT.TRAP 0x1 ;  /* 0x000000040000795c */ /* 0x000fe20000300000 */
.L_x_4941:
        /* <DEDUP_REMOVED lines=9> */
.L_x_4942:
[----:B-1----:R-:W-:Y:S05]  /*70c0*/  @P1 BRA `(.L_x_4943) ;  /* 0x0000000000081947 */ /* 0x002fea0003800000 */
[----:B------:R-:W1:Y:S02]  /*70d0*/  SYNCS.PHASECHK.TRANS64.TRYWAIT P1, [UR23+0x22830], R7 ;  /* 0x02283007ff0075a7 */ /* 0x000e640008020157 */
[----:B-1----:R-:W-:Y:S05]  /*70e0*/  @!P1 BRA `(.L_x_4944) ;  /* 0x000000d400f89947 */ /* 0x002fea0003800000 */
.L_x_4943:
        /* <DEDUP_REMOVED lines=26> */
.L_x_4945:
        /* <DEDUP_REMOVED lines=462> */
.L_x_4946:
[----:B------:R0:W1:Y:S01]  /*8f70*/  SYNCS.PHASECHK.TRANS64.TRYWAIT P1, [UR23+0x22850], R7 ;  /* 0x02285007ff0075a7 */ /* 0x0000620008020157 */
[----:B------:R-:W-:Y:S05]  /*8f80*/  @!P0 BRA `(.L_x_4947) ;  /* 0x0000000000048947 */ /* 0x000fea0003800000 */
[----:B------:R-:W-:Y:S01]  /*8f90*/  BPT.TRAP 0x1 ;  /* 0x000000040000795c */ /* 0x000fe20000300000 */
.L_x_4947:
[----:B-1----:R-:W-:Y:S05]  /*8fa0*/  @P1 BRA `(.L_x_4948) ;  /* 0x0000000000081947 */ /* 0x002fea0003800000 */
[----:B------:R-:W1:Y:S02]  /*8fb0*/  SYNCS.PHASECHK.TRANS64.TRYWAIT P1, [UR23+0x22850], R7 ;  /* 0x02285007ff0075a7 */ /* 0x000e640008020157 */
[----:B-1----:R-:W-:Y:S05]  /*8fc0*/  @!P1 BRA `(.L_x_4949) ;  /* 0x000000b800589947 */ /* 0x002fea0003800000 */
.L_x_4948:
        /* <DEDUP_REMOVED lines=42> */
.L_x_4950:
        /* <DEDUP_REMOVED lines=9> */
.L_x_4940:
[----:B------:R-:W0:Y:S01]  /*9300*/  SHFL.BFLY PT, R8, R3, 0x2, 0x1f ;  /* 0x0c401f0003087f89 */ /* 0x000e2200000e0000 */
[----:B------:R-:W-:Y:S01]  /*9310*/  UIADD3 UR37, UR37, 0x1, URZ ;  /* 0x0000000125257890 */ /* 0x000fe2000fffe03f */
[----:B------:R2:W-:Y:S06]  /*9320*/  BAR.ARV R0, 0x100 ;  /* 0x000400000000751d */ /* 0x0005ec0000002000 */
[----:B------:R-:W-:Y:S02]  /*9330*/  UISETP.NE.AND UP0, UPT, UR37, 0x2, UPT ;  /* 0x000000022500788c */ /* 0x000fe4000bf05270 */
[----:B------:R-:W-:Y:S06]  /*9340*/  BAR.ARV 0x8, 0x180 ;  /* 0x0206000000007b1d */ /* 0x000fec0000002000 */
[----:B--2---:R-:W-:Y:S01]  /*9350*/  IMAD.MOV.U32 R0, RZ, RZ, -0x800000 ;  /* 0xff800000ff007424 */ /* 0x004fe200078e00ff */
[----:B------:R-:W-:Y:S01]  /*9360*/  USEL UR4, URZ, 0x1, UP0 ;  /* 0x000000013f047887 */ /* 0x000fe20008000000 */
[----:B------:R-:W2:Y:S01]  /*9370*/  SHFL.BFLY PT, R7, R4, 0x2, 0x1f ;  /* 0x0c401f0004077f89 */ /* 0x000ea200000e0000 */
[----:B------:R-:W-:Y:S01]  /*9380*/  PLOP3.LUT P0, PT, PT, PT, PT, 0x8, 0x0 ;  /* 0x000000000000781c */ /* 0x000fe20003f0e170 */
[----:B------:R-:W-:Y:S01]  /*9390*/  UIADD3 UR46, UR46, 0x1, URZ ;  /* 0x000000012e2e7890 */ /* 0x000fe2000fffe03f */
[----:B01----:R-:W-:Y:S01]  /*93a0*/  FADD.FTZ R9, R8, R3 ;  /* 0x0000000308097221 */ /* 0x003fe20000010000 */
[----:B------:R-:W-:Y:S01]  /*93b0*/  IMAD.MOV.U32 R3, RZ, RZ, RZ ;  /* 0x000000ffff037224 */ /* 0x000fe200078e00ff */
[----:B------:R-:W-:-:S02]  /*93c0*/  USEL UR37, UR37, URZ, UP0 ;  /* 0x0000003f25257287 */ /* 0x000fc40008000000 */
[----:B------:R-:W-:Y:S01]  /*93d0*/  ULOP3.LUT UR36, UR36, UR4, URZ, 0x3c, !UPT ;  /* 0x0000000424247292 */ /* 0x000fe2000f8e3c3f */
[----:B------:R-:W0:Y:S01]  /*93e0*/  SHFL.BFLY PT, R8, R9, 0x1, 0x1f ;  /* 0x0c201f0009087f89 */ /* 0x000e2200000e0000 */
[----:B--2---:R-:W-:-:S05]  /*93f0*/  FADD.FTZ R10, R7, R4 ;  /* 0x00000004070a7221 */ /* 0x004fca0000010000 */
[----:B------:R-:W1:Y:S01]  /*9400*/  SHFL.BFLY PT, R7, R10, 0x1, 0x1f ;  /* 0x0c201f000a077f89 */ /* 0x000e6200000e0000 */
[----:B0-----:R-:W-:Y:S01]  /*9410*/  FADD.FTZ R11, R9, R8 ;  /* 0x00000008090b7221 */ /* 0x001fe20000010000 */
[----:B------:R-:W-:-:S04]  /*9420*/  IMAD.MOV.U32 R8, RZ, RZ, RZ ;  /* 0x000000ffff087224 */ /* 0x000fc800078e00ff */
[----:B------:R-:W-:-:S13]  /*9430*/  FSETP.NE.FTZ.AND P1, PT, R11, RZ, PT ;  /* 0x000000ff0b00720b */ /* 0x000fda0003f35000 */
[----:B------:R-:W0:Y:S01]  /*9440*/  @P1 MUFU.RCP R8, R11 ;  /* 0x0000000b00081308 */ /* 0x000e220000001000 */
[----:B-1----:R-:W-:Y:S01]  /*9450*/  FADD.FTZ R4, R10, R7 ;  /* 0x000000070a047221 */ /* 0x002fe20000010000 */
[----:B------:R-:W-:-:S04]  /*9460*/  IMAD.U32 R10, RZ, RZ, UR10 ;  /* 0x0000000aff0a7e24 */ /* 0x000fc8000f8e00ff */
[----:B------:R-:W-:Y:S02]  /*9470*/  FSETP.NE.FTZ.AND P2, PT, R4, RZ, PT ;  /* 0x000000ff0400720b */ /* 0x000fe40003f55000 */
[----:B------:R-:W1:Y:S01]  /*9480*/  @P1 MUFU.LG2 R7, R11 ;  /* 0x0000000b00071308 */ /* 0x000e620000000c00 */
[----:B------:R-:W-:Y:S01]  /*9490*/  @P1 FMUL.FTZ R10, R10, 0.69314718246459960938 ;  /* 0x3f3172180a0a1820 */ /* 0x000fe20000410000 */
[-C--:B0-----:R-:W-:Y:S01]  /*94a0*/  FMUL.FTZ R24, R24, R8.reuse ;  /* 0x0000000818187220 */ /* 0x081fe20000410000 */
[-C--:B------:R-:W-:Y:S01]  /*94b0*/  FMUL.FTZ R25, R25, R8.reuse ;  /* 0x0000000819197220 */ /* 0x080fe20000410000 */
[----:B------:R-:W-:-:S07]  /*94c0*/  FMUL.FTZ R28, R28, R8 ;  /* 0x000000081c1c7220 */ /* 0x000fce0000410000 */
        /* <DEDUP_REMOVED lines=134> */
.L_x_4915:
        /* <DEDUP_REMOVED lines=16> */
[----:B------:R-:W-:Y:S01]  /*9e30*/  F2FP.F16.F32.PACK_AB R11, R31, R30 ;  /* 0x0000001e1f0b723e */ /* 0x000fe200000000ff */
[----:B------:R-:W-:Y:S01]  /*9e40*/  USHF.L.U64.HI UR16, UR39, 0x2, UR40 ;  /* 0x0000000227107899 */ /* 0x000fe20008010228 */
[----:B------:R-:W-:Y:S02]  /*9e50*/  F2FP.F16.F32.PACK_AB R14, R37, R36 ;  /* 0x00000024250e723e */ /* 0x000fe400000000ff */
[----:B------:R-:W-:Y:S01]  /*9e60*/  F2FP.F16.F32.PACK_AB R15, R39, R38 ;  /* 0x00000026270f723e */ /* 0x000fe200000000ff */
[----:B------:R-:W-:Y:S01]  /*9e70*/  UMOV UR10, UR8 ;  /* 0x00000008000a7c82 */ /* 0x000fe20008000000 */
[----:B0-----:R-:W-:Y:S01]  /*9e80*/  UMOV UR11, UR4 ;  /* 0x00000004000b7c82 */ /* 0x001fe20008000000 */
[----:B------:R-:W-:-:S04]  /*9e90*/  USHF.L.U32 UR4, UR39, 0x2, URZ ;  /* 0x0000000227047899 */ /* 0x000fc8000800063f */
        /* <DEDUP_REMOVED lines=46> */
[----:B------:R-:W-:Y:S01]  /*a180*/  MOV R3, R12 ;  /* 0x0000000c00037202 */ /* 0x000fe20000000f00 */
[----:B------:R0:W-:Y:S01]  /*a190*/  STSM.16.M88.4 [R5], R8 ;  /* 0x0000000805007844 */ /* 0x0001e20000000200 */
[----:B------:R-:W-:-:S02]  /*a1a0*/  SHF.R.U64 R154, R154, 0x3, RZ ;  /* 0x000000039a9a7819 */ /* 0x000fc400000012ff */
[----:B------:R-:W-:Y:S01]  /*a1b0*/  LOP3.LUT R164, R164, R165, RZ, 0x3c, !PT ;  /* 0x000000a5a4a47212 */ /* 0x000fe200078e3cff */
[--C-:B------:R-:W-:Y:S01]  /*a1c0*/  IMAD.X R165, RZ, RZ, R7.reuse, P4 ;  /* 0x000000ffffa57224 */ /* 0x100fe200020e0607 */
[----:B------:R-:W-:Y:S02]  /*a1d0*/  F2FP.F16.F32.PACK_AB R12, R33, R32 ;  /* 0x00000020210c723e */ /* 0x000fe400000000ff */
[----:B------:R-:W-:Y:S02]  /*a1e0*/  F2FP.F16.F32.PACK_AB R13, R35, R34 ;  /* 0x00000022230d723e */ /* 0x000fe400000000ff */
[----:B------:R-:W-:Y:S02]  /*a1f0*/  IADD3 R21, P5, R6, 0xc020, RZ ;  /* 0x0000c02006157810 */ /* 0x000fe40007fbe0ff */
[----:B------:R-:W-:Y:S01]  /*a200*/  LOP3.LUT R168, R168, R169, RZ, 0x3c, !PT ;  /* 0x000000a9a8a87212 */ /* 0x000fe200078e3cff */
[----:B------:R-:W-:Y:S01]  /*a210*/  IMAD.X R169, RZ, RZ, R7, P6 ;  /* 0x000000ffffa97224 */ /* 0x000fe200030e0607 */
[C---:B------:R-:W-:Y:S01]  /*a220*/  IADD3 R159, P3, R6.reuse, 0x8060, RZ ;  /* 0x00008060069f7810 */ /* 0x040fe20007f7e0ff */
[----:B------:R1:W-:Y:S01]  /*a230*/  STSM.16.M88.4 [R3], R12 ;  /* 0x0000000c03007844 */ /* 0x0003e20000000200 */
[----:B------:R-:W-:-:S02]  /*a240*/  IADD3 R157, P2, R6, 0xc040, RZ ;  /* 0x0000c040069d7810 */ /* 0x000fc40007f5e0ff */
[----:B------:R-:W-:Y:S02]  /*a250*/  SHF.R.U64 R172, R172, 0x3, RZ ;  /* 0x00000003acac7819 */ /* 0x000fe400000012ff */
[----:B------:R-:W-:Y:S02]  /*a260*/  IADD3 R175, P4, R6, 0x8040, RZ ;  /* 0x0000804006af7810 */ /* 0x000fe40007f9e0ff */
[----:B------:R-:W-:Y:S01]  /*a270*/  LOP3.LUT R154, R154, R155, RZ, 0x3c, !PT ;  /* 0x0000009b9a9a7212 */ /* 0x000fe200078e3cff */
[----:B------:R-:W-:Y:S01]  /*a280*/  IMAD.X R155, RZ, RZ, R7, P0 ;  /* 0x000000ffff9b7224 */ /* 0x000fe200000e0607 */
[----:B------:R-:W-:Y:S02]  /*a290*/  IADD3 R161, P6, R6, 0xc000, RZ ;  /* 0x0000c00006a17810 */ /* 0x000fe40007fde0ff */
[----:B------:R-:W-:Y:S02]  /*a2a0*/  LOP3.LUT R20, R21, 0x380, RZ, 0xc0, !PT ;  /* 0x0000038015147812 */ /* 0x000fe400078ec0ff */
[----:B------:R-:W-:-:S02]  /*a2b0*/  LOP3.LUT R158, R159, 0x380, RZ, 0xc0, !PT ;  /* 0x000003809f9e7812 */ /* 0x000fc400078ec0ff */
[----:B------:R-:W-:Y:S02]  /*a2c0*/  LOP3.LUT R156, R157, 0x380, RZ, 0xc0, !PT ;  /* 0x000003809d9c7812 */ /* 0x000fe400078ec0ff */
[----:B------:R-:W-:Y:S02]  /*a2d0*/  MOV R163, R162 ;  /* 0x000000a200a37202 */ /* 0x000fe40000000f00 */
[----:B0-----:R-:W-:Y:S02]  /*a2e0*/  F2FP.F16.F32.PACK_AB R8, R41, R40 ;  /* 0x000000282908723e */ /* 0x001fe400000000ff */
[----:B------:R-:W-:Y:S02]  /*a2f0*/  F2FP.F16.F32.PACK_AB R9, R43, R42 ;  /* 0x0000002a2b09723e */ /* 0x000fe400000000ff */
[----:B------:R-:W-:Y:S02]  /*a300*/  F2FP.F16.F32.PACK_AB R10, R45, R44 ;  /* 0x0000002c2d0a723e */ /* 0x000fe400000000ff */
[----:B------:R-:W-:-:S02]  /*a310*/  F2FP.F16.F32.PACK_AB R11, R47, R46 ;  /* 0x0000002e2f0b723e */ /* 0x000fc400000000ff */
[----:B------:R-:W-:Y:S01]  /*a320*/  LOP3.LUT R172, R172, R173, RZ, 0x3c, !PT ;  /* 0x000000adacac7212 */ /* 0x000fe200078e3cff */
[----:B------:R-:W-:Y:S01]  /*a330*/  IMAD.X R173, RZ, RZ, R7, P1 ;  /* 0x000000ffffad7224 */ /* 0x000fe200008e0607 */
[----:B------:R-:W-:Y:S01]  /*a340*/  LOP3.LUT R174, R175, 0x380, RZ, 0xc0, !PT ;  /* 0x00000380afae7812 */ /* 0x000fe200078ec0ff */
[----:B------:R0:W-:Y:S01]  /*a350*/  STSM.16.M88.4 [R163], R8 ;  /* 0x00000008a3007844 */ /* 0x0001e20000000200 */
[----:B------:R-:W-:Y:S02]  /*a360*/  MOV R164, R164 ;  /* 0x000000a400a47202 */ /* 0x000fe40000000f00 */
[----:B-1----:R-:W-:Y:S02]  /*a370*/  F2FP.F16.F32.PACK_AB R12, R49, R48 ;  /* 0x00000030310c723e */ /* 0x002fe400000000ff */
[----:B------:R-:W-:Y:S02]  /*a380*/  F2FP.F16.F32.PACK_AB R13, R51, R50 ;  /* 0x00000032330d723e */ /* 0x000fe400000000ff */
[----:B------:R-:W-:-:S02]  /*a390*/  F2FP.F16.F32.PACK_AB R14, R53, R52 ;  /* 0x00000034350e723e */ /* 0x000fc400000000ff */
[----:B------:R-:W-:Y:S02]  /*a3a0*/  F2FP.F16.F32.PACK_AB R15, R55, R54 ;  /* 0x00000036370f723e */ /* 0x000fe400000000ff */
[----:B------:R-:W-:Y:S02]  /*a3b0*/  LOP3.LUT R160, R161, 0x380, RZ, 0xc0, !PT ;  /* 0x00000380a1a07812 */ /* 0x000fe400078ec0ff */
[----:B------:R-:W-:Y:S01]  /*a3c0*/  SHF.R.U64 R20, R20, 0x3, RZ ;  /* 0x0000000314147819 */ /* 0x000fe200000012ff */
[----:B------:R1:W-:Y:S01]  /*a3d0*/  STSM.16.M88.4 [R164], R12 ;  /* 0x0000000ca4007844 */ /* 0x0003e20000000200 */
[----:B------:R-:W-:Y:S02]  /*a3e0*/  IADD3 R3, P1, R6, 0xc060, RZ ;  /* 0x0000c06006037810 */ /* 0x000fe40007f3e0ff */
[----:B------:R-:W-:Y:S02]  /*a3f0*/  SHF.R.U64 R158, R158, 0x3, RZ ;  /* 0x000000039e9e7819 */ /* 0x000fe400000012ff */
[----:B------:R-:W-:-:S02]  /*a400*/  SHF.R.U64 R156, R156, 0x3, RZ ;  /* 0x000000039c9c7819 */ /* 0x000fc400000012ff */
[----:B------:R-:W-:Y:S02]  /*a410*/  MOV R162, R152 ;  /* 0x0000009800a27202 */ /* 0x000fe40000000f00 */
[----:B------:R-:W-:Y:S02]  /*a420*/  MOV R5, R154 ;  /* 0x0000009a00057202 */ /* 0x000fe40000000f00 */
[----:B------:R-:W-:Y:S02]  /*a430*/  SHF.R.U64 R174, R174, 0x3, RZ ;  /* 0x00000003aeae7819 */ /* 0x000fe400000012ff */
[----:B------:R-:W-:Y:S02]  /*a440*/  MOV R166, R166 ;  /* 0x000000a600a67202 */ /* 0x000fe40000000f00 */
[----:B------:R-:W-:Y:S02]  /*a450*/  F2FP.F16.F32.PACK_AB R152, R57, R56 ;  /* 0x000000383998723e */ /* 0x000fe400000000ff */
[----:B------:R-:W-:-:S02]  /*a460*/  F2FP.F16.F32.PACK_AB R153, R59, R58 ;  /* 0x0000003a3b99723e */ /* 0x000fc400000000ff */
[----:B------:R-:W-:Y:S02]  /*a470*/  F2FP.F16.F32.PACK_AB R154, R61, R60 ;  /* 0x0000003c3d9a723e */ /* 0x000fe400000000ff */
[----:B------:R-:W-:Y:S02]  /*a480*/  F2FP.F16.F32.PACK_AB R155, R63, R62 ;  /* 0x0000003e3f9b723e */ /* 0x000fe400000000ff */
[----:B------:R-:W-:Y:S02]  /*a490*/  SHF.R.U64 R160, R160, 0x3, RZ ;  /* 0x00000003a0a07819 */ /* 0x000fe400000012ff */
[----:B------:R-:W-:Y:S01]  /*a4a0*/  MOV R168, R168 ;  /* 0x000000a800a87202 */ /* 0x000fe20000000f00 */
[----:B------:R2:W-:Y:S01]  /*a4b0*/  STSM.16.M88.4 [R166], R152 ;  /* 0x00000098a6007844 */ /* 0x0005e20000000200 */
[----:B0-----:R-:W-:Y:S02]  /*a4c0*/  F2FP.F16.F32.PACK_AB R8, R65, R64 ;  /* 0x000000404108723e */ /* 0x001fe400000000ff */
[----:B------:R-:W-:-:S02]  /*a4d0*/  F2FP.F16.F32.PACK_AB R9, R67, R66 ;  /* 0x000000424309723e */ /* 0x000fc400000000ff */
[----:B------:R-:W-:Y:S02]  /*a4e0*/  F2FP.F16.F32.PACK_AB R10, R69, R68 ;  /* 0x00000044450a723e */ /* 0x000fe400000000ff */
[----:B------:R-:W-:Y:S02]  /*a4f0*/  F2FP.F16.F32.PACK_AB R11, R71, R70 ;  /* 0x00000046470b723e */ /* 0x000fe400000000ff */
[----:B------:R-:W-:Y:S01]  /*a500*/  LOP3.LUT R20, R20, R21, RZ, 0x3c, !PT ;  /* 0x0000001514147212 */ /* 0x000fe200078e3cff */
[----:B------:R-:W-:Y:S01]  /*a510*/  IMAD.X R21, RZ, RZ, R7, P5 ;  /* 0x000000ffff157224 */ /* 0x000fe200028e0607 */
[----:B------:R-:W-:Y:S01]  /*a520*/  LOP3.LUT R6, R3, 0x380, RZ, 0xc0, !PT ;  /* 0x0000038003067812 */ /* 0x000fe200078ec0ff */
[----:B------:R0:W-:Y:S01]  /*a530*/  STSM.16.M88.4 [R168], R8 ;  /* 0x00000008a8007844 */ /* 0x0001e20000000200 */
[----:B------:R-:W-:Y:S02]  /*a540*/  MOV R170, R170 ;  /* 0x000000aa00aa7202 */ /* 0x000fe40000000f00 */
[----:B-1----:R-:W-:-:S02]  /*a550*/  F2FP.F16.F32.PACK_AB R12, R73, R72 ;  /* 0x00000048490c723e */ /* 0x002fc400000000ff */
        /* <DEDUP_REMOVED lines=11> */
[----:B------:R-:W-:Y:S01]  /*a610*/  SHF.R.U64 R6, R6, 0x3, RZ ;  /* 0x0000000306067819 */ /* 0x000fe200000012ff */
[----:B------:R1:W-:Y:S01]  /*a620*/  STSM.16.M88.4 [R170], R12 ;  /* 0x0000000caa007844 */ /* 0x0003e20000000200 */
[----:B------:R-:W-:Y:S01]  /*a630*/  F2FP.F16.F32.PACK_AB R164, R81, R80 ;  /* 0x0000005051a4723e */ /* 0x000fe200000000ff */
[----:B------:R-:W-:Y:S01]  /*a640*/  IMAD.X R7, RZ, RZ, R7, P1 ;  /* 0x000000ffff077224 */ /* 0x000fe200008e0607 */
[----:B------:R-:W-:-:S02]  /*a650*/  F2FP.F16.F32.PACK_AB R165, R83, R82 ;  /* 0x0000005253a5723e */ /* 0x000fc400000000ff */
[----:B--2---:R-:W-:Y:S02]  /*a660*/  F2FP.F16.F32.PACK_AB R166, R85, R84 ;  /* 0x0000005455a6723e */ /* 0x004fe400000000ff */
[----:B------:R-:W-:Y:S02]  /*a670*/  F2FP.F16.F32.PACK_AB R167, R87, R86 ;  /* 0x0000005657a7723e */ /* 0x000fe400000000ff */
[----:B------:R-:W-:Y:S02]  /*a680*/  MOV R172, R172 ;  /* 0x000000ac00ac7202 */ /* 0x000fe40000000f00 */
[----:B0-----:R-:W-:Y:S01]  /*a690*/  F2FP.F16.F32.PACK_AB R168, R89, R88 ;  /* 0x0000005859a8723e */ /* 0x001fe200000000ff */
[----:B------:R0:W-:Y:S01]  /*a6a0*/  STSM.16.M88.4 [R162], R164 ;  /* 0x000000a4a2007844 */ /* 0x0001e20000000200 */
[----:B------:R-:W-:Y:S02]  /*a6b0*/  F2FP.F16.F32.PACK_AB R169, R91, R90 ;  /* 0x0000005a5ba9723e */ /* 0x000fe400000000ff */
[----:B------:R-:W-:-:S02]  /*a6c0*/  F2FP.F16.F32.PACK_AB R171, R95, R94 ;  /* 0x0000005e5fab723e */ /* 0x000fc400000000ff */
[----:B-1----:R-:W-:Y:S02]  /*a6d0*/  F2FP.F16.F32.PACK_AB R170, R93, R92 ;  /* 0x0000005c5daa723e */ /* 0x002fe400000000ff */
[----:B------:R-:W-:Y:S02]  /*a6e0*/  MOV R20, R20 ;  /* 0x0000001400147202 */ /* 0x000fe40000000f00 */
[----:B------:R-:W-:Y:S01]  /*a6f0*/  MOV R173, R158 ;  /* 0x0000009e00ad7202 */ /* 0x000fe20000000f00 */
[----:B------:R-:W-:Y:S01]  /*a700*/  STSM.16.M88.4 [R172], R168 ;  /* 0x000000a8ac007844 */ /* 0x000fe20000000200 */
[----:B------:R-:W-:Y:S02]  /*a710*/  MOV R21, R156 ;  /* 0x0000009c00157202 */ /* 0x000fe40000000f00 */
[----:B------:R-:W-:Y:S02]  /*a720*/  F2FP.F16.F32.PACK_AB R152, R97, R96 ;  /* 0x000000606198723e */ /* 0x000fe400000000ff */
[----:B------:R-:W-:-:S02]  /*a730*/  F2FP.F16.F32.PACK_AB R153, R99, R98 ;  /* 0x000000626399723e */ /* 0x000fc400000000ff */
[----:B------:R-:W-:Y:S02]  /*a740*/  F2FP.F16.F32.PACK_AB R154, R101, R100 ;  /* 0x00000064659a723e */ /* 0x000fe400000000ff */
[----:B------:R-:W-:Y:S02]  /*a750*/  F2FP.F16.F32.PACK_AB R155, R103, R102 ;  /* 0x00000066679b723e */ /* 0x000fe400000000ff */
[----:B------:R-:W-:Y:S02]  /*a760*/  LOP3.LUT R6, R6, R3, RZ, 0x3c, !PT ;  /* 0x0000000306067212 */ /* 0x000fe400078e3cff */
[----:B------:R-:W-:Y:S01]  /*a770*/  MOV R174, R174 ;  /* 0x000000ae00ae7202 */ /* 0x000fe20000000f00 */
[----:B------:R1:W-:Y:S01]  /*a780*/  STSM.16.M88.4 [R5], R152 ;  /* 0x0000009805007844 */ /* 0x0003e20000000200 */
[----:B------:R-:W-:Y:S02]  /*a790*/  F2FP.F16.F32.PACK_AB R156, R105, R104 ;  /* 0x00000068699c723e */ /* 0x000fe400000000ff */
[----:B------:R-:W-:-:S02]  /*a7a0*/  F2FP.F16.F32.PACK_AB R157, R107, R106 ;  /* 0x0000006a6b9d723e */ /* 0x000fc400000000ff */
[----:B------:R-:W-:Y:S02]  /*a7b0*/  F2FP.F16.F32.PACK_AB R158, R109, R108 ;  /* 0x0000006c6d9e723e */ /* 0x000fe400000000ff */
[----:B------:R-:W-:Y:S02]  /*a7c0*/  F2FP.F16.F32.PACK_AB R159, R111, R110 ;  /* 0x0000006e6f9f723e */ /* 0x000fe400000000ff */
[----:B------:R-:W-:Y:S02]  /*a7d0*/  MOV R3, R160 ;  /* 0x000000a000037202 */ /* 0x000fe40000000f00 */
[----:B------:R-:W-:Y:S01]  /*a7e0*/  F2FP.F16.F32.PACK_AB R160, R113, R112 ;  /* 0x0000007071a0723e */ /* 0x000fe200000000ff */
[----:B------:R2:W-:Y:S01]  /*a7f0*/  STSM.16.M88.4 [R174], R156 ;  /* 0x0000009cae007844 */ /* 0x0005e20000000200 */
[----:B------:R-:W-:Y:S02]  /*a800*/  F2FP.F16.F32.PACK_AB R161, R115, R114 ;  /* 0x0000007273a1723e */ /* 0x000fe400000000ff */
[----:B0-----:R-:W-:-:S02]  /*a810*/  F2FP.F16.F32.PACK_AB R162, R117, R116 ;  /* 0x0000007475a2723e */ /* 0x001fc400000000ff */
[----:B------:R-:W-:Y:S02]  /*a820*/  F2FP.F16.F32.PACK_AB R163, R119, R118 ;  /* 0x0000007677a3723e */ /* 0x000fe400000000ff */
[----:B------:R-:W-:Y:S02]  /*a830*/  F2FP.F16.F32.PACK_AB R8, R121, R120 ;  /* 0x000000787908723e */ /* 0x000fe400000000ff */
[----:B------:R-:W-:Y:S01]  /*a840*/  F2FP.F16.F32.PACK_AB R9, R123, R122 ;  /* 0x0000007a7b09723e */ /* 0x000fe200000000ff */
[----:B------:R-:W-:Y:S01]  /*a850*/  STSM.16.M88.4 [R173], R160 ;  /* 0x000000a0ad007844 */ /* 0x000fe20000000200 */
[----:B------:R-:W-:Y:S02]  /*a860*/  F2FP.F16.F32.PACK_AB R10, R125, R124 ;  /* 0x0000007c7d0a723e */ /* 0x000fe400000000ff */
[----:B------:R-:W-:Y:S02]  /*a870*/  F2FP.F16.F32.PACK_AB R11, R127, R126 ;  /* 0x0000007e7f0b723e */ /* 0x000fe400000000ff */
[----:B------:R-:W-:-:S02]  /*a880*/  F2FP.F16.F32.PACK_AB R12, R129, R128 ;  /* 0x00000080810c723e */ /* 0x000fc400000000ff */
[----:B------:R-:W-:Y:S01]  /*a890*/  F2FP.F16.F32.PACK_AB R13, R131, R130 ;  /* 0x00000082830d723e */ /* 0x000fe200000000ff */
[----:B------:R0:W-:Y:S01]  /*a8a0*/  STSM.16.M88.4 [R3], R8 ;  /* 0x0000000803007844 */ /* 0x0001e20000000200 */
[----:B------:R-:W-:Y:S02]  /*a8b0*/  F2FP.F16.F32.PACK_AB R14, R133, R132 ;  /* 0x00000084850e723e */ /* 0x000fe400000000ff */
[----:B------:R-:W-:Y:S02]  /*a8c0*/  F2FP.F16.F32.PACK_AB R15, R135, R134 ;  /* 0x00000086870f723e */ /* 0x000fe400000000ff */
[----:B-1----:R-:W-:Y:S02]  /*a8d0*/  F2FP.F16.F32.PACK_AB R152, R137, R136 ;  /* 0x000000888998723e */ /* 0x002fe400000000ff */
[----:B------:R-:W-:Y:S01]  /*a8e0*/  F2FP.F16.F32.PACK_AB R153, R139, R138 ;  /* 0x0000008a8b99723e */ /* 0x000fe200000000ff */
[----:B------:R1:W-:Y:S01]  /*a8f0*/  STSM.16.M88.4 [R20], R12 ;  /* 0x0000000c14007844 */ /* 0x0003e20000000200 */
[----:B------:R-:W-:-:S02]  /*a900*/  F2FP.F16.F32.PACK_AB R154, R141, R140 ;  /* 0x0000008c8d9a723e */ /* 0x000fc400000000ff */
[----:B------:R-:W-:Y:S02]  /*a910*/  F2FP.F16.F32.PACK_AB R155, R143, R142 ;  /* 0x0000008e8f9b723e */ /* 0x000fe400000000ff */
[----:B------:R-:W-:Y:S01]  /*a920*/  MOV R164, R6 ;  /* 0x0000000600a47202 */ /* 0x000fe20000000f00 */
[----:B------:R-:W-:Y:S01]  /*a930*/  IMAD.U32 R6, RZ, RZ, UR9 ;  /* 0x00000009ff067e24 */ /* 0x000fe2000f8e00ff */
[----:B--2---:R-:W-:Y:S01]  /*a940*/  F2FP.F16.F32.PACK_AB R156, R145, R144 ;  /* 0x00000090919c723e */ /* 0x004fe200000000ff */
[----:B------:R2:W-:Y:S01]  /*a950*/  STSM.16.M88.4 [R21], R152 ;  /* 0x0000009815007844 */ /* 0x0005e20000000200 */
[----:B------:R-:W-:Y:S01]  /*a960*/  F2FP.F16.F32.PACK_AB R157, R147, R146 ;  /* 0x00000092939d723e */ /* 0x000fe200000000ff */
[----:B------:R-:W-:Y:S01]  /*a970*/  IMAD.U32 R7, RZ, RZ, UR12 ;  /* 0x0000000cff077e24 */ /* 0x000fe2000f8e00ff */
[----:B------:R-:W-:Y:S01]  /*a980*/  F2FP.F16.F32.PACK_AB R158, R149, R148 ;  /* 0x00000094959e723e */ /* 0x000fe200000000ff */
[----:B------:R-:W-:Y:S01]  /*a990*/  ULDC.64 UR12, c[0x0][0xc08] ;  /* 0x00030200000c7ab9 */ /* 0x000fe20000000a00 */
[----:B------:R-:W-:Y:S01]  /*a9a0*/  F2FP.F16.F32.PACK_AB R159, R151, R150 ;  /* 0x00000096979f723e */ /* 0x000fe200000000ff */
[----:B------:R-:W-:Y:S01]  /*a9b0*/  ULDC UR9, c[0x0][0xbe8] ;  /* 0x0002fa0000097ab9 */ /* 0x000fe20000000800 */
[----:B------:R-:W-:-:S03]  /*a9c0*/  ISETP.NE.U32.AND P0, PT, RZ, UR14, PT ;  /* 0x0000000eff007c0c */ /* 0x000fc6000bf05070 */
[----:B------:R2:W-:Y:S01]  /*a9d0*/  STSM.16.M88.4 [R164], R156 ;  /* 0x0000009ca4007844 */ /* 0x0005e20000000200 */
[----:B------:R-:W-:Y:S01]  /*a9e0*/  BAR.SYNC.DEFER_BLOCKING 0x1, 0x100 ;  /* 0x0044000000007b1d */ /* 0x000fe20000010000 */
[----:B------:R-:W-:Y:S01]  /*a9f0*/  ISETP.NE.AND.EX P0, PT, RZ, UR15, PT, P0 ;  /* 0x0000000fff007c0c */ /* 0x000fe2000bf05300 */
[----:B------:R-:W-:-:S04]  /*aa00*/  UISETP.NE.U32.AND UP0, UPT, UR12, URZ, UPT ;  /* 0x0000003f0c00728c */ /* 0x000fc8000bf05070 */
[----:B------:R-:W-:-:S08]  /*aa10*/  UISETP.NE.AND.EX UP0, UPT, UR13, URZ, UPT, UP0 ;  /* 0x0000003f0d00728c */ /* 0x000fd0000bf05300 */
[----:B------:R-:W3:Y:S03]  /*aa20*/  @P0 LDG.E R5, desc[UR52][R6.64] ;  /* 0x0000003406050981 */ /* 0x000ee6000c1e1900 */
[----:B------:R-:W-:Y:S01]  /*aa30*/  @UP0 UIADD3 UR12, UP1, UR4, UR12, URZ ;  /* 0x0000000c040c0290 */ /* 0x000fe2000ff3e03f */
[----:B------:R-:W-:Y:S02]  /*aa40*/  PLOP3.LUT P4, PT, PT, PT, UP0, 0x80, 0x0 ;  /* 0x000000000000781c */ /* 0x000fe40003f8f008 */
[----:B------:R-:W-:Y:S01]  /*aa50*/  ULDC UR4, c[0x0][0xad4] ;  /* 0x0002b50000047ab9 */ /* 0x000fe20000000800 */
[----:B------:R-:W-:Y:S02]  /*aa60*/  @UP0 UIADD3.X UR13, UR16, UR13, URZ, UP1, !UPT ;  /* 0x0000000d100d0290 */ /* 0x000fe40008ffe43f */
[----:B0-----:R-:W-:-:S04]  /*aa70*/  IMAD.U32 R8, RZ, RZ, UR12 ;  /* 0x0000000cff087e24 */ /* 0x001fc8000f8e00ff */
[----:B------:R-:W-:-:S05]  /*aa80*/  IMAD.U32 R9, RZ, RZ, UR13 ;  /* 0x0000000dff097e24 */ /* 0x000fca000f8e00ff */
[----:B------:R0:W4:Y:S01]  /*aa90*/  @P4 LDG.E R3, desc[UR52][R8.64] ;  /* 0x0000003408034981 */ /* 0x000122000c1e1900 */
[----:B------:R-:W-:Y:S01]  /*aaa0*/  UISETP.NE.AND UP0, UPT, UR44, URZ, UPT ;  /* 0x0000003f2c00728c */ /* 0x000fe2000bf05270 */
[----:B-1----:R-:W-:Y:S01]  /*aab0*/  VIADD R12, R16, UR42 ;  /* 0x0000002a100c7c36 */ /* 0x002fe20008000000 */
[----:B------:R-:W-:Y:S02]  /*aac0*/  UISETP.NE.AND UP1, UPT, UR9, 0x1, UPT ;  /* 0x000000010900788c */ /* 0x000fe4000bf25270 */
[----:B------:R-:W-:Y:S01]  /*aad0*/  USEL UR4, UR44, UR4, UP0 ;  /* 0x000000042c047287 */ /* 0x000fe20008000000 */
[----:B------:R-:W-:Y:S01]  /*aae0*/  UMOV UR21, 0x9b8 ;  /* 0x000009b800157882 */ /* 0x000fe20000000000 */
[----:B------:R-:W-:Y:S02]  /*aaf0*/  UISETP.NE.U32.AND UP0, UPT, UR14, URZ, UPT ;  /* 0x0000003f0e00728c */ /* 0x000fe4000bf05070 */
[----:B------:R-:W-:Y:S01]  /*ab00*/  PLOP3.LUT P1, PT, PT, PT, UP1, 0x80, 0x0 ;  /* 0x000000000000781c */ /* 0x000fe20003f2f018 */
[----:B------:R-:W-:-:S02]  /*ab10*/  UISETP.GT.AND UP2, UPT, UR4, 0x1, UPT ;  /* 0x000000010400788c */ /* 0x000fc4000bf44270 */
[----:B------:R-:W-:Y:S02]  /*ab20*/  UISETP.NE.AND.EX UP0, UPT, UR15, URZ, UPT, UP0 ;  /* 0x0000003f0f00728c */ /* 0x000fe4000bf05300 */
[----:B------:R-:W-:Y:S01]  /*ab30*/  USEL UR21, UR21, 0x978, UP2 ;  /* 0x0000097815157887 */ /* 0x000fe20009000000 */
[----:B------:R-:W-:Y:S01]  /*ab40*/  UMOV UR4, URZ ;  /* 0x0000003f00047c82 */ /* 0x000fe20008000000 */
[----:B------:R-:W-:Y:S01]  /*ab50*/  USEL UR39, UR39, URZ, !UP0 ;  /* 0x0000003f27277287 */ /* 0x000fe2000c000000 */
[----:B------:R-:W-:Y:S01]  /*ab60*/  @UP1 ULDC UR23, c[0x0][0xbec] ;  /* 0x0002fb0000171ab9 */ /* 0x000fe20000000800 */
[----:B------:R-:W-:-:S04]  /*ab70*/  USEL UR20, UR43, URZ, UP2 ;  /* 0x0000003f2b147287 */ /* 0x000fc80009000000 */
[----:B0-----:R-:W-:Y:S01]  /*ab80*/  @P1 IMAD.HI.U32 R8, R12, UR23, RZ ;  /* 0x000000170c081c27 */ /* 0x001fe2000f8e00ff */
[----:B------:R-:W-:Y:S01]  /*ab90*/  USEL UR40, UR40, URZ, !UP0 ;  /* 0x0000003f28287287 */ /* 0x000fe2000c000000 */
[----:B------:R-:W-:Y:S02]  /*aba0*/  @UP1 ULDC UR26, c[0x0][0xbf0] ;  /* 0x0002fc00001a1ab9 */ /* 0x000fe40000000800 */
[----:B------:R-:W-:Y:S01]  /*abb0*/  ULDC.64 UR16, c[0x0][UR21+0x220] ;  /* 0x0000880015107abb */ /* 0x000fe20008000a00 */
[----:B------:R-:W-:Y:S01]  /*abc0*/  ULDC.64 UR18, c[0x0][UR21+0x228] ;  /* 0x00008a0015127abb */ /* 0x000fe20008000a00 */
[----:B------:R-:W-:Y:S01]  /*abd0*/  UIMAD UR17, UR17, UR39, URZ ;  /* 0x00000027111172a4 */ /* 0x000fe2000f8e023f */
        /* <DEDUP_REMOVED lines=11> */
[----:B---3--:R-:W-:Y:S01]  /*ac90*/  @P0 R2UR UR4, R5 ;  /* 0x00000000050402ca */ /* 0x008fe200000e0000 */
[----:B------:R-:W-:Y:S01]  /*aca0*/  IMAD.MOV.U32 R5, RZ, RZ, R12 ;  /* 0x000000ffff057224 */ /* 0x000fe200078e000c */
[----:B------:R-:W-:Y:S01]  /*acb0*/  @P1 SHF.R.U32.HI R5, RZ, UR26, R8 ;  /* 0x0000001aff051c19 */ /* 0x000fe20008011608 */
[----:B------:R-:W-:-:S03]  /*acc0*/  IMAD.U32 R8, RZ, RZ, UR24 ;  /* 0x00000018ff087e24 */ /* 0x000fc6000f8e00ff */
[--C-:B------:R-:W-:Y:S01]  /*acd0*/  SHF.R.S32.HI R9, RZ, 0x1f, R5.reuse ;  /* 0x0000001fff097819 */ /* 0x100fe20000011405 */
        /* <DEDUP_REMOVED lines=8> */
[----:B------:R-:W-:Y:S02]  /*ad60*/  IMAD R10, R11, UR13, RZ ;  /* 0x0000000d0b0a7c24 */ /* 0x000fe4000f8e02ff */
[----:B------:R-:W-:Y:S01]  /*ad70*/  IADD3.X R9, R9, UR14, R14, P2, P3 ;  /* 0x0000000e09097c10 */ /* 0x000fe200097e640e */
[----:B------:R-:W-:Y:S01]  /*ad80*/  ULDC.64 UR14, c[0x0][0xba8] ;  /* 0x0002ea00000e7ab9 */ /* 0x000fe20000000a00 */
[----:B------:R-:W-:Y:S01]  /*ad90*/  IMAD R5, R5, UR12, R10 ;  /* 0x0000000c05057c24 */ /* 0x000fe2000f8e020a */
[----:B------:R-:W-:Y:S01]  /*ada0*/  @!UP2 ULDC UR14, c[0x0][0xb50] ;  /* 0x0002d400000eaab9 */ /* 0x000fe20000000800 */
[----:B------:R-:W-:Y:S01]  /*adb0*/  @!UP2 ULDC UR15, c[0x0][0xb54] ;  /* 0x0002d500000faab9 */ /* 0x000fe20000000800 */
[----:B------:R-:W-:Y:S01]  /*adc0*/  IMAD.WIDE.U32 R8, R11, UR12, R8 ;  /* 0x0000000c0b087c25 */ /* 0x000fe2000f8e0008 */
[----:B------:R-:W-:Y:S01]  /*add0*/  ULDC UR12, c[0x0][0xa88] ;  /* 0x0002a200000c7ab9 */ /* 0x000fe20000000800 */
[----:B----4-:R-:W-:-:S02]  /*ade0*/  @P4 R2UR UR12, R3 ;  /* 0x00000000030c42ca */ /* 0x010fc400000e0000 */
[----:B------:R-:W-:Y:S01]  /*adf0*/  IMAD.IADD R5, R9, 0x1, R5 ;  /* 0x0000000109057824 */ /* 0x000fe200078e0205 */
[----:B------:R-:W-:-:S04]  /*ae00*/  LEA R10, P2, R8, UR14, 0x2 ;  /* 0x0000000e080a7c11 */ /* 0x000fc8000f8410ff */
[----:B------:R-:W-:Y:S01]  /*ae10*/  LEA.HI.X R5, R8, UR15, R5, 0x2, P2 ;  /* 0x0000000f08057c11 */ /* 0x000fe200090f1405 */
[----:B--2---:R-:W-:Y:S08]  /*ae20*/  @P4 BRA `(.L_x_4954) ;  /* 0x0000000000184947 */ /* 0x004ff00003800000 */
[----:B------:R-:W-:Y:S05]  /*ae30*/  @!P0 BRA `(.L_x_4954) ;  /* 0x0000000000148947 */ /* 0x000fea0003800000 */
[----:B------:R-:W2:Y:S04]  /*ae40*/  LDG.E R8, desc[UR52][R6.64] ;  /* 0x0000003406087981 */ /* 0x000ea8000c1e1900 */
[----:B------:R-:W3:Y:S01]  /*ae50*/  LDG.E R3, desc[UR52][R6.64+0x4] ;  /* 0x0000043406037981 */ /* 0x000ee2000c1e1900 */
[----:B--2---:R-:W-:Y:S02]  /*ae60*/  R2UR UR13, R8 ;  /* 0x00000000080d72ca */ /* 0x004fe400000e0000 */
[----:B---3--:R-:W-:-:S13]  /*ae70*/  R2UR UR12, R3 ;  /* 0x00000000030c72ca */ /* 0x008fda00000e0000 */
[----:B------:R-:W-:-:S12]  /*ae80*/  UIADD3 UR12, -UR13, UR12, URZ ;  /* 0x0000000c0d0c7290 */ /* 0x000fd8000fffe13f */
.L_x_4954:
[----:B------:R-:W2:Y:S01]  /*ae90*/  LDL R3, [R1+0x28] ;  /* 0x0000280001037983 */ /* 0x000ea20000100800 */
[----:B------:R-:W-:Y:S01]  /*aea0*/  UIMAD UR17, UR12, UR9, URZ ;  /* 0x000000090c1172a4 */ /* 0x000fe2000f8e023f */
[----:B------:R-:W-:Y:S02]  /*aeb0*/  LOP3.LUT P0, RZ, R222, 0x3, RZ, 0xc0, !PT ;  /* 0x00000003deff7812 */ /* 0x000fe4000780c0ff */
[----:B------:R-:W-:Y:S01]  /*aec0*/  SHFL.IDX PT, R6, R10, RZ, 0x1c1f ;  /* 0x001c1fff0a067589 */ /* 0x000fe200000e0000 */
[----:B------:R-:W-:-:S03]  /*aed0*/  PLOP3.LUT P3, PT, PT, PT, UP2, 0x80, 0x0 ;  /* 0x000000000000781c */ /* 0x000fc60003f6f028 */
[----:B------:R-:W0:Y:S04]  /*aee0*/  SHFL.IDX PT, R7, R5, RZ, 0x1c1f ;  /* 0x001c1fff05077589 */ /* 0x000e2800000e0000 */
[----:B------:R-:W-:Y:S04]  /*aef0*/  SHFL.IDX PT, R8, R10, 0x1, 0x1c1f ;  /* 0x003c1f000a087f89 */ /* 0x000fe800000e0000 */
[----:B------:R-:W1:Y:S01]  /*af00*/  SHFL.IDX PT, R9, R5, 0x1, 0x1c1f ;  /* 0x003c1f0005097f89 */ /* 0x000e6200000e0000 */
[----:B--2---:R-:W-:-:S04]  /*af10*/  VIADD R11, R3, UR42 ;  /* 0x0000002a030b7c36 */ /* 0x004fc80008000000 */
[C---:B------:R-:W-:Y:S01]  /*af20*/  VIADD R3, R11.reuse, 0x8 ;  /* 0x000000080b037836 */ /* 0x040fe20000000000 */
[----:B------:R-:W-:-:S04]  /*af30*/  ISETP.GE.OR P2, PT, R11, UR17, P0 ;  /* 0x000000110b007c0c */ /* 0x000fc80008746670 */
[----:B------:R-:W-:-:S09]  /*af40*/  ISETP.GE.OR P0, PT, R3, UR17, P0 ;  /* 0x0000001103007c0c */ /* 0x000fd20008706670 */
[----:B0-----:R0:W-:Y:S01]  /*af50*/  @!P2 ST.E desc[UR52][R6.64], R4 ;  /* 0x000000040600a985 */ /* 0x0011e2000c101934 */
[----:B------:R-:W-:-:S03]  /*af60*/  ISETP.GE.AND P2, PT, R11, UR17, PT ;  /* 0x000000110b007c0c */ /* 0x000fc6000bf46270 */
[----:B-1----:R0:W-:Y:S01]  /*af70*/  @!P0 ST.E desc[UR52][R8.64], R0 ;  /* 0x0000000008008985 */ /* 0x0021e2000c101934 */
[----:B------:R-:W-:Y:S01]  /*af80*/  ISETP.GE.AND P0, PT, R3, UR17, PT ;  /* 0x0000001103007c0c */ /* 0x000fe2000bf06270 */
[----:B------:R-:W-:-:S12]  /*af90*/  @P3 BRA `(.L_x_4955) ;  /* 0x0000001000083947 */ /* 0x000fd80003800000 */
[----:B0-----:R-:W0:Y:S01]  /*afa0*/  S2R R0, SR_TID.X ;  /* 0x0000000000007919 */ /* 0x001e220000002100 */
[----:B------:R-:W-:Y:S01]  /*afb0*/  ULDC.64 UR14, c[0x0][0xaa0] ;  /* 0x0002a800000e7ab9 */ /* 0x000fe20000000a00 */
[----:B0-----:R-:W-:-:S05]  /*afc0*/  VIADD R0, R0, 0xffffff80 ;  /* 0xffffff8000007836 */ /* 0x001fca0000000000 */
[----:B------:R-:W-:-:S04]  /*afd0*/  SHF.R.S32.HI R3, RZ, 0x1f, R0 ;  /* 0x0000001fff037819 */ /* 0x000fc80000011400 */
[----:B------:R-:W-:-:S04]  /*afe0*/  LEA.HI R3, R3, R0, RZ, 0x3 ;  /* 0x0000000003037211 */ /* 0x000fc800078f18ff */
[----:B------:R-:W-:Y:S02]  /*aff0*/  LOP3.LUT R5, R3, 0xfffffff8, RZ, 0xc0, !PT ;  /* 0xfffffff803057812 */ /* 0x000fe400078ec0ff */
[----:B------:R-:W-:-:S03]  /*b000*/  SHF.R.S32.HI R81, RZ, 0x3, R3 ;  /* 0x00000003ff517819 */ /* 0x000fc60000011403 */
[----:B------:R-:W-:Y:S02]  /*b010*/  IMAD.IADD R20, R0, 0x1, -R5 ;  /* 0x0000000100147824 */ /* 0x000fe400078e0a05 */
[----:B------:R-:W-:Y:S02]  /*b020*/  IMAD.MOV.U32 R5, RZ, RZ, 0x2 ;  /* 0x00000002ff057424 */ /* 0x000fe400078e00ff */
[----:B------:R-:W-:-:S05]  /*b030*/  IMAD.SHL.U32 R0, R20, 0x8, RZ ;  /* 0x0000000814007824 */ /* 0x000fca00078e00ff */
[----:B------:R-:W-:-:S05]  /*b040*/  LEA R4, R81, R0, 0x6 ;  /* 0x0000000051047211 */ /* 0x000fca00078e30ff */
[----:B------:R-:W-:-:S03]  /*b050*/  IMAD.WIDE R4, R4, R5, UR10 ;  /* 0x0000000a04047e25 */ /* 0x000fc6000f8e0205 */
[C---:B------:R-:W-:Y:S02]  /*b060*/  IADD3 R25, P2, R4.reuse, 0x3000, RZ ;  /* 0x0000300004197810 */ /* 0x040fe40007f5e0ff */
[C---:B------:R-:W-:Y:S02]  /*b070*/  IADD3 R9, P4, R4.reuse, 0x1000, RZ ;  /* 0x0000100004097810 */ /* 0x040fe40007f9e0ff */
[----:B------:R-:W-:Y:S02]  /*b080*/  LOP3.LUT R24, R25, 0x380, RZ, 0xc0, !PT ;  /* 0x0000038019187812 */ /* 0x000fe400078ec0ff */
[----:B------:R-:W-:Y:S02]  /*b090*/  IADD3 R13, P3, R4, 0x2000, RZ ;  /* 0x00002000040d7810 */ /* 0x000fe40007f7e0ff */
[----:B------:R-:W-:Y:S01]  /*b0a0*/  SHF.R.U64 R24, R24, 0x3, RZ ;  /* 0x0000000318187819 */ /* 0x000fe200000012ff */
[----:B------:R-:W-:Y:S01]  /*b0b0*/  UIMAD UR12, UR16, UR14, URZ ;  /* 0x0000000e100c72a4 */ /* 0x000fe2000f8e023f */
[----:B------:R-:W-:-:S02]  /*b0c0*/  LOP3.LUT R8, R9, 0x380, RZ, 0xc0, !PT ;  /* 0x0000038009087812 */ /* 0x000fc400078ec0ff */
[----:B------:R-:W-:Y:S01]  /*b0d0*/  LOP3.LUT R24, R24, R25, RZ, 0x3c, !PT ;  /* 0x0000001918187212 */ /* 0x000fe200078e3cff */
[----:B------:R-:W-:Y:S01]  /*b0e0*/  IMAD.X R25, RZ, RZ, R5, P2 ;  /* 0x000000ffff197224 */ /* 0x000fe200010e0605 */
[----:B------:R-:W-:Y:S02]  /*b0f0*/  IADD3 R49, P2, R4, 0x9000, RZ ;  /* 0x0000900004317810 */ /* 0x000fe40007f5e0ff */
[----:B------:R-:W-:Y:S02]  /*b100*/  LOP3.LUT R12, R13, 0x380, RZ, 0xc0, !PT ;  /* 0x000003800d0c7812 */ /* 0x000fe400078ec0ff */
[----:B------:R-:W-:Y:S01]  /*b110*/  LOP3.LUT R48, R49, 0x380, RZ, 0xc0, !PT ;  /* 0x0000038031307812 */ /* 0x000fe200078ec0ff */
[----:B------:R-:W-:Y:S01]  /*b120*/  UIMAD UR12, UR4, UR15, UR12 ;  /* 0x0000000f040c72a4 */ /* 0x000fe2000f8e020c */
[----:B------:R-:W-:Y:S01]  /*b130*/  SHF.R.U64 R8, R8, 0x3, RZ ;  /* 0x0000000308087819 */ /* 0x000fe200000012ff */
[----:B------:R-:W-:Y:S01]  /*b140*/  UIMAD.WIDE.U32 UR10, UR4, UR14, URZ ;  /* 0x0000000e040a72a5 */ /* 0x000fe2000f8e003f */
[----:B------:R-:W-:Y:S01]  /*b150*/  SHF.R.U64 R48, R48, 0x3, RZ ;  /* 0x0000000330307819 */ /* 0x000fe200000012ff */
[----:B------:R-:W5:Y:S01]  /*b160*/  LD.E.128 R24, desc[UR52][R24.64] ;  /* 0x0000003418187980 */ /* 0x000f62000c101d00 */
[----:B------:R-:W-:-:S02]  /*b170*/  SHF.R.U64 R12, R12, 0x3, RZ ;  /* 0x000000030c0c7819 */ /* 0x000fc400000012ff */
[----:B------:R-:W-:Y:S01]  /*b180*/  LOP3.LUT R8, R8, R9, RZ, 0x3c, !PT ;  /* 0x0000000908087212 */ /* 0x000fe200078e3cff */
[----:B------:R-:W-:Y:S01]  /*b190*/  UIADD3 UR11, UR11, UR12, URZ ;  /* 0x0000000c0b0b7290 */ /* 0x000fe2000fffe03f */
[----:B------:R-:W-:Y:S01]  /*b1a0*/  LOP3.LUT R48, R48, R49, RZ, 0x3c, !PT ;  /* 0x0000003130307212 */ /* 0x000fe200078e3cff */
[--C-:B------:R-:W-:Y:S01]  /*b1b0*/  IMAD.X R49, RZ, RZ, R5.reuse, P2 ;  /* 0x000000ffff317224 */ /* 0x100fe200010e0605 */
[----:B------:R-:W-:Y:S01]  /*b1c0*/  IADD3 R6, P2, R4, 0xf000, RZ ;  /* 0x0000f00004067810 */ /* 0x000fe20007f5e0ff */
[--C-:B------:R-:W-:Y:S01]  /*b1d0*/  IMAD.X R9, RZ, RZ, R5.reuse, P4 ;  /* 0x000000ffff097224 */ /* 0x100fe200020e0605 */
[----:B------:R-:W-:Y:S01]  /*b1e0*/  LOP3.LUT R12, R12, R13, RZ, 0x3c, !PT ;  /* 0x0000000d0c0c7212 */ /* 0x000fe200078e3cff */
[----:B------:R-:W-:Y:S01]  /*b1f0*/  IMAD.X R13, RZ, RZ, R5, P3 ;  /* 0x000000ffff0d7224 */ /* 0x000fe200018e0605 */
[----:B------:R-:W-:Y:S01]  /*b200*/  LOP3.LUT R3, R6, 0x380, RZ, 0xc0, !PT ;  /* 0x0000038006037812 */ /* 0x000fe200078ec0ff */
[----:B------:R-:W-:Y:S01]  /*b210*/  ULDC.64 UR12, c[0x0][0xae8] ;  /* 0x0002ba00000c7ab9 */ /* 0x000fe20000000a00 */
[----:B------:R-:W-:-:S02]  /*b220*/  IADD3 R29, P0, R4, 0x4000, RZ ;  /* 0x00004000041d7810 */ /* 0x000fc40007f1e0ff */
[C---:B------:R-:W-:Y:S02]  /*b230*/  IADD3 R33, P6, R4.reuse, 0x5000, RZ ;  /* 0x0000500004217810 */ /* 0x040fe40007fde0ff */
[C---:B------:R-:W-:Y:S01]  /*b240*/  IADD3 R37, P5, R4.reuse, 0x6000, RZ ;  /* 0x0000600004257810 */ /* 0x040fe20007fbe0ff */
[----:B------:R-:W-:Y:S01]  /*b250*/  USHF.R.S32.HI UR4, URZ, 0x1f, UR39 ;  /* 0x0000001f3f047899 */ /* 0x000fe20008011427 */
[----:B------:R-:W-:Y:S01]  /*b260*/  SHF.R.U64 R3, R3, 0x3, RZ ;  /* 0x0000000303037819 */ /* 0x000fe200000012ff */
[----:B------:R-:W-:Y:S01]  /*b270*/  UIMAD.WIDE.U32 UR10, UR41, UR12, UR10 ;  /* 0x0000000c290a72a5 */ /* 0x000fe2000f8e000a */
[----:B------:R-:W-:Y:S01]  /*b280*/  IADD3 R41, P4, R4, 0x7000, RZ ;  /* 0x0000700004297810 */ /* 0x000fe20007f9e0ff */
[----:B------:R-:W-:Y:S01]  /*b290*/  @UP1 ULDC UR14, c[0x0][0xbec] ;  /* 0x0002fb00000e1ab9 */ /* 0x000fe20000000800 */
[----:B------:R-:W-:Y:S01]  /*b2a0*/  LOP3.LUT R72, R3, R6, RZ, 0x3c, !PT ;  /* 0x0000000603487212 */ /* 0x000fe200078e3cff */
[----:B------:R-:W-:Y:S01]  /*b2b0*/  IMAD R3, R20, 0x20, R81 ;  /* 0x0000002014037824 */ /* 0x000fe200078e0251 */
[----:B------:R-:W-:Y:S01]  /*b2c0*/  IADD3 R45, P3, R4, 0x8000, RZ ;  /* 0x00008000042d7810 */ /* 0x000fe20007f7e0ff */
[----:B------:R-:W-:Y:S01]  /*b2d0*/  UIMAD UR11, UR41, UR13, UR11 ;  /* 0x0000000d290b72a4 */ /* 0x000fe2000f8e020b */
[----:B------:R-:W-:Y:S01]  /*b2e0*/  LOP3.LUT R28, R29, 0x380, RZ, 0xc0, !PT ;  /* 0x000003801d1c7812 */ /* 0x000fe200078ec0ff */
[----:B------:R-:W-:Y:S01]  /*b2f0*/  VIADD R78, R3, UR42 ;  /* 0x0000002a034e7c36 */ /* 0x000fe20008000000 */
[----:B------:R-:W-:Y:S01]  /*b300*/  LOP3.LUT R32, R33, 0x380, RZ, 0xc0, !PT ;  /* 0x0000038021207812 */ /* 0x000fe200078ec0ff */
[----:B------:R-:W-:Y:S01]  /*b310*/  ULDC.64 UR12, c[0x0][0xaf0] ;  /* 0x0002bc00000c7ab9 */ /* 0x000fe20000000a00 */
[----:B------:R-:W-:Y:S01]  /*b320*/  LOP3.LUT R36, R37, 0x380, RZ, 0xc0, !PT ;  /* 0x0000038025247812 */ /* 0x000fe200078ec0ff */
[--C-:B------:R-:W-:Y:S01]  /*b330*/  IMAD.X R73, RZ, RZ, R5.reuse, P2 ;  /* 0x000000ffff497224 */ /* 0x100fe200010e0605 */
[----:B------:R-:W-:Y:S01]  /*b340*/  LOP3.LUT R40, R41, 0x380, RZ, 0xc0, !PT ;  /* 0x0000038029287812 */ /* 0x000fe200078ec0ff */
[----:B------:R-:W5:Y:S01]  /*b350*/  LD.E.128 R8, desc[UR52][R8.64] ;  /* 0x0000003408087980 */ /* 0x000f62000c101d00 */
[----:B------:R-:W-:Y:S01]  /*b360*/  LOP3.LUT R44, R45, 0x380, RZ, 0xc0, !PT ;  /* 0x000003802d2c7812 */ /* 0x000fe200078ec0ff */
[----:B------:R-:W-:Y:S01]  /*b370*/  UIMAD UR4, UR4, UR12, URZ ;  /* 0x0000000c040472a4 */ /* 0x000fe2000f8e023f */
[----:B------:R-:W-:Y:S01]  /*b380*/  SHF.R.U64 R28, R28, 0x3, RZ ;  /* 0x000000031c1c7819 */ /* 0x000fe200000012ff */
[----:B------:R-:W-:Y:S01]  /*b390*/  @P1 IMAD.HI.U32 R20, R78, UR14, RZ ;  /* 0x0000000e4e141c27 */ /* 0x000fe2000f8e00ff */
[----:B------:R-:W-:Y:S01]  /*b3a0*/  SHF.R.U64 R32, R32, 0x3, RZ ;  /* 0x0000000320207819 */ /* 0x000fe200000012ff */
[----:B------:R-:W-:Y:S01]  /*b3b0*/  UIMAD.WIDE.U32 UR10, UR39, UR12, UR10 ;  /* 0x0000000c270a72a5 */ /* 0x000fe2000f8e000a */
[----:B------:R-:W-:Y:S01]  /*b3c0*/  SHF.R.U64 R36, R36, 0x3, RZ ;  /* 0x0000000324247819 */ /* 0x000fe200000012ff */
[----:B------:R-:W-:Y:S01]  /*b3d0*/  IMAD.MOV.U32 R3, RZ, RZ, R78 ;  /* 0x000000ffff037224 */ /* 0x000fe200078e004e */
[----:B------:R-:W-:Y:S01]  /*b3e0*/  SHF.R.U64 R40, R40, 0x3, RZ ;  /* 0x0000000328287819 */ /* 0x000fe200000012ff */
[----:B------:R-:W-:Y:S01]  /*b3f0*/  @UP1 ULDC UR12, c[0x0][0xbf0] ;  /* 0x0002fc00000c1ab9 */ /* 0x000fe20000000800 */
[----:B------:R-:W-:Y:S01]  /*b400*/  SHF.R.U64 R44, R44, 0x3, RZ ;  /* 0x000000032c2c7819 */ /* 0x000fe200000012ff */
[----:B------:R-:W-:Y:S01]  /*b410*/  UIMAD UR4, UR39, UR13, UR4 ;  /* 0x0000000d270472a4 */ /* 0x000fe2000f8e0204 */
        /* <DEDUP_REMOVED lines=10> */
[----:B------:R-:W-:Y:S01]  /*b4c0*/  @P1 SHF.R.U32.HI R3, RZ, UR12, R20 ;  /* 0x0000000cff031c19 */ /* 0x000fe20008011614 */
[----:B------:R-:W-:Y:S01]  /*b4d0*/  UIADD3 UR4, UR11, UR4, URZ ;  /* 0x000000040b047290 */ /* 0x000fe2000fffe03f */
[C---:B------:R-:W-:Y:S01]  /*b4e0*/  IADD3 R53, P0, R4.reuse, 0xa000, RZ ;  /* 0x0000a00004357810 */ /* 0x040fe20007f1e0ff */
[----:B------:R-:W-:Y:S01]  /*b4f0*/  IMAD.U32 R21, RZ, RZ, UR11 ;  /* 0x0000000bff157e24 */ /* 0x000fe2000f8e00ff */
[C---:B------:R-:W-:Y:S01]  /*b500*/  IADD3 R57, P6, R4.reuse, 0xb000, RZ ;  /* 0x0000b00004397810 */ /* 0x040fe20007fde0ff */
[----:B------:R-:W5:Y:S01]  /*b510*/  LD.E.128 R12, desc[UR52][R12.64] ;  /* 0x000000340c0c7980 */ /* 0x000f62000c101d00 */
[----:B------:R-:W-:-:S02]  /*b520*/  IADD3 R61, P5, R4, 0xc000, RZ ;  /* 0x0000c000043d7810 */ /* 0x000fc40007fbe0ff */
[C---:B------:R-:W-:Y:S01]  /*b530*/  IADD3 R65, P4, R4.reuse, 0xd000, RZ ;  /* 0x0000d00004417810 */ /* 0x040fe20007f9e0ff */
[----:B------:R-:W5:Y:S01]  /*b540*/  LD.E.128 R28, desc[UR52][R28.64] ;  /* 0x000000341c1c7980 */ /* 0x000f62000c101d00 */
[----:B------:R-:W-:Y:S01]  /*b550*/  IADD3 R69, P3, R4, 0xe000, RZ ;  /* 0x0000e00004457810 */ /* 0x000fe20007f7e0ff */
[--C-:B------:R-:W-:Y:S01]  /*b560*/  IMAD.MOV R77, RZ, RZ, -R3.reuse ;  /* 0x000000ffff4d7224 */ /* 0x100fe200078e0a03 */
[----:B------:R-:W-:Y:S01]  /*b570*/  SHF.R.S32.HI R76, RZ, 0x1f, R3 ;  /* 0x0000001fff4c7819 */ /* 0x000fe20000011403 */
[----:B------:R-:W-:Y:S01]  /*b580*/  IMAD.U32 R20, RZ, RZ, UR10 ;  /* 0x0000000aff147e24 */ /* 0x000fe2000f8e00ff */
[----:B------:R-:W-:Y:S01]  /*b590*/  LOP3.LUT R52, R53, 0x380, RZ, 0xc0, !PT ;  /* 0x0000038035347812 */ /* 0x000fe200078ec0ff */
[----:B------:R-:W-:Y:S01]  /*b5a0*/  ULDC.64 UR10, c[0x0][0xae0] ;  /* 0x0002b800000a7ab9 */ /* 0x000fe20000000a00 */
[----:B------:R-:W-:Y:S01]  /*b5b0*/  LOP3.LUT R56, R57, 0x380, RZ, 0xc0, !PT ;  /* 0x0000038039387812 */ /* 0x000fe200078ec0ff */
[----:B------:R-:W5:Y:S01]  /*b5c0*/  LD.E.128 R32, desc[UR52][R32.64] ;  /* 0x0000003420207980 */ /* 0x000f62000c101d00 */
[----:B------:R-:W-:-:S02]  /*b5d0*/  LOP3.LUT R60, R61, 0x380, RZ, 0xc0, !PT ;  /* 0x000003803d3c7812 */ /* 0x000fc400078ec0ff */
[----:B------:R-:W-:Y:S01]  /*b5e0*/  LOP3.LUT R64, R65, 0x380, RZ, 0xc0, !PT ;  /* 0x0000038041407812 */ /* 0x000fe200078ec0ff */
[----:B------:R-:W5:Y:S01]  /*b5f0*/  LD.E.128 R36, desc[UR52][R36.64] ;  /* 0x0000003424247980 */ /* 0x000f62000c101d00 */
[----:B------:R-:W-:Y:S02]  /*b600*/  LOP3.LUT R68, R69, 0x380, RZ, 0xc0, !PT ;  /* 0x0000038045447812 */ /* 0x000fe400078ec0ff */
[----:B------:R-:W-:Y:S01]  /*b610*/  LOP3.LUT R7, R4, 0x380, RZ, 0xc0, !PT ;  /* 0x0000038004077812 */ /* 0x000fe200078ec0ff */
[----:B------:R-:W-:Y:S01]  /*b620*/  IMAD.U32 R21, RZ, RZ, UR4 ;  /* 0x00000004ff157e24 */ /* 0x000fe2000f8e00ff */
[----:B------:R-:W-:Y:S01]  /*b630*/  SHF.R.U64 R52, R52, 0x3, RZ ;  /* 0x0000000334347819 */ /* 0x000fe200000012ff */
[----:B------:R-:W-:Y:S01]  /*b640*/  IMAD R76, R76, UR10, RZ ;  /* 0x0000000a4c4c7c24 */ /* 0x000fe2000f8e02ff */
[----:B------:R-:W-:Y:S01]  /*b650*/  SHF.R.U64 R56, R56, 0x3, RZ ;  /* 0x0000000338387819 */ /* 0x000fe200000012ff */
[----:B------:R-:W-:Y:S01]  /*b660*/  IMAD R77, R77, UR9, R78 ;  /* 0x000000094d4d7c24 */ /* 0x000fe2000f8e024e */
[----:B------:R-:W-:Y:S01]  /*b670*/  SHF.R.U64 R60, R60, 0x3, RZ ;  /* 0x000000033c3c7819 */ /* 0x000fe200000012ff */
[----:B------:R-:W5:Y:S01]  /*b680*/  LD.E.128 R40, desc[UR52][R40.64] ;  /* 0x0000003428287980 */ /* 0x000f62000c101d00 */
[----:B------:R-:W-:-:S02]  /*b690*/  SHF.R.U64 R64, R64, 0x3, RZ ;  /* 0x0000000340407819 */ /* 0x000fc400000012ff */
[----:B------:R-:W-:Y:S01]  /*b6a0*/  SHF.R.U64 R68, R68, 0x3, RZ ;  /* 0x0000000344447819 */ /* 0x000fe200000012ff */
[----:B------:R-:W5:Y:S01]  /*b6b0*/  LD.E.128 R44, desc[UR52][R44.64] ;  /* 0x000000342c2c7980 */ /* 0x000f62000c101d00 */
[----:B------:R-:W-:Y:S01]  /*b6c0*/  SHF.R.U64 R7, R7, 0x3, RZ ;  /* 0x0000000307077819 */ /* 0x000fe200000012ff */
[C---:B------:R-:W-:Y:S01]  /*b6d0*/  IMAD.WIDE.U32 R20, R3.reuse, UR10, R20 ;  /* 0x0000000a03147c25 */ /* 0x040fe2000f8e0014 */
[----:B------:R-:W-:Y:S01]  /*b6e0*/  LOP3.LUT R52, R52, R53, RZ, 0x3c, !PT ;  /* 0x0000003534347212 */ /* 0x000fe200078e3cff */
[----:B------:R-:W5:Y:S01]  /*b6f0*/  LD.E.128 R48, desc[UR52][R48.64] ;  /* 0x0000003430307980 */ /* 0x000f62000c101d00 */
[----:B------:R-:W-:Y:S01]  /*b700*/  LOP3.LUT R56, R56, R57, RZ, 0x3c, !PT ;  /* 0x0000003938387212 */ /* 0x000fe200078e3cff */
        /* <DEDUP_REMOVED lines=10> */
[----:B------:R-:W-:Y:S01]  /*b7b0*/  IMAD.X R69, RZ, RZ, R5, P3 ;  /* 0x000000ffff457224 */ /* 0x000fe200018e0605 */
[----:B------:R-:W-:Y:S01]  /*b7c0*/  ULDC.64 UR10, c[0x0][0xad8] ;  /* 0x0002b600000a7ab9 */ /* 0x000fe20000000a00 */
[----:B------:R-:W-:Y:S01]  /*b7d0*/  IMAD.IADD R21, R21, 0x1, R79 ;  /* 0x0000000115157824 */ /* 0x000fe200078e024f */
[----:B------:R-:W5:Y:S01]  /*b7e0*/  LD.E.128 R4, desc[UR52][R4.64] ;  /* 0x0000003404047980 */ /* 0x000f62000c101d00 */
[----:B------:R-:W-:-:S03]  /*b7f0*/  IMAD R76, R3, UR10, RZ ;  /* 0x0000000a034c7c24 */ /* 0x000fc6000f8e02ff */
        /* <DEDUP_REMOVED lines=17> */
[----:B------:R-:W-:Y:S01]  /*b910*/  VIADD R84, R81, UR42 ;  /* 0x0000002a51547c36 */ /* 0x000fe20008000000 */
[----:B------:R-:W-:-:S02]  /*b920*/  UIADD3 UR8, UR8, 0x22820, URZ ;  /* 0x0002282008087890 */ /* 0x000fc4000fffe03f */
        /* <DEDUP_REMOVED lines=36> */
.L_x_4957:
[----:B------:R-:W-:Y:S05]  /*bb70*/  BSYNC B1 ;  /* 0x0000000000017941 */ /* 0x000fea0003800000 */
.L_x_4956:
[----:B--2---:R2:W3:Y:S01]  /*bb80*/  SHFL.IDX PT, R3, R83, 0x1, 0x181f ;  /* 0x00381f0053037f89 */ /* 0x0044e200000e0000 */
[----:B------:R-:W-:Y:S03]  /*bb90*/  BSSY B1, `(.L_x_4958) ;  /* 0x0000014000017945 */ /* 0x000fe60003800000 */
[----:B0----5:R2:W0:Y:S01]  /*bba0*/  SHFL.IDX PT, R29, R82, 0x1, 0x181f ;  /* 0x00381f00521d7f89 */ /* 0x02142200000e0000 */
[----:B------:R-:W-:Y:S05]  /*bbb0*/  @P1 BRA `(.L_x_4959) ;  /* 0x0000000000441947 */ /* 0x000fea0003800000 */
[----:B------:R-:W-:Y:S02]  /*bbc0*/  ULDC UR4, c[0x0][0xac8] ;  /* 0x0002b20000047ab9 */ /* 0x000fe40000000800 */
[----:B------:R-:W-:Y:S02]  /*bbd0*/  ISETP.GE.AND P4, PT, R0, UR4, PT ;  /* 0x0000000400007c0c */ /* 0x000fe4000bf86270 */
[----:B------:R-:W-:Y:S02]  /*bbe0*/  ISETP.GE.AND P3, PT, R86, UR4, PT ;  /* 0x0000000456007c0c */ /* 0x000fe4000bf66270 */
[----:B------:R-:W-:Y:S02]  /*bbf0*/  ISETP.GE.AND P2, PT, R88, UR4, PT ;  /* 0x0000000458007c0c */ /* 0x000fe4000bf46270 */
[----:B------:R-:W-:-:S07]  /*bc00*/  ISETP.GE.AND P1, PT, R90, UR4, PT ;  /* 0x000000045a007c0c */ /* 0x000fce000bf26270 */
[-C--:B0-----:R-:W-:Y:S02]  /*bc10*/  @!P4 LEA R4, P6, R0, R29.reuse, 0x1 ;  /* 0x0000001d0004c211 */ /* 0x081fe400078c08ff */
        /* <DEDUP_REMOVED lines=11> */
.L_x_4959:
[----:B------:R-:W-:Y:S05]  /*bcd0*/  BSYNC B1 ;  /* 0x0000000000017941 */ /* 0x000fea0003800000 */
.L_x_4958:
[----:B---3--:R3:W0:Y:S01]  /*bce0*/  SHFL.IDX PT, R3, R83, 0x2, 0x181f ;  /* 0x00581f0053037f89 */ /* 0x00862200000e0000 */
[----:B------:R-:W-:Y:S03]  /*bcf0*/  BSSY B1, `(.L_x_4960) ;  /* 0x0000014000017945 */ /* 0x000fe60003800000 */
[----:B----4-:R3:W4:Y:S01]  /*bd00*/  SHFL.IDX PT, R11, R82, 0x2, 0x181f ;  /* 0x00581f00520b7f89 */ /* 0x01072200000e0000 */
        /* <DEDUP_REMOVED lines=18> */
.L_x_4961:
[----:B------:R-:W-:Y:S05]  /*be30*/  BSYNC B1 ;  /* 0x0000000000017941 */ /* 0x000fea0003800000 */
.L_x_4960:
[----:B0-----:R-:W-:Y:S01]  /*be40*/  VIADD R3, R84, 0x60 ;  /* 0x0000006054037836 */ /* 0x001fe20000000000 */
[----:B--23--:R-:W0:Y:S04]  /*be50*/  SHFL.IDX PT, R83, R83, 0x3, 0x181f ;  /* 0x00781f0053537f89 */ /* 0x00ce2800000e0000 */
[----:B------:R-:W-:Y:S01]  /*be60*/  ISETP.GE.AND P0, PT, R3, UR17, PT ;  /* 0x0000001103007c0c */ /* 0x000fe2000bf06270 */
[----:B----4-:R4:W2:-:S12]  /*be70*/  SHFL.IDX PT, R11, R82, 0x3, 0x181f ;  /* 0x00781f00520b7f89 */ /* 0x01089800000e0000 */
[----:B----4-:R-:W-:Y:S05]  /*be80*/  @P0 BRA `(.L_x_4962) ;  /* 0x00000024008c0947 */ /* 0x010fea0003800000 */
[----:B------:R-:W-:Y:S02]  /*be90*/  ULDC UR4, c[0x0][0xac8] ;  /* 0x0002b20000047ab9 */ /* 0x000fe40000000800 */
[----:B------:R-:W-:Y:S02]  /*bea0*/  ISETP.GE.AND P3, PT, R0, UR4, PT ;  /* 0x0000000400007c0c */ /* 0x000fe4000bf66270 */
[----:B------:R-:W-:Y:S02]  /*beb0*/  ISETP.GE.AND P4, PT, R86, UR4, PT ;  /* 0x0000000456007c0c */ /* 0x000fe4000bf86270 */
[----:B------:R-:W-:-:S09]  /*bec0*/  ISETP.GE.AND P5, PT, R88, UR4, PT ;  /* 0x0000000458007c0c */ /* 0x000fd2000bfa6270 */
[-C--:B--2---:R-:W-:Y:S02]  /*bed0*/  @!P3 LEA R4, P0, R0, R11.reuse, 0x1 ;  /* 0x0000000b0004b211 */ /* 0x084fe400078008ff */
[-C--:B------:R-:W-:Y:S02]  /*bee0*/  @!P4 LEA R6, P1, R86, R11.reuse, 0x1 ;  /* 0x0000000b5606c211 */ /* 0x080fe400078208ff */
[----:B------:R-:W-:Y:S02]  /*bef0*/  @!P5 LEA R8, P2, R88, R11, 0x1 ;  /* 0x0000000b5808d211 */ /* 0x000fe400078408ff */
        /* <DEDUP_REMOVED lines=8> */
[----:B----4-:R-:W-:-:S04]  /*bf80*/  LEA R4, P0, R90, R11, 0x1 ;  /* 0x0000000b5a047211 */ /* 0x010fc800078008ff */
[----:B------:R-:W-:-:S05]  /*bf90*/  LEA.HI.X R5, R90, R83, R87, 0x1, P0 ;  /* 0x000000535a057211 */ /* 0x000fca00000f0c57 */
[----:B------:R0:W-:Y:S01]  /*bfa0*/  ST.E.128 desc[UR52][R4.64], R72 ;  /* 0x0000004804007985 */ /* 0x0001e2000c101d34 */
[----:B------:R-:W-:Y:S05]  /*bfb0*/  BRA `(.L_x_4962) ;  /* 0x0000002400407947 */ /* 0x000fea0003800000 */
.L_x_4955:
        /* <DEDUP_REMOVED lines=69> */
[C---:B------:R-:W-:Y:S01]  /*c410*/  VIADD R21, R2.reuse, 0xe0 ;  /* 0x000000e002157836 */ /* 0x040fe20000000000 */
[----:B------:R-:W-:Y:S02]  /*c420*/  ISETP.GE.AND P2, PT, R221, UR4, PT ;  /* 0x00000004dd007c0c */ /* 0x000fe4000bf46270 */
[----:B------:R-:W-:Y:S02]  /*c430*/  ISETP.GE.AND P3, PT, R2, UR4, PT ;  /* 0x0000000402007c0c */ /* 0x000fe4000bf66270 */
        /* <DEDUP_REMOVED lines=133> */
.L_x_4964:
[----:B------:R-:W-:Y:S05]  /*cc90*/  BSYNC B1 ;  /* 0x0000000000017941 */ /* 0x000fea0003800000 */
.L_x_4963:
[----:B--23--:R2:W3:Y:S04]  /*cca0*/  SHFL.IDX PT, R5, R3, 0x1, 0x1c1f ;  /* 0x003c1f0003057f89 */ /* 0x00c4e800000e0000 */
[----:B-1----:R2:W1:Y:S01]  /*ccb0*/  SHFL.IDX PT, R4, R0, 0x1, 0x1c1f ;  /* 0x003c1f0000047f89 */ /* 0x00246200000e0000 */
[----:B------:R-:W-:Y:S05]  /*ccc0*/  @P0 BRA `(.L_x_4962) ;  /* 0x0000001400fc0947 */ /* 0x000fea0003800000 */
[----:B------:R-:W-:Y:S01]  /*ccd0*/  ULDC UR4, c[0x0][0xac8] ;  /* 0x0002b20000047ab9 */ /* 0x000fe20000000800 */
[C---:B------:R-:W-:Y:S01]  /*cce0*/  VIADD R25, R2.reuse, 0xe0 ;  /* 0x000000e002197836 */ /* 0x040fe20000000000 */
[----:B------:R-:W-:Y:S01]  /*ccf0*/  ISETP.GE.AND P5, PT, R221, UR4, PT ;  /* 0x00000004dd007c0c */ /* 0x000fe2000bfa6270 */
[C---:B0-2---:R-:W-:Y:S01]  /*cd00*/  VIADD R3, R2.reuse, 0xf0 ;  /* 0x000000f002037836 */ /* 0x045fe20000000000 */
[----:B------:R-:W-:Y:S02]  /*cd10*/  ISETP.GE.AND P4, PT, R2, UR4, PT ;  /* 0x0000000402007c0c */ /* 0x000fe4000bf86270 */
[----:B------:R-:W-:Y:S02]  /*cd20*/  ISETP.GE.AND P2, PT, R220, UR4, PT ;  /* 0x00000004dc007c0c */ /* 0x000fe4000bf46270 */
[----:B------:R-:W-:Y:S02]  /*cd30*/  ISETP.GE.AND P1, PT, R219, UR4, PT ;  /* 0x00000004db007c0c */ /* 0x000fe4000bf26270 */
[----:B------:R-:W-:-:S02]  /*cd40*/  ISETP.GE.AND P0, PT, R218, UR4, PT ;  /* 0x00000004da007c0c */ /* 0x000fc4000bf06270 */
[----:B------:R-:W-:-:S03]  /*cd50*/  SHF.R.S32.HI R0, RZ, 0x1f, R17 ;  /* 0x0000001fff007819 */ /* 0x000fc60000011411 */
[CC--:B-1----:R-:W-:Y:S02]  /*cd60*/  @!P5 LEA R8, P3, R221.reuse, R4.reuse, 0x2 ;  /* 0x00000004dd08d211 */ /* 0x0c2fe400078610ff */
        /* <DEDUP_REMOVED lines=115> */
[-C--:B------:R-:W-:Y:S02]  /*d4a0*/  @!P3 LEA.HI.X R9, R21, R5.reuse, R0, 0x2, P5 ;  /* 0x000000051509b211 */ /* 0x080fe400028f1400 */
[----:B------:R-:W-:Y:S02]  /*d4b0*/  SHF.R.S32.HI R0, RZ, 0x1f, R3 ;  /* 0x0000001fff007819 */ /* 0x000fe40000011403 */
        /* <DEDUP_REMOVED lines=12> */
.L_x_4953:
        /* <DEDUP_REMOVED lines=33> */
.L_x_4965:
[----:B------:R-:W-:Y:S01]  /*d790*/  USEL UR39, UR39, URZ, !UP0 ;  /* 0x0000003f27277287 */ /* 0x000fe2000c000000 */
[----:B------:R-:W-:Y:S01]  /*d7a0*/  BSSY B1, `(.L_x_4966) ;  /* 0x0000038000017945 */ /* 0x000fe20003800000 */
[----:B------:R-:W-:-:S03]  /*d7b0*/  USEL UR40, UR40, URZ, !UP0 ;  /* 0x0000003f28287287 */ /* 0x000fc6000c000000 */
[----:B------:R-:W-:Y:S09]  /*d7c0*/  @P0 BRA `(.L_x_4967) ;  /* 0x0000000000d40947 */ /* 0x000ff20003800000 */
        /* <DEDUP_REMOVED lines=53> */
.L_x_4967:
[----:B------:R-:W-:Y:S05]  /*db20*/  BSYNC B1 ;  /* 0x0000000000017941 */ /* 0x000fea0003800000 */
.L_x_4966:
        /* <DEDUP_REMOVED lines=14> */
[----:B------:R-:W-:-:S03]  /*dc10*/  UIADD3 UR9, UR9, UR10, URZ ;  /* 0x0000000a09097290 */ /* 0x000fc6000fffe03f */
[----:B------:R-:W-:Y:S01]  /*dc20*/  IMAD R3, R10, 0x20, R13 ;  /* 0x000000200a037824 */ /* 0x000fe200078e020d */
[----:B------:R-:W-:Y:S02]  /*dc30*/  ULDC.64 UR10, c[0x0][0xae8] ;  /* 0x0002ba00000a7ab9 */ /* 0x000fe40000000a00 */
[----:B------:R-:W-:Y:S01]  /*dc40*/  UIMAD.WIDE.U32 UR8, UR41, UR10, UR8 ;  /* 0x0000000a290872a5 */ /* 0x000fe2000f8e0008 */
[----:B------:R-:W-:Y:S01]  /*dc50*/  VIADD R8, R3, UR42 ;  /* 0x0000002a03087c36 */ /* 0x000fe20008000000 */
[----:B-1----:R-:W-:Y:S02]  /*dc60*/  ISETP.NE.AND P0, PT, R11, 0x1, PT ;  /* 0x000000010b00780c */ /* 0x002fe40003f05270 */
[----:B------:R-:W-:Y:S01]  /*dc70*/  UIMAD UR9, UR41, UR11, UR9 ;  /* 0x0000000b290972a4 */ /* 0x000fe2000f8e0209 */
[----:B------:R-:W-:Y:S02]  /*dc80*/  IMAD.MOV.U32 R3, RZ, RZ, R8 ;  /* 0x000000ffff037224 */ /* 0x000fe400078e0008 */
[----:B------:R-:W-:-:S02]  /*dc90*/  ULDC.64 UR10, c[0x0][0xaf0] ;  /* 0x0002bc00000a7ab9 */ /* 0x000fc40000000a00 */
        /* <DEDUP_REMOVED lines=21> */
[----:B-----5:R-:W-:Y:S02]  /*ddf0*/  IMAD R11, R0, R11, RZ ;  /* 0x0000000b000b7224 */ /* 0x020fe400078e02ff */
[----:B------:R-:W-:-:S02]  /*de00*/  IMAD.IADD R5, R5, 0x1, R9 ;  /* 0x0000000105057824 */ /* 0x000fc400078e0209 */
[----:B------:R-:W-:Y:S02]  /*de10*/  IMAD R6, R6, UR8, RZ ;  /* 0x0000000806067c24 */ /* 0x000fe4000f8e02ff */
[----:B------:R-:W-:-:S04]  /*de20*/  IMAD.WIDE.U32 R4, R7, UR8, R4 ;  /* 0x0000000807047c25 */ /* 0x000fc8000f8e0004 */
[----:B------:R-:W-:Y:S01]  /*de30*/  IMAD R9, R7, UR9, R6 ;  /* 0x0000000907097c24 */ /* 0x000fe2000f8e0206 */
[----:B------:R-:W-:Y:S01]  /*de40*/  ULDC.64 UR8, c[0x0][0xa80] ;  /* 0x0002a00000087ab9 */ /* 0x000fe20000000a00 */
[----:B------:R-:W-:Y:S01]  /*de50*/  VIADD R3, R8, 0x40 ;  /* 0x0000004008037836 */ /* 0x000fe20000000000 */
[----:B------:R-:W-:Y:S01]  /*de60*/  LEA R6, P2, R4, UR8, 0x1 ;  /* 0x0000000804067c11 */ /* 0x000fe2000f8408ff */
[----:B------:R-:W-:Y:S02]  /*de70*/  IMAD.IADD R5, R5, 0x1, R9 ;  /* 0x0000000105057824 */ /* 0x000fe400078e0209 */
        /* <DEDUP_REMOVED lines=33> */
.L_x_4969:
[----:B------:R-:W-:Y:S05]  /*e090*/  BSYNC B1 ;  /* 0x0000000000017941 */ /* 0x000fea0003800000 */
.L_x_4968:
        /* <DEDUP_REMOVED lines=21> */
.L_x_4971:
[----:B------:R-:W-:Y:S05]  /*e1f0*/  BSYNC B1 ;  /* 0x0000000000017941 */ /* 0x000fea0003800000 */
.L_x_4970:
        /* <DEDUP_REMOVED lines=21> */
.L_x_4973:
[----:B------:R-:W-:Y:S05]  /*e350*/  BSYNC B1 ;  /* 0x0000000000017941 */ /* 0x000fea0003800000 */
.L_x_4972:
        /* <DEDUP_REMOVED lines=10> */
[----:B---3--:R-:W-:-:S04]  /*e400*/  @!P3 LEA R6, P4, R7, R4, 0x1 ;  /* 0x000000040706b211 */ /* 0x008fc800078808ff */
[-C--:B--2---:R-:W-:Y:S02]  /*e410*/  @!P3 LEA.HI.X R7, R7, R3.reuse, R12, 0x1, P4 ;  /* 0x000000030707b211 */ /* 0x084fe400020f0c0c */
        /* <DEDUP_REMOVED lines=10> */
.L_x_4962:
[----:B------:R-:W-:Y:S05]  /*e4c0*/  BSYNC B0 ;  /* 0x0000000000007941 */ /* 0x000fea0003800000 */
.L_x_4952:
[----:B------:R-:W-:Y:S02]  /*e4d0*/  ULDC UR4, c[0x0][0xc3c] ;  /* 0x00030f0000047ab9 */ /* 0x000fe40000000800 */
[----:B------:R-:W-:-:S06]  /*e4e0*/  UISETP.GE.AND UP0, UPT, UR7, UR4, UPT ;  /* 0x000000040700728c */ /* 0x000fcc000bf06270 */
[----:B------:R-:W-:-:S13]  /*e4f0*/  PLOP3.LUT P0, PT, PT, PT, UP0, 0x80, 0x0 ;  /* 0x000000000000781c */ /* 0x000fda0003f0f008 */
[----:B------:R-:W-:Y:S05]  /*e500*/  @!P0 BRA `(.L_x_4974) ;  /* 0xffffff2800c88947 */ /* 0x000fea000383ffff */
[----:B------:R-:W-:Y:S05]  /*e510*/  EXIT ;  /* 0x000000000000794d */ /* 0x000fea0003800000 */
.L_x_4909:
        /* <DEDUP_REMOVED lines=16> */
.L_x_4975:
        /* <DEDUP_REMOVED lines=43> */
.L_x_4979:
        /* <DEDUP_REMOVED lines=35> */
.L_x_4977:
        /* <DEDUP_REMOVED lines=13> */
.L_x_4980:
        /* <DEDUP_REMOVED lines=46> */
[-C--:B------:R-:W-:Y:S01]  /*eeb0*/  @!P1 IADD3 R3, R3, -R4.reuse, RZ ;  /* 0x8000000403039210 */ /* 0x080fe20007ffe0ff */
        /* <DEDUP_REMOVED lines=15> */
.L_x_4981:
        /* <DEDUP_REMOVED lines=61> */
.L_x_4982:
[----:B------:R-:W-:-:S05]  /*f380*/  LOP3.LUT R17, RZ, R2, RZ, 0x33, !PT ;  /* 0x00000002ff117212 */ /* 0x000fca00078e33ff */
[----:B------:R-:W-:Y:S01]  /*f390*/  IMAD.IADD R17, R6, 0x1, R17 ;  /* 0x0000000106117824 */ /* 0x000fe200078e0211 */
[----:B------:R-:W-:Y:S06]  /*f3a0*/  BRA `(.L_x_4983) ;  /* 0x0000000000147947 */ /* 0x000fec0003800000 */
.L_x_4978:
[----:B------:R-:W-:Y:S01]  /*f3b0*/  ULDC UR4, c[0x0][0xc3c] ;  /* 0x00030f0000047ab9 */ /* 0x000fe20000000800 */
[----:B------:R-:W-:Y:S02]  /*f3c0*/  IMAD.MOV.U32 R17, RZ, RZ, RZ ;  /* 0x000000ffff117224 */ /* 0x000fe400078e00ff */
[----:B------:R-:W-:Y:S02]  /*f3d0*/  IMAD.U32 R16, RZ, RZ, UR6 ;  /* 0x00000006ff107e24 */ /* 0x000fe4000f8e00ff */
[----:B------:R-:W-:Y:S02]  /*f3e0*/  IMAD.MOV.U32 R18, RZ, RZ, RZ ;  /* 0x000000ffff127224 */ /* 0x000fe400078e00ff */
[----:B------:R-:W-:-:S07]  /*f3f0*/  IMAD.U32 R19, RZ, RZ, UR4 ;  /* 0x00000004ff137e24 */ /* 0x000fce000f8e00ff */
.L_x_4983:
[----:B------:R-:W-:-:S13]  /*f400*/  ISETP.NE.AND P0, PT, R7, RZ, PT ;  /* 0x000000ff0700720c */ /* 0x000fda0003f05270 */
[----:B------:R-:W0:Y:S01]  /*f410*/  @!P0 S2R R3, SR_CgaCtaId ;  /* 0x0000000000038919 */ /* 0x000e220000008800 */
[----:B------:R-:W-:-:S04]  /*f420*/  @!P0 MOV R2, 0x400 ;  /* 0x0000040000028802 */ /* 0x000fc80000000f00 */
[----:B0-----:R-:W-:-:S05]  /*f430*/  @!P0 LEA R2, R3, R2, 0x18 ;  /* 0x0000000203028211 */ /* 0x001fca00078ec0ff */
[----:B------:R1:W-:Y:S01]  /*f440*/  @!P0 STS.128 [R2+0x228d0], R16 ;  /* 0x0228d01002008388 */ /* 0x0003e20000000c00 */
[----:B------:R-:W-:Y:S06]  /*f450*/  BAR.ARV 0x5, 0x180 ;  /* 0x0146000000007b1d */ /* 0x000fec0000002000 */
.L_x_4976:
        /* <DEDUP_REMOVED lines=29> */
.L_x_5047:
[----:B0-----:R-:W0:Y:S02]  /*f630*/  LDC.64 R2, c[0x0][0xc88] ;  /* 0x00032200ff027b82 */ /* 0x001e240000000a00 */
[----:B0-----:R-:W-:-:S05]  /*f640*/  IMAD.WIDE R2, R19, 0x4, R2 ;  /* 0x0000000413027825 */ /* 0x001fca00078e0202 */
[----:B--2---:R-:W2:Y:S01]  /*f650*/  LDG.E R25, desc[UR52][R2.64] ;  /* 0x0000003402197981 */ /* 0x004ea2000c1e1900 */
        /* <DEDUP_REMOVED lines=11> */
[----:B------:R0:W-:Y:S01]  /*f710*/  STL [R1+0x8], R0 ;  /* 0x0000080001007387 */ /* 0x0001e20000100800 */
        /* <DEDUP_REMOVED lines=23> */
[----:B--2---:R1:W-:Y:S01]  /*f890*/  @P0 STL [R1], R0 ;  /* 0x0000000001000387 */ /* 0x0043e20000100800 */
[----:B---3--:R-:W-:Y:S05]  /*f8a0*/  @P0 BRA `(.L_x_4985) ;  /* 0x0000000000200947 */ /* 0x008fea0003800000 */
[----:B------:R-:W-:Y:S02]  /*f8b0*/  ULDC UR4, c[0x0][0x288] ;  /* 0x0000a20000047ab9 */ /* 0x000fe40000000800 */
[----:B-1----:R-:W-:-:S05]  /*f8c0*/  IMAD.U32 R0, RZ, RZ, UR4 ;  /* 0x00000004ff007e24 */ /* 0x002fca000f8e00ff */
[----:B------:R0:W-:Y:S01]  /*f8d0*/  STL [R1], R0 ;  /* 0x0000000001007387 */ /* 0x0001e20000100800 */
[----:B------:R-:W-:Y:S05]  /*f8e0*/  @!P2 BRA `(.L_x_4985) ;  /* 0x000000000010a947 */ /* 0x000fea0003800000 */
[----:B------:R-:W2:Y:S04]  /*f8f0*/  LDG.E R5, desc[UR52][R2.64] ;  /* 0x0000003402057981 */ /* 0x000ea8000c1e1900 */
[----:B0-----:R-:W2:Y:S02]  /*f900*/  LDG.E R0, desc[UR52][R2.64+0x4] ;  /* 0x0000043402007981 */ /* 0x001ea4000c1e1900 */
[----:B--2---:R-:W-:-:S05]  /*f910*/  IMAD.IADD R0, R0, 0x1, -R5 ;  /* 0x0000000100007824 */ /* 0x004fca00078e0a05 */
[----:B------:R2:W-:Y:S02]  /*f920*/  STL [R1], R0 ;  /* 0x0000000001007387 */ /* 0x0005e40000100800 */
.L_x_4985:
        /* <DEDUP_REMOVED lines=9> */
.L_x_4986:
        /* <DEDUP_REMOVED lines=9> */
.L_x_4987:
[----:B------:R-:W4:Y:S01]  /*fa50*/  LDL R4, [R1] ;  /* 0x0000000001047983 */ /* 0x000f220000100800 */
[----:B012---:R-:W0:Y:S01]  /*fa60*/  LDC R0, c[0x0][0x448] ;  /* 0x00011200ff007b82 */ /* 0x007e220000000800 */
[----:B-----5:R-:W-:Y:S01]  /*fa70*/  IMAD.IADD R32, R7, 0x1, -R30 ;  /* 0x0000000107207824 */ /* 0x020fe200078e0a1e */
[----:B------:R-:W-:Y:S01]  /*fa80*/  LOP3.LUT R23, R23, 0xfffffdff, RZ, 0xc0, !PT ;  /* 0xfffffdff17177812 */ /* 0x000fe200078ec0ff */
[----:B------:R-:W-:Y:S01]  /*fa90*/  BSSY B0, `(.L_x_4988) ;  /* 0x0000038000007945 */ /* 0x000fe20003800000 */
[----:B0-----:R-:W-:Y:S01]  /*faa0*/  ISETP.NE.AND P0, PT, R0, 0x1, PT ;  /* 0x000000010000780c */ /* 0x001fe20003f05270 */
[----:B------:R-:W-:-:S04]  /*fab0*/  IMAD.SHL.U32 R0, R17, 0x80, RZ ;  /* 0x0000008011007824 */ /* 0x000fc800078e00ff */
[----:B------:R-:W-:-:S08]  /*fac0*/  VIADD R0, R0, 0x7f ;  /* 0x0000007f00007836 */ /* 0x000fd00000000000 */
[----:B---3--:R-:W0:Y:S01]  /*fad0*/  @P0 LDC R3, c[0x0][0x44c] ;  /* 0x00011300ff030b82 */ /* 0x008e220000000800 */
[----:B------:R-:W-:-:S07]  /*fae0*/  @P0 LOP3.LUT R23, R23, 0x200, RZ, 0xfc, !PT ;  /* 0x0000020017170812 */ /* 0x000fce00078efcff */
[----:B------:R-:W1:Y:S01]  /*faf0*/  @P0 LDC R5, c[0x0][0x450] ;  /* 0x00011400ff050b82 */ /* 0x000e620000000800 */
[----:B0-----:R-:W-:-:S05]  /*fb00*/  @P0 IMAD.HI.U32 R2, R0, R3, RZ ;  /* 0x0000000300020227 */ /* 0x001fca00078e00ff */
[----:B-1----:R-:W-:Y:S01]  /*fb10*/  @P0 SHF.R.U32.HI R0, RZ, R5, R2 ;  /* 0x00000005ff000219 */ /* 0x002fe20000011602 */
[----:B------:R-:W-:-:S04]  /*fb20*/  VIADD R2, R32, 0x5f ;  /* 0x0000005f20027836 */ /* 0x000fc80000000000 */
[----:B------:R-:W-:Y:S01]  /*fb30*/  IMAD.HI R2, R2, 0x2aaaaaab, RZ ;  /* 0x2aaaaaab02027827 */ /* 0x000fe200078e02ff */
[----:B----4-:R-:W-:-:S05]  /*fb40*/  IADD3 R3, R32, 0x60, -R4 ;  /* 0x0000006020037810 */ /* 0x010fca0007ffe804 */
[----:B------:R-:W-:Y:S01]  /*fb50*/  IMAD.IADD R0, R3, 0x1, R0 ;  /* 0x0000000103007824 */ /* 0x000fe200078e0200 */
[----:B------:R-:W-:-:S03]  /*fb60*/  SHF.R.U32.HI R3, RZ, 0x1f, R2 ;  /* 0x0000001fff037819 */ /* 0x000fc60000011602 */
[----:B------:R-:W-:Y:S01]  /*fb70*/  IMAD.HI R4, R0, 0x2aaaaaab, RZ ;  /* 0x2aaaaaab00047827 */ /* 0x000fe200078e02ff */
[----:B------:R-:W-:Y:S02]  /*fb80*/  LEA.HI.SX32 R0, R2, R3, 0x1c ;  /* 0x0000000302007211 */ /* 0x000fe400078fe2ff */
[----:B------:R-:W-:Y:S02]  /*fb90*/  LOP3.LUT R2, R18, 0xff000000, RZ, 0xc0, !PT ;  /* 0xff00000012027812 */ /* 0x000fe400078ec0ff */
[----:B------:R-:W-:Y:S02]  /*fba0*/  SHF.R.U32.HI R3, RZ, 0x1f, R4 ;  /* 0x0000001fff037819 */ /* 0x000fe40000011604 */
[----:B------:R-:W-:Y:S02]  /*fbb0*/  SHF.R.U32.HI R2, RZ, 0x8, R2 ;  /* 0x00000008ff027819 */ /* 0x000fe40000011602 */
[----:B------:R-:W-:-:S04]  /*fbc0*/  LEA.HI.SX32 R3, R4, R3, 0x1c ;  /* 0x0000000304037211 */ /* 0x000fc800078fe2ff */
[----:B------:R-:W-:Y:S02]  /*fbd0*/  VIMNMX R0, R0, R3, PT ;  /* 0x0000000300007248 */ /* 0x000fe40003fe0100 */
[----:B------:R-:W-:Y:S02]  /*fbe0*/  LOP3.LUT R3, R18, 0xff0000, RZ, 0xc0, !PT ;  /* 0x00ff000012037812 */ /* 0x000fe400078ec0ff */
[----:B------:R-:W-:Y:S02]  /*fbf0*/  ISETP.GE.AND P0, PT, R0, 0x1, PT ;  /* 0x000000010000780c */ /* 0x000fe40003f06270 */
[----:B------:R-:W-:Y:S01]  /*fc00*/  LEA.HI R3, R3, R2, RZ, 0x10 ;  /* 0x0000000203037211 */ /* 0x000fe200078f80ff */
[----:B------:R-:W-:-:S03]  /*fc10*/  IMAD.MOV.U32 R2, RZ, RZ, RZ ;  /* 0x000000ffff027224 */ /* 0x000fc600078e00ff */
[----:B------:R-:W-:-:S07]  /*fc20*/  LOP3.LUT R29, R3, 0xff, RZ, 0xc0, !PT ;  /* 0x000000ff031d7812 */ /* 0x000fce00078ec0ff */
[----:B------:R-:W-:Y:S05]  /*fc30*/  @!P0 BRA `(.L_x_4989) ;  /* 0x0000000000748947 */ /* 0x000fea0003800000 */
        /* <DEDUP_REMOVED lines=29> */
.L_x_4989:
[----:B------:R-:W-:Y:S05]  /*fe10*/  BSYNC B0 ;  /* 0x0000000000007941 */ /* 0x000fea0003800000 */
.L_x_4988:
        /* <DEDUP_REMOVED lines=23> */
.L_x_4991:
        /* <DEDUP_REMOVED lines=20> */
.L_x_4994:
[----:B------:R-:W-:Y:S05]  /*100d0*/  BSYNC B6 ;  /* 0x0000000000067941 */ /* 0x000fea0003800000 */
.L_x_4993:
        /* <DEDUP_REMOVED lines=20> */
.L_x_4997:
        /* <DEDUP_REMOVED lines=15> */
.L_x_4996:
[----:B------:R-:W-:Y:S05]  /*10310*/  BSYNC B6 ;  /* 0x0000000000067941 */ /* 0x000fea0003800000 */
.L_x_4995:
[----:B------:R-:W0:Y:S01]  /*10320*/  S2R R20, SR_TID.X ;  /* 0x0000000000147919 */ /* 0x000e220000002100 */
[----:B------:R-:W-:Y:S01]  /*10330*/  ULDC.64 UR4, c[0x0][0x9f8] ;  /* 0x00027e0000047ab9 */ /* 0x000fe20000000a00 */
[----:B------:R-:W1:Y:S01]  /*10340*/  LDC R8, c[0x0][0x430] ;  /* 0x00010c00ff087b82 */ /* 0x000e620000000800 */
[----:B------:R-:W-:-:S04]  /*10350*/  ISETP.NE.U32.AND P0, PT, RZ, UR4, PT ;  /* 0x00000004ff007c0c */ /* 0x000fc8000bf05070 */
[----:B------:R-:W-:-:S13]  /*10360*/  ISETP.NE.AND.EX P0, PT, RZ, UR5, PT, P0 ;  /* 0x00000005ff007c0c */ /* 0x000fda000bf05300 */
[----:B------:R-:W-:Y:S01]  /*10370*/  @P0 IADD3 R2, P1, R31, UR4, RZ ;  /* 0x000000041f020c10 */ /* 0x000fe2000ff3e0ff */
[----:B------:R-:W-:-:S03]  /*10380*/  ULDC UR4, c[0x0][0x320] ;  /* 0x0000c80000047ab9 */ /* 0x000fc60000000800 */
[----:B------:R-:W-:-:S05]  /*10390*/  @P0 IADD3.X R3, R33, UR5, RZ, P1, !PT ;  /* 0x0000000521030c10 */ /* 0x000fca0008ffe4ff */
[----:B------:R2:W5:Y:S01]  /*103a0*/  @P0 LDG.E R27, desc[UR52][R2.64] ;  /* 0x00000034021b0981 */ /* 0x000562000c1e1900 */
[----:B------:R-:W-:Y:S01]  /*103b0*/  LOP3.LUT R23, R23, 0xffffffef, RZ, 0xc0, !PT ;  /* 0xffffffef17177812 */ /* 0x000fe200078ec0ff */
[----:B------:R-:W-:Y:S01]  /*103c0*/  UMOV UR5, 0xffffffff ;  /* 0xffffffff00057882 */ /* 0x000fe20000000000 */
[----:B0-----:R-:W-:Y:S01]  /*103d0*/  IMAD.SHL.U32 R20, R20, 0x8, RZ ;  /* 0x0000000814147824 */ /* 0x001fe200078e00ff */
[----:B------:R-:W0:Y:S01]  /*103e0*/  S2R R21, SR_TID.X ;  /* 0x0000000000157919 */ /* 0x000e220000002100 */
[----:B------:R-:W-:Y:S01]  /*103f0*/  LOP3.LUT R23, R23, 0xfffffff7, RZ, 0xc0, !PT ;  /* 0xfffffff717177812 */ /* 0x000fe200078ec0ff */
[----:B------:R-:W-:Y:S02]  /*10400*/  VIADD R0, R35, 0xffffffff ;  /* 0xffffffff23007836 */ /* 0x000fe40000000000 */
[----:B------:R-:W-:-:S04]  /*10410*/  LOP3.LUT R20, R20, 0x38, RZ, 0xc0, !PT ;  /* 0x0000003814147812 */ /* 0x000fc800078ec0ff */
[C---:B------:R-:W-:Y:S02]  /*10420*/  LOP3.LUT R34, R20.reuse, 0x40, RZ, 0xfc, !PT ;  /* 0x0000004014227812 */ /* 0x040fe400078efcff */
[----:B------:R-:W-:Y:S02]  /*10430*/  LOP3.LUT R20, R20, 0x80, RZ, 0xfc, !PT ;  /* 0x0000008014147812 */ /* 0x000fe400078efcff */
[----:B------:R-:W-:Y:S02]  /*10440*/  ISETP.GE.AND P1, PT, R34, UR4, PT ;  /* 0x0000000422007c0c */ /* 0x000fe4000bf26270 */
[----:B------:R-:W-:Y:S02]  /*10450*/  ISETP.GE.AND P0, PT, R20, UR4, PT ;  /* 0x0000000414007c0c */ /* 0x000fe4000bf06270 */
[----:B------:R-:W3:Y:S09]  /*10460*/  S2R R20, SR_TID.X ;  /* 0x0000000000147919 */ /* 0x000ef20000002100 */
[----:B------:R-:W-:Y:S01]  /*10470*/  @P1 LOP3.LUT R23, R23, 0x8, RZ, 0xfc, !PT ;  /* 0x0000000817171812 */ /* 0x000fe200078efcff */
[----:B0-----:R-:W-:-:S05]  /*10480*/  IMAD.SHL.U32 R21, R21, 0x8, RZ ;  /* 0x0000000815157824 */ /* 0x001fca00078e00ff */
[----:B------:R-:W-:-:S04]  /*10490*/  LOP3.LUT R21, R21, 0x38, RZ, 0xc0, !PT ;  /* 0x0000003815157812 */ /* 0x000fc800078ec0ff */
[C---:B------:R-:W-:Y:S02]  /*104a0*/  ISETP.GE.AND P2, PT, R21.reuse, UR4, PT ;  /* 0x0000000415007c0c */ /* 0x040fe4000bf46270 */
[----:B------:R-:W-:Y:S02]  /*104b0*/  LOP3.LUT R21, R21, 0xc0, RZ, 0xfc, !PT ;  /* 0x000000c015157812 */ /* 0x000fe400078efcff */
[----:B---3--:R-:W-:-:S04]  /*104c0*/  LOP3.LUT R20, R20, 0x7f, RZ, 0xc0, !PT ;  /* 0x0000007f14147812 */ /* 0x008fc800078ec0ff */
[----:B------:R-:W-:Y:S02]  /*104d0*/  SHF.R.U32.HI R34, RZ, 0x3, R20 ;  /* 0x00000003ff227819 */ /* 0x000fe40000011614 */
[----:B------:R-:W0:Y:S03]  /*104e0*/  S2R R20, SR_TID.X ;  /* 0x0000000000147919 */ /* 0x000e260000002100 */
[----:B------:R-:W-:-:S04]  /*104f0*/  @P2 LOP3.LUT R23, R23, 0x10, RZ, 0xfc, !PT ;  /* 0x0000001017172812 */ /* 0x000fc800078efcff */
[----:B------:R-:W-:-:S04]  /*10500*/  LOP3.LUT R23, R23, 0xfffffffb, RZ, 0xc0, !PT ;  /* 0xfffffffb17177812 */ /* 0x000fc800078ec0ff */
[----:B------:R-:W-:Y:S02]  /*10510*/  @P0 LOP3.LUT R23, R23, 0x4, RZ, 0xfc, !PT ;  /* 0x0000000417170812 */ /* 0x000fe400078efcff */
[----:B------:R-:W-:Y:S02]  /*10520*/  ISETP.GE.AND P0, PT, R21, UR4, PT ;  /* 0x0000000415007c0c */ /* 0x000fe4000bf06270 */
[----:B------:R-:W-:-:S11]  /*10530*/  LOP3.LUT R23, R23, 0xfffffffd, RZ, 0xc0, !PT ;  /* 0xfffffffd17177812 */ /* 0x000fd600078ec0ff */
[----:B------:R-:W-:Y:S01]  /*10540*/  @P0 LOP3.LUT R23, R23, 0x2, RZ, 0xfc, !PT ;  /* 0x0000000217170812 */ /* 0x000fe200078efcff */
[----:B0-----:R-:W-:-:S05]  /*10550*/  IMAD.SHL.U32 R20, R20, 0x10, RZ ;  /* 0x0000001014147824 */ /* 0x001fca00078e00ff */
[----:B------:R-:W-:-:S05]  /*10560*/  LOP3.LUT R20, R34, 0x70, R20, 0xf8, !PT ;  /* 0x0000007022147812 */ /* 0x000fca00078ef814 */
[----:B------:R-:W-:Y:S01]  /*10570*/  IMAD R35, R0, 0x60, R20 ;  /* 0x0000006000237824 */ /* 0x000fe200078e0214 */
[----:B-12---:R-:W-:Y:S06]  /*10580*/  BRA.DIV UR5, `(.L_x_4998) ;  /* 0x0000004605007947 */ /* 0x006fec000b800000 */
.L_x_5064:
        /* <DEDUP_REMOVED lines=21> */
[----:B------:R-:W-:Y:S01]  /*106e0*/  IMAD.U32 R3, RZ, RZ, UR36 ;  /* 0x00000024ff037e24 */ /* 0x000fe2000f8e00ff */
[----:B------:R-:W-:Y:S02]  /*106f0*/  LOP3.LUT R23, R23, 0xffffffbf, RZ, 0xc0, !PT ;  /* 0xffffffbf17177812 */ /* 0x000fe400078ec0ff */
[----:B0-----:R-:W-:-:S04]  /*10700*/  @!P0 LEA R4, P1, R2, R4, 0x2 ;  /* 0x0000000402048211 */ /* 0x001fc800078210ff */
[----:B------:R-:W-:-:S05]  /*10710*/  @!P0 LEA.HI.X R5, R2, R5, R7, 0x2, P1 ;  /* 0x0000000502058211 */ /* 0x000fca00008f1407 */
[----:B------:R0:W5:Y:S01]  /*10720*/  @!P0 LDG.E R34, desc[UR52][R4.64] ;  /* 0x0000003404228981 */ /* 0x000162000c1e1900 */
[----:B------:R-:W-:Y:S01]  /*10730*/  ISETP.NE.AND P0, PT, R3, 0x3, PT ;  /* 0x000000030300780c */ /* 0x000fe20003f05270 */
[----:B------:R-:W-:Y:S01]  /*10740*/  IMAD.MOV R2, RZ, RZ, -R6 ;  /* 0x000000ffff027224 */ /* 0x000fe200078e0a06 */
[----:B------:R-:W-:Y:S02]  /*10750*/  ISETP.GT.U32.AND P1, PT, R20, 0x5f, PT ;  /* 0x0000005f1400780c */ /* 0x000fe40003f24070 */
[----:B------:R-:W-:Y:S01]  /*10760*/  LOP3.LUT R18, R18, 0xffff, RZ, 0xc0, !PT ;  /* 0x0000ffff12127812 */ /* 0x000fe200078ec0ff */
[----:B------:R-:W-:Y:S01]  /*10770*/  IMAD R35, R8, R2, R35 ;  /* 0x0000000208237224 */ /* 0x000fe200078e0223 */
[----:B------:R-:W-:-:S07]  /*10780*/  SEL R6, RZ, 0x1, P2 ;  /* 0x00000001ff067807 */ /* 0x000fce0001000000 */
[----:B------:R-:W-:-:S04]  /*10790*/  @P0 LOP3.LUT R23, R23, 0x40, RZ, 0xfc, !PT ;  /* 0x0000004017170812 */ /* 0x000fc800078efcff */
[----:B------:R-:W-:-:S04]  /*107a0*/  LOP3.LUT R23, R23, 0xffffffdf, RZ, 0xc0, !PT ;  /* 0xffffffdf17177812 */ /* 0x000fc800078ec0ff */
[----:B------:R-:W-:Y:S01]  /*107b0*/  @P1 LOP3.LUT R23, R23, 0x20, RZ, 0xfc, !PT ;  /* 0x0000002017171812 */ /* 0x000fe200078efcff */
[----:B0-----:R-:W-:Y:S06]  /*107c0*/  @!P0 BRA `(.L_x_4999) ;  /* 0x0000000000048947 */ /* 0x001fec0003800000 */
[----:B------:R-:W-:Y:S01]  /*107d0*/  BPT.TRAP 0x1 ;  /* 0x000000040000795c */ /* 0x000fe20000300000 */
.L_x_4999:
[----:B------:R-:W-:Y:S01]  /*107e0*/  IMAD R32, R0, -0x60, R32 ;  /* 0xffffffa000207824 */ /* 0x000fe200078e0220 */
[----:B------:R-:W-:Y:S01]  /*107f0*/  SHF.L.U32 R0, R26, 0x1f, RZ ;  /* 0x0000001f1a007819 */ /* 0x000fe200000006ff */
[----:B------:R-:W-:Y:S01]  /*10800*/  IMAD R33, R24, 0x8, R22 ;  /* 0x0000000818217824 */ /* 0x000fe200078e0216 */
[----:B------:R-:W-:Y:S03]  /*10810*/  BSSY B0, `(.L_x_5000) ;  /* 0x0000003000007945 */ /* 0x000fe60003800000 */
[----:B------:R-:W0:Y:S02]  /*10820*/  SYNCS.PHASECHK.TRANS64.TRYWAIT P0, [R33+URZ+0x22840], R0 ;  /* 0x02284000210075a7 */ /* 0x000e24000800017f */
[----:B0-----:R-:W-:Y:S05]  /*10830*/  @!P0 BRA `(.L_x_5001) ;  /* 0x0000004000888947 */ /* 0x001fea0003800000 */
.L_x_5065:
[----:B------:R-:W-:Y:S05]  /*10840*/  BSYNC B0 ;  /* 0x0000000000007941 */ /* 0x000fea0003800000 */
.L_x_5000:
        /* <DEDUP_REMOVED lines=81> */
[----:B0-----:R-:W-:-:S04]  /*10d60*/  @P0 LEA R3, P1, R8, R3, 0x1 ;  /* 0x0000000308030211 */ /* 0x001fc800078208ff */
[----:B-1----:R-:W-:-:S04]  /*10d70*/  @P0 IADD3.X R2, RZ, R2, RZ, P1, !PT ;  /* 0x00000002ff020210 */ /* 0x002fc80000ffe4ff */
[----:B------:R-:W-:-:S04]  /*10d80*/  @P0 LOP3.LUT R3, R3, R2, RZ, 0x3c, !PT ;  /* 0x0000000203030212 */ /* 0x000fc800078e3cff */
[----:B------:R-:W-:-:S04]  /*10d90*/  @P0 LOP3.LUT R2, R3, R2, RZ, 0x3c, !PT ;  /* 0x0000000203020212 */ /* 0x000fc800078e3cff */
[----:B------:R-:W-:-:S05]  /*10da0*/  @P0 LOP3.LUT R3, R3, R2, RZ, 0x3c, !PT ;  /* 0x0000000203030212 */ /* 0x000fca00078e3cff */
[----:B--23--:R1:W-:Y:S02]  /*10db0*/  @P0 LDGSTS.E.BYPASS.LTC128B.128 [R7+0x1e400], desc[UR52][R2.64], !P2 ;  /* 0x1e40000002070fae */ /* 0x00c3e4000d101d74 */
.L_x_5079:
        /* <DEDUP_REMOVED lines=10> */
.L_x_5003:
        /* <DEDUP_REMOVED lines=11> */
.L_x_5004:
        /* <DEDUP_REMOVED lines=23> */
[----:B------:R1:W-:Y:S04]  /*11080*/  STL [R1+0x24], R2 ;  /* 0x0000240201007387 */ /* 0x0003e80000100800 */
        /* <DEDUP_REMOVED lines=20> */
.L_x_5006:
[----:B------:R-:W-:Y:S05]  /*111d0*/  BSYNC B6 ;  /* 0x0000000000067941 */ /* 0x000fea0003800000 */
.L_x_5005:
[----:B------:R-:W2:Y:S01]  /*111e0*/  LDL.LU.64 R2, [R1+0x8] ;  /* 0x0000080001027983 */ /* 0x000ea20000300a00 */
[----:B------:R-:W-:Y:S01]  /*111f0*/  ULDC.64 UR4, c[0x0][0x2d8] ;  /* 0x0000b60000047ab9 */ /* 0x000fe20000000a00 */
[----:B------:R-:W1:Y:S02]  /*11200*/  LDC R4, c[0x0][0x448] ;  /* 0x00011200ff047b82 */ /* 0x000e640000000800 */
[----:B------:R-:W3:Y:S04]  /*11210*/  LDL.LU R20, [R1+0x24] ;  /* 0x0000240001147983 */ /* 0x000ee80000300800 */
[----:B------:R-:W4:Y:S04]  /*11220*/  LDL.LU R21, [R1+0x10] ;  /* 0x0000100001157983 */ /* 0x000f280000300800 */
[----:B------:R0:W5:Y:S01]  /*11230*/  LDL R9, [R1] ;  /* 0x0000000001097983 */ /* 0x0001620000100800 */
[----:B-1----:R-:W-:-:S13]  /*11240*/  ISETP.NE.AND P6, PT, R4, 0x1, PT ;  /* 0x000000010400780c */ /* 0x002fda0003fc5270 */
[----:B------:R-:W1:Y:S08]  /*11250*/  @P6 LDC R6, c[0x0][0x44c] ;  /* 0x00011300ff066b82 */ /* 0x000e700000000800 */
[----:B------:R-:W0:Y:S01]  /*11260*/  @P6 LDC R5, c[0x0][0x450] ;  /* 0x00011400ff056b82 */ /* 0x000e220000000800 */
[----:B------:R-:W1:Y:S02]  /*11270*/  S2R R7, SR_TID.X ;  /* 0x0000000000077919 */ /* 0x000e640000002100 */
[----:B-1----:R-:W-:-:S05]  /*11280*/  IMAD.SHL.U32 R7, R7, 0x8, RZ ;  /* 0x0000000807077824 */ /* 0x002fca00078e00ff */
[----:B------:R-:W-:Y:S01]  /*11290*/  LOP3.LUT R7, R7, 0x38, RZ, 0xc0, !PT ;  /* 0x0000003807077812 */ /* 0x000fe200078ec0ff */
[----:B--2---:R-:W-:Y:S02]  /*112a0*/  IMAD.MOV.U32 R3, RZ, RZ, R37 ;  /* 0x000000ffff037224 */ /* 0x004fe400078e0025 */
[----:B------:R-:W-:-:S04]  /*112b0*/  IMAD.WIDE.U32 R2, R18, UR4, R2 ;  /* 0x0000000412027c25 */ /* 0x000fc8000f8e0002 */
[----:B------:R-:W-:Y:S01]  /*112c0*/  IMAD R3, R18, UR5, R3 ;  /* 0x0000000512037c24 */ /* 0x000fe2000f8e0203 */
[----:B------:R-:W-:Y:S02]  /*112d0*/  ULDC.64 UR4, c[0x0][0x2e0] ;  /* 0x0000b80000047ab9 */ /* 0x000fe40000000a00 */
[----:B---3--:R-:W-:Y:S02]  /*112e0*/  IMAD R0, R20, UR4, RZ ;  /* 0x0000000414007c24 */ /* 0x008fe4000f8e02ff */
[----:B------:R-:W1:Y:S01]  /*112f0*/  S2R R20, SR_TID.X ;  /* 0x0000000000147919 */ /* 0x000e620000002100 */
[----:B----4-:R-:W-:-:S04]  /*11300*/  IMAD.WIDE.U32 R2, R21, UR4, R2 ;  /* 0x0000000415027c25 */ /* 0x010fc8000f8e0002 */
[----:B------:R-:W-:Y:S01]  /*11310*/  IMAD R0, R21, UR5, R0 ;  /* 0x0000000515007c24 */ /* 0x000fe2000f8e0200 */
[----:B------:R-:W-:-:S03]  /*11320*/  ULDC.64 UR4, c[0x0][0x2d0] ;  /* 0x0000b40000047ab9 */ /* 0x000fc60000000a00 */
[----:B------:R-:W-:Y:S01]  /*11330*/  IMAD.IADD R3, R3, 0x1, R0 ;  /* 0x0000000103037824 */ /* 0x000fe200078e0200 */
[----:B-1----:R-:W-:-:S04]  /*11340*/  LOP3.LUT R20, R20, 0x7f, RZ, 0xc0, !PT ;  /* 0x0000007f14147812 */ /* 0x002fc800078ec0ff */
[----:B------:R-:W-:Y:S02]  /*11350*/  SHF.R.U32.HI R21, RZ, 0x3, R20 ;  /* 0x00000003ff157819 */ /* 0x000fe40000011614 */
[----:B------:R-:W1:Y:S02]  /*11360*/  S2R R20, SR_TID.X ;  /* 0x0000000000147919 */ /* 0x000e640000002100 */
[----:B-1----:R-:W-:-:S05]  /*11370*/  IMAD.SHL.U32 R20, R20, 0x10, RZ ;  /* 0x0000001014147824 */ /* 0x002fca00078e00ff */
[----:B------:R-:W-:-:S05]  /*11380*/  LOP3.LUT R20, R21, 0x70, R20, 0xf8, !PT ;  /* 0x0000007015147812 */ /* 0x000fca00078ef814 */
[----:B------:R-:W-:-:S04]  /*11390*/  IMAD R0, R17, 0x80, R20 ;  /* 0x0000008011007824 */ /* 0x000fc800078e0214 */
[----:B------:R-:W-:-:S04]  /*113a0*/  @P6 IMAD.HI.U32 R6, R0, R6, RZ ;  /* 0x0000000600066227 */ /* 0x000fc800078e00ff */
[----:B------:R-:W-:Y:S01]  /*113b0*/  IMAD.MOV.U32 R4, RZ, RZ, R0 ;  /* 0x000000ffff047224 */ /* 0x000fe200078e0000 */
[----:B0-----:R-:W-:Y:S02]  /*113c0*/  @P6 SHF.R.U32.HI R4, RZ, R5, R6 ;  /* 0x00000005ff046219 */ /* 0x001fe40000011606 */
[----:B------:R-:W0:Y:S03]  /*113d0*/  LDC R6, c[0x0][0x448] ;  /* 0x00011200ff067b82 */ /* 0x000e260000000800 */
[----:B------:R-:W-:Y:S01]  /*113e0*/  IMAD.MOV R5, RZ, RZ, -R4 ;  /* 0x000000ffff057224 */ /* 0x000fe200078e0a04 */
[----:B------:R-:W1:Y:S01]  /*113f0*/  S2R R20, SR_TID.X ;  /* 0x0000000000147919 */ /* 0x000e620000002100 */
[----:B------:R-:W-:-:S04]  /*11400*/  IMAD.WIDE.U32 R2, R4, UR4, R2 ;  /* 0x0000000404027c25 */ /* 0x000fc8000f8e0002 */
[----:B0-----:R-:W-:Y:S01]  /*11410*/  IMAD R0, R6, R5, R0 ;  /* 0x0000000506007224 */ /* 0x001fe200078e0200 */
[----:B------:R-:W-:-:S05]  /*11420*/  SHF.R.S32.HI R5, RZ, 0x1f, R4 ;  /* 0x0000001fff057819 */ /* 0x000fca0000011404 */
        /* <DEDUP_REMOVED lines=12> */
[----:B-1----:R-:W-:-:S03]  /*114f0*/  LOP3.LUT R20, R20, 0x7f, RZ, 0xc0, !PT ;  /* 0x0000007f14147812 */ /* 0x002fc600078ec0ff */
[----:B------:R-:W-:Y:S01]  /*11500*/  LEA.HI.X R4, R2, UR5, R4, 0x1, P0 ;  /* 0x0000000502047c11 */ /* 0x000fe200080f0c04 */
[----:B------:R-:W-:Y:S01]  /*11510*/  UMOV UR5, 0xffffffff ;  /* 0xffffffff00057882 */ /* 0x000fe20000000000 */
[----:B------:R-:W-:Y:S02]  /*11520*/  ISETP.GE.AND P1, PT, R7, UR4, PT ;  /* 0x0000000407007c0c */ /* 0x000fe4000bf26270 */
[----:B------:R-:W-:Y:S01]  /*11530*/  SHF.R.U32.HI R8, RZ, 0x3, R20 ;  /* 0x00000003ff087819 */ /* 0x000fe20000011614 */
[----:B------:R-:W-:Y:S10]  /*11540*/  BRA.DIV UR5, `(.L_x_5007) ;  /* 0x0000003e05587947 */ /* 0x000ff4000b800000 */
[----:B------:R-:W0:Y:S01]  /*11550*/  SHFL.IDX PT, R3, R0, RZ, 0x181f ;  /* 0x00181fff00037589 */ /* 0x000e2200000e0000 */
[----:B-----5:R-:W-:Y:S02]  /*11560*/  IMAD R5, R9, R6, RZ ;  /* 0x0000000609057224 */ /* 0x020fe400078e02ff */
[----:B------:R-:W-:Y:S01]  /*11570*/  IMAD R17, R17, 0x80, R8 ;  /* 0x0000008011117824 */ /* 0x000fe200078e0208 */
        /* <DEDUP_REMOVED lines=70> */
.L_x_5096:
        /* <DEDUP_REMOVED lines=10> */
.L_x_5008:
        /* <DEDUP_REMOVED lines=18> */
.L_x_5097:
[----:B------:R-:W-:Y:S05]  /*11ba0*/  BSYNC B0 ;  /* 0x0000000000007941 */ /* 0x000fea0003800000 */
.L_x_5009:
[----:B------:R-:W-:-:S05]  /*11bb0*/  IMAD.U32 R0, RZ, RZ, UR36 ;  /* 0x00000024ff007e24 */ /* 0x000fca000f8e00ff */
[----:B------:R-:W-:-:S13]  /*11bc0*/  ISETP.NE.AND P0, PT, R0, 0x3, PT ;  /* 0x000000030000780c */ /* 0x000fda0003f05270 */
[----:B------:R-:W-:Y:S05]  /*11bd0*/  @!P0 BRA `(.L_x_5011) ;  /* 0x0000000000048947 */ /* 0x000fea0003800000 */
[----:B------:R-:W-:Y:S01]  /*11be0*/  BPT.TRAP 0x1 ;  /* 0x000000040000795c */ /* 0x000fe20000300000 */
.L_x_5011:
[----:B------:R-:W-:Y:S01]  /*11bf0*/  SHF.L.U32 R0, R26, 0x1f, RZ ;  /* 0x0000001f1a007819 */ /* 0x000fe200000006ff */
[----:B------:R-:W-:Y:S03]  /*11c00*/  BSSY B0, `(.L_x_5012) ;  /* 0x0000003000007945 */ /* 0x000fe60003800000 */
[----:B------:R-:W1:Y:S02]  /*11c10*/  SYNCS.PHASECHK.TRANS64.TRYWAIT P0, [R33+URZ+0x22860], R0 ;  /* 0x02286000210075a7 */ /* 0x000e64000800017f */
[----:B-1----:R-:W-:Y:S05]  /*11c20*/  @!P0 BRA `(.L_x_5013) ;  /* 0x0000004000548947 */ /* 0x002fea0003800000 */
.L_x_5098:
[----:B------:R-:W-:Y:S05]  /*11c30*/  BSYNC B0 ;  /* 0x0000000000007941 */ /* 0x000fea0003800000 */
.L_x_5012:
        /* <DEDUP_REMOVED lines=93> */
.L_x_5112:
        /* <DEDUP_REMOVED lines=15> */
.L_x_5015:
        /* <DEDUP_REMOVED lines=11> */
.L_x_5016:
[----:B------:R-:W2:Y:S01]  /*123b0*/  LDL.LU R2, [R1+0x14] ;  /* 0x0000140001027983 */ /* 0x000ea20000300800 */
[----:B------:R0:W-:Y:S01]  /*123c0*/  SYNCS.ARRIVE.TRANS64.A1T0 RZ, [R33+URZ+0x22850], RZ ;  /* 0x022850ff21ff79a7 */ /* 0x0001e2000810003f */
[----:B------:R-:W-:Y:S01]  /*123d0*/  BSSY B0, `(.L_x_5017) ;  /* 0x00000dc000007945 */ /* 0x000fe20003800000 */
[----:B--2---:R-:W-:-:S05]  /*123e0*/  VIADD R21, R2, 0xfffffffe ;  /* 0xfffffffe02157836 */ /* 0x004fca0000000000 */
[----:B------:R-:W-:-:S13]  /*123f0*/  ISETP.GE.AND P0, PT, R21, R29, PT ;  /* 0x0000001d1500720c */ /* 0x000fda0003f06270 */
[----:B0-----:R-:W-:Y:S05]  /*12400*/  @!P0 BRA `(.L_x_5018) ;  /* 0x0000000c00608947 */ /* 0x001fea0003800000 */
.L_x_5031:
        /* <DEDUP_REMOVED lines=44> */
.L_x_5019:
[----:B------:R-:W-:Y:S01]  /*126d0*/  IMAD R10, R24, 0x8, R22 ;  /* 0x00000008180a7824 */ /* 0x000fe200078e0216 */
[----:B------:R-:W-:Y:S01]  /*126e0*/  SHF.L.U32 R20, R26, 0x1f, RZ ;  /* 0x0000001f1a147819 */ /* 0x000fe200000006ff */
[----:B------:R-:W-:Y:S01]  /*126f0*/  BSSY B1, `(.L_x_5020) ;  /* 0x0000004000017945 */ /* 0x000fe20003800000 */
[----:B------:R-:W-:Y:S02]  /*12700*/  SHF.R.S32.HI R9, RZ, 0x1f, R5 ;  /* 0x0000001fff097819 */ /* 0x000fe40000011405 */
[----:B------:R-:W0:Y:S02]  /*12710*/  SYNCS.PHASECHK.TRANS64.TRYWAIT P0, [R10+URZ+0x22840], R20 ;  /* 0x022840140a0075a7 */ /* 0x000e24000800017f */
[----:B0-----:R-:W-:Y:S05]  /*12720*/  @!P0 BRA `(.L_x_5021) ;  /* 0x0000003c00f08947 */ /* 0x001fea0003800000 */
.L_x_5113:
[----:B------:R-:W-:Y:S05]  /*12730*/  BSYNC B1 ;  /* 0x0000000000017941 */ /* 0x000fea0003800000 */
.L_x_5020:
        /* <DEDUP_REMOVED lines=49> */
.L_x_5127:
        /* <DEDUP_REMOVED lines=8> */
.L_x_5023:
        /* <DEDUP_REMOVED lines=11> */
.L_x_5024:
[----:B------:R1:W-:Y:S01]  /*12b80*/  SYNCS.ARRIVE.TRANS64.A1T0 RZ, [R10+URZ+0x22830], RZ ;  /* 0x022830ff0aff79a7 */ /* 0x0003e2000810003f */
[----:B------:R-:W-:Y:S05]  /*12b90*/  @!P3 BRA `(.L_x_5025) ;  /* 0x000000000004b947 */ /* 0x000fea0003800000 */
[----:B------:R-:W-:Y:S01]  /*12ba0*/  BPT.TRAP 0x1 ;  /* 0x000000040000795c */ /* 0x000fe20000300000 */
.L_x_5025:
[----:B------:R-:W2:Y:S01]  /*12bb0*/  SYNCS.PHASECHK.TRANS64.TRYWAIT P0, [R10+URZ+0x22860], R20 ;  /* 0x022860140a0075a7 */ /* 0x000ea2000800017f */
[----:B------:R-:W-:Y:S04]  /*12bc0*/  BSSY B1, `(.L_x_5026) ;  /* 0x0000002000017945 */ /* 0x000fe80003800000 */
[----:B--2---:R-:W-:Y:S05]  /*12bd0*/  @!P0 BRA `(.L_x_5027) ;  /* 0x0000004000788947 */ /* 0x004fea0003800000 */
.L_x_5128:
[----:B------:R-:W-:Y:S05]  /*12be0*/  BSYNC B1 ;  /* 0x0000000000017941 */ /* 0x000fea0003800000 */
.L_x_5026:
        /* <DEDUP_REMOVED lines=66> */
.L_x_5142:
        /* <DEDUP_REMOVED lines=11> */
.L_x_5029:
        /* <DEDUP_REMOVED lines=11> */
.L_x_5030:
[----:B------:R0:W-:Y:S01]  /*13170*/  SYNCS.ARRIVE.TRANS64.A1T0 RZ, [R10+URZ+0x22850], RZ ;  /* 0x022850ff0aff79a7 */ /* 0x0001e2000810003f */
[----:B------:R-:W-:Y:S05]  /*13180*/  @P2 BRA `(.L_x_5031) ;  /* 0xfffffff000a02947 */ /* 0x000fea000383ffff */
.L_x_5018:
[----:B------:R-:W-:Y:S05]  /*13190*/  BSYNC B0 ;  /* 0x0000000000007941 */ /* 0x000fea0003800000 */
.L_x_5017:
        /* <DEDUP_REMOVED lines=20> */
.L_x_5033:
[----:B------:R-:W-:Y:S05]  /*132e0*/  BSYNC B0 ;  /* 0x0000000000007941 */ /* 0x000fea0003800000 */
.L_x_5032:
[----:B------:R-:W-:Y:S02]  /*132f0*/  SEL R24, R24, RZ, P0 ;  /* 0x000000ff18187207 */ /* 0x000fe40000000000 */
[----:B------:R-:W-:-:S07]  /*13300*/  LOP3.LUT R26, R26, R5, RZ, 0x3c, !PT ;  /* 0x000000051a1a7212 */ /* 0x000fce00078e3cff */
.L_x_4992:
[----:B------:R-:W-:Y:S05]  /*13310*/  BSYNC B7 ;  /* 0x0000000000077941 */ /* 0x000fea0003800000 */
.L_x_4990:
        /* <DEDUP_REMOVED lines=8> */
[----:B------:R3:W4:Y:S01]  /*133a0*/  LDS.128 R16, [R22+0x228d0] ;  /* 0x0228d00016107984 */ /* 0x0007220000000c00 */
[----:B------:R-:W-:Y:S06]  /*133b0*/  BAR.ARV 0x4, 0x180 ;  /* 0x0106000000007b1d */ /* 0x000fec0000002000 */
[----:B------:R-:W-:Y:S05]  /*133c0*/  BRA `(.L_x_5035) ;  /* 0x0000000c00d47947 */ /* 0x000fea0003800000 */
.L_x_5034:
        /* <DEDUP_REMOVED lines=43> */
.L_x_5152:
[----:B------:R-:W-:Y:S02]  /*13680*/  ULDC UR4, c[0x0][0xc38] ;  /* 0x00030e0000047ab9 */ /* 0x000fe40000000800 */
[----:B------:R-:W-:-:S04]  /*13690*/  IMAD.U32 R5, RZ, RZ, UR4 ;  /* 0x00000004ff057e24 */ /* 0x000fc8000f8e00ff */
[----:B---3--:R-:W-:-:S04]  /*136a0*/  IMAD R14, R14, R5, RZ ;  /* 0x000000050e0e7224 */ /* 0x008fc800078e02ff */
[----:B------:R-:W-:-:S05]  /*136b0*/  IMAD.IADD R7, R7, 0x1, R14 ;  /* 0x0000000107077824 */ /* 0x000fca00078e020e */
[----:B------:R-:W-:-:S13]  /*136c0*/  ISETP.GT.AND P6, PT, R7, R0, PT ;  /* 0x000000000700720c */ /* 0x000fda0003fc4270 */
[----:B------:R-:W-:Y:S05]  /*136d0*/  @P6 BRA `(.L_x_5037) ;  /* 0x0000000000a46947 */ /* 0x000fea0003800000 */
.L_x_5040:
        /* <DEDUP_REMOVED lines=35> */
.L_x_5160:
[----:B------:R-:W-:Y:S02]  /*13910*/  ULDC UR4, c[0x0][0xc38] ;  /* 0x00030e0000047ab9 */ /* 0x000fe40000000800 */
[----:B------:R-:W-:-:S04]  /*13920*/  IMAD.U32 R5, RZ, RZ, UR4 ;  /* 0x00000004ff057e24 */ /* 0x000fc8000f8e00ff */
[----:B---3--:R-:W-:-:S04]  /*13930*/  IMAD R14, R14, R5, RZ ;  /* 0x000000050e0e7224 */ /* 0x008fc800078e02ff */
[----:B------:R-:W-:-:S05]  /*13940*/  IMAD.IADD R7, R14, 0x1, R7 ;  /* 0x000000010e077824 */ /* 0x000fca00078e0207 */
[----:B------:R-:W-:-:S13]  /*13950*/  ISETP.GT.AND P6, PT, R7, R0, PT ;  /* 0x000000000700720c */ /* 0x000fda0003fc4270 */
[----:B------:R-:W-:Y:S05]  /*13960*/  @!P6 BRA `(.L_x_5040) ;  /* 0xfffffffc005ce947 */ /* 0x000fea000383ffff */
.L_x_5037:
        /* <DEDUP_REMOVED lines=8> */
[----:B------:R-:W-:-:S03]  /*139f0*/  IADD3 R19, R12, R19, RZ ;  /* 0x000000130c137210 */ /* 0x000fc60007ffe0ff */
[----:B------:R3:W0:Y:S04]  /*13a00*/  SHFL.IDX PT, R4, R4, R12, 0x1f ;  /* 0x00001f0c04047589 */ /* 0x00062800000e0000 */
.L_x_5165:
[----:B------:R-:W-:-:S13]  /*13a10*/  ISETP.NE.AND P0, PT, R3, RZ, PT ;  /* 0x000000ff0300720c */ /* 0x000fda0003f05270 */
[----:B------:R-:W-:Y:S05]  /*13a20*/  @!P0 BRA `(.L_x_5042) ;  /* 0x0000000000108947 */ /* 0x000fea0003800000 */
[----:B------:R-:W-:Y:S01]  /*13a30*/  UMOV UR4, 0xffffffff ;  /* 0xffffffff00047882 */ /* 0x000fe20000000000 */
[----:B---3--:R-:W-:Y:S02]  /*13a40*/  VIADD R12, R12, 0xffffffff ;  /* 0xffffffff0c0c7836 */ /* 0x008fe40000000000 */
[----:B------:R-:W-:Y:S05]  /*13a50*/  BRA.DIV UR4, `(.L_x_5043) ;  /* 0x0000004604087947 */ /* 0x000fea000b800000 */
[----:B------:R3:W0:Y:S02]  /*13a60*/  SHFL.IDX PT, R6, R2, R12, 0x1f ;  /* 0x00001f0c02067589 */ /* 0x00062400000e0000 */
.L_x_5042:
        /* <DEDUP_REMOVED lines=59> */
.L_x_5044:
        /* <DEDUP_REMOVED lines=60> */
.L_x_5045:
[----:B------:R-:W-:-:S05]  /*141e0*/  LOP3.LUT R2, RZ, R2, RZ, 0x33, !PT ;  /* 0x00000002ff027212 */ /* 0x000fca00078e33ff */
[----:B------:R-:W-:Y:S01]  /*141f0*/  IMAD.IADD R17, R17, 0x1, R2 ;  /* 0x0000000111117824 */ /* 0x000fe200078e0202 */
[----:B------:R-:W-:Y:S06]  /*14200*/  BRA `(.L_x_5046) ;  /* 0x00000000001c7947 */ /* 0x000fec0003800000 */
.L_x_5038:
[----:B------:R-:W-:Y:S01]  /*14210*/  UMOV UR4, URZ ;  /* 0x0000003f00047c82 */ /* 0x000fe20008000000 */
[----:B------:R-:W-:Y:S01]  /*14220*/  UMOV UR5, URZ ;  /* 0x0000003f00057c82 */ /* 0x000fe20008000000 */
[----:B------:R-:W-:Y:S01]  /*14230*/  ULDC UR6, c[0x0][0xc3c] ;  /* 0x00030f0000067ab9 */ /* 0x000fe20000000800 */
[----:B------:R-:W-:Y:S02]  /*14240*/  IMAD.MOV.U32 R16, RZ, RZ, R0 ;  /* 0x000000ffff107224 */ /* 0x000fe400078e0000 */
[----:B------:R-:W-:Y:S02]  /*14250*/  IMAD.U32 R17, RZ, RZ, UR4 ;  /* 0x00000004ff117e24 */ /* 0x000fe4000f8e00ff */
[----:B------:R-:W-:Y:S02]  /*14260*/  IMAD.U32 R18, RZ, RZ, UR5 ;  /* 0x00000005ff127e24 */ /* 0x000fe4000f8e00ff */
[----:B------:R-:W-:-:S07]  /*14270*/  IMAD.U32 R19, RZ, RZ, UR6 ;  /* 0x00000006ff137e24 */ /* 0x000fce000f8e00ff */
.L_x_5046:
        /* <DEDUP_REMOVED lines=10> */
.L_x_5035:
[----:B------:R-:W-:Y:S02]  /*14320*/  ULDC UR4, c[0x0][0xc3c] ;  /* 0x00030f0000047ab9 */ /* 0x000fe40000000800 */
[----:B----4-:R-:W-:-:S13]  /*14330*/  ISETP.GE.AND P0, PT, R19, UR4, PT ;  /* 0x0000000413007c0c */ /* 0x010fda000bf06270 */
[----:B------:R-:W-:Y:S05]  /*14340*/  @!P0 BRA `(.L_x_5047) ;  /* 0xffffffb000b88947 */ /* 0x000fea000383ffff */
[----:B------:R-:W-:Y:S05]  /*14350*/  BSYNC B8 ;  /* 0x0000000000087941 */ /* 0x000fea0003800000 */
.L_x_4984:
[----:B------:R-:W4:Y:S01]  /*14360*/  LDL.LU R0, [R1+0x20] ;  /* 0x0000200001007983 */ /* 0x000f220000300800 */
[----:B------:R-:W-:Y:S01]  /*14370*/  BSSY B0, `(.L_x_5048) ;  /* 0x000000b000007945 */ /* 0x000fe20003800000 */
[----:B------:R-:W5:Y:S01]  /*14380*/  S2R R5, SR_CgaCtaId ;  /* 0x0000000000057919 */ /* 0x000f620000008800 */
[----:B----4-:R-:W-:-:S05]  /*14390*/  VIADD R0, R0, 0x1 ;  /* 0x0000000100007836 */ /* 0x010fca0000000000 */
        /* <DEDUP_REMOVED lines=8> */
.L_x_5168:
[----:B------:R-:W-:Y:S05]  /*14420*/  BSYNC B0 ;  /* 0x0000000000007941 */ /* 0x000fea0003800000 */
.L_x_5048:
[----:B------:R-:W-:-:S03]  /*14430*/  UMOV UR4, 0xffffffff ;  /* 0xffffffff00047882 */ /* 0x000fc60000000000 */
[----:B------:R-:W-:Y:S05]  /*14440*/  BRA.DIV UR4, `(.L_x_5050) ;  /* 0x0000003a04c87947 */ /* 0x000fea000b800000 */
[----:B-1----:R-:W1:Y:S02]  /*14450*/  S2R R0, SR_TID.X ;  /* 0x0000000000007919 */ /* 0x002e640000002100 */
[----:B-1----:R-:W-:-:S04]  /*14460*/  SHF.R.U32.HI R0, RZ, 0x5, R0 ;  /* 0x00000005ff007819 */ /* 0x002fc80000011600 */
[----:B------:R-:W-:-:S05]  /*14470*/  LOP3.LUT R0, R0, 0x3, RZ, 0xc0, !PT ;  /* 0x0000000300007812 */ /* 0x000fca00078ec0ff */
[----:B------:R1:W4:Y:S02]  /*14480*/  SHFL.IDX PT, R14, R0, RZ, 0x1f ;  /* 0x00001fff000e7589 */ /* 0x00032400000e0000 */
.L_x_5171:
[----:B----4-:R-:W-:Y:S01]  /*14490*/  ISETP.NE.AND P0, PT, R14, RZ, PT ;  /* 0x000000ff0e00720c */ /* 0x010fe20003f05270 */
[----:B------:R-:W-:-:S12]  /*144a0*/  BSSY B0, `(.L_x_5051) ;  /* 0x0000024000007945 */ /* 0x000fd80003800000 */
[----:B------:R-:W-:Y:S05]  /*144b0*/  @P0 BRA `(.L_x_5052) ;  /* 0x0000000000880947 */ /* 0x000fea0003800000 */
[----:B------:R-:W-:-:S03]  /*144c0*/  UMOV UR4, 0xffffffff ;  /* 0xffffffff00047882 */ /* 0x000fc60000000000 */
[----:B------:R-:W-:Y:S05]  /*144d0*/  BRA.DIV UR4, `(.L_x_5053) ;  /* 0x0000003a04d87947 */ /* 0x000fea000b800000 */
[----:B------:R-:W-:-:S13]  /*144e0*/  ELECT P6, URZ, PT ;  /* 0x00000000003f782f */ /* 0x000fda00038c0000 */
.L_x_5174:
[----:B------:R-:W-:Y:S05]  /*144f0*/  @!P6 BRA `(.L_x_5052) ;  /* 0x000000000078e947 */ /* 0x000fea0003800000 */
[----:B------:R-:W-:-:S06]  /*14500*/  ULOP3.LUT UR4, UR38, 0x2, URZ, 0xfc, !UPT ;  /* 0x0000000226047892 */ /* 0x000fcc000f8efc3f */
[----:B-1----:R-:W-:-:S05]  /*14510*/  IMAD.U32 R0, RZ, RZ, UR4 ;  /* 0x00000004ff007e24 */ /* 0x002fca000f8e00ff */
[----:B------:R-:W-:-:S13]  /*14520*/  ISETP.NE.AND P0, PT, R0, 0x3, PT ;  /* 0x000000030000780c */ /* 0x000fda0003f05270 */
[----:B------:R-:W-:Y:S05]  /*14530*/  @!P0 BRA `(.L_x_5054) ;  /* 0x0000000000048947 */ /* 0x000fea0003800000 */
[----:B------:R-:W-:Y:S01]  /*14540*/  BPT.TRAP 0x1 ;  /* 0x000000040000795c */ /* 0x000fe20000300000 */
.L_x_5054:
[----:B------:R-:W-:Y:S01]  /*14550*/  IMAD R5, R24, 0x8, R7 ;  /* 0x0000000818057824 */ /* 0x000fe200078e0207 */
[----:B------:R-:W-:Y:S01]  /*14560*/  SHF.L.U32 R0, R26, 0x1f, RZ ;  /* 0x0000001f1a007819 */ /* 0x000fe200000006ff */
[----:B------:R-:W-:-:S03]  /*14570*/  VIADD R24, R24, 0x1 ;  /* 0x0000000118187836 */ /* 0x000fc60000000000 */
[----:B------:R-:W1:Y:S02]  /*14580*/  SYNCS.PHASECHK.TRANS64.TRYWAIT P1, [R5+URZ+0x22840], R0 ;  /* 0x02284000050075a7 */ /* 0x000e64000802017f */
[----:B------:R-:W-:-:S04]  /*14590*/  ISETP.NE.AND P2, PT, R24, 0x2, PT ;  /* 0x000000021800780c */ /* 0x000fc80003f45270 */
[----:B------:R-:W-:Y:S01]  /*145a0*/  SEL R3, RZ, 0x1, P2 ;  /* 0x00000001ff037807 */ /* 0x000fe20001000000 */
[----:B-1----:R-:W-:Y:S08]  /*145b0*/  @!P1 BRA `(.L_x_5055) ;  /* 0x0000003800c09947 */ /* 0x002ff00003800000 */
.L_x_5175:
[----:B------:R-:W-:Y:S02]  /*145c0*/  SEL R24, R24, RZ, P2 ;  /* 0x000000ff18187207 */ /* 0x000fe40001000000 */
[----:B------:R-:W-:Y:S01]  /*145d0*/  LOP3.LUT R2, R26, R3, RZ, 0x3c, !PT ;  /* 0x000000031a027212 */ /* 0x000fe200078e3cff */
[----:B------:R-:W-:Y:S06]  /*145e0*/  @!P0 BRA `(.L_x_5056) ;  /* 0x0000000000048947 */ /* 0x000fec0003800000 */
[----:B------:R-:W-:Y:S01]  /*145f0*/  BPT.TRAP 0x1 ;  /* 0x000000040000795c */ /* 0x000fe20000300000 */
.L_x_5056:
[----:B------:R-:W-:Y:S01]  /*14600*/  IMAD R3, R24, 0x8, R7 ;  /* 0x0000000818037824 */ /* 0x000fe200078e0207 */
[----:B------:R-:W-:-:S04]  /*14610*/  SHF.L.U32 R2, R2, 0x1f, RZ ;  /* 0x0000001f02027819 */ /* 0x000fc800000006ff */
[----:B------:R-:W4:Y:S02]  /*14620*/  SYNCS.PHASECHK.TRANS64.TRYWAIT P1, [R3+URZ+0x22840], R2 ;  /* 0x02284002030075a7 */ /* 0x000f24000802017f */
[----:B----4-:R-:W-:Y:S05]  /*14630*/  @!P1 BRA `(.L_x_5057) ;  /* 0x0000003800b49947 */ /* 0x010fea0003800000 */
.L_x_5176:
[----:B------:R-:W-:Y:S05]  /*14640*/  @!P0 BRA `(.L_x_5058) ;  /* 0x0000000000048947 */ /* 0x000fea0003800000 */
[----:B------:R-:W-:Y:S01]  /*14650*/  BPT.TRAP 0x1 ;  /* 0x000000040000795c */ /* 0x000fe20000300000 */
.L_x_5058:
[----:B------:R-:W5:Y:S02]  /*14660*/  SYNCS.PHASECHK.TRANS64.TRYWAIT P1, [R5+URZ+0x22860], R0 ;  /* 0x02286000050075a7 */ /* 0x000f64000802017f */
[----:B-----5:R-:W-:Y:S05]  /*14670*/  @!P1 BRA `(.L_x_5059) ;  /* 0x0000003800b89947 */ /* 0x020fea0003800000 */
.L_x_5177:
[----:B------:R-:W-:Y:S05]  /*14680*/  @!P0 BRA `(.L_x_5060) ;  /* 0x0000000000048947 */ /* 0x000fea0003800000 */
[----:B------:R-:W-:Y:S01]  /*14690*/  BPT.TRAP 0x1 ;  /* 0x000000040000795c */ /* 0x000fe20000300000 */
.L_x_5060:
[----:B------:R0:W0:Y:S02]  /*146a0*/  SYNCS.PHASECHK.TRANS64.TRYWAIT P0, [R3+URZ+0x22860], R2 ;  /* 0x02286002030075a7 */ /* 0x000024000800017f */
[----:B0-----:R-:W-:Y:S05]  /*146b0*/  @!P0 NANOSLEEP.SYNCS 0x989680 ;  /* 0x009896800000895d */ /* 0x001fea0003900000 */
[----:B------:R-:W0:Y:S02]  /*146c0*/  @!P0 SYNCS.PHASECHK.TRANS64 P0, [R3+URZ+0x22860], R2 ;  /* 0x02286002030085a7 */ /* 0x000e24000800007f */
[----:B0-----:R-:W-:Y:S05]  /*146d0*/  @!P0 BRA `(.L_x_5060) ;  /* 0xfffffffc00f08947 */ /* 0x001fea000383ffff */
.L_x_5052:
[----:B------:R-:W-:Y:S05]  /*146e0*/  BSYNC B0 ;  /* 0x0000000000007941 */ /* 0x000fea0003800000 */
.L_x_5051:
[----:B------:R-:W-:Y:S05]  /*146f0*/  EXIT ;  /* 0x000000000000794d */ /* 0x000fea0003800000 */
.L_x_4917:
[----:B0-----:R0:W1:Y:S02]  /*14700*/  SYNCS.PHASECHK.TRANS64.TRYWAIT P0, [R7+URZ+0x22800], R0 ;  /* 0x02280000070075a7 */ /* 0x001064000800017f */
[----:B-1----:R-:W-:Y:S05]  /*14710*/  @!P0 NANOSLEEP.SYNCS 0x989680 ;  /* 0x009896800000895d */ /* 0x002fea0003900000 */
[----:B------:R-:W1:Y:S02]  /*14720*/  @!P0 SYNCS.PHASECHK.TRANS64 P0, [R7+URZ+0x22800], R0 ;  /* 0x02280000070085a7 */ /* 0x000e64000800007f */
[----:B-1----:R-:W-:Y:S05]  /*14730*/  @!P0 BRA `(.L_x_4917) ;  /* 0xfffffffc00f08947 */ /* 0x002fea000383ffff */
[----:B------:R-:W-:Y:S05]  /*14740*/  BRA `(.L_x_5061) ;  /* 0xfffffed800607947 */ /* 0x000fea000383ffff */
.L_x_4921:
[----:B-1----:R-:W-:-:S04]  /*14750*/  IMAD.U32 R0, RZ, RZ, UR22 ;  /* 0x00000016ff007e24 */ /* 0x002fc8000f8e00ff */
[----:B------:R1:W2:Y:S03]  /*14760*/  SYNCS.PHASECHK.TRANS64.TRYWAIT P1, [R0+URZ+0x22830], R9 ;  /* 0x02283009000075a7 */ /* 0x0002a6000802017f */
[----:B--2---:R-:W-:Y:S05]  /*14770*/  @!P1 NANOSLEEP.SYNCS 0x989680 ;  /* 0x009896800000995d */ /* 0x004fea0003900000 */
[----:B------:R-:W2:Y:S02]  /*14780*/  @!P1 SYNCS.PHASECHK.TRANS64 P1, [R0+URZ+0x22830], R9 ;  /* 0x02283009000095a7 */ /* 0x000ea4000802007f */
[----:B--2---:R-:W-:Y:S05]  /*14790*/  @!P1 BRA `(.L_x_4921) ;  /* 0xfffffffc00ec9947 */ /* 0x004fea000383ffff */
[----:B------:R-:W-:Y:S05]  /*147a0*/  BRA `(.L_x_4920) ;  /* 0xfffffed800887947 */ /* 0x000fea000383ffff */
.L_x_4926:
[----:B-1----:R-:W-:-:S04]  /*147b0*/  IMAD.U32 R10, RZ, RZ, UR22 ;  /* 0x00000016ff0a7e24 */ /* 0x002fc8000f8e00ff */
[----:B------:R1:W2:Y:S03]  /*147c0*/  SYNCS.PHASECHK.TRANS64.TRYWAIT P1, [R10+URZ+0x22850], R9 ;  /* 0x022850090a0075a7 */ /* 0x0002a6000802017f */
[----:B--2---:R-:W-:Y:S05]  /*147d0*/  @!P1 NANOSLEEP.SYNCS 0x989680 ;  /* 0x009896800000995d */ /* 0x004fea0003900000 */
[----:B------:R-:W2:Y:S02]  /*147e0*/  @!P1 SYNCS.PHASECHK.TRANS64 P1, [R10+URZ+0x22850], R9 ;  /* 0x022850090a0095a7 */ /* 0x000ea4000802007f */
[----:B--2---:R-:W-:Y:S05]  /*147f0*/  @!P1 BRA `(.L_x_4926) ;  /* 0xfffffffc00ec9947 */ /* 0x004fea000383ffff */
[----:B------:R-:W-:Y:S05]  /*14800*/  BRA `(.L_x_4925) ;  /* 0xfffffef800147947 */ /* 0x000fea000383ffff */
.L_x_4932:
[----:B-1----:R-:W-:-:S04]  /*14810*/  IMAD.U32 R0, RZ, RZ, UR23 ;  /* 0x00000017ff007e24 */ /* 0x002fc8000f8e00ff */
[----:B------:R1:W2:Y:S03]  /*14820*/  SYNCS.PHASECHK.TRANS64.TRYWAIT P1, [R0+URZ+0x22830], R7 ;  /* 0x02283007000075a7 */ /* 0x0002a6000802017f */
[----:B--2---:R-:W-:Y:S05]  /*14830*/  @!P1 NANOSLEEP.SYNCS 0x989680 ;  /* 0x009896800000995d */ /* 0x004fea0003900000 */
[----:B------:R-:W2:Y:S02]  /*14840*/  @!P1 SYNCS.PHASECHK.TRANS64 P1, [R0+URZ+0x22830], R7 ;  /* 0x02283007000095a7 */ /* 0x000ea4000802007f */
[----:B--2---:R-:W-:Y:S05]  /*14850*/  @!P1 BRA `(.L_x_4932) ;  /* 0xfffffffc00ec9947 */ /* 0x004fea000383ffff */
[----:B------:R-:W-:Y:S05]  /*14860*/  BRA `(.L_x_4931) ;  /* 0xfffffefc00587947 */ /* 0x000fea000383ffff */
.L_x_4937:
[----:B-1----:R-:W-:-:S04]  /*14870*/  IMAD.U32 R8, RZ, RZ, UR23 ;  /* 0x00000017ff087e24 */ /* 0x002fc8000f8e00ff */
[----:B------:R1:W2:Y:S03]  /*14880*/  SYNCS.PHASECHK.TRANS64.TRYWAIT P1, [R8+URZ+0x22850], R7 ;  /* 0x02285007080075a7 */ /* 0x0002a6000802017f */
[----:B--2---:R-:W-:Y:S05]  /*14890*/  @!P1 NANOSLEEP.SYNCS 0x989680 ;  /* 0x009896800000995d */ /* 0x004fea0003900000 */
[----:B------:R-:W2:Y:S02]  /*148a0*/  @!P1 SYNCS.PHASECHK.TRANS64 P1, [R8+URZ+0x22850], R7 ;  /* 0x02285007080095a7 */ /* 0x000ea4000802007f */
[----:B--2---:R-:W-:Y:S05]  /*148b0*/  @!P1 BRA `(.L_x_4937) ;  /* 0xfffffffc00ec9947 */ /* 0x004fea000383ffff */
[----:B------:R-:W-:Y:S05]  /*148c0*/  BRA `(.L_x_4936) ;  /* 0xffffff2000d47947 */ /* 0x000fea000383ffff */
.L_x_4944:
[----:B-1----:R-:W-:-:S04]  /*148d0*/  IMAD.U32 R0, RZ, RZ, UR23 ;  /* 0x00000017ff007e24 */ /* 0x002fc8000f8e00ff */
[----:B------:R1:W2:Y:S03]  /*148e0*/  SYNCS.PHASECHK.TRANS64.TRYWAIT P1, [R0+URZ+0x22830], R7 ;  /* 0x02283007000075a7 */ /* 0x0002a6000802017f */
[----:B--2---:R-:W-:Y:S05]  /*148f0*/  @!P1 NANOSLEEP.SYNCS 0x989680 ;  /* 0x009896800000995d */ /* 0x004fea0003900000 */
[----:B------:R-:W2:Y:S02]  /*14900*/  @!P1 SYNCS.PHASECHK.TRANS64 P1, [R0+URZ+0x22830], R7 ;  /* 0x02283007000095a7 */ /* 0x000ea4000802007f */
[----:B--2---:R-:W-:Y:S05]  /*14910*/  @!P1 BRA `(.L_x_4944) ;  /* 0xfffffffc00ec9947 */ /* 0x004fea000383ffff */
[----:B------:R-:W-:Y:S05]  /*14920*/  BRA `(.L_x_4943) ;  /* 0xffffff2400f07947 */ /* 0x000fea000383ffff */
.L_x_4949:
[----:B-1----:R-:W-:-:S04]  /*14930*/  IMAD.U32 R8, RZ, RZ, UR23 ;  /* 0x00000017ff087e24 */ /* 0x002fc8000f8e00ff */
[----:B------:R1:W2:Y:S03]  /*14940*/  SYNCS.PHASECHK.TRANS64.TRYWAIT P1, [R8+URZ+0x22850], R7 ;  /* 0x02285007080075a7 */ /* 0x0002a6000802017f */
[----:B--2---:R-:W-:Y:S05]  /*14950*/  @!P1 NANOSLEEP.SYNCS 0x989680 ;  /* 0x009896800000995d */ /* 0x004fea0003900000 */
[----:B------:R-:W2:Y:S02]  /*14960*/  @!P1 SYNCS.PHASECHK.TRANS64 P1, [R8+URZ+0x22850], R7 ;  /* 0x02285007080095a7 */ /* 0x000ea4000802007f */
[----:B--2---:R-:W-:Y:S05]  /*14970*/  @!P1 BRA `(.L_x_4949) ;  /* 0xfffffffc00ec9947 */ /* 0x004fea000383ffff */
[----:B------:R-:W-:Y:S05]  /*14980*/  BRA `(.L_x_4948) ;  /* 0xffffff4400907947 */ /* 0x000fea000383ffff */
.L_x_4998:
        /* <DEDUP_REMOVED lines=11> */
.L_x_5063:
[----:B------:R-:W-:Y:S05]  /*14a40*/  BSYNC B0 ;  /* 0x0000000000007941 */ /* 0x000fea0003800000 */
.L_x_5062:
[----:B------:R-:W-:Y:S05]  /*14a50*/  BRA `(.L_x_5064) ;  /* 0xffffffb800cc7947 */ /* 0x000fea000383ffff */
.L_x_5001:
[----:B0-----:R0:W1:Y:S02]  /*14a60*/  SYNCS.PHASECHK.TRANS64.TRYWAIT P0, [R33+URZ+0x22840], R0 ;  /* 0x02284000210075a7 */ /* 0x001064000800017f */
[----:B-1----:R-:W-:Y:S05]  /*14a70*/  @!P0 NANOSLEEP.SYNCS 0x989680 ;  /* 0x009896800000895d */ /* 0x002fea0003900000 */
[----:B------:R-:W1:Y:S02]  /*14a80*/  @!P0 SYNCS.PHASECHK.TRANS64 P0, [R33+URZ+0x22840], R0 ;  /* 0x02284000210085a7 */ /* 0x000e64000800007f */
[----:B-1----:R-:W-:Y:S05]  /*14a90*/  @!P0 BRA `(.L_x_5001) ;  /* 0xfffffffc00f08947 */ /* 0x002fea000383ffff */
[----:B------:R-:W-:Y:S05]  /*14aa0*/  BRA `(.L_x_5065) ;  /* 0xffffffbc00647947 */ /* 0x000fea000383ffff */
.L_x_5002:
        /* <DEDUP_REMOVED lines=8> */
.L_x_5067:
[----:B------:R-:W-:Y:S05]  /*14b30*/  BSYNC B0 ;  /* 0x0000000000007941 */ /* 0x000fea0003800000 */
.L_x_5066:
        /* <DEDUP_REMOVED lines=9> */
.L_x_5068:
[----:B------:R-:W-:Y:S02]  /*14bd0*/  IMAD.MOV.U32 R13, RZ, RZ, R4 ;  /* 0x000000ffff0d7224 */ /* 0x000fe400078e0004 */
[----:B------:R-:W-:Y:S02]  /*14be0*/  IMAD.MOV.U32 R12, RZ, RZ, 0x1 ;  /* 0x00000001ff0c7424 */ /* 0x000fe400078e00ff */
[----:B------:R-:W-:-:S07]  /*14bf0*/  IMAD.MOV.U32 R3, RZ, RZ, R14 ;  /* 0x000000ffff037224 */ /* 0x000fce00078e000e */
[----:B------:R-:W-:Y:S05]  /*14c00*/  WARPSYNC.COLLECTIVE R15, `(.L_x_5069) ;  /* 0x000000000f087348 */ /* 0x000fea0003c00000 */
[----:B------:R0:W1:Y:S02]  /*14c10*/  SHFL.IDX P6, R14, R13, R12, R11 ;  /* 0x0000000c0d0e7389 */ /* 0x00006400000c000b */
[----:B01----:R-:W-:Y:S01]  /*14c20*/  ENDCOLLECTIVE ;  /* 0x000000000000791b */ /* 0x003fe20003800000 */
.L_x_5069:
        /* <DEDUP_REMOVED lines=15> */
.L_x_5070:
[----:B------:R-:W-:Y:S02]  /*14d20*/  @P0 IMAD R7, R5, 0x2, R22 ;  /* 0x0000000205070824 */ /* 0x000fe400078e0216 */
[----:B------:R-:W-:Y:S02]  /*14d30*/  IMAD.MOV.U32 R13, RZ, RZ, R4 ;  /* 0x000000ffff0d7224 */ /* 0x000fe400078e0004 */
[----:B------:R-:W-:Y:S02]  /*14d40*/  IMAD.MOV.U32 R12, RZ, RZ, 0x2 ;  /* 0x00000002ff0c7424 */ /* 0x000fe400078e00ff */
[----:B------:R-:W-:-:S07]  /*14d50*/  IMAD.MOV.U32 R3, RZ, RZ, R14 ;  /* 0x000000ffff037224 */ /* 0x000fce00078e000e */
[----:B------:R-:W-:Y:S05]  /*14d60*/  WARPSYNC.COLLECTIVE R15, `(.L_x_5071) ;  /* 0x000000000f087348 */ /* 0x000fea0003c00000 */
[----:B------:R0:W1:Y:S02]  /*14d70*/  SHFL.IDX P6, R14, R13, R12, R11 ;  /* 0x0000000c0d0e7389 */ /* 0x00006400000c000b */
[----:B01----:R-:W-:Y:S01]  /*14d80*/  ENDCOLLECTIVE ;  /* 0x000000000000791b */ /* 0x003fe20003800000 */
.L_x_5071:
        /* <DEDUP_REMOVED lines=15> */
.L_x_5072:
[----:B------:R-:W-:Y:S02]  /*14e80*/  @P0 IMAD R7, R5, 0x2, R22 ;  /* 0x0000000205070824 */ /* 0x000fe400078e0216 */
[----:B------:R-:W-:Y:S02]  /*14e90*/  IMAD.MOV.U32 R13, RZ, RZ, R4 ;  /* 0x000000ffff0d7224 */ /* 0x000fe400078e0004 */
[----:B------:R-:W-:Y:S02]  /*14ea0*/  IMAD.MOV.U32 R12, RZ, RZ, 0x3 ;  /* 0x00000003ff0c7424 */ /* 0x000fe400078e00ff */
[----:B------:R-:W-:-:S07]  /*14eb0*/  IMAD.MOV.U32 R3, RZ, RZ, R14 ;  /* 0x000000ffff037224 */ /* 0x000fce00078e000e */
[----:B------:R-:W-:Y:S05]  /*14ec0*/  WARPSYNC.COLLECTIVE R15, `(.L_x_5073) ;  /* 0x000000000f087348 */ /* 0x000fea0003c00000 */
[----:B------:R0:W1:Y:S02]  /*14ed0*/  SHFL.IDX P6, R14, R13, R12, R11 ;  /* 0x0000000c0d0e7389 */ /* 0x00006400000c000b */
[----:B01----:R-:W-:Y:S01]  /*14ee0*/  ENDCOLLECTIVE ;  /* 0x000000000000791b */ /* 0x003fe20003800000 */
.L_x_5073:
        /* <DEDUP_REMOVED lines=15> */
.L_x_5074:
[----:B------:R-:W-:Y:S02]  /*14fe0*/  @P0 IMAD R7, R5, 0x2, R22 ;  /* 0x0000000205070824 */ /* 0x000fe400078e0216 */
[----:B------:R-:W-:Y:S02]  /*14ff0*/  IMAD.MOV.U32 R13, RZ, RZ, R4 ;  /* 0x000000ffff0d7224 */ /* 0x000fe400078e0004 */
[----:B------:R-:W-:Y:S02]  /*15000*/  IMAD.MOV.U32 R12, RZ, RZ, 0x4 ;  /* 0x00000004ff0c7424 */ /* 0x000fe400078e00ff */
[----:B------:R-:W-:-:S07]  /*15010*/  IMAD.MOV.U32 R3, RZ, RZ, R14 ;  /* 0x000000ffff037224 */ /* 0x000fce00078e000e */
[----:B------:R-:W-:Y:S05]  /*15020*/  WARPSYNC.COLLECTIVE R15, `(.L_x_5075) ;  /* 0x000000000f087348 */ /* 0x000fea0003c00000 */
[----:B------:R0:W1:Y:S02]  /*15030*/  SHFL.IDX P6, R14, R13, R12, R11 ;  /* 0x0000000c0d0e7389 */ /* 0x00006400000c000b */
[----:B01----:R-:W-:Y:S01]  /*15040*/  ENDCOLLECTIVE ;  /* 0x000000000000791b */ /* 0x003fe20003800000 */
.L_x_5075:
        /* <DEDUP_REMOVED lines=15> */
.L_x_5076:
[----:B------:R-:W-:Y:S02]  /*15140*/  @P0 IMAD R7, R5, 0x2, R22 ;  /* 0x0000000205070824 */ /* 0x000fe400078e0216 */
[----:B------:R-:W-:Y:S02]  /*15150*/  IMAD.MOV.U32 R13, RZ, RZ, R4 ;  /* 0x000000ffff0d7224 */ /* 0x000fe400078e0004 */
[----:B------:R-:W-:Y:S02]  /*15160*/  IMAD.MOV.U32 R12, RZ, RZ, 0x5 ;  /* 0x00000005ff0c7424 */ /* 0x000fe400078e00ff */
[----:B------:R-:W-:-:S07]  /*15170*/  IMAD.MOV.U32 R3, RZ, RZ, R14 ;  /* 0x000000ffff037224 */ /* 0x000fce00078e000e */
[----:B------:R-:W-:Y:S05]  /*15180*/  WARPSYNC.COLLECTIVE R15, `(.L_x_5077) ;  /* 0x000000000f087348 */ /* 0x000fea0003c00000 */
[----:B------:R0:W1:Y:S02]  /*15190*/  SHFL.IDX P6, R14, R13, R12, R11 ;  /* 0x0000000c0d0e7389 */ /* 0x00006400000c000b */
[----:B01----:R-:W-:Y:S01]  /*151a0*/  ENDCOLLECTIVE ;  /* 0x000000000000791b */ /* 0x003fe20003800000 */
.L_x_5077:
        /* <DEDUP_REMOVED lines=10> */
.L_x_5078:
[----:B------:R-:W-:Y:S01]  /*15250*/  @!PT LDS RZ, [RZ] ;  /* 0x00000000fffff984 */ /* 0x000fe20000000800 */
[----:B------:R-:W-:Y:S01]  /*15260*/  @!PT LDS RZ, [RZ] ;  /* 0x00000000fffff984 */ /* 0x000fe20000000800 */
[----:B------:R-:W-:Y:S01]  /*15270*/  @!PT LDS RZ, [RZ] ;  /* 0x00000000fffff984 */ /* 0x000fe20000000800 */
[----:B------:R0:W-:Y:S01]  /*15280*/  @P0 LDGSTS.E.BYPASS.LTC128B.128 [R7+0x1e400], desc[UR52][R2.64], !P2 ;  /* 0x1e40000002070fae */ /* 0x0001e2000d101d74 */
[----:B------:R-:W-:Y:S01]  /*15290*/  IMAD.MOV.U32 R0, RZ, RZ, R14 ;  /* 0x000000ffff007224 */ /* 0x000fe200078e000e */
[----:B------:R-:W-:Y:S06]  /*152a0*/  BRA `(.L_x_5079) ;  /* 0xffffffb800c47947 */ /* 0x000fec000383ffff */
.L_x_5007:
[----:B------:R-:W-:Y:S02]  /*152b0*/  IMAD.MOV.U32 R13, RZ, RZ, R4 ;  /* 0x000000ffff0d7224 */ /* 0x000fe400078e0004 */
[----:B------:R-:W-:Y:S02]  /*152c0*/  IMAD.MOV.U32 R12, RZ, RZ, RZ ;  /* 0x000000ffff0c7224 */ /* 0x000fe400078e00ff */
[----:B------:R-:W-:Y:S02]  /*152d0*/  IMAD.MOV.U32 R11, RZ, RZ, 0x181f ;  /* 0x0000181fff0b7424 */ /* 0x000fe400078e00ff */
[----:B------:R-:W-:Y:S02]  /*152e0*/  IMAD.MOV.U32 R15, RZ, RZ, -0x1 ;  /* 0xffffffffff0f7424 */ /* 0x000fe400078e00ff */
[----:B-----5:R-:W-:Y:S02]  /*152f0*/  IMAD R5, R9, R6, RZ ;  /* 0x0000000609057224 */ /* 0x020fe400078e02ff */
[----:B------:R-:W-:-:S07]  /*15300*/  IMAD R17, R17, 0x80, R8 ;  /* 0x0000008011117824 */ /* 0x000fce00078e0208 */
[----:B------:R-:W-:Y:S05]  /*15310*/  WARPSYNC.COLLECTIVE R15, `(.L_x_5080) ;  /* 0x000000000f087348 */ /* 0x000fea0003c00000 */
[----:B------:R0:W1:Y:S02]  /*15320*/  SHFL.IDX P6, R14, R13, R12, R11 ;  /* 0x0000000c0d0e7389 */ /* 0x00006400000c000b */
[----:B01----:R-:W-:Y:S01]  /*15330*/  ENDCOLLECTIVE ;  /* 0x000000000000791b */ /* 0x003fe20003800000 */
.L_x_5080:
[C---:B------:R-:W-:Y:S01]  /*15340*/  VIADD R6, R17.reuse, 0x10 ;  /* 0x0000001011067836 */ /* 0x040fe20000000000 */
[----:B------:R-:W-:Y:S01]  /*15350*/  ISETP.GE.AND P0, PT, R17, R5, PT ;  /* 0x000000051100720c */ /* 0x000fe20003f06270 */
[----:B------:R-:W-:Y:S02]  /*15360*/  IMAD.MOV.U32 R13, RZ, RZ, R0 ;  /* 0x000000ffff0d7224 */ /* 0x000fe400078e0000 */
[----:B------:R-:W-:-:S10]  /*15370*/  IMAD.MOV.U32 R2, RZ, RZ, R14 ;  /* 0x000000ffff027224 */ /* 0x000fd400078e000e */
[----:B------:R-:W-:Y:S05]  /*15380*/  WARPSYNC.COLLECTIVE R15, `(.L_x_5081) ;  /* 0x000000000f087348 */ /* 0x000fea0003c00000 */
[----:B------:R0:W1:Y:S02]  /*15390*/  SHFL.IDX P6, R14, R13, R12, R11 ;  /* 0x0000000c0d0e7389 */ /* 0x00006400000c000b */
[----:B01----:R-:W-:Y:S01]  /*153a0*/  ENDCOLLECTIVE ;  /* 0x000000000000791b */ /* 0x003fe20003800000 */
.L_x_5081:
[----:B------:R-:W-:Y:S02]  /*153b0*/  IMAD.MOV.U32 R13, RZ, RZ, R4 ;  /* 0x000000ffff0d7224 */ /* 0x000fe400078e0004 */
[----:B------:R-:W-:Y:S02]  /*153c0*/  IMAD.MOV.U32 R12, RZ, RZ, 0x1 ;  /* 0x00000001ff0c7424 */ /* 0x000fe400078e00ff */
[----:B------:R-:W-:-:S07]  /*153d0*/  IMAD.MOV.U32 R3, RZ, RZ, R14 ;  /* 0x000000ffff037224 */ /* 0x000fce00078e000e */
[----:B------:R-:W-:Y:S05]  /*153e0*/  WARPSYNC.COLLECTIVE R15, `(.L_x_5082) ;  /* 0x000000000f087348 */ /* 0x000fea0003c00000 */
[----:B------:R0:W1:Y:S02]  /*153f0*/  SHFL.IDX P6, R14, R13, R12, R11 ;  /* 0x0000000c0d0e7389 */ /* 0x00006400000c000b */
[----:B01----:R-:W-:Y:S01]  /*15400*/  ENDCOLLECTIVE ;  /* 0x000000000000791b */ /* 0x003fe20003800000 */
.L_x_5082:
[----:B------:R-:W-:-:S04]  /*15410*/  @!P0 LEA R3, P2, R7, R3, 0x1 ;  /* 0x0000000307038211 */ /* 0x000fc800078408ff */
[----:B------:R-:W-:-:S04]  /*15420*/  @!P0 IADD3.X R2, RZ, R2, RZ, P2, !PT ;  /* 0x00000002ff028210 */ /* 0x000fc800017fe4ff */
        /* <DEDUP_REMOVED lines=13> */
.L_x_5083:
[----:B------:R-:W-:Y:S02]  /*15500*/  IMAD.MOV.U32 R13, RZ, RZ, R4 ;  /* 0x000000ffff0d7224 */ /* 0x000fe400078e0004 */
[----:B------:R-:W-:Y:S02]  /*15510*/  IMAD.MOV.U32 R12, RZ, RZ, 0x2 ;  /* 0x00000002ff0c7424 */ /* 0x000fe400078e00ff */
[----:B------:R-:W-:-:S07]  /*15520*/  IMAD.MOV.U32 R3, RZ, RZ, R14 ;  /* 0x000000ffff037224 */ /* 0x000fce00078e000e */
[----:B------:R-:W-:Y:S05]  /*15530*/  WARPSYNC.COLLECTIVE R15, `(.L_x_5084) ;  /* 0x000000000f087348 */ /* 0x000fea0003c00000 */
[----:B------:R0:W1:Y:S02]  /*15540*/  SHFL.IDX P6, R14, R13, R12, R11 ;  /* 0x0000000c0d0e7389 */ /* 0x00006400000c000b */
[----:B01----:R-:W-:Y:S01]  /*15550*/  ENDCOLLECTIVE ;  /* 0x000000000000791b */ /* 0x003fe20003800000 */
.L_x_5084:
        /* <DEDUP_REMOVED lines=16> */
.L_x_5085:
[----:B------:R-:W-:Y:S02]  /*15660*/  IMAD.MOV.U32 R13, RZ, RZ, R4 ;  /* 0x000000ffff0d7224 */ /* 0x000fe400078e0004 */
[----:B------:R-:W-:Y:S02]  /*15670*/  IMAD.MOV.U32 R12, RZ, RZ, 0x3 ;  /* 0x00000003ff0c7424 */ /* 0x000fe400078e00ff */
[----:B------:R-:W-:-:S07]  /*15680*/  IMAD.MOV.U32 R3, RZ, RZ, R14 ;  /* 0x000000ffff037224 */ /* 0x000fce00078e000e */
[----:B------:R-:W-:Y:S05]  /*15690*/  WARPSYNC.COLLECTIVE R15, `(.L_x_5086) ;  /* 0x000000000f087348 */ /* 0x000fea0003c00000 */
[----:B------:R0:W1:Y:S02]  /*156a0*/  SHFL.IDX P6, R14, R13, R12, R11 ;  /* 0x0000000c0d0e7389 */ /* 0x00006400000c000b */
[----:B01----:R-:W-:Y:S01]  /*156b0*/  ENDCOLLECTIVE ;  /* 0x000000000000791b */ /* 0x003fe20003800000 */
.L_x_5086:
        /* <DEDUP_REMOVED lines=16> */
.L_x_5087:
[----:B------:R-:W-:Y:S02]  /*157c0*/  IMAD.MOV.U32 R13, RZ, RZ, R4 ;  /* 0x000000ffff0d7224 */ /* 0x000fe400078e0004 */
[----:B------:R-:W-:Y:S02]  /*157d0*/  IMAD.MOV.U32 R12, RZ, RZ, 0x4 ;  /* 0x00000004ff0c7424 */ /* 0x000fe400078e00ff */
[----:B------:R-:W-:-:S07]  /*157e0*/  IMAD.MOV.U32 R3, RZ, RZ, R14 ;  /* 0x000000ffff037224 */ /* 0x000fce00078e000e */
[----:B------:R-:W-:Y:S05]  /*157f0*/  WARPSYNC.COLLECTIVE R15, `(.L_x_5088) ;  /* 0x000000000f087348 */ /* 0x000fea0003c00000 */
[----:B------:R0:W1:Y:S02]  /*15800*/  SHFL.IDX P6, R14, R13, R12, R11 ;  /* 0x0000000c0d0e7389 */ /* 0x00006400000c000b */
[----:B01----:R-:W-:Y:S01]  /*15810*/  ENDCOLLECTIVE ;  /* 0x000000000000791b */ /* 0x003fe20003800000 */
.L_x_5088:
        /* <DEDUP_REMOVED lines=16> */
.L_x_5089:
[----:B------:R-:W-:Y:S02]  /*15920*/  IMAD.MOV.U32 R13, RZ, RZ, R4 ;  /* 0x000000ffff0d7224 */ /* 0x000fe400078e0004 */
[----:B------:R-:W-:Y:S02]  /*15930*/  IMAD.MOV.U32 R12, RZ, RZ, 0x5 ;  /* 0x00000005ff0c7424 */ /* 0x000fe400078e00ff */
[----:B------:R-:W-:-:S07]  /*15940*/  IMAD.MOV.U32 R3, RZ, RZ, R14 ;  /* 0x000000ffff037224 */ /* 0x000fce00078e000e */
[----:B------:R-:W-:Y:S05]  /*15950*/  WARPSYNC.COLLECTIVE R15, `(.L_x_5090) ;  /* 0x000000000f087348 */ /* 0x000fea0003c00000 */
[----:B------:R0:W1:Y:S02]  /*15960*/  SHFL.IDX P6, R14, R13, R12, R11 ;  /* 0x0000000c0d0e7389 */ /* 0x00006400000c000b */
[----:B01----:R-:W-:Y:S01]  /*15970*/  ENDCOLLECTIVE ;  /* 0x000000000000791b */ /* 0x003fe20003800000 */
.L_x_5090:
        /* <DEDUP_REMOVED lines=16> */
.L_x_5091:
[----:B------:R-:W-:Y:S02]  /*15a80*/  IMAD.MOV.U32 R13, RZ, RZ, R4 ;  /* 0x000000ffff0d7224 */ /* 0x000fe400078e0004 */
[----:B------:R-:W-:Y:S02]  /*15a90*/  IMAD.MOV.U32 R12, RZ, RZ, 0x6 ;  /* 0x00000006ff0c7424 */ /* 0x000fe400078e00ff */
[----:B------:R-:W-:-:S07]  /*15aa0*/  IMAD.MOV.U32 R3, RZ, RZ, R14 ;  /* 0x000000ffff037224 */ /* 0x000fce00078e000e */
[----:B------:R-:W-:Y:S05]  /*15ab0*/  WARPSYNC.COLLECTIVE R15, `(.L_x_5092) ;  /* 0x000000000f087348 */ /* 0x000fea0003c00000 */
[----:B------:R0:W1:Y:S02]  /*15ac0*/  SHFL.IDX P6, R14, R13, R12, R11 ;  /* 0x0000000c0d0e7389 */ /* 0x00006400000c000b */
[----:B01----:R-:W-:Y:S01]  /*15ad0*/  ENDCOLLECTIVE ;  /* 0x000000000000791b */ /* 0x003fe20003800000 */
.L_x_5092:
        /* <DEDUP_REMOVED lines=16> */
.L_x_5093:
[----:B------:R-:W-:Y:S02]  /*15be0*/  IMAD.MOV.U32 R13, RZ, RZ, R4 ;  /* 0x000000ffff0d7224 */ /* 0x000fe400078e0004 */
[----:B------:R-:W-:Y:S02]  /*15bf0*/  IMAD.MOV.U32 R12, RZ, RZ, 0x7 ;  /* 0x00000007ff0c7424 */ /* 0x000fe400078e00ff */
[----:B------:R-:W-:-:S07]  /*15c00*/  IMAD.MOV.U32 R3, RZ, RZ, R14 ;  /* 0x000000ffff037224 */ /* 0x000fce00078e000e */
[----:B------:R-:W-:Y:S05]  /*15c10*/  WARPSYNC.COLLECTIVE R15, `(.L_x_5094) ;  /* 0x000000000f087348 */ /* 0x000fea0003c00000 */
[----:B------:R0:W1:Y:S02]  /*15c20*/  SHFL.IDX P6, R14, R13, R12, R11 ;  /* 0x0000000c0d0e7389 */ /* 0x00006400000c000b */
[----:B01----:R-:W-:Y:S01]  /*15c30*/  ENDCOLLECTIVE ;  /* 0x000000000000791b */ /* 0x003fe20003800000 */
.L_x_5094:
        /* <DEDUP_REMOVED lines=14> */
.L_x_5095:
[----:B------:R-:W-:Y:S05]  /*15d20*/  BRA `(.L_x_5096) ;  /* 0xffffffbc002c7947 */ /* 0x000fea000383ffff */
.L_x_5010:
[----:B0-----:R0:W1:Y:S02]  /*15d30*/  SYNCS.PHASECHK.TRANS64.TRYWAIT P0, [R22+URZ+0x22820], R3 ;  /* 0x02282003160075a7 */ /* 0x001064000800017f */
[----:B-1----:R-:W-:Y:S05]  /*15d40*/  @!P0 NANOSLEEP.SYNCS 0x989680 ;  /* 0x009896800000895d */ /* 0x002fea0003900000 */
[----:B------:R-:W1:Y:S02]  /*15d50*/  @!P0 SYNCS.PHASECHK.TRANS64 P0, [R22+URZ+0x22820], R3 ;  /* 0x02282003160085a7 */ /* 0x000e64000800007f */
[----:B-1----:R-:W-:Y:S05]  /*15d60*/  @!P0 BRA `(.L_x_5010) ;  /* 0xfffffffc00f08947 */ /* 0x002fea000383ffff */
[----:B------:R-:W-:Y:S05]  /*15d70*/  BRA `(.L_x_5097) ;  /* 0xffffffbc00887947 */ /* 0x000fea000383ffff */
.L_x_5013:
[----:B-1----:R1:W2:Y:S02]  /*15d80*/  SYNCS.PHASECHK.TRANS64.TRYWAIT P0, [R33+URZ+0x22860], R0 ;  /* 0x02286000210075a7 */ /* 0x0022a4000800017f */
[----:B--2---:R-:W-:Y:S05]  /*15d90*/  @!P0 NANOSLEEP.SYNCS 0x989680 ;  /* 0x009896800000895d */ /* 0x004fea0003900000 */
[----:B------:R-:W2:Y:S02]  /*15da0*/  @!P0 SYNCS.PHASECHK.TRANS64 P0, [R33+URZ+0x22860], R0 ;  /* 0x02286000210085a7 */ /* 0x000ea4000800007f */
[----:B--2---:R-:W-:Y:S05]  /*15db0*/  @!P0 BRA `(.L_x_5013) ;  /* 0xfffffffc00f08947 */ /* 0x004fea000383ffff */
[----:B------:R-:W-:Y:S05]  /*15dc0*/  BRA `(.L_x_5098) ;  /* 0xffffffbc00987947 */ /* 0x000fea000383ffff */
.L_x_5014:
        /* <DEDUP_REMOVED lines=8> */
.L_x_5100:
[----:B------:R-:W-:Y:S05]  /*15e50*/  BSYNC B0 ;  /* 0x0000000000007941 */ /* 0x000fea0003800000 */
.L_x_5099:
        /* <DEDUP_REMOVED lines=13> */
.L_x_5101:
        /* <DEDUP_REMOVED lines=11> */
.L_x_5102:
        /* <DEDUP_REMOVED lines=17> */
.L_x_5103:
[----:B------:R-:W-:Y:S02]  /*160f0*/  IMAD.MOV.U32 R13, RZ, RZ, R6 ;  /* 0x000000ffff0d7224 */ /* 0x000fe400078e0006 */
[----:B------:R-:W-:Y:S01]  /*16100*/  IMAD.MOV.U32 R12, RZ, RZ, 0x2 ;  /* 0x00000002ff0c7424 */ /* 0x000fe200078e00ff */
[----:B------:R-:W-:-:S13]  /*16110*/  IADD3 R2, P4, R14, R0, RZ ;  /* 0x000000000e027210 */ /* 0x000fda0007f9e0ff */
[----:B------:R-:W-:Y:S05]  /*16120*/  WARPSYNC.COLLECTIVE R15, `(.L_x_5104) ;  /* 0x000000000f087348 */ /* 0x000fea0003c00000 */
[----:B------:R0:W1:Y:S02]  /*16130*/  SHFL.IDX P6, R14, R13, R12, R11 ;  /* 0x0000000c0d0e7389 */ /* 0x00006400000c000b */
[----:B01----:R-:W-:Y:S01]  /*16140*/  ENDCOLLECTIVE ;  /* 0x000000000000791b */ /* 0x003fe20003800000 */
.L_x_5104:
        /* <DEDUP_REMOVED lines=17> */
.L_x_5105:
[----:B------:R-:W-:Y:S02]  /*16260*/  IMAD.MOV.U32 R13, RZ, RZ, R6 ;  /* 0x000000ffff0d7224 */ /* 0x000fe400078e0006 */
[----:B------:R-:W-:Y:S01]  /*16270*/  IMAD.MOV.U32 R12, RZ, RZ, 0x3 ;  /* 0x00000003ff0c7424 */ /* 0x000fe200078e00ff */
[----:B------:R-:W-:-:S13]  /*16280*/  IADD3 R2, P4, R14, R0, RZ ;  /* 0x000000000e027210 */ /* 0x000fda0007f9e0ff */
[----:B------:R-:W-:Y:S05]  /*16290*/  WARPSYNC.COLLECTIVE R15, `(.L_x_5106) ;  /* 0x000000000f087348 */ /* 0x000fea0003c00000 */
[----:B------:R0:W1:Y:S02]  /*162a0*/  SHFL.IDX P6, R14, R13, R12, R11 ;  /* 0x0000000c0d0e7389 */ /* 0x00006400000c000b */
[----:B01----:R-:W-:Y:S01]  /*162b0*/  ENDCOLLECTIVE ;  /* 0x000000000000791b */ /* 0x003fe20003800000 */
.L_x_5106:
        /* <DEDUP_REMOVED lines=17> */
.L_x_5107:
[----:B------:R-:W-:Y:S02]  /*163d0*/  IMAD.MOV.U32 R13, RZ, RZ, R6 ;  /* 0x000000ffff0d7224 */ /* 0x000fe400078e0006 */
[----:B------:R-:W-:Y:S01]  /*163e0*/  IMAD.MOV.U32 R12, RZ, RZ, 0x4 ;  /* 0x00000004ff0c7424 */ /* 0x000fe200078e00ff */
[----:B------:R-:W-:-:S13]  /*163f0*/  IADD3 R2, P4, R14, R0, RZ ;  /* 0x000000000e027210 */ /* 0x000fda0007f9e0ff */
[----:B------:R-:W-:Y:S05]  /*16400*/  WARPSYNC.COLLECTIVE R15, `(.L_x_5108) ;  /* 0x000000000f087348 */ /* 0x000fea0003c00000 */
[----:B------:R0:W1:Y:S02]  /*16410*/  SHFL.IDX P6, R14, R13, R12, R11 ;  /* 0x0000000c0d0e7389 */ /* 0x00006400000c000b */
[----:B01----:R-:W-:Y:S01]  /*16420*/  ENDCOLLECTIVE ;  /* 0x000000000000791b */ /* 0x003fe20003800000 */
.L_x_5108:
        /* <DEDUP_REMOVED lines=17> */
.L_x_5109:
[----:B------:R-:W-:Y:S02]  /*16540*/  IMAD.MOV.U32 R13, RZ, RZ, R6 ;  /* 0x000000ffff0d7224 */ /* 0x000fe400078e0006 */
[----:B------:R-:W-:Y:S01]  /*16550*/  IMAD.MOV.U32 R12, RZ, RZ, 0x5 ;  /* 0x00000005ff0c7424 */ /* 0x000fe200078e00ff */
[----:B------:R-:W-:-:S13]  /*16560*/  IADD3 R2, P4, R14, R0, RZ ;  /* 0x000000000e027210 */ /* 0x000fda0007f9e0ff */
[----:B------:R-:W-:Y:S05]  /*16570*/  WARPSYNC.COLLECTIVE R15, `(.L_x_5110) ;  /* 0x000000000f087348 */ /* 0x000fea0003c00000 */
[----:B------:R0:W1:Y:S02]  /*16580*/  SHFL.IDX P6, R14, R13, R12, R11 ;  /* 0x0000000c0d0e7389 */ /* 0x00006400000c000b */
[----:B01----:R-:W-:Y:S01]  /*16590*/  ENDCOLLECTIVE ;  /* 0x000000000000791b */ /* 0x003fe20003800000 */
.L_x_5110:
        /* <DEDUP_REMOVED lines=12> */
.L_x_5111:
        /* <DEDUP_REMOVED lines=9> */
.L_x_5021:
[----:B0-----:R0:W1:Y:S02]  /*166f0*/  SYNCS.PHASECHK.TRANS64.TRYWAIT P0, [R10+URZ+0x22840], R20 ;  /* 0x022840140a0075a7 */ /* 0x001064000800017f */
[----:B-1----:R-:W-:Y:S05]  /*16700*/  @!P0 NANOSLEEP.SYNCS 0x989680 ;  /* 0x009896800000895d */ /* 0x002fea0003900000 */
[----:B------:R-:W1:Y:S02]  /*16710*/  @!P0 SYNCS.PHASECHK.TRANS64 P0, [R10+URZ+0x22840], R20 ;  /* 0x022840140a0085a7 */ /* 0x000e64000800007f */
[----:B-1----:R-:W-:Y:S05]  /*16720*/  @!P0 BRA `(.L_x_5021) ;  /* 0xfffffffc00f08947 */ /* 0x002fea000383ffff */
[----:B------:R-:W-:Y:S05]  /*16730*/  BRA `(.L_x_5113) ;  /* 0xffffffbc00fc7947 */ /* 0x000fea000383ffff */
.L_x_5022:
        /* <DEDUP_REMOVED lines=8> */
.L_x_5115:
[----:B------:R-:W-:Y:S05]  /*167c0*/  BSYNC B1 ;  /* 0x0000000000017941 */ /* 0x000fea0003800000 */
.L_x_5114:
        /* <DEDUP_REMOVED lines=9> */
.L_x_5116:
[----:B------:R-:W-:Y:S02]  /*16860*/  IMAD.MOV.U32 R13, RZ, RZ, R8 ;  /* 0x000000ffff0d7224 */ /* 0x000fe400078e0008 */
[----:B------:R-:W-:Y:S02]  /*16870*/  IMAD.MOV.U32 R12, RZ, RZ, 0x1 ;  /* 0x00000001ff0c7424 */ /* 0x000fe400078e00ff */
[----:B------:R-:W-:-:S07]  /*16880*/  IMAD.MOV.U32 R2, RZ, RZ, R14 ;  /* 0x000000ffff027224 */ /* 0x000fce00078e000e */
[----:B------:R-:W-:Y:S05]  /*16890*/  WARPSYNC.COLLECTIVE R15, `(.L_x_5117) ;  /* 0x000000000f087348 */ /* 0x000fea0003c00000 */
[----:B------:R0:W1:Y:S02]  /*168a0*/  SHFL.IDX P6, R14, R13, R12, R11 ;  /* 0x0000000c0d0e7389 */ /* 0x00006400000c000b */
[----:B01----:R-:W-:Y:S01]  /*168b0*/  ENDCOLLECTIVE ;  /* 0x000000000000791b */ /* 0x003fe20003800000 */
.L_x_5117:
        /* <DEDUP_REMOVED lines=11> */
.L_x_5118:
[----:B------:R-:W-:Y:S02]  /*16970*/  IMAD.MOV.U32 R13, RZ, RZ, R8 ;  /* 0x000000ffff0d7224 */ /* 0x000fe400078e0008 */
[----:B------:R-:W-:Y:S02]  /*16980*/  IMAD.MOV.U32 R12, RZ, RZ, 0x2 ;  /* 0x00000002ff0c7424 */ /* 0x000fe400078e00ff */
[----:B------:R-:W-:-:S07]  /*16990*/  IMAD.MOV.U32 R2, RZ, RZ, R14 ;  /* 0x000000ffff027224 */ /* 0x000fce00078e000e */
[----:B------:R-:W-:Y:S05]  /*169a0*/  WARPSYNC.COLLECTIVE R15, `(.L_x_5119) ;  /* 0x000000000f087348 */ /* 0x000fea0003c00000 */
[----:B------:R0:W1:Y:S02]  /*169b0*/  SHFL.IDX P6, R14, R13, R12, R11 ;  /* 0x0000000c0d0e7389 */ /* 0x00006400000c000b */
[----:B01----:R-:W-:Y:S01]  /*169c0*/  ENDCOLLECTIVE ;  /* 0x000000000000791b */ /* 0x003fe20003800000 */
.L_x_5119:
        /* <DEDUP_REMOVED lines=11> */
.L_x_5120:
[----:B------:R-:W-:Y:S02]  /*16a80*/  IMAD.MOV.U32 R13, RZ, RZ, R8 ;  /* 0x000000ffff0d7224 */ /* 0x000fe400078e0008 */
[----:B------:R-:W-:Y:S02]  /*16a90*/  IMAD.MOV.U32 R12, RZ, RZ, 0x3 ;  /* 0x00000003ff0c7424 */ /* 0x000fe400078e00ff */
[----:B------:R-:W-:-:S07]  /*16aa0*/  IMAD.MOV.U32 R2, RZ, RZ, R14 ;  /* 0x000000ffff027224 */ /* 0x000fce00078e000e */
[----:B------:R-:W-:Y:S05]  /*16ab0*/  WARPSYNC.COLLECTIVE R15, `(.L_x_5121) ;  /* 0x000000000f087348 */ /* 0x000fea0003c00000 */
[----:B------:R0:W1:Y:S02]  /*16ac0*/  SHFL.IDX P6, R14, R13, R12, R11 ;  /* 0x0000000c0d0e7389 */ /* 0x00006400000c000b */
[----:B01----:R-:W-:Y:S01]  /*16ad0*/  ENDCOLLECTIVE ;  /* 0x000000000000791b */ /* 0x003fe20003800000 */
.L_x_5121:
        /* <DEDUP_REMOVED lines=11> */
.L_x_5122:
[----:B------:R-:W-:Y:S02]  /*16b90*/  IMAD.MOV.U32 R13, RZ, RZ, R8 ;  /* 0x000000ffff0d7224 */ /* 0x000fe400078e0008 */
[----:B------:R-:W-:Y:S02]  /*16ba0*/  IMAD.MOV.U32 R12, RZ, RZ, 0x4 ;  /* 0x00000004ff0c7424 */ /* 0x000fe400078e00ff */
[----:B------:R-:W-:-:S07]  /*16bb0*/  IMAD.MOV.U32 R2, RZ, RZ, R14 ;  /* 0x000000ffff027224 */ /* 0x000fce00078e000e */
[----:B------:R-:W-:Y:S05]  /*16bc0*/  WARPSYNC.COLLECTIVE R15, `(.L_x_5123) ;  /* 0x000000000f087348 */ /* 0x000fea0003c00000 */
[----:B------:R0:W1:Y:S02]  /*16bd0*/  SHFL.IDX P6, R14, R13, R12, R11 ;  /* 0x0000000c0d0e7389 */ /* 0x00006400000c000b */
[----:B01----:R-:W-:Y:S01]  /*16be0*/  ENDCOLLECTIVE ;  /* 0x000000000000791b */ /* 0x003fe20003800000 */
.L_x_5123:
        /* <DEDUP_REMOVED lines=11> */
.L_x_5124:
[----:B------:R-:W-:Y:S02]  /*16ca0*/  IMAD.MOV.U32 R13, RZ, RZ, R8 ;  /* 0x000000ffff0d7224 */ /* 0x000fe400078e0008 */
[----:B------:R-:W-:Y:S02]  /*16cb0*/  IMAD.MOV.U32 R12, RZ, RZ, 0x5 ;  /* 0x00000005ff0c7424 */ /* 0x000fe400078e00ff */
[----:B------:R-:W-:-:S07]  /*16cc0*/  IMAD.MOV.U32 R2, RZ, RZ, R14 ;  /* 0x000000ffff027224 */ /* 0x000fce00078e000e */
[----:B------:R-:W-:Y:S05]  /*16cd0*/  WARPSYNC.COLLECTIVE R15, `(.L_x_5125) ;  /* 0x000000000f087348 */ /* 0x000fea0003c00000 */
[----:B------:R0:W1:Y:S02]  /*16ce0*/  SHFL.IDX P6, R14, R13, R12, R11 ;  /* 0x0000000c0d0e7389 */ /* 0x00006400000c000b */
[----:B01----:R-:W-:Y:S01]  /*16cf0*/  ENDCOLLECTIVE ;  /* 0x000000000000791b */ /* 0x003fe20003800000 */
.L_x_5125:
        /* <DEDUP_REMOVED lines=11> */
.L_x_5126:
[----:B------:R-:W-:Y:S05]  /*16db0*/  BRA `(.L_x_5127) ;  /* 0xffffffbc00247947 */ /* 0x000fea000383ffff */
.L_x_5027:
[----:B--2---:R2:W3:Y:S02]  /*16dc0*/  SYNCS.PHASECHK.TRANS64.TRYWAIT P0, [R10+URZ+0x22860], R20 ;  /* 0x022860140a0075a7 */ /* 0x0044e4000800017f */
[----:B---3--:R-:W-:Y:S05]  /*16dd0*/  @!P0 NANOSLEEP.SYNCS 0x989680 ;  /* 0x009896800000895d */ /* 0x008fea0003900000 */
[----:B------:R-:W3:Y:S02]  /*16de0*/  @!P0 SYNCS.PHASECHK.TRANS64 P0, [R10+URZ+0x22860], R20 ;  /* 0x022860140a0085a7 */ /* 0x000ee4000800007f */
[----:B---3--:R-:W-:Y:S05]  /*16df0*/  @!P0 BRA `(.L_x_5027) ;  /* 0xfffffffc00f08947 */ /* 0x008fea000383ffff */
[----:B------:R-:W-:Y:S05]  /*16e00*/  BRA `(.L_x_5128) ;  /* 0xffffffbc00747947 */ /* 0x000fea000383ffff */
.L_x_5028:
        /* <DEDUP_REMOVED lines=8> */
.L_x_5130:
[----:B------:R-:W-:Y:S05]  /*16e90*/  BSYNC B1 ;  /* 0x0000000000017941 */ /* 0x000fea0003800000 */
.L_x_5129:
        /* <DEDUP_REMOVED lines=9> */
.L_x_5131:
[----:B------:R-:W-:Y:S02]  /*16f30*/  IMAD.MOV.U32 R13, RZ, RZ, R25 ;  /* 0x000000ffff0d7224 */ /* 0x000fe400078e0019 */
[----:B------:R-:W-:Y:S01]  /*16f40*/  IMAD.MOV.U32 R12, RZ, RZ, 0x1 ;  /* 0x00000001ff0c7424 */ /* 0x000fe200078e00ff */
[----:B------:R-:W-:-:S13]  /*16f50*/  IADD3 R2, P0, R14, R0, RZ ;  /* 0x000000000e027210 */ /* 0x000fda0007f1e0ff */
[----:B------:R-:W-:Y:S05]  /*16f60*/  WARPSYNC.COLLECTIVE R15, `(.L_x_5132) ;  /* 0x000000000f087348 */ /* 0x000fea0003c00000 */
[----:B------:R0:W1:Y:S02]  /*16f70*/  SHFL.IDX P6, R14, R13, R12, R11 ;  /* 0x0000000c0d0e7389 */ /* 0x00006400000c000b */
[----:B01----:R-:W-:Y:S01]  /*16f80*/  ENDCOLLECTIVE ;  /* 0x000000000000791b */ /* 0x003fe20003800000 */
.L_x_5132:
        /* <DEDUP_REMOVED lines=13> */
.L_x_5133:
[----:B------:R-:W-:Y:S02]  /*17060*/  IMAD.MOV.U32 R13, RZ, RZ, R25 ;  /* 0x000000ffff0d7224 */ /* 0x000fe400078e0019 */
[----:B------:R-:W-:Y:S01]  /*17070*/  IMAD.MOV.U32 R12, RZ, RZ, 0x2 ;  /* 0x00000002ff0c7424 */ /* 0x000fe200078e00ff */
[----:B------:R-:W-:-:S13]  /*17080*/  IADD3 R2, P0, R14, R0, RZ ;  /* 0x000000000e027210 */ /* 0x000fda0007f1e0ff */
[----:B------:R-:W-:Y:S05]  /*17090*/  WARPSYNC.COLLECTIVE R15, `(.L_x_5134) ;  /* 0x000000000f087348 */ /* 0x000fea0003c00000 */
[----:B------:R0:W1:Y:S02]  /*170a0*/  SHFL.IDX P6, R14, R13, R12, R11 ;  /* 0x0000000c0d0e7389 */ /* 0x00006400000c000b */
[----:B01----:R-:W-:Y:S01]  /*170b0*/  ENDCOLLECTIVE ;  /* 0x000000000000791b */ /* 0x003fe20003800000 */
.L_x_5134:
        /* <DEDUP_REMOVED lines=13> */
.L_x_5135:
[----:B------:R-:W-:Y:S02]  /*17190*/  IMAD.MOV.U32 R13, RZ, RZ, R25 ;  /* 0x000000ffff0d7224 */ /* 0x000fe400078e0019 */
[----:B------:R-:W-:Y:S02]  /*171a0*/  IMAD.MOV.U32 R12, RZ, RZ, 0x3 ;  /* 0x00000003ff0c7424 */ /* 0x000fe400078e00ff */
[----:B------:R-:W-:-:S07]  /*171b0*/  IMAD.MOV.U32 R8, RZ, RZ, R14 ;  /* 0x000000ffff087224 */ /* 0x000fce00078e000e */
[----:B------:R-:W-:Y:S05]  /*171c0*/  WARPSYNC.COLLECTIVE R15, `(.L_x_5136) ;  /* 0x000000000f087348 */ /* 0x000fea0003c00000 */
[----:B------:R0:W1:Y:S02]  /*171d0*/  SHFL.IDX P6, R14, R13, R12, R11 ;  /* 0x0000000c0d0e7389 */ /* 0x00006400000c000b */
[----:B01----:R-:W-:Y:S01]  /*171e0*/  ENDCOLLECTIVE ;  /* 0x000000000000791b */ /* 0x003fe20003800000 */
.L_x_5136:
        /* <DEDUP_REMOVED lines=14> */
.L_x_5137:
[----:B------:R-:W-:Y:S02]  /*172d0*/  IMAD.MOV.U32 R13, RZ, RZ, R25 ;  /* 0x000000ffff0d7224 */ /* 0x000fe400078e0019 */
[----:B------:R-:W-:Y:S01]  /*172e0*/  IMAD.MOV.U32 R12, RZ, RZ, 0x4 ;  /* 0x00000004ff0c7424 */ /* 0x000fe200078e00ff */
[----:B------:R-:W-:-:S13]  /*172f0*/  IADD3 R2, P0, R14, R0, RZ ;  /* 0x000000000e027210 */ /* 0x000fda0007f1e0ff */
[----:B------:R-:W-:Y:S05]  /*17300*/  WARPSYNC.COLLECTIVE R15, `(.L_x_5138) ;  /* 0x000000000f087348 */ /* 0x000fea0003c00000 */
[----:B------:R0:W1:Y:S02]  /*17310*/  SHFL.IDX P6, R14, R13, R12, R11 ;  /* 0x0000000c0d0e7389 */ /* 0x00006400000c000b */
[----:B01----:R-:W-:Y:S01]  /*17320*/  ENDCOLLECTIVE ;  /* 0x000000000000791b */ /* 0x003fe20003800000 */
.L_x_5138:
        /* <DEDUP_REMOVED lines=13> */
.L_x_5139:
[----:B------:R-:W-:Y:S02]  /*17400*/  IMAD.MOV.U32 R13, RZ, RZ, R25 ;  /* 0x000000ffff0d7224 */ /* 0x000fe400078e0019 */
[----:B------:R-:W-:Y:S01]  /*17410*/  IMAD.MOV.U32 R12, RZ, RZ, 0x5 ;  /* 0x00000005ff0c7424 */ /* 0x000fe200078e00ff */
[----:B------:R-:W-:-:S13]  /*17420*/  IADD3 R2, P0, R14, R0, RZ ;  /* 0x000000000e027210 */ /* 0x000fda0007f1e0ff */
[----:B------:R-:W-:Y:S05]  /*17430*/  WARPSYNC.COLLECTIVE R15, `(.L_x_5140) ;  /* 0x000000000f087348 */ /* 0x000fea0003c00000 */
[----:B------:R0:W1:Y:S02]  /*17440*/  SHFL.IDX P6, R14, R13, R12, R11 ;  /* 0x0000000c0d0e7389 */ /* 0x00006400000c000b */
[----:B01----:R-:W-:Y:S01]  /*17450*/  ENDCOLLECTIVE ;  /* 0x000000000000791b */ /* 0x003fe20003800000 */
.L_x_5140:
        /* <DEDUP_REMOVED lines=13> */
.L_x_5141:
[----:B------:R-:W-:Y:S05]  /*17530*/  BRA `(.L_x_5142) ;  /* 0xffffffb800b47947 */ /* 0x000fea000383ffff */
.L_x_5036:
        /* <DEDUP_REMOVED lines=8> */
.L_x_5144:
[----:B------:R-:W-:Y:S05]  /*175c0*/  BSYNC B0 ;  /* 0x0000000000007941 */ /* 0x000fea0003800000 */
.L_x_5143:
        /* <DEDUP_REMOVED lines=9> */
.L_x_5145:
        /* <DEDUP_REMOVED lines=24> */
.L_x_5146:
[----:B------:R-:W-:Y:S01]  /*177e0*/  IMAD.MOV.U32 R12, RZ, RZ, 0x2 ;  /* 0x00000002ff0c7424 */ /* 0x000fe200078e00ff */
[----:B------:R-:W-:-:S05]  /*177f0*/  SEL R14, R14, RZ, P1 ;  /* 0x000000ff0e0e7207 */ /* 0x000fca0000800000 */
[----:B------:R-:W-:-:S04]  /*17800*/  IMAD.IADD R5, R13, 0x1, R14 ;  /* 0x000000010d057824 */ /* 0x000fc800078e020e */
[----:B------:R-:W-:-:S07]  /*17810*/  IMAD.MOV.U32 R13, RZ, RZ, R5 ;  /* 0x000000ffff0d7224 */ /* 0x000fce00078e0005 */
[----:B------:R-:W-:Y:S05]  /*17820*/  WARPSYNC.COLLECTIVE R15, `(.L_x_5147) ;  /* 0x000000000f087348 */ /* 0x000fea0003c00000 */
[----:B------:R0:W1:Y:S02]  /*17830*/  SHFL.UP P6, R14, R13, R12, R11 ;  /* 0x0400000c0d0e7389 */ /* 0x00006400000c000b */
[----:B01----:R-:W-:Y:S01]  /*17840*/  ENDCOLLECTIVE ;  /* 0x000000000000791b */ /* 0x003fe20003800000 */
.L_x_5147:
[----:B------:R-:W-:Y:S01]  /*17850*/  IMAD.MOV.U32 R12, RZ, RZ, 0x4 ;  /* 0x00000004ff0c7424 */ /* 0x000fe200078e00ff */
[----:B------:R-:W-:-:S05]  /*17860*/  SEL R2, R14, RZ, P2 ;  /* 0x000000ff0e027207 */ /* 0x000fca0001000000 */
[----:B------:R-:W-:-:S04]  /*17870*/  IMAD.IADD R2, R5, 0x1, R2 ;  /* 0x0000000105027824 */ /* 0x000fc800078e0202 */
[----:B------:R-:W-:-:S07]  /*17880*/  IMAD.MOV.U32 R13, RZ, RZ, R2 ;  /* 0x000000ffff0d7224 */ /* 0x000fce00078e0002 */
[----:B------:R-:W-:Y:S05]  /*17890*/  WARPSYNC.COLLECTIVE R15, `(.L_x_5148) ;  /* 0x000000000f087348 */ /* 0x000fea0003c00000 */
[----:B------:R0:W1:Y:S02]  /*178a0*/  SHFL.UP P6, R14, R13, R12, R11 ;  /* 0x0400000c0d0e7389 */ /* 0x00006400000c000b */
[----:B01----:R-:W-:Y:S01]  /*178b0*/  ENDCOLLECTIVE ;  /* 0x000000000000791b */ /* 0x003fe20003800000 */
.L_x_5148:
[----:B------:R-:W-:Y:S01]  /*178c0*/  IMAD.MOV.U32 R12, RZ, RZ, 0x8 ;  /* 0x00000008ff0c7424 */ /* 0x000fe200078e00ff */
[----:B------:R-:W-:-:S05]  /*178d0*/  SEL R3, R14, RZ, P3 ;  /* 0x000000ff0e037207 */ /* 0x000fca0001800000 */
[----:B------:R-:W-:-:S04]  /*178e0*/  IMAD.IADD R3, R2, 0x1, R3 ;  /* 0x0000000102037824 */ /* 0x000fc800078e0203 */
[----:B------:R-:W-:-:S07]  /*178f0*/  IMAD.MOV.U32 R13, RZ, RZ, R3 ;  /* 0x000000ffff0d7224 */ /* 0x000fce00078e0003 */
[----:B------:R-:W-:Y:S05]  /*17900*/  WARPSYNC.COLLECTIVE R15, `(.L_x_5149) ;  /* 0x000000000f087348 */ /* 0x000fea0003c00000 */
[----:B------:R0:W1:Y:S02]  /*17910*/  SHFL.UP P6, R14, R13, R12, R11 ;  /* 0x0400000c0d0e7389 */ /* 0x00006400000c000b */
[----:B01----:R-:W-:Y:S01]  /*17920*/  ENDCOLLECTIVE ;  /* 0x000000000000791b */ /* 0x003fe20003800000 */
.L_x_5149:
[----:B------:R-:W-:Y:S01]  /*17930*/  IMAD.MOV.U32 R12, RZ, RZ, 0x10 ;  /* 0x00000010ff0c7424 */ /* 0x000fe200078e00ff */
[----:B------:R-:W-:-:S05]  /*17940*/  SEL R14, R14, RZ, P4 ;  /* 0x000000ff0e0e7207 */ /* 0x000fca0002000000 */
[----:B------:R-:W-:-:S04]  /*17950*/  IMAD.IADD R5, R3, 0x1, R14 ;  /* 0x0000000103057824 */ /* 0x000fc800078e020e */
[----:B------:R-:W-:-:S07]  /*17960*/  IMAD.MOV.U32 R13, RZ, RZ, R5 ;  /* 0x000000ffff0d7224 */ /* 0x000fce00078e0005 */
[----:B------:R-:W-:Y:S05]  /*17970*/  WARPSYNC.COLLECTIVE R15, `(.L_x_5150) ;  /* 0x000000000f087348 */ /* 0x000fea0003c00000 */
[----:B------:R0:W1:Y:S02]  /*17980*/  SHFL.UP P6, R14, R13, R12, R11 ;  /* 0x0400000c0d0e7389 */ /* 0x00006400000c000b */
[----:B01----:R-:W-:Y:S01]  /*17990*/  ENDCOLLECTIVE ;  /* 0x000000000000791b */ /* 0x003fe20003800000 */
.L_x_5150:
        /* <DEDUP_REMOVED lines=8> */
.L_x_5151:
[----:B------:R-:W-:Y:S05]  /*17a20*/  BRA `(.L_x_5152) ;  /* 0xffffffbc00147947 */ /* 0x000fea000383ffff */
.L_x_5039:
[----:B------:R-:W-:Y:S01]  /*17a30*/  BSSY B0, `(.L_x_5153) ;  /* 0x0000007000007945 */ /* 0x000fe20003800000 */
[----:B------:R-:W-:Y:S02]  /*17a40*/  IMAD.MOV.U32 R12, RZ, RZ, 0x1 ;  /* 0x00000001ff0c7424 */ /* 0x000fe400078e00ff */
[----:B------:R-:W-:Y:S02]  /*17a50*/  IMAD.MOV.U32 R11, RZ, RZ, RZ ;  /* 0x000000ffff0b7224 */ /* 0x000fe400078e00ff */
[----:B------:R-:W-:-:S07]  /*17a60*/  IMAD.MOV.U32 R15, RZ, RZ, -0x1 ;  /* 0xffffffffff0f7424 */ /* 0x000fce00078e00ff */
[----:B01----:R-:W-:Y:S05]  /*17a70*/  WARPSYNC.COLLECTIVE R15, `(.L_x_5154) ;  /* 0x000000000f087348 */ /* 0x003fea0003c00000 */
[----:B------:R2:W3:Y:S02]  /*17a80*/  SHFL.UP P6, R14, R13, R12, R11 ;  /* 0x0400000c0d0e7389 */ /* 0x0004e400000c000b */
[----:B0123--:R-:W-:Y:S01]  /*17a90*/  ENDCOLLECTIVE ;  /* 0x000000000000791b */ /* 0x00ffe20003800000 */
.L_x_5154:
[----:B------:R-:W-:Y:S05]  /*17aa0*/  BSYNC B0 ;  /* 0x0000000000007941 */ /* 0x000fea0003800000 */
.L_x_5153:
        /* <DEDUP_REMOVED lines=8> */
.L_x_5155:
[----:B------:R-:W-:Y:S01]  /*17b30*/  IMAD.MOV.U32 R12, RZ, RZ, 0x4 ;  /* 0x00000004ff0c7424 */ /* 0x000fe200078e00ff */
[----:B------:R-:W-:-:S05]  /*17b40*/  SEL R2, R14, RZ, P2 ;  /* 0x000000ff0e027207 */ /* 0x000fca0001000000 */
[----:B------:R-:W-:-:S04]  /*17b50*/  IMAD.IADD R2, R13, 0x1, R2 ;  /* 0x000000010d027824 */ /* 0x000fc800078e0202 */
[----:B------:R-:W-:-:S07]  /*17b60*/  IMAD.MOV.U32 R13, RZ, RZ, R2 ;  /* 0x000000ffff0d7224 */ /* 0x000fce00078e0002 */
[----:B------:R-:W-:Y:S05]  /*17b70*/  WARPSYNC.COLLECTIVE R15, `(.L_x_5156) ;  /* 0x000000000f087348 */ /* 0x000fea0003c00000 */
[----:B------:R0:W1:Y:S02]  /*17b80*/  SHFL.UP P6, R14, R13, R12, R11 ;  /* 0x0400000c0d0e7389 */ /* 0x00006400000c000b */
[----:B01----:R-:W-:Y:S01]  /*17b90*/  ENDCOLLECTIVE ;  /* 0x000000000000791b */ /* 0x003fe20003800000 */
.L_x_5156:
[----:B------:R-:W-:Y:S01]  /*17ba0*/  IMAD.MOV.U32 R12, RZ, RZ, 0x8 ;  /* 0x00000008ff0c7424 */ /* 0x000fe200078e00ff */
[----:B------:R-:W-:-:S05]  /*17bb0*/  SEL R3, R14, RZ, P3 ;  /* 0x000000ff0e037207 */ /* 0x000fca0001800000 */
[----:B------:R-:W-:-:S04]  /*17bc0*/  IMAD.IADD R3, R2, 0x1, R3 ;  /* 0x0000000102037824 */ /* 0x000fc800078e0203 */
[----:B------:R-:W-:-:S07]  /*17bd0*/  IMAD.MOV.U32 R13, RZ, RZ, R3 ;  /* 0x000000ffff0d7224 */ /* 0x000fce00078e0003 */
[----:B------:R-:W-:Y:S05]  /*17be0*/  WARPSYNC.COLLECTIVE R15, `(.L_x_5157) ;  /* 0x000000000f087348 */ /* 0x000fea0003c00000 */
[----:B------:R0:W1:Y:S02]  /*17bf0*/  SHFL.UP P6, R14, R13, R12, R11 ;  /* 0x0400000c0d0e7389 */ /* 0x00006400000c000b */
[----:B01----:R-:W-:Y:S01]  /*17c00*/  ENDCOLLECTIVE ;  /* 0x000000000000791b */ /* 0x003fe20003800000 */
.L_x_5157:
[----:B------:R-:W-:Y:S01]  /*17c10*/  IMAD.MOV.U32 R12, RZ, RZ, 0x10 ;  /* 0x00000010ff0c7424 */ /* 0x000fe200078e00ff */
[----:B------:R-:W-:-:S05]  /*17c20*/  SEL R14, R14, RZ, P4 ;  /* 0x000000ff0e0e7207 */ /* 0x000fca0002000000 */
[----:B------:R-:W-:-:S04]  /*17c30*/  IMAD.IADD R5, R3, 0x1, R14 ;  /* 0x0000000103057824 */ /* 0x000fc800078e020e */
[----:B------:R-:W-:-:S07]  /*17c40*/  IMAD.MOV.U32 R13, RZ, RZ, R5 ;  /* 0x000000ffff0d7224 */ /* 0x000fce00078e0005 */
[----:B------:R-:W-:Y:S05]  /*17c50*/  WARPSYNC.COLLECTIVE R15, `(.L_x_5158) ;  /* 0x000000000f087348 */ /* 0x000fea0003c00000 */
[----:B------:R0:W1:Y:S02]  /*17c60*/  SHFL.UP P6, R14, R13, R12, R11 ;  /* 0x0400000c0d0e7389 */ /* 0x00006400000c000b */
[----:B01----:R-:W-:Y:S01]  /*17c70*/  ENDCOLLECTIVE ;  /* 0x000000000000791b */ /* 0x003fe20003800000 */
.L_x_5158:
        /* <DEDUP_REMOVED lines=8> */
.L_x_5159:
[----:B------:R-:W-:Y:S05]  /*17d00*/  BRA `(.L_x_5160) ;  /* 0xffffffbc00007947 */ /* 0x000fea000383ffff */
.L_x_5041:
[----:B------:R-:W-:Y:S01]  /*17d10*/  BSSY B0, `(.L_x_5161) ;  /* 0x0000006000007945 */ /* 0x000fe20003800000 */
[----:B------:R-:W-:Y:S01]  /*17d20*/  PLOP3.LUT P6, PT, P6, PT, PT, 0x8, 0x0 ;  /* 0x000000000000781c */ /* 0x000fe200037ce170 */
[----:B------:R-:W-:-:S12]  /*17d30*/  IMAD.MOV.U32 R15, RZ, RZ, -0x1 ;  /* 0xffffffffff0f7424 */ /* 0x000fd800078e00ff */
[----:B012---:R-:W-:Y:S05]  /*17d40*/  WARPSYNC.COLLECTIVE R15, `(.L_x_5162) ;  /* 0x000000000f087348 */ /* 0x007fea0003c00000 */
[----:B------:R-:W-:Y:S01]  /*17d50*/  VOTE.ANY R14, PT, P6 ;  /* 0x00000000000e7806 */ /* 0x000fe200030e0100 */
[----:B012---:R-:W-:Y:S06]  /*17d60*/  ENDCOLLECTIVE ;  /* 0x000000000000791b */ /* 0x007fec0003800000 */
.L_x_5162:
[----:B------:R-:W-:Y:S05]  /*17d70*/  BSYNC B0 ;  /* 0x0000000000007941 */ /* 0x000fea0003800000 */
.L_x_5161:
        /* <DEDUP_REMOVED lines=8> */
.L_x_5163:
[----:B------:R-:W-:Y:S02]  /*17e00*/  IMAD.IADD R19, R12, 0x1, R19 ;  /* 0x000000010c137824 */ /* 0x000fe400078e0213 */
[----:B------:R-:W-:Y:S02]  /*17e10*/  IMAD.MOV.U32 R13, RZ, RZ, R4 ;  /* 0x000000ffff0d7224 */ /* 0x000fe400078e0004 */
[----:B------:R-:W-:-:S07]  /*17e20*/  IMAD.MOV.U32 R17, RZ, RZ, R14 ;  /* 0x000000ffff117224 */ /* 0x000fce00078e000e */
[----:B------:R-:W-:Y:S05]  /*17e30*/  WARPSYNC.COLLECTIVE R15, `(.L_x_5164) ;  /* 0x000000000f087348 */ /* 0x000fea0003c00000 */
[----:B------:R0:W1:Y:S02]  /*17e40*/  SHFL.IDX P6, R14, R13, R12, R11 ;  /* 0x0000000c0d0e7389 */ /* 0x00006400000c000b */
[----:B01----:R-:W-:Y:S01]  /*17e50*/  ENDCOLLECTIVE ;  /* 0x000000000000791b */ /* 0x003fe20003800000 */
.L_x_5164:
[----:B------:R-:W-:Y:S01]  /*17e60*/  IMAD.MOV.U32 R4, RZ, RZ, R14 ;  /* 0x000000ffff047224 */ /* 0x000fe200078e000e */
[----:B------:R-:W-:Y:S06]  /*17e70*/  BRA `(.L_x_5165) ;  /* 0xffffffb800e47947 */ /* 0x000fec000383ffff */
.L_x_5043:
[----:B------:R-:W-:Y:S01]  /*17e80*/  BSSY B0, `(.L_x_5166) ;  /* 0x0000007000007945 */ /* 0x000fe20003800000 */
[----:B------:R-:W-:Y:S02]  /*17e90*/  IMAD.MOV.U32 R13, RZ, RZ, R2 ;  /* 0x000000ffff0d7224 */ /* 0x000fe400078e0002 */
[----:B------:R-:W-:Y:S02]  /*17ea0*/  IMAD.MOV.U32 R11, RZ, RZ, 0x1f ;  /* 0x0000001fff0b7424 */ /* 0x000fe400078e00ff */
[----:B------:R-:W-:-:S07]  /*17eb0*/  IMAD.MOV.U32 R15, RZ, RZ, -0x1 ;  /* 0xffffffffff0f7424 */ /* 0x000fce00078e00ff */
[----:B012-4-:R-:W-:Y:S05]  /*17ec0*/  WARPSYNC.COLLECTIVE R15, `(.L_x_5167) ;  /* 0x000000000f087348 */ /* 0x017fea0003c00000 */
[----:B------:R3:W0:Y:S02]  /*17ed0*/  SHFL.IDX P6, R14, R13, R12, R11 ;  /* 0x0000000c0d0e7389 */ /* 0x00062400000c000b */
[----:B01234-:R-:W-:Y:S01]  /*17ee0*/  ENDCOLLECTIVE ;  /* 0x000000000000791b */ /* 0x01ffe20003800000 */
.L_x_5167:
[----:B------:R-:W-:Y:S05]  /*17ef0*/  BSYNC B0 ;  /* 0x0000000000007941 */ /* 0x000fea0003800000 */
.L_x_5166:
[----:B------:R-:W-:Y:S01]  /*17f00*/  IMAD.MOV.U32 R6, RZ, RZ, R14 ;  /* 0x000000ffff067224 */ /* 0x000fe200078e000e */
[----:B------:R-:W-:Y:S06]  /*17f10*/  BRA `(.L_x_5042) ;  /* 0xffffffb800d47947 */ /* 0x000fec000383ffff */
.L_x_5049:
[----:B-1----:R1:W4:Y:S02]  /*17f20*/  SYNCS.PHASECHK.TRANS64.TRYWAIT P0, [R7+URZ+0x22820], R0 ;  /* 0x02282000070075a7 */ /* 0x002324000800017f */
[----:B----4-:R-:W-:Y:S05]  /*17f30*/  @!P0 NANOSLEEP.SYNCS 0x989680 ;  /* 0x009896800000895d */ /* 0x010fea0003900000 */
[----:B------:R-:W4:Y:S02]  /*17f40*/  @!P0 SYNCS.PHASECHK.TRANS64 P0, [R7+URZ+0x22820], R0 ;  /* 0x02282000070085a7 */ /* 0x000f24000800007f */
[----:B----4-:R-:W-:Y:S05]  /*17f50*/  @!P0 BRA `(.L_x_5049) ;  /* 0xfffffffc00f08947 */ /* 0x010fea000383ffff */
[----:B------:R-:W-:Y:S05]  /*17f60*/  BRA `(.L_x_5168) ;  /* 0xffffffc4002c7947 */ /* 0x000fea000383ffff */
.L_x_5050:
        /* <DEDUP_REMOVED lines=11> */
.L_x_5170:
[----:B------:R-:W-:Y:S05]  /*18020*/  BSYNC B0 ;  /* 0x0000000000007941 */ /* 0x000fea0003800000 */
.L_x_5169:
[----:B------:R-:W-:Y:S05]  /*18030*/  BRA `(.L_x_5171) ;  /* 0xffffffc400147947 */ /* 0x000fea000383ffff */
.L_x_5053:
[----:B------:R-:W-:Y:S01]  /*18040*/  BSSY B1, `(.L_x_5172) ;  /* 0x0000006000017945 */ /* 0x000fe20003800000 */
[----:B------:R-:W-:-:S07]  /*18050*/  IMAD.MOV.U32 R15, RZ, RZ, -0x1 ;  /* 0xffffffffff0f7424 */ /* 0x000fce00078e00ff */
[----:B0123--:R-:W-:Y:S05]  /*18060*/  WARPSYNC.COLLECTIVE R15, `(.L_x_5173) ;  /* 0x000000000f0c7348 */ /* 0x00ffea0003c00000 */
[----:B------:R-:W-:Y:S02]  /*18070*/  ELECT P6, UR62, PT ;  /* 0x00000000003e782f */ /* 0x000fe400038c0000 */
[----:B------:R-:W-:Y:S01]  /*18080*/  MOV R14, UR62 ;  /* 0x0000003e000e7c02 */ /* 0x000fe20008000f00 */
[----:B0123--:R-:W-:Y:S10]  /*18090*/  ENDCOLLECTIVE ;  /* 0x000000000000791b */ /* 0x00fff40003800000 */
.L_x_5173:
[----:B------:R-:W-:Y:S05]  /*180a0*/  BSYNC B1 ;  /* 0x0000000000017941 */ /* 0x000fea0003800000 */
.L_x_5172:
[----:B------:R-:W-:Y:S05]  /*180b0*/  BRA `(.L_x_5174) ;  /* 0xffffffc4000c7947 */ /* 0x000fea000383ffff */
.L_x_5055:
[----:B-1----:R1:W4:Y:S02]  /*180c0*/  SYNCS.PHASECHK.TRANS64.TRYWAIT P1, [R5+URZ+0x22840], R0 ;  /* 0x02284000050075a7 */ /* 0x002324000802017f */
[----:B----4-:R-:W-:Y:S05]  /*180d0*/  @!P1 NANOSLEEP.SYNCS 0x989680 ;  /* 0x009896800000995d */ /* 0x010fea0003900000 */
[----:B------:R-:W4:Y:S02]  /*180e0*/  @!P1 SYNCS.PHASECHK.TRANS64 P1, [R5+URZ+0x22840], R0 ;  /* 0x02284000050095a7 */ /* 0x000f24000802007f */
[----:B----4-:R-:W-:Y:S05]  /*180f0*/  @!P1 BRA `(.L_x_5055) ;  /* 0xfffffffc00f09947 */ /* 0x010fea000383ffff */
[----:B------:R-:W-:Y:S05]  /*18100*/  BRA `(.L_x_5175) ;  /* 0xffffffc4002c7947 */ /* 0x000fea000383ffff */
.L_x_5057:
[----:B----4-:R4:W0:Y:S02]  /*18110*/  SYNCS.PHASECHK.TRANS64.TRYWAIT P1, [R3+URZ+0x22840], R2 ;  /* 0x02284002030075a7 */ /* 0x010824000802017f */
[----:B0-----:R-:W-:Y:S05]  /*18120*/  @!P1 NANOSLEEP.SYNCS 0x989680 ;  /* 0x009896800000995d */ /* 0x001fea0003900000 */
[----:B------:R-:W0:Y:S02]  /*18130*/  @!P1 SYNCS.PHASECHK.TRANS64 P1, [R3+URZ+0x22840], R2 ;  /* 0x02284002030095a7 */ /* 0x000e24000802007f */
[----:B0-----:R-:W-:Y:S05]  /*18140*/  @!P1 BRA `(.L_x_5057) ;  /* 0xfffffffc00f09947 */ /* 0x001fea000383ffff */
[----:B------:R-:W-:Y:S05]  /*18150*/  BRA `(.L_x_5176) ;  /* 0xffffffc400387947 */ /* 0x000fea000383ffff */
.L_x_5059:
[----:B------:R0:W0:Y:S02]  /*18160*/  SYNCS.PHASECHK.TRANS64.TRYWAIT P1, [R5+URZ+0x22860], R0 ;  /* 0x02286000050075a7 */ /* 0x000024000802017f */
[----:B0-----:R-:W-:Y:S05]  /*18170*/  @!P1 NANOSLEEP.SYNCS 0x989680 ;  /* 0x009896800000995d */ /* 0x001fea0003900000 */
[----:B------:R-:W0:Y:S02]  /*18180*/  @!P1 SYNCS.PHASECHK.TRANS64 P1, [R5+URZ+0x22860], R0 ;  /* 0x02286000050095a7 */ /* 0x000e24000802007f */
[----:B0-----:R-:W-:Y:S05]  /*18190*/  @!P1 BRA `(.L_x_5059) ;  /* 0xfffffffc00f09947 */ /* 0x001fea000383ffff */
[----:B------:R-:W-:Y:S05]  /*181a0*/  BRA `(.L_x_5177) ;  /* 0xffffffc400347947 */ /* 0x000fea000383ffff */
.L_x_5178:
        /* <DEDUP_REMOVED lines=13> */
.L_x_6573:


//--------------------- .text._ZN7cutlass13device_kernelIN5flash11enable_sm90INS1_16FlashAttnFwdSm90INS1_25CollectiveMainloopFwdSm90ILi2EN4cute5tupleIJNS5_1CILi1EEES8_S8_EEENS6_IJNS7_ILi128EEENS7_ILi96EEENS7_ILi64EEEEEELi256ENS_6half_tEfNS_4arch4Sm90ELb1ELb0ELb1ELb1ELb1ELb1ELb0ELb1ELb0ELb1ELb1ELb0EEENS1_21CollectiveEpilogueFwdINS6_IJSA_NS7_ILi256EEESB_EEES9_SE_SG_Li256ELb1ELb1ELb1ELb0EEENS1_36VarlenDynamicPersistentTileSchedulerILi128ELi96ELi256ELi128ELb1ELb1ELb1ELb1ELb1ELb1EEEEEEEEEvNT_6ParamsE --------------------------
	.section	.text._ZN7cutlass13device_kernelIN5flash11enable_sm90INS1_16FlashAttnFwdSm90INS1_25CollectiveMainloopFwdSm90ILi2EN4cute5tupleIJNS5_1CILi1EEES8_S8_EEENS6_IJNS7_ILi128EEENS7_ILi96EEENS7_ILi64EEEEEELi256ENS_6half_tEfNS_4arch4Sm90ELb1ELb0ELb1ELb1ELb1ELb1ELb0ELb1ELb0ELb1ELb1ELb0EEENS1_21CollectiveEpilogueFwdINS6_IJSA_NS7_ILi256EEESB_EEES9_SE_SG_Li256ELb1ELb1ELb1ELb0EEENS1_36VarlenDynamicPersistentTileSchedulerILi128ELi96ELi256ELi128ELb1ELb1ELb1ELb1ELb1ELb1EEEEEEEEEvNT_6ParamsE,"ax",@progbits
	.align	128
.text._ZN7cutlass13device_kernelIN5flash11enable_sm90INS1_16FlashAttnFwdSm90INS1_25CollectiveMainloopFwdSm90ILi2EN4cute5tupleIJNS5_1CILi1EEES8_S8_EEENS6_IJNS7_ILi128EEENS7_ILi96EEENS7_ILi64EEEEEELi256ENS_6half_tEfNS_4arch4Sm90ELb1ELb0ELb1ELb1ELb1ELb1ELb0ELb1ELb0ELb1ELb1ELb0EEENS1_21CollectiveEpilogueFwdINS6_IJSA_NS7_ILi256EEESB_EEES9_SE_SG_Li256ELb1ELb1ELb1ELb0EEENS1_36VarlenDynamicPersistentTileSchedulerILi128ELi96ELi256ELi128ELb1ELb1ELb1ELb1ELb1ELb1EEEEEEEEEvNT_6ParamsE:
        .type           _ZN7cutlass13device_kernelIN5flash11enable_sm90INS1_16FlashAttnFwdSm90INS1_25CollectiveMainloopFwdSm90ILi2EN4cute5tupleIJNS5_1CILi1EEES8_S8_EEENS6_IJNS7_ILi128EEENS7_ILi96EEENS7_ILi64EEEEEELi256ENS_6half_tEfNS_4arch4Sm90ELb1ELb0ELb1ELb1ELb1ELb1ELb0ELb1ELb0ELb1ELb1ELb0EEENS1_21CollectiveEpilogueFwdINS6_IJSA_NS7_ILi256EEESB_EEES9_SE_SG_Li256ELb1ELb1ELb1ELb0EEENS1_36VarlenDynamicPersistentTileSchedulerILi128ELi96ELi256ELi128ELb1ELb1ELb1ELb1ELb1ELb1EEEEEEEEEvNT_6ParamsE,@function
        .size           _ZN7cutlass13device_kernelIN5flash11enable_sm90INS1_16FlashAttnFwdSm90INS1_25CollectiveMainloopFwdSm90ILi2EN4cute5tupleIJNS5_1CILi1EEES8_S8_EEENS6_IJNS7_ILi128EEENS7_ILi96EEENS7_ILi64EEEEEELi256ENS_6half_tEfNS_4arch4Sm90ELb1ELb0ELb1ELb1ELb1ELb1ELb0ELb1ELb0ELb1ELb1ELb0EEENS1_21CollectiveEpilogueFwdINS6_IJSA_NS7_ILi256EEESB_EEES9_SE_SG_Li256ELb1ELb1ELb1ELb0EEENS1_36VarlenDynamicPersistentTileSchedulerILi128ELi96ELi256ELi128ELb1ELb1ELb1ELb1ELb1ELb1EEEEEEEEEvNT_6ParamsE,(.L_x_6574 - _ZN7cutlass13device_kernelIN5flash11enable_sm90INS1_16FlashAttnFwdSm90INS1_25CollectiveMainloopFwdSm90ILi2EN4cute5tupleIJNS5_1CILi1EEES8_S8_EEENS6_IJNS7_ILi128EEENS7_ILi96EEENS7_ILi64EEEEEELi256ENS_6half_tEfNS_4arch4Sm90ELb1ELb0ELb1ELb1ELb1ELb1ELb0ELb1ELb0ELb1ELb1ELb0EEENS1_21CollectiveEpilogueFwdINS6_IJSA_NS7_ILi256EEESB_EEES9_SE_SG_Li256ELb1ELb1ELb1ELb0EEENS1_36VarlenDynamicPersistentTileSchedulerILi128ELi96ELi256ELi128ELb1ELb1ELb1ELb1ELb1ELb1EEEEEEEEEvNT_6ParamsE)
        .other          _ZN7cutlass13device_kernelIN5flash11enable_sm90INS1_16FlashAttnFwdSm90INS1_25CollectiveMainloopFwdSm90ILi2EN4cute5tupleIJNS5_1CILi1EEES8_S8_EEENS6_IJNS7_ILi128EEENS7_ILi96EEENS7_ILi64EEEEEELi256ENS_6half_tEfNS_4arch4Sm90ELb1ELb0ELb1ELb1ELb1ELb1ELb0ELb1ELb0ELb1ELb1ELb0EEENS1_21CollectiveEpilogueFwdINS6_IJSA_NS7_ILi256EEESB_EEES9_SE_SG_Li256ELb1ELb1ELb1ELb0EEENS1_36VarlenDynamicPersistentTileSchedulerILi128ELi96ELi256ELi128ELb1ELb1ELb1ELb1ELb1ELb1EEEEEEEEEvNT_6ParamsE,@"STO_CUDA_ENTRY STV_DEFAULT"
_ZN7cutlass13device_kernelIN5flash11enable_sm90INS1_16FlashAttnFwdSm90INS1_25CollectiveMainloopFwdSm90ILi2EN4cute5tupleIJNS5_1CILi1EEES8_S8_EEENS6_IJNS7_ILi128EEENS7_ILi96EEENS7_ILi64EEEEEELi256ENS_6half_tEfNS_4arch4Sm90ELb1ELb0ELb1ELb1ELb1ELb1ELb0ELb1ELb0ELb1ELb1ELb0EEENS1_21CollectiveEpilogueFwdINS6_IJSA_NS7_ILi256EEESB_EEES9_SE_SG_Li256ELb1ELb1ELb1ELb0EEENS1_36VarlenDynamicPersistentTileSchedulerILi128ELi96ELi256ELi128ELb1ELb1ELb1ELb1ELb1ELb1EEEEEEEEEvNT_6ParamsE:
        /* <DEDUP_REMOVED lines=18> */
.L_x_5180:
[----:B------:R-:W-:Y:S05]  /*0120*/  BSYNC B0 ;  /* 0x0000000000007941 */ /* 0x000fea0003800000 */
.L_x_5179:
        /* <DEDUP_REMOVED lines=41> */
.L_x_5181:
        /* <DEDUP_REMOVED lines=22> */
.L_x_5182:
        /* <DEDUP_REMOVED lines=18> */
.L_x_5183:
        /* <DEDUP_REMOVED lines=22> */
.L_x_5184:
        /* <DEDUP_REMOVED lines=22> */
.L_x_5185:
        /* <DEDUP_REMOVED lines=8> */
.L_x_5188:
        /* <DEDUP_REMOVED lines=49> */
[----:B------:R-:W-:Y:S02]  /*0c90*/  LEA.HI R3, R3, R0, RZ, 0x3 ;  /* 0x0000000003037211 */ /* 0x000fe400078f18ff */
[----:B------:R-:W-:Y:S02]  /*0ca0*/  IADD3 R12, R11, -R12, RZ ;  /* 0x8000000c0b0c7210 */ /* 0x000fe40007ffe0ff */
        /* <DEDUP_REMOVED lines=10> */
[----:B------:R-:W-:Y:S01]  /*0d50*/  LEA R8, R8, R9, 0x6 ;  /* 0x0000000908087211 */ /* 0x000fe200078e30ff */
[----:B------:R0:W-:Y:S01]  /*0d60*/  STL [R1+0x38], R16 ;  /* 0x0000381001007387 */ /* 0x0001e20000100800 */
[----:B------:R-:W-:Y:S01]  /*0d70*/  IMAD R5, R16, 0x10, R5 ;  /* 0x0000001010057824 */ /* 0x000fe200078e0205 */
[----:B------:R-:W-:Y:S01]  /*0d80*/  LOP3.LUT R10, R10, 0x7ffffffc, RZ, 0xc0, !PT ;  /* 0x7ffffffc0a0a7812 */ /* 0x000fe200078ec0ff */
[----:B------:R-:W-:Y:S01]  /*0d90*/  VIADD R9, R202, 0x40 ;  /* 0x00000040ca097836 */ /* 0x000fe20000000000 */
[----:B------:R-:W-:Y:S01]  /*0da0*/  LEA.HI R0, R3, R3, RZ, 0x1 ;  /* 0x0000000303007211 */ /* 0x000fe200078f08ff */
[----:B------:R-:W-:Y:S01]  /*0db0*/  IMAD.MOV.U32 R7, RZ, RZ, R15 ;  /* 0x000000ffff077224 */ /* 0x000fe200078e000f */
[----:B------:R-:W-:Y:S01]  /*0dc0*/  STL [R1+0x160], R8 ;  /* 0x0001600801007387 */ /* 0x000fe20000100800 */
[----:B------:R-:W-:Y:S01]  /*0dd0*/  IMAD.SHL.U32 R2, R9, 0x40, RZ ;  /* 0x0000004009027824 */ /* 0x000fe200078e00ff */
[----:B------:R-:W-:Y:S01]  /*0de0*/  SHF.R.S32.HI R4, RZ, 0x1f, R9 ;  /* 0x0000001fff047819 */ /* 0x000fe20000011409 */
[C---:B------:R-:W-:Y:S01]  /*0df0*/  IMAD.SHL.U32 R200, R3.reuse, 0x4, RZ ;  /* 0x0000000403c87824 */ /* 0x040fe200078e00ff */
[----:B------:R-:W-:Y:S01]  /*0e00*/  LOP3.LUT R0, R0, 0x1ffffffe, RZ, 0xc0, !PT ;  /* 0x1ffffffe00007812 */ /* 0x000fe200078ec0ff */
[----:B0-----:R-:W-:Y:S01]  /*0e10*/  IMAD.SHL.U32 R16, R3, 0x8, RZ ;  /* 0x0000000803107824 */ /* 0x001fe200078e00ff */
[----:B------:R-:W-:Y:S01]  /*0e20*/  LEA.HI R4, R4, R9, RZ, 0x3 ;  /* 0x0000000904047211 */ /* 0x000fe200078f18ff */
[----:B------:R-:W-:Y:S01]  /*0e30*/  STL [R1+0x54], RZ ;  /* 0x000054ff01007387 */ /* 0x000fe20000100800 */
[----:B------:R-:W-:Y:S01]  /*0e40*/  IMAD.SHL.U32 R208, R208, 0x8, RZ ;  /* 0x00000008d0d07824 */ /* 0x000fe200078e00ff */
[----:B------:R-:W-:Y:S01]  /*0e50*/  IADD3 R207, R200, 0x10, RZ ;  /* 0x00000010c8cf7810 */ /* 0x000fe20007ffe0ff */
        /* <DEDUP_REMOVED lines=11> */
[----:B------:R0:W-:Y:S01]  /*0f10*/  STL [R1+0x24], R24 ;  /* 0x0000241801007387 */ /* 0x0001e20000100800 */
[----:B------:R-:W-:-:S02]  /*0f20*/  IMAD.SHL.U32 R4, R4, 0x40, RZ ;  /* 0x0000004004047824 */ /* 0x000fc400078e00ff */
[----:B------:R-:W-:Y:S01]  /*0f30*/  IMAD.IADD R0, R3, 0x1, -R0 ;  /* 0x0000000103007824 */ /* 0x000fe200078e0a00 */
[----:B------:R-:W-:Y:S01]  /*0f40*/  LOP3.LUT R3, R2, 0x1c0, RZ, 0xc0, !PT ;  /* 0x000001c002037812 */ /* 0x000fe200078ec0ff */
[----:B------:R1:W-:Y:S01]  /*0f50*/  STL [R1+0x20], R21 ;  /* 0x0000201501007387 */ /* 0x0003e20000100800 */
[----:B------:R-:W-:Y:S01]  /*0f60*/  LOP3.LUT R4, R4, 0xfffffe00, RZ, 0xc0, !PT ;  /* 0xfffffe0004047812 */ /* 0x000fe200078ec0ff */
[----:B------:R-:W-:Y:S01]  /*0f70*/  VIADD R9, R208, 0xc0 ;  /* 0x000000c0d0097836 */ /* 0x000fe20000000000 */
[----:B------:R-:W-:Y:S01]  /*0f80*/  SHF.R.U32.HI R12, RZ, 0x3, R3 ;  /* 0x00000003ff0c7819 */ /* 0x000fe20000011603 */
[----:B------:R2:W-:Y:S01]  /*0f90*/  STL [R1+0x1c], R15 ;  /* 0x00001c0f01007387 */ /* 0x0005e20000100800 */
[----:B0-----:R-:W-:Y:S01]  /*0fa0*/  SHF.R.S32.HI R24, RZ, 0x1f, R209 ;  /* 0x0000001fff187819 */ /* 0x001fe200000114d1 */
[----:B------:R-:W-:Y:S01]  /*0fb0*/  IMAD.IADD R10, R20, 0x1, -R10 ;  /* 0x00000001140a7824 */ /* 0x000fe200078e0a0a */
[----:B------:R-:W-:Y:S01]  /*0fc0*/  LOP3.LUT R3, R3, 0x38, R16, 0xf8, !PT ;  /* 0x0000003803037812 */ /* 0x000fe200078ef810 */
[----:B------:R-:W-:Y:S01]  /*0fd0*/  IMAD R11, R5, 0x8, R6 ;  /* 0x00000008050b7824 */ /* 0x000fe200078e0206 */
[----:B------:R-:W-:Y:S01]  /*0fe0*/  IADD3 R2, R16, 0x20, RZ ;  /* 0x0000002010027810 */ /* 0x000fe20007ffe0ff */
[----:B------:R-:W-:Y:S01]  /*0ff0*/  STL [R1+0x18], R24 ;  /* 0x0000181801007387 */ /* 0x000fe20000100800 */
[----:B-1----:R-:W-:Y:S01]  /*1000*/  SHF.R.S32.HI R21, RZ, 0x1f, R214 ;  /* 0x0000001fff157819 */ /* 0x002fe200000114d6 */
[----:B------:R-:W-:Y:S01]  /*1010*/  IMAD.SHL.U32 R45, R10, 0x2, RZ ;  /* 0x000000020a2d7824 */ /* 0x000fe200078e00ff */
[----:B------:R-:W-:Y:S01]  /*1020*/  SHF.R.S32.HI R10, RZ, 0x1f, R9 ;  /* 0x0000001fff0a7819 */ /* 0x000fe20000011409 */
[----:B------:R-:W-:Y:S01]  /*1030*/  IMAD.MOV.U32 R6, RZ, RZ, R14 ;  /* 0x000000ffff067224 */ /* 0x000fe200078e000e */
[----:B--2---:R-:W-:Y:S01]  /*1040*/  SHF.R.S32.HI R15, RZ, 0x1f, R213 ;  /* 0x0000001fff0f7819 */ /* 0x004fe200000114d5 */
[----:B------:R-:W-:Y:S01]  /*1050*/  STL [R1+0x10], R21 ;  /* 0x0000101501007387 */ /* 0x000fe20000100800 */
[----:B------:R-:W-:Y:S01]  /*1060*/  SHF.L.U32 R9, R11, 0x3, RZ ;  /* 0x000000030b097819 */ /* 0x000fe200000006ff */
[C---:B------:R-:W-:Y:S01]  /*1070*/  VIADD R44, R45.reuse, 0x8 ;  /* 0x000000082d2c7836 */ /* 0x040fe20000000000 */
[C---:B------:R-:W-:Y:S01]  /*1080*/  IADD3 R39, R45.reuse, 0x30, RZ ;  /* 0x000000302d277810 */ /* 0x040fe20007ffe0ff */
[----:B------:R-:W-:Y:S01]  /*1090*/  STL [R1+0xc], R15 ;  /* 0x00000c0f01007387 */ /* 0x000fe20000100800 */
[C---:B------:R-:W-:Y:S01]  /*10a0*/  VIADD R43, R45.reuse, 0x10 ;  /* 0x000000102d2b7836 */ /* 0x040fe20000000000 */
[C---:B------:R-:W-:Y:S01]  /*10b0*/  IADD3 R32, R45.reuse, 0x68, RZ ;  /* 0x000000682d207810 */ /* 0x040fe20007ffe0ff */
[C---:B------:R-:W-:Y:S01]  /*10c0*/  VIADD R42, R45.reuse, 0x18 ;  /* 0x000000182d2a7836 */ /* 0x040fe20000000000 */
[----:B------:R0:W-:Y:S01]  /*10d0*/  STL [R1+0x3c], R4 ;  /* 0x00003c0401007387 */ /* 0x0001e20000100800 */
[C---:B------:R-:W-:Y:S01]  /*10e0*/  VIADD R41, R45.reuse, 0x20 ;  /* 0x000000202d297836 */ /* 0x040fe20000000000 */
[C---:B------:R-:W-:Y:S01]  /*10f0*/  IADD3 R25, R45.reuse, 0xa0, RZ ;  /* 0x000000a02d197810 */ /* 0x040fe20007ffe0ff */
[C---:B------:R-:W-:Y:S01]  /*1100*/  VIADD R40, R45.reuse, 0x28 ;  /* 0x000000282d287836 */ /* 0x040fe20000000000 */
[----:B------:R-:W-:Y:S01]  /*1110*/  STL [R1+0x30], R45 ;  /* 0x0000302d01007387 */ /* 0x000fe20000100800 */
[C---:B------:R-:W-:Y:S01]  /*1120*/  VIADD R38, R45.reuse, 0x38 ;  /* 0x000000382d267836 */ /* 0x040fe20000000000 */
[----:B------:R-:W-:Y:S01]  /*1130*/  SHF.R.S32.HI R205, RZ, 0x1f, R2 ;  /* 0x0000001fffcd7819 */ /* 0x000fe20000011402 */
[C---:B------:R-:W-:Y:S01]  /*1140*/  VIADD R37, R45.reuse, 0x40 ;  /* 0x000000402d257836 */ /* 0x040fe20000000000 */
[----:B------:R-:W-:Y:S01]  /*1150*/  STL [R1+0x164], R9 ;  /* 0x0001640901007387 */ /* 0x000fe20000100800 */
[C---:B------:R-:W-:Y:S01]  /*1160*/  VIADD R36, R45.reuse, 0x48 ;  /* 0x000000482d247836 */ /* 0x040fe20000000000 */
[----:B0-----:R-:W-:Y:S01]  /*1170*/  LOP3.LUT R4, R4, R3, R12, 0xf6, !PT ;  /* 0x0000000304047212 */ /* 0x001fe200078ef60c */
[C---:B------:R-:W-:Y:S01]  /*1180*/  VIADD R35, R45.reuse, 0x50 ;  /* 0x000000502d237836 */ /* 0x040fe20000000000 */
[C---:B------:R-:W-:Y:S01]  /*1190*/  IADD3 R12, R45.reuse, 0xd8, RZ ;  /* 0x000000d82d0c7810 */ /* 0x040fe20007ffe0ff */
[----:B------:R-:W-:-:S02]  /*11a0*/  VIADD R34, R45, 0x58 ;  /* 0x000000582d227836 */ /* 0x000fc40000000000 */
[----:B------:R-:W-:Y:S01]  /*11b0*/  IMAD R3, R4, 0x2, R19 ;  /* 0x0000000204037824 */ /* 0x000fe200078e0213 */
[----:B------:R-:W-:Y:S01]  /*11c0*/  SHF.R.S32.HI R4, RZ, 0x1f, R44 ;  /* 0x0000001fff047819 */ /* 0x000fe2000001142c */
[C---:B------:R-:W-:Y:S02]  /*11d0*/  VIADD R33, R45.reuse, 0x60 ;  /* 0x000000602d217836 */ /* 0x040fe40000000000 */
[C---:B------:R-:W-:Y:S01]  /*11e0*/  VIADD R31, R45.reuse, 0x70 ;  /* 0x000000702d1f7836 */ /* 0x040fe20000000000 */
[----:B------:R-:W-:Y:S01]  /*11f0*/  STL [R1+0x15c], R3 ;  /* 0x00015c0301007387 */ /* 0x000fe20000100800 */
[C---:B------:R-:W-:Y:S02]  /*1200*/  VIADD R30, R45.reuse, 0x78 ;  /* 0x000000782d1e7836 */ /* 0x040fe40000000000 */
[C---:B------:R-:W-:Y:S01]  /*1210*/  VIADD R29, R45.reuse, 0x80 ;  /* 0x000000802d1d7836 */ /* 0x040fe20000000000 */
[----:B------:R-:W-:Y:S01]  /*1220*/  STL [R1+0xd4], R44 ;  /* 0x0000d42c01007387 */ /* 0x000fe20000100800 */
[----:B------:R-:W-:-:S02]  /*1230*/  VIADD R28, R45, 0x88 ;  /* 0x000000882d1c7836 */ /* 0x000fc40000000000 */
[C---:B------:R-:W-:Y:S01]  /*1240*/  VIADD R27, R45.reuse, 0x90 ;  /* 0x000000902d1b7836 */ /* 0x040fe20000000000 */
[----:B------:R0:W-:Y:S01]  /*1250*/  STL [R1+0xd0], R43 ;  /* 0x0000d02b01007387 */ /* 0x0001e20000100800 */
[----:B------:R-:W-:Y:S02]  /*1260*/  IMAD.MOV.U32 R5, RZ, RZ, R13 ;  /* 0x000000ffff057224 */ /* 0x000fe400078e000d */
[C---:B------:R-:W-:Y:S01]  /*1270*/  VIADD R14, R208.reuse, 0x40 ;  /* 0x00000040d00e7836 */ /* 0x040fe20000000000 */
[----:B------:R-:W-:Y:S01]  /*1280*/  STL [R1+0xcc], R42 ;  /* 0x0000cc2a01007387 */ /* 0x000fe20000100800 */
[C---:B------:R-:W-:Y:S02]  /*1290*/  VIADD R26, R45.reuse, 0x98 ;  /* 0x000000982d1a7836 */ /* 0x040fe40000000000 */
[----:B------:R-:W-:Y:S01]  /*12a0*/  VIADD R13, R208, 0x80 ;  /* 0x00000080d00d7836 */ /* 0x000fe20000000000 */
[----:B------:R1:W-:Y:S01]  /*12b0*/  STL [R1+0xc8], R41 ;  /* 0x0000c82901007387 */ /* 0x0003e20000100800 */
[C---:B------:R-:W-:Y:S01]  /*12c0*/  VIADD R24, R45.reuse, 0xa8 ;  /* 0x000000a82d187836 */ /* 0x040fe20000000000 */
        /* <DEDUP_REMOVED lines=15> */
[C---:B------:R-:W-:Y:S01]  /*13c0*/  VIADD R9, R45.reuse, 0xf0 ;  /* 0x000000f02d097836 */ /* 0x040fe20000000000 */
[----:B--2---:R-:W-:Y:S01]  /*13d0*/  SHF.R.S32.HI R40, RZ, 0x1f, R40 ;  /* 0x0000001fff287819 */ /* 0x004fe20000011428 */
[----:B------:R-:W-:Y:S01]  /*13e0*/  VIADD R3, R45, 0xf8 ;  /* 0x000000f82d037836 */ /* 0x000fe20000000000 */
[----:B------:R-:W-:Y:S01]  /*13f0*/  STL [R1+0xb4], R36 ;  /* 0x0000b42401007387 */ /* 0x000fe20000100800 */
[----:B------:R-:W-:Y:S01]  /*1400*/  IMAD R0, R0, 0x8, R8 ;  /* 0x0000000800007824 */ /* 0x000fe200078e0208 */
[----:B0-----:R-:W-:-:S02]  /*1410*/  SHF.R.S32.HI R38, RZ, 0x1f, R38 ;  /* 0x0000001fff267819 */ /* 0x001fc40000011426 */
        /* <DEDUP_REMOVED lines=80> */
.L_x_5361:
[----:B01-3--:R-:W0:Y:S02]  /*1920*/  LDC.64 R8, c[0x0][0xc88] ;  /* 0x00032200ff087b82 */ /* 0x00be240000000a00 */
[----:B0-----:R-:W-:-:S05]  /*1930*/  IMAD.WIDE R8, R7, 0x4, R8 ;  /* 0x0000000407087825 */ /* 0x001fca00078e0208 */
[----:B--2--5:R-:W2:Y:S01]  /*1940*/  LDG.E R34, desc[UR42][R8.64] ;  /* 0x0000002a08227981 */ /* 0x024ea2000c1e1900 */
[----:B------:R-:W-:Y:S05]  /*1950*/  YIELD ;  /* 0x0000000000007946 */ /* 0x000fea0003800000 */
[----:B------:R-:W-:Y:S01]  /*1960*/  ULDC.64 UR4, c[0x0][0xa28] ;  /* 0x00028a0000047ab9 */ /* 0x000fe20000000a00 */
[----:B------:R-:W-:Y:S01]  /*1970*/  ULDC.64 UR8, c[0x0][0xa18] ;  /* 0x0002860000087ab9 */ /* 0x000fe20000000a00 */
[----:B------:R-:W-:Y:S01]  /*1980*/  ISETP.NE.U32.AND P1, PT, RZ, UR4, PT ;  /* 0x00000004ff007c0c */ /* 0x000fe2000bf25070 */
[----:B------:R-:W-:Y:S01]  /*1990*/  ULDC.64 UR6, c[0x0][0xa08] ;  /* 0x0002820000067ab9 */ /* 0x000fe20000000a00 */
[----:B-1--4-:R-:W-:Y:S01]  /*19a0*/  MOV R4, RZ ;  /* 0x000000ff00047202 */ /* 0x012fe20000000f00 */
[----:B------:R-:W-:Y:S01]  /*19b0*/  IMAD.MOV.U32 R32, RZ, RZ, RZ ;  /* 0x000000ffff207224 */ /* 0x000fe200078e00ff */
[----:B------:R-:W-:-:S02]  /*19c0*/  ISETP.NE.AND.EX P1, PT, RZ, UR5, PT, P1 ;  /* 0x00000005ff007c0c */ /* 0x000fc4000bf25310 */
[----:B------:R-:W-:-:S04]  /*19d0*/  ISETP.NE.U32.AND P0, PT, RZ, UR6, PT ;  /* 0x00000006ff007c0c */ /* 0x000fc8000bf05070 */
[----:B------:R-:W-:Y:S02]  /*19e0*/  ISETP.NE.AND.EX P0, PT, RZ, UR7, PT, P0 ;  /* 0x00000007ff007c0c */ /* 0x000fe4000bf05300 */
[----:B--2---:R-:W-:Y:S01]  /*19f0*/  SHF.R.S32.HI R0, RZ, 0x1f, R34 ;  /* 0x0000001fff007819 */ /* 0x004fe20000011422 */
[----:B------:R-:W-:-:S04]  /*1a00*/  IMAD.SHL.U32 R36, R34, 0x4, RZ ;  /* 0x0000000422247824 */ /* 0x000fc800078e00ff */
[C---:B------:R-:W-:Y:S01]  /*1a10*/  @P1 LEA R10, P2, R34.reuse, UR4, 0x2 ;  /* 0x00000004220a1c11 */ /* 0x040fe2000f8410ff */
[----:B------:R-:W-:Y:S01]  /*1a20*/  STL [R1+0x48], R34 ;  /* 0x0000482201007387 */ /* 0x000fe20000100800 */
[C-C-:B------:R-:W-:Y:S02]  /*1a30*/  SHF.L.U64.HI R35, R34.reuse, 0x2, R0.reuse ;  /* 0x0000000222237819 */ /* 0x140fe40000010200 */
[----:B------:R-:W-:Y:S01]  /*1a40*/  @P1 LEA.HI.X R11, R34, UR5, R0, 0x2, P2 ;  /* 0x00000005220b1c11 */ /* 0x000fe200090f1400 */
[----:B------:R-:W-:Y:S01]  /*1a50*/  ULDC UR4, c[0x0][0x288] ;  /* 0x0000a20000047ab9 */ /* 0x000fe20000000800 */
[----:B------:R-:W-:Y:S01]  /*1a60*/  ISETP.NE.U32.AND P2, PT, RZ, UR8, PT ;  /* 0x00000008ff007c0c */ /* 0x000fe2000bf45070 */
[----:B------:R0:W-:Y:S01]  /*1a70*/  STL [R1+0xd8], R0 ;  /* 0x0000d80001007387 */ /* 0x0001e20000100800 */
[----:B------:R-:W-:Y:S02]  /*1a80*/  IADD3 R8, P3, R36, UR6, RZ ;  /* 0x0000000624087c10 */ /* 0x000fe4000ff7e0ff */
[----:B------:R-:W-:Y:S01]  /*1a90*/  ISETP.NE.AND.EX P2, PT, RZ, UR9, PT, P2 ;  /* 0x00000009ff007c0c */ /* 0x000fe2000bf45320 */
[----:B------:R1:W5:Y:S01]  /*1aa0*/  @P1 LDG.E R4, desc[UR42][R10.64] ;  /* 0x0000002a0a041981 */ /* 0x000362000c1e1900 */
[----:B------:R-:W-:-:S03]  /*1ab0*/  IADD3.X R9, R35, UR7, RZ, P3, !PT ;  /* 0x0000000723097c10 */ /* 0x000fc60009ffe4ff */
[----:B------:R2:W-:Y:S01]  /*1ac0*/  STL [R1+0x4c], R36 ;  /* 0x00004c2401007387 */ /* 0x0005e20000100800 */
[----:B0-----:R-:W-:Y:S01]  /*1ad0*/  IMAD.U32 R0, RZ, RZ, UR4 ;  /* 0x00000004ff007e24 */ /* 0x001fe2000f8e00ff */
[----:B------:R-:W-:Y:S02]  /*1ae0*/  ULDC.64 UR4, c[0x0][0x418] ;  /* 0x0001060000047ab9 */ /* 0x000fe40000000a00 */
[----:B------:R2:W5:Y:S04]  /*1af0*/  @P0 LDG.E R32, desc[UR42][R8.64] ;  /* 0x0000002a08200981 */ /* 0x000568000c1e1900 */
[----:B-1----:R-:W-:Y:S01]  /*1b00*/  @P2 IADD3 R10, P1, R36, UR8, RZ ;  /* 0x00000008240a2c10 */ /* 0x002fe2000ff3e0ff */
[----:B------:R2:W-:Y:S03]  /*1b10*/  STL [R1+0x50], R35 ;  /* 0x0000502301007387 */ /* 0x0005e60000100800 */
[----:B------:R-:W-:-:S05]  /*1b20*/  @P2 IADD3.X R11, R35, UR9, RZ, P1, !PT ;  /* 0x00000009230b2c10 */ /* 0x000fca0008ffe4ff */
[----:B------:R-:W3:Y:S01]  /*1b30*/  @P2 LDG.E R0, desc[UR42][R10.64] ;  /* 0x0000002a0a002981 */ /* 0x000ee2000c1e1900 */
        /* <DEDUP_REMOVED lines=9> */
[----:B---3--:R2:W-:Y:S01]  /*1bd0*/  STL [R1+0x8], R0 ;  /* 0x0000080001007387 */ /* 0x0085e20000100800 */
[----:B------:R-:W-:Y:S01]  /*1be0*/  IMAD.MOV.U32 R13, RZ, RZ, R0 ;  /* 0x000000ffff0d7224 */ /* 0x000fe200078e0000 */
[----:B------:R-:W-:Y:S06]  /*1bf0*/  @P2 BRA `(.L_x_5190) ;  /* 0x0000000000282947 */ /* 0x000fec0003800000 */
[----:B------:R-:W-:Y:S02]  /*1c00*/  ULDC.64 UR4, c[0x0][0xa00] ;  /* 0x0002800000047ab9 */ /* 0x000fe40000000a00 */
[----:B------:R-:W-:-:S04]  /*1c10*/  ISETP.NE.U32.AND P1, PT, RZ, UR4, PT ;  /* 0x00000004ff007c0c */ /* 0x000fc8000bf25070 */
[----:B------:R-:W-:-:S13]  /*1c20*/  ISETP.NE.AND.EX P1, PT, RZ, UR5, PT, P1 ;  /* 0x00000005ff007c0c */ /* 0x000fda000bf25310 */
[----:B------:R-:W-:Y:S05]  /*1c30*/  @!P1 BRA `(.L_x_5190) ;  /* 0x0000000000189947 */ /* 0x000fea0003800000 */
[----:B------:R-:W0:Y:S02]  /*1c40*/  LDC.64 R10, c[0x0][0xa00] ;  /* 0x00028000ff0a7b82 */ /* 0x000e240000000a00 */
[----:B0-----:R-:W-:-:S05]  /*1c50*/  IMAD.WIDE R10, R34, 0x4, R10 ;  /* 0x00000004220a7825 */ /* 0x001fca00078e020a */
[----:B--2---:R-:W2:Y:S04]  /*1c60*/  LDG.E R0, desc[UR42][R10.64] ;  /* 0x0000002a0a007981 */ /* 0x004ea8000c1e1900 */
[----:B------:R-:W2:Y:S02]  /*1c70*/  LDG.E R3, desc[UR42][R10.64+0x4] ;  /* 0x0000042a0a037981 */ /* 0x000ea4000c1e1900 */
[----:B--2---:R-:W-:-:S05]  /*1c80*/  IMAD.IADD R13, R3, 0x1, -R0 ;  /* 0x00000001030d7824 */ /* 0x004fca00078e0a00 */
[----:B------:R0:W-:Y:S02]  /*1c90*/  STL [R1+0x8], R13 ;  /* 0x0000080d01007387 */ /* 0x0001e40000100800 */
.L_x_5190:
[----:B------:R-:W-:Y:S01]  /*1ca0*/  ULDC.64 UR4, c[0x0][0xa20] ;  /* 0x0002880000047ab9 */ /* 0x000fe20000000a00 */
[C---:B------:R-:W-:Y:S02]  /*1cb0*/  LOP3.LUT R3, R6.reuse, 0xff000000, RZ, 0xc0, !PT ;  /* 0xff00000006037812 */ /* 0x040fe400078ec0ff */
[----:B------:R-:W-:Y:S02]  /*1cc0*/  ISETP.NE.U32.AND P1, PT, RZ, UR4, PT ;  /* 0x00000004ff007c0c */ /* 0x000fe4000bf25070 */
[C---:B--2---:R-:W-:Y:S02]  /*1cd0*/  LOP3.LUT R0, R6.reuse, 0xff0000, RZ, 0xc0, !PT ;  /* 0x00ff000006007812 */ /* 0x044fe400078ec0ff */
[----:B------:R-:W-:Y:S02]  /*1ce0*/  ISETP.NE.AND.EX P1, PT, RZ, UR5, PT, P1 ;  /* 0x00000005ff007c0c */ /* 0x000fe4000bf25310 */
[----:B------:R-:W-:Y:S02]  /*1cf0*/  SHF.R.U32.HI R3, RZ, 0x8, R3 ;  /* 0x00000008ff037819 */ /* 0x000fe40000011603 */
[----:B------:R-:W-:-:S02]  /*1d00*/  LOP3.LUT R203, R6, 0xffff, RZ, 0xc0, !PT ;  /* 0x0000ffff06cb7812 */ /* 0x000fc400078ec0ff */
[----:B------:R-:W-:-:S07]  /*1d10*/  LEA.HI R10, R0, R3, RZ, 0x10 ;  /* 0x00000003000a7211 */ /* 0x000fce00078f80ff */
[----:B------:R-:W-:Y:S05]  /*1d20*/  @!P1 BRA `(.L_x_5191) ;  /* 0x0000000000109947 */ /* 0x000fea0003800000 */
[----:B------:R-:W-:-:S04]  /*1d30*/  IADD3 R6, P0, R36, UR4, RZ ;  /* 0x0000000424067c10 */ /* 0x000fc8000ff1e0ff */
[----:B------:R-:W-:-:S05]  /*1d40*/  IADD3.X R7, R35, UR5, RZ, P0, !PT ;  /* 0x0000000523077c10 */ /* 0x000fca00087fe4ff */
[----:B------:R1:W5:Y:S01]  /*1d50*/  LDG.E R33, desc[UR42][R6.64] ;  /* 0x0000002a06217981 */ /* 0x000362000c1e1900 */
[----:B------:R-:W-:Y:S05]  /*1d60*/  BRA `(.L_x_5192) ;  /* 0x0000000000107947 */ /* 0x000fea0003800000 */
.L_x_5191:
[----:B------:R-:W-:Y:S05]  /*1d70*/  @!P0 BRA `(.L_x_5192) ;  /* 0x00000000000c8947 */ /* 0x000fea0003800000 */
[----:B------:R-:W2:Y:S04]  /*1d80*/  LDG.E R0, desc[UR42][R8.64] ;  /* 0x0000002a08007981 */ /* 0x000ea8000c1e1900 */
[----:B------:R-:W2:Y:S02]  /*1d90*/  LDG.E R33, desc[UR42][R8.64+0x4] ;  /* 0x0000042a08217981 */ /* 0x000ea4000c1e1900 */
[----:B--2---:R-:W-:-:S07]  /*1da0*/  IADD3 R33, -R0, R33, RZ ;  /* 0x0000002100217210 */ /* 0x004fce0007ffe1ff */
.L_x_5192:
[----:B------:R-:W-:Y:S01]  /*1db0*/  ULDC.64 UR4, c[0x0][0xa10] ;  /* 0x0002840000047ab9 */ /* 0x000fe20000000a00 */
[----:B------:R-:W2:Y:S01]  /*1dc0*/  LDC R8, c[0x0][0x448] ;  /* 0x00011200ff087b82 */ /* 0x000ea20000000800 */
[----:B------:R-:W-:-:S04]  /*1dd0*/  ISETP.NE.U32.AND P0, PT, RZ, UR4, PT ;  /* 0x00000004ff007c0c */ /* 0x000fc8000bf05070 */
[----:B------:R-:W-:Y:S01]  /*1de0*/  ISETP.NE.AND.EX P0, PT, RZ, UR5, PT, P0 ;  /* 0x00000005ff007c0c */ /* 0x000fe2000bf05300 */
[----:B------:R-:W-:-:S12]  /*1df0*/  ULDC.64 UR4, c[0x0][0xa30] ;  /* 0x00028c0000047ab9 */ /* 0x000fd80000000a00 */
[----:B-1----:R-:W1:Y:S02]  /*1e00*/  @P0 LDC.64 R6, c[0x0][0xa10] ;  /* 0x00028400ff060b82 */ /* 0x002e640000000a00 */
[----:B-1----:R-:W-:-:S05]  /*1e10*/  @P0 IMAD.WIDE R6, R34, 0x4, R6 ;  /* 0x0000000422060825 */ /* 0x002fca00078e0206 */
[----:B------:R-:W3:Y:S04]  /*1e20*/  @P0 LDG.E R0, desc[UR42][R6.64] ;  /* 0x0000002a06000981 */ /* 0x000ee8000c1e1900 */
[----:B------:R1:W3:Y:S01]  /*1e30*/  @P0 LDG.E R3, desc[UR42][R6.64+0x4] ;  /* 0x0000042a06030981 */ /* 0x0002e2000c1e1900 */
[----:B------:R-:W-:Y:S01]  /*1e40*/  ISETP.NE.U32.AND P1, PT, RZ, UR4, PT ;  /* 0x00000004ff007c0c */ /* 0x000fe2000bf25070 */
[----:B-----5:R-:W-:-:S03]  /*1e50*/  IMAD.MOV.U32 R24, RZ, RZ, R33 ;  /* 0x000000ffff187224 */ /* 0x020fc600078e0021 */
[----:B------:R-:W-:-:S13]  /*1e60*/  ISETP.NE.AND.EX P1, PT, RZ, UR5, PT, P1 ;  /* 0x00000005ff007c0c */ /* 0x000fda000bf25310 */
[----:B-1----:R-:W-:-:S04]  /*1e70*/  @P1 IADD3 R6, P2, R36, UR4, RZ ;  /* 0x0000000424061c10 */ /* 0x002fc8000ff5e0ff */
[----:B------:R-:W-:-:S05]  /*1e80*/  @P1 IADD3.X R7, R35, UR5, RZ, P2, !PT ;  /* 0x0000000523071c10 */ /* 0x000fca00097fe4ff */
[----:B------:R1:W5:Y:S01]  /*1e90*/  @P1 LDG.E R24, desc[UR42][R6.64] ;  /* 0x0000002a06181981 */ /* 0x000362000c1e1900 */
[----:B--2---:R-:W-:Y:S01]  /*1ea0*/  ISETP.NE.AND P1, PT, R8, 0x1, PT ;  /* 0x000000010800780c */ /* 0x004fe20003f25270 */
[----:B------:R-:W-:Y:S01]  /*1eb0*/  IMAD.SHL.U32 R5, R5, 0x80, RZ ;  /* 0x0000008005057824 */ /* 0x000fe200078e00ff */
[----:B------:R-:W-:Y:S01]  /*1ec0*/  BSSY B0, `(.L_x_5193) ;  /* 0x0000039000007945 */ /* 0x000fe20003800000 */
[----:B------:R-:W-:-:S03]  /*1ed0*/  IMAD.IADD R12, R33, 0x1, -R4 ;  /* 0x00000001210c7824 */ /* 0x000fc600078e0a04 */
[----:B------:R2:W-:Y:S07]  /*1ee0*/  STL [R1+0x4], R5 ;  /* 0x0000040501007387 */ /* 0x0005ee0000100800 */
[----:B------:R-:W4:Y:S01]  /*1ef0*/  @P1 LDC R8, c[0x0][0x44c] ;  /* 0x00011300ff081b82 */ /* 0x000f220000000800 */
[----:B--2---:R-:W-:-:S07]  /*1f00*/  VIADD R5, R5, 0x7f ;  /* 0x0000007f05057836 */ /* 0x004fce0000000000 */
[----:B------:R-:W2:Y:S01]  /*1f10*/  @P1 LDC R9, c[0x0][0x450] ;  /* 0x00011400ff091b82 */ /* 0x000ea20000000800 */
[----:B---3--:R-:W-:Y:S02]  /*1f20*/  @P0 IMAD.IADD R25, R3, 0x1, -R0 ;  /* 0x0000000103190824 */ /* 0x008fe400078e0a00 */
[----:B----4-:R-:W-:-:S04]  /*1f30*/  @P1 IMAD.HI.U32 R0, R5, R8, RZ ;  /* 0x0000000805001227 */ /* 0x010fc800078e00ff */
[----:B-1----:R-:W-:Y:S01]  /*1f40*/  IMAD.IADD R6, R12, 0x1, R25 ;  /* 0x000000010c067824 */ /* 0x002fe200078e0219 */
[----:B--2---:R-:W-:-:S04]  /*1f50*/  @P1 SHF.R.U32.HI R5, RZ, R9, R0 ;  /* 0x00000009ff051219 */ /* 0x004fc80000011600 */
[C---:B------:R-:W-:Y:S01]  /*1f60*/  IADD3 R31, R6.reuse, 0x60, -R13 ;  /* 0x00000060061f7810 */ /* 0x040fe20007ffe80d */
[----:B------:R1:W-:Y:S01]  /*1f70*/  STL [R1+0x28], R6 ;  /* 0x0000280601007387 */ /* 0x0003e20000100800 */
[----:B------:R-:W-:Y:S02]  /*1f80*/  IADD3 R0, R6, 0x5f, RZ ;  /* 0x0000005f06007810 */ /* 0x000fe40007ffe0ff */
[----:B0-----:R-:W-:Y:S01]  /*1f90*/  LOP3.LUT R13, R10, 0xff, RZ, 0xc0, !PT ;  /* 0x000000ff0a0d7812 */ /* 0x001fe200078ec0ff */
[----:B------:R-:W-:Y:S02]  /*1fa0*/  IMAD.IADD R5, R31, 0x1, R5 ;  /* 0x000000011f057824 */ /* 0x000fe400078e0205 */
[----:B------:R-:W-:Y:S02]  /*1fb0*/  IMAD.HI R0, R0, 0x2aaaaaab, RZ ;  /* 0x2aaaaaab00007827 */ /* 0x000fe400078e02ff */
[----:B------:R0:W-:Y:S02]  /*1fc0*/  STL [R1+0x58], R13 ;  /* 0x0000580d01007387 */ /* 0x0001e40000100800 */
[----:B------:R-:W-:Y:S01]  /*1fd0*/  IMAD.HI R5, R5, 0x2aaaaaab, RZ ;  /* 0x2aaaaaab05057827 */ /* 0x000fe200078e02ff */
[----:B------:R-:W-:-:S02]  /*1fe0*/  SHF.R.U32.HI R3, RZ, 0x1f, R0 ;  /* 0x0000001fff037819 */ /* 0x000fc40000011600 */
[----:B-1----:R-:W-:Y:S02]  /*1ff0*/  SHF.R.U32.HI R6, RZ, 0x10, R10 ;  /* 0x00000010ff067819 */ /* 0x002fe4000001160a */
[----:B------:R-:W-:Y:S02]  /*2000*/  SHF.R.U32.HI R4, RZ, 0x1f, R5 ;  /* 0x0000001fff047819 */ /* 0x000fe40000011605 */
[----:B------:R-:W-:Y:S01]  /*2010*/  LEA.HI.SX32 R30, R0, R3, 0x1c ;  /* 0x00000003001e7211 */ /* 0x000fe200078fe2ff */
[----:B------:R0:W-:Y:S01]  /*2020*/  STL [R1+0x44], R6 ;  /* 0x0000440601007387 */ /* 0x0001e20000100800 */
[----:B------:R-:W-:Y:S01]  /*2030*/  LEA.HI.SX32 R5, R5, R4, 0x1c ;  /* 0x0000000405057211 */ /* 0x000fe200078fe2ff */
[----:B------:R-:W-:-:S03]  /*2040*/  IMAD.MOV.U32 R0, RZ, RZ, RZ ;  /* 0x000000ffff007224 */ /* 0x000fc600078e00ff */
[----:B------:R-:W-:-:S04]  /*2050*/  VIMNMX R9, R30, R5, PT ;  /* 0x000000051e097248 */ /* 0x000fc80003fe0100 */
[----:B------:R-:W-:-:S13]  /*2060*/  ISETP.GE.AND P0, PT, R9, 0x1, PT ;  /* 0x000000010900780c */ /* 0x000fda0003f06270 */
        /* <DEDUP_REMOVED lines=30> */
.L_x_5194:
[----:B------:R-:W-:Y:S05]  /*2250*/  BSYNC B0 ;  /* 0x0000000000007941 */ /* 0x000fea0003800000 */
.L_x_5193:
        /* <DEDUP_REMOVED lines=25> */
[----:B------:R-:W-:Y:S01]  /*23f0*/  MOV R8, 0x70 ;  /* 0x0000007000087802 */ /* 0x000fe20000000f00 */
        /* <DEDUP_REMOVED lines=8> */
[----:B------:R-:W-:-:S07]  /*2480*/  IMAD.MOV.U32 R13, RZ, RZ, RZ ;  /* 0x000000ffff0d7224 */ /* 0x000fce00078e00ff */
[----:B------:R-:W-:-:S07]  /*2490*/  LEPC R20, `(.L_x_5197) ;  /* 0x000000001014794e */ /* 0x000fce0000000000 */
[----:B0----5:R-:W-:Y:S05]  /*24a0*/  CALL.ABS.NOINC R14 ;  /* 0x000000000e007343 */ /* 0x021fea0003c00000 */
.L_x_5197:
[----:B------:R-:W-:Y:S05]  /*24b0*/  BSYNC B6 ;  /* 0x0000000000067941 */ /* 0x000fea0003800000 */
.L_x_5196:
        /* <DEDUP_REMOVED lines=20> */
.L_x_5199:
[----:B------:R-:W-:Y:S05]  /*2600*/  BSYNC B6 ;  /* 0x0000000000067941 */ /* 0x000fea0003800000 */
.L_x_5198:
[----:B------:R-:W-:Y:S01]  /*2610*/  ULDC.64 UR4, c[0x0][0x9f8] ;  /* 0x00027e0000047ab9 */ /* 0x000fe20000000a00 */
[----:B------:R-:W0:Y:S01]  /*2620*/  S2R R7, SR_TID.X ;  /* 0x0000000000077919 */ /* 0x000e220000002100 */
[----:B------:R-:W-:Y:S01]  /*2630*/  ISETP.NE.U32.AND P0, PT, RZ, UR4, PT ;  /* 0x00000004ff007c0c */ /* 0x000fe2000bf05070 */
[----:B------:R-:W-:Y:S01]  /*2640*/  IMAD.MOV.U32 R0, RZ, RZ, R34 ;  /* 0x000000ffff007224 */ /* 0x000fe200078e0022 */
[----:B------:R-:W1:Y:S08]  /*2650*/  LDC.64 R48, c[0x0][0x3f8] ;  /* 0x0000fe00ff307b82 */ /* 0x000e700000000a00 */
[----:B------:R-:W2:Y:S01]  /*2660*/  LDC.64 R54, c[0x0][0x408] ;  /* 0x00010200ff367b82 */ /* 0x000ea20000000a00 */
[----:B------:R-:W-:Y:S01]  /*2670*/  ISETP.NE.AND.EX P0, PT, RZ, UR5, PT, P0 ;  /* 0x00000005ff007c0c */ /* 0x000fe2000bf05300 */
[----:B------:R-:W3:Y:S06]  /*2680*/  LDL R34, [R1+0x3c] ;  /* 0x00003c0001227983 */ /* 0x000eec0000100800 */
[----:B------:R-:W4:Y:S06]  /*2690*/  LDC R61, c[0x0][0x3f4] ;  /* 0x0000fd00ff3d7b82 */ /* 0x000f2c0000000800 */
[----:B------:R-:W-:Y:S01]  /*26a0*/  @P0 IADD3 R4, P1, R36, UR4, RZ ;  /* 0x0000000424040c10 */ /* 0x000fe2000ff3e0ff */
[----:B------:R-:W-:-:S03]  /*26b0*/  ULDC UR4, c[0x0][0x320] ;  /* 0x0000c80000047ab9 */ /* 0x000fc60000000800 */
[----:B------:R-:W-:Y:S02]  /*26c0*/  @P0 IADD3.X R5, R35, UR5, RZ, P1, !PT ;  /* 0x0000000523050c10 */ /* 0x000fe40008ffe4ff */
[----:B------:R-:W-:-:S03]  /*26d0*/  ISETP.GE.AND P1, PT, R2, UR4, PT ;  /* 0x0000000402007c0c */ /* 0x000fc6000bf26270 */
[----:B------:R0:W3:Y:S01]  /*26e0*/  @P0 LDG.E R0, desc[UR42][R4.64] ;  /* 0x0000002a04000981 */ /* 0x0000e2000c1e1900 */
[----:B------:R-:W-:Y:S02]  /*26f0*/  ISETP.GE.AND P0, PT, R16, UR4, PT ;  /* 0x0000000410007c0c */ /* 0x000fe4000bf06270 */
[----:B------:R-:W-:Y:S02]  /*2700*/  SEL R6, RZ, 0xffffffff, P1 ;  /* 0xffffffffff067807 */ /* 0x000fe40000800000 */
[----:B------:R-:W-:Y:S02]  /*2710*/  SEL R3, RZ, 0x1, P0 ;  /* 0x00000001ff037807 */ /* 0x000fe40000000000 */
[----:B------:R-:W-:Y:S02]  /*2720*/  SHF.L.U32 R6, R6, 0x1, RZ ;  /* 0x0000000106067819 */ /* 0x000fe400000006ff */
[----:B------:R-:W-:Y:S02]  /*2730*/  ISETP.GE.AND P0, PT, R212, UR4, PT ;  /* 0x00000004d4007c0c */ /* 0x000fe4000bf06270 */
[----:B------:R-:W-:-:S02]  /*2740*/  ISETP.GE.AND P1, PT, R211, UR4, PT ;  /* 0x00000004d3007c0c */ /* 0x000fc4000bf26270 */
[----:B------:R-:W-:Y:S02]  /*2750*/  LOP3.LUT R3, R6, 0x2, R3, 0xe2, !PT ;  /* 0x0000000206037812 */ /* 0x000fe400078ee203 */
[----:B0-----:R-:W-:Y:S02]  /*2760*/  SEL R4, RZ, 0x4, P0 ;  /* 0x00000004ff047807 */ /* 0x001fe40000000000 */
[----:B------:R-:W-:Y:S02]  /*2770*/  SEL R5, RZ, 0x8, P1 ;  /* 0x00000008ff057807 */ /* 0x000fe40000800000 */
[----:B------:R-:W-:Y:S02]  /*2780*/  ISETP.GE.AND P0, PT, R210, UR4, PT ;  /* 0x00000004d2007c0c */ /* 0x000fe4000bf06270 */
[----:B------:R-:W-:Y:S01]  /*2790*/  ISETP.GE.AND P1, PT, R209, UR4, PT ;  /* 0x00000004d1007c0c */ /* 0x000fe2000bf26270 */
[----:B------:R-:W-:Y:S01]  /*27a0*/  VIADD R12, R7, 0xffffff80 ;  /* 0xffffff80070c7836 */ /* 0x000fe20000000000 */
[----:B------:R-:W-:-:S02]  /*27b0*/  LOP3.LUT R4, R5, R3, R4, 0xfe, !PT ;  /* 0x0000000305047212 */ /* 0x000fc400078efe04 */
[----:B------:R-:W-:Y:S02]  /*27c0*/  SEL R5, RZ, 0x10, P0 ;  /* 0x00000010ff057807 */ /* 0x000fe40000000000 */
[----:B------:R-:W-:-:S04]  /*27d0*/  SEL R6, RZ, 0x20, P1 ;  /* 0x00000020ff067807 */ /* 0x000fc80000800000 */
[----:B------:R-:W-:Y:S02]  /*27e0*/  LOP3.LUT R4, R6, R4, R5, 0xfe, !PT ;  /* 0x0000000406047212 */ /* 0x000fe400078efe05 */
[----:B------:R-:W-:Y:S02]  /*27f0*/  SHF.R.S32.HI R5, RZ, 0x1f, R12 ;  /* 0x0000001fff057819 */ /* 0x000fe4000001140c */
[----:B------:R-:W-:Y:S02]  /*2800*/  SHF.R.S32.HI R7, RZ, 0x1f, R202 ;  /* 0x0000001fff077819 */ /* 0x000fe400000114ca */
[----:B------:R-:W-:-:S03]  /*2810*/  LEA.HI R14, R5, R12, RZ, 0x2 ;  /* 0x0000000c050e7211 */ /* 0x000fc600078f10ff */
[C---:B-1----:R-:W-:Y:S01]  /*2820*/  IMAD R6, R7.reuse, R48, RZ ;  /* 0x0000003007067224 */ /* 0x042fe200078e02ff */
[----:B------:R-:W-:Y:S01]  /*2830*/  LOP3.LUT R13, R14, 0xfffffffc, RZ, 0xc0, !PT ;  /* 0xfffffffc0e0d7812 */ /* 0x000fe200078ec0ff */
[----:B--2---:R-:W-:Y:S01]  /*2840*/  IMAD R7, R7, R54, RZ ;  /* 0x0000003607077224 */ /* 0x004fe200078e02ff */
[----:B------:R-:W-:-:S03]  /*2850*/  SHF.R.S32.HI R201, RZ, 0x1f, R200 ;  /* 0x0000001fffc97819 */ /* 0x000fc600000114c8 */
[----:B------:R-:W-:Y:S02]  /*2860*/  IMAD.IADD R15, R12, 0x1, -R13 ;  /* 0x000000010c0f7824 */ /* 0x000fe400078e0a0d */
[C---:B------:R-:W-:Y:S01]  /*2870*/  IMAD R13, R202.reuse, R55, R7 ;  /* 0x00000037ca0d7224 */ /* 0x040fe200078e0207 */
[----:B-----5:R-:W-:Y:S01]  /*2880*/  SHF.R.S32.HI R7, RZ, 0x1f, R24 ;  /* 0x0000001fff077819 */ /* 0x020fe20000011418 */
[C---:B------:R-:W-:Y:S02]  /*2890*/  IMAD R11, R202.reuse, R49, R6 ;  /* 0x00000031ca0b7224 */ /* 0x040fe400078e0206 */
[----:B------:R-:W-:-:S04]  /*28a0*/  IMAD.WIDE.U32 R8, R202, R48, R200 ;  /* 0x00000030ca087225 */ /* 0x000fc800078e00c8 */
[----:B------:R-:W-:-:S04]  /*28b0*/  IMAD.WIDE.U32 R20, R202, R48, R16 ;  /* 0x00000030ca147225 */ /* 0x000fc800078e0010 */
[----:B------:R-:W-:Y:S02]  /*28c0*/  IMAD R6, R7, R48, RZ ;  /* 0x0000003007067224 */ /* 0x000fe400078e02ff */
[----:B------:R-:W-:Y:S02]  /*28d0*/  IMAD.IADD R9, R9, 0x1, R11 ;  /* 0x0000000109097824 */ /* 0x000fe400078e020b */
[----:B------:R-:W-:Y:S02]  /*28e0*/  IMAD.IADD R21, R11, 0x1, R21 ;  /* 0x000000010b157824 */ /* 0x000fe400078e0215 */
[----:B------:R-:W-:Y:S02]  /*28f0*/  IMAD R11, R24, R49, R6 ;  /* 0x00000031180b7224 */ /* 0x000fe400078e0206 */
[----:B------:R-:W2:Y:S01]  /*2900*/  LDL R6, [R1+0x38] ;  /* 0x0000380001067983 */ /* 0x000ea20000100800 */
[----:B------:R-:W0:Y:S01]  /*2910*/  S2R R35, SR_TID.X ;  /* 0x0000000000237919 */ /* 0x000e220000002100 */
[----:B------:R-:W-:-:S02]  /*2920*/  ISETP.GE.AND P0, PT, R214, UR4, PT ;  /* 0x00000004d6007c0c */ /* 0x000fc4000bf06270 */
[----:B------:R-:W-:Y:S02]  /*2930*/  ISETP.GE.AND P1, PT, R213, UR4, PT ;  /* 0x00000004d5007c0c */ /* 0x000fe4000bf26270 */
[----:B------:R-:W-:Y:S02]  /*2940*/  SEL R5, RZ, 0x40, P0 ;  /* 0x00000040ff057807 */ /* 0x000fe40000000000 */
[----:B------:R-:W-:Y:S02]  /*2950*/  SEL R10, RZ, 0x7fff80, P1 ;  /* 0x007fff80ff0a7807 */ /* 0x000fe40000800000 */
[----:B----4-:R-:W-:Y:S02]  /*2960*/  ISETP.GE.AND P0, PT, R16, R61, PT ;  /* 0x0000003d1000720c */ /* 0x010fe40003f06270 */
[----:B------:R-:W-:Y:S02]  /*2970*/  LOP3.LUT R10, R10, R4, R5, 0xfe, !PT ;  /* 0x000000040a0a7212 */ /* 0x000fe400078efe05 */
[----:B------:R-:W-:-:S04]  /*2980*/  SEL R5, R61, RZ, P0 ;  /* 0x000000ff3d057207 */ /* 0x000fc80000000000 */
[----:B------:R-:W-:Y:S01]  /*2990*/  IADD3 R5, R16, R5, RZ ;  /* 0x0000000510057210 */ /* 0x000fe20007ffe0ff */
[----:B------:R-:W-:-:S03]  /*29a0*/  IMAD.WIDE.U32 R50, R202, R54, R200 ;  /* 0x00000036ca327225 */ /* 0x000fc600078e00c8 */
[----:B------:R-:W-:Y:S01]  /*29b0*/  SHF.R.S32.HI R4, RZ, 0x1f, R5 ;  /* 0x0000001fff047819 */ /* 0x000fe20000011405 */
[----:B------:R-:W-:Y:S01]  /*29c0*/  IMAD.WIDE.U32 R52, R202, R54, R16 ;  /* 0x00000036ca347225 */ /* 0x000fe200078e0010 */
[----:B0-----:R-:W-:-:S04]  /*29d0*/  SHF.R.U32.HI R35, RZ, 0x7, R35 ;  /* 0x00000007ff237819 */ /* 0x001fc80000011623 */
[C---:B------:R-:W-:Y:S01]  /*29e0*/  ISETP.NE.AND P6, PT, R35.reuse, 0x1, PT ;  /* 0x000000012300780c */ /* 0x040fe20003fc5270 */
[----:B------:R-:W-:Y:S02]  /*29f0*/  VIADD R60, R35, 0x8 ;  /* 0x00000008233c7836 */ /* 0x000fe40000000000 */
[----:B------:R-:W-:Y:S01]  /*2a00*/  VIADD R35, R202, 0x40 ;  /* 0x00000040ca237836 */ /* 0x000fe20000000000 */
[----:B------:R-:W-:Y:S01]  /*2a10*/  LEA.HI R4, R4, R5, RZ, 0x3 ;  /* 0x0000000504047211 */ /* 0x000fe200078f18ff */
[----:B------:R-:W-:Y:S01]  /*2a20*/  IMAD.IADD R51, R51, 0x1, R13 ;  /* 0x0000000133337824 */ /* 0x000fe200078e020d */
[C---:B------:R-:W-:Y:S01]  /*2a30*/  SHF.L.U64.HI R56, R48.reuse, 0x6, R49 ;  /* 0x0000000630387819 */ /* 0x040fe20000010231 */
[----:B------:R-:W-:Y:S01]  /*2a40*/  IMAD.IADD R53, R13, 0x1, R53 ;  /* 0x000000010d357824 */ /* 0x000fe200078e0235 */
[----:B------:R-:W-:Y:S01]  /*2a50*/  SHF.L.U32 R35, R35, 0x6, RZ ;  /* 0x0000000623237819 */ /* 0x000fe200000006ff */
[----:B------:R-:W-:Y:S01]  /*2a60*/  IMAD R5, R49, 0x60, RZ ;  /* 0x0000006031057824 */ /* 0x000fe200078e02ff */
[----:B------:R-:W-:Y:S01]  /*2a70*/  SHF.R.S32.HI R13, RZ, 0x1f, R14 ;  /* 0x0000001fff0d7819 */ /* 0x000fe2000001140e */
[----:B------:R-:W-:-:S02]  /*2a80*/  IMAD.SHL.U32 R57, R48, 0x40, RZ ;  /* 0x0000004030397824 */ /* 0x000fc400078e00ff */
[----:B------:R-:W-:Y:S01]  /*2a90*/  IMAD.WIDE.U32 R8, R24, R48, R8 ;  /* 0x0000003018087225 */ /* 0x000fe200078e0008 */
[----:B------:R-:W-:-:S03]  /*2aa0*/  LOP3.LUT R35, R35, 0x1c0, RZ, 0xc0, !PT ;  /* 0x000001c023237812 */ /* 0x000fc600078ec0ff */
[----:B------:R-:W-:-:S04]  /*2ab0*/  IMAD.WIDE.U32 R20, R24, R48, R20 ;  /* 0x0000003018147225 */ /* 0x000fc800078e0014 */
[----:B------:R-:W-:Y:S01]  /*2ac0*/  IMAD.WIDE.U32 R48, R48, 0x60, RZ ;  /* 0x0000006030307825 */ /* 0x000fe200078e00ff */
[----:B------:R-:W-:-:S04]  /*2ad0*/  LEA.HI R13, R13, R202, RZ, 0x3 ;  /* 0x000000ca0d0d7211 */ /* 0x000fc800078f18ff */
[----:B------:R-:W-:Y:S02]  /*2ae0*/  IADD3 R62, R49, R5, RZ ;  /* 0x00000005313e7210 */ /* 0x000fe40007ffe0ff */
[----:B------:R-:W-:Y:S01]  /*2af0*/  LOP3.LUT R5, R35, 0x38, R4, 0xf8, !PT ;  /* 0x0000003823057812 */ /* 0x000fe200078ef804 */
[C---:B------:R-:W-:Y:S01]  /*2b00*/  VIADD R35, R202.reuse, 0x40 ;  /* 0x00000040ca237836 */ /* 0x040fe20000000000 */
[----:B------:R-:W-:Y:S01]  /*2b10*/  LOP3.LUT R13, R13, 0xfffffff8, RZ, 0xc0, !PT ;  /* 0xfffffff80d0d7812 */ /* 0x000fe200078ec0ff */
[----:B------:R-:W-:Y:S05]  /*2b20*/  @!P6 WARPSYNC.ALL ;  /* 0x000000000000e948 */ /* 0x000fea0003800000 */
[----:B------:R-:W-:Y:S01]  /*2b30*/  IMAD.SHL.U32 R35, R35, 0x40, RZ ;  /* 0x0000004023237824 */ /* 0x000fe200078e00ff */
[----:B------:R-:W-:Y:S01]  /*2b40*/  ULDC UR4, c[0x0][0x2f4] ;  /* 0x0000bd0000047ab9 */ /* 0x000fe20000000800 */
[----:B------:R-:W-:Y:S01]  /*2b50*/  IMAD.IADD R13, R202, 0x1, -R13 ;  /* 0x00000001ca0d7824 */ /* 0x000fe200078e0a0d */
[----:B------:R-:W-:Y:S01]  /*2b60*/  ISETP.GE.AND P2, PT, R2, UR4, PT ;  /* 0x0000000402007c0c */ /* 0x000fe2000bf46270 */
[----:B------:R-:W-:Y:S01]  /*2b70*/  IMAD R7, R7, R54, RZ ;  /* 0x0000003607077224 */ /* 0x000fe200078e02ff */
[----:B------:R-:W-:Y:S01]  /*2b80*/  LOP3.LUT R35, R35, 0x1c0, RZ, 0xc0, !PT ;  /* 0x000001c023237812 */ /* 0x000fe200078ec0ff */
[----:B------:R-:W-:-:S02]  /*2b90*/  IMAD.SHL.U32 R73, R13, 0x40, RZ ;  /* 0x000000400d497824 */ /* 0x000fc400078e00ff */
[C---:B------:R-:W-:Y:S01]  /*2ba0*/  IMAD R7, R24.reuse, R55, R7 ;  /* 0x0000003718077224 */ /* 0x040fe200078e0207 */
[----:B------:R-:W-:Y:S01]  /*2bb0*/  SHF.R.U32.HI R35, RZ, 0x3, R35 ;  /* 0x00000003ff237819 */ /* 0x000fe20000011623 */
[----:B------:R-:W-:Y:S01]  /*2bc0*/  IMAD.WIDE.U32 R50, R24, R54, R50 ;  /* 0x0000003618327225 */ /* 0x000fe200078e0032 */
[----:B------:R-:W-:-:S03]  /*2bd0*/  LOP3.LUT R73, R73, 0x1c0, RZ, 0xc0, !PT ;  /* 0x000001c049497812 */ /* 0x000fc600078ec0ff */
[----:B------:R-:W-:Y:S01]  /*2be0*/  IMAD.WIDE.U32 R52, R24, R54, R52 ;  /* 0x0000003618347225 */ /* 0x000fe200078e0034 */
[----:B------:R-:W-:Y:S02]  /*2bf0*/  LOP3.LUT R5, R5, R35, RZ, 0x3c, !PT ;  /* 0x0000002305057212 */ /* 0x000fe400078e3cff */
[----:B------:R-:W-:Y:S01]  /*2c00*/  LOP3.LUT R23, R23, 0xfffffffe, RZ, 0xc0, !PT ;  /* 0xfffffffe17177812 */ /* 0x000fe200078ec0ff */
[----:B------:R-:W-:Y:S01]  /*2c10*/  IMAD.IADD R67, R51, 0x1, R7 ;  /* 0x0000000133437824 */ /* 0x000fe200078e0207 */
[----:B------:R-:W-:Y:S01]  /*2c20*/  SHF.R.U32.HI R76, RZ, 0x3, R73 ;  /* 0x00000003ff4c7819 */ /* 0x000fe20000011649 */
[----:B------:R-:W-:Y:S01]  /*2c30*/  IMAD.IADD R68, R7, 0x1, R53 ;  /* 0x0000000107447824 */ /* 0x000fe200078e0235 */
[----:B------:R-:W-:Y:S01]  /*2c40*/  LOP3.LUT R7, R73, 0x18, R16, 0xf8, !PT ;  /* 0x0000001849077812 */ /* 0x000fe200078ef810 */
[----:B------:R-:W-:Y:S01]  /*2c50*/  IMAD.MOV.U32 R75, RZ, RZ, 0x20 ;  /* 0x00000020ff4b7424 */ /* 0x000fe200078e00ff */
[----:B------:R-:W-:Y:S02]  /*2c60*/  @P2 LOP3.LUT R23, R23, 0x1, RZ, 0xfc, !PT ;  /* 0x0000000117172812 */ /* 0x000fe400078efcff */
[----:B------:R-:W-:-:S02]  /*2c70*/  LOP3.LUT P2, RZ, R13, 0x4, RZ, 0xc0, !PT ;  /* 0x000000040dff7812 */ /* 0x000fc4000784c0ff */
[----:B------:R-:W-:Y:S02]  /*2c80*/  PRMT R84, R10, 0x8880, RZ ;  /* 0x000088800a547816 */ /* 0x000fe400000000ff */
[----:B------:R-:W-:Y:S01]  /*2c90*/  LOP3.LUT R7, R7, R76, RZ, 0x3c, !PT ;  /* 0x0000004c07077212 */ /* 0x000fe200078e3cff */
[----:B------:R-:W-:Y:S01]  /*2ca0*/  IMAD R63, R55, 0x60, RZ ;  /* 0x00000060373f7824 */ /* 0x000fe200078e02ff */
[C---:B------:R-:W-:Y:S01]  /*2cb0*/  SHF.L.U64.HI R58, R54.reuse, 0x6, R55 ;  /* 0x00000006363a7819 */ /* 0x040fe20000010237 */
[----:B------:R-:W-:Y:S01]  /*2cc0*/  IMAD.SHL.U32 R59, R54, 0x40, RZ ;  /* 0x00000040363b7824 */ /* 0x000fe200078e00ff */
[----:B------:R-:W-:Y:S01]  /*2cd0*/  PRMT R84, R84, 0x7710, RZ ;  /* 0x0000771054547816 */ /* 0x000fe200000000ff */
[----:B------:R-:W-:Y:S01]  /*2ce0*/  IMAD.WIDE.U32 R54, R54, 0x60, RZ ;  /* 0x0000006036367825 */ /* 0x000fe200078e00ff */
        /* <DEDUP_REMOVED lines=11> */
[C---:B------:R-:W-:Y:S01]  /*2da0*/  LOP3.LUT R81, R84.reuse, 0x10, RZ, 0xc0, !PT ;  /* 0x0000001054517812 */ /* 0x040fe200078ec0ff */
[----:B------:R-:W-:Y:S01]  /*2db0*/  IMAD.IADD R66, R11, 0x1, R21 ;  /* 0x000000010b427824 */ /* 0x000fe200078e0215 */
[----:B------:R-:W-:-:S02]  /*2dc0*/  LOP3.LUT R83, R84, 0x20, RZ, 0xc0, !PT ;  /* 0x0000002054537812 */ /* 0x000fc400078ec0ff */
[----:B------:R-:W-:Y:S01]  /*2dd0*/  SHF.R.S32.HI R69, RZ, 0x3, R4 ;  /* 0x00000003ff457819 */ /* 0x000fe20000011404 */
[----:B------:R-:W-:Y:S01]  /*2de0*/  @!P6 BAR.SYNC.DEFER_BLOCKING 0x9, 0x100 ;  /* 0x024400000000eb1d */ /* 0x000fe20000010000 */
[----:B------:R-:W-:Y:S02]  /*2df0*/  ISETP.GE.AND P1, PT, R16, UR4, PT ;  /* 0x0000000410007c0c */ /* 0x000fe4000bf26270 */
[----:B------:R-:W-:Y:S02]  /*2e00*/  SHF.R.S32.HI R72, RZ, 0x1f, R70 ;  /* 0x0000001fff487819 */ /* 0x000fe40000011446 */
[----:B------:R-:W-:Y:S01]  /*2e10*/  LOP3.LUT R84, R84, 0x40, RZ, 0xc0, !PT ;  /* 0x0000004054547812 */ /* 0x000fe200078ec0ff */
[----:B---3--:R-:W-:Y:S01]  /*2e20*/  IMAD.IADD R74, R34, 0x1, R5 ;  /* 0x00000001224a7824 */ /* 0x008fe200078e0205 */
[----:B------:R-:W-:-:S04]  /*2e30*/  LOP3.LUT R5, R73, 0x38, R4, 0xf8, !PT ;  /* 0x0000003849057812 */ /* 0x000fc800078ef804 */
[----:B------:R-:W-:Y:S02]  /*2e40*/  LOP3.LUT R5, R5, R76, RZ, 0x3c, !PT ;  /* 0x0000004c05057212 */ /* 0x000fe400078e3cff */
[----:B------:R-:W-:Y:S02]  /*2e50*/  SHF.R.S32.HI R71, RZ, 0x1f, R0 ;  /* 0x0000001fff477819 */ /* 0x000fe40000011400 */
[C---:B--2---:R-:W-:Y:S01]  /*2e60*/  LEA R82, R6.reuse, R7, 0x9 ;  /* 0x0000000706527211 */ /* 0x044fe200078e48ff */
[----:B------:R-:W-:-:S04]  /*2e70*/  IMAD R85, R6, 0x200, R5 ;  /* 0x0000020006557824 */ /* 0x000fc800078e0205 */
[----:B------:R-:W-:-:S07]  /*2e80*/  IMAD.IADD R86, R75, 0x1, R82 ;  /* 0x000000014b567824 */ /* 0x000fce00078e0252 */
.L_x_5253:
[----:B------:R-:W0:Y:S01]  /*2e90*/  LDC R89, c[0x0][0x430] ;  /* 0x00010c00ff597b82 */ /* 0x000e220000000800 */
[----:B------:R-:W-:Y:S01]  /*2ea0*/  VIADD R28, R28, 0xffffffff ;  /* 0xffffffff1c1c7836 */ /* 0x000fe20000000000 */
[----:B------:R-:W-:-:S03]  /*2eb0*/  MOV R88, RZ ;  /* 0x000000ff00587202 */ /* 0x000fc60000000f00 */
        /* <DEDUP_REMOVED lines=27> */
[----:B------:R-:W-:Y:S01]  /*3070*/  IMAD R96, R18, 0x1800, R86 ;  /* 0x0000180012607824 */ /* 0x000fe200078e0256 */
[----:B------:R-:W-:Y:S01]  /*3080*/  BSSY B0, `(.L_x_5200) ;  /* 0x00002e8000007945 */ /* 0x000fe20003800000 */
[----:B------:R-:W-:Y:S01]  /*3090*/  IMAD R89, R89, R6, R32 ;  /* 0x0000000659597224 */ /* 0x000fe200078e0220 */
        /* <DEDUP_REMOVED lines=15> */
[----:B------:R-:W-:Y:S02]  /*3190*/  IMAD R11, R91, UR4, RZ ;  /* 0x000000045b0b7c24 */ /* 0x000fe4000f8e02ff */
[----:B------:R-:W-:Y:S01]  /*31a0*/  IMAD.IADD R5, R5, 0x1, R7 ;  /* 0x0000000105057824 */ /* 0x000fe200078e0207 */
[----:B------:R-:W-:Y:S01]  /*31b0*/  SHF.R.S32.HI R7, RZ, 0x1f, R28 ;  /* 0x0000001fff077819 */ /* 0x000fe2000001141c */
[C---:B------:R-:W-:Y:S02]  /*31c0*/  IMAD R11, R88.reuse, UR5, R11 ;  /* 0x00000005580b7c24 */ /* 0x040fe4000f8e020b */
[----:B------:R-:W-:Y:S01]  /*31d0*/  IMAD.WIDE.U32 R4, R88, UR4, R4 ;  /* 0x0000000458047c25 */ /* 0x000fe2000f8e0004 */
[----:B------:R-:W-:-:S03]  /*31e0*/  ULDC.64 UR4, c[0x0][0x308] ;  /* 0x0000c20000047ab9 */ /* 0x000fc60000000a00 */
[----:B------:R-:W-:Y:S02]  /*31f0*/  IMAD.IADD R5, R5, 0x1, R11 ;  /* 0x0000000105057824 */ /* 0x000fe400078e020b */
[----:B------:R-:W-:Y:S02]  /*3200*/  IMAD R11, R7, R48, R6 ;  /* 0x00000030070b7224 */ /* 0x000fe400078e0206 */
[----:B------:R-:W-:-:S04]  /*3210*/  IMAD.WIDE.U32 R12, R203, UR4, R4 ;  /* 0x00000004cb0c7c25 */ /* 0x000fc8000f8e0004 */
[----:B------:R-:W-:Y:S01]  /*3220*/  IMAD R97, R203, UR5, R13 ;  /* 0x00000005cb617c24 */ /* 0x000fe2000f8e020d */
[----:B------:R-:W-:Y:S01]  /*3230*/  ULDC.64 UR4, c[0x0][0x2e8] ;  /* 0x0000ba0000047ab9 */ /* 0x000fe20000000a00 */
[----:B------:R-:W-:Y:S01]  /*3240*/  IMAD R15, R7, R54, R14 ;  /* 0x00000036070f7224 */ /* 0x000fe200078e020e */
[----:B------:R-:W-:Y:S01]  /*3250*/  LEA R95, P3, R12, UR4, 0x1 ;  /* 0x000000040c5f7c11 */ /* 0x000fe2000f8608ff */
[----:B------:R-:W-:Y:S02]  /*3260*/  IMAD R92, R28, -0x60, R25 ;  /* 0xffffffa01c5c7824 */ /* 0x000fe400078e0219 */
[-C--:B------:R-:W-:Y:S01]  /*3270*/  IMAD.WIDE.U32 R6, R48, R28.reuse, RZ ;  /* 0x0000001c30067225 */ /* 0x080fe200078e00ff */
[----:B------:R-:W-:Y:S02]  /*3280*/  LEA.HI.X R97, R12, UR5, R97, 0x1, P3 ;  /* 0x000000050c617c11 */ /* 0x000fe400098f0c61 */
[----:B------:R-:W-:Y:S01]  /*3290*/  VIMNMX R92, R92, 0x60, PT ;  /* 0x000000605c5c7848 */ /* 0x000fe20003fe0100 */
[----:B------:R-:W-:-:S04]  /*32a0*/  IMAD.WIDE.U32 R4, R54, R28, RZ ;  /* 0x0000001c36047225 */ /* 0x000fc800078e00ff */
[----:B------:R-:W-:Y:S01]  /*32b0*/  IMAD.IADD R87, R7, 0x1, R11 ;  /* 0x0000000107577824 */ /* 0x000fe200078e020b */
[----:B------:R-:W-:Y:S01]  /*32c0*/  IADD3 R11, R5, R15, RZ ;  /* 0x0000000f050b7210 */ /* 0x000fe20007ffe0ff */
        /* <DEDUP_REMOVED lines=29> */
.L_x_5204:
[----:B------:R-:W-:Y:S05]  /*34a0*/  BSYNC B1 ;  /* 0x0000000000017941 */ /* 0x000fea0003800000 */
.L_x_5203:
[----:B0-----:R-:W-:Y:S01]  /*34b0*/  VIADD R12, R202, 0x40 ;  /* 0x00000040ca0c7836 */ /* 0x001fe20000000000 */
[----:B------:R-:W-:Y:S01]  /*34c0*/  BSSY B1, `(.L_x_5205) ;  /* 0x000001c000017945 */ /* 0x000fe20003800000 */
[----:B------:R-:W-:Y:S02]  /*34d0*/  CS2R R36, SRZ ;  /* 0x0000000000247805 */ /* 0x000fe4000001ff00 */
[----:B------:R-:W-:Y:S01]  /*34e0*/  CS2R R34, SRZ ;  /* 0x0000000000227805 */ /* 0x000fe2000001ff00 */
[----:B-----5:R-:W-:Y:S01]  /*34f0*/  IMAD.MOV.U32 R13, RZ, RZ, R40 ;  /* 0x000000ffff0d7224 */ /* 0x020fe200078e0028 */
        /* <DEDUP_REMOVED lines=24> */
.L_x_5206:
[----:B------:R-:W-:Y:S05]  /*3680*/  BSYNC B1 ;  /* 0x0000000000017941 */ /* 0x000fea0003800000 */
.L_x_5205:
[----:B0-----:R-:W-:Y:S01]  /*3690*/  IMAD.MOV.U32 R4, RZ, RZ, R44 ;  /* 0x000000ffff047224 */ /* 0x001fe200078e002c */
[----:B------:R-:W-:Y:S01]  /*36a0*/  MOV R5, R45 ;  /* 0x0000002d00057202 */ /* 0x000fe20000000f00 */
[----:B------:R-:W-:Y:S01]  /*36b0*/  UISETP.NE.AND UP0, UPT, UR44, 0x3, UPT ;  /* 0x000000032c00788c */ /* 0x000fe2000bf05270 */
        /* <DEDUP_REMOVED lines=9> */
[----:B------:R-:W-:-:S02]  /*3750*/  MOV R6, R36 ;  /* 0x0000002400067202 */ /* 0x000fc40000000f00 */
[----:B------:R-:W-:Y:S01]  /*3760*/  PRMT R109, R4, 0x5410, R5 ;  /* 0x00005410046d7816 */ /* 0x000fe20000000005 */
[----:B------:R-:W-:Y:S01]  /*3770*/  IMAD.MOV.U32 R4, RZ, RZ, R32 ;  /* 0x000000ffff047224 */ /* 0x000fe200078e0020 */
[----:B------:R-:W-:Y:S01]  /*3780*/  PRMT R102, R6, 0x5410, R7 ;  /* 0x0000541006667816 */ /* 0x000fe20000000007 */
[----:B------:R-:W-:Y:S02]  /*3790*/  IMAD.MOV.U32 R5, RZ, RZ, R33 ;  /* 0x000000ffff057224 */ /* 0x000fe400078e0021 */
[----:B------:R-:W-:Y:S02]  /*37a0*/  IMAD.MOV.U32 R6, RZ, RZ, R38 ;  /* 0x000000ffff067224 */ /* 0x000fe400078e0026 */
[----:B------:R-:W-:Y:S01]  /*37b0*/  IMAD.MOV.U32 R7, RZ, RZ, R39 ;  /* 0x000000ffff077224 */ /* 0x000fe200078e0027 */
[----:B------:R-:W-:Y:S01]  /*37c0*/  PRMT R100, R4, 0x5410, R5 ;  /* 0x0000541004647816 */ /* 0x000fe20000000005 */
[----:B------:R-:W-:Y:S02]  /*37d0*/  IMAD.MOV.U32 R4, RZ, RZ, R34 ;  /* 0x000000ffff047224 */ /* 0x000fe400078e0022 */
[----:B------:R-:W-:Y:S01]  /*37e0*/  IMAD.MOV.U32 R5, RZ, RZ, R35 ;  /* 0x000000ffff057224 */ /* 0x000fe200078e0023 */
[----:B------:R-:W-:-:S04]  /*37f0*/  PRMT R103, R6, 0x5410, R7 ;  /* 0x0000541006677816 */ /* 0x000fc80000000007 */
[----:B------:R-:W-:Y:S01]  /*3800*/  PRMT R101, R4, 0x5410, R5 ;  /* 0x0000541004657816 */ /* 0x000fe20000000005 */
[----:B------:R-:W-:Y:S06]  /*3810*/  @!P3 BRA `(.L_x_5207) ;  /* 0x000000000004b947 */ /* 0x000fec0003800000 */
[----:B------:R-:W-:Y:S01]  /*3820*/  BPT.TRAP 0x1 ;  /* 0x000000040000795c */ /* 0x000fe20000300000 */
.L_x_5207:
[----:B------:R-:W-:Y:S01]  /*3830*/  IMAD R87, R18, 0x8, R19 ;  /* 0x0000000812577824 */ /* 0x000fe200078e0213 */
[----:B------:R-:W-:Y:S01]  /*3840*/  SHF.L.U32 R93, R206, 0x1f, RZ ;  /* 0x0000001fce5d7819 */ /* 0x000fe200000006ff */
[----:B------:R-:W-:Y:S03]  /*3850*/  BSSY B1, `(.L_x_5208) ;  /* 0x0000003000017945 */ /* 0x000fe60003800000 */
[----:B------:R-:W0:Y:S02]  /*3860*/  SYNCS.PHASECHK.TRANS64.TRYWAIT P5, [R87+URZ+0x22890], R93 ;  /* 0x0228905d570075a7 */ /* 0x000e2400080a017f */
[----:B0-----:R-:W-:Y:S05]  /*3870*/  @!P5 BRA `(.L_x_5209) ;  /* 0x000001b80008d947 */ /* 0x001fea0003800000 */
.L_x_5486:
[----:B------:R-:W-:Y:S05]  /*3880*/  BSYNC B1 ;  /* 0x0000000000017941 */ /* 0x000fea0003800000 */
.L_x_5208:
[----:B------:R-:W-:-:S03]  /*3890*/  UMOV UR4, 0xffffffff ;  /* 0xffffffff00047882 */ /* 0x000fc60000000000 */
[----:B------:R-:W-:Y:S05]  /*38a0*/  BRA.DIV UR4, `(.L_x_5210) ;  /* 0x000001ba04107947 */ /* 0x000fea000b800000 */
[----:B------:R1:W2:Y:S04]  /*38b0*/  SHFL.IDX PT, R99, R97, RZ, 0x1c1f ;  /* 0x001c1fff61637589 */ /* 0x0002a800000e0000 */
[----:B------:R1:W3:Y:S02]  /*38c0*/  SHFL.IDX PT, R14, R95, RZ, 0x1c1f ;  /* 0x001c1fff5f0e7589 */ /* 0x0002e400000e0000 */
.L_x_5490:
        /* <DEDUP_REMOVED lines=10> */
[----:B------:R-:W-:Y:S02]  /*3970*/  SHF.R.U64 R15, R46, 0x10, R47 ;  /* 0x000000102e0f7819 */ /* 0x000fe4000000122f */
[----:B0-----:R-:W-:-:S03]  /*3980*/  MOV R11, R5 ;  /* 0x00000005000b7202 */ /* 0x001fc60000000f00 */
        /* <DEDUP_REMOVED lines=9> */
[----:B------:R-:W-:Y:S01]  /*3a20*/  SHF.R.U32.HI R46, RZ, 0x10, R47 ;  /* 0x00000010ff2e7819 */ /* 0x000fe2000001162f */
[----:B------:R-:W-:Y:S02]  /*3a30*/  IMAD.MOV.U32 R15, RZ, RZ, R7 ;  /* 0x000000ffff0f7224 */ /* 0x000fe400078e0007 */
[----:B------:R-:W-:Y:S01]  /*3a40*/  FFMA.FTZ R44, R44, R11, R105 ;  /* 0x0000000b2c2c7223 */ /* 0x000fe20000010069 */
[----:B------:R-:W-:Y:S02]  /*3a50*/  IMAD.MOV.U32 R11, RZ, RZ, R4 ;  /* 0x000000ffff0b7224 */ /* 0x000fe400078e0004 */
[----:B------:R-:W-:Y:S02]  /*3a60*/  HADD2.F32 R4, -RZ, R46.H0_H0 ;  /* 0x2000002eff047230 */ /* 0x000fe40000004100 */
[--C-:B------:R-:W-:Y:S01]  /*3a70*/  HADD2.F32 R7, -RZ, R15.reuse.H1_H1 ;  /* 0x3000000fff077230 */ /* 0x100fe20000004100 */
[----:B------:R-:W-:Y:S01]  /*3a80*/  F2FP.F16.F32.PACK_AB R5, R44, R5 ;  /* 0x000000052c05723e */ /* 0x000fe200000000ff */
[----:B------:R-:W-:-:S02]  /*3a90*/  HADD2.F32 R15, -RZ, R15.H0_H0 ;  /* 0x2000000fff0f7230 */ /* 0x000fc40000004100 */
[----:B------:R-:W-:Y:S02]  /*3aa0*/  HADD2.F32 R46, -RZ, R45.H0_H0 ;  /* 0x2000002dff2e7230 */ /* 0x000fe40000004100 */
[-C--:B------:R-:W-:Y:S01]  /*3ab0*/  FMUL.FTZ R106, R7, R4.reuse ;  /* 0x00000004076a7220 */ /* 0x080fe20000410000 */
[----:B------:R-:W-:Y:S02]  /*3ac0*/  HADD2.F32 R45, -RZ, R107.H0_H0 ;  /* 0x2000006bff2d7230 */ /* 0x000fe40000004100 */
[C---:B------:R-:W-:Y:S01]  /*3ad0*/  FMUL.FTZ R108, R15.reuse, R4 ;  /* 0x000000040f6c7220 */ /* 0x040fe20000410000 */
[-C--:B------:R-:W-:Y:S01]  /*3ae0*/  FFMA.FTZ R4, R15, R46.reuse, -R106 ;  /* 0x0000002e0f047223 */ /* 0x080fe2000001086a */
[----:B------:R-:W-:Y:S02]  /*3af0*/  IMAD.MOV.U32 R15, RZ, RZ, R6 ;  /* 0x000000ffff0f7224 */ /* 0x000fe400078e0006 */
[----:B------:R-:W-:Y:S01]  /*3b00*/  FFMA.FTZ R7, R7, R46, R108 ;  /* 0x0000002e07077223 */ /* 0x000fe2000001006c */
[----:B------:R-:W-:-:S02]  /*3b10*/  HADD2.F32 R6, -RZ, R11.H0_H0 ;  /* 0x2000000bff067230 */ /* 0x000fc40000004100 */
[----:B------:R-:W-:Y:S02]  /*3b20*/  HADD2.F32 R11, -RZ, R11.H1_H1 ;  /* 0x3000000bff0b7230 */ /* 0x000fe40000004100 */
[--C-:B------:R-:W-:Y:S01]  /*3b30*/  HADD2.F32 R46, -RZ, R110.reuse.H0_H0 ;  /* 0x2000006eff2e7230 */ /* 0x100fe20000004100 */
[----:B------:R-:W-:Y:S01]  /*3b40*/  F2FP.F16.F32.PACK_AB R7, R7, R4 ;  /* 0x000000040707723e */ /* 0x000fe200000000ff */
[----:B------:R-:W-:-:S03]  /*3b50*/  HADD2.F32 R106, -RZ, R110.H1_H1 ;  /* 0x3000006eff6a7230 */ /* 0x000fc60000004100 */
[-C--:B------:R-:W-:Y:S01]  /*3b60*/  FMUL.FTZ R47, R11, R46.reuse ;  /* 0x0000002e0b2f7220 */ /* 0x080fe20000410000 */
[----:B------:R-:W-:-:S03]  /*3b70*/  FMUL.FTZ R46, R6, R46 ;  /* 0x0000002e062e7220 */ /* 0x000fc60000410000 */
[-C--:B------:R-:W-:Y:S01]  /*3b80*/  FFMA.FTZ R6, R6, R45.reuse, -R47 ;  /* 0x0000002d06067223 */ /* 0x080fe2000001082f */
[----:B------:R-:W-:Y:S01]  /*3b90*/  FFMA.FTZ R11, R11, R45, R46 ;  /* 0x0000002d0b0b7223 */ /* 0x000fe2000001002e */
[--C-:B------:R-:W-:Y:S02]  /*3ba0*/  HADD2.F32 R45, -RZ, R15.reuse.H0_H0 ;  /* 0x2000000fff2d7230 */ /* 0x100fe40000004100 */
[----:B------:R-:W-:Y:S02]  /*3bb0*/  HADD2.F32 R15, -RZ, R15.H1_H1 ;  /* 0x3000000fff0f7230 */ /* 0x000fe40000004100 */
[----:B------:R-:W-:Y:S01]  /*3bc0*/  HADD2.F32 R46, -RZ, R107.H1_H1 ;  /* 0x3000006bff2e7230 */ /* 0x000fe20000004100 */
[----:B------:R-:W-:Y:S02]  /*3bd0*/  F2FP.F16.F32.PACK_AB R4, R11, R6 ;  /* 0x000000060b04723e */ /* 0x000fe400000000ff */
[-C--:B------:R-:W-:Y:S01]  /*3be0*/  FMUL.FTZ R108, R15, R106.reuse ;  /* 0x0000006a0f6c7220 */ /* 0x080fe20000410000 */
[----:B------:R-:W-:-:S03]  /*3bf0*/  FMUL.FTZ R106, R45, R106 ;  /* 0x0000006a2d6a7220 */ /* 0x000fc60000410000 */
[-C--:B------:R-:W-:Y:S01]  /*3c00*/  FFMA.FTZ R108, R45, R46.reuse, -R108 ;  /* 0x0000002e2d6c7223 */ /* 0x080fe2000001086c */
[----:B------:R-:W-:-:S05]  /*3c10*/  FFMA.FTZ R15, R15, R46, R106 ;  /* 0x0000002e0f0f7223 */ /* 0x000fca000001006a */
[----:B------:R-:W-:-:S07]  /*3c20*/  F2FP.F16.F32.PACK_AB R6, R15, R108 ;  /* 0x0000006c0f06723e */ /* 0x000fce00000000ff */
.L_x_5216:
[----:B------:R-:W-:Y:S05]  /*3c30*/  BSYNC B3 ;  /* 0x0000000000037941 */ /* 0x000fea0003800000 */
.L_x_5215:
[----:B0-----:R4:W-:Y:S02]  /*3c40*/  ST.E.128 desc[UR42][R12.64], R4 ;  /* 0x000000040c007985 */ /* 0x0019e4000c101d2a */
.L_x_5214:
[----:B------:R-:W-:Y:S05]  /*3c50*/  BSYNC B2 ;  /* 0x0000000000027941 */ /* 0x000fea0003800000 */
.L_x_5213:
        /* <DEDUP_REMOVED lines=8> */
[--C-:B------:R-:W-:Y:S01]  /*3ce0*/  SHF.R.U64 R15, R42, 0x10, R43.reuse ;  /* 0x000000102a0f7819 */ /* 0x100fe2000000122b */
[----:B0-----:R-:W-:Y:S01]  /*3cf0*/  IMAD.MOV.U32 R11, RZ, RZ, R4 ;  /* 0x000000ffff0b7224 */ /* 0x001fe200078e0004 */
[----:B------:R-:W-:Y:S01]  /*3d00*/  SHF.R.U32.HI R42, RZ, 0x10, R43 ;  /* 0x00000010ff2a7819 */ /* 0x000fe2000001162b */
[----:B------:R-:W-:Y:S01]  /*3d10*/  HADD2.F32 R14, -RZ, R5.H1_H1 ;  /* 0x30000005ff0e7230 */ /* 0x000fe20000004100 */
[--C-:B------:R-:W-:Y:S01]  /*3d20*/  SHF.R.U64 R44, R40, 0x10, R41.reuse ;  /* 0x00000010282c7819 */ /* 0x100fe20000001229 */
[----:B------:R-:W-:Y:S01]  /*3d30*/  HADD2.F32 R15, -RZ, R15.H0_H0 ;  /* 0x2000000fff0f7230 */ /* 0x000fe20000004100 */
[----:B------:R-:W-:Y:S01]  /*3d40*/  SHF.R.U32.HI R40, RZ, 0x10, R41 ;  /* 0x00000010ff287819 */ /* 0x000fe20000011629 */
[----:B------:R-:W-:Y:S02]  /*3d50*/  HADD2.F32 R4, -RZ, R5.H0_H0 ;  /* 0x20000005ff047230 */ /* 0x000fe40000004100 */
[----:B------:R-:W-:Y:S02]  /*3d60*/  HADD2.F32 R42, -RZ, R42.H0_H0 ;  /* 0x2000002aff2a7230 */ /* 0x000fe40000004100 */
[----:B------:R-:W-:Y:S01]  /*3d70*/  FMUL.FTZ R43, R14, R15 ;  /* 0x0000000f0e2b7220 */ /* 0x000fe20000410000 */
[----:B------:R-:W-:-:S02]  /*3d80*/  HADD2.F32 R41, -RZ, R7.H1_H1 ;  /* 0x30000007ff297230 */ /* 0x000fc40000004100 */
[C---:B------:R-:W-:Y:S01]  /*3d90*/  FMUL.FTZ R15, R4.reuse, R15 ;  /* 0x0000000f040f7220 */ /* 0x040fe20000410000 */
[----:B------:R-:W-:Y:S02]  /*3da0*/  HADD2.F32 R5, -RZ, R44.H0_H0 ;  /* 0x2000002cff057230 */ /* 0x000fe40000004100 */
[----:B------:R-:W-:Y:S02]  /*3db0*/  HADD2.F32 R7, -RZ, R7.H0_H0 ;  /* 0x20000007ff077230 */ /* 0x000fe40000004100 */
[-C--:B------:R-:W-:Y:S01]  /*3dc0*/  FMUL.FTZ R44, R41, R42.reuse ;  /* 0x0000002a292c7220 */ /* 0x080fe20000410000 */
[----:B------:R-:W-:Y:S02]  /*3dd0*/  HADD2.F32 R40, -RZ, R40.H0_H0 ;  /* 0x20000028ff287230 */ /* 0x000fe40000004100 */
[-C--:B------:R-:W-:Y:S01]  /*3de0*/  FFMA.FTZ R4, R4, R5.reuse, -R43 ;  /* 0x0000000504047223 */ /* 0x080fe2000001082b */
[----:B------:R-:W-:Y:S01]  /*3df0*/  FFMA.FTZ R5, R14, R5, R15 ;  /* 0x000000050e057223 */ /* 0x000fe2000001000f */
[----:B------:R-:W-:Y:S01]  /*3e00*/  FMUL.FTZ R14, R7, R42 ;  /* 0x0000002a070e7220 */ /* 0x000fe20000410000 */
[----:B------:R-:W-:-:S02]  /*3e10*/  HADD2.F32 R15, -RZ, R11.H1_H1 ;  /* 0x3000000bff0f7230 */ /* 0x000fc40000004100 */
[-C--:B------:R-:W-:Y:S01]  /*3e20*/  FFMA.FTZ R7, R7, R40.reuse, -R44 ;  /* 0x0000002807077223 */ /* 0x080fe2000001082c */
[----:B------:R-:W-:Y:S02]  /*3e30*/  HADD2.F32 R44, -RZ, R109.H0_H0 ;  /* 0x2000006dff2c7230 */ /* 0x000fe40000004100 */
[----:B------:R-:W-:Y:S01]  /*3e40*/  FFMA.FTZ R14, R41, R40, R14 ;  /* 0x00000028290e7223 */ /* 0x000fe2000001000e */
[----:B------:R-:W-:Y:S01]  /*3e50*/  HADD2.F32 R42, -RZ, R104.H1_H1 ;  /* 0x30000068ff2a7230 */ /* 0x000fe20000004100 */
[----:B------:R-:W-:Y:S01]  /*3e60*/  F2FP.F16.F32.PACK_AB R5, R5, R4 ;  /* 0x000000040505723e */ /* 0x000fe200000000ff */
[----:B------:R-:W-:Y:S02]  /*3e70*/  HADD2.F32 R11, -RZ, R11.H0_H0 ;  /* 0x2000000bff0b7230 */ /* 0x000fe40000004100 */
[----:B------:R-:W-:Y:S01]  /*3e80*/  FMUL.FTZ R46, R15, R44 ;  /* 0x0000002c0f2e7220 */ /* 0x000fe20000410000 */
[----:B------:R-:W-:Y:S01]  /*3e90*/  HADD2.F32 R41, -RZ, R109.H1_H1 ;  /* 0x3000006dff297230 */ /* 0x000fe20000004100 */
[----:B------:R-:W-:Y:S01]  /*3ea0*/  F2FP.F16.F32.PACK_AB R7, R14, R7 ;  /* 0x000000070e07723e */ /* 0x000fe200000000ff */
[----:B------:R-:W-:-:S02]  /*3eb0*/  HADD2.F32 R40, -RZ, R6.H1_H1 ;  /* 0x30000006ff287230 */ /* 0x000fc40000004100 */
[C---:B------:R-:W-:Y:S01]  /*3ec0*/  FMUL.FTZ R44, R11.reuse, R44 ;  /* 0x0000002c0b2c7220 */ /* 0x040fe20000410000 */
[----:B------:R-:W-:Y:S02]  /*3ed0*/  HADD2.F32 R6, -RZ, R6.H0_H0 ;  /* 0x20000006ff067230 */ /* 0x000fe40000004100 */
[-C--:B------:R-:W-:Y:S01]  /*3ee0*/  FFMA.FTZ R46, R11, R42.reuse, -R46 ;  /* 0x0000002a0b2e7223 */ /* 0x080fe2000001082e */
[----:B------:R-:W-:Y:S02]  /*3ef0*/  HADD2.F32 R11, -RZ, R104.H0_H0 ;  /* 0x20000068ff0b7230 */ /* 0x000fe40000004100 */
[-C--:B------:R-:W-:Y:S01]  /*3f00*/  FMUL.FTZ R43, R40, R41.reuse ;  /* 0x00000029282b7220 */ /* 0x080fe20000410000 */
[----:B------:R-:W-:Y:S01]  /*3f10*/  FFMA.FTZ R15, R15, R42, R44 ;  /* 0x0000002a0f0f7223 */ /* 0x000fe2000001002c */
[C---:B------:R-:W-:Y:S02]  /*3f20*/  FMUL.FTZ R41, R6.reuse, R41 ;  /* 0x0000002906297220 */ /* 0x040fe40000410000 */
[----:B------:R-:W-:-:S02]  /*3f30*/  FFMA.FTZ R43, R6, R11, -R43 ;  /* 0x0000000b062b7223 */ /* 0x000fc4000001082b */
[----:B------:R-:W-:Y:S01]  /*3f40*/  FFMA.FTZ R40, R40, R11, R41 ;  /* 0x0000000b28287223 */ /* 0x000fe20000010029 */
[----:B------:R-:W-:-:S04]  /*3f50*/  F2FP.F16.F32.PACK_AB R4, R15, R46 ;  /* 0x0000002e0f04723e */ /* 0x000fc800000000ff */
[----:B------:R-:W-:-:S07]  /*3f60*/  F2FP.F16.F32.PACK_AB R6, R40, R43 ;  /* 0x0000002b2806723e */ /* 0x000fce00000000ff */
.L_x_5218:
[----:B------:R-:W-:Y:S05]  /*3f70*/  BSYNC B2 ;  /* 0x0000000000027941 */ /* 0x000fea0003800000 */
.L_x_5217:
[----:B0-----:R0:W-:Y:S02]  /*3f80*/  ST.E.128 desc[UR42][R12.64], R4 ;  /* 0x000000040c007985 */ /* 0x0011e4000c101d2a */
.L_x_5212:
[----:B------:R-:W-:Y:S05]  /*3f90*/  BSYNC B1 ;  /* 0x0000000000017941 */ /* 0x000fea0003800000 */
.L_x_5211:
[----:B------:R-:W-:-:S03]  /*3fa0*/  UMOV UR4, 0xffffffff ;  /* 0xffffffff00047882 */ /* 0x000fc60000000000 */
[----:B------:R-:W-:Y:S05]  /*3fb0*/  BRA.DIV UR4, `(.L_x_5219) ;  /* 0x000001b204947947 */ /* 0x000fea000b800000 */
[----:B-1----:R-:W1:Y:S04]  /*3fc0*/  SHFL.IDX PT, R97, R97, 0x1, 0x1c1f ;  /* 0x003c1f0061617f89 */ /* 0x002e6800000e0000 */
[----:B---3--:R3:W0:Y:S02]  /*3fd0*/  SHFL.IDX PT, R14, R95, 0x1, 0x1c1f ;  /* 0x003c1f005f0e7f89 */ /* 0x00862400000e0000 */
.L_x_5494:
        /* <DEDUP_REMOVED lines=13> */
[--C-:B------:R-:W-:Y:S01]  /*40b0*/  SHF.R.U32.HI R40, RZ, 0x10, R39.reuse ;  /* 0x00000010ff287819 */ /* 0x100fe20000011627 */
[----:B------:R-:W-:Y:S01]  /*40c0*/  HADD2.F32 R6, -RZ, R5.H1_H1 ;  /* 0x30000005ff067230 */ /* 0x000fe20000004100 */
[----:B------:R-:W-:Y:S01]  /*40d0*/  SHF.R.U64 R37, R38, 0x10, R39 ;  /* 0x0000001026257819 */ /* 0x000fe20000001227 */
        /* <DEDUP_REMOVED lines=11> */
[----:B------:R-:W-:-:S02]  /*4190*/  HADD2.F32 R7, -RZ, R102.H0_H0 ;  /* 0x20000066ff077230 */ /* 0x000fc40000004100 */
[----:B------:R-:W-:Y:S01]  /*41a0*/  FFMA.FTZ R41, R15, R38, R40 ;  /* 0x000000260f297223 */ /* 0x000fe20000010028 */
[-C--:B------:R-:W-:Y:S01]  /*41b0*/  FFMA.FTZ R42, R5, R36.reuse, -R42 ;  /* 0x00000024052a7223 */ /* 0x080fe2000001082a */
[----:B------:R-:W-:Y:S01]  /*41c0*/  FFMA.FTZ R39, R6, R36, R37 ;  /* 0x0000002406277223 */ /* 0x000fe20000010025 */
[--C-:B------:R-:W-:Y:S02]  /*41d0*/  HADD2.F32 R15, -RZ, R103.reuse.H0_H0 ;  /* 0x20000067ff0f7230 */ /* 0x100fe40000004100 */
[----:B------:R-:W-:Y:S02]  /*41e0*/  HADD2.F32 R103, -RZ, R103.H1_H1 ;  /* 0x30000067ff677230 */ /* 0x000fe40000004100 */
[--C-:B------:R-:W-:Y:S02]  /*41f0*/  HADD2.F32 R5, -RZ, R4.reuse.H1_H1 ;  /* 0x30000004ff057230 */ /* 0x100fe40000004100 */
[----:B------:R-:W-:Y:S02]  /*4200*/  HADD2.F32 R6, -RZ, R11.H1_H1 ;  /* 0x3000000bff067230 */ /* 0x000fe40000004100 */
[----:B------:R-:W-:-:S02]  /*4210*/  HADD2.F32 R4, -RZ, R4.H0_H0 ;  /* 0x20000004ff047230 */ /* 0x000fc40000004100 */
[----:B------:R-:W-:Y:S01]  /*4220*/  FMUL.FTZ R37, R5, R15 ;  /* 0x0000000f05257220 */ /* 0x000fe20000410000 */
[----:B------:R-:W-:Y:S02]  /*4230*/  HADD2.F32 R11, -RZ, R11.H0_H0 ;  /* 0x2000000bff0b7230 */ /* 0x000fe40000004100 */
[----:B------:R-:W-:Y:S01]  /*4240*/  FMUL.FTZ R38, R6, R103 ;  /* 0x0000006706267220 */ /* 0x000fe20000410000 */
[----:B------:R-:W-:Y:S02]  /*4250*/  HADD2.F32 R102, -RZ, R102.H1_H1 ;  /* 0x30000066ff667230 */ /* 0x000fe40000004100 */
[C---:B------:R-:W-:Y:S01]  /*4260*/  FMUL.FTZ R36, R4.reuse, R15 ;  /* 0x0000000f04247220 */ /* 0x040fe20000410000 */
[----:B------:R-:W-:Y:S01]  /*4270*/  FFMA.FTZ R37, R4, R7, -R37 ;  /* 0x0000000704257223 */ /* 0x000fe20000010825 */
[----:B------:R-:W-:Y:S02]  /*4280*/  FMUL.FTZ R103, R11, R103 ;  /* 0x000000670b677220 */ /* 0x000fe40000410000 */
[----:B------:R-:W-:Y:S01]  /*4290*/  FFMA.FTZ R36, R5, R7, R36 ;  /* 0x0000000705247223 */ /* 0x000fe20000010024 */
[-C--:B------:R-:W-:Y:S01]  /*42a0*/  FFMA.FTZ R38, R11, R102.reuse, -R38 ;  /* 0x000000660b267223 */ /* 0x080fe20000010826 */
[----:B------:R-:W-:Y:S01]  /*42b0*/  FFMA.FTZ R103, R6, R102, R103 ;  /* 0x0000006606677223 */ /* 0x000fe20000010067 */
[----:B------:R-:W-:-:S02]  /*42c0*/  F2FP.F16.F32.PACK_AB R5, R39, R42 ;  /* 0x0000002a2705723e */ /* 0x000fc400000000ff */
[----:B------:R-:W-:Y:S02]  /*42d0*/  F2FP.F16.F32.PACK_AB R7, R41, R44 ;  /* 0x0000002c2907723e */ /* 0x000fe400000000ff */
[----:B------:R-:W-:Y:S02]  /*42e0*/  F2FP.F16.F32.PACK_AB R4, R36, R37 ;  /* 0x000000252404723e */ /* 0x000fe400000000ff */
[----:B------:R-:W-:-:S07]  /*42f0*/  F2FP.F16.F32.PACK_AB R6, R103, R38 ;  /* 0x000000266706723e */ /* 0x000fce00000000ff */
.L_x_5224:
[----:B------:R-:W-:Y:S05]  /*4300*/  BSYNC B2 ;  /* 0x0000000000027941 */ /* 0x000fea0003800000 */
.L_x_5223:
[----:B----4-:R0:W-:Y:S02]  /*4310*/  ST.E.128 desc[UR42][R12.64], R4 ;  /* 0x000000040c007985 */ /* 0x0101e4000c101d2a */
.L_x_5222:
[----:B------:R-:W-:Y:S05]  /*4320*/  BSYNC B1 ;  /* 0x0000000000017941 */ /* 0x000fea0003800000 */
.L_x_5221:
        /* <DEDUP_REMOVED lines=49> */
.L_x_5226:
[----:B------:R-:W-:Y:S05]  /*4640*/  BSYNC B1 ;  /* 0x0000000000017941 */ /* 0x000fea0003800000 */
.L_x_5225:
[----:B----4-:R0:W-:Y:S01]  /*4650*/  ST.E.128 desc[UR42][R12.64], R4 ;  /* 0x000000040c007985 */ /* 0x0101e2000c101d2a */
[----:B------:R-:W-:Y:S05]  /*4660*/  BRA `(.L_x_5220) ;  /* 0x0000001800247947 */ /* 0x000fea0003800000 */
.L_x_5202:
[----:B------:R-:W-:-:S04]  /*4670*/  IADD3 R12, R202, 0x40, RZ ;  /* 0x00000040ca0c7810 */ /* 0x000fc80007ffe0ff */
        /* <DEDUP_REMOVED lines=39> */
[----:B---3--:R-:W-:Y:S02]  /*48f0*/  IMAD.MOV.U32 R11, RZ, RZ, R6 ;  /* 0x000000ffff0b7224 */ /* 0x008fe400078e0006 */
[----:B------:R-:W-:Y:S02]  /*4900*/  IMAD.MOV.U32 R44, RZ, RZ, R7 ;  /* 0x000000ffff2c7224 */ /* 0x000fe400078e0007 */
[----:B------:R-:W-:Y:S01]  /*4910*/  IMAD.MOV.U32 R45, RZ, RZ, R4 ;  /* 0x000000ffff2d7224 */ /* 0x000fe200078e0004 */
[----:B------:R-:W-:Y:S01]  /*4920*/  PRMT R114, R11, 0x7610, R114 ;  /* 0x000076100b727816 */ /* 0x000fe20000000072 */
[----:B------:R-:W-:-:S03]  /*4930*/  IMAD.MOV.U32 R46, RZ, RZ, R5 ;  /* 0x000000ffff2e7224 */ /* 0x000fc600078e0005 */
[----:B------:R-:W-:Y:S02]  /*4940*/  PRMT R110, R44, 0x5410, R45 ;  /* 0x000054102c6e7816 */ /* 0x000fe4000000002d */
[----:B------:R-:W-:Y:S01]  /*4950*/  PRMT R101, R46, 0x7610, R101 ;  /* 0x000076102e657816 */ /* 0x000fe20000000065 */
[----:B----4-:R-:W-:Y:S01]  /*4960*/  IMAD.MOV.U32 R12, RZ, RZ, R35 ;  /* 0x000000ffff0c7224 */ /* 0x010fe200078e0023 */
[----:B------:R-:W-:Y:S01]  /*4970*/  MOV R11, R34 ;  /* 0x00000022000b7202 */ /* 0x000fe20000000f00 */
[----:B------:R-:W-:Y:S02]  /*4980*/  IMAD.MOV.U32 R13, RZ, RZ, R32 ;  /* 0x000000ffff0d7224 */ /* 0x000fe400078e0020 */
[----:B------:R-:W-:Y:S01]  /*4990*/  IMAD.MOV.U32 R14, RZ, RZ, R33 ;  /* 0x000000ffff0e7224 */ /* 0x000fe200078e0021 */
[----:B------:R-:W-:Y:S02]  /*49a0*/  PRMT R114, R114, 0x5410, R11 ;  /* 0x0000541072727816 */ /* 0x000fe4000000000b */
[----:B------:R-:W-:-:S02]  /*49b0*/  PRMT R112, R12, 0x5410, R13 ;  /* 0x000054100c707816 */ /* 0x000fc4000000000d */
[----:B------:R-:W-:Y:S01]  /*49c0*/  PRMT R113, R14, 0x7610, R113 ;  /* 0x000076100e717816 */ /* 0x000fe20000000071 */
[----:B--2---:R-:W-:Y:S01]  /*49d0*/  IMAD.MOV.U32 R11, RZ, RZ, R38 ;  /* 0x000000ffff0b7224 */ /* 0x004fe200078e0026 */
[----:B------:R-:W-:Y:S01]  /*49e0*/  MOV R14, R37 ;  /* 0x00000025000e7202 */ /* 0x000fe20000000f00 */
[----:B------:R-:W-:Y:S02]  /*49f0*/  IMAD.MOV.U32 R12, RZ, RZ, R39 ;  /* 0x000000ffff0c7224 */ /* 0x000fe400078e0027 */
        /* <DEDUP_REMOVED lines=11> */
[----:B------:R-:W-:Y:S02]  /*4ab0*/  PRMT R105, R105, 0x5410, R13 ;  /* 0x0000541069697816 */ /* 0x000fe4000000000d */
[----:B------:R-:W-:Y:S01]  /*4ac0*/  PRMT R109, R109, 0x5410, R14 ;  /* 0x000054106d6d7816 */ /* 0x000fe2000000000e */
[----:B------:R-:W-:Y:S06]  /*4ad0*/  @!P3 BRA `(.L_x_5227) ;  /* 0x000000000004b947 */ /* 0x000fec0003800000 */
[----:B------:R-:W-:Y:S01]  /*4ae0*/  BPT.TRAP 0x1 ;  /* 0x000000040000795c */ /* 0x000fe20000300000 */
.L_x_5227:
[----:B------:R-:W-:Y:S01]  /*4af0*/  IMAD R87, R18, 0x8, R19 ;  /* 0x0000000812577824 */ /* 0x000fe200078e0213 */
[----:B------:R-:W-:Y:S01]  /*4b00*/  SHF.L.U32 R93, R206, 0x1f, RZ ;  /* 0x0000001fce5d7819 */ /* 0x000fe200000006ff */
[----:B------:R-:W0:Y:S01]  /*4b10*/  LDC R94, c[0x0][0x2f4] ;  /* 0x0000bd00ff5e7b82 */ /* 0x000e220000000800 */
[----:B------:R-:W-:Y:S02]  /*4b20*/  BSSY B1, `(.L_x_5228) ;  /* 0x0000003000017945 */ /* 0x000fe40003800000 */
[----:B------:R-:W1:Y:S02]  /*4b30*/  SYNCS.PHASECHK.TRANS64.TRYWAIT P4, [R87+URZ+0x22890], R93 ;  /* 0x0228905d570075a7 */ /* 0x000e64000808017f */
[----:B-1----:R-:W-:Y:S05]  /*4b40*/  @!P4 BRA `(.L_x_5229) ;  /* 0x000001a400f8c947 */ /* 0x002fea0003800000 */
.L_x_5495:
[----:B------:R-:W-:Y:S05]  /*4b50*/  BSYNC B1 ;  /* 0x0000000000017941 */ /* 0x000fea0003800000 */
.L_x_5228:
[----:B------:R-:W-:Y:S01]  /*4b60*/  UMOV UR4, 0xffffffff ;  /* 0xffffffff00047882 */ /* 0x000fe20000000000 */
[----:B0-----:R-:W-:Y:S02]  /*4b70*/  IMAD.IADD R100, R94, 0x1, -R61 ;  /* 0x000000015e647824 */ /* 0x001fe400078e0a3d */
[----:B------:R-:W-:Y:S05]  /*4b80*/  BRA.DIV UR4, `(.L_x_5230) ;  /* 0x000001a604fc7947 */ /* 0x000fea000b800000 */
[----:B------:R0:W2:Y:S04]  /*4b90*/  SHFL.IDX PT, R99, R97, RZ, 0x1c1f ;  /* 0x001c1fff61637589 */ /* 0x0000a800000e0000 */
[----:B------:R0:W3:Y:S02]  /*4ba0*/  SHFL.IDX PT, R98, R95, RZ, 0x1c1f ;  /* 0x001c1fff5f627589 */ /* 0x0000e400000e0000 */
.L_x_5499:
        /* <DEDUP_REMOVED lines=9> */
[----:B------:R-:W-:-:S03]  /*4c40*/  IMAD R12, R18, 0x1800, R85 ;  /* 0x00001800120c7824 */ /* 0x000fc600078e0255 */
[----:B------:R-:W-:Y:S01]  /*4c50*/  SHF.L.U32 R11, R11, 0x3, RZ ;  /* 0x000000030b0b7819 */ /* 0x000fe200000006ff */
        /* <DEDUP_REMOVED lines=20> */
[-C--:B------:R-:W-:Y:S01]  /*4da0*/  FFMA.FTZ R102, R102, R101.reuse, -R111 ;  /* 0x0000006566667223 */ /* 0x080fe2000001086f */
[----:B------:R-:W-:Y:S01]  /*4db0*/  SHF.R.U64 R4, R4, 0x10, R5 ;  /* 0x0000001004047819 */ /* 0x000fe20000001205 */
[----:B------:R-:W-:Y:S01]  /*4dc0*/  FFMA.FTZ R96, R96, R101, R113 ;  /* 0x0000006560607223 */ /* 0x000fe20000010071 */
[----:B------:R-:W-:Y:S01]  /*4dd0*/  HADD2.F32 R101, -RZ, R45.H1_H1 ;  /* 0x3000002dff657230 */ /* 0x000fe20000004100 */
[----:B------:R-:W-:Y:S01]  /*4de0*/  SHF.R.U64 R34, R34, 0x10, R35 ;  /* 0x0000001022227819 */ /* 0x000fe20000001223 */
[----:B------:R-:W-:Y:S02]  /*4df0*/  HADD2.F32 R45, -RZ, R13.H1_H1 ;  /* 0x3000000dff2d7230 */ /* 0x000fe40000004100 */
[----:B------:R-:W-:Y:S02]  /*4e00*/  HADD2.F32 R5, -RZ, R32.H0_H0 ;  /* 0x20000020ff057230 */ /* 0x000fe40000004100 */
[-C--:B------:R-:W-:Y:S01]  /*4e10*/  FMUL.FTZ R108, R101, R104.reuse ;  /* 0x00000068656c7220 */ /* 0x080fe20000410000 */
[----:B------:R-:W-:-:S03]  /*4e20*/  FMUL.FTZ R104, R45, R104 ;  /* 0x000000682d687220 */ /* 0x000fc60000410000 */
[-C--:B------:R-:W-:Y:S01]  /*4e30*/  FFMA.FTZ R45, R45, R106.reuse, -R108 ;  /* 0x0000006a2d2d7223 */ /* 0x080fe2000001086c */
[----:B------:R-:W-:Y:S02]  /*4e40*/  HADD2.F32 R108, -RZ, R112.H0_H0 ;  /* 0x20000070ff6c7230 */ /* 0x000fe40000004100 */
[----:B------:R-:W-:Y:S01]  /*4e50*/  FFMA.FTZ R13, R101, R106, R104 ;  /* 0x0000006a650d7223 */ /* 0x000fe20000010068 */
[----:B------:R-:W-:Y:S02]  /*4e60*/  IMAD.MOV.U32 R101, RZ, RZ, R47 ;  /* 0x000000ffff657224 */ /* 0x000fe400078e002f */
[----:B------:R-:W-:Y:S01]  /*4e70*/  IMAD.MOV.U32 R47, RZ, RZ, R15 ;  /* 0x000000ffff2f7224 */ /* 0x000fe200078e000f */
[----:B------:R-:W-:Y:S01]  /*4e80*/  F2FP.F16.F32.PACK_AB R45, R45, R102 ;  /* 0x000000662d2d723e */ /* 0x000fe200000000ff */
[----:B------:R-:W-:Y:S01]  /*4e90*/  HADD2.F32 R104, -RZ, R110.H0_H0 ;  /* 0x2000006eff687230 */ /* 0x000fe20000004100 */
[----:B------:R-:W-:Y:S01]  /*4ea0*/  F2FP.F16.F32.PACK_AB R96, R13, R96 ;  /* 0x000000600d60723e */ /* 0x000fe200000000ff */
[----:B------:R-:W-:Y:S01]  /*4eb0*/  HADD2.F32 R33, -RZ, R101.H0_H0 ;  /* 0x20000065ff217230 */ /* 0x000fe20000004100 */
[----:B------:R-:W-:Y:S01]  /*4ec0*/  MOV R13, R45 ;  /* 0x0000002d000d7202 */ /* 0x000fe20000000f00 */
[----:B------:R-:W-:-:S02]  /*4ed0*/  HADD2.F32 R15, -RZ, R47.H0_H0 ;  /* 0x2000002fff0f7230 */ /* 0x000fc40000004100 */
[----:B------:R-:W-:Y:S02]  /*4ee0*/  HADD2.F32 R112, -RZ, R112.H1_H1 ;  /* 0x30000070ff707230 */ /* 0x000fe40000004100 */
[-C--:B------:R-:W-:Y:S01]  /*4ef0*/  FMUL.FTZ R106, R33, R108.reuse ;  /* 0x0000006c216a7220 */ /* 0x080fe20000410000 */
[----:B------:R-:W-:Y:S02]  /*4f00*/  IMAD.MOV.U32 R45, RZ, RZ, R96 ;  /* 0x000000ffff2d7224 */ /* 0x000fe400078e0060 */
[C---:B------:R-:W-:Y:S01]  /*4f10*/  FMUL.FTZ R108, R15.reuse, R108 ;  /* 0x0000006c0f6c7220 */ /* 0x040fe20000410000 */
[-C--:B------:R-:W-:Y:S01]  /*4f20*/  FFMA.FTZ R15, R15, R104.reuse, -R106 ;  /* 0x000000680f0f7223 */ /* 0x080fe2000001086a */
[----:B------:R-:W-:Y:S02]  /*4f30*/  HADD2.F32 R106, -RZ, R101.H1_H1 ;  /* 0x30000065ff6a7230 */ /* 0x000fe40000004100 */
[----:B------:R-:W-:Y:S01]  /*4f40*/  FFMA.FTZ R33, R33, R104, R108 ;  /* 0x0000006821217223 */ /* 0x000fe2000001006c */
[----:B------:R-:W-:Y:S01]  /*4f50*/  SHF.R.U32.HI R104, RZ, 0x10, R35 ;  /* 0x00000010ff687819 */ /* 0x000fe20000011623 */
[----:B------:R-:W-:Y:S01]  /*4f60*/  HADD2.F32 R35, -RZ, R114.H0_H0 ;  /* 0x20000072ff237230 */ /* 0x000fe20000004100 */
[----:B------:R-:W-:-:S02]  /*4f70*/  SHF.R.U32.HI R108, RZ, 0x10, R7 ;  /* 0x00000010ff6c7819 */ /* 0x000fc40000011607 */
[----:B------:R-:W-:Y:S01]  /*4f80*/  SHF.R.U64 R7, R6, 0x10, R7 ;  /* 0x0000001006077819 */ /* 0x000fe20000001207 */
[----:B------:R-:W-:Y:S02]  /*4f90*/  HADD2.F32 R101, -RZ, R104.H0_H0 ;  /* 0x20000068ff657230 */ /* 0x000fe40000004100 */
[----:B------:R-:W-:Y:S02]  /*4fa0*/  HADD2.F32 R104, -RZ, R47.H1_H1 ;  /* 0x3000002fff687230 */ /* 0x000fe40000004100 */
[----:B------:R-:W-:Y:S02]  /*4fb0*/  HADD2.F32 R47, -RZ, R108.H0_H0 ;  /* 0x2000006cff2f7230 */ /* 0x000fe40000004100 */
[-C--:B------:R-:W-:Y:S01]  /*4fc0*/  FMUL.FTZ R111, R106, R101.reuse ;  /* 0x000000656a6f7220 */ /* 0x080fe20000410000 */
[----:B------:R-:W-:Y:S02]  /*4fd0*/  HADD2.F32 R108, -RZ, R110.H1_H1 ;  /* 0x3000006eff6c7230 */ /* 0x000fe40000004100 */
[----:B------:R-:W-:Y:S01]  /*4fe0*/  FMUL.FTZ R101, R104, R101 ;  /* 0x0000006568657220 */ /* 0x000fe20000410000 */
[----:B------:R-:W-:-:S02]  /*4ff0*/  HADD2.F32 R7, -RZ, R7.H0_H0 ;  /* 0x20000007ff077230 */ /* 0x000fc40000004100 */
[-C--:B------:R-:W-:Y:S01]  /*5000*/  FFMA.FTZ R104, R104, R47.reuse, -R111 ;  /* 0x0000002f68687223 */ /* 0x080fe2000001086f */
[----:B------:R-:W-:Y:S01]  /*5010*/  FFMA.FTZ R106, R106, R47, R101 ;  /* 0x0000002f6a6a7223 */ /* 0x000fe20000010065 */
[----:B------:R-:W-:Y:S02]  /*5020*/  HADD2.F32 R47, -RZ, R44.H0_H0 ;  /* 0x2000002cff2f7230 */ /* 0x000fe40000004100 */
[----:B------:R-:W-:Y:S01]  /*5030*/  HADD2.F32 R101, -RZ, R12.H0_H0 ;  /* 0x2000000cff657230 */ /* 0x000fe20000004100 */
[----:B------:R-:W-:Y:S01]  /*5040*/  F2FP.F16.F32.PACK_AB R15, R104, R15 ;  /* 0x0000000f680f723e */ /* 0x000fe200000000ff */
[----:B------:R-:W-:Y:S02]  /*5050*/  HADD2.F32 R44, -RZ, R44.H1_H1 ;  /* 0x3000002cff2c7230 */ /* 0x000fe40000004100 */
[-C--:B------:R-:W-:Y:S01]  /*5060*/  FMUL.FTZ R110, R47, R112.reuse ;  /* 0x000000702f6e7220 */ /* 0x080fe20000410000 */
[----:B------:R-:W-:Y:S02]  /*5070*/  HADD2.F32 R12, -RZ, R12.H1_H1 ;  /* 0x3000000cff0c7230 */ /* 0x000fe40000004100 */
[C---:B------:R-:W-:Y:S01]  /*5080*/  FMUL.FTZ R112, R101.reuse, R112 ;  /* 0x0000007065707220 */ /* 0x040fe20000410000 */
[----:B------:R-:W-:Y:S01]  /*5090*/  F2FP.F16.F32.PACK_AB R33, R106, R33 ;  /* 0x000000216a21723e */ /* 0x000fe200000000ff */
[-C--:B------:R-:W-:Y:S01]  /*50a0*/  FFMA.FTZ R110, R101, R108.reuse, -R110 ;  /* 0x0000006c656e7223 */ /* 0x080fe2000001086e */
[----:B------:R-:W-:Y:S01]  /*50b0*/  FMUL.FTZ R101, R44, R5 ;  /* 0x000000052c657220 */ /* 0x000fe20000410000 */
[----:B------:R-:W-:Y:S01]  /*50c0*/  FFMA.FTZ R112, R47, R108, R112 ;  /* 0x0000006c2f707223 */ /* 0x000fe20000010070 */
[----:B------:R-:W-:-:S02]  /*50d0*/  HADD2.F32 R47, -RZ, R4.H0_H0 ;  /* 0x20000004ff2f7230 */ /* 0x000fc40000004100 */
[C---:B------:R-:W-:Y:S01]  /*50e0*/  FMUL.FTZ R111, R12.reuse, R5 ;  /* 0x000000050c6f7220 */ /* 0x040fe20000410000 */
[--C-:B------:R-:W-:Y:S02]  /*50f0*/  HADD2.F32 R4, -RZ, R14.reuse.H0_H0 ;  /* 0x2000000eff047230 */ /* 0x100fe40000004100 */
[----:B------:R-:W-:Y:S02]  /*5100*/  HADD2.F32 R14, -RZ, R14.H1_H1 ;  /* 0x3000000eff0e7230 */ /* 0x000fe40000004100 */
[-C--:B------:R-:W-:Y:S01]  /*5110*/  FFMA.FTZ R5, R12, R47.reuse, -R101 ;  /* 0x0000002f0c057223 */ /* 0x080fe20000010865 */
[----:B------:R-:W-:Y:S02]  /*5120*/  HADD2.F32 R101, -RZ, R114.H1_H1 ;  /* 0x30000072ff657230 */ /* 0x000fe40000004100 */
[----:B------:R-:W-:Y:S01]  /*5130*/  FFMA.FTZ R47, R44, R47, R111 ;  /* 0x0000002f2c2f7223 */ /* 0x000fe2000001006f */
[--C-:B------:R-:W-:Y:S02]  /*5140*/  HADD2.F32 R12, -RZ, R46.reuse.H0_H0 ;  /* 0x2000002eff0c7230 */ /* 0x100fe40000004100 */
[----:B------:R-:W-:Y:S01]  /*5150*/  HADD2.F32 R46, -RZ, R46.H1_H1 ;  /* 0x3000002eff2e7230 */ /* 0x000fe20000004100 */
[----:B------:R-:W-:-:S02]  /*5160*/  F2FP.F16.F32.PACK_AB R44, R5, R110 ;  /* 0x0000006e052c723e */ /* 0x000fc400000000ff */
[-C--:B------:R-:W-:Y:S01]  /*5170*/  FMUL.FTZ R111, R12, R101.reuse ;  /* 0x000000650c6f7220 */ /* 0x080fe20000410000 */
[C---:B------:R-:W-:Y:S01]  /*5180*/  FMUL.FTZ R101, R4.reuse, R101 ;  /* 0x0000006504657220 */ /* 0x040fe20000410000 */
[----:B------:R-:W-:Y:S02]  /*5190*/  F2FP.F16.F32.PACK_AB R47, R47, R112 ;  /* 0x000000702f2f723e */ /* 0x000fe400000000ff */
[-C--:B------:R-:W-:Y:S01]  /*51a0*/  FFMA.FTZ R4, R4, R35.reuse, -R111 ;  /* 0x0000002304047223 */ /* 0x080fe2000001086f */
[----:B------:R-:W-:Y:S01]  /*51b0*/  FFMA.FTZ R12, R12, R35, R101 ;  /* 0x000000230c0c7223 */ /* 0x000fe20000010065 */
[----:B------:R-:W-:-:S05]  /*51c0*/  HADD2.F32 R35, -RZ, R34.H0_H0 ;  /* 0x20000022ff237230 */ /* 0x000fca0000004100 */
[-C--:B------:R-:W-:Y:S01]  /*51d0*/  FMUL.FTZ R101, R46, R35.reuse ;  /* 0x000000232e657220 */ /* 0x080fe20000410000 */
[----:B------:R-:W-:-:S03]  /*51e0*/  FMUL.FTZ R35, R14, R35 ;  /* 0x000000230e237220 */ /* 0x000fc60000410000 */
[-C--:B------:R-:W-:Y:S01]  /*51f0*/  FFMA.FTZ R101, R14, R7.reuse, -R101 ;  /* 0x000000070e657223 */ /* 0x080fe20000010865 */
[----:B------:R-:W-:-:S04]  /*5200*/  FFMA.FTZ R35, R46, R7, R35 ;  /* 0x000000072e237223 */ /* 0x000fc80000010023 */
[----:B------:R-:W-:Y:S02]  /*5210*/  F2FP.F16.F32.PACK_AB R14, R101, R4 ;  /* 0x00000004650e723e */ /* 0x000fe400000000ff */
[----:B------:R-:W-:Y:S01]  /*5220*/  F2FP.F16.F32.PACK_AB R46, R35, R12 ;  /* 0x0000000c232e723e */ /* 0x000fe200000000ff */
[----:B------:R-:W-:Y:S02]  /*5230*/  IMAD.MOV.U32 R12, RZ, RZ, R44 ;  /* 0x000000ffff0c7224 */ /* 0x000fe400078e002c */
[----:B------:R-:W-:Y:S02]  /*5240*/  IMAD.MOV.U32 R44, RZ, RZ, R47 ;  /* 0x000000ffff2c7224 */ /* 0x000fe400078e002f */
[----:B------:R-:W-:-:S07]  /*5250*/  IMAD.MOV.U32 R47, RZ, RZ, R33 ;  /* 0x000000ffff2f7224 */ /* 0x000fce00078e0021 */
.L_x_5234:
[----:B------:R-:W-:Y:S05]  /*5260*/  BSYNC B2 ;  /* 0x0000000000027941 */ /* 0x000fea0003800000 */
.L_x_5233:
        /* <DEDUP_REMOVED lines=8> */
.L_x_5232:
[----:B------:R-:W-:Y:S05]  /*52f0*/  BSYNC B1 ;  /* 0x0000000000017941 */ /* 0x000fea0003800000 */
.L_x_5231:
[----:B------:R-:W-:-:S03]  /*5300*/  UMOV UR4, 0xffffffff ;  /* 0xffffffff00047882 */ /* 0x000fc60000000000 */
[----:B------:R-:W-:Y:S05]  /*5310*/  BRA.DIV UR4, `(.L_x_5235) ;  /* 0x000001a204647947 */ /* 0x000fea000b800000 */
[----:B0-----:R-:W0:Y:S04]  /*5320*/  SHFL.IDX PT, R97, R97, 0x1, 0x1c1f ;  /* 0x003c1f0061617f89 */ /* 0x001e2800000e0000 */
[----:B------:R0:W0:Y:S02]  /*5330*/  SHFL.IDX PT, R96, R95, 0x1, 0x1c1f ;  /* 0x003c1f005f607f89 */ /* 0x00002400000e0000 */
.L_x_5503:
[----:B----4-:R-:W-:-:S05]  /*5340*/  VIADD R4, R202, 0x40 ;  /* 0x00000040ca047836 */ /* 0x010fca0000000000 */
[----:B------:R-:W-:-:S13]  /*5350*/  ISETP.GE.OR P4, PT, R4, R92, P1 ;  /* 0x0000005c0400720c */ /* 0x000fda0000f86670 */
[----:B------:R-:W-:Y:S05]  /*5360*/  @P4 BRA `(.L_x_5220) ;  /* 0x0000000800e44947 */ /* 0x000fea0003800000 */
[----:B------:R-:W4:Y:S01]  /*5370*/  LDL R6, [R1+0x3c] ;  /* 0x00003c0001067983 */ /* 0x000f220000100800 */
[----:B------:R-:W-:Y:S01]  /*5380*/  SEL R100, R61, R100, !P0 ;  /* 0x000000643d647207 */ /* 0x000fe20004000000 */
[C---:B------:R-:W-:Y:S01]  /*5390*/  VIADD R4, R202.reuse, 0x40 ;  /* 0x00000040ca047836 */ /* 0x040fe20000000000 */
[----:B------:R-:W-:Y:S01]  /*53a0*/  IADD3 R7, R202, 0x40, RZ ;  /* 0x00000040ca077810 */ /* 0x000fe20007ffe0ff */
[----:B------:R-:W-:Y:S01]  /*53b0*/  BSSY B1, `(.L_x_5236) ;  /* 0x0000069000017945 */ /* 0x000fe20003800000 */
[----:B------:R-:W-:Y:S01]  /*53c0*/  SHF.R.S32.HI R5, RZ, 0x1f, R100 ;  /* 0x0000001fff057819 */ /* 0x000fe20000011464 */
[----:B------:R-:W-:Y:S01]  /*53d0*/  IMAD.SHL.U32 R4, R4, 0x40, RZ ;  /* 0x0000004004047824 */ /* 0x000fe200078e00ff */
[----:B0-----:R-:W-:Y:S01]  /*53e0*/  LEA R32, P4, R70, R96, 0x1 ;  /* 0x0000006046207211 */ /* 0x001fe200078808ff */
[----:B------:R-:W-:Y:S01]  /*53f0*/  IMAD.SHL.U32 R7, R7, 0x40, RZ ;  /* 0x0000004007077824 */ /* 0x000fe200078e00ff */
[----:B------:R-:W-:Y:S02]  /*5400*/  LEA.HI R100, R5, R100, RZ, 0x4 ;  /* 0x0000006405647211 */ /* 0x000fe400078f20ff */
[----:B------:R-:W-:-:S02]  /*5410*/  LOP3.LUT R4, R4, 0x1c0, RZ, 0xc0, !PT ;  /* 0x000001c004047812 */ /* 0x000fc400078ec0ff */
[----:B------:R-:W-:Y:S02]  /*5420*/  LEA.HI.SX32 R11, R100, R69, 0x1c ;  /* 0x00000045640b7211 */ /* 0x000fe400078fe2ff */
[----:B------:R-:W-:Y:S02]  /*5430*/  LOP3.LUT R7, R7, 0x1c0, RZ, 0xc0, !PT ;  /* 0x000001c007077812 */ /* 0x000fe400078ec0ff */
[----:B------:R-:W-:Y:S01]  /*5440*/  LEA.HI.X R33, R70, R97, R72, 0x1, P4 ;  /* 0x0000006146217211 */ /* 0x000fe200020f0c48 */
[----:B------:R-:W-:Y:S01]  /*5450*/  IMAD.SHL.U32 R11, R11, 0x8, RZ ;  /* 0x000000080b0b7824 */ /* 0x000fe200078e00ff */
[----:B------:R-:W-:-:S04]  /*5460*/  SHF.R.U32.HI R7, RZ, 0x3, R7 ;  /* 0x00000003ff077819 */ /* 0x000fc80000011607 */
[----:B------:R-:W-:-:S04]  /*5470*/  LOP3.LUT R4, R4, 0x38, R11, 0xf8, !PT ;  /* 0x0000003804047812 */ /* 0x000fc800078ef80b */
[----:B------:R-:W-:-:S05]  /*5480*/  LOP3.LUT R4, R4, R7, RZ, 0x3c, !PT ;  /* 0x0000000704047212 */ /* 0x000fca00078e3cff */
[----:B----4-:R-:W-:Y:S02]  /*5490*/  IMAD.IADD R5, R6, 0x1, R4 ;  /* 0x0000000106057824 */ /* 0x010fe400078e0204 */
[C---:B------:R-:W-:Y:S02]  /*54a0*/  IMAD R4, R18.reuse, 0x1800, R74 ;  /* 0x0000180012047824 */ /* 0x040fe400078e024a */
[----:B------:R-:W-:Y:S02]  /*54b0*/  IMAD R6, R18, 0x1800, R5 ;  /* 0x0000180012067824 */ /* 0x000fe400078e0205 */
[----:B------:R-:W-:-:S03]  /*54c0*/  IMAD R4, R4, 0x2, R19 ;  /* 0x0000000204047824 */ /* 0x000fc600078e0213 */
[----:B------:R-:W-:-:S03]  /*54d0*/  LEA R12, R6, R19, 0x1 ;  /* 0x00000013060c7211 */ /* 0x000fc600078e08ff */
[----:B------:R-:W0:Y:S04]  /*54e0*/  LDS.128 R4, [R4+0x1c400] ;  /* 0x01c4000004047984 */ /* 0x000e280000000c00 */
[----:B------:R-:W4:Y:S01]  /*54f0*/  LDS.128 R12, [R12+0x1c400] ;  /* 0x01c400000c0c7984 */ /* 0x000f220000000c00 */
[----:B------:R-:W-:Y:S05]  /*5500*/  @P2 BRA `(.L_x_5237) ;  /* 0x00000004004c2947 */ /* 0x000fea0003800000 */
[----:B------:R-:W-:Y:S01]  /*5510*/  SHF.R.U64 R34, R36, 0x10, R37 ;  /* 0x0000001024227819 */ /* 0x000fe20000001225 */
[--C-:B---3--:R-:W-:Y:S01]  /*5520*/  HADD2.F32 R98, -RZ, R109.reuse.H1_H1 ;  /* 0x3000006dff627230 */ /* 0x108fe20000004100 */
[--C-:B------:R-:W-:Y:S01]  /*5530*/  SHF.R.U64 R36, R38, 0x10, R39.reuse ;  /* 0x0000001026247819 */ /* 0x100fe20000001227 */
[----:B------:R-:W-:Y:S01]  /*5540*/  HADD2.F32 R46, -RZ, R109.H0_H0 ;  /* 0x2000006dff2e7230 */ /* 0x000fe20000004100 */
[----:B------:R-:W-:Y:S01]  /*5550*/  SHF.R.U32.HI R38, RZ, 0x10, R39 ;  /* 0x00000010ff267819 */ /* 0x000fe20000011627 */
[----:B----4-:R-:W-:Y:S01]  /*5560*/  IMAD.MOV.U32 R39, RZ, RZ, R13 ;  /* 0x000000ffff277224 */ /* 0x010fe200078e000d */
[----:B------:R-:W-:Y:S01]  /*5570*/  SHF.R.U64 R35, R40, 0x10, R41 ;  /* 0x0000001028237819 */ /* 0x000fe20000001229 */
[----:B0-----:R-:W-:Y:S01]  /*5580*/  IMAD.MOV.U32 R13, RZ, RZ, R7 ;  /* 0x000000ffff0d7224 */ /* 0x001fe200078e0007 */
[----:B------:R-:W-:Y:S01]  /*5590*/  SHF.R.U32.HI R40, RZ, 0x10, R41 ;  /* 0x00000010ff287819 */ /* 0x000fe20000011629 */
[----:B------:R-:W-:Y:S01]  /*55a0*/  HADD2.F32 R7, -RZ, R5.H0_H0 ;  /* 0x20000005ff077230 */ /* 0x000fe20000004100 */
        /* <DEDUP_REMOVED lines=11> */
[-C--:B------:R-:W-:Y:S01]  /*5660*/  FFMA.FTZ R5, R7, R46.reuse, -R100 ;  /* 0x0000002e07057223 */ /* 0x080fe20000010864 */
[C---:B------:R-:W-:Y:S01]  /*5670*/  FMUL.FTZ R102, R40.reuse, R43 ;  /* 0x0000002b28667220 */ /* 0x040fe20000410000 */
[----:B------:R-:W-:Y:S01]  /*5680*/  FFMA.FTZ R7, R41, R46, R98 ;  /* 0x0000002e29077223 */ /* 0x000fe20000010062 */
[----:B------:R-:W-:Y:S01]  /*5690*/  FFMA.FTZ R40, R40, R44, -R45 ;  /* 0x0000002c28287223 */ /* 0x000fe2000001082d */
[----:B------:R-:W-:-:S02]  /*56a0*/  HADD2.F32 R98, -RZ, R107.H1_H1 ;  /* 0x3000006bff627230 */ /* 0x000fc40000004100 */
[----:B------:R-:W-:Y:S01]  /*56b0*/  FFMA.FTZ R44, R39, R44, R102 ;  /* 0x0000002c272c7223 */ /* 0x000fe20000010066 */
[--C-:B------:R-:W-:Y:S02]  /*56c0*/  HADD2.F32 R41, -RZ, R15.reuse.H0_H0 ;  /* 0x2000000fff297230 */ /* 0x100fe40000004100 */
[----:B------:R-:W-:Y:S01]  /*56d0*/  HADD2.F32 R43, -RZ, R15.H1_H1 ;  /* 0x3000000fff2b7230 */ /* 0x000fe20000004100 */
[----:B------:R-:W-:Y:S01]  /*56e0*/  F2FP.F16.F32.PACK_AB R5, R40, R5 ;  /* 0x000000052805723e */ /* 0x000fe200000000ff */
[----:B------:R-:W-:Y:S02]  /*56f0*/  HADD2.F32 R100, -RZ, R42.H0_H0 ;  /* 0x2000002aff647230 */ /* 0x000fe40000004100 */
[--C-:B------:R-:W-:Y:S02]  /*5700*/  HADD2.F32 R39, -RZ, R13.reuse.H1_H1 ;  /* 0x3000000dff277230 */ /* 0x100fe40000004100 */
[----:B------:R-:W-:Y:S02]  /*5710*/  HADD2.F32 R15, -RZ, R13.H0_H0 ;  /* 0x2000000dff0f7230 */ /* 0x000fe40000004100 */
[----:B------:R-:W-:Y:S01]  /*5720*/  FMUL.FTZ R102, R43, R100 ;  /* 0x000000642b667220 */ /* 0x000fe20000410000 */
[----:B------:R-:W-:-:S02]  /*5730*/  HADD2.F32 R46, -RZ, R107.H0_H0 ;  /* 0x2000006bff2e7230 */ /* 0x000fc40000004100 */
        /* <DEDUP_REMOVED lines=10> */
[--C-:B------:R-:W-:Y:S01]  /*57e0*/  HADD2.F32 R98, -RZ, R105.reuse.H1_H1 ;  /* 0x30000069ff627230 */ /* 0x100fe20000004100 */
        /* <DEDUP_REMOVED lines=13> */
[-C--:B------:R-:W-:Y:S01]  /*58c0*/  FFMA.FTZ R4, R35, R46.reuse, -R4 ;  /* 0x0000002e23047223 */ /* 0x080fe20000010804 */
[----:B------:R-:W-:Y:S01]  /*58d0*/  FFMA.FTZ R12, R41, R46, R12 ;  /* 0x0000002e290c7223 */ /* 0x000fe2000001000c */
[-C--:B------:R-:W-:Y:S01]  /*58e0*/  FFMA.FTZ R45, R39, R34.reuse, -R98 ;  /* 0x00000022272d7223 */ /* 0x080fe20000010862 */
[----:B------:R-:W-:Y:S01]  /*58f0*/  FFMA.FTZ R43, R43, R34, R100 ;  /* 0x000000222b2b7223 */ /* 0x000fe20000010064 */
[----:B------:R-:W-:Y:S02]  /*5900*/  HADD2.F32 R35, -RZ, R14.H0_H0 ;  /* 0x2000000eff237230 */ /* 0x000fe40000004100 */
[----:B------:R-:W-:Y:S01]  /*5910*/  HADD2.F32 R39, -RZ, R103.H0_H0 ;  /* 0x20000067ff277230 */ /* 0x000fe20000004100 */
[----:B------:R-:W-:Y:S01]  /*5920*/  F2FP.F16.F32.PACK_AB R4, R45, R4 ;  /* 0x000000042d04723e */ /* 0x000fe200000000ff */
[----:B------:R-:W-:Y:S01]  /*5930*/  HADD2.F32 R41, -RZ, R37.H0_H0 ;  /* 0x20000025ff297230 */ /* 0x000fe20000004100 */
[----:B------:R-:W-:Y:S01]  /*5940*/  F2FP.F16.F32.PACK_AB R12, R43, R12 ;  /* 0x0000000c2b0c723e */ /* 0x000fe200000000ff */
[----:B------:R-:W-:-:S02]  /*5950*/  HADD2.F32 R34, -RZ, R6.H0_H0 ;  /* 0x20000006ff227230 */ /* 0x000fc40000004100 */
[----:B------:R-:W-:Y:S02]  /*5960*/  HADD2.F32 R14, -RZ, R14.H1_H1 ;  /* 0x3000000eff0e7230 */ /* 0x000fe40000004100 */
[----:B------:R-:W-:Y:S02]  /*5970*/  HADD2.F32 R103, -RZ, R103.H1_H1 ;  /* 0x30000067ff677230 */ /* 0x000fe40000004100 */
[----:B------:R-:W-:Y:S02]  /*5980*/  HADD2.F32 R6, -RZ, R6.H1_H1 ;  /* 0x30000006ff067230 */ /* 0x000fe40000004100 */
[----:B------:R-:W-:Y:S01]  /*5990*/  FMUL.FTZ R95, R14, R41 ;  /* 0x000000290e5f7220 */ /* 0x000fe20000410000 */
[----:B------:R-:W-:Y:S02]  /*59a0*/  HADD2.F32 R37, -RZ, R36.H0_H0 ;  /* 0x20000024ff257230 */ /* 0x000fe40000004100 */
[-C--:B------:R-:W-:Y:S01]  /*59b0*/  FMUL.FTZ R47, R35, R103.reuse ;  /* 0x00000067232f7220 */ /* 0x080fe20000410000 */
[----:B------:R-:W-:Y:S01]  /*59c0*/  FMUL.FTZ R36, R34, R103 ;  /* 0x0000006722247220 */ /* 0x000fe20000410000 */
[----:B------:R-:W-:-:S02]  /*59d0*/  FMUL.FTZ R41, R6, R41 ;  /* 0x0000002906297220 */ /* 0x000fc40000410000 */
[-C--:B------:R-:W-:Y:S01]  /*59e0*/  FFMA.FTZ R47, R34, R39.reuse, -R47 ;  /* 0x00000027222f7223 */ /* 0x080fe2000001082f */
[----:B------:R-:W-:Y:S01]  /*59f0*/  FFMA.FTZ R36, R35, R39, R36 ;  /* 0x0000002723247223 */ /* 0x000fe20000010024 */
[-C--:B------:R-:W-:Y:S01]  /*5a00*/  FFMA.FTZ R6, R6, R37.reuse, -R95 ;  /* 0x0000002506067223 */ /* 0x080fe2000001085f */
[----:B------:R-:W-:-:S04]  /*5a10*/  FFMA.FTZ R41, R14, R37, R41 ;  /* 0x000000250e297223 */ /* 0x000fc80000010029 */
[----:B------:R-:W-:Y:S02]  /*5a20*/  F2FP.F16.F32.PACK_AB R6, R6, R47 ;  /* 0x0000002f0606723e */ /* 0x000fe400000000ff */
[----:B------:R-:W-:-:S07]  /*5a30*/  F2FP.F16.F32.PACK_AB R14, R41, R36 ;  /* 0x00000024290e723e */ /* 0x000fce00000000ff */
.L_x_5237:
[----:B------:R-:W-:Y:S05]  /*5a40*/  BSYNC B1 ;  /* 0x0000000000017941 */ /* 0x000fea0003800000 */
.L_x_5236:
        /* <DEDUP_REMOVED lines=8> */
.L_x_5201:
[----:B------:R-:W-:-:S06]  /*5ad0*/  UISETP.NE.AND UP0, UPT, UR44, 0x3, UPT ;  /* 0x000000032c00788c */ /* 0x000fcc000bf05270 */
[----:B------:R-:W-:-:S13]  /*5ae0*/  PLOP3.LUT P3, PT, PT, PT, UP0, 0x80, 0x0 ;  /* 0x000000000000781c */ /* 0x000fda0003f6f008 */
[----:B------:R-:W-:Y:S05]  /*5af0*/  @!P3 BRA `(.L_x_5238) ;  /* 0x000000000004b947 */ /* 0x000fea0003800000 */
[----:B------:R-:W-:Y:S01]  /*5b00*/  BPT.TRAP 0x1 ;  /* 0x000000040000795c */ /* 0x000fe20000300000 */
.L_x_5238:
[----:B------:R-:W-:Y:S01]  /*5b10*/  IMAD R87, R18, 0x8, R19 ;  /* 0x0000000812577824 */ /* 0x000fe200078e0213 */
[----:B------:R-:W-:Y:S01]  /*5b20*/  SHF.L.U32 R93, R206, 0x1f, RZ ;  /* 0x0000001fce5d7819 */ /* 0x000fe200000006ff */
[----:B------:R-:W-:Y:S01]  /*5b30*/  BSSY B1, `(.L_x_5239) ;  /* 0x0000004000017945 */ /* 0x000fe20003800000 */
[----:B------:R-:W-:Y:S02]  /*5b40*/  SHF.R.S32.HI R90, RZ, 0x1f, R89 ;  /* 0x0000001fff5a7819 */ /* 0x000fe40000011459 */
[----:B------:R-:W0:Y:S02]  /*5b50*/  SYNCS.PHASECHK.TRANS64.TRYWAIT P2, [R87+URZ+0x22890], R93 ;  /* 0x0228905d570075a7 */ /* 0x000e24000804017f */
[----:B0-----:R-:W-:Y:S05]  /*5b60*/  @!P2 BRA `(.L_x_5240) ;  /* 0x00000198009ca947 */ /* 0x001fea0003800000 */
.L_x_5504:
[----:B------:R-:W-:Y:S05]  /*5b70*/  BSYNC B1 ;  /* 0x0000000000017941 */ /* 0x000fea0003800000 */
.L_x_5239:
        /* <DEDUP_REMOVED lines=8> */
[----:B------:R-:W-:Y:S01]  /*5c00*/  IMAD R11, R91, UR4, RZ ;  /* 0x000000045b0b7c24 */ /* 0x000fe2000f8e02ff */
[----:B------:R-:W-:Y:S02]  /*5c10*/  IADD3 R5, R5, R7, RZ ;  /* 0x0000000705057210 */ /* 0x000fe40007ffe0ff */
        /* <DEDUP_REMOVED lines=15> */
.L_x_5508:
        /* <DEDUP_REMOVED lines=13> */
.L_x_5243:
[----:B------:R-:W-:Y:S05]  /*5de0*/  BSYNC B1 ;  /* 0x0000000000017941 */ /* 0x000fea0003800000 */
.L_x_5242:
[----:B------:R-:W-:-:S03]  /*5df0*/  UMOV UR4, 0xffffffff ;  /* 0xffffffff00047882 */ /* 0x000fc60000000000 */
[----:B------:R-:W-:Y:S05]  /*5e00*/  BRA.DIV UR4, `(.L_x_5244) ;  /* 0x0000019a04547947 */ /* 0x000fea000b800000 */
[----:B--2-4-:R2:W4:Y:S04]  /*5e10*/  SHFL.IDX PT, R5, R33, 0x1, 0x1c1f ;  /* 0x003c1f0021057f89 */ /* 0x01452800000e0000 */
[----:B---3--:R2:W3:Y:S02]  /*5e20*/  SHFL.IDX PT, R7, R32, 0x1, 0x1c1f ;  /* 0x003c1f0020077f89 */ /* 0x0084e400000e0000 */
.L_x_5512:
        /* <DEDUP_REMOVED lines=13> */
.L_x_5220:
[----:B------:R-:W-:Y:S05]  /*5f00*/  BSYNC B0 ;  /* 0x0000000000007941 */ /* 0x000fea0003800000 */
.L_x_5200:
        /* <DEDUP_REMOVED lines=17> */
.L_x_5246:
[----:B------:R-:W-:Y:S05]  /*6020*/  BSYNC B0 ;  /* 0x0000000000007941 */ /* 0x000fea0003800000 */
.L_x_5245:
[----:B------:R-:W3:Y:S01]  /*6030*/  SYNCS.PHASECHK.TRANS64.TRYWAIT P3, [R87+URZ+0x228b0], R93 ;  /* 0x0228b05d570075a7 */ /* 0x000ee2000806017f */
[----:B------:R-:W-:Y:S04]  /*6040*/  BSSY B0, `(.L_x_5247) ;  /* 0x0000002000007945 */ /* 0x000fe80003800000 */
[----:B---3--:R-:W-:Y:S05]  /*6050*/  @!P3 BRA `(.L_x_5248) ;  /* 0x00000198000cb947 */ /* 0x008fea0003800000 */
.L_x_5513:
[----:B------:R-:W-:Y:S05]  /*6060*/  BSYNC B0 ;  /* 0x0000000000007941 */ /* 0x000fea0003800000 */
.L_x_5247:
        /* <DEDUP_REMOVED lines=21> */
[----:B------:R-:W-:-:S03]  /*61c0*/  IMAD.WIDE.U32 R4, R203, UR4, R4 ;  /* 0x00000004cb047c25 */ /* 0x000fc6000f8e0004 */
[----:B------:R-:W-:Y:S01]  /*61d0*/  IADD3 R11, R75, R34, RZ ;  /* 0x000000224b0b7210 */ /* 0x000fe20007ffe0ff */
        /* <DEDUP_REMOVED lines=50> */
.L_x_5250:
[----:B------:R-:W-:Y:S05]  /*6500*/  BSYNC B0 ;  /* 0x0000000000007941 */ /* 0x000fea0003800000 */
.L_x_5249:
        /* <DEDUP_REMOVED lines=46> */
.L_x_5252:
[----:B------:R-:W-:Y:S05]  /*67f0*/  BSYNC B0 ;  /* 0x0000000000007941 */ /* 0x000fea0003800000 */
.L_x_5251:
        /* <DEDUP_REMOVED lines=23> */
.L_x_5195:
[----:B------:R-:W3:Y:S01]  /*6970*/  LDL R5, [R1+0x4] ;  /* 0x0000040001057983 */ /* 0x000ee20000100800 */
[----:B------:R-:W0:Y:S01]  /*6980*/  LDC R0, c[0x0][0x448] ;  /* 0x00011200ff007b82 */ /* 0x000e220000000800 */
[----:B------:R-:W-:Y:S02]  /*6990*/  MOV R176, RZ ;  /* 0x000000ff00b07202 */ /* 0x000fe40000000f00 */
[----:B0-----:R-:W-:-:S13]  /*69a0*/  ISETP.NE.AND P1, PT, R0, 0x1, PT ;  /* 0x000000010000780c */ /* 0x001fda0003f25270 */
[----:B------:R-:W0:Y:S08]  /*69b0*/  @P1 LDC R3, c[0x0][0x44c] ;  /* 0x00011300ff031b82 */ /* 0x000e300000000800 */
[----:B------:R-:W4:Y:S01]  /*69c0*/  @P1 LDC R4, c[0x0][0x450] ;  /* 0x00011400ff041b82 */ /* 0x000f220000000800 */
[----:B---3--:R-:W-:-:S04]  /*69d0*/  VIADD R0, R5, 0x7f ;  /* 0x0000007f05007836 */ /* 0x008fc80000000000 */
[----:B0-----:R-:W-:-:S05]  /*69e0*/  @P1 IMAD.HI.U32 R3, R0, R3, RZ ;  /* 0x0000000300031227 */ /* 0x001fca00078e00ff */
[----:B----4-:R-:W-:-:S05]  /*69f0*/  @P1 SHF.R.U32.HI R0, RZ, R4, R3 ;  /* 0x00000004ff001219 */ /* 0x010fca0000011603 */
[----:B------:R-:W-:-:S04]  /*6a00*/  IMAD.IADD R0, R31, 0x1, R0 ;  /* 0x000000011f007824 */ /* 0x000fc800078e0200 */
[----:B------:R-:W-:-:S05]  /*6a10*/  IMAD.HI R0, R0, 0x2aaaaaab, RZ ;  /* 0x2aaaaaab00007827 */ /* 0x000fca00078e02ff */
[----:B------:R-:W-:-:S04]  /*6a20*/  SHF.R.U32.HI R3, RZ, 0x1f, R0 ;  /* 0x0000001fff037819 */ /* 0x000fc80000011600 */
[----:B------:R-:W-:-:S04]  /*6a30*/  LEA.HI.SX32 R3, R0, R3, 0x1c ;  /* 0x0000000300037211 */ /* 0x000fc800078fe2ff */
[----:B------:R-:W-:-:S04]  /*6a40*/  VIMNMX R9, R30, R3, PT ;  /* 0x000000031e097248 */ /* 0x000fc80003fe0100 */
[----:B------:R-:W-:Y:S01]  /*6a50*/  ISETP.GE.AND P1, PT, R9, 0x1, PT ;  /* 0x000000010900780c */ /* 0x000fe20003f26270 */
[----:B------:R-:W-:-:S12]  /*6a60*/  @P0 BRA `(.L_x_5254) ;  /* 0x00000000000c0947 */ /* 0x000fd80003800000 */
[----:B------:R-:W0:Y:S01]  /*6a70*/  FENCE.VIEW.ASYNC.G ;  /* 0x00000000000073c6 */ /* 0x000e220000000100 */
[----:B------:R-:W-:Y:S05]  /*6a80*/  WARPSYNC.ALL ;  /* 0x0000000000007948 */ /* 0x000fea0003800000 */
[----:B0-----:R-:W-:Y:S06]  /*6a90*/  BAR.ARV 0xc, 0x180 ;  /* 0x0306000000007b1d */ /* 0x001fec0000002000 */
.L_x_5254:
[----:B------:R-:W-:Y:S04]  /*6aa0*/  BSSY B0, `(.L_x_5255) ;  /* 0x0000020000007945 */ /* 0x000fe80003800000 */
        /* <DEDUP_REMOVED lines=15> */
[----:B------:R0:W3:Y:S02]  /*6ba0*/  F2I.FTZ.U32.TRUNC.NTZ R5, R4 ;  /* 0x0000000400057305 */ /* 0x0000e4000021f000 */
[----:B0-----:R-:W-:Y:S02]  /*6bb0*/  IMAD.MOV.U32 R4, RZ, RZ, RZ ;  /* 0x000000ffff047224 */ /* 0x001fe400078e00ff */
[----:B---3--:R-:W-:-:S04]  /*6bc0*/  IMAD.MOV R7, RZ, RZ, -R5 ;  /* 0x000000ffff077224 */ /* 0x008fc800078e0a05 */
        /* <DEDUP_REMOVED lines=10> */
[----:B------:R-:W-:Y:S01]  /*6c70*/  @!P2 IMAD.MOV R5, RZ, RZ, -R5 ;  /* 0x000000ffff05a224 */ /* 0x000fe200078e0a05 */
[----:B------:R-:W-:-:S05]  /*6c80*/  @!P1 LOP3.LUT R5, RZ, R10, RZ, 0x33, !PT ;  /* 0x0000000aff059212 */ /* 0x000fca00078e33ff */
[----:B------:R-:W-:-:S07]  /*6c90*/  IMAD.MOV.U32 R176, RZ, RZ, R5 ;  /* 0x000000ffffb07224 */ /* 0x000fce00078e0005 */
.L_x_5256:
[----:B------:R-:W-:Y:S05]  /*6ca0*/  BSYNC B0 ;  /* 0x0000000000007941 */ /* 0x000fea0003800000 */
.L_x_5255:
[----:B------:R-:W3:Y:S01]  /*6cb0*/  LDL R0, [R1+0x58] ;  /* 0x0000580001007983 */ /* 0x000ee20000100800 */
        /* <DEDUP_REMOVED lines=28> */
[----:B--2---:R-:W-:Y:S02]  /*6e80*/  CS2R R98, SRZ ;  /* 0x0000000000627805 */ /* 0x004fe4000001ff00 */
[----:B------:R-:W-:-:S02]  /*6e90*/  CS2R R96, SRZ ;  /* 0x0000000000607805 */ /* 0x000fc4000001ff00 */
[----:B------:R-:W-:Y:S02]  /*6ea0*/  CS2R R94, SRZ ;  /* 0x00000000005e7805 */ /* 0x000fe4000001ff00 */
[----:B------:R-:W-:Y:S02]  /*6eb0*/  CS2R R92, SRZ ;  /* 0x00000000005c7805 */ /* 0x000fe4000001ff00 */
[----:B------:R-:W-:Y:S02]  /*6ec0*/  CS2R R90, SRZ ;  /* 0x00000000005a7805 */ /* 0x000fe4000001ff00 */
[----:B------:R-:W-:Y:S02]  /*6ed0*/  CS2R R88, SRZ ;  /* 0x0000000000587805 */ /* 0x000fe4000001ff00 */
[----:B-1----:R-:W-:Y:S02]  /*6ee0*/  CS2R R86, SRZ ;  /* 0x0000000000567805 */ /* 0x002fe4000001ff00 */
        /* <DEDUP_REMOVED lines=20> */
[----:B-----5:R-:W-:Y:S02]  /*7030*/  CS2R R44, SRZ ;  /* 0x00000000002c7805 */ /* 0x020fe4000001ff00 */
        /* <DEDUP_REMOVED lines=23> */
.L_x_5516:
        /* <DEDUP_REMOVED lines=25> */
[----:B-1----:R-:W-:Y:S05]  /*7340*/  CALL.ABS.NOINC R14 ;  /* 0x000000000e007343 */ /* 0x002fea0003c00000 */
.L_x_5260:
[----:B------:R-:W-:Y:S05]  /*7350*/  BSYNC B6 ;  /* 0x0000000000067941 */ /* 0x000fea0003800000 */
.L_x_5259:
        /* <DEDUP_REMOVED lines=13> */
.L_x_5264:
[----:B--2---:R2:W3:Y:S02]  /*7430*/  SYNCS.PHASECHK.TRANS64.TRYWAIT P0, [R19+URZ+0x22800], R0 ;  /* 0x02280000130075a7 */ /* 0x0044e4000800017f */
[----:B---3--:R-:W-:Y:S05]  /*7440*/  @!P0 NANOSLEEP.SYNCS 0x989680 ;  /* 0x009896800000895d */ /* 0x008fea0003900000 */
[----:B------:R-:W3:Y:S02]  /*7450*/  @!P0 SYNCS.PHASECHK.TRANS64 P0, [R19+URZ+0x22800], R0 ;  /* 0x02280000130085a7 */ /* 0x000ee4000800007f */
[----:B---3--:R-:W-:Y:S05]  /*7460*/  @!P0 BRA `(.L_x_5264) ;  /* 0xfffffffc00f08947 */ /* 0x008fea000383ffff */
.L_x_5263:
[----:B------:R-:W-:Y:S05]  /*7470*/  BSYNC B0 ;  /* 0x0000000000007941 */ /* 0x000fea0003800000 */
.L_x_5262:
[----:B------:R-:W-:Y:S05]  /*7480*/  BRA `(.L_x_5265) ;  /* 0x0000002c00387947 */ /* 0x000fea0003800000 */
.L_x_5261:
        /* <DEDUP_REMOVED lines=30> */
.L_x_5267:
[----:B------:R-:W-:Y:S05]  /*7670*/  BSYNC B6 ;  /* 0x0000000000067941 */ /* 0x000fea0003800000 */
.L_x_5266:
[----:B------:R-:W2:Y:S01]  /*7680*/  LDL R38, [R1+0x4] ;  /* 0x0000040001267983 */ /* 0x000ea20000100800 */
[----:B------:R-:W-:Y:S01]  /*7690*/  LEA.HI R33, R33, R28, RZ, 0x2 ;  /* 0x0000001c21217211 */ /* 0x000fe200078f10ff */
[----:B------:R-:W-:Y:S01]  /*76a0*/  ULDC.U8 UR4, c[0x0][0x410] ;  /* 0x0001040000047ab9 */ /* 0x000fe20000000000 */
[----:B------:R-:W-:Y:S01]  /*76b0*/  BSSY B0, `(.L_x_5268) ;  /* 0x00002a3000007945 */ /* 0x000fe20003800000 */
[----:B------:R-:W-:Y:S02]  /*76c0*/  ISETP.NE.AND P0, PT, RZ, UR4, PT ;  /* 0x00000004ff007c0c */ /* 0x000fe4000bf05270 */
[----:B------:R-:W-:Y:S02]  /*76d0*/  SHF.R.S32.HI R3, RZ, 0x1f, R33 ;  /* 0x0000001fff037819 */ /* 0x000fe40000011421 */
[----:B------:R-:W-:Y:S02]  /*76e0*/  LOP3.LUT R33, R33, 0xfffffffc, RZ, 0xc0, !PT ;  /* 0xfffffffc21217812 */ /* 0x000fe400078ec0ff */
[----:B------:R-:W-:-:S02]  /*76f0*/  LEA.HI R3, R3, R202, RZ, 0x3 ;  /* 0x000000ca03037211 */ /* 0x000fc400078f18ff */
[----:B------:R-:W-:Y:S02]  /*7700*/  IADD3 R7, R28, -R33, RZ ;  /* 0x800000211c077210 */ /* 0x000fe40007ffe0ff */
[----:B------:R-:W-:-:S05]  /*7710*/  LOP3.LUT R3, R3, 0xfffffff8, RZ, 0xc0, !PT ;  /* 0xfffffff803037812 */ /* 0x000fca00078ec0ff */
[C---:B------:R-:W-:Y:S02]  /*7720*/  IMAD.IADD R33, R202.reuse, 0x1, -R3 ;  /* 0x00000001ca217824 */ /* 0x040fe400078e0a03 */
[----:B--2---:R-:W-:Y:S01]  /*7730*/  IMAD.IADD R40, R202, 0x1, R38 ;  /* 0x00000001ca287824 */ /* 0x004fe200078e0226 */
        /* <DEDUP_REMOVED lines=25> */
[----:B------:R-:W-:-:S02]  /*78d0*/  LEA R30, P1, R24, UR6, 0x1 ;  /* 0x00000006181e7c11 */ /* 0x000fc4000f8208ff */
[----:B------:R-:W-:Y:S02]  /*78e0*/  IADD3 R3, R25, R3, RZ ;  /* 0x0000000319037210 */ /* 0x000fe40007ffe0ff */
[----:B------:R-:W-:Y:S02]  /*78f0*/  LEA.HI.X R31, R26, UR5, R31, 0x1, P0 ;  /* 0x000000051a1f7c11 */ /* 0x000fe400080f0c1f */
[----:B------:R-:W-:Y:S01]  /*7900*/  LEA.HI.X R34, R24, UR7, R3, 0x1, P1 ;  /* 0x0000000718227c11 */ /* 0x000fe200088f0c03 */
[----:B------:R-:W-:Y:S06]  /*7910*/  BRA.DIV UR4, `(.L_x_5270) ;  /* 0x0000018204147947 */ /* 0x000fec000b800000 */
[----:B------:R1:W2:Y:S04]  /*7920*/  SHFL.IDX PT, R0, R31, RZ, 0x1c1f ;  /* 0x001c1fff1f007589 */ /* 0x0002a800000e0000 */
[----:B------:R1:W3:Y:S04]  /*7930*/  SHFL.IDX PT, R3, R10, RZ, 0x1c1f ;  /* 0x001c1fff0a037589 */ /* 0x0002e800000e0000 */
[----:B------:R1:W4:Y:S04]  /*7940*/  SHFL.IDX PT, R7, R34, RZ, 0x1c1f ;  /* 0x001c1fff22077589 */ /* 0x00032800000e0000 */
[----:B------:R1:W0:Y:S02]  /*7950*/  SHFL.IDX PT, R8, R30, RZ, 0x1c1f ;  /* 0x001c1fff1e087589 */ /* 0x00022400000e0000 */
.L_x_5522:
[----:B------:R-:W5:Y:S01]  /*7960*/  LDL R4, [R1+0x8] ;  /* 0x0000080001047983 */ /* 0x000f620000100800 */
[----:B------:R-:W-:Y:S01]  /*7970*/  BSSY B1, `(.L_x_5271) ;  /* 0x000001e000017945 */ /* 0x000fe20003800000 */
[----:B------:R-:W-:Y:S02]  /*7980*/  CS2R R26, SRZ ;  /* 0x00000000001a7805 */ /* 0x000fe4000001ff00 */
[----:B------:R-:W-:Y:S02]  /*7990*/  CS2R R24, SRZ ;  /* 0x0000000000187805 */ /* 0x000fe4000001ff00 */
[----:B------:R-:W-:Y:S02]  /*79a0*/  CS2R R28, SRZ ;  /* 0x00000000001c7805 */ /* 0x000fe4000001ff00 */
[----:B------:R-:W-:Y:S01]  /*79b0*/  CS2R R20, SRZ ;  /* 0x0000000000147805 */ /* 0x000fe2000001ff00 */
[----:B-----5:R-:W-:-:S05]  /*79c0*/  IMAD R35, R4, R35, RZ ;  /* 0x0000002304237224 */ /* 0x020fca00078e02ff */
[----:B------:R-:W-:-:S13]  /*79d0*/  ISETP.GE.AND P0, PT, R40, R35, PT ;  /* 0x000000232800720c */ /* 0x000fda0003f06270 */
        /* <DEDUP_REMOVED lines=17> */
[----:B------:R-:W-:-:S04]  /*7af0*/  @!P2 IMAD.WIDE R8, R200, 0x2, R8 ;  /* 0x00000002c808a825 */ /* 0x000fc800078e0208 */
[--C-:B------:R-:W-:Y:S01]  /*7b00*/  @!P3 IMAD.X R5, R0, 0x1, R11.reuse, P0 ;  /* 0x000000010005b824 */ /* 0x100fe200000e060b */
[----:B------:R0:W5:Y:S01]  /*7b10*/  @!P2 LD.E.64 R26, desc[UR42][R8.64] ;  /* 0x0000002a081aa980 */ /* 0x000162000c101b00 */
[----:B------:R-:W-:-:S03]  /*7b20*/  @!P3 IMAD.X R7, R7, 0x1, R11, P1 ;  /* 0x000000010707b824 */ /* 0x000fc600008e060b */
[----:B------:R0:W5:Y:S04]  /*7b30*/  @!P3 LD.E.64 R20, desc[UR42][R4.64] ;  /* 0x0000002a0414b980 */ /* 0x000168000c101b00 */
[----:B------:R0:W5:Y:S02]  /*7b40*/  @!P3 LD.E.64 R24, desc[UR42][R6.64] ;  /* 0x0000002a0618b980 */ /* 0x000164000c101b00 */
.L_x_5272:
[----:B------:R-:W-:Y:S05]  /*7b50*/  BSYNC B1 ;  /* 0x0000000000017941 */ /* 0x000fea0003800000 */
.L_x_5271:
[----:B---3-5:R-:W-:Y:S01]  /*7b60*/  IMAD.MOV.U32 R3, RZ, RZ, R27 ;  /* 0x000000ffff037224 */ /* 0x028fe200078e001b */
[----:B--2---:R-:W-:Y:S01]  /*7b70*/  MOV R0, R26 ;  /* 0x0000001a00007202 */ /* 0x004fe20000000f00 */
[----:B0-----:R-:W-:Y:S01]  /*7b80*/  IMAD.MOV.U32 R4, RZ, RZ, R24 ;  /* 0x000000ffff047224 */ /* 0x001fe200078e0018 */
[----:B------:R-:W-:Y:S01]  /*7b90*/  UMOV UR4, 0xffffffff ;  /* 0xffffffff00047882 */ /* 0x000fe20000000000 */
[----:B------:R-:W-:Y:S01]  /*7ba0*/  IMAD.MOV.U32 R5, RZ, RZ, R25 ;  /* 0x000000ffff057224 */ /* 0x000fe200078e0019 */
[----:B------:R-:W-:Y:S01]  /*7bb0*/  PRMT R37, R0, 0x7610, R37 ;  /* 0x0000761000257816 */ /* 0x000fe20000000025 */
[----:B------:R-:W-:Y:S01]  /*7bc0*/  IMAD.MOV.U32 R0, RZ, RZ, R28 ;  /* 0x000000ffff007224 */ /* 0x000fe200078e001c */
[----:B------:R-:W-:Y:S01]  /*7bd0*/  PRMT R43, R3, 0x5410, R4 ;  /* 0x00005410032b7816 */ /* 0x000fe20000000004 */
[----:B------:R-:W-:Y:S01]  /*7be0*/  IMAD.MOV.U32 R3, RZ, RZ, R29 ;  /* 0x000000ffff037224 */ /* 0x000fe200078e001d */
[----:B------:R-:W-:Y:S01]  /*7bf0*/  PRMT R44, R5, 0x7610, R44 ;  /* 0x00007610052c7816 */ /* 0x000fe2000000002c */
[----:B------:R-:W-:Y:S01]  /*7c00*/  IMAD.MOV.U32 R4, RZ, RZ, R20 ;  /* 0x000000ffff047224 */ /* 0x000fe200078e0014 */
[----:B------:R-:W-:-:S02]  /*7c10*/  MOV R5, R21 ;  /* 0x0000001500057202 */ /* 0x000fc40000000f00 */
[----:B------:R-:W-:Y:S02]  /*7c20*/  CS2R R8, SRZ ;  /* 0x0000000000087805 */ /* 0x000fe4000001ff00 */
[----:B------:R-:W-:Y:S02]  /*7c30*/  PRMT R37, R37, 0x5410, R0 ;  /* 0x0000541025257816 */ /* 0x000fe40000000000 */
[----:B------:R-:W-:Y:S02]  /*7c40*/  PRMT R44, R44, 0x5410, R3 ;  /* 0x000054102c2c7816 */ /* 0x000fe40000000003 */
[----:B------:R-:W-:Y:S01]  /*7c50*/  PRMT R45, R4, 0x5410, R5 ;  /* 0x00005410042d7816 */ /* 0x000fe20000000005 */
[----:B------:R-:W-:Y:S06]  /*7c60*/  BRA.DIV UR4, `(.L_x_5273) ;  /* 0x0000017e04b47947 */ /* 0x000fec000b800000 */
[----:B------:R0:W2:Y:S04]  /*7c70*/  SHFL.IDX PT, R0, R31, 0x1, 0x1c1f ;  /* 0x003c1f001f007f89 */ /* 0x0000a800000e0000 */
[----:B------:R0:W3:Y:S04]  /*7c80*/  SHFL.IDX PT, R3, R10, 0x1, 0x1c1f ;  /* 0x003c1f000a037f89 */ /* 0x0000e800000e0000 */
[----:B----4-:R0:W4:Y:S04]  /*7c90*/  SHFL.IDX PT, R7, R34, 0x1, 0x1c1f ;  /* 0x003c1f0022077f89 */ /* 0x01012800000e0000 */
[----:B-1----:R-:W1:Y:S02]  /*7ca0*/  SHFL.IDX PT, R30, R30, 0x1, 0x1c1f ;  /* 0x003c1f001e1e7f89 */ /* 0x002e6400000e0000 */
.L_x_5528:
        /* <DEDUP_REMOVED lines=17> */
[----:B------:R-:W-:Y:S02]  /*7dc0*/  CS2R R14, SRZ ;  /* 0x00000000000e7805 */ /* 0x000fe4000001ff00 */
[----:B----4-:R-:W-:Y:S01]  /*7dd0*/  MOV R11, R7 ;  /* 0x00000007000b7202 */ /* 0x010fe20000000f00 */
[----:B-1----:R-:W-:-:S06]  /*7de0*/  IMAD.MOV.U32 R10, RZ, RZ, R30 ;  /* 0x000000ffff0a7224 */ /* 0x002fcc00078e001e */
        /* <DEDUP_REMOVED lines=9> */
[----:B------:R-:W-:-:S03]  /*7e80*/  CS2R R10, SRZ ;  /* 0x00000000000a7805 */ /* 0x000fc6000001ff00 */
[--C-:B------:R-:W-:Y:S01]  /*7e90*/  @!P3 IMAD.X R5, R0, 0x1, R36.reuse, P0 ;  /* 0x000000010005b824 */ /* 0x100fe200000e0624 */
[----:B------:R0:W5:Y:S01]  /*7ea0*/  @!P2 LD.E.64 R8, desc[UR42][R30.64] ;  /* 0x0000002a1e08a980 */ /* 0x000162000c101b00 */
[----:B------:R-:W-:-:S03]  /*7eb0*/  @!P3 IMAD.X R7, R7, 0x1, R36, P1 ;  /* 0x000000010707b824 */ /* 0x000fc600008e0624 */
[----:B------:R0:W5:Y:S04]  /*7ec0*/  @!P3 LD.E.64 R12, desc[UR42][R4.64] ;  /* 0x0000002a040cb980 */ /* 0x000168000c101b00 */
[----:B------:R0:W5:Y:S02]  /*7ed0*/  @!P3 LD.E.64 R10, desc[UR42][R6.64] ;  /* 0x0000002a060ab980 */ /* 0x000164000c101b00 */
.L_x_5275:
[----:B------:R-:W-:Y:S05]  /*7ee0*/  BSYNC B1 ;  /* 0x0000000000017941 */ /* 0x000fea0003800000 */
.L_x_5274:
[----:B0---4-:R-:W4:Y:S01]  /*7ef0*/  LDL R7, [R1+0x38] ;  /* 0x0000380001077983 */ /* 0x011f220000100800 */
[----:B------:R-:W0:Y:S01]  /*7f00*/  SYNCS.PHASECHK.TRANS64.TRYWAIT P0, [R19+URZ+0x22800], R34 ;  /* 0x02280022130075a7 */ /* 0x000e22000800017f */
[----:B--2---:R-:W-:Y:S01]  /*7f10*/  IMAD.SHL.U32 R0, R33, 0x40, RZ ;  /* 0x0000004021007824 */ /* 0x004fe200078e00ff */
[----:B-----5:R-:W-:Y:S01]  /*7f20*/  MOV R5, R11 ;  /* 0x0000000b00057202 */ /* 0x020fe20000000f00 */
[----:B------:R-:W-:Y:S01]  /*7f30*/  IMAD.MOV.U32 R4, RZ, RZ, R8 ;  /* 0x000000ffff047224 */ /* 0x000fe200078e0008 */
[----:B------:R-:W-:Y:S01]  /*7f40*/  VIADDMNMX R31, R35, -R38, 0x80, PT ;  /* 0x00000080231f7446 */ /* 0x000fe20003800926 */
[----:B------:R-:W-:Y:S01]  /*7f50*/  IMAD.MOV.U32 R6, RZ, RZ, R14 ;  /* 0x000000ffff067224 */ /* 0x000fe200078e000e */
[----:B---3--:R-:W-:Y:S01]  /*7f60*/  LOP3.LUT R3, R0, 0x1c0, RZ, 0xc0, !PT ;  /* 0x000001c000037812 */ /* 0x008fe200078ec0ff */
[----:B------:R-:W-:Y:S01]  /*7f70*/  BSSY B1, `(.L_x_5276) ;  /* 0x0000015000017945 */ /* 0x000fe20003800000 */
        /* <DEDUP_REMOVED lines=8> */
[----:B-1----:R-:W-:Y:S01]  /*8000*/  PRMT R30, R5, 0x7610, R30 ;  /* 0x00007610051e7816 */ /* 0x002fe2000000001e */
[----:B------:R-:W-:Y:S01]  /*8010*/  IMAD.MOV.U32 R5, RZ, RZ, R12 ;  /* 0x000000ffff057224 */ /* 0x000fe200078e000c */
[----:B------:R-:W-:Y:S02]  /*8020*/  LOP3.LUT P2, RZ, R33, 0x4, RZ, 0xc0, !PT ;  /* 0x0000000421ff7812 */ /* 0x000fe4000784c0ff */
[----:B------:R-:W-:-:S02]  /*8030*/  PRMT R46, R46, 0x5410, R3 ;  /* 0x000054102e2e7816 */ /* 0x000fc40000000003 */
[----:B------:R-:W-:Y:S01]  /*8040*/  PRMT R48, R4, 0x5410, R5 ;  /* 0x0000541004307816 */ /* 0x000fe20000000005 */
[----:B------:R-:W-:Y:S01]  /*8050*/  IMAD.MOV.U32 R5, RZ, RZ, R13 ;  /* 0x000000ffff057224 */ /* 0x000fe200078e000d */
[----:B------:R-:W-:Y:S01]  /*8060*/  ISETP.GE.AND P1, PT, R202, R31, PT ;  /* 0x0000001fca00720c */ /* 0x000fe20003f26270 */
[----:B----4-:R-:W-:-:S04]  /*8070*/  IMAD R0, R7, 0x200, R0 ;  /* 0x0000020007007824 */ /* 0x010fc800078e0200 */
[----:B------:R-:W-:-:S04]  /*8080*/  IMAD R3, R0, 0x2, R19 ;  /* 0x0000000200037824 */ /* 0x000fc800078e0213 */
[C---:B------:R-:W-:Y:S01]  /*8090*/  VIADD R0, R3.reuse, 0x18440 ;  /* 0x0001844003007836 */ /* 0x040fe20000000000 */
[----:B------:R-:W-:Y:S01]  /*80a0*/  IADD3 R4, R3, 0x18400, RZ ;  /* 0x0001840003047810 */ /* 0x000fe20007ffe0ff */
[----:B0-----:R-:W-:Y:S06]  /*80b0*/  @!P0 BRA `(.L_x_5277) ;  /* 0x0000017c00148947 */ /* 0x001fec0003800000 */
.L_x_5529:
[----:B------:R-:W-:Y:S05]  /*80c0*/  BSYNC B1 ;  /* 0x0000000000017941 */ /* 0x000fea0003800000 */
.L_x_5276:
        /* <DEDUP_REMOVED lines=9> */
[----:B------:R-:W1:Y:S01]  /*8160*/  LDS.128 R4, [R3+0x18400] ;  /* 0x0184000003047984 */ /* 0x000e620000000c00 */
[----:B------:R-:W-:Y:S01]  /*8170*/  SHF.R.U32.HI R36, RZ, 0x10, R27 ;  /* 0x00000010ff247819 */ /* 0x000fe2000001161b */
[--C-:B------:R-:W-:Y:S01]  /*8180*/  HADD2.F32 R35, -RZ, R37.reuse.H0_H0 ;  /* 0x20000025ff237230 */ /* 0x100fe20000004100 */
[--C-:B0-----:R-:W-:Y:S01]  /*8190*/  SHF.R.U32.HI R34, RZ, 0x10, R29.reuse ;  /* 0x00000010ff227819 */ /* 0x101fe2000001161d */
[----:B------:R-:W-:Y:S01]  /*81a0*/  HADD2.F32 R33, -RZ, R37.H1_H1 ;  /* 0x30000025ff217230 */ /* 0x000fe20000004100 */
[----:B------:R-:W-:Y:S01]  /*81b0*/  SHF.R.U64 R42, R28, 0x10, R29 ;  /* 0x000000101c2a7819 */ /* 0x000fe2000000121d */
[----:B------:R-:W-:Y:S01]  /*81c0*/  HADD2.F32 R36, -RZ, R36.H0_H0 ;  /* 0x20000024ff247230 */ /* 0x000fe20000004100 */
[----:B------:R-:W-:Y:S01]  /*81d0*/  SHF.R.U64 R41, R26, 0x10, R27 ;  /* 0x000000101a297819 */ /* 0x000fe2000000121b */
[----:B------:R-:W-:Y:S02]  /*81e0*/  HADD2.F32 R34, -RZ, R34.H0_H0 ;  /* 0x20000022ff227230 */ /* 0x000fe40000004100 */
[----:B-1----:R-:W-:-:S02]  /*81f0*/  HADD2.F32 R28, -RZ, R7.H0_H0 ;  /* 0x20000007ff1c7230 */ /* 0x002fc40000004100 */
[----:B------:R-:W-:Y:S02]  /*8200*/  HADD2.F32 R29, -RZ, R7.H1_H1 ;  /* 0x30000007ff1d7230 */ /* 0x000fe40000004100 */
[--C-:B------:R-:W-:Y:S02]  /*8210*/  HADD2.F32 R7, -RZ, R4.reuse.H0_H0 ;  /* 0x20000004ff077230 */ /* 0x100fe40000004100 */
[----:B------:R-:W-:Y:S02]  /*8220*/  HADD2.F32 R4, -RZ, R4.H1_H1 ;  /* 0x30000004ff047230 */ /* 0x000fe40000004100 */
[C---:B------:R-:W-:Y:S01]  /*8230*/  FMUL.FTZ R37, R29.reuse, R36 ;  /* 0x000000241d257220 */ /* 0x040fe20000410000 */
[----:B------:R-:W-:Y:S01]  /*8240*/  FMUL.FTZ R29, R29, R34 ;  /* 0x000000221d1d7220 */ /* 0x000fe20000410000 */
[--C-:B------:R-:W-:Y:S02]  /*8250*/  HADD2.F32 R26, -RZ, R6.reuse.H0_H0 ;  /* 0x20000006ff1a7230 */ /* 0x100fe40000004100 */
[----:B------:R-:W-:Y:S01]  /*8260*/  FMUL.FTZ R38, R4, R35 ;  /* 0x0000002304267220 */ /* 0x000fe20000410000 */
[----:B------:R-:W-:-:S02]  /*8270*/  HADD2.F32 R27, -RZ, R6.H1_H1 ;  /* 0x30000006ff1b7230 */ /* 0x000fc40000004100 */
[C---:B------:R-:W-:Y:S01]  /*8280*/  FFMA.FTZ R39, R28.reuse, R34, -R37 ;  /* 0x000000221c277223 */ /* 0x040fe20000010825 */
[--C-:B------:R-:W-:Y:S02]  /*8290*/  HADD2.F32 R6, -RZ, R5.reuse.H0_H0 ;  /* 0x20000005ff067230 */ /* 0x100fe40000004100 */
[----:B------:R-:W-:Y:S01]  /*82a0*/  FFMA.FTZ R40, R28, R36, R29 ;  /* 0x000000241c287223 */ /* 0x000fe2000001001d */
[-C--:B------:R-:W-:Y:S01]  /*82b0*/  FMUL.FTZ R34, R4, R33.reuse ;  /* 0x0000002104227220 */ /* 0x080fe20000410000 */
[C---:B------:R-:W-:Y:S01]  /*82c0*/  FFMA.FTZ R38, R7.reuse, R33, -R38 ;  /* 0x0000002107267223 */ /* 0x040fe20000010826 */
[----:B------:R-:W-:Y:S02]  /*82d0*/  HADD2.F32 R5, -RZ, R5.H1_H1 ;  /* 0x30000005ff057230 */ /* 0x000fe40000004100 */
[----:B------:R-:W-:Y:S02]  /*82e0*/  HADD2.F32 R33, -RZ, R43.H0_H0 ;  /* 0x2000002bff217230 */ /* 0x000fe40000004100 */
[----:B------:R-:W-:Y:S01]  /*82f0*/  FFMA.FTZ R35, R7, R35, R34 ;  /* 0x0000002307237223 */ /* 0x000fe20000010022 */
[----:B------:R-:W-:-:S02]  /*8300*/  HADD2.F32 R28, -RZ, R44.H1_H1 ;  /* 0x3000002cff1c7230 */ /* 0x000fc40000004100 */
[----:B------:R-:W-:Y:S02]  /*8310*/  HADD2.F32 R29, -RZ, R41.H0_H0 ;  /* 0x20000029ff1d7230 */ /* 0x000fe40000004100 */
[C---:B------:R-:W-:Y:S01]  /*8320*/  FMUL.FTZ R37, R27.reuse, R33 ;  /* 0x000000211b257220 */ /* 0x040fe20000410000 */
[----:B------:R-:W-:Y:S02]  /*8330*/  HADD2.F32 R4, -RZ, R42.H0_H0 ;  /* 0x2000002aff047230 */ /* 0x000fe40000004100 */
[-C--:B------:R-:W-:Y:S01]  /*8340*/  FMUL.FTZ R36, R27, R28.reuse ;  /* 0x0000001c1b247220 */ /* 0x080fe20000410000 */
        /* <DEDUP_REMOVED lines=11> */
.L_x_5281:
[----:B------:R-:W-:Y:S05]  /*8400*/  BSYNC B2 ;  /* 0x0000000000027941 */ /* 0x000fea0003800000 */
.L_x_5280:
[----:B------:R-:W-:Y:S05]  /*8410*/  @P1 BRA `(.L_x_5279) ;  /* 0x0000000000a81947 */ /* 0x000fea0003800000 */
[----:B-1----:R-:W1:Y:S01]  /*8420*/  LDS.128 R4, [R0] ;  /* 0x0000000000047984 */ /* 0x002e620000000c00 */
        /* <DEDUP_REMOVED lines=13> */
[-C--:B------:R-:W-:Y:S01]  /*8500*/  FMUL.FTZ R33, R25, R29.reuse ;  /* 0x0000001d19217220 */ /* 0x080fe20000410000 */
[--C-:B------:R-:W-:Y:S02]  /*8510*/  HADD2.F32 R20, -RZ, R6.reuse.H0_H0 ;  /* 0x20000006ff147230 */ /* 0x100fe40000004100 */
[----:B0-----:R-:W-:Y:S01]  /*8520*/  FMUL.FTZ R34, R4, R28 ;  /* 0x0000001c04227220 */ /* 0x001fe20000410000 */
        /* <DEDUP_REMOVED lines=25> */
.L_x_5279:
[----:B------:R-:W-:Y:S05]  /*86c0*/  BSYNC B1 ;  /* 0x0000000000017941 */ /* 0x000fea0003800000 */
.L_x_5278:
        /* <DEDUP_REMOVED lines=10> */
[----:B------:R-:W-:Y:S01]  /*8770*/  HADD2.F32 R24, -RZ, R46.H0_H0 ;  /* 0x2000002eff187230 */ /* 0x000fe20000004100 */
[----:B------:R-:W-:Y:S01]  /*8780*/  SHF.R.U32.HI R25, RZ, 0x10, R9 ;  /* 0x00000010ff197819 */ /* 0x000fe20000011609 */
        /* <DEDUP_REMOVED lines=12> */
[----:B------:R-:W-:Y:S01]  /*8850*/  FMUL.FTZ R26, R4, R24 ;  /* 0x00000018041a7220 */ /* 0x000fe20000410000 */
[----:B0-----:R-:W-:Y:S01]  /*8860*/  FFMA.FTZ R34, R14, R25, R28 ;  /* 0x000000190e227223 */ /* 0x001fe2000001001c */
[----:B------:R-:W-:-:S02]  /*8870*/  HADD2.F32 R9, -RZ, R6.H1_H1 ;  /* 0x30000006ff097230 */ /* 0x000fc40000004100 */
[-C--:B------:R-:W-:Y:S01]  /*8880*/  FMUL.FTZ R28, R4, R20.reuse ;  /* 0x00000014041c7220 */ /* 0x080fe20000410000 */
[C---:B------:R-:W-:Y:S01]  /*8890*/  FFMA.FTZ R26, R7.reuse, R20, -R26 ;  /* 0x00000014071a7223 */ /* 0x040fe2000001081a */
[--C-:B------:R-:W-:Y:S02]  /*88a0*/  HADD2.F32 R6, -RZ, R5.reuse.H0_H0 ;  /* 0x20000005ff067230 */ /* 0x100fe40000004100 */
[----:B------:R-:W-:Y:S01]  /*88b0*/  FFMA.FTZ R27, R14, R21, -R27 ;  /* 0x000000150e1b7223 */ /* 0x000fe2000001081b */
[----:B------:R-:W-:Y:S02]  /*88c0*/  HADD2.F32 R20, -RZ, R46.H1_H1 ;  /* 0x3000002eff147230 */ /* 0x000fe40000004100 */
[----:B------:R-:W-:Y:S01]  /*88d0*/  FFMA.FTZ R21, R7, R24, R28 ;  /* 0x0000001807157223 */ /* 0x000fe2000001001c */
[----:B------:R-:W-:Y:S02]  /*88e0*/  HADD2.F32 R5, -RZ, R5.H1_H1 ;  /* 0x30000005ff057230 */ /* 0x000fe40000004100 */
[----:B------:R-:W-:-:S02]  /*88f0*/  HADD2.F32 R14, -RZ, R48.H0_H0 ;  /* 0x20000030ff0e7230 */ /* 0x000fc40000004100 */
        /* <DEDUP_REMOVED lines=15> */
.L_x_5284:
[----:B------:R-:W-:Y:S05]  /*89f0*/  BSYNC B1 ;  /* 0x0000000000017941 */ /* 0x000fea0003800000 */
.L_x_5283:
[----:B------:R-:W-:Y:S05]  /*8a00*/  @P1 BRA `(.L_x_5282) ;  /* 0x0000001400b41947 */ /* 0x000fea0003800000 */
[----:B-1----:R-:W1:Y:S01]  /*8a10*/  LDS.128 R4, [R0+0x2000] ;  /* 0x0020000000047984 */ /* 0x002e620000000c00 */
[----:B------:R-:W-:Y:S02]  /*8a20*/  SHF.R.U64 R24, R12, 0x10, R13 ;  /* 0x000000100c187819 */ /* 0x000fe4000000120d */
[----:B------:R-:W-:Y:S02]  /*8a30*/  SHF.R.U32.HI R14, RZ, 0x10, R11 ;  /* 0x00000010ff0e7819 */ /* 0x000fe4000001160b */
[----:B------:R-:W-:Y:S01]  /*8a40*/  SHF.R.U32.HI R12, RZ, 0x10, R13 ;  /* 0x00000010ff0c7819 */ /* 0x000fe2000001160d */
[----:B------:R-:W-:Y:S01]  /*8a50*/  HADD2.F32 R13, -RZ, R47.H0_H0 ;  /* 0x2000002fff0d7230 */ /* 0x000fe20000004100 */
[----:B------:R-:W-:Y:S01]  /*8a60*/  SHF.R.U64 R21, R10, 0x10, R11 ;  /* 0x000000100a157819 */ /* 0x000fe2000000120b */
[----:B------:R-:W-:Y:S02]  /*8a70*/  HADD2.F32 R14, -RZ, R14.H0_H0 ;  /* 0x2000000eff0e7230 */ /* 0x000fe40000004100 */
[----:B------:R-:W-:-:S02]  /*8a80*/  HADD2.F32 R12, -RZ, R12.H0_H0 ;  /* 0x2000000cff0c7230 */ /* 0x000fc40000004100 */
[----:B------:R-:W-:Y:S02]  /*8a90*/  HADD2.F32 R11, -RZ, R48.H1_H1 ;  /* 0x30000030ff0b7230 */ /* 0x000fe40000004100 */
[--C-:B-1----:R-:W-:Y:S02]  /*8aa0*/  HADD2.F32 R10, -RZ, R7.reuse.H1_H1 ;  /* 0x30000007ff0a7230 */ /* 0x102fe40000004100 */
        /* <DEDUP_REMOVED lines=8> */
[----:B------:R-:W-:Y:S01]  /*8b30*/  FFMA.FTZ R20, R9, R12, -R20 ;  /* 0x0000000c09147223 */ /* 0x000fe20000010814 */
[-C--:B------:R-:W-:Y:S01]  /*8b40*/  FMUL.FTZ R12, R4, R11.reuse ;  /* 0x0000000b040c7220 */ /* 0x080fe20000410000 */
[----:B------:R-:W-:Y:S01]  /*8b50*/  FFMA.FTZ R11, R3, R11, -R10 ;  /* 0x0000000b030b7223 */ /* 0x000fe2000001080a */
[--C-:B------:R-:W-:Y:S02]  /*8b60*/  HADD2.F32 R10, -RZ, R30.reuse.H0_H0 ;  /* 0x2000001eff0a7230 */ /* 0x100fe40000004100 */
[----:B------:R-:W-:Y:S01]  /*8b70*/  FFMA.FTZ R15, R9, R14, R15 ;  /* 0x0000000e090f7223 */ /* 0x000fe2000001000f */
[----:B------:R-:W-:Y:S02]  /*8b80*/  HADD2.F32 R6, -RZ, R5.H0_H0 ;  /* 0x20000005ff067230 */ /* 0x000fe40000004100 */
[----:B------:R-:W-:Y:S01]  /*8b90*/  FFMA.FTZ R12, R3, R13, R12 ;  /* 0x0000000d030c7223 */ /* 0x000fe2000001000c */
[----:B------:R-:W-:-:S02]  /*8ba0*/  HADD2.F32 R30, -RZ, R30.H1_H1 ;  /* 0x3000001eff1e7230 */ /* 0x000fc40000004100 */
[C---:B------:R-:W-:Y:S01]  /*8bb0*/  FMUL.FTZ R14, R8.reuse, R10 ;  /* 0x0000000a080e7220 */ /* 0x040fe20000410000 */
[----:B------:R-:W-:Y:S02]  /*8bc0*/  HADD2.F32 R5, -RZ, R5.H1_H1 ;  /* 0x30000005ff057230 */ /* 0x000fe40000004100 */
[----:B------:R-:W-:Y:S02]  /*8bd0*/  HADD2.F32 R9, -RZ, R21.H0_H0 ;  /* 0x20000015ff097230 */ /* 0x000fe40000004100 */
[-C--:B------:R-:W-:Y:S01]  /*8be0*/  FMUL.FTZ R13, R8, R30.reuse ;  /* 0x0000001e080d7220 */ /* 0x080fe20000410000 */
[----:B------:R-:W-:Y:S02]  /*8bf0*/  HADD2.F32 R4, -RZ, R24.H0_H0 ;  /* 0x20000018ff047230 */ /* 0x000fe40000004100 */
[----:B------:R-:W-:Y:S01]  /*8c00*/  FFMA.FTZ R14, R7, R30, -R14 ;  /* 0x0000001e070e7223 */ /* 0x000fe2000001080e */
[----:B------:R-:W-:Y:S01]  /*8c10*/  FMUL.FTZ R3, R5, R9 ;  /* 0x0000000905037220 */ /* 0x000fe20000410000 */
[----:B------:R-:W-:Y:S01]  /*8c20*/  FFMA.FTZ R13, R7, R10, R13 ;  /* 0x0000000a070d7223 */ /* 0x000fe2000001000d */
[----:B------:R-:W-:Y:S01]  /*8c30*/  FMUL.FTZ R8, R5, R4 ;  /* 0x0000000405087220 */ /* 0x000fe20000410000 */
[----:B------:R-:W-:Y:S01]  /*8c40*/  F2FP.F16.F32.PACK_AB R7, R15, R20 ;  /* 0x000000140f07723e */ /* 0x000fe200000000ff */
[----:B------:R-:W-:Y:S01]  /*8c50*/  FFMA.FTZ R3, R6, R4, -R3 ;  /* 0x0000000406037223 */ /* 0x000fe20000010803 */
[----:B------:R-:W-:Y:S01]  /*8c60*/  F2FP.F16.F32.PACK_AB R4, R12, R11 ;  /* 0x0000000b0c04723e */ /* 0x000fe200000000ff */
[----:B------:R-:W-:Y:S01]  /*8c70*/  FFMA.FTZ R8, R6, R9, R8 ;  /* 0x0000000906087223 */ /* 0x000fe20000010008 */
[----:B------:R-:W-:-:S04]  /*8c80*/  F2FP.F16.F32.PACK_AB R6, R13, R14 ;  /* 0x0000000e0d06723e */ /* 0x000fc800000000ff */
[----:B------:R-:W-:-:S05]  /*8c90*/  F2FP.F16.F32.PACK_AB R5, R8, R3 ;  /* 0x000000030805723e */ /* 0x000fca00000000ff */
[----:B------:R3:W-:Y:S01]  /*8ca0*/  STS.128 [R0+0x2000], R4 ;  /* 0x0020000400007388 */ /* 0x0007e20000000c00 */
[----:B------:R-:W-:Y:S05]  /*8cb0*/  BRA `(.L_x_5282) ;  /* 0x0000001400087947 */ /* 0x000fea0003800000 */
.L_x_5269:
[----:B------:R-:W1:Y:S01]  /*8cc0*/  LDC R6, c[0x0][0x448] ;  /* 0x00011200ff067b82 */ /* 0x000e620000000800 */
[----:B------:R-:W-:Y:S01]  /*8cd0*/  IMAD R3, R7, 0x40, R40 ;  /* 0x0000004007037824 */ /* 0x000fe200078e0228 */
[----:B------:R-:W-:Y:S01]  /*8ce0*/  ULDC.64 UR4, c[0x0][0x3f8] ;  /* 0x0000fe0000047ab9 */ /* 0x000fe20000000a00 */
[----:B------:R-:W-:Y:S01]  /*8cf0*/  ULDC.64 UR6, c[0x0][0x408] ;  /* 0x0001020000067ab9 */ /* 0x000fe20000000a00 */
[----:B------:R-:W-:Y:S02]  /*8d00*/  IMAD.MOV.U32 R27, RZ, RZ, R29 ;  /* 0x000000ffff1b7224 */ /* 0x000fe400078e001d */
        /* <DEDUP_REMOVED lines=12> */
[----:B------:R-:W-:Y:S01]  /*8dd0*/  IMAD.WIDE.U32 R24, R3, UR6, R24 ;  /* 0x0000000603187c25 */ /* 0x000fe2000f8e0018 */
[----:B------:R-:W-:Y:S01]  /*8de0*/  LEA R36, P0, R26, UR4, 0x1 ;  /* 0x000000041a247c11 */ /* 0x000fe2000f8008ff */
[----:B------:R-:W-:Y:S01]  /*8df0*/  UMOV UR4, 0xffffffff ;  /* 0xffffffff00047882 */ /* 0x000fe20000000000 */
[----:B------:R-:W-:Y:S01]  /*8e00*/  IADD3 R5, R27, R5, RZ ;  /* 0x000000051b057210 */ /* 0x000fe20007ffe0ff */
[----:B------:R-:W-:Y:S01]  /*8e10*/  IMAD R3, R3, UR7, R0 ;  /* 0x0000000703037c24 */ /* 0x000fe2000f8e0200 */
[----:B------:R-:W-:-:S02]  /*8e20*/  ULDC.64 UR6, c[0x0][0x400] ;  /* 0x0001000000067ab9 */ /* 0x000fc40000000a00 */
[----:B------:R-:W-:Y:S01]  /*8e30*/  LEA R37, P1, R24, UR6, 0x1 ;  /* 0x0000000618257c11 */ /* 0x000fe2000f8208ff */
[----:B------:R-:W-:Y:S01]  /*8e40*/  IMAD.IADD R3, R25, 0x1, R3 ;  /* 0x0000000119037824 */ /* 0x000fe200078e0203 */
[----:B------:R-:W-:-:S04]  /*8e50*/  LEA.HI.X R26, R26, UR5, R5, 0x1, P0 ;  /* 0x000000051a1a7c11 */ /* 0x000fc800080f0c05 */
[----:B------:R-:W-:Y:S01]  /*8e60*/  LEA.HI.X R24, R24, UR7, R3, 0x1, P1 ;  /* 0x0000000718187c11 */ /* 0x000fe200088f0c03 */
[----:B------:R-:W-:Y:S06]  /*8e70*/  BRA.DIV UR4, `(.L_x_5285) ;  /* 0x0000016e04b87947 */ /* 0x000fec000b800000 */
[----:B------:R-:W2:Y:S01]  /*8e80*/  LDL R7, [R1+0x8] ;  /* 0x0000080001077983 */ /* 0x000ea20000100800 */
[----:B------:R-:W1:Y:S03]  /*8e90*/  LDC R27, c[0x0][0x3f4] ;  /* 0x0000fd00ff1b7b82 */ /* 0x000e660000000800 */
[----:B------:R-:W3:Y:S04]  /*8ea0*/  SHFL.IDX PT, R3, R36, RZ, 0x1c1f ;  /* 0x001c1fff24037589 */ /* 0x000ee800000e0000 */
[----:B------:R-:W4:Y:S04]  /*8eb0*/  SHFL.IDX PT, R0, R26, RZ, 0x1c1f ;  /* 0x001c1fff1a007589 */ /* 0x000f2800000e0000 */
[----:B------:R-:W5:Y:S04]  /*8ec0*/  SHFL.IDX PT, R14, R37, RZ, 0x1c1f ;  /* 0x001c1fff250e7589 */ /* 0x000f6800000e0000 */
[----:B------:R-:W0:Y:S01]  /*8ed0*/  SHFL.IDX PT, R4, R24, RZ, 0x1c1f ;  /* 0x001c1fff18047589 */ /* 0x000e2200000e0000 */
[----:B-1----:R-:W-:Y:S01]  /*8ee0*/  ISETP.GE.AND P0, PT, R16, R27, PT ;  /* 0x0000001b1000720c */ /* 0x002fe20003f06270 */
[----:B--2---:R-:W-:-:S05]  /*8ef0*/  IMAD R25, R7, R6, RZ ;  /* 0x0000000607197224 */ /* 0x004fca00078e02ff */
[----:B------:R-:W-:-:S13]  /*8f00*/  ISETP.GE.OR P1, PT, R40, R25, P0 ;  /* 0x000000192800720c */ /* 0x000fda0000726670 */
[C---:B------:R-:W-:Y:S01]  /*8f10*/  @!P1 IMAD.SHL.U32 R5, R16.reuse, 0x2, RZ ;  /* 0x0000000210059824 */ /* 0x040fe200078e00ff */
[----:B------:R-:W-:-:S04]  /*8f20*/  @!P1 SHF.L.U64.HI R7, R16, 0x1, R17 ;  /* 0x0000000110079819 */ /* 0x000fc80000010211 */
[----:B---3--:R-:W-:-:S05]  /*8f30*/  @!P1 IADD3 R8, P2, R3, R5, RZ ;  /* 0x0000000503089210 */ /* 0x008fca0007f5e0ff */
[----:B----4-:R-:W-:-:S06]  /*8f40*/  @!P1 IMAD.X R9, R0, 0x1, R7, P2 ;  /* 0x0000000100099824 */ /* 0x010fcc00010e0607 */
[----:B------:R-:W2:Y:S01]  /*8f50*/  @!P1 LD.E.128 R8, desc[UR42][R8.64] ;  /* 0x0000002a08089980 */ /* 0x000ea2000c101d00 */
[----:B-----5:R-:W-:-:S05]  /*8f60*/  @!P1 IADD3 R14, P2, R14, R5, RZ ;  /* 0x000000050e0e9210 */ /* 0x020fca0007f5e0ff */
[----:B0-----:R-:W-:Y:S02]  /*8f70*/  @!P1 IMAD.X R5, R4, 0x1, R7, P2 ;  /* 0x0000000104059824 */ /* 0x001fe400010e0607 */
[----:B------:R-:W-:-:S06]  /*8f80*/  @!P1 IMAD.MOV.U32 R4, RZ, RZ, R14 ;  /* 0x000000ffff049224 */ /* 0x000fcc00078e000e */
[----:B------:R-:W3:Y:S01]  /*8f90*/  @!P1 LD.E.128 R4, desc[UR42][R4.64] ;  /* 0x0000002a04049980 */ /* 0x000ee2000c101d00 */
[----:B------:R-:W-:Y:S02]  /*8fa0*/  CS2R R20, SRZ ;  /* 0x0000000000147805 */ /* 0x000fe4000001ff00 */
[----:B------:R-:W-:Y:S02]  /*8fb0*/  CS2R R28, SRZ ;  /* 0x00000000001c7805 */ /* 0x000fe4000001ff00 */
[----:B------:R-:W-:Y:S01]  /*8fc0*/  CS2R R30, SRZ ;  /* 0x00000000001e7805 */ /* 0x000fe2000001ff00 */
[----:B------:R-:W0:Y:S01]  /*8fd0*/  SHFL.IDX PT, R14, R37, 0x1, 0x1c1f ;  /* 0x003c1f00250e7f89 */ /* 0x000e2200000e0000 */
[----:B------:R-:W-:-:S03]  /*8fe0*/  CS2R R34, SRZ ;  /* 0x0000000000227805 */ /* 0x000fc6000001ff00 */
[----:B------:R-:W1:Y:S01]  /*8ff0*/  SHFL.IDX PT, R24, R24, 0x1, 0x1c1f ;  /* 0x003c1f0018187f89 */ /* 0x000e6200000e0000 */
[----:B--2---:R-:W-:Y:S01]  /*9000*/  @!P1 IMAD.MOV.U32 R20, RZ, RZ, R8 ;  /* 0x000000ffff149224 */ /* 0x004fe200078e0008 */
[----:B------:R-:W-:Y:S01]  /*9010*/  @!P1 MOV R21, R9 ;  /* 0x0000000900159202 */ /* 0x000fe20000000f00 */
[----:B------:R-:W-:Y:S02]  /*9020*/  @!P1 IMAD.MOV.U32 R28, RZ, RZ, R10 ;  /* 0x000000ffff1c9224 */ /* 0x000fe400078e000a */
[----:B------:R-:W-:Y:S02]  /*9030*/  IMAD.MOV.U32 R0, RZ, RZ, R20 ;  /* 0x000000ffff007224 */ /* 0x000fe400078e0014 */
[----:B------:R-:W-:Y:S02]  /*9040*/  @!P1 IMAD.MOV.U32 R29, RZ, RZ, R11 ;  /* 0x000000ffff1d9224 */ /* 0x000fe400078e000b */
[----:B------:R-:W-:Y:S01]  /*9050*/  IMAD.MOV.U32 R3, RZ, RZ, R21 ;  /* 0x000000ffff037224 */ /* 0x000fe200078e0015 */
[----:B------:R-:W-:Y:S01]  /*9060*/  PRMT R53, R53, 0x5410, R0 ;  /* 0x0000541035357816 */ /* 0x000fe20000000000 */
[----:B------:R-:W-:Y:S01]  /*9070*/  IMAD.MOV.U32 R8, RZ, RZ, R28 ;  /* 0x000000ffff087224 */ /* 0x000fe200078e001c */
[----:B------:R-:W2:Y:S01]  /*9080*/  SHFL.IDX PT, R0, R26, 0x1, 0x1c1f ;  /* 0x003c1f001a007f89 */ /* 0x000ea200000e0000 */
[----:B------:R-:W-:Y:S01]  /*9090*/  IMAD.MOV.U32 R9, RZ, RZ, R29 ;  /* 0x000000ffff097224 */ /* 0x000fe200078e001d */
[----:B------:R-:W-:Y:S01]  /*90a0*/  PRMT R41, R3, 0x7610, R41 ;  /* 0x0000761003297816 */ /* 0x000fe20000000029 */
[----:B---3--:R-:W-:Y:S01]  /*90b0*/  @!P1 IMAD.MOV.U32 R31, RZ, RZ, R5 ;  /* 0x000000ffff1f9224 */ /* 0x008fe200078e0005 */
[----:B------:R-:W-:Y:S01]  /*90c0*/  @!P1 MOV R30, R4 ;  /* 0x00000004001e9202 */ /* 0x000fe20000000f00 */
[----:B------:R-:W-:Y:S01]  /*90d0*/  @!P1 IMAD.MOV.U32 R34, RZ, RZ, R6 ;  /* 0x000000ffff229224 */ /* 0x000fe200078e0006 */
[----:B------:R3:W4:Y:S01]  /*90e0*/  SHFL.IDX PT, R3, R36, 0x1, 0x1c1f ;  /* 0x003c1f0024037f89 */ /* 0x00072200000e0000 */
[----:B------:R-:W-:Y:S01]  /*90f0*/  @!P1 IMAD.MOV.U32 R35, RZ, RZ, R7 ;  /* 0x000000ffff239224 */ /* 0x000fe200078e0007 */
[----:B------:R-:W-:Y:S01]  /*9100*/  PRMT R38, R8, 0x7610, R38 ;  /* 0x0000761008267816 */ /* 0x000fe20000000026 */
[----:B------:R-:W-:-:S02]  /*9110*/  IMAD.MOV.U32 R4, RZ, RZ, R30 ;  /* 0x000000ffff047224 */ /* 0x000fc400078e001e */
[----:B------:R-:W-:Y:S01]  /*9120*/  IMAD.MOV.U32 R5, RZ, RZ, R31 ;  /* 0x000000ffff057224 */ /* 0x000fe200078e001f */
[----:B------:R-:W-:Y:S01]  /*9130*/  MOV R7, R35 ;  /* 0x0000002300077202 */ /* 0x000fe20000000f00 */
[----:B------:R-:W-:Y:S01]  /*9140*/  IMAD.MOV.U32 R6, RZ, RZ, R34 ;  /* 0x000000ffff067224 */ /* 0x000fe200078e0022 */
[----:B---3--:R-:W-:Y:S02]  /*9150*/  PRMT R36, R9, 0x7610, R36 ;  /* 0x0000761009247816 */ /* 0x008fe40000000024 */
[----:B------:R-:W-:Y:S02]  /*9160*/  PRMT R38, R38, 0x5410, R4 ;  /* 0x0000541026267816 */ /* 0x000fe40000000004 */
[----:B------:R-:W-:Y:S02]  /*9170*/  PRMT R43, R5, 0x7610, R43 ;  /* 0x00007610052b7816 */ /* 0x000fe4000000002b */
[----:B------:R-:W-:Y:S02]  /*9180*/  CS2R R4, SRZ ;  /* 0x0000000000047805 */ /* 0x000fe4000001ff00 */
[----:B------:R-:W-:-:S02]  /*9190*/  PRMT R53, R6, 0x7610, R53 ;  /* 0x0000761006357816 */ /* 0x000fc40000000035 */
[----:B012---:R-:W-:-:S07]  /*91a0*/  PRMT R36, R36, 0x5410, R7 ;  /* 0x0000541024247816 */ /* 0x007fce0000000007 */
.L_x_5539:
        /* <DEDUP_REMOVED lines=18> */
[-C--:B----4-:R-:W-:Y:S02]  /*92d0*/  IADD3 R8, P1, R3, R4.reuse, RZ ;  /* 0x0000000403087210 */ /* 0x090fe40007f3e0ff */
[----:B------:R-:W-:-:S03]  /*92e0*/  IADD3 R4, P2, R14, R4, RZ ;  /* 0x000000040e047210 */ /* 0x000fc60007f5e0ff */
[--C-:B------:R-:W-:Y:S02]  /*92f0*/  IMAD.X R9, R0, 0x1, R5.reuse, P1 ;  /* 0x0000000100097824 */ /* 0x100fe400008e0605 */
[----:B------:R-:W-:-:S04]  /*9300*/  IMAD.X R5, R24, 0x1, R5, P2 ;  /* 0x0000000118057824 */ /* 0x000fc800010e0605 */
[----:B------:R-:W5:Y:S04]  /*9310*/  LD.E.128 R8, desc[UR42][R8.64] ;  /* 0x0000002a08087980 */ /* 0x000f68000c101d00 */
[----:B------:R-:W5:Y:S02]  /*9320*/  LD.E.128 R4, desc[UR42][R4.64] ;  /* 0x0000002a04047980 */ /* 0x000f64000c101d00 */
.L_x_5287:
[----:B------:R-:W-:Y:S05]  /*9330*/  BSYNC B1 ;  /* 0x0000000000017941 */ /* 0x000fea0003800000 */
.L_x_5286:
[----:B------:R-:W2:Y:S01]  /*9340*/  LDL R0, [R1+0x4] ;  /* 0x0000040001007983 */ /* 0x000ea20000100800 */
[----:B------:R-:W0:Y:S01]  /*9350*/  SYNCS.PHASECHK.TRANS64.TRYWAIT P1, [R19+URZ+0x22800], R12 ;  /* 0x0228000c130075a7 */ /* 0x000e22000802017f */
[----:B------:R-:W-:Y:S01]  /*9360*/  VIADD R13, R202, 0x40 ;  /* 0x00000040ca0d7836 */ /* 0x000fe20000000000 */
[----:B------:R-:W-:Y:S01]  /*9370*/  BSSY B1, `(.L_x_5288) ;  /* 0x000000f000017945 */ /* 0x000fe20003800000 */
[----:B----45:R-:W-:Y:S02]  /*9380*/  IMAD.MOV.U32 R3, RZ, RZ, R5 ;  /* 0x000000ffff037224 */ /* 0x030fe400078e0005 */
[----:B------:R-:W-:Y:S02]  /*9390*/  IMAD.MOV.U32 R14, RZ, RZ, R9 ;  /* 0x000000ffff0e7224 */ /* 0x000fe400078e0009 */
[----:B------:R-:W-:Y:S01]  /*93a0*/  IMAD.IADD R37, R16, 0x1, R27 ;  /* 0x0000000110257824 */ /* 0x000fe200078e021b */
[----:B--2---:R-:W-:Y:S02]  /*93b0*/  VIADDMNMX R25, R25, -R0, 0x80, PT ;  /* 0x0000008019197446 */ /* 0x004fe40003800900 */
[----:B------:R-:W-:-:S02]  /*93c0*/  MOV R0, R4 ;  /* 0x0000000400007202 */ /* 0x000fc40000000f00 */
[-C--:B------:R-:W-:Y:S02]  /*93d0*/  ISETP.GE.OR P2, PT, R202, R25.reuse, P0 ;  /* 0x00000019ca00720c */ /* 0x080fe40000746670 */
[----:B------:R-:W-:Y:S01]  /*93e0*/  ISETP.GE.OR P0, PT, R13, R25, P0 ;  /* 0x000000190d00720c */ /* 0x000fe20000706670 */
[----:B------:R-:W-:Y:S01]  /*93f0*/  IMAD.MOV.U32 R13, RZ, RZ, R8 ;  /* 0x000000ffff0d7224 */ /* 0x000fe200078e0008 */
[----:B------:R-:W-:Y:S01]  /*9400*/  PRMT R54, R0, 0x5410, R3 ;  /* 0x0000541000367816 */ /* 0x000fe20000000003 */
[----:B------:R-:W-:Y:S02]  /*9410*/  IMAD.MOV.U32 R0, RZ, RZ, R6 ;  /* 0x000000ffff007224 */ /* 0x000fe400078e0006 */
[----:B------:R-:W-:Y:S01]  /*9420*/  IMAD.MOV.U32 R3, RZ, RZ, R7 ;  /* 0x000000ffff037224 */ /* 0x000fe200078e0007 */
[----:B------:R-:W-:-:S04]  /*9430*/  PRMT R56, R13, 0x5410, R14 ;  /* 0x000054100d387816 */ /* 0x000fc8000000000e */
[----:B------:R-:W-:Y:S01]  /*9440*/  PRMT R55, R0, 0x5410, R3 ;  /* 0x0000541000377816 */ /* 0x000fe20000000003 */
[----:B0-----:R-:W-:Y:S06]  /*9450*/  @!P1 BRA `(.L_x_5289) ;  /* 0x0000016c00b09947 */ /* 0x001fec0003800000 */
.L_x_5540:
[----:B------:R-:W-:Y:S05]  /*9460*/  BSYNC B1 ;  /* 0x0000000000017941 */ /* 0x000fea0003800000 */
.L_x_5288:
[----:B------:R-:W-:Y:S01]  /*9470*/  BSSY B1, `(.L_x_5290) ;  /* 0x0000064000017945 */ /* 0x000fe20003800000 */
[----:B------:R-:W-:Y:S01]  /*9480*/  MOV R0, R10 ;  /* 0x0000000a00007202 */ /* 0x000fe20000000f00 */
[----:B------:R-:W-:Y:S01]  /*9490*/  IMAD.MOV.U32 R3, RZ, RZ, R11 ;  /* 0x000000ffff037224 */ /* 0x000fe200078e000b */
[----:B------:R-:W-:Y:S01]  /*94a0*/  LOP3.LUT R37, R37, 0x38, RZ, 0xc0, !PT ;  /* 0x0000003825257812 */ /* 0x000fe200078ec0ff */
        /* <DEDUP_REMOVED lines=96> */
.L_x_5291:
[----:B------:R-:W-:Y:S05]  /*9ab0*/  BSYNC B1 ;  /* 0x0000000000017941 */ /* 0x000fea0003800000 */
.L_x_5290:
[----:B------:R-:W-:Y:S01]  /*9ac0*/  PRMT R41, R0, 0x5410, R3 ;  /* 0x0000541000297816 */ /* 0x000fe20000000003 */
[----:B------:R-:W-:Y:S06]  /*9ad0*/  @P0 BRA `(.L_x_5282) ;  /* 0x0000000400800947 */ /* 0x000fec0003800000 */
[----:B------:R-:W2:Y:S01]  /*9ae0*/  LDL R20, [R1+0x3c] ;  /* 0x00003c0001147983 */ /* 0x000ea20000100800 */
[C---:B01----:R-:W-:Y:S01]  /*9af0*/  IADD3 R12, R202.reuse, 0x40, RZ ;  /* 0x00000040ca0c7810 */ /* 0x043fe20007ffe0ff */
        /* <DEDUP_REMOVED lines=94> */
.L_x_5282:
[----:B------:R-:W-:Y:S05]  /*a0e0*/  BSYNC B0 ;  /* 0x0000000000007941 */ /* 0x000fea0003800000 */
.L_x_5268:
        /* <DEDUP_REMOVED lines=8> */
.L_x_5265:
[----:B-123--:R-:W1:Y:S01]  /*a170*/  S2R R0, SR_TID.X ;  /* 0x0000000000007919 */ /* 0x00ee620000002100 */
[----:B------:R-:W-:Y:S05]  /*a180*/  WARPSYNC.ALL ;  /* 0x0000000000007948 */ /* 0x000fea0003800000 */
[----:B-1----:R-:W-:-:S05]  /*a190*/  SHF.R.U32.HI R0, RZ, 0x7, R0 ;  /* 0x00000007ff007819 */ /* 0x002fca0000011600 */
[----:B------:R-:W-:Y:S01]  /*a1a0*/  VIADD R72, R0, 0x8 ;  /* 0x0000000800487836 */ /* 0x000fe20000000000 */
[----:B------:R-:W-:-:S04]  /*a1b0*/  MOV R0, UR44 ;  /* 0x0000002c00007c02 */ /* 0x000fc80008000f00 */
[----:B------:R1:W-:Y:S01]  /*a1c0*/  BAR.SYNC.DEFER_BLOCKING R72, 0x100 ;  /* 0x000400480000751d */ /* 0x0003e20000010000 */
[----:B------:R-:W-:-:S13]  /*a1d0*/  ISETP.NE.AND P0, PT, R0, 0x3, PT ;  /* 0x000000030000780c */ /* 0x000fda0003f05270 */
[----:B-1----:R-:W-:Y:S05]  /*a1e0*/  @!P0 BRA `(.L_x_5292) ;  /* 0x0000000000048947 */ /* 0x002fea0003800000 */
[----:B------:R-:W-:Y:S01]  /*a1f0*/  BPT.TRAP 0x1 ;  /* 0x000000040000795c */ /* 0x000fe20000300000 */
.L_x_5292:
[----:B0-----:R-:W-:Y:S01]  /*a200*/  IMAD R13, R22, 0x8, R19 ;  /* 0x00000008160d7824 */ /* 0x001fe200078e0213 */
[----:B------:R-:W-:-:S04]  /*a210*/  SHF.L.U32 R74, R204, 0x1f, RZ ;  /* 0x0000001fcc4a7819 */ /* 0x000fc800000006ff */
[----:B------:R0:W1:Y:S01]  /*a220*/  SYNCS.PHASECHK.TRANS64.TRYWAIT P1, [R13+URZ+0x22830], R74 ;  /* 0x0228304a0d0075a7 */ /* 0x000062000802017f */
[----:B------:R-:W-:Y:S05]  /*a230*/  @!P0 BRA `(.L_x_5293) ;  /* 0x0000000000048947 */ /* 0x000fea0003800000 */
[----:B------:R-:W-:Y:S01]  /*a240*/  BPT.TRAP 0x1 ;  /* 0x000000040000795c */ /* 0x000fe20000300000 */
.L_x_5293:
[----:B------:R-:W-:Y:S01]  /*a250*/  VIADD R0, R19, 0x1c400 ;  /* 0x0001c40013007836 */ /* 0x000fe20000000000 */
[----:B------:R-:W-:Y:S01]  /*a260*/  LOP3.LUT R4, R32, 0x10000, RZ, 0xfc, !PT ;  /* 0x0001000020047812 */ /* 0x000fe200078efcff */
[----:B------:R-:W-:-:S03]  /*a270*/  IMAD.MOV.U32 R5, RZ, RZ, 0x40000040 ;  /* 0x40000040ff057424 */ /* 0x000fc600078e00ff */
[----:B------:R-:W-:-:S04]  /*a280*/  SHF.R.U32.HI R0, RZ, 0x4, R0 ;  /* 0x00000004ff007819 */ /* 0x000fc80000011600 */
[----:B------:R-:W-:-:S04]  /*a290*/  LOP3.LUT R0, R0, 0x3fff, RZ, 0xc0, !PT ;  /* 0x00003fff00007812 */ /* 0x000fc800078ec0ff */
[----:B------:R-:W-:-:S05]  /*a2a0*/  LOP3.LUT R0, R0, 0x10000, RZ, 0xfc, !PT ;  /* 0x0001000000007812 */ /* 0x000fca00078efcff */
[----:B------:R2:W-:Y:S01]  /*a2b0*/  STL [R1], R0 ;  /* 0x0000000001007387 */ /* 0x0005e20000100800 */
[----:B-1----:R-:W-:Y:S05]  /*a2c0*/  @P1 BRA `(.L_x_5294) ;  /* 0x0000000000081947 */ /* 0x002fea0003800000 */
[----:B------:R-:W1:Y:S02]  /*a2d0*/  SYNCS.PHASECHK.TRANS64.TRYWAIT P1, [R13+URZ+0x22830], R74 ;  /* 0x0228304a0d0075a7 */ /* 0x000e64000802017f */
[----:B-1----:R-:W-:Y:S05]  /*a2e0*/  @!P1 BRA `(.L_x_5295) ;  /* 0x0000016000209947 */ /* 0x002fea0003800000 */
.L_x_5294:
[----:B--2---:R-:W2:Y:S01]  /*a2f0*/  LDL R0, [R1] ;  /* 0x0000000001007983 */ /* 0x004ea20000100800 */
[----:B------:R-:W-:Y:S01]  /*a300*/  IMAD.MOV.U32 R15, RZ, RZ, 0x40000040 ;  /* 0x40000040ff0f7424 */ /* 0x000fe200078e00ff */
[----:B------:R-:W-:Y:S05]  /*a310*/  WARPSYNC.ALL ;  /* 0x0000000000007948 */ /* 0x000fea0003800000 */
[C---:B------:R-:W-:Y:S01]  /*a320*/  R2UR UR4, R4.reuse ;  /* 0x00000000040472ca */ /* 0x040fe200000e0000 */
[----:B------:R-:W-:Y:S01]  /*a330*/  WARPGROUP.ARRIVE ;  /* 0x00000000000079c5 */ /* 0x000fe20000000000 */
[----:B------:R-:W-:Y:S01]  /*a340*/  R2UR UR5, R5 ;  /* 0x00000000050572ca */ /* 0x000fe200000e0000 */
[C---:B------:R-:W-:Y:S01]  /*a350*/  VIADD R10, R4.reuse, 0x2 ;  /* 0x00000002040a7836 */ /* 0x040fe20000000000 */
[----:B------:R-:W-:Y:S01]  /*a360*/  R2UR UR7, R15 ;  /* 0x000000000f0772ca */ /* 0x000fe200000e0000 */
[----:B------:R-:W-:Y:S01]  /*a370*/  IMAD.MOV.U32 R7, RZ, RZ, 0x40000040 ;  /* 0x40000040ff077424 */ /* 0x000fe200078e00ff */
[----:B------:R-:W-:Y:S01]  /*a380*/  MOV R11, 0x40000040 ;  /* 0x40000040000b7802 */ /* 0x000fe20000000f00 */
[----:B------:R-:W-:-:S02]  /*a390*/  VIADD R8, R4, 0x4 ;  /* 0x0000000404087836 */ /* 0x000fc40000000000 */
[----:B------:R-:W-:Y:S02]  /*a3a0*/  IMAD.MOV.U32 R9, RZ, RZ, 0x40000040 ;  /* 0x40000040ff097424 */ /* 0x000fe400078e00ff */
[----:B------:R-:W-:Y:S02]  /*a3b0*/  IMAD.MOV.U32 R15, RZ, RZ, 0x40000040 ;  /* 0x40000040ff0f7424 */ /* 0x000fe400078e00ff */
[----:B--2---:R-:W-:Y:S02]  /*a3c0*/  IMAD R14, R22, 0x300, R0 ;  /* 0x00000300160e7824 */ /* 0x004fe400078e0200 */
[----:B------:R-:W2:Y:S02]  /*a3d0*/  S2R R0, SR_TID.X ;  /* 0x0000000000007919 */ /* 0x000ea40000002100 */
        /* <DEDUP_REMOVED lines=8> */
[----:B------:R-:W-:Y:S01]  /*a460*/  IMAD.MOV.U32 R7, RZ, RZ, 0x40000040 ;  /* 0x40000040ff077424 */ /* 0x000fe200078e00ff */
[----:B------:R-:W-:Y:S02]  /*a470*/  IADD3 R14, R14, 0x6, RZ ;  /* 0x000000060e0e7810 */ /* 0x000fe40007ffe0ff */
[----:B--2---:R-:W-:-:S04]  /*a480*/  SHF.R.U32.HI R0, RZ, 0x7, R0 ;  /* 0x00000007ff007819 */ /* 0x004fc80000011600 */
[----:B------:R-:W-:Y:S01]  /*a490*/  IADD3 R12, -R0, 0xb, RZ ;  /* 0x0000000b000c7810 */ /* 0x000fe20007ffe1ff */
[----:B------:R-:W-:Y:S02]  /*a4a0*/  WARPGROUP.DEPBAR.LE gsb0, 0x0 ;  /* 0x00008000000079c5 */ /* 0x000fe40000010000 */
[----:B------:R-:W-:-:S06]  /*a4b0*/  WARPGROUP.ARRIVE ;  /* 0x00000000000079c5 */ /* 0x000fcc0000000000 */
[----:B------:R-:W-:Y:S01]  /*a4c0*/  HGMMA.64x96x16.F32 R24, gdesc[UR4], R24, gsb0 ;  /* 0x01600000041879f0 */ /* 0x000fe20008000818 */
[----:B------:R-:W-:Y:S02]  /*a4d0*/  R2UR UR4, R8 ;  /* 0x00000000080472ca */ /* 0x000fe400000e0000 */
[----:B------:R-:W-:Y:S02]  /*a4e0*/  R2UR UR5, R9 ;  /* 0x00000000090572ca */ /* 0x000fe400000e0000 */
[----:B------:R-:W-:Y:S01]  /*a4f0*/  R2UR UR6, R6 ;  /* 0x00000000060672ca */ /* 0x000fe200000e0000 */
[----:B------:R-:W-:Y:S01]  /*a500*/  VIADD R6, R4, 0x6 ;  /* 0x0000000604067836 */ /* 0x000fe20000000000 */
[----:B------:R-:W-:Y:S01]  /*a510*/  R2UR UR7, R7 ;  /* 0x00000000070772ca */ /* 0x000fe200000e0000 */
[----:B------:R-:W-:Y:S01]  /*a520*/  IMAD.MOV.U32 R7, RZ, RZ, 0x40000040 ;  /* 0x40000040ff077424 */ /* 0x000fe200078e00ff */
[----:B------:R-:W-:Y:S02]  /*a530*/  WARPGROUP.DEPBAR.LE gsb0, 0x0 ;  /* 0x00008000000079c5 */ /* 0x000fe40000010000 */
[----:B------:R-:W-:-:S09]  /*a540*/  WARPGROUP.ARRIVE ;  /* 0x00000000000079c5 */ /* 0x000fd20000000000 */
        /* <DEDUP_REMOVED lines=12> */
.L_x_5296:
[----:B------:R-:W3:Y:S01]  /*a610*/  LDL R21, [R1+0x4] ;  /* 0x0000040001157983 */ /* 0x000ee20000100800 */
[----:B------:R-:W-:Y:S01]  /*a620*/  ULDC UR4, c[0x0][0x9d8] ;  /* 0x0002760000047ab9 */ /* 0x000fe20000000800 */
[----:B------:R-:W4:Y:S02]  /*a630*/  LDC R80, c[0x0][0x448] ;  /* 0x00011200ff507b82 */ /* 0x000f240000000800 */
[----:B------:R-:W3:Y:S01]  /*a640*/  LDL R3, [R1+0x40] ;  /* 0x0000400001037983 */ /* 0x000ee20000100800 */
[----:B------:R-:W-:-:S03]  /*a650*/  FMUL.FTZ R75, R24, UR4 ;  /* 0x00000004184b7c20 */ /* 0x000fc60008410000 */
[----:B------:R-:W5:Y:S01]  /*a660*/  LDL R82, [R1+0x28] ;  /* 0x0000280001527983 */ /* 0x000f620000100800 */
[----:B------:R-:W-:Y:S01]  /*a670*/  FMUL.FTZ R24, R34, UR4 ;  /* 0x0000000422187c20 */ /* 0x000fe20008410000 */
[----:B------:R-:W-:Y:S01]  /*a680*/  FMUL.FTZ R79, R32, UR4 ;  /* 0x00000004204f7c20 */ /* 0x000fe20008410000 */
[----:B------:R-:W-:Y:S01]  /*a690*/  FMUL.FTZ R76, R28, UR4 ;  /* 0x000000041c4c7c20 */ /* 0x000fe20008410000 */
[----:B------:R-:W2:Y:S01]  /*a6a0*/  LDL R34, [R1+0x30] ;  /* 0x0000300001227983 */ /* 0x000ea20000100800 */
[----:B------:R-:W-:Y:S01]  /*a6b0*/  FMUL.FTZ R20, R30, UR4 ;  /* 0x000000041e147c20 */ /* 0x000fe20008410000 */
[----:B------:R-:W-:Y:S01]  /*a6c0*/  FMUL.FTZ R42, R42, UR4 ;  /* 0x000000042a2a7c20 */ /* 0x000fe20008410000 */
[----:B------:R-:W-:Y:S01]  /*a6d0*/  FMUL.FTZ R77, R29, UR4 ;  /* 0x000000041d4d7c20 */ /* 0x000fe20008410000 */
[----:B------:R-:W2:Y:S01]  /*a6e0*/  LDL R32, [R1+0x8] ;  /* 0x0000080001207983 */ /* 0x000ea20000100800 */
[----:B------:R-:W-:Y:S01]  /*a6f0*/  FMUL.FTZ R0, R26, UR4 ;  /* 0x000000041a007c20 */ /* 0x000fe20008410000 */
[----:B------:R-:W-:Y:S01]  /*a700*/  FMUL.FTZ R14, R27, UR4 ;  /* 0x000000041b0e7c20 */ /* 0x000fe20008410000 */
[----:B------:R-:W-:Y:S01]  /*a710*/  FMUL.FTZ R15, R31, UR4 ;  /* 0x000000041f0f7c20 */ /* 0x000fe20008410000 */
[----:B------:R-:W-:Y:S01]  /*a720*/  LOP3.LUT R23, R23, 0xfffffffe, RZ, 0xc0, !PT ;  /* 0xfffffffe17177812 */ /* 0x000fe200078ec0ff */
[----:B------:R-:W-:Y:S01]  /*a730*/  FMUL.FTZ R73, R25, UR4 ;  /* 0x0000000419497c20 */ /* 0x000fe20008410000 */
[----:B------:R-:W-:Y:S01]  /*a740*/  FMUL.FTZ R43, R43, UR4 ;  /* 0x000000042b2b7c20 */ /* 0x000fe20008410000 */
[----:B------:R-:W-:Y:S01]  /*a750*/  FMUL.FTZ R47, R47, UR4 ;  /* 0x000000042f2f7c20 */ /* 0x000fe20008410000 */
[----:B------:R-:W-:Y:S01]  /*a760*/  FMUL.FTZ R46, R46, UR4 ;  /* 0x000000042e2e7c20 */ /* 0x000fe20008410000 */
[----:B------:R-:W-:Y:S01]  /*a770*/  FMUL.FTZ R50, R50, UR4 ;  /* 0x0000000432327c20 */ /* 0x000fe20008410000 */
[----:B----4-:R-:W-:Y:S01]  /*a780*/  ISETP.NE.AND P1, PT, R80, 0x1, PT ;  /* 0x000000015000780c */ /* 0x010fe20003f25270 */
[----:B------:R5:W-:Y:S01]  /*a790*/  MUFU.TANH R29, R42 ;  /* 0x0000002a001d7308 */ /* 0x000be20000002400 */
[----:B------:R-:W-:Y:S01]  /*a7a0*/  FMUL.FTZ R25, R35, UR4 ;  /* 0x0000000423197c20 */ /* 0x000fe20008410000 */
[----:B------:R-:W-:Y:S01]  /*a7b0*/  FMUL.FTZ R78, R33, UR4 ;  /* 0x00000004214e7c20 */ /* 0x000fe20008410000 */
[----:B------:R-:W-:Y:S01]  /*a7c0*/  FMUL.FTZ R54, R54, UR4 ;  /* 0x0000000436367c20 */ /* 0x000fe20008410000 */
[----:B------:R-:W-:Y:S01]  /*a7d0*/  FMUL.FTZ R81, R36, UR4 ;  /* 0x0000000424517c20 */ /* 0x000fe20008410000 */
[----:B------:R-:W-:-:S03]  /*a7e0*/  ULDC UR37, c[0x0][0x988] ;  /* 0x0002620000257ab9 */ /* 0x000fc60000000800 */
[----:B------:R-:W4:Y:S04]  /*a7f0*/  MUFU.TANH R0, R0 ;  /* 0x0000000000007308 */ /* 0x000f280000002400 */
[----:B------:R-:W0:Y:S04]  /*a800*/  @P1 LDC R28, c[0x0][0x44c] ;  /* 0x00011300ff1c1b82 */ /* 0x000e280000000800 */
[----:B------:R-:W1:Y:S04]  /*a810*/  MUFU.TANH R14, R14 ;  /* 0x0000000e000e7308 */ /* 0x000e680000002400 */
[----:B------:R-:W4:Y:S04]  /*a820*/  @P1 LDC R30, c[0x0][0x450] ;  /* 0x00011400ff1e1b82 */ /* 0x000f280000000800 */
[----:B------:R-:W1:Y:S01]  /*a830*/  MUFU.TANH R20, R20 ;  /* 0x0000001400147308 */ /* 0x000e620000002400 */
[----:B------:R-:W-:Y:S01]  /*a840*/  @P1 LOP3.LUT R23, R23, 0x1, RZ, 0xfc, !PT ;  /* 0x0000000117171812 */ /* 0x000fe200078efcff */
[----:B------:R-:W-:-:S06]  /*a850*/  FMUL.FTZ R27, R38, UR4 ;  /* 0x00000004261b7c20 */ /* 0x000fcc0008410000 */
[----:B------:R-:W1:Y:S01]  /*a860*/  MUFU.TANH R15, R15 ;  /* 0x0000000f000f7308 */ /* 0x000e620000002400 */
[----:B------:R-:W-:-:S07]  /*a870*/  FMUL.FTZ R26, R39, UR4 ;  /* 0x00000004271a7c20 */ /* 0x000fce0008410000 */
[----:B------:R-:W1:Y:S08]  /*a880*/  MUFU.TANH R24, R24 ;  /* 0x0000001800187308 */ /* 0x000e700000002400 */
[----:B------:R-:W1:Y:S01]  /*a890*/  MUFU.TANH R25, R25 ;  /* 0x0000001900197308 */ /* 0x000e620000002400 */
[----:B------:R-:W-:-:S07]  /*a8a0*/  FMUL.FTZ R38, R41, UR4 ;  /* 0x0000000429267c20 */ /* 0x000fce0008410000 */
[----:B------:R-:W1:Y:S08]  /*a8b0*/  MUFU.TANH R27, R27 ;  /* 0x0000001b001b7308 */ /* 0x000e700000002400 */
[----:B------:R-:W-:Y:S08]  /*a8c0*/  MUFU.TANH R31, R47 ;  /* 0x0000002f001f7308 */ /* 0x000ff00000002400 */
[----:B------:R-:W1:Y:S01]  /*a8d0*/  MUFU.TANH R26, R26 ;  /* 0x0000001a001a7308 */ /* 0x000e620000002400 */
[----:B------:R-:W-:-:S07]  /*a8e0*/  FMUL.FTZ R80, R37, UR4 ;  /* 0x0000000425507c20 */ /* 0x000fce0008410000 */
[----:B------:R-:W-:Y:S08]  /*a8f0*/  MUFU.TANH R46, R46 ;  /* 0x0000002e002e7308 */ /* 0x000ff00000002400 */
[----:B------:R-:W-:Y:S01]  /*a900*/  MUFU.TANH R33, R50 ;  /* 0x0000003200217308 */ /* 0x000fe20000002400 */
[----:B------:R-:W-:Y:S01]  /*a910*/  FMUL.FTZ R55, R55, UR4 ;  /* 0x0000000437377c20 */ /* 0x000fe20008410000 */
[----:B------:R-:W-:-:S06]  /*a920*/  FMUL.FTZ R58, R58, UR4 ;  /* 0x000000043a3a7c20 */ /* 0x000fcc0008410000 */
[----:B------:R-:W-:Y:S01]  /*a930*/  MUFU.TANH R36, R54 ;  /* 0x0000003600247308 */ /* 0x000fe20000002400 */
[----:B------:R-:W-:Y:S01]  /*a940*/  FMUL.FTZ R59, R59, UR4 ;  /* 0x000000043b3b7c20 */ /* 0x000fe20008410000 */
[----:B------:R-:W-:Y:S01]  /*a950*/  FMUL.FTZ R62, R62, UR4 ;  /* 0x000000043e3e7c20 */ /* 0x000fe20008410000 */
[----:B------:R-:W-:-:S05]  /*a960*/  FMUL.FTZ R63, R63, UR4 ;  /* 0x000000043f3f7c20 */ /* 0x000fca0008410000 */
[----:B------:R-:W-:Y:S01]  /*a970*/  MUFU.TANH R59, R59 ;  /* 0x0000003b003b7308 */ /* 0x000fe20000002400 */
[----:B------:R-:W-:-:S07]  /*a980*/  FMUL.FTZ R66, R66, UR4 ;  /* 0x0000000442427c20 */ /* 0x000fce0008410000 */
[----:B------:R-:W-:Y:S01]  /*a990*/  MUFU.TANH R62, R62 ;  /* 0x0000003e003e7308 */ /* 0x000fe20000002400 */
[----:B------:R-:W-:Y:S01]  /*a9a0*/  FMUL.FTZ R67, R67, UR4 ;  /* 0x0000000443437c20 */ /* 0x000fe20008410000 */
[----:B------:R-:W-:-:S06]  /*a9b0*/  FMUL.FTZ R70, R70, UR4 ;  /* 0x0000000446467c20 */ /* 0x000fcc0008410000 */
[----:B------:R-:W-:Y:S01]  /*a9c0*/  MUFU.TANH R66, R66 ;  /* 0x0000004200427308 */ /* 0x000fe20000002400 */
[----:B------:R-:W-:-:S07]  /*a9d0*/  FMUL.FTZ R71, R71, UR4 ;  /* 0x0000000447477c20 */ /* 0x000fce0008410000 */
[----:B------:R-:W-:Y:S08]  /*a9e0*/  MUFU.TANH R70, R70 ;  /* 0x0000004600467308 */ /* 0x000ff00000002400 */
[----:B------:R-:W-:Y:S08]  /*a9f0*/  MUFU.TANH R71, R71 ;  /* 0x0000004700477308 */ /* 0x000ff00000002400 */
[----:B------:R-:W-:Y:S08]  /*aa00*/  MUFU.TANH R75, R75 ;  /* 0x0000004b004b7308 */ /* 0x000ff00000002400 */
[----:B------:R-:W-:Y:S08]  /*aa10*/  MUFU.TANH R73, R73 ;  /* 0x0000004900497308 */ /* 0x000ff00000002400 */
[----:B------:R-:W-:Y:S08]  /*aa20*/  MUFU.TANH R76, R76 ;  /* 0x0000004c004c7308 */ /* 0x000ff00000002400 */
[----:B------:R-:W-:Y:S08]  /*aa30*/  MUFU.TANH R77, R77 ;  /* 0x0000004d004d7308 */ /* 0x000ff00000002400 */
[----:B------:R-:W-:Y:S01]  /*aa40*/  MUFU.TANH R79, R79 ;  /* 0x0000004f004f7308 */ /* 0x000fe20000002400 */
[----:B---3--:R-:W-:-:S07]  /*aa50*/  IMAD.IADD R21, R3, 0x1, R21 ;  /* 0x0000000103157824 */ /* 0x008fce00078e0215 */
[----:B------:R-:W-:Y:S01]  /*aa60*/  MUFU.TANH R78, R78 ;  /* 0x0000004e004e7308 */ /* 0x000fe20000002400 */
[----:B0-----:R-:W-:-:S05]  /*aa70*/  @P1 IMAD.HI.U32 R3, R21, R28, RZ ;  /* 0x0000001c15031227 */ /* 0x001fca00078e00ff */
[----:B----4-:R-:W-:Y:S01]  /*aa80*/  @P1 SHF.R.U32.HI R21, RZ, R30, R3 ;  /* 0x0000001eff151219 */ /* 0x010fe20000011603 */
[----:B-----5:R-:W-:Y:S01]  /*aa90*/  IMAD R42, R176, -0x60, R82 ;  /* 0xffffffa0b02a7824 */ /* 0x020fe200078e0252 */
[----:B------:R-:W-:Y:S03]  /*aaa0*/  MUFU.TANH R81, R81 ;  /* 0x0000005100517308 */ /* 0x000fe60000002400 */
[----:B------:R-:W0:Y:S01]  /*aab0*/  SHFL.IDX PT, R3, R21, 0x1, 0x1c1f ;  /* 0x003c1f0015037f89 */ /* 0x000e2200000e0000 */
[C-C-:B--2---:R-:W-:Y:S02]  /*aac0*/  IADD3 R83, -R34.reuse, 0x61, R42.reuse ;  /* 0x0000006122537810 */ /* 0x144fe40007ffe12a */
[----:B------:R-:W-:-:S03]  /*aad0*/  IADD3 R42, -R34, 0x60, R42 ;  /* 0x00000060222a7810 */ /* 0x000fc60007ffe12a */
[----:B------:R-:W-:Y:S01]  /*aae0*/  IMAD.IADD R83, R83, 0x1, -R32 ;  /* 0x0000000153537824 */ /* 0x000fe200078e0a20 */
[----:B------:R1:W2:Y:S01]  /*aaf0*/  MUFU.TANH R30, R43 ;  /* 0x0000002b001e7308 */ /* 0x0002a20000002400 */
[----:B------:R-:W-:-:S03]  /*ab00*/  FMUL.FTZ R28, R51, UR4 ;  /* 0x00000004331c7c20 */ /* 0x000fc60008410000 */
[----:B0-----:R-:W-:-:S04]  /*ab10*/  VIADDMNMX R3, R3, R83, R42, PT ;  /* 0x0000005303037246 */ /* 0x001fc8000380012a */
[C---:B------:R-:W-:Y:S02]  /*ab20*/  ISETP.GT.AND P1, PT, R3.reuse, RZ, PT ;  /* 0x000000ff0300720c */ /* 0x040fe40003f24270 */
[C---:B------:R-:W-:Y:S02]  /*ab30*/  ISETP.GT.AND P2, PT, R3.reuse, 0x1, PT ;  /* 0x000000010300780c */ /* 0x040fe40003f44270 */
[C---:B------:R-:W-:Y:S02]  /*ab40*/  ISETP.GT.AND P3, PT, R3.reuse, 0x8, PT ;  /* 0x000000080300780c */ /* 0x040fe40003f64270 */
[----:B------:R-:W-:Y:S02]  /*ab50*/  FSEL R51, R0, -INF , P1 ;  /* 0xff80000000337808 */ /* 0x000fe40000800000 */
[----:B-1----:R-:W-:Y:S02]  /*ab60*/  FSEL R43, R14, -INF , P2 ;  /* 0xff8000000e2b7808 */ /* 0x002fe40001000000 */
[----:B------:R-:W-:-:S02]  /*ab70*/  ISETP.GT.AND P1, PT, R3, 0x9, PT ;  /* 0x000000090300780c */ /* 0x000fc40003f24270 */
[----:B------:R-:W-:Y:S02]  /*ab80*/  FSEL R47, R20, -INF , P3 ;  /* 0xff800000142f7808 */ /* 0x000fe40001800000 */
[----:B------:R-:W-:Y:S02]  /*ab90*/  FMNMX.FTZ R0, R51, R43, !PT ;  /* 0x0000002b33007209 */ /* 0x000fe40007810000 */
[----:B------:R-:W-:Y:S02]  /*aba0*/  ISETP.GT.AND P2, PT, R3, 0x10, PT ;  /* 0x000000100300780c */ /* 0x000fe40003f44270 */
[----:B------:R-:W-:Y:S02]  /*abb0*/  FSEL R41, R15, -INF , P1 ;  /* 0xff8000000f297808 */ /* 0x000fe40000800000 */
[----:B------:R-:W-:Y:S02]  /*abc0*/  FMNMX.FTZ R0, R47, R0, !PT ;  /* 0x000000002f007209 */ /* 0x000fe40007810000 */
        /* <DEDUP_REMOVED lines=14> */
[----:B------:R-:W-:Y:S01]  /*acb0*/  FMNMX.FTZ R0, R24, R15, !PT ;  /* 0x0000000f18007209 */ /* 0x000fe20007810000 */
[----:B------:R-:W0:Y:S01]  /*acc0*/  MUFU.TANH R28, R28 ;  /* 0x0000001c001c7308 */ /* 0x000e220000002400 */
[----:B------:R-:W-:Y:S02]  /*acd0*/  ISETP.GT.AND P2, PT, R3, 0x28, PT ;  /* 0x000000280300780c */ /* 0x000fe40003f44270 */
[----:B--2---:R-:W-:Y:S02]  /*ace0*/  FSEL R20, R30, -INF , P1 ;  /* 0xff8000001e147808 */ /* 0x004fe40000800000 */
[----:B------:R-:W-:Y:S02]  /*acf0*/  FMNMX.FTZ R15, R25, R0, !PT ;  /* 0x00000000190f7209 */ /* 0x000fe40007810000 */
[----:B------:R-:W-:-:S02]  /*ad00*/  ISETP.GT.AND P1, PT, R3, 0x29, PT ;  /* 0x000000290300780c */ /* 0x000fc40003f24270 */
[----:B------:R-:W-:Y:S02]  /*ad10*/  FSEL R29, R46, -INF , P2 ;  /* 0xff8000002e1d7808 */ /* 0x000fe40001000000 */
[----:B------:R-:W-:Y:S01]  /*ad20*/  FMNMX.FTZ R0, R20, R15, !PT ;  /* 0x0000000f14007209 */ /* 0x000fe20007810000 */
[----:B------:R-:W1:Y:S01]  /*ad30*/  MUFU.TANH R34, R55 ;  /* 0x0000003700227308 */ /* 0x000e620000002400 */
[----:B------:R-:W-:Y:S02]  /*ad40*/  ISETP.GT.AND P2, PT, R3, 0x30, PT ;  /* 0x000000300300780c */ /* 0x000fe40003f44270 */
[----:B------:R-:W-:Y:S02]  /*ad50*/  FSEL R31, R31, -INF , P1 ;  /* 0xff8000001f1f7808 */ /* 0x000fe40000800000 */
[----:B------:R-:W-:Y:S02]  /*ad60*/  FMNMX.FTZ R0, R29, R0, !PT ;  /* 0x000000001d007209 */ /* 0x000fe40007810000 */
[----:B------:R-:W-:Y:S01]  /*ad70*/  ISETP.GT.AND P1, PT, R3, 0x31, PT ;  /* 0x000000310300780c */ /* 0x000fe20003f24270 */
[----:B------:R-:W2:Y:S01]  /*ad80*/  MUFU.TANH R32, R58 ;  /* 0x0000003a00207308 */ /* 0x000ea20000002400 */
[----:B------:R-:W-:-:S02]  /*ad90*/  FSEL R33, R33, -INF , P2 ;  /* 0xff80000021217808 */ /* 0x000fc40001000000 */
[----:B------:R-:W-:Y:S02]  /*ada0*/  FMNMX.FTZ R0, R31, R0, !PT ;  /* 0x000000001f007209 */ /* 0x000fe40007810000 */
[----:B------:R-:W-:Y:S02]  /*adb0*/  ISETP.GT.AND P2, PT, R3, 0x38, PT ;  /* 0x000000380300780c */ /* 0x000fe40003f44270 */
[----:B0-----:R-:W-:Y:S02]  /*adc0*/  FSEL R35, R28, -INF , P1 ;  /* 0xff8000001c237808 */ /* 0x001fe40000800000 */
[----:B------:R-:W-:Y:S02]  /*add0*/  FMNMX.FTZ R0, R33, R0, !PT ;  /* 0x0000000021007209 */ /* 0x000fe40007810000 */
[----:B------:R-:W-:Y:S02]  /*ade0*/  ISETP.GT.AND P1, PT, R3, 0x39, PT ;  /* 0x000000390300780c */ /* 0x000fe40003f24270 */
[----:B------:R-:W-:-:S02]  /*adf0*/  FSEL R36, R36, -INF , P2 ;  /* 0xff80000024247808 */ /* 0x000fc40001000000 */
[----:B------:R-:W-:Y:S01]  /*ae00*/  FMNMX.FTZ R15, R35, R0, !PT ;  /* 0x00000000230f7209 */ /* 0x000fe20007810000 */
[----:B------:R-:W0:Y:S01]  /*ae10*/  MUFU.TANH R26, R63 ;  /* 0x0000003f001a7308 */ /* 0x000e220000002400 */
[C---:B------:R-:W-:Y:S02]  /*ae20*/  ISETP.GT.AND P2, PT, R3.reuse, 0x40, PT ;  /* 0x000000400300780c */ /* 0x040fe40003f44270 */
[----:B-1----:R-:W-:Y:S02]  /*ae30*/  FSEL R34, R34, -INF , P1 ;  /* 0xff80000022227808 */ /* 0x002fe40000800000 */
[----:B------:R-:W-:Y:S02]  /*ae40*/  FMNMX.FTZ R15, R36, R15, !PT ;  /* 0x0000000f240f7209 */ /* 0x000fe40007810000 */
[----:B------:R-:W-:Y:S02]  /*ae50*/  ISETP.GT.AND P1, PT, R3, 0x41, PT ;  /* 0x000000410300780c */ /* 0x000fe40003f24270 */
[----:B--2---:R-:W-:-:S02]  /*ae60*/  FSEL R32, R32, -INF , P2 ;  /* 0xff80000020207808 */ /* 0x004fc40001000000 */
[----:B------:R-:W-:Y:S01]  /*ae70*/  FMNMX.FTZ R15, R34, R15, !PT ;  /* 0x0000000f220f7209 */ /* 0x000fe20007810000 */
[----:B------:R-:W1:Y:S01]  /*ae80*/  MUFU.TANH R14, R67 ;  /* 0x00000043000e7308 */ /* 0x000e620000002400 */
[----:B------:R-:W-:Y:S02]  /*ae90*/  ISETP.GT.AND P2, PT, R3, 0x48, PT ;  /* 0x000000480300780c */ /* 0x000fe40003f44270 */
[----:B------:R-:W-:Y:S02]  /*aea0*/  FSEL R30, R59, -INF , P1 ;  /* 0xff8000003b1e7808 */ /* 0x000fe40000800000 */
[----:B------:R-:W-:Y:S02]  /*aeb0*/  FMNMX.FTZ R15, R32, R15, !PT ;  /* 0x0000000f200f7209 */ /* 0x000fe40007810000 */
[----:B------:R-:W-:Y:S02]  /*aec0*/  ISETP.GT.AND P1, PT, R3, 0x49, PT ;  /* 0x000000490300780c */ /* 0x000fe40003f24270 */
[----:B------:R-:W-:-:S02]  /*aed0*/  FSEL R28, R62, -INF , P2 ;  /* 0xff8000003e1c7808 */ /* 0x000fc40001000000 */
[----:B------:R-:W-:Y:S02]  /*aee0*/  FMNMX.FTZ R15, R30, R15, !PT ;  /* 0x0000000f1e0f7209 */ /* 0x000fe40007810000 */
[C---:B------:R-:W-:Y:S02]  /*aef0*/  ISETP.GT.AND P2, PT, R3.reuse, 0x50, PT ;  /* 0x000000500300780c */ /* 0x040fe40003f44270 */
[----:B0-----:R-:W-:Y:S02]  /*af00*/  FSEL R26, R26, -INF , P1 ;  /* 0xff8000001a1a7808 */ /* 0x001fe40000800000 */
[----:B------:R-:W-:Y:S02]  /*af10*/  FMNMX.FTZ R55, R28, R15, !PT ;  /* 0x0000000f1c377209 */ /* 0x000fe40007810000 */
[----:B------:R-:W-:Y:S02]  /*af20*/  ISETP.GT.AND P1, PT, R3, 0x51, PT ;  /* 0x000000510300780c */ /* 0x000fe40003f24270 */
[----:B------:R-:W-:-:S02]  /*af30*/  FSEL R15, R66, -INF , P2 ;  /* 0xff800000420f7808 */ /* 0x000fc40001000000 */
[----:B------:R-:W-:Y:S02]  /*af40*/  FMNMX.FTZ R0, R26, R55, !PT ;  /* 0x000000371a007209 */ /* 0x000fe40007810000 */
[----:B------:R-:W-:Y:S02]  /*af50*/  ISETP.GT.AND P2, PT, R3, 0x58, PT ;  /* 0x000000580300780c */ /* 0x000fe40003f44270 */
[----:B-1----:R-:W-:Y:S02]  /*af60*/  FSEL R14, R14, -INF , P1 ;  /* 0xff8000000e0e7808 */ /* 0x002fe40000800000 */
[----:B------:R-:W-:Y:S01]  /*af70*/  FMNMX.FTZ R55, R15, R0, !PT ;  /* 0x000000000f377209 */ /* 0x000fe20007810000 */
[----:B------:R-:W-:Y:S01]  /*af80*/  FMUL.FTZ R46, R44, UR4 ;  /* 0x000000042c2e7c20 */ /* 0x000fe20008410000 */
[----:B------:R-:W-:Y:S02]  /*af90*/  ISETP.GT.AND P1, PT, R3, 0x59, PT ;  /* 0x000000590300780c */ /* 0x000fe40003f24270 */
[----:B------:R-:W-:-:S02]  /*afa0*/  FSEL R3, R70, -INF , P2 ;  /* 0xff80000046037808 */ /* 0x000fc40001000000 */
[----:B------:R-:W-:Y:S02]  /*afb0*/  FMNMX.FTZ R44, R14, R55, !PT ;  /* 0x000000370e2c7209 */ /* 0x000fe40007810000 */
[----:B------:R-:W-:Y:S02]  /*afc0*/  FSEL R0, R71, -INF , P1 ;  /* 0xff80000047007808 */ /* 0x000fe40000800000 */
[----:B------:R-:W-:-:S04]  /*afd0*/  FMNMX.FTZ R55, R3, R44, !PT ;  /* 0x0000002c03377209 */ /* 0x000fc80007810000 */
[----:B------:R-:W-:-:S05]  /*afe0*/  FMNMX.FTZ R55, R0, R55, !PT ;  /* 0x0000003700377209 */ /* 0x000fca0007810000 */
[----:B------:R-:W0:Y:S04]  /*aff0*/  SHFL.BFLY PT, R44, R55, 0x2, 0x1f ;  /* 0x0c401f00372c7f89 */ /* 0x000e2800000e0000 */
[----:B------:R-:W1:Y:S01]  /*b000*/  SHFL.IDX PT, R21, R21, RZ, 0x1c1f ;  /* 0x001c1fff15157589 */ /* 0x000e6200000e0000 */
[----:B0-----:R-:W-:-:S05]  /*b010*/  FMNMX.FTZ R44, R55, R44, !PT ;  /* 0x0000002c372c7209 */ /* 0x001fca0007810000 */
[----:B------:R-:W0:Y:S01]  /*b020*/  SHFL.BFLY PT, R63, R44, 0x1, 0x1f ;  /* 0x0c201f002c3f7f89 */ /* 0x000e2200000e0000 */
[----:B-1----:R-:W-:-:S04]  /*b030*/  VIADDMNMX R83, R21, R83, R42, PT ;  /* 0x0000005315537246 */ /* 0x002fc8000380012a */
[C---:B------:R-:W-:Y:S02]  /*b040*/  ISETP.GT.AND P1, PT, R83.reuse, RZ, PT ;  /* 0x000000ff5300720c */ /* 0x040fe40003f24270 */
[C---:B------:R-:W-:Y:S02]  /*b050*/  ISETP.GT.AND P2, PT, R83.reuse, 0x1, PT ;  /* 0x000000015300780c */ /* 0x040fe40003f44270 */
[----:B------:R-:W-:Y:S02]  /*b060*/  ISETP.GT.AND P3, PT, R83, 0x8, PT ;  /* 0x000000085300780c */ /* 0x000fe40003f64270 */
[----:B------:R-:W-:Y:S02]  /*b070*/  FSEL R75, R75, -INF , P1 ;  /* 0xff8000004b4b7808 */ /* 0x000fe40000800000 */
[----:B------:R-:W-:Y:S01]  /*b080*/  FSEL R42, R73, -INF , P2 ;  /* 0xff800000492a7808 */ /* 0x000fe20001000000 */
[----:B------:R-:W-:Y:S01]  /*b090*/  FMUL.FTZ R54, R56, UR4 ;  /* 0x0000000438367c20 */ /* 0x000fe20008410000 */
[----:B------:R-:W-:Y:S01]  /*b0a0*/  FMUL.FTZ R56, R61, UR4 ;  /* 0x000000043d387c20 */ /* 0x000fe20008410000 */
[----:B------:R-:W-:Y:S01]  /*b0b0*/  ISETP.GT.AND P1, PT, R83, 0x9, PT ;  /* 0x000000095300780c */ /* 0x000fe20003f24270 */
[----:B------:R-:W-:Y:S01]  /*b0c0*/  FMUL.FTZ R40, R40, UR4 ;  /* 0x0000000428287c20 */ /* 0x000fe20008410000 */
[----:B------:R-:W-:-:S02]  /*b0d0*/  FSEL R76, R76, -INF , P3 ;  /* 0xff8000004c4c7808 */ /* 0x000fc40001800000 */
[----:B------:R-:W-:Y:S01]  /*b0e0*/  FMNMX.FTZ R61, R75, R42, !PT ;  /* 0x0000002a4b3d7209 */ /* 0x000fe20007810000 */
[----:B------:R-:W1:Y:S01]  /*b0f0*/  MUFU.TANH R80, R80 ;  /* 0x0000005000507308 */ /* 0x000e620000002400 */
[----:B------:R-:W-:Y:S02]  /*b100*/  ISETP.GT.AND P2, PT, R83, 0x10, PT ;  /* 0x000000105300780c */ /* 0x000fe40003f44270 */
[----:B0-----:R-:W-:Y:S02]  /*b110*/  FMNMX.FTZ R21, R44, R63, !PT ;  /* 0x0000003f2c157209 */ /* 0x001fe40007810000 */
[----:B------:R-:W-:Y:S02]  /*b120*/  FSEL R77, R77, -INF , P1 ;  /* 0xff8000004d4d7808 */ /* 0x000fe40000800000 */
[----:B------:R-:W-:Y:S01]  /*b130*/  FMNMX.FTZ R44, R76, R61, !PT ;  /* 0x0000003d4c2c7209 */ /* 0x000fe20007810000 */
[----:B------:R-:W0:Y:S01]  /*b140*/  MUFU.TANH R40, R40 ;  /* 0x0000002800287308 */ /* 0x000e220000002400 */
[----:B------:R-:W-:Y:S01]  /*b150*/  ISETP.GT.AND P3, PT, R83, 0x11, PT ;  /* 0x000000115300780c */ /* 0x000fe20003f64270 */
[----:B------:R-:W-:Y:S01]  /*b160*/  FMUL.FTZ R62, R21, UR37 ;  /* 0x00000025153e7c20 */ /* 0x000fe20008410000 */
[----:B------:R-:W-:-:S02]  /*b170*/  FSEL R79, R79, -INF , P2 ;  /* 0xff8000004f4f7808 */ /* 0x000fc40001000000 */
[----:B------:R-:W-:Y:S02]  /*b180*/  FMNMX.FTZ R44, R77, R44, !PT ;  /* 0x0000002c4d2c7209 */ /* 0x000fe40007810000 */
[----:B------:R-:W-:Y:S01]  /*b190*/  FSETP.NEU.FTZ.AND P4, PT, R21, -INF , PT ;  /* 0xff8000001500780b */ /* 0x000fe20003f9d000 */
[----:B------:R-:W2:Y:S01]  /*b1a0*/  MUFU.TANH R38, R38 ;  /* 0x0000002600267308 */ /* 0x000ea20000002400 */
[----:B------:R-:W-:Y:S01]  /*b1b0*/  ISETP.GT.AND P1, PT, R83, 0x18, PT ;  /* 0x000000185300780c */ /* 0x000fe20003f24270 */
[----:B------:R-:W-:Y:S01]  /*b1c0*/  FMUL.FTZ R45, R45, UR4 ;  /* 0x000000042d2d7c20 */ /* 0x000fe20008410000 */
[----:B------:R-:W-:Y:S02]  /*b1d0*/  FSEL R78, R78, -INF , P3 ;  /* 0xff8000004e4e7808 */ /* 0x000fe40001800000 */
[----:B------:R-:W-:Y:S02]  /*b1e0*/  FMNMX.FTZ R61, R79, R44, !PT ;  /* 0x0000002c4f3d7209 */ /* 0x000fe40007810000 */
[----:B------:R-:W-:Y:S01]  /*b1f0*/  FSEL R44, R62, RZ, P4 ;  /* 0x000000ff3e2c7208 */ /* 0x000fe20002000000 */
[----:B------:R-:W3:Y:S01]  /*b200*/  MUFU.TANH R46, R46 ;  /* 0x0000002e002e7308 */ /* 0x000ee20000002400 */
[----:B------:R-:W-:Y:S01]  /*b210*/  ISETP.GT.AND P2, PT, R83, 0x19, PT ;  /* 0x000000195300780c */ /* 0x000fe20003f44270 */
[----:B------:R-:W-:Y:S01]  /*b220*/  FMUL.FTZ R50, R48, UR4 ;  /* 0x0000000430327c20 */ /* 0x000fe20008410000 */
[----:B------:R-:W-:-:S02]  /*b230*/  FSEL R81, R81, -INF , P1 ;  /* 0xff80000051517808 */ /* 0x000fc40000800000 */
[----:B------:R-:W-:Y:S01]  /*b240*/  FMNMX.FTZ R62, R78, R61, !PT ;  /* 0x0000003d4e3e7209 */ /* 0x000fe20007810000 */
[----:B------:R-:W-:Y:S01]  /*b250*/  FFMA.FTZ R153, R51, UR37, -R44 ;  /* 0x0000002533997c23 */ /* 0x000fe2000801082c */
[----:B------:R-:W-:Y:S01]  /*b260*/  ISETP.GT.AND P1, PT, R83, 0x20, PT ;  /* 0x000000205300780c */ /* 0x000fe20003f24270 */
[----:B------:R-:W4:Y:S01]  /*b270*/  MUFU.TANH R45, R45 ;  /* 0x0000002d002d7308 */ /* 0x000f220000002400 */
[----:B-1----:R-:W-:Y:S01]  /*b280*/  FSEL R80, R80, -INF , P2 ;  /* 0xff80000050507808 */ /* 0x002fe20001000000 */
[----:B------:R-:W-:Y:S01]  /*b290*/  FMUL.FTZ R48, R49, UR4 ;  /* 0x0000000431307c20 */ /* 0x000fe20008410000 */
[----:B------:R-:W-:Y:S01]  /*b2a0*/  FMNMX.FTZ R51, R81, R62, !PT ;  /* 0x0000003e51337209 */ /* 0x000fe20007810000 */
[----:B------:R-:W-:Y:S01]  /*b2b0*/  FMUL.FTZ R49, R52, UR4 ;  /* 0x0000000434317c20 */ /* 0x000fe20008410000 */
[----:B------:R-:W-:Y:S02]  /*b2c0*/  ISETP.GT.AND P2, PT, R83, 0x21, PT ;  /* 0x000000215300780c */ /* 0x000fe40003f44270 */
[----:B0-----:R-:W-:Y:S01]  /*b2d0*/  FSEL R40, R40, -INF , P1 ;  /* 0xff80000028287808 */ /* 0x001fe20000800000 */
[----:B------:R-:W0:Y:S01]  /*b2e0*/  MUFU.TANH R50, R50 ;  /* 0x0000003200327308 */ /* 0x000e220000002400 */
[----:B------:R-:W-:Y:S01]  /*b2f0*/  FMNMX.FTZ R51, R80, R51, !PT ;  /* 0x0000003350337209 */ /* 0x000fe20007810000 */
[----:B------:R-:W-:Y:S01]  /*b300*/  FMUL.FTZ R52, R53, UR4 ;  /* 0x0000000435347c20 */ /* 0x000fe20008410000 */
[----:B------:R-:W-:-:S02]  /*b310*/  ISETP.GT.AND P1, PT, R83, 0x28, PT ;  /* 0x000000285300780c */ /* 0x000fc40003f24270 */
[----:B--2---:R-:W-:Y:S02]  /*b320*/  FSEL R38, R38, -INF , P2 ;  /* 0xff80000026267808 */ /* 0x004fe40001000000 */
[----:B------:R-:W-:Y:S01]  /*b330*/  FMNMX.FTZ R51, R40, R51, !PT ;  /* 0x0000003328337209 */ /* 0x000fe20007810000 */
[----:B------:R-:W1:Y:S01]  /*b340*/  MUFU.TANH R48, R48 ;  /* 0x0000003000307308 */ /* 0x000e620000002400 */
[----:B------:R-:W-:Y:S01]  /*b350*/  FFMA.FTZ R61, R43, UR37, -R44 ;  /* 0x000000252b3d7c23 */ /* 0x000fe2000801082c */
[C---:B------:R-:W-:Y:S02]  /*b360*/  ISETP.GT.AND P2, PT, R83.reuse, 0x29, PT ;  /* 0x000000295300780c */ /* 0x040fe40003f44270 */
[----:B---3--:R-:W-:Y:S02]  /*b370*/  FSEL R43, R46, -INF , P1 ;  /* 0xff8000002e2b7808 */ /* 0x008fe40000800000 */
[----:B------:R-:W-:Y:S02]  /*b380*/  FMNMX.FTZ R62, R38, R51, !PT ;  /* 0x00000033263e7209 */ /* 0x000fe40007810000 */
[----:B------:R-:W2:Y:S01]  /*b390*/  MUFU.TANH R49, R49 ;  /* 0x0000003100317308 */ /* 0x000ea20000002400 */
[----:B------:R-:W-:Y:S01]  /*b3a0*/  ISETP.GT.AND P1, PT, R83, 0x30, PT ;  /* 0x000000305300780c */ /* 0x000fe20003f24270 */
[----:B------:R-:W-:Y:S01]  /*b3b0*/  FMUL.FTZ R53, R57, UR4 ;  /* 0x0000000439357c20 */ /* 0x000fe20008410000 */
[----:B----4-:R-:W-:-:S02]  /*b3c0*/  FSEL R45, R45, -INF , P2 ;  /* 0xff8000002d2d7808 */ /* 0x010fc40001000000 */
[----:B------:R-:W-:-:S03]  /*b3d0*/  FMNMX.FTZ R62, R43, R62, !PT ;  /* 0x0000003e2b3e7209 */ /* 0x000fc60007810000 */
[----:B------:R-:W3:Y:S01]  /*b3e0*/  MUFU.TANH R52, R52 ;  /* 0x0000003400347308 */ /* 0x000ee20000002400 */
[----:B------:R-:W-:Y:S01]  /*b3f0*/  FFMA.FTZ R155, R47, UR37, -R44 ;  /* 0x000000252f9b7c23 */ /* 0x000fe2000801082c */
[----:B------:R-:W-:Y:S01]  /*b400*/  ISETP.GT.AND P2, PT, R83, 0x31, PT ;  /* 0x000000315300780c */ /* 0x000fe20003f44270 */
[----:B------:R-:W-:Y:S01]  /*b410*/  FMUL.FTZ R55, R60, UR4 ;  /* 0x000000043c377c20 */ /* 0x000fe20008410000 */
[----:B0-----:R-:W-:Y:S02]  /*b420*/  FSEL R47, R50, -INF , P1 ;  /* 0xff800000322f7808 */ /* 0x001fe40000800000 */
[----:B------:R-:W-:Y:S02]  /*b430*/  FMNMX.FTZ R62, R45, R62, !PT ;  /* 0x0000003e2d3e7209 */ /* 0x000fe40007810000 */
[----:B------:R-:W0:Y:S01]  /*b440*/  MUFU.TANH R54, R54 ;  /* 0x0000003600367308 */ /* 0x000e220000002400 */
[----:B------:R-:W-:Y:S02]  /*b450*/  ISETP.GT.AND P1, PT, R83, 0x38, PT ;  /* 0x000000385300780c */ /* 0x000fe40003f24270 */
[----:B-1----:R-:W-:-:S02]  /*b460*/  FSEL R48, R48, -INF , P2 ;  /* 0xff80000030307808 */ /* 0x002fc40001000000 */
[----:B------:R-:W-:-:S03]  /*b470*/  FMNMX.FTZ R51, R47, R62, !PT ;  /* 0x0000003e2f337209 */ /* 0x000fc60007810000 */
[----:B------:R-:W1:Y:S01]  /*b480*/  MUFU.TANH R53, R53 ;  /* 0x0000003500357308 */ /* 0x000e620000002400 */
[----:B------:R-:W-:Y:S01]  /*b490*/  FFMA.FTZ R50, R41, UR37, -R44 ;  /* 0x0000002529327c23 */ /* 0x000fe2000801082c */
[----:B------:R-:W-:Y:S01]  /*b4a0*/  ISETP.GT.AND P2, PT, R83, 0x39, PT ;  /* 0x000000395300780c */ /* 0x000fe20003f44270 */
[----:B------:R-:W-:Y:S01]  /*b4b0*/  FMUL.FTZ R58, R64, UR4 ;  /* 0x00000004403a7c20 */ /* 0x000fe20008410000 */
[----:B--2---:R-:W-:Y:S02]  /*b4c0*/  FSEL R41, R49, -INF , P1 ;  /* 0xff80000031297808 */ /* 0x004fe40000800000 */
[----:B------:R-:W-:Y:S02]  /*b4d0*/  FMNMX.FTZ R62, R48, R51, !PT ;  /* 0x00000033303e7209 */ /* 0x000fe40007810000 */
[----:B------:R-:W2:Y:S01]  /*b4e0*/  MUFU.TANH R55, R55 ;  /* 0x0000003700377308 */ /* 0x000ea20000002400 */
[----:B------:R-:W-:Y:S01]  /*b4f0*/  ISETP.GT.AND P1, PT, R83, 0x40, PT ;  /* 0x000000405300780c */ /* 0x000fe20003f24270 */
[----:B------:R-:W-:Y:S01]  /*b500*/  FMUL.FTZ R57, R65, UR4 ;  /* 0x0000000441397c20 */ /* 0x000fe20008410000 */
[----:B---3--:R-:W-:-:S02]  /*b510*/  FSEL R49, R52, -INF , P2 ;  /* 0xff80000034317808 */ /* 0x008fc40001000000 */
        /* <DEDUP_REMOVED lines=8> */
[----:B------:R-:W-:Y:S01]  /*b5a0*/  ISETP.GT.AND P1, PT, R83, 0x48, PT ;  /* 0x000000485300780c */ /* 0x000fe20003f24270 */
[----:B------:R-:W-:Y:S01]  /*b5b0*/  FMUL.FTZ R60, R69, UR4 ;  /* 0x00000004453c7c20 */ /* 0x000fe20008410000 */
[----:B-1----:R-:W-:-:S02]  /*b5c0*/  FSEL R51, R53, -INF , P2 ;  /* 0xff80000035337808 */ /* 0x002fc40001000000 */
[----:B------:R-:W-:-:S03]  /*b5d0*/  FMNMX.FTZ R62, R39, R62, !PT ;  /* 0x0000003e273e7209 */ /* 0x000fc60007810000 */
[----:B------:R-:W1:Y:S01]  /*b5e0*/  MUFU.TANH R57, R57 ;  /* 0x0000003900397308 */ /* 0x000e620000002400 */
[----:B------:R-:W-:Y:S01]  /*b5f0*/  FFMA.FTZ R52, R37, UR37, -R44 ;  /* 0x0000002525347c23 */ /* 0x000fe2000801082c */
[----:B------:R-:W-:Y:S02]  /*b600*/  ISETP.GT.AND P2, PT, R83, 0x49, PT ;  /* 0x000000495300780c */ /* 0x000fe40003f44270 */
[----:B--2---:R-:W-:Y:S02]  /*b610*/  FSEL R37, R55, -INF , P1 ;  /* 0xff80000037257808 */ /* 0x004fe40000800000 */
[----:B------:R-:W-:Y:S02]  /*b620*/  FMNMX.FTZ R62, R51, R62, !PT ;  /* 0x0000003e333e7209 */ /* 0x000fe40007810000 */
[----:B------:R-:W2:Y:S01]  /*b630*/  MUFU.TANH R59, R59 ;  /* 0x0000003b003b7308 */ /* 0x000ea20000002400 */
[----:B------:R-:W-:Y:S02]  /*b640*/  ISETP.GT.AND P1, PT, R83, 0x50, PT ;  /* 0x000000505300780c */ /* 0x000fe40003f24270 */
[----:B---3--:R-:W-:-:S02]  /*b650*/  FSEL R53, R56, -INF , P2 ;  /* 0xff80000038357808 */ /* 0x008fc40001000000 */
[----:B------:R-:W-:-:S03]  /*b660*/  FMNMX.FTZ R62, R37, R62, !PT ;  /* 0x0000003e253e7209 */ /* 0x000fc60007810000 */
[----:B------:R-:W3:Y:S01]  /*b670*/  MUFU.TANH R60, R60 ;  /* 0x0000003c003c7308 */ /* 0x000ee20000002400 */
[--C-:B------:R-:W-:Y:S01]  /*b680*/  FFMA.FTZ R171, R27, UR37, -R44.reuse ;  /* 0x000000251bab7c23 */ /* 0x100fe2000801082c */
[----:B------:R-:W-:Y:S02]  /*b690*/  ISETP.GT.AND P2, PT, R83, 0x51, PT ;  /* 0x000000515300780c */ /* 0x000fe40003f44270 */
[----:B0-----:R-:W-:Y:S02]  /*b6a0*/  FSEL R58, R58, -INF , P1 ;  /* 0xff8000003a3a7808 */ /* 0x001fe40000800000 */
[----:B------:R-:W-:Y:S01]  /*b6b0*/  FMNMX.FTZ R27, R53, R62, !PT ;  /* 0x0000003e351b7209 */ /* 0x000fe20007810000 */
[----:B------:R-:W-:Y:S01]  /*b6c0*/  FFMA.FTZ R54, R24, UR37, -R44 ;  /* 0x0000002518367c23 */ /* 0x000fe2000801082c */
[----:B------:R-:W-:Y:S02]  /*b6d0*/  ISETP.GT.AND P1, PT, R83, 0x58, PT ;  /* 0x000000585300780c */ /* 0x000fe40003f24270 */
[----:B-1----:R-:W-:-:S02]  /*b6e0*/  FSEL R57, R57, -INF , P2 ;  /* 0xff80000039397808 */ /* 0x002fc40001000000 */
[----:B------:R-:W-:Y:S02]  /*b6f0*/  FMNMX.FTZ R24, R58, R27, !PT ;  /* 0x0000001b3a187209 */ /* 0x000fe40007810000 */
[----:B------:R-:W-:Y:S02]  /*b700*/  ISETP.GT.AND P2, PT, R83, 0x59, PT ;  /* 0x000000595300780c */ /* 0x000fe40003f44270 */
[----:B--2---:R-:W-:Y:S02]  /*b710*/  FSEL R59, R59, -INF , P1 ;  /* 0xff8000003b3b7808 */ /* 0x004fe40000800000 */
[----:B------:R-:W-:Y:S02]  /*b720*/  FMNMX.FTZ R24, R57, R24, !PT ;  /* 0x0000001839187209 */ /* 0x000fe40007810000 */
[----:B---3--:R-:W-:Y:S02]  /*b730*/  FSEL R27, R60, -INF , P2 ;  /* 0xff8000003c1b7808 */ /* 0x008fe40001000000 */
[----:B------:R-:W-:-:S04]  /*b740*/  FMNMX.FTZ R24, R59, R24, !PT ;  /* 0x000000183b187209 */ /* 0x000fc80007810000 */
[----:B------:R-:W-:Y:S01]  /*b750*/  FMNMX.FTZ R24, R27, R24, !PT ;  /* 0x000000181b187209 */ /* 0x000fe20007810000 */
[----:B------:R-:W-:-:S04]  /*b760*/  FFMA.FTZ R165, R25, UR37, -R44 ;  /* 0x0000002519a57c23 */ /* 0x000fc8000801082c */
[----:B------:R-:W0:Y:S01]  /*b770*/  SHFL.BFLY PT, R25, R24, 0x2, 0x1f ;  /* 0x0c401f0018197f89 */ /* 0x000e2200000e0000 */
[----:B------:R-:W-:Y:S01]  /*b780*/  FFMA.FTZ R56, R20, UR37, -R44 ;  /* 0x0000002514387c23 */ /* 0x000fe2000801082c */
[----:B0-----:R-:W-:-:S05]  /*b790*/  FMNMX.FTZ R25, R24, R25, !PT ;  /* 0x0000001918197209 */ /* 0x001fca0007810000 */
[----:B------:R-:W0:Y:S01]  /*b7a0*/  SHFL.BFLY PT, R20, R25, 0x1, 0x1f ;  /* 0x0c201f0019147f89 */ /* 0x000e2200000e0000 */
[--C-:B------:R-:W-:Y:S01]  /*b7b0*/  FFMA.FTZ R159, R28, UR37, -R44.reuse ;  /* 0x000000251c9f7c23 */ /* 0x100fe2000801082c */
[----:B------:R-:W-:Y:S01]  /*b7c0*/  FFMA.FTZ R175, R3, UR37, -R44 ;  /* 0x0000002503af7c23 */ /* 0x000fe2000801082c */
[----:B0-----:R-:W-:-:S04]  /*b7d0*/  FMNMX.FTZ R20, R25, R20, !PT ;  /* 0x0000001419147209 */ /* 0x001fc80007810000 */
[C---:B------:R-:W-:Y:S01]  /*b7e0*/  FSETP.NEU.FTZ.AND P1, PT, R20.reuse, -INF , PT ;  /* 0xff8000001400780b */ /* 0x040fe20003f3d000 */
[----:B------:R-:W-:-:S05]  /*b7f0*/  FMUL.FTZ R28, R20, UR37 ;  /* 0x00000025141c7c20 */ /* 0x000fca0008410000 */
[----:B------:R-:W-:-:S05]  /*b800*/  FSEL R28, R28, RZ, P1 ;  /* 0x000000ff1c1c7208 */ /* 0x000fca0000800000 */
[--C-:B------:R-:W-:Y:S01]  /*b810*/  FFMA.FTZ R152, R75, UR37, -R28.reuse ;  /* 0x000000254b987c23 */ /* 0x100fe2000801081c */
[--C-:B------:R-:W-:Y:S01]  /*b820*/  FFMA.FTZ R3, R42, UR37, -R28.reuse ;  /* 0x000000252a037c23 */ /* 0x100fe2000801081c */
[----:B------:R-:W-:Y:S01]  /*b830*/  FFMA.FTZ R154, R76, UR37, -R28 ;  /* 0x000000254c9a7c23 */ /* 0x000fe2000801081c */
[----:B------:R-:W-:Y:S01]  /*b840*/  MUFU.EX2 R153, R153 ;  /* 0x0000009900997308 */ /* 0x000fe20000000800 */
[----:B------:R-:W-:Y:S01]  /*b850*/  FFMA.FTZ R173, R15, UR37, -R44 ;  /* 0x000000250fad7c23 */ /* 0x000fe2000801082c */
[----:B------:R-:W-:-:S06]  /*b860*/  FFMA.FTZ R15, R77, UR37, -R28 ;  /* 0x000000254d0f7c23 */ /* 0x000fcc000801081c */
[----:B------:R-:W-:Y:S01]  /*b870*/  MUFU.EX2 R152, R152 ;  /* 0x0000009800987308 */ /* 0x000fe20000000800 */
[----:B------:R-:W-:-:S07]  /*b880*/  FFMA.FTZ R168, R79, UR37, -R28 ;  /* 0x000000254fa87c23 */ /* 0x000fce000801081c */
[----:B------:R-:W0:Y:S08]  /*b890*/  MUFU.EX2 R3, R3 ;  /* 0x0000000300037308 */ /* 0x000e300000000800 */
[----:B------:R-:W1:Y:S01]  /*b8a0*/  MUFU.EX2 R46, R61 ;  /* 0x0000003d002e7308 */ /* 0x000e620000000800 */
[----:B------:R-:W-:-:S07]  /*b8b0*/  FFMA.FTZ R25, R78, UR37, -R28 ;  /* 0x000000254e197c23 */ /* 0x000fce000801081c */
[----:B------:R-:W2:Y:S08]  /*b8c0*/  MUFU.EX2 R154, R154 ;  /* 0x0000009a009a7308 */ /* 0x000eb00000000800 */
[----:B------:R-:W3:Y:S01]  /*b8d0*/  MUFU.EX2 R155, R155 ;  /* 0x0000009b009b7308 */ /* 0x000ee20000000800 */
[----:B------:R-:W-:-:S07]  /*b8e0*/  FFMA.FTZ R170, R81, UR37, -R28 ;  /* 0x0000002551aa7c23 */ /* 0x000fce000801081c */
[----:B------:R-:W4:Y:S01]  /*b8f0*/  MUFU.EX2 R15, R15 ;  /* 0x0000000f000f7308 */ /* 0x000f220000000800 */
[----:B------:R-:W-:-:S07]  /*b900*/  FFMA.FTZ R166, R43, UR37, -R28 ;  /* 0x000000252ba67c23 */ /* 0x000fce000801081c */
[----:B------:R-:W5:Y:S01]  /*b910*/  MUFU.EX2 R50, R50 ;  /* 0x0000003200327308 */ /* 0x000f620000000800 */
[--C-:B------:R-:W-:Y:S01]  /*b920*/  FFMA.FTZ R167, R29, UR37, -R44.reuse ;  /* 0x000000251da77c23 */ /* 0x100fe2000801082c */
[--C-:B------:R-:W-:Y:S01]  /*b930*/  FFMA.FTZ R161, R33, UR37, -R44.reuse ;  /* 0x0000002521a17c23 */ /* 0x100fe2000801082c */
[----:B------:R-:W-:-:S05]  /*b940*/  FFMA.FTZ R24, R34, UR37, -R44 ;  /* 0x0000002522187c23 */ /* 0x000fca000801082c */
[----:B------:R-:W5:Y:S01]  /*b950*/  MUFU.EX2 R168, R168 ;  /* 0x000000a800a87308 */ /* 0x000f620000000800 */
[----:B0-----:R-:W-:Y:S01]  /*b960*/  FADD.FTZ R43, R152, R3 ;  /* 0x00000003982b7221 */ /* 0x001fe20000010000 */
[----:B------:R-:W-:Y:S01]  /*b970*/  FFMA.FTZ R157, R32, UR37, -R44 ;  /* 0x00000025209d7c23 */ /* 0x000fe2000801082c */
[----:B------:R-:W-:-:S05]  /*b980*/  FFMA.FTZ R29, R80, UR37, -R28 ;  /* 0x00000025501d7c23 */ /* 0x000fca000801081c */
[----:B------:R-:W0:Y:S01]  /*b990*/  MUFU.EX2 R169, R169 ;  /* 0x000000a900a97308 */ /* 0x000e220000000800 */
[----:B------:R-:W-:Y:S01]  /*b9a0*/  FFMA.FTZ R33, R45, UR37, -R28 ;  /* 0x000000252d217c23 */ /* 0x000fe2000801081c */
[----:B-1----:R-:W-:Y:S01]  /*b9b0*/  FADD.FTZ R34, R153, R46 ;  /* 0x0000002e99227221 */ /* 0x002fe20000010000 */
[----:B------:R-:W-:Y:S02]  /*b9c0*/  VIADD R32, R13, 0x22840 ;  /* 0x000228400d207836 */ /* 0x000fe40000000000 */
[----:B------:R-:W-:Y:S01]  /*b9d0*/  FFMA.FTZ R163, R36, UR37, -R44 ;  /* 0x0000002524a37c23 */ /* 0x000fe2000801082c */
[----:B------:R-:W-:Y:S02]  /*b9e0*/  IMAD.U32 R45, RZ, RZ, UR41 ;  /* 0x00000029ff2d7e24 */ /* 0x000fe4000f8e00ff */
[----:B------:R-:W1:Y:S01]  /*b9f0*/  MUFU.EX2 R25, R25 ;  /* 0x0000001900197308 */ /* 0x000e620000000800 */
[----:B--2---:R-:W-:Y:S01]  /*ba00*/  FADD.FTZ R36, R154, R43 ;  /* 0x0000002b9a247221 */ /* 0x004fe20000010000 */
[--C-:B------:R-:W-:Y:S01]  /*ba10*/  FFMA.FTZ R156, R39, UR37, -R28.reuse ;  /* 0x00000025279c7c23 */ /* 0x100fe2000801081c */
[----:B------:R-:W-:-:S05]  /*ba20*/  FFMA.FTZ R164, R40, UR37, -R28 ;  /* 0x0000002528a47c23 */ /* 0x000fca000801081c */
[----:B------:R-:W2:Y:S01]  /*ba30*/  MUFU.EX2 R52, R52 ;  /* 0x0000003400347308 */ /* 0x000ea20000000800 */
[----:B---3--:R-:W-:Y:S01]  /*ba40*/  FADD.FTZ R39, R155, R34 ;  /* 0x000000229b277221 */ /* 0x008fe20000010000 */
[----:B------:R-:W-:Y:S01]  /*ba50*/  PRMT R32, R45, 0x654, R32 ;  /* 0x000006542d207816 */ /* 0x000fe20000000020 */
[----:B------:R-:W-:-:S05]  /*ba60*/  FFMA.FTZ R60, R31, UR37, -R44 ;  /* 0x000000251f3c7c23 */ /* 0x000fca000801082c */
[----:B------:R-:W3:Y:S01]  /*ba70*/  MUFU.EX2 R170, R170 ;  /* 0x000000aa00aa7308 */ /* 0x000ee20000000800 */
[----:B----4-:R-:W-:Y:S01]  /*ba80*/  FADD.FTZ R43, R15, R36 ;  /* 0x000000240f2b7221 */ /* 0x010fe20000010000 */
[----:B------:R-:W-:Y:S01]  /*ba90*/  FFMA.FTZ R31, R38, UR37, -R28 ;  /* 0x00000025261f7c23 */ /* 0x000fe2000801081c */
[----:B-----5:R-:W-:Y:S01]  /*baa0*/  FADD.FTZ R34, R50, R39 ;  /* 0x0000002732227221 */ /* 0x020fe20000010000 */
[----:B------:R4:W-:Y:S04]  /*bab0*/  SYNCS.ARRIVE.TRANS64.RED.A1T0 RZ, [R32+URZ], RZ ;  /* 0x000000ff20ff79a7 */ /* 0x0009e8000810043f */
[----:B------:R-:W5:Y:S08]  /*bac0*/  MUFU.EX2 R171, R171 ;  /* 0x000000ab00ab7308 */ /* 0x000f700000000800 */
[----:B------:R-:W5:Y:S01]  /*bad0*/  MUFU.EX2 R29, R29 ;  /* 0x0000001d001d7308 */ /* 0x000f620000000800 */
[----:B----4-:R-:W-:Y:S01]  /*bae0*/  FADD.FTZ R32, R168, R43 ;  /* 0x0000002ba8207221 */ /* 0x010fe20000010000 */
[----:B0-----:R-:W-:-:S06]  /*baf0*/  FADD.FTZ R43, R169, R34 ;  /* 0x00000022a92b7221 */ /* 0x001fcc0000010000 */
[----:B------:R-:W0:Y:S01]  /*bb00*/  MUFU.EX2 R54, R54 ;  /* 0x0000003600367308 */ /* 0x000e220000000800 */
[----:B-1----:R-:W-:Y:S01]  /*bb10*/  FADD.FTZ R45, R25, R32 ;  /* 0x00000020192d7221 */ /* 0x002fe20000010000 */
[----:B--2---:R-:W-:-:S06]  /*bb20*/  FADD.FTZ R32, R52, R43 ;  /* 0x0000002b34207221 */ /* 0x004fcc0000010000 */
[----:B------:R-:W1:Y:S08]  /*bb30*/  MUFU.EX2 R164, R164 ;  /* 0x000000a400a47308 */ /* 0x000e700000000800 */
[----:B------:R-:W2:Y:S01]  /*bb40*/  MUFU.EX2 R165, R165 ;  /* 0x000000a500a57308 */ /* 0x000ea20000000800 */
[----:B------:R-:W-:Y:S01]  /*bb50*/  FFMA.FTZ R158, R37, UR37, -R28 ;  /* 0x00000025259e7c23 */ /* 0x000fe2000801081c */
[----:B---3--:R-:W-:-:S06]  /*bb60*/  FADD.FTZ R34, R170, R45 ;  /* 0x0000002daa227221 */ /* 0x008fcc0000010000 */
[----:B------:R-:W3:Y:S01]  /*bb70*/  MUFU.EX2 R31, R31 ;  /* 0x0000001f001f7308 */ /* 0x000ee20000000800 */
[----:B------:R-:W-:Y:S01]  /*bb80*/  FFMA.FTZ R160, R47, UR37, -R28 ;  /* 0x000000252fa07c23 */ /* 0x000fe2000801081c */
[----:B-----5:R-:W-:-:S06]  /*bb90*/  FADD.FTZ R37, R171, R32 ;  /* 0x00000020ab257221 */ /* 0x020fcc0000010000 */
[----:B------:R-:W4:Y:S01]  /*bba0*/  MUFU.EX2 R56, R56 ;  /* 0x0000003800387308 */ /* 0x000f220000000800 */
[----:B------:R-:W-:Y:S01]  /*bbb0*/  FFMA.FTZ R62, R35, UR37, -R44 ;  /* 0x00000025233e7c23 */ /* 0x000fe2000801082c */
[----:B------:R-:W-:-:S06]  /*bbc0*/  FADD.FTZ R43, R29, R34 ;  /* 0x000000221d2b7221 */ /* 0x000fcc0000010000 */
[----:B------:R-:W5:Y:S01]  /*bbd0*/  MUFU.EX2 R166, R166 ;  /* 0x000000a600a67308 */ /* 0x000f620000000800 */
[----:B------:R-:W-:Y:S01]  /*bbe0*/  FFMA.FTZ R35, R48, UR37, -R28 ;  /* 0x0000002530237c23 */ /* 0x000fe2000801081c */
[----:B0-----:R-:W-:-:S06]  /*bbf0*/  FADD.FTZ R32, R54, R37 ;  /* 0x0000002536207221 */ /* 0x001fcc0000010000 */
[----:B------:R-:W0:Y:S01]  /*bc00*/  MUFU.EX2 R167, R167 ;  /* 0x000000a700a77308 */ /* 0x000e220000000800 */
[----:B-1----:R-:W-:Y:S01]  /*bc10*/  FADD.FTZ R34, R164, R43 ;  /* 0x0000002ba4227221 */ /* 0x002fe20000010000 */
[----:B------:R-:W-:-:S06]  /*bc20*/  FFMA.FTZ R162, R41, UR37, -R28 ;  /* 0x0000002529a27c23 */ /* 0x000fcc000801081c */
[----:B------:R-:W1:Y:S01]  /*bc30*/  MUFU.EX2 R33, R33 ;  /* 0x0000002100217308 */ /* 0x000e620000000800 */
[----:B--2---:R-:W-:-:S07]  /*bc40*/  FADD.FTZ R37, R165, R32 ;  /* 0x00000020a5257221 */ /* 0x004fce0000010000 */
[----:B------:R-:W2:Y:S01]  /*bc50*/  MUFU.EX2 R60, R60 ;  /* 0x0000003c003c7308 */ /* 0x000ea20000000800 */
[----:B---3--:R-:W-:Y:S01]  /*bc60*/  FADD.FTZ R43, R31, R34 ;  /* 0x000000221f2b7221 */ /* 0x008fe20000010000 */
[----:B------:R-:W-:-:S06]  /*bc70*/  FFMA.FTZ R41, R49, UR37, -R28 ;  /* 0x0000002531297c23 */ /* 0x000fcc000801081c */
[----:B------:R-:W3:Y:S01]  /*bc80*/  MUFU.EX2 R160, R160 ;  /* 0x000000a000a07308 */ /* 0x000ee20000000800 */
[----:B----4-:R-:W-:-:S07]  /*bc90*/  FADD.FTZ R32, R56, R37 ;  /* 0x0000002538207221 */ /* 0x010fce0000010000 */
[----:B------:R-:W4:Y:S01]  /*bca0*/  MUFU.EX2 R161, R161 ;  /* 0x000000a100a17308 */ /* 0x000f220000000800 */
[----:B-----5:R-:W-:Y:S01]  /*bcb0*/  FADD.FTZ R34, R166, R43 ;  /* 0x0000002ba6227221 */ /* 0x020fe20000010000 */
[----:B0-----:R-:W-:-:S06]  /*bcc0*/  FADD.FTZ R37, R167, R32 ;  /* 0x00000020a7257221 */ /* 0x001fcc0000010000 */
[----:B------:R-:W0:Y:S08]  /*bcd0*/  MUFU.EX2 R35, R35 ;  /* 0x0000002300237308 */ /* 0x000e300000000800 */
[----:B------:R-:W5:Y:S01]  /*bce0*/  MUFU.EX2 R62, R62 ;  /* 0x0000003e003e7308 */ /* 0x000f620000000800 */
[----:B-1----:R-:W-:Y:S01]  /*bcf0*/  FADD.FTZ R43, R33, R34 ;  /* 0x00000022212b7221 */ /* 0x002fe20000010000 */
[----:B------:R-:W-:-:S06]  /*bd00*/  FFMA.FTZ R39, R51, UR37, -R28 ;  /* 0x0000002533277c23 */ /* 0x000fcc000801081c */
[----:B------:R-:W1:Y:S01]  /*bd10*/  MUFU.EX2 R162, R162 ;  /* 0x000000a200a27308 */ /* 0x000e620000000800 */
[----:B--2---:R-:W-:Y:S01]  /*bd20*/  FADD.FTZ R32, R60, R37 ;  /* 0x000000253c207221 */ /* 0x004fe20000010000 */
[----:B------:R-:W-:-:S06]  /*bd30*/  FFMA.FTZ R30, R30, UR37, -R44 ;  /* 0x000000251e1e7c23 */ /* 0x000fcc000801082c */
[----:B------:R-:W2:Y:S01]  /*bd40*/  MUFU.EX2 R163, R163 ;  /* 0x000000a300a37308 */ /* 0x000ea20000000800 */
[----:B---3--:R-:W-:Y:S01]  /*bd50*/  FADD.FTZ R34, R160, R43 ;  /* 0x0000002ba0227221 */ /* 0x008fe20000010000 */
[----:B----4-:R-:W-:-:S06]  /*bd60*/  FADD.FTZ R37, R161, R32 ;  /* 0x00000020a1257221 */ /* 0x010fcc0000010000 */
[----:B------:R-:W3:Y:S08]  /*bd70*/  MUFU.EX2 R41, R41 ;  /* 0x0000002900297308 */ /* 0x000ef00000000800 */
[----:B------:R-:W4:Y:S01]  /*bd80*/  MUFU.EX2 R24, R24 ;  /* 0x0000001800187308 */ /* 0x000f220000000800 */
[----:B0-----:R-:W-:Y:S01]  /*bd90*/  FADD.FTZ R43, R35, R34 ;  /* 0x00000022232b7221 */ /* 0x001fe20000010000 */
[----:B-----5:R-:W-:-:S06]  /*bda0*/  FADD.FTZ R32, R62, R37 ;  /* 0x000000253e207221 */ /* 0x020fcc0000010000 */
[----:B------:R-:W0:Y:S01]  /*bdb0*/  MUFU.EX2 R156, R156 ;  /* 0x0000009c009c7308 */ /* 0x000e220000000800 */
[----:B------:R-:W-:-:S07]  /*bdc0*/  FFMA.FTZ R26, R26, UR37, -R44 ;  /* 0x000000251a1a7c23 */ /* 0x000fce000801082c */
[----:B------:R-:W5:Y:S01]  /*bdd0*/  MUFU.EX2 R157, R157 ;  /* 0x0000009d009d7308 */ /* 0x000f620000000800 */
[----:B------:R-:W-:Y:S01]  /*bde0*/  FFMA.FTZ R53, R53, UR37, -R28 ;  /* 0x0000002535357c23 */ /* 0x000fe2000801081c */
[----:B-1----:R-:W-:Y:S01]  /*bdf0*/  FADD.FTZ R34, R162, R43 ;  /* 0x0000002ba2227221 */ /* 0x002fe20000010000 */
[----:B------:R-:W-:-:S05]  /*be00*/  F2FP.F16.F32.PACK_AB R152, R3, R152 ;  /* 0x000000980398723e */ /* 0x000fca00000000ff */
[----:B------:R-:W1:Y:S01]  /*be10*/  MUFU.EX2 R39, R39 ;  /* 0x0000002700277308 */ /* 0x000e620000000800 */
[--C-:B------:R-:W-:Y:S01]  /*be20*/  FFMA.FTZ R58, R58, UR37, -R28.reuse ;  /* 0x000000253a3a7c23 */ /* 0x100fe2000801081c */
[--C-:B------:R-:W-:Y:S01]  /*be30*/  FFMA.FTZ R57, R57, UR37, -R28.reuse ;  /* 0x0000002539397c23 */ /* 0x100fe2000801081c */
[----:B------:R-:W-:-:S05]  /*be40*/  FFMA.FTZ R59, R59, UR37, -R28 ;  /* 0x000000253b3b7c23 */ /* 0x000fca000801081c */
[----:B------:R-:W1:Y:S01]  /*be50*/  MUFU.EX2 R30, R30 ;  /* 0x0000001e001e7308 */ /* 0x000e620000000800 */
[----:B--2---:R-:W-:Y:S01]  /*be60*/  FADD.FTZ R3, R163, R32 ;  /* 0x00000020a3037221 */ /* 0x004fe20000010000 */
[----:B------:R-:W-:Y:S01]  /*be70*/  FFMA.FTZ R28, R27, UR37, -R28 ;  /* 0x000000251b1c7c23 */ /* 0x000fe2000801081c */
[----:B------:R-:W-:-:S05]  /*be80*/  F2FP.F16.F32.PACK_AB R154, R15, R154 ;  /* 0x0000009a0f9a723e */ /* 0x000fca00000000ff */
[----:B------:R-:W2:Y:S01]  /*be90*/  MUFU.EX2 R158, R158 ;  /* 0x0000009e009e7308 */ /* 0x000ea20000000800 */
[----:B---3--:R-:W-:Y:S01]  /*bea0*/  FADD.FTZ R15, R41, R34 ;  /* 0x00000022290f7221 */ /* 0x008fe20000010000 */
[----:B----4-:R-:W-:-:S06]  /*beb0*/  FADD.FTZ R32, R24, R3 ;  /* 0x0000000318207221 */ /* 0x010fcc0000010000 */
[----:B------:R-:W3:Y:S01]  /*bec0*/  MUFU.EX2 R159, R159 ;  /* 0x0000009f009f7308 */ /* 0x000ee20000000800 */
[----:B------:R-:W-:Y:S01]  /*bed0*/  FFMA.FTZ R14, R14, UR37, -R44 ;  /* 0x000000250e0e7c23 */ /* 0x000fe2000801082c */
[----:B0-----:R-:W-:-:S06]  /*bee0*/  FADD.FTZ R34, R156, R15 ;  /* 0x0000000f9c227221 */ /* 0x001fcc0000010000 */
[----:B------:R-:W0:Y:S01]  /*bef0*/  MUFU.EX2 R27, R53 ;  /* 0x00000035001b7308 */ /* 0x000e220000000800 */
[----:B-----5:R-:W-:-:S07]  /*bf00*/  FADD.FTZ R3, R157, R32 ;  /* 0x000000209d037221 */ /* 0x020fce0000010000 */
[----:B------:R-:W4:Y:S01]  /*bf10*/  MUFU.EX2 R26, R26 ;  /* 0x0000001a001a7308 */ /* 0x000f220000000800 */
[----:B-1----:R-:W-:Y:S01]  /*bf20*/  FADD.FTZ R15, R39, R34 ;  /* 0x00000022270f7221 */ /* 0x002fe20000010000 */
[----:B------:R-:W-:-:S06]  /*bf30*/  FADD.FTZ R32, R30, R3 ;  /* 0x000000031e207221 */ /* 0x000fcc0000010000 */
[----:B------:R-:W-:Y:S08]  /*bf40*/  MUFU.EX2 R173, R173 ;  /* 0x000000ad00ad7308 */ /* 0x000ff00000000800 */
[----:B------:R-:W1:Y:S01]  /*bf50*/  MUFU.EX2 R58, R58 ;  /* 0x0000003a003a7308 */ /* 0x000e620000000800 */
[----:B------:R-:W-:Y:S01]  /*bf60*/  FFMA.FTZ R0, R0, UR37, -R44 ;  /* 0x0000002500007c23 */ /* 0x000fe2000801082c */
[----:B--2---:R-:W-:Y:S01]  /*bf70*/  FADD.FTZ R34, R158, R15 ;  /* 0x0000000f9e227221 */ /* 0x004fe20000010000 */
[----:B---3--:R-:W-:-:S05]  /*bf80*/  FADD.FTZ R3, R159, R32 ;  /* 0x000000209f037221 */ /* 0x008fca0000010000 */
[----:B------:R-:W-:Y:S08]  /*bf90*/  MUFU.EX2 R14, R14 ;  /* 0x0000000e000e7308 */ /* 0x000ff00000000800 */
[----:B------:R-:W2:Y:S01]  /*bfa0*/  MUFU.EX2 R57, R57 ;  /* 0x0000003900397308 */ /* 0x000ea20000000800 */
[----:B0-----:R-:W-:Y:S01]  /*bfb0*/  FADD.FTZ R15, R27, R34 ;  /* 0x000000221b0f7221 */ /* 0x001fe20000010000 */
[----:B----4-:R-:W-:-:S06]  /*bfc0*/  FADD.FTZ R34, R26, R3 ;  /* 0x000000031a227221 */ /* 0x010fcc0000010000 */
[----:B------:R-:W-:Y:S08]  /*bfd0*/  MUFU.EX2 R175, R175 ;  /* 0x000000af00af7308 */ /* 0x000ff00000000800 */
[----:B------:R-:W0:Y:S01]  /*bfe0*/  MUFU.EX2 R59, R59 ;  /* 0x0000003b003b7308 */ /* 0x000e220000000800 */
[----:B------:R-:W-:Y:S01]  /*bff0*/  F2FP.F16.F32.PACK_AB R163, R24, R163 ;  /* 0x000000a318a3723e */ /* 0x000fe200000000ff */
[----:B-1----:R-:W-:Y:S01]  /*c000*/  FADD.FTZ R24, R58, R15 ;  /* 0x0000000f3a187221 */ /* 0x002fe20000010000 */
[----:B------:R-:W-:-:S05]  /*c010*/  FADD.FTZ R3, R173, R34 ;  /* 0x00000022ad037221 */ /* 0x000fca0000010000 */
[----:B------:R-:W1:Y:S08]  /*c020*/  MUFU.EX2 R28, R28 ;  /* 0x0000001c001c7308 */ /* 0x000e700000000800 */
[----:B------:R-:W3:Y:S01]  /*c030*/  MUFU.EX2 R32, R0 ;  /* 0x0000000000207308 */ /* 0x000ee20000000800 */
[----:B------:R-:W-:Y:S01]  /*c040*/  F2FP.F16.F32.PACK_AB R157, R30, R157 ;  /* 0x0000009d1e9d723e */ /* 0x000fe200000000ff */
[----:B--2---:R-:W-:Y:S01]  /*c050*/  FADD.FTZ R24, R57, R24 ;  /* 0x0000001839187221 */ /* 0x004fe20000010000 */
[----:B------:R-:W-:-:S03]  /*c060*/  FADD.FTZ R30, R14, R3 ;  /* 0x000000030e1e7221 */ /* 0x000fc60000010000 */
[----:B0-----:R-:W-:Y:S01]  /*c070*/  FADD.FTZ R3, R59, R24 ;  /* 0x000000183b037221 */ /* 0x001fe20000010000 */
[----:B------:R-:W-:Y:S01]  /*c080*/  FADD.FTZ R15, R175, R30 ;  /* 0x0000001eaf0f7221 */ /* 0x000fe20000010000 */
[----:B------:R-:W-:Y:S02]  /*c090*/  F2FP.F16.F32.PACK_AB R153, R46, R153 ;  /* 0x000000992e99723e */ /* 0x000fe400000000ff */
[----:B------:R-:W-:Y:S01]  /*c0a0*/  F2FP.F16.F32.PACK_AB R155, R50, R155 ;  /* 0x0000009b329b723e */ /* 0x000fe200000000ff */
[----:B-1----:R-:W-:Y:S01]  /*c0b0*/  FADD.FTZ R3, R28, R3 ;  /* 0x000000031c037221 */ /* 0x002fe20000010000 */
[----:B------:R-:W-:Y:S02]  /*c0c0*/  F2FP.F16.F32.PACK_AB R169, R52, R169 ;  /* 0x000000a934a9723e */ /* 0x000fe400000000ff */
[----:B------:R-:W-:Y:S02]  /*c0d0*/  F2FP.F16.F32.PACK_AB R171, R54, R171 ;  /* 0x000000ab36ab723e */ /* 0x000fe400000000ff */
[----:B------:R-:W-:Y:S01]  /*c0e0*/  F2FP.F16.F32.PACK_AB R165, R56, R165 ;  /* 0x000000a538a5723e */ /* 0x000fe200000000ff */
[----:B---3--:R-:W-:Y:S01]  /*c0f0*/  FADD.FTZ R0, R32, R15 ;  /* 0x0000000f20007221 */ /* 0x008fe20000010000 */
        /* <DEDUP_REMOVED lines=14> */
[----:B------:R-:W-:Y:S01]  /*c1e0*/  F2FP.F16.F32.PACK_AB R175, R32, R175 ;  /* 0x000000af20af723e */ /* 0x000fe200000000ff */
[----:B------:R-:W-:Y:S06]  /*c1f0*/  @!P0 BRA `(.L_x_5297) ;  /* 0x0000000000048947 */ /* 0x000fec0003800000 */
[----:B------:R-:W-:Y:S01]  /*c200*/  BPT.TRAP 0x1 ;  /* 0x000000040000795c */ /* 0x000fe20000300000 */
.L_x_5297:
[----:B------:R0:W1:Y:S01]  /*c210*/  SYNCS.PHASECHK.TRANS64.TRYWAIT P1, [R13+URZ+0x22850], R74 ;  /* 0x0228504a0d0075a7 */ /* 0x000062000802017f */
[----:B------:R-:W-:Y:S05]  /*c220*/  @!P0 BRA `(.L_x_5298) ;  /* 0x0000000000048947 */ /* 0x000fea0003800000 */
[----:B------:R-:W-:Y:S01]  /*c230*/  BPT.TRAP 0x1 ;  /* 0x000000040000795c */ /* 0x000fe20000300000 */
.L_x_5298:
[----:B------:R-:W-:Y:S04]  /*c240*/  BSSY B0, `(.L_x_5299) ;  /* 0x0000004000007945 */ /* 0x000fe80003800000 */
[----:B-1----:R-:W-:Y:S05]  /*c250*/  @P1 BRA `(.L_x_5300) ;  /* 0x0000000000081947 */ /* 0x002fea0003800000 */
[----:B------:R-:W1:Y:S02]  /*c260*/  SYNCS.PHASECHK.TRANS64.TRYWAIT P1, [R13+URZ+0x22850], R74 ;  /* 0x0228504a0d0075a7 */ /* 0x000e64000802017f */
[----:B-1----:R-:W-:Y:S05]  /*c270*/  @!P1 BRA `(.L_x_5301) ;  /* 0x0000014000509947 */ /* 0x002fea0003800000 */
.L_x_5300:
[----:B------:R-:W-:Y:S05]  /*c280*/  BSYNC B0 ;  /* 0x0000000000007941 */ /* 0x000fea0003800000 */
.L_x_5299:
[----:B------:R-:W-:Y:S05]  /*c290*/  WARPSYNC.ALL ;  /* 0x0000000000007948 */ /* 0x000fea0003800000 */
[----:B------:R-:W-:Y:S01]  /*c2a0*/  R2UR UR4, R19 ;  /* 0x00000000130472ca */ /* 0x000fe200000e0000 */
[----:B------:R0:W-:Y:S01]  /*c2b0*/  BAR.SYNC.DEFER_BLOCKING R72, 0x100 ;  /* 0x000400480000751d */ /* 0x0001e20000010000 */
[----:B------:R-:W-:Y:S01]  /*c2c0*/  MOV R15, 0xc00 ;  /* 0x00000c00000f7802 */ /* 0x000fe20000000f00 */
[----:B------:R-:W-:Y:S01]  /*c2d0*/  IMAD.MOV.U32 R27, RZ, RZ, 0x40000040 ;  /* 0x40000040ff1b7424 */ /* 0x000fe200078e00ff */
[----:B------:R-:W-:Y:S01]  /*c2e0*/  MOV R25, 0x40000040 ;  /* 0x4000004000197802 */ /* 0x000fe20000000f00 */
[----:B------:R-:W-:-:S03]  /*c2f0*/  IMAD.MOV.U32 R29, RZ, RZ, 0x40000040 ;  /* 0x40000040ff1d7424 */ /* 0x000fc600078e00ff */
[----:B------:R-:W-:Y:S02]  /*c300*/  R2UR UR11, R27 ;  /* 0x000000001b0b72ca */ /* 0x000fe400000e0000 */
[----:B------:R-:W-:Y:S02]  /*c310*/  R2UR UR15, R25 ;  /* 0x00000000190f72ca */ /* 0x000fe400000e0000 */
[----:B------:R-:W-:Y:S01]  /*c320*/  R2UR UR19, R27 ;  /* 0x000000001b1372ca */ /* 0x000fe200000e0000 */
[----:B------:R-:W-:Y:S01]  /*c330*/  UIADD3 UR4, UR4, 0x400, URZ ;  /* 0x0000040004047890 */ /* 0x000fe2000fffe03f */
[----:B------:R-:W-:-:S03]  /*c340*/  R2UR UR23, R29 ;  /* 0x000000001d1772ca */ /* 0x000fc600000e0000 */
[----:B------:R-:W-:-:S04]  /*c350*/  USHF.R.U32.HI UR4, URZ, 0x4, UR4 ;  /* 0x000000043f047899 */ /* 0x000fc80008011604 */
[----:B------:R-:W-:-:S04]  /*c360*/  ULOP3.LUT UR4, UR4, 0x3fff, URZ, 0xc0, !UPT ;  /* 0x00003fff04047892 */ /* 0x000fc8000f8ec03f */
[----:B------:R-:W-:-:S06]  /*c370*/  ULOP3.LUT UR38, UR4, 0x3000000, URZ, 0xfc, !UPT ;  /* 0x0300000004267892 */ /* 0x000fcc000f8efc3f */
[----:B------:R-:W-:Y:S02]  /*c380*/  IMAD R14, R22, R15, UR38 ;  /* 0x00000026160e7e24 */ /* 0x000fe4000f8e020f */
[----:B------:R-:W-:Y:S02]  /*c390*/  IMAD.MOV.U32 R15, RZ, RZ, 0x40000040 ;  /* 0x40000040ff0f7424 */ /* 0x000fe400078e00ff */
[C---:B------:R-:W-:Y:S01]  /*c3a0*/  VIADD R26, R14.reuse, 0x80 ;  /* 0x000000800e1a7836 */ /* 0x040fe20000000000 */
[C---:B------:R-:W-:Y:S01]  /*c3b0*/  R2UR UR6, R14.reuse ;  /* 0x000000000e0672ca */ /* 0x040fe200000e0000 */
[C---:B------:R-:W-:Y:S01]  /*c3c0*/  VIADD R24, R14.reuse, 0x100 ;  /* 0x000001000e187836 */ /* 0x040fe20000000000 */
[----:B------:R-:W-:Y:S01]  /*c3d0*/  R2UR UR7, R15 ;  /* 0x000000000f0772ca */ /* 0x000fe200000e0000 */
[----:B------:R-:W-:Y:S01]  /*c3e0*/  VIADD R28, R14, 0x200 ;  /* 0x000002000e1c7836 */ /* 0x000fe20000000000 */
[----:B------:R-:W-:Y:S01]  /*c3f0*/  R2UR UR10, R26 ;  /* 0x000000001a0a72ca */ /* 0x000fe200000e0000 */
[----:B------:R-:W-:Y:S01]  /*c400*/  VIADD R26, R14, 0x180 ;  /* 0x000001800e1a7836 */ /* 0x000fe20000000000 */
[----:B------:R-:W-:Y:S01]  /*c410*/  R2UR UR14, R24 ;  /* 0x00000000180e72ca */ /* 0x000fe200000e0000 */
[----:B------:R-:W-:Y:S01]  /*c420*/  VIADD R14, R14, 0x280 ;  /* 0x000002800e0e7836 */ /* 0x000fe20000000000 */
[----:B------:R-:W-:-:S02]  /*c430*/  R2UR UR22, R28 ;  /* 0x000000001c1672ca */ /* 0x000fc400000e0000 */
[----:B------:R-:W-:Y:S02]  /*c440*/  R2UR UR18, R26 ;  /* 0x000000001a1272ca */ /* 0x000fe400000e0000 */
[----:B01----:R-:W-:Y:S01]  /*c450*/  WARPGROUP.ARRIVE ;  /* 0x00000000000079c5 */ /* 0x003fe20000000000 */
[----:B------:R-:W-:Y:S02]  /*c460*/  R2UR UR26, R14 ;  /* 0x000000000e1a72ca */ /* 0x000fe400000e0000 */
[----:B------:R-:W-:-:S03]  /*c470*/  R2UR UR27, R15 ;  /* 0x000000000f1b72ca */ /* 0x000fc600000e0000 */
        /* <DEDUP_REMOVED lines=24> */
.L_x_5302:
[----:B------:R-:W2:Y:S01]  /*c600*/  LDL R15, [R1+0x4] ;  /* 0x00000400010f7983 */ /* 0x000ea20000100800 */
[----:B------:R-:W0:Y:S03]  /*c610*/  LDC R14, c[0x0][0x448] ;  /* 0x00011200ff0e7b82 */ /* 0x000e260000000800 */
[----:B------:R-:W3:Y:S04]  /*c620*/  LDL R154, [R1+0x8] ;  /* 0x00000800019a7983 */ /* 0x000ee80000100800 */
[----:B------:R-:W3:Y:S04]  /*c630*/  LDL R153, [R1+0x28] ;  /* 0x0000280001997983 */ /* 0x000ee80000100800 */
[----:B------:R-:W4:Y:S01]  /*c640*/  LDL R152, [R1+0x34] ;  /* 0x0000340001987983 */ /* 0x000f220000100800 */
[----:B------:R-:W-:Y:S01]  /*c650*/  VIADD R13, R13, 0x22860 ;  /* 0x000228600d0d7836 */ /* 0x000fe20000000000 */
[----:B------:R-:W-:Y:S01]  /*c660*/  ULDC UR45, c[0x0][0x9d8] ;  /* 0x00027600002d7ab9 */ /* 0x000fe20000000800 */
[----:B------:R-:W-:Y:S01]  /*c670*/  ULDC UR46, c[0x0][0x9d8] ;  /* 0x00027600002e7ab9 */ /* 0x000fe20000000800 */
[----:B------:R-:W-:Y:S01]  /*c680*/  ULDC UR39, c[0x0][0x988] ;  /* 0x0002620000277ab9 */ /* 0x000fe20000000800 */
[----:B------:R-:W-:Y:S01]  /*c690*/  ULDC UR40, c[0x0][0x988] ;  /* 0x0002620000287ab9 */ /* 0x000fe20000000800 */
[----:B0-----:R-:W-:Y:S01]  /*c6a0*/  ISETP.NE.AND P1, PT, R14, 0x1, PT ;  /* 0x000000010e00780c */ /* 0x001fe20003f25270 */
[----:B------:R-:W-:-:S05]  /*c6b0*/  IMAD.U32 R14, RZ, RZ, UR41 ;  /* 0x00000029ff0e7e24 */ /* 0x000fca000f8e00ff */
[----:B------:R-:W-:-:S04]  /*c6c0*/  PRMT R13, R14, 0x654, R13 ;  /* 0x000006540e0d7816 */ /* 0x000fc8000000000d */
[----:B------:R0:W-:Y:S03]  /*c6d0*/  SYNCS.ARRIVE.TRANS64.RED.A1T0 RZ, [R13+URZ], RZ ;  /* 0x000000ff0dff79a7 */ /* 0x0001e6000810043f */
[----:B------:R-:W2:Y:S08]  /*c6e0*/  @P1 LDC R14, c[0x0][0x44c] ;  /* 0x00011300ff0e1b82 */ /* 0x000eb00000000800 */
[----:B0-----:R-:W0:Y:S01]  /*c6f0*/  @P1 LDC R13, c[0x0][0x450] ;  /* 0x00011400ff0d1b82 */ /* 0x001e220000000800 */
[----:B--2---:R-:W-:-:S05]  /*c700*/  @P1 IMAD.HI.U32 R14, R15, R14, RZ ;  /* 0x0000000e0f0e1227 */ /* 0x004fca00078e00ff */
[----:B0-----:R-:W-:-:S04]  /*c710*/  @P1 SHF.R.U32.HI R15, RZ, R13, R14 ;  /* 0x0000000dff0f1219 */ /* 0x001fc8000001160e */
[----:B---3--:R-:W-:-:S05]  /*c720*/  IADD3 R13, R15, R153, -R154 ;  /* 0x000000990f0d7210 */ /* 0x008fca0007ffe89a */
[----:B------:R-:W-:-:S05]  /*c730*/  IMAD.HI R13, R13, 0x2aaaaaab, RZ ;  /* 0x2aaaaaab0d0d7827 */ /* 0x000fca00078e02ff */
[----:B------:R-:W-:-:S04]  /*c740*/  SHF.R.U32.HI R14, RZ, 0x1f, R13 ;  /* 0x0000001fff0e7819 */ /* 0x000fc8000001160d */
[----:B------:R-:W-:Y:S01]  /*c750*/  LEA.HI.SX32 R14, R13, R14, 0x1c ;  /* 0x0000000e0d0e7211 */ /* 0x000fe200078fe2ff */
[----:B------:R-:W-:-:S03]  /*c760*/  VIADD R13, R176, 0xfffffffe ;  /* 0xfffffffeb00d7836 */ /* 0x000fc60000000000 */
[----:B----4-:R-:W-:-:S04]  /*c770*/  VIMNMX R152, R152, R14, !PT ;  /* 0x0000000e98987248 */ /* 0x010fc80007fe0100 */
[----:B------:R-:W-:Y:S01]  /*c780*/  ISETP.GE.AND P1, PT, R13, R152, PT ;  /* 0x000000980d00720c */ /* 0x000fe20003f26270 */
[----:B------:R0:W-:-:S12]  /*c790*/  STL [R1+0x14], R152 ;  /* 0x0000149801007387 */ /* 0x0001d80000100800 */
[----:B0-----:R-:W-:Y:S05]  /*c7a0*/  @!P1 BRA `(.L_x_5303) ;  /* 0x0000002c00389947 */ /* 0x001fea0003800000 */
[----:B------:R-:W-:Y:S01]  /*c7b0*/  IMAD.MOV.U32 R216, RZ, RZ, R21 ;  /* 0x000000ffffd87224 */ /* 0x000fe200078e0015 */
[----:B------:R-:W-:-:S07]  /*c7c0*/  MOV R215, R20 ;  /* 0x0000001400d77202 */ /* 0x000fce0000000f00 */
.L_x_5315:
[----:B------:R-:W-:Y:S01]  /*c7d0*/  VIADD R22, R22, 0x1 ;  /* 0x0000000116167836 */ /* 0x000fe20000000000 */
[----:B------:R-:W-:Y:S05]  /*c7e0*/  YIELD ;  /* 0x0000000000007946 */ /* 0x000fea0003800000 */
[----:B------:R-:W-:-:S04]  /*c7f0*/  ISETP.NE.AND P1, PT, R22, 0x2, PT ;  /* 0x000000021600780c */ /* 0x000fc80003f25270 */
[----:B------:R-:W-:Y:S02]  /*c800*/  SEL R12, RZ, 0x1, P1 ;  /* 0x00000001ff0c7807 */ /* 0x000fe40000800000 */
[----:B------:R-:W-:Y:S02]  /*c810*/  SEL R22, R22, RZ, P1 ;  /* 0x000000ff16167207 */ /* 0x000fe40000800000 */
[----:B------:R-:W-:Y:S01]  /*c820*/  LOP3.LUT R204, R204, R12, RZ, 0x3c, !PT ;  /* 0x0000000ccccc7212 */ /* 0x000fe200078e3cff */
[----:B------:R-:W-:Y:S06]  /*c830*/  @!P0 BRA `(.L_x_5304) ;  /* 0x0000000000048947 */ /* 0x000fec0003800000 */
[----:B------:R-:W-:Y:S01]  /*c840*/  BPT.TRAP 0x1 ;  /* 0x000000040000795c */ /* 0x000fe20000300000 */
.L_x_5304:
[----:B------:R-:W-:Y:S01]  /*c850*/  IMAD R14, R22, 0x8, R19 ;  /* 0x00000008160e7824 */ /* 0x000fe200078e0213 */
[----:B------:R-:W-:-:S04]  /*c860*/  SHF.L.U32 R15, R204, 0x1f, RZ ;  /* 0x0000001fcc0f7819 */ /* 0x000fc800000006ff */
[----:B------:R0:W1:Y:S01]  /*c870*/  SYNCS.PHASECHK.TRANS64.TRYWAIT P1, [R14+URZ+0x22830], R15 ;  /* 0x0228300f0e0075a7 */ /* 0x000062000802017f */
[----:B------:R-:W-:Y:S05]  /*c880*/  @!P0 BRA `(.L_x_5305) ;  /* 0x0000000000048947 */ /* 0x000fea0003800000 */
[----:B------:R-:W-:Y:S01]  /*c890*/  BPT.TRAP 0x1 ;  /* 0x000000040000795c */ /* 0x000fe20000300000 */
.L_x_5305:
[----:B------:R-:W2:Y:S01]  /*c8a0*/  LDL R12, [R1] ;  /* 0x00000000010c7983 */ /* 0x000ea20000100800 */
[----:B------:R-:W-:Y:S02]  /*c8b0*/  IMAD.MOV.U32 R155, RZ, RZ, 0x40000040 ;  /* 0x40000040ff9b7424 */ /* 0x000fe400078e00ff */
[----:B--2---:R-:W-:Y:S01]  /*c8c0*/  IMAD R154, R22, 0x300, R12 ;  /* 0x00000300169a7824 */ /* 0x004fe200078e020c */
[----:B-1----:R-:W-:Y:S06]  /*c8d0*/  @P1 BRA `(.L_x_5306) ;  /* 0x0000000000081947 */ /* 0x002fec0003800000 */
[----:B------:R-:W1:Y:S02]  /*c8e0*/  SYNCS.PHASECHK.TRANS64.TRYWAIT P1, [R14+URZ+0x22830], R15 ;  /* 0x0228300f0e0075a7 */ /* 0x000e64000802017f */
[----:B-1----:R-:W-:Y:S05]  /*c8f0*/  @!P1 BRA `(.L_x_5307) ;  /* 0x0000013800c49947 */ /* 0x002fea0003800000 */
.L_x_5306:
        /* <DEDUP_REMOVED lines=9> */
[----:B------:R-:W-:Y:S01]  /*c990*/  MOV R153, 0x40000040 ;  /* 0x4000004000997802 */ /* 0x000fe20000000f00 */
[----:B------:R-:W-:Y:S01]  /*c9a0*/  IMAD.MOV.U32 R21, RZ, RZ, 0x40000040 ;  /* 0x40000040ff157424 */ /* 0x000fe200078e00ff */
        /* <DEDUP_REMOVED lines=30> */
.L_x_5308:
[----:B------:R-:W3:Y:S01]  /*cb90*/  LDL R218, [R1+0x4] ;  /* 0x0000040001da7983 */ /* 0x000ee20000100800 */
[----:B------:R-:W4:Y:S03]  /*cba0*/  LDC R21, c[0x0][0x448] ;  /* 0x00011200ff157b82 */ /* 0x000f260000000800 */
[----:B------:R-:W3:Y:S01]  /*cbb0*/  LDL R20, [R1+0x40] ;  /* 0x0000400001147983 */ /* 0x000ee20000100800 */
[----:B------:R-:W-:-:S03]  /*cbc0*/  FMUL.FTZ R219, R178, UR46 ;  /* 0x0000002eb2db7c20 */ /* 0x000fc60008410000 */
[----:B------:R-:W5:Y:S01]  /*cbd0*/  LDL R178, [R1+0x30] ;  /* 0x0000300001b27983 */ /* 0x000f620000100800 */
[----:B------:R-:W-:-:S03]  /*cbe0*/  FMUL.FTZ R221, R174, UR46 ;  /* 0x0000002eaedd7c20 */ /* 0x000fc60008410000 */
[----:B------:R-:W2:Y:S01]  /*cbf0*/  LDL R174, [R1+0x28] ;  /* 0x0000280001ae7983 */ /* 0x000ea20000100800 */
[----:B----4-:R-:W-:-:S13]  /*cc00*/  ISETP.NE.AND P1, PT, R21, 0x1, PT ;  /* 0x000000011500780c */ /* 0x010fda0003f25270 */
[----:B------:R-:W4:Y:S08]  /*cc10*/  @P1 LDC R217, c[0x0][0x44c] ;  /* 0x00011300ffd91b82 */ /* 0x000f300000000800 */
[----:B------:R-:W0:Y:S01]  /*cc20*/  @P1 LDC R21, c[0x0][0x450] ;  /* 0x00011400ff151b82 */ /* 0x000e220000000800 */
[----:B---3--:R-:W-:Y:S02]  /*cc30*/  IMAD.IADD R20, R20, 0x1, R218 ;  /* 0x0000000114147824 */ /* 0x008fe400078e02da */
[----:B------:R-:W-:Y:S01]  /*cc40*/  FMUL.FTZ R218, R162, UR46 ;  /* 0x0000002ea2da7c20 */ /* 0x000fe20008410000 */
[----:B------:R-:W-:-:S02]  /*cc50*/  FMUL.FTZ R162, R173, UR46 ;  /* 0x0000002eada27c20 */ /* 0x000fc40008410000 */
[----:B------:R-:W2:Y:S01]  /*cc60*/  LDL R173, [R1+0x8] ;  /* 0x0000080001ad7983 */ /* 0x000ea20000100800 */
[----:B----4-:R-:W-:-:S05]  /*cc70*/  @P1 IMAD.HI.U32 R217, R20, R217, RZ ;  /* 0x000000d914d91227 */ /* 0x010fca00078e00ff */
[----:B0-----:R-:W-:Y:S01]  /*cc80*/  @P1 SHF.R.U32.HI R20, RZ, R21, R217 ;  /* 0x00000015ff141219 */ /* 0x001fe200000116d9 */
[----:B------:R-:W-:Y:S01]  /*cc90*/  FMUL.FTZ R21, R152, UR46 ;  /* 0x0000002e98157c20 */ /* 0x000fe20008410000 */
[----:B------:R-:W-:Y:S01]  /*cca0*/  FMUL.FTZ R152, R153, UR46 ;  /* 0x0000002e99987c20 */ /* 0x000fe20008410000 */
[----:B------:R-:W-:Y:S01]  /*ccb0*/  FMUL.FTZ R153, R156, UR46 ;  /* 0x0000002e9c997c20 */ /* 0x000fe20008410000 */
[----:B------:R-:W-:Y:S01]  /*ccc0*/  FMUL.FTZ R156, R161, UR46 ;  /* 0x0000002ea19c7c20 */ /* 0x000fe20008410000 */
[----:B------:R-:W-:Y:S02]  /*ccd0*/  FMUL.FTZ R161, R172, UR46 ;  /* 0x0000002eaca17c20 */ /* 0x000fe40008410000 */
[----:B------:R-:W0:Y:S01]  /*cce0*/  SHFL.IDX PT, R172, R20, RZ, 0x1c1f ;  /* 0x001c1fff14ac7589 */ /* 0x000e2200000e0000 */
[----:B------:R-:W-:Y:S01]  /*ccf0*/  FMUL.FTZ R220, R175, UR46 ;  /* 0x0000002eafdc7c20 */ /* 0x000fe20008410000 */
[----:B------:R-:W-:Y:S02]  /*cd00*/  FMUL.FTZ R175, R176, UR46 ;  /* 0x0000002eb0af7c20 */ /* 0x000fe40008410000 */
[----:B------:R3:W4:Y:S01]  /*cd10*/  SHFL.IDX PT, R176, R20, 0x1, 0x1c1f ;  /* 0x003c1f0014b07f89 */ /* 0x00072200000e0000 */
[----:B------:R-:W-:Y:S01]  /*cd20*/  FMUL.FTZ R229, R154, UR46 ;  /* 0x0000002e9ae57c20 */ /* 0x000fe20008410000 */
[----:B------:R-:W-:Y:S01]  /*cd30*/  FMUL.FTZ R154, R157, UR46 ;  /* 0x0000002e9d9a7c20 */ /* 0x000fe20008410000 */
[----:B------:R-:W-:Y:S01]  /*cd40*/  FMUL.FTZ R228, R155, UR46 ;  /* 0x0000002e9be47c20 */ /* 0x000fe20008410000 */
[----:B---3--:R-:W-:Y:S01]  /*cd50*/  IMAD R20, R13, -0x60, RZ ;  /* 0xffffffa00d147824 */ /* 0x008fe200078e02ff */
[----:B------:R-:W3:Y:S01]  /*cd60*/  MUFU.TANH R152, R152 ;  /* 0x0000009800987308 */ /* 0x000ee20000002400 */
[----:B------:R-:W-:Y:S01]  /*cd70*/  FMUL.FTZ R227, R158, UR46 ;  /* 0x0000002e9ee37c20 */ /* 0x000fe20008410000 */
[----:B------:R-:W-:Y:S01]  /*cd80*/  FMUL.FTZ R155, R160, UR46 ;  /* 0x0000002ea09b7c20 */ /* 0x000fe20008410000 */
[----:B------:R-:W-:Y:S01]  /*cd90*/  FMUL.FTZ R157, R164, UR46 ;  /* 0x0000002ea49d7c20 */ /* 0x000fe20008410000 */
[----:B-----5:R-:W-:Y:S01]  /*cda0*/  IADD3 R20, -R178, 0x1, R20 ;  /* 0x00000001b2147810 */ /* 0x020fe20007ffe114 */
[----:B------:R-:W-:-:S03]  /*cdb0*/  FMUL.FTZ R158, R165, UR46 ;  /* 0x0000002ea59e7c20 */ /* 0x000fc60008410000 */
[----:B------:R-:W5:Y:S01]  /*cdc0*/  MUFU.TANH R21, R21 ;  /* 0x0000001500157308 */ /* 0x000f620000002400 */
[----:B------:R-:W-:Y:S01]  /*cdd0*/  FMUL.FTZ R226, R159, UR46 ;  /* 0x0000002e9fe27c20 */ /* 0x000fe20008410000 */
[----:B------:R-:W-:Y:S01]  /*cde0*/  FMUL.FTZ R160, R169, UR46 ;  /* 0x0000002ea9a07c20 */ /* 0x000fe20008410000 */
[----:B------:R-:W-:-:S05]  /*cdf0*/  FMUL.FTZ R159, R168, UR46 ;  /* 0x0000002ea89f7c20 */ /* 0x000fca0008410000 */
[----:B------:R-:W1:Y:S08]  /*ce00*/  MUFU.TANH R153, R153 ;  /* 0x0000009900997308 */ /* 0x000e700000002400 */
[----:B------:R-:W1:Y:S01]  /*ce10*/  MUFU.TANH R154, R154 ;  /* 0x0000009a009a7308 */ /* 0x000e620000002400 */
[----:B------:R-:W-:Y:S01]  /*ce20*/  FMUL.FTZ R225, R163, UR46 ;  /* 0x0000002ea3e17c20 */ /* 0x000fe20008410000 */
[----:B------:R-:W-:-:S06]  /*ce30*/  FMUL.FTZ R164, R180, UR46 ;  /* 0x0000002eb4a47c20 */ /* 0x000fcc0008410000 */
[----:B------:R-:W1:Y:S01]  /*ce40*/  MUFU.TANH R156, R156 ;  /* 0x0000009c009c7308 */ /* 0x000e620000002400 */
[----:B------:R-:W-:-:S07]  /*ce50*/  FMUL.FTZ R163, R181, UR46 ;  /* 0x0000002eb5a37c20 */ /* 0x000fce0008410000 */
[----:B------:R-:W1:Y:S08]  /*ce60*/  MUFU.TANH R155, R155 ;  /* 0x0000009b009b7308 */ /* 0x000e700000002400 */
[----:B------:R-:W1:Y:S01]  /*ce70*/  MUFU.TANH R157, R157 ;  /* 0x0000009d009d7308 */ /* 0x000e620000002400 */
[----:B------:R-:W-:-:S07]  /*ce80*/  FMUL.FTZ R177, R177, UR46 ;  /* 0x0000002eb1b17c20 */ /* 0x000fce0008410000 */
[----:B------:R-:W1:Y:S01]  /*ce90*/  MUFU.TANH R158, R158 ;  /* 0x0000009e009e7308 */ /* 0x000e620000002400 */
[----:B------:R-:W-:Y:S01]  /*cea0*/  FMUL.FTZ R169, R186, UR46 ;  /* 0x0000002ebaa97c20 */ /* 0x000fe20008410000 */
[----:B------:R-:W-:Y:S01]  /*ceb0*/  FMUL.FTZ R165, R184, UR46 ;  /* 0x0000002eb8a57c20 */ /* 0x000fe20008410000 */
[----:B------:R-:W-:-:S05]  /*cec0*/  FMUL.FTZ R186, R188, UR46 ;  /* 0x0000002ebcba7c20 */ /* 0x000fca0008410000 */
[----:B------:R-:W1:Y:S01]  /*ced0*/  MUFU.TANH R160, R160 ;  /* 0x000000a000a07308 */ /* 0x000e620000002400 */
[----:B------:R-:W-:Y:S01]  /*cee0*/  FMUL.FTZ R217, R167, UR46 ;  /* 0x0000002ea7d97c20 */ /* 0x000fe20008410000 */
[----:B------:R-:W-:-:S06]  /*cef0*/  FMUL.FTZ R167, R182, UR46 ;  /* 0x0000002eb6a77c20 */ /* 0x000fcc0008410000 */
[----:B------:R-:W1:Y:S01]  /*cf00*/  MUFU.TANH R159, R159 ;  /* 0x0000009f009f7308 */ /* 0x000e620000002400 */
[----:B------:R-:W-:-:S07]  /*cf10*/  FMUL.FTZ R168, R183, UR46 ;  /* 0x0000002eb7a87c20 */ /* 0x000fce0008410000 */
[----:B------:R-:W1:Y:S01]  /*cf20*/  MUFU.TANH R161, R161 ;  /* 0x000000a100a17308 */ /* 0x000e620000002400 */
[----:B------:R-:W-:-:S07]  /*cf30*/  FMUL.FTZ R183, R185, UR46 ;  /* 0x0000002eb9b77c20 */ /* 0x000fce0008410000 */
[----:B------:R-:W1:Y:S01]  /*cf40*/  MUFU.TANH R162, R162 ;  /* 0x000000a200a27308 */ /* 0x000e620000002400 */
[----:B------:R-:W-:Y:S01]  /*cf50*/  FMUL.FTZ R224, R166, UR46 ;  /* 0x0000002ea6e07c20 */ /* 0x000fe20008410000 */
[----:B------:R-:W-:-:S06]  /*cf60*/  FMUL.FTZ R166, R179, UR46 ;  /* 0x0000002eb3a67c20 */ /* 0x000fcc0008410000 */
        /* <DEDUP_REMOVED lines=11> */
[----:B------:R-:W-:-:S07]  /*d020*/  FMUL.FTZ R199, R199, UR46 ;  /* 0x0000002ec7c77c20 */ /* 0x000fce0008410000 */
[----:B------:R-:W1:Y:S01]  /*d030*/  MUFU.TANH R218, R218 ;  /* 0x000000da00da7308 */ /* 0x000e620000002400 */
[----:B------:R-:W-:-:S07]  /*d040*/  FMUL.FTZ R223, R170, UR46 ;  /* 0x0000002eaadf7c20 */ /* 0x000fce0008410000 */
        /* <DEDUP_REMOVED lines=8> */
[----:B--2---:R-:W-:-:S05]  /*d0d0*/  IADD3 R173, -R173, R20, R174 ;  /* 0x00000014adad7210 */ /* 0x004fca0007ffe1ae */
[C---:B0-----:R-:W-:Y:S02]  /*d0e0*/  IMAD.IADD R20, R173.reuse, 0x1, R172 ;  /* 0x00000001ad147824 */ /* 0x041fe400078e02ac */
[----:B----4-:R-:W-:-:S03]  /*d0f0*/  IMAD.IADD R176, R173, 0x1, R176 ;  /* 0x00000001adb07824 */ /* 0x010fc600078e02b0 */
[C---:B------:R-:W-:Y:S02]  /*d100*/  ISETP.GT.AND P3, PT, R20.reuse, 0x1, PT ;  /* 0x000000011400780c */ /* 0x040fe40003f64270 */
[C---:B------:R-:W-:Y:S02]  /*d110*/  ISETP.GT.AND P2, PT, R20.reuse, RZ, PT ;  /* 0x000000ff1400720c */ /* 0x040fe40003f44270 */
[C---:B------:R-:W-:Y:S02]  /*d120*/  ISETP.GT.AND P4, PT, R20.reuse, 0x8, PT ;  /* 0x000000081400780c */ /* 0x040fe40003f84270 */
[----:B------:R-:W-:Y:S02]  /*d130*/  ISETP.GT.AND P1, PT, R20, 0x9, PT ;  /* 0x000000091400780c */ /* 0x000fe40003f24270 */
[----:B---3--:R-:W-:Y:S02]  /*d140*/  FSEL R173, R152, -INF , P3 ;  /* 0xff80000098ad7808 */ /* 0x008fe40001800000 */
[----:B-----5:R-:W-:-:S02]  /*d150*/  FSEL R181, R21, -INF , P2 ;  /* 0xff80000015b57808 */ /* 0x020fc40001000000 */
[C---:B------:R-:W-:Y:S02]  /*d160*/  ISETP.GT.AND P3, PT, R20.reuse, 0x11, PT ;  /* 0x000000111400780c */ /* 0x040fe40003f64270 */
[----:B-1----:R-:W-:Y:S02]  /*d170*/  FSEL R182, R153, -INF , P4 ;  /* 0xff80000099b67808 */ /* 0x002fe40002000000 */
[C---:B------:R-:W-:Y:S02]  /*d180*/  ISETP.GT.AND P2, PT, R20.reuse, 0x10, PT ;  /* 0x000000101400780c */ /* 0x040fe40003f44270 */
[----:B------:R-:W-:Y:S02]  /*d190*/  ISETP.GT.AND P4, PT, R20, 0x18, PT ;  /* 0x000000181400780c */ /* 0x000fe40003f84270 */
[----:B------:R-:W-:Y:S02]  /*d1a0*/  FSEL R174, R154, -INF , P1 ;  /* 0xff8000009aae7808 */ /* 0x000fe40000800000 */
[----:B------:R-:W-:-:S02]  /*d1b0*/  ISETP.GT.AND P1, PT, R20, 0x19, PT ;  /* 0x000000191400780c */ /* 0x000fc40003f24270 */
[----:B------:R-:W-:Y:S02]  /*d1c0*/  FSEL R156, R156, -INF , P3 ;  /* 0xff8000009c9c7808 */ /* 0x000fe40001800000 */
[----:B------:R-:W-:Y:S02]  /*d1d0*/  FSEL R180, R155, -INF , P2 ;  /* 0xff8000009bb47808 */ /* 0x000fe40001000000 */
[C---:B------:R-:W-:Y:S02]  /*d1e0*/  ISETP.GT.AND P3, PT, R20.reuse, 0x21, PT ;  /* 0x000000211400780c */ /* 0x040fe40003f64270 */
[----:B------:R-:W-:Y:S02]  /*d1f0*/  FSEL R179, R157, -INF , P4 ;  /* 0xff8000009db37808 */ /* 0x000fe40002000000 */
[C---:B------:R-:W-:Y:S02]  /*d200*/  ISETP.GT.AND P2, PT, R20.reuse, 0x20, PT ;  /* 0x000000201400780c */ /* 0x040fe40003f44270 */
[----:B------:R-:W-:-:S02]  /*d210*/  ISETP.GT.AND P4, PT, R20, 0x28, PT ;  /* 0x000000281400780c */ /* 0x000fc40003f84270 */
[----:B------:R-:W-:Y:S02]  /*d220*/  FSEL R157, R158, -INF , P1 ;  /* 0xff8000009e9d7808 */ /* 0x000fe40000800000 */
[----:B------:R-:W-:Y:S02]  /*d230*/  ISETP.GT.AND P1, PT, R20, 0x29, PT ;  /* 0x000000291400780c */ /* 0x000fe40003f24270 */
[----:B------:R-:W-:Y:S02]  /*d240*/  FSEL R158, R160, -INF , P3 ;  /* 0xff800000a09e7808 */ /* 0x000fe40001800000 */
[----:B------:R-:W-:Y:S02]  /*d250*/  FSEL R178, R159, -INF , P2 ;  /* 0xff8000009fb27808 */ /* 0x000fe40001000000 */
[----:B------:R-:W-:Y:S02]  /*d260*/  FSEL R160, R161, -INF , P4 ;  /* 0xff800000a1a07808 */ /* 0x000fe40002000000 */
[----:B------:R-:W-:-:S02]  /*d270*/  ISETP.GT.AND P2, PT, R20, 0x30, PT ;  /* 0x000000301400780c */ /* 0x000fc40003f44270 */
[----:B------:R-:W-:Y:S02]  /*d280*/  ISETP.GT.AND P4, PT, R20, 0x38, PT ;  /* 0x000000381400780c */ /* 0x000fe40003f84270 */
[----:B------:R-:W-:Y:S02]  /*d290*/  FSEL R154, R162, -INF , P1 ;  /* 0xff800000a29a7808 */ /* 0x000fe40000800000 */
[C---:B------:R-:W-:Y:S02]  /*d2a0*/  ISETP.GT.AND P1, PT, R20.reuse, 0x39, PT ;  /* 0x000000391400780c */ /* 0x040fe40003f24270 */
[----:B------:R-:W-:Y:S02]  /*d2b0*/  ISETP.GT.AND P3, PT, R20, 0x31, PT ;  /* 0x000000311400780c */ /* 0x000fe40003f64270 */
[----:B------:R-:W-:Y:S02]  /*d2c0*/  FSEL R175, R175, -INF , P2 ;  /* 0xff800000afaf7808 */ /* 0x000fe40001000000 */
[----:B------:R-:W-:-:S02]  /*d2d0*/  FSEL R159, R164, -INF , P4 ;  /* 0xff800000a49f7808 */ /* 0x000fc40002000000 */
[C---:B------:R-:W-:Y:S02]  /*d2e0*/  ISETP.GT.AND P2, PT, R20.reuse, 0x40, PT ;  /* 0x000000401400780c */ /* 0x040fe40003f44270 */
[----:B------:R-:W-:Y:S02]  /*d2f0*/  ISETP.GT.AND P4, PT, R20, 0x48, PT ;  /* 0x000000481400780c */ /* 0x000fe40003f84270 */
[----:B------:R-:W-:Y:S02]  /*d300*/  FSEL R155, R163, -INF , P1 ;  /* 0xff800000a39b7808 */ /* 0x000fe40000800000 */
[----:B------:R-:W-:Y:S02]  /*d310*/  ISETP.GT.AND P1, PT, R176, RZ, PT ;  /* 0x000000ffb000720c */ /* 0x000fe40003f24270 */
[----:B------:R-:W-:Y:S02]  /*d320*/  FSEL R177, R177, -INF , P3 ;  /* 0xff800000b1b17808 */ /* 0x000fe40001800000 */
[----:B------:R-:W-:-:S02]  /*d330*/  ISETP.GT.AND P3, PT, R20, 0x41, PT ;  /* 0x000000411400780c */ /* 0x000fc40003f64270 */
[----:B------:R-:W-:Y:S02]  /*d340*/  FSEL R162, R165, -INF , P2 ;  /* 0xff800000a5a27808 */ /* 0x000fe40001000000 */
[----:B------:R-:W-:Y:S02]  /*d350*/  FSEL R152, R186, -INF , P4 ;  /* 0xff800000ba987808 */ /* 0x000fe40002000000 */
[C---:B------:R-:W-:Y:S02]  /*d360*/  ISETP.GT.AND P2, PT, R176.reuse, 0x1, PT ;  /* 0x00000001b000780c */ /* 0x040fe40003f44270 */
[----:B------:R-:W-:Y:S02]  /*d370*/  FSEL R186, R229, -INF , P1 ;  /* 0xff800000e5ba7808 */ /* 0x000fe40000800000 */
[----:B------:R-:W-:Y:S02]  /*d380*/  FSEL R161, R183, -INF , P3 ;  /* 0xff800000b7a17808 */ /* 0x000fe40001800000 */
[----:B------:R-:W-:-:S02]  /*d390*/  ISETP.GT.AND P3, PT, R176, 0x8, PT ;  /* 0x00000008b000780c */ /* 0x000fc40003f64270 */
[----:B------:R-:W-:Y:S02]  /*d3a0*/  FSEL R153, R228, -INF , P2 ;  /* 0xff800000e4997808 */ /* 0x000fe40001000000 */
[----:B------:R-:W-:Y:S01]  /*d3b0*/  FMNMX.FTZ R21, R186, R216, !PT ;  /* 0x000000d8ba157209 */ /* 0x000fe20007810000 */
[----:B------:R0:W-:Y:S01]  /*d3c0*/  MUFU.TANH R172, R199 ;  /* 0x000000c700ac7308 */ /* 0x0001e20000002400 */
[C---:B------:R-:W-:Y:S02]  /*d3d0*/  ISETP.GT.AND P4, PT, R176.reuse, 0x9, PT ;  /* 0x00000009b000780c */ /* 0x040fe40003f84270 */
[----:B------:R-:W-:Y:S02]  /*d3e0*/  FMNMX.FTZ R21, R153, R21, !PT ;  /* 0x0000001599157209 */ /* 0x000fe40007810000 */
[----:B------:R-:W-:Y:S02]  /*d3f0*/  ISETP.GT.AND P1, PT, R176, 0x10, PT ;  /* 0x00000010b000780c */ /* 0x000fe40003f24270 */
[----:B0-----:R-:W-:-:S02]  /*d400*/  FSEL R199, R227, -INF , P3 ;  /* 0xff800000e3c77808 */ /* 0x001fc40001800000 */
[----:B------:R-:W-:Y:S02]  /*d410*/  FSEL R198, R226, -INF , P4 ;  /* 0xff800000e2c67808 */ /* 0x000fe40002000000 */
[----:B------:R-:W-:Y:S02]  /*d420*/  FMNMX.FTZ R21, R199, R21, !PT ;  /* 0x00000015c7157209 */ /* 0x000fe40007810000 */
[----:B------:R-:W-:Y:S02]  /*d430*/  ISETP.GT.AND P2, PT, R176, 0x11, PT ;  /* 0x00000011b000780c */ /* 0x000fe40003f44270 */
[----:B------:R-:W-:Y:S02]  /*d440*/  FSEL R218, R218, -INF , P1 ;  /* 0xff800000dada7808 */ /* 0x000fe40000800000 */
[----:B------:R-:W-:Y:S01]  /*d450*/  FMNMX.FTZ R21, R198, R21, !PT ;  /* 0x00000015c6157209 */ /* 0x000fe20007810000 */
[----:B------:R-:W0:Y:S01]  /*d460*/  MUFU.TANH R222, R222 ;  /* 0x000000de00de7308 */ /* 0x000e220000002400 */
[----:B------:R-:W-:-:S02]  /*d470*/  ISETP.GT.AND P3, PT, R176, 0x18, PT ;  /* 0x00000018b000780c */ /* 0x000fc40003f64270 */
[----:B------:R-:W-:Y:S02]  /*d480*/  FSEL R194, R225, -INF , P2 ;  /* 0xff800000e1c27808 */ /* 0x000fe40001000000 */
[----:B------:R-:W-:Y:S01]  /*d490*/  FMNMX.FTZ R21, R218, R21, !PT ;  /* 0x00000015da157209 */ /* 0x000fe20007810000 */
[----:B------:R-:W-:Y:S01]  /*d4a0*/  FMUL.FTZ R188, R191, UR46 ;  /* 0x0000002ebfbc7c20 */ /* 0x000fe20008410000 */
[----:B------:R-:W-:Y:S01]  /*d4b0*/  ISETP.GT.AND P4, PT, R176, 0x19, PT ;  /* 0x00000019b000780c */ /* 0x000fe20003f84270 */
[----:B------:R-:W1:Y:S01]  /*d4c0*/  MUFU.TANH R221, R221 ;  /* 0x000000dd00dd7308 */ /* 0x000e620000002400 */
[----:B------:R-:W-:Y:S02]  /*d4d0*/  FSEL R191, R224, -INF , P3 ;  /* 0xff800000e0bf7808 */ /* 0x000fe40001800000 */
[----:B------:R-:W-:Y:S02]  /*d4e0*/  FMNMX.FTZ R21, R194, R21, !PT ;  /* 0x00000015c2157209 */ /* 0x000fe40007810000 */
[----:B------:R-:W-:-:S02]  /*d4f0*/  ISETP.GT.AND P1, PT, R176, 0x20, PT ;  /* 0x00000020b000780c */ /* 0x000fc40003f24270 */
[----:B------:R-:W-:Y:S01]  /*d500*/  FSEL R217, R217, -INF , P4 ;  /* 0xff800000d9d97808 */ /* 0x000fe20002000000 */
[----:B------:R-:W2:Y:S01]  /*d510*/  MUFU.TANH R220, R220 ;  /* 0x000000dc00dc7308 */ /* 0x000ea20000002400 */
[----:B------:R-:W-:Y:S01]  /*d520*/  FMNMX.FTZ R21, R191, R21, !PT ;  /* 0x00000015bf157209 */ /* 0x000fe20007810000 */
[----:B------:R-:W-:Y:S01]  /*d530*/  FMUL.FTZ R184, R195, UR46 ;  /* 0x0000002ec3b87c20 */ /* 0x000fe20008410000 */
[----:B------:R-:W-:Y:S02]  /*d540*/  ISETP.GT.AND P2, PT, R176, 0x21, PT ;  /* 0x00000021b000780c */ /* 0x000fe40003f44270 */
[----:B------:R-:W-:Y:S02]  /*d550*/  FSEL R195, R223, -INF , P1 ;  /* 0xff800000dfc37808 */ /* 0x000fe40000800000 */
[----:B------:R-:W-:Y:S01]  /*d560*/  FMNMX.FTZ R21, R217, R21, !PT ;  /* 0x00000015d9157209 */ /* 0x000fe20007810000 */
[----:B------:R-:W3:Y:S01]  /*d570*/  MUFU.TANH R219, R219 ;  /* 0x000000db00db7308 */ /* 0x000ee20000002400 */
[----:B------:R-:W-:Y:S01]  /*d580*/  FMUL.FTZ R171, R190, UR46 ;  /* 0x0000002ebeab7c20 */ /* 0x000fe20008410000 */
[----:B------:R-:W-:-:S02]  /*d590*/  ISETP.GT.AND P3, PT, R176, 0x28, PT ;  /* 0x00000028b000780c */ /* 0x000fc40003f64270 */
[----:B0-----:R-:W-:Y:S02]  /*d5a0*/  FSEL R190, R222, -INF , P2 ;  /* 0xff800000debe7808 */ /* 0x001fe40001000000 */
[----:B------:R-:W-:Y:S02]  /*d5b0*/  FMNMX.FTZ R21, R195, R21, !PT ;  /* 0x00000015c3157209 */ /* 0x000fe40007810000 */
[----:B------:R-:W0:Y:S01]  /*d5c0*/  MUFU.TANH R166, R166 ;  /* 0x000000a600a67308 */ /* 0x000e220000002400 */
[----:B------:R-:W-:Y:S02]  /*d5d0*/  ISETP.GT.AND P4, PT, R176, 0x29, PT ;  /* 0x00000029b000780c */ /* 0x000fe40003f84270 */
[----:B-1----:R-:W-:Y:S02]  /*d5e0*/  FSEL R163, R221, -INF , P3 ;  /* 0xff800000dda37808 */ /* 0x002fe40001800000 */
[----:B------:R-:W-:-:S03]  /*d5f0*/  FMNMX.FTZ R21, R190, R21, !PT ;  /* 0x00000015be157209 */ /* 0x000fc60007810000 */
[----:B------:R-:W1:Y:S01]  /*d600*/  MUFU.TANH R167, R167 ;  /* 0x000000a700a77308 */ /* 0x000e620000002400 */
[----:B------:R-:W-:Y:S02]  /*d610*/  ISETP.GT.AND P1, PT, R176, 0x30, PT ;  /* 0x00000030b000780c */ /* 0x000fe40003f24270 */
[----:B--2---:R-:W-:Y:S02]  /*d620*/  FSEL R164, R220, -INF , P4 ;  /* 0xff800000dca47808 */ /* 0x004fe40002000000 */
[----:B------:R-:W-:-:S03]  /*d630*/  FMNMX.FTZ R21, R163, R21, !PT ;  /* 0x00000015a3157209 */ /* 0x000fc60007810000 */
[----:B------:R-:W2:Y:S01]  /*d640*/  MUFU.TANH R168, R168 ;  /* 0x000000a800a87308 */ /* 0x000ea20000002400 */
[----:B------:R-:W-:Y:S02]  /*d650*/  ISETP.GT.AND P2, PT, R176, 0x31, PT ;  /* 0x00000031b000780c */ /* 0x000fe40003f44270 */
[----:B---3--:R-:W-:Y:S02]  /*d660*/  FSEL R165, R219, -INF , P1 ;  /* 0xff800000dba57808 */ /* 0x008fe40000800000 */
[----:B------:R-:W-:-:S03]  /*d670*/  FMNMX.FTZ R21, R164, R21, !PT ;  /* 0x00000015a4157209 */ /* 0x000fc60007810000 */
[----:B------:R-:W3:Y:S01]  /*d680*/  MUFU.TANH R169, R169 ;  /* 0x000000a900a97308 */ /* 0x000ee20000002400 */
[----:B------:R-:W-:Y:S02]  /*d690*/  ISETP.GT.AND P3, PT, R176, 0x38, PT ;  /* 0x00000038b000780c */ /* 0x000fe40003f64270 */
[----:B0-----:R-:W-:Y:S02]  /*d6a0*/  FSEL R166, R166, -INF , P2 ;  /* 0xff800000a6a67808 */ /* 0x001fe40001000000 */
[----:B------:R-:W-:-:S03]  /*d6b0*/  FMNMX.FTZ R21, R165, R21, !PT ;  /* 0x00000015a5157209 */ /* 0x000fc60007810000 */
        /* <DEDUP_REMOVED lines=23> */
[----:B------:R-:W-:Y:S02]  /*d830*/  FMNMX.FTZ R21, R171, R21, !PT ;  /* 0x00000015ab157209 */ /* 0x000fe40007810000 */
[----:B------:R-:W-:Y:S02]  /*d840*/  ISETP.GT.AND P2, PT, R176, 0x51, PT ;  /* 0x00000051b000780c */ /* 0x000fe40003f44270 */
[----:B---3--:R-:W-:Y:S02]  /*d850*/  FSEL R187, R187, -INF , P1 ;  /* 0xff800000bbbb7808 */ /* 0x008fe40000800000 */
[----:B------:R-:W-:-:S02]  /*d860*/  FMNMX.FTZ R21, R188, R21, !PT ;  /* 0x00000015bc157209 */ /* 0x000fc40007810000 */
[----:B------:R-:W-:Y:S02]  /*d870*/  ISETP.GT.AND P3, PT, R176, 0x58, PT ;  /* 0x00000058b000780c */ /* 0x000fe40003f64270 */
[----:B0-----:R-:W-:Y:S02]  /*d880*/  FSEL R184, R184, -INF , P2 ;  /* 0xff800000b8b87808 */ /* 0x001fe40001000000 */
[----:B------:R-:W-:Y:S02]  /*d890*/  FMNMX.FTZ R21, R187, R21, !PT ;  /* 0x00000015bb157209 */ /* 0x000fe40007810000 */
[----:B------:R-:W-:Y:S02]  /*d8a0*/  ISETP.GT.AND P4, PT, R176, 0x59, PT ;  /* 0x00000059b000780c */ /* 0x000fe40003f84270 */
[----:B-1----:R-:W-:Y:S02]  /*d8b0*/  FSEL R185, R185, -INF , P3 ;  /* 0xff800000b9b97808 */ /* 0x002fe40001800000 */
[----:B------:R-:W-:-:S02]  /*d8c0*/  FMNMX.FTZ R21, R184, R21, !PT ;  /* 0x00000015b8157209 */ /* 0x000fc40007810000 */
[----:B------:R-:W-:Y:S02]  /*d8d0*/  FSEL R172, R172, -INF , P4 ;  /* 0xff800000acac7808 */ /* 0x000fe40002000000 */
[C---:B------:R-:W-:Y:S02]  /*d8e0*/  ISETP.GT.AND P1, PT, R20.reuse, 0x49, PT ;  /* 0x000000491400780c */ /* 0x040fe40003f24270 */
[C---:B------:R-:W-:Y:S02]  /*d8f0*/  ISETP.GT.AND P2, PT, R20.reuse, 0x50, PT ;  /* 0x000000501400780c */ /* 0x040fe40003f44270 */
[C---:B------:R-:W-:Y:S02]  /*d900*/  ISETP.GT.AND P3, PT, R20.reuse, 0x51, PT ;  /* 0x000000511400780c */ /* 0x040fe40003f64270 */
[C---:B------:R-:W-:Y:S02]  /*d910*/  ISETP.GT.AND P4, PT, R20.reuse, 0x58, PT ;  /* 0x000000581400780c */ /* 0x040fe40003f84270 */
[----:B------:R-:W-:-:S02]  /*d920*/  ISETP.GT.AND P5, PT, R20, 0x59, PT ;  /* 0x000000591400780c */ /* 0x000fc40003fa4270 */
[----:B------:R-:W-:-:S04]  /*d930*/  FMNMX.FTZ R20, R185, R21, !PT ;  /* 0x00000015b9147209 */ /* 0x000fc80007810000 */
[----:B------:R-:W-:-:S05]  /*d940*/  FMNMX.FTZ R20, R172, R20, !PT ;  /* 0x00000014ac147209 */ /* 0x000fca0007810000 */
[----:B------:R-:W0:Y:S02]  /*d950*/  SHFL.BFLY PT, R21, R20, 0x2, 0x1f ;  /* 0x0c401f0014157f89 */ /* 0x000e2400000e0000 */
[----:B0-----:R-:W-:-:S05]  /*d960*/  FMNMX.FTZ R21, R20, R21, !PT ;  /* 0x0000001514157209 */ /* 0x001fca0007810000 */
[----:B------:R-:W0:Y:S01]  /*d970*/  SHFL.BFLY PT, R20, R21, 0x1, 0x1f ;  /* 0x0c201f0015147f89 */ /* 0x000e2200000e0000 */
[----:B------:R-:W-:Y:S01]  /*d980*/  UMOV UR37, UR40 ;  /* 0x0000002800257c82 */ /* 0x000fe20008000000 */
[----:B------:R-:W-:Y:S01]  /*d990*/  FMUL.FTZ R189, R189, UR46 ;  /* 0x0000002ebdbd7c20 */ /* 0x000fe20008410000 */
[----:B0-----:R-:W-:-:S04]  /*d9a0*/  FMNMX.FTZ R21, R21, R20, !PT ;  /* 0x0000001415157209 */ /* 0x001fc80007810000 */
[C---:B------:R-:W-:Y:S01]  /*d9b0*/  FSETP.NEU.FTZ.AND P6, PT, R21.reuse, -INF , PT ;  /* 0xff8000001500780b */ /* 0x040fe20003fdd000 */
[----:B------:R-:W-:-:S03]  /*d9c0*/  FMUL.FTZ R176, R21, UR37 ;  /* 0x0000002515b07c20 */ /* 0x000fc60008410000 */
[----:B------:R-:W-:Y:S02]  /*d9d0*/  FSEL R20, R21, RZ, P6 ;  /* 0x000000ff15147208 */ /* 0x000fe40003000000 */
[----:B------:R-:W-:-:S03]  /*d9e0*/  FSEL R176, R176, RZ, P6 ;  /* 0x000000ffb0b07208 */ /* 0x000fc60003000000 */
[----:B------:R-:W-:Y:S02]  /*d9f0*/  FADD.FTZ R20, -R20, R216 ;  /* 0x000000d814147221 */ /* 0x000fe40000010100 */
[--C-:B------:R-:W-:Y:S02]  /*da00*/  FFMA.FTZ R186, R186, UR37, -R176.reuse ;  /* 0x00000025baba7c23 */ /* 0x100fe400080108b0 */
[----:B------:R-:W-:Y:S01]  /*da10*/  FMUL.FTZ R20, R20, UR37 ;  /* 0x0000002514147c20 */ /* 0x000fe20008410000 */
[----:B------:R0:W-:Y:S01]  /*da20*/  MUFU.TANH R183, R189 ;  /* 0x000000bd00b77308 */ /* 0x0001e20000002400 */
        /* <DEDUP_REMOVED lines=23> */
[----:B------:R-:W-:Y:S08]  /*dba0*/  MUFU.EX2 R195, R186 ;  /* 0x000000ba00c37308 */ /* 0x000ff00000000800 */
[----:B------:R-:W0:Y:S02]  /*dbb0*/  MUFU.EX2 R176, R20 ;  /* 0x0000001400b07308 */ /* 0x000e240000000800 */
[----:B0-----:R-:W-:Y:S01]  /*dbc0*/  FFMA.FTZ R186, R176, R0, R195 ;  /* 0x00000000b0ba7223 */ /* 0x001fe200000100c3 */
[----:B------:R-:W-:-:S04]  /*dbd0*/  FMNMX.FTZ R0, R181, R215, !PT ;  /* 0x000000d7b5007209 */ /* 0x000fc80007810000 */
[----:B------:R-:W-:-:S04]  /*dbe0*/  FMNMX.FTZ R0, R173, R0, !PT ;  /* 0x00000000ad007209 */ /* 0x000fc80007810000 */
[----:B------:R-:W-:-:S04]  /*dbf0*/  FMNMX.FTZ R0, R182, R0, !PT ;  /* 0x00000000b6007209 */ /* 0x000fc80007810000 */
[----:B------:R-:W-:-:S04]  /*dc00*/  FMNMX.FTZ R0, R174, R0, !PT ;  /* 0x00000000ae007209 */ /* 0x000fc80007810000 */
[----:B------:R-:W-:-:S04]  /*dc10*/  FMNMX.FTZ R0, R180, R0, !PT ;  /* 0x00000000b4007209 */ /* 0x000fc80007810000 */
[----:B------:R-:W-:-:S04]  /*dc20*/  FMNMX.FTZ R0, R156, R0, !PT ;  /* 0x000000009c007209 */ /* 0x000fc80007810000 */
[----:B------:R-:W-:-:S04]  /*dc30*/  FMNMX.FTZ R0, R179, R0, !PT ;  /* 0x00000000b3007209 */ /* 0x000fc80007810000 */
[----:B------:R-:W-:Y:S01]  /*dc40*/  FMNMX.FTZ R0, R157, R0, !PT ;  /* 0x000000009d007209 */ /* 0x000fe20007810000 */
[----:B------:R-:W0:Y:S03]  /*dc50*/  MUFU.EX2 R153, R153 ;  /* 0x0000009900997308 */ /* 0x000e260000000800 */
[----:B------:R-:W-:-:S04]  /*dc60*/  FMNMX.FTZ R0, R178, R0, !PT ;  /* 0x00000000b2007209 */ /* 0x000fc80007810000 */
[----:B------:R-:W-:-:S04]  /*dc70*/  FMNMX.FTZ R0, R158, R0, !PT ;  /* 0x000000009e007209 */ /* 0x000fc80007810000 */
[----:B------:R-:W-:-:S04]  /*dc80*/  FMNMX.FTZ R0, R160, R0, !PT ;  /* 0x00000000a0007209 */ /* 0x000fc80007810000 */
[----:B------:R-:W-:-:S04]  /*dc90*/  FMNMX.FTZ R0, R154, R0, !PT ;  /* 0x000000009a007209 */ /* 0x000fc80007810000 */
[----:B------:R-:W-:Y:S01]  /*dca0*/  FMNMX.FTZ R0, R175, R0, !PT ;  /* 0x00000000af007209 */ /* 0x000fe20007810000 */
[C---:B0-----:R-:W-:Y:S01]  /*dcb0*/  FADD.FTZ R186, R153.reuse, R186 ;  /* 0x000000ba99ba7221 */ /* 0x041fe20000010000 */
[----:B------:R-:W-:Y:S01]  /*dcc0*/  F2FP.F16.F32.PACK_AB R153, R153, R195 ;  /* 0x000000c39999723e */ /* 0x000fe200000000ff */
[----:B------:R-:W-:Y:S01]  /*dcd0*/  FMUL.FTZ R195, R192, UR46 ;  /* 0x0000002ec0c37c20 */ /* 0x000fe20008410000 */
[----:B------:R-:W-:Y:S01]  /*dce0*/  FMNMX.FTZ R20, R177, R0, !PT ;  /* 0x00000000b1147209 */ /* 0x000fe20007810000 */
[----:B------:R-:W-:-:S03]  /*dcf0*/  FMUL.FTZ R193, R193, UR46 ;  /* 0x0000002ec1c17c20 */ /* 0x000fc60008410000 */
[----:B------:R-:W-:Y:S01]  /*dd00*/  FMNMX.FTZ R20, R159, R20, !PT ;  /* 0x000000149f147209 */ /* 0x000fe20007810000 */
[----:B------:R-:W0:Y:S03]  /*dd10*/  MUFU.TANH R195, R195 ;  /* 0x000000c300c37308 */ /* 0x000e260000002400 */
[----:B------:R-:W-:Y:S01]  /*dd20*/  FMNMX.FTZ R192, R155, R20, !PT ;  /* 0x000000149bc07209 */ /* 0x000fe20007810000 */
[----:B------:R-:W-:Y:S01]  /*dd30*/  FMUL.FTZ R196, R196, UR46 ;  /* 0x0000002ec4c47c20 */ /* 0x000fe20008410000 */
[----:B------:R-:W-:Y:S02]  /*dd40*/  FMUL.FTZ R198, R197, UR46 ;  /* 0x0000002ec5c67c20 */ /* 0x000fe40008410000 */
[----:B------:R-:W-:Y:S01]  /*dd50*/  FMNMX.FTZ R192, R162, R192, !PT ;  /* 0x000000c0a2c07209 */ /* 0x000fe20007810000 */
[----:B------:R-:W1:Y:S03]  /*dd60*/  MUFU.TANH R0, R193 ;  /* 0x000000c100007308 */ /* 0x000e660000002400 */
[----:B------:R-:W-:-:S05]  /*dd70*/  FMNMX.FTZ R192, R161, R192, !PT ;  /* 0x000000c0a1c07209 */ /* 0x000fca0007810000 */
[----:B------:R1:W2:Y:S01]  /*dd80*/  MUFU.TANH R20, R196 ;  /* 0x000000c400147308 */ /* 0x0002a20000002400 */
[----:B------:R-:W-:Y:S02]  /*dd90*/  FSEL R183, R183, -INF , P1 ;  /* 0xff800000b7b77808 */ /* 0x000fe40000800000 */
[----:B------:R-:W-:-:S05]  /*dda0*/  FMNMX.FTZ R192, R152, R192, !PT ;  /* 0x000000c098c07209 */ /* 0x000fca0007810000 */
[----:B------:R-:W3:Y:S01]  /*ddb0*/  MUFU.TANH R198, R198 ;  /* 0x000000c600c67308 */ /* 0x000ee20000002400 */
[----:B0-----:R-:W-:Y:S02]  /*ddc0*/  FSEL R195, R195, -INF , P2 ;  /* 0xff800000c3c37808 */ /* 0x001fe40001000000 */
[----:B------:R-:W-:Y:S02]  /*ddd0*/  FMNMX.FTZ R192, R183, R192, !PT ;  /* 0x000000c0b7c07209 */ /* 0x000fe40007810000 */
[----:B-1----:R-:W-:Y:S02]  /*dde0*/  FSEL R196, R0, -INF , P3 ;  /* 0xff80000000c47808 */ /* 0x002fe40001800000 */
[----:B------:R-:W-:Y:S02]  /*ddf0*/  FMNMX.FTZ R192, R195, R192, !PT ;  /* 0x000000c0c3c07209 */ /* 0x000fe40007810000 */
[----:B--2---:R-:W-:Y:S02]  /*de00*/  FSEL R197, R20, -INF , P4 ;  /* 0xff80000014c57808 */ /* 0x004fe40002000000 */
[----:B------:R-:W-:-:S04]  /*de10*/  FMNMX.FTZ R192, R196, R192, !PT ;  /* 0x000000c0c4c07209 */ /* 0x000fc80007810000 */
[----:B------:R-:W-:Y:S02]  /*de20*/  FMNMX.FTZ R20, R197, R192, !PT ;  /* 0x000000c0c5147209 */ /* 0x000fe40007810000 */
[----:B---3--:R-:W-:-:S04]  /*de30*/  FSEL R198, R198, -INF , P5 ;  /* 0xff800000c6c67808 */ /* 0x008fc80002800000 */
[----:B------:R-:W-:-:S05]  /*de40*/  FMNMX.FTZ R20, R198, R20, !PT ;  /* 0x00000014c6147209 */ /* 0x000fca0007810000 */
[----:B------:R-:W0:Y:S02]  /*de50*/  SHFL.BFLY PT, R0, R20, 0x2, 0x1f ;  /* 0x0c401f0014007f89 */ /* 0x000e2400000e0000 */
[----:B0-----:R-:W-:-:S05]  /*de60*/  FMNMX.FTZ R20, R20, R0, !PT ;  /* 0x0000000014147209 */ /* 0x001fca0007810000 */
[----:B------:R-:W0:Y:S01]  /*de70*/  SHFL.BFLY PT, R0, R20, 0x1, 0x1f ;  /* 0x0c201f0014007f89 */ /* 0x000e2200000e0000 */
[----:B------:R-:W1:Y:S08]  /*de80*/  MUFU.EX2 R199, R199 ;  /* 0x000000c700c77308 */ /* 0x000e700000000800 */
[----:B------:R-:W2:Y:S08]  /*de90*/  MUFU.EX2 R216, R216 ;  /* 0x000000d800d87308 */ /* 0x000eb00000000800 */
[----:B------:R3:W-:Y:S01]  /*dea0*/  MUFU.EX2 R192, R217 ;  /* 0x000000d900c07308 */ /* 0x0007e20000000800 */
[----:B0-----:R-:W-:-:S07]  /*deb0*/  FMNMX.FTZ R20, R20, R0, !PT ;  /* 0x0000000014147209 */ /* 0x001fce0007810000 */
[----:B------:R0:W4:Y:S01]  /*dec0*/  MUFU.EX2 R193, R218 ;  /* 0x000000da00c17308 */ /* 0x0001220000000800 */
[C---:B------:R-:W-:Y:S01]  /*ded0*/  FSETP.NEU.FTZ.AND P1, PT, R20.reuse, -INF , PT ;  /* 0xff8000001400780b */ /* 0x040fe20003f3d000 */
[----:B---3--:R-:W-:-:S03]  /*dee0*/  FMUL.FTZ R217, R20, UR37 ;  /* 0x0000002514d97c20 */ /* 0x008fc60008410000 */
[----:B------:R-:W-:-:S03]  /*def0*/  FSEL R0, R20, RZ, P1 ;  /* 0x000000ff14007208 */ /* 0x000fc60000800000 */
[----:B------:R-:W3:Y:S01]  /*df00*/  MUFU.EX2 R194, R194 ;  /* 0x000000c200c27308 */ /* 0x000ee20000000800 */
[----:B------:R-:W-:Y:S01]  /*df10*/  FSEL R217, R217, RZ, P1 ;  /* 0x000000ffd9d97208 */ /* 0x000fe20000800000 */
[----:B-1----:R-:W-:Y:S01]  /*df20*/  FADD.FTZ R186, R199, R186 ;  /* 0x000000bac7ba7221 */ /* 0x002fe20000010000 */
[----:B------:R-:W-:-:S03]  /*df30*/  FADD.FTZ R215, -R0, R215 ;  /* 0x000000d700d77221 */ /* 0x000fc60000010100 */
[--C-:B------:R-:W-:Y:S01]  /*df40*/  FFMA.FTZ R178, R178, UR37, -R217.reuse ;  /* 0x00000025b2b27c23 */ /* 0x100fe200080108d9 */
[--C-:B------:R-:W-:Y:S01]  /*df50*/  FFMA.FTZ R219, R175, UR37, -R217.reuse ;  /* 0x00000025afdb7c23 */ /* 0x100fe200080108d9 */
[----:B------:R-:W1:Y:S01]  /*df60*/  MUFU.EX2 R191, R191 ;  /* 0x000000bf00bf7308 */ /* 0x000e620000000800 */
[--C-:B0-----:R-:W-:Y:S01]  /*df70*/  FFMA.FTZ R218, R154, UR37, -R217.reuse ;  /* 0x000000259ada7c23 */ /* 0x101fe200080108d9 */
[--C-:B------:R-:W-:Y:S01]  /*df80*/  FFMA.FTZ R181, R181, UR37, -R217.reuse ;  /* 0x00000025b5b57c23 */ /* 0x100fe200080108d9 */
[--C-:B------:R-:W-:Y:S01]  /*df90*/  FFMA.FTZ R182, R182, UR37, -R217.reuse ;  /* 0x00000025b6b67c23 */ /* 0x100fe200080108d9 */
[--C-:B------:R-:W-:Y:S01]  /*dfa0*/  FFMA.FTZ R174, R174, UR37, -R217.reuse ;  /* 0x00000025aeae7c23 */ /* 0x100fe200080108d9 */
[----:B------:R-:W-:-:S03]  /*dfb0*/  FFMA.FTZ R180, R180, UR37, -R217 ;  /* 0x00000025b4b47c23 */ /* 0x000fc600080108d9 */
        /* <DEDUP_REMOVED lines=9> */
[--C-:B0-----:R-:W-:Y:S01]  /*e050*/  FFMA.FTZ R188, R173, UR37, -R217.reuse ;  /* 0x00000025adbc7c23 */ /* 0x101fe200080108d9 */
[--C-:B------:R-:W-:Y:S01]  /*e060*/  FFMA.FTZ R162, R162, UR37, -R217.reuse ;  /* 0x00000025a2a27c23 */ /* 0x100fe200080108d9 */
[--C-:B------:R-:W-:Y:S01]  /*e070*/  FFMA.FTZ R220, R152, UR37, -R217.reuse ;  /* 0x0000002598dc7c23 */ /* 0x100fe200080108d9 */
[--C-:B------:R-:W-:Y:S01]  /*e080*/  FFMA.FTZ R183, R183, UR37, -R217.reuse ;  /* 0x00000025b7b77c23 */ /* 0x100fe200080108d9 */
[--C-:B------:R-:W-:Y:S01]  /*e090*/  FFMA.FTZ R195, R195, UR37, -R217.reuse ;  /* 0x00000025c3c37c23 */ /* 0x100fe200080108d9 */
[--C-:B------:R-:W-:Y:S01]  /*e0a0*/  FFMA.FTZ R196, R196, UR37, -R217.reuse ;  /* 0x00000025c4c47c23 */ /* 0x100fe200080108d9 */
[--C-:B------:R-:W-:Y:S01]  /*e0b0*/  FFMA.FTZ R197, R197, UR37, -R217.reuse ;  /* 0x00000025c5c57c23 */ /* 0x100fe200080108d9 */
[----:B------:R0:W-:Y:S01]  /*e0c0*/  MUFU.EX2 R173, R187 ;  /* 0x000000bb00ad7308 */ /* 0x0001e20000000800 */
[--C-:B-----5:R-:W-:Y:S01]  /*e0d0*/  FFMA.FTZ R185, R161, UR37, -R217.reuse ;  /* 0x00000025a1b97c23 */ /* 0x120fe200080108d9 */
[--C-:B------:R-:W-:Y:S01]  /*e0e0*/  FFMA.FTZ R198, R198, UR37, -R217.reuse ;  /* 0x00000025c6c67c23 */ /* 0x100fe200080108d9 */
[----:B--2---:R-:W-:Y:S01]  /*e0f0*/  FADD.FTZ R186, R216, R186 ;  /* 0x000000bad8ba7221 */ /* 0x004fe20000010000 */
[----:B0-----:R-:W-:-:S04]  /*e100*/  FFMA.FTZ R187, R155, UR37, -R217 ;  /* 0x000000259bbb7c23 */ /* 0x001fc800080108d9 */
[----:B------:R0:W-:Y:S01]  /*e110*/  MUFU.EX2 R217, R178 ;  /* 0x000000b200d97308 */ /* 0x0001e20000000800 */
[----:B----4-:R-:W-:Y:S01]  /*e120*/  FADD.FTZ R186, R193, R186 ;  /* 0x000000bac1ba7221 */ /* 0x010fe20000010000 */
[----:B0-----:R-:W-:-:S06]  /*e130*/  FMUL.FTZ R178, R215, UR37 ;  /* 0x00000025d7b27c20 */ /* 0x001fcc0008410000 */
[----:B------:R-:W0:Y:S01]  /*e140*/  MUFU.EX2 R189, R189 ;  /* 0x000000bd00bd7308 */ /* 0x000e220000000800 */
[----:B---3--:R-:W-:-:S07]  /*e150*/  FADD.FTZ R186, R194, R186 ;  /* 0x000000bac2ba7221 */ /* 0x008fce0000010000 */
[----:B------:R-:W-:Y:S01]  /*e160*/  MUFU.EX2 R152, R181 ;  /* 0x000000b500987308 */ /* 0x000fe20000000800 */
[----:B-1----:R-:W-:-:S07]  /*e170*/  FADD.FTZ R186, R191, R186 ;  /* 0x000000babfba7221 */ /* 0x002fce0000010000 */
[----:B------:R-:W1:Y:S01]  /*e180*/  MUFU.EX2 R178, R178 ;  /* 0x000000b200b27308 */ /* 0x000e620000000800 */
[----:B------:R-:W-:-:S07]  /*e190*/  FADD.FTZ R186, R192, R186 ;  /* 0x000000bac0ba7221 */ /* 0x000fce0000010000 */
[----:B------:R-:W2:Y:S08]  /*e1a0*/  MUFU.EX2 R188, R188 ;  /* 0x000000bc00bc7308 */ /* 0x000eb00000000800 */
[----:B------:R-:W3:Y:S08]  /*e1b0*/  MUFU.EX2 R182, R182 ;  /* 0x000000b600b67308 */ /* 0x000ef00000000800 */
[----:B------:R-:W4:Y:S08]  /*e1c0*/  MUFU.EX2 R174, R174 ;  /* 0x000000ae00ae7308 */ /* 0x000f300000000800 */
[----:B------:R0:W-:Y:S08]  /*e1d0*/  MUFU.EX2 R221, R158 ;  /* 0x0000009e00dd7308 */ /* 0x0001f00000000800 */
[----:B------:R-:W5:Y:S01]  /*e1e0*/  MUFU.EX2 R190, R190 ;  /* 0x000000be00be7308 */ /* 0x000f620000000800 */
[----:B0-----:R-:W-:-:S07]  /*e1f0*/  FADD.FTZ R158, R189, R186 ;  /* 0x000000babd9e7221 */ /* 0x001fce0000010000 */
[----:B------:R-:W0:Y:S08]  /*e200*/  MUFU.EX2 R180, R180 ;  /* 0x000000b400b47308 */ /* 0x000e300000000800 */
[----:B------:R1:W-:Y:S02]  /*e210*/  MUFU.EX2 R186, R154 ;  /* 0x0000009a00ba7308 */ /* 0x0003e40000000800 */
[----:B-1----:R-:W-:-:S06]  /*e220*/  FFMA.FTZ R154, R178, R3, R152 ;  /* 0x00000003b29a7223 */ /* 0x002fcc0000010098 */
[----:B------:R-:W1:Y:S01]  /*e230*/  MUFU.EX2 R156, R156 ;  /* 0x0000009c009c7308 */ /* 0x000e620000000800 */
[----:B--2---:R-:W-:-:S04]  /*e240*/  FADD.FTZ R154, R188, R154 ;  /* 0x0000009abc9a7221 */ /* 0x004fc80000010000 */
[----:B---3--:R-:W-:-:S03]  /*e250*/  FADD.FTZ R154, R182, R154 ;  /* 0x0000009ab69a7221 */ /* 0x008fc60000010000 */
[----:B------:R-:W2:Y:S01]  /*e260*/  MUFU.EX2 R179, R179 ;  /* 0x000000b300b37308 */ /* 0x000ea20000000800 */
[----:B----4-:R-:W-:Y:S01]  /*e270*/  FADD.FTZ R154, R174, R154 ;  /* 0x0000009aae9a7221 */ /* 0x010fe20000010000 */
[----:B-----5:R-:W-:-:S06]  /*e280*/  FADD.FTZ R3, R190, R158 ;  /* 0x0000009ebe037221 */ /* 0x020fcc0000010000 */
[----:B------:R-:W3:Y:S01]  /*e290*/  MUFU.EX2 R181, R157 ;  /* 0x0000009d00b57308 */ /* 0x000ee20000000800 */
[----:B0-----:R-:W-:-:S04]  /*e2a0*/  FADD.FTZ R158, R180, R154 ;  /* 0x0000009ab49e7221 */ /* 0x001fc80000010000 */
[----:B-1----:R-:W-:-:S03]  /*e2b0*/  FADD.FTZ R158, R156, R158 ;  /* 0x0000009e9c9e7221 */ /* 0x002fc60000010000 */
[----:B------:R-:W0:Y:S01]  /*e2c0*/  MUFU.EX2 R163, R163 ;  /* 0x000000a300a37308 */ /* 0x000e220000000800 */
[----:B--2---:R-:W-:-:S07]  /*e2d0*/  FADD.FTZ R158, R179, R158 ;  /* 0x0000009eb39e7221 */ /* 0x004fce0000010000 */
[----:B------:R1:W-:Y:S01]  /*e2e0*/  MUFU.EX2 R222, R160 ;  /* 0x000000a000de7308 */ /* 0x0003e20000000800 */
[----:B---3--:R-:W-:-:S07]  /*e2f0*/  FADD.FTZ R158, R181, R158 ;  /* 0x0000009eb59e7221 */ /* 0x008fce0000010000 */
[----:B------:R-:W2:Y:S01]  /*e300*/  MUFU.EX2 R164, R164 ;  /* 0x000000a400a47308 */ /* 0x000ea20000000800 */
[----:B-1----:R-:W-:-:S07]  /*e310*/  FADD.FTZ R160, R217, R158 ;  /* 0x0000009ed9a07221 */ /* 0x002fce0000010000 */
[----:B------:R-:W1:Y:S01]  /*e320*/  MUFU.EX2 R218, R218 ;  /* 0x000000da00da7308 */ /* 0x000e620000000800 */
[----:B------:R-:W-:-:S07]  /*e330*/  F2FP.F16.F32.PACK_AB R152, R188, R152 ;  /* 0x00000098bc98723e */ /* 0x000fce00000000ff */
[----:B------:R-:W3:Y:S01]  /*e340*/  MUFU.EX2 R165, R165 ;  /* 0x000000a500a57308 */ /* 0x000ee20000000800 */
[----:B------:R-:W-:Y:S01]  /*e350*/  F2FP.F16.F32.PACK_AB R154, R174, R182 ;  /* 0x000000b6ae9a723e */ /* 0x000fe200000000ff */
[----:B0-----:R-:W-:-:S06]  /*e360*/  FADD.FTZ R174, R163, R3 ;  /* 0x00000003a3ae7221 */ /* 0x001fcc0000010000 */
[----:B------:R-:W0:Y:S08]  /*e370*/  MUFU.EX2 R219, R219 ;  /* 0x000000db00db7308 */ /* 0x000e300000000800 */
[----:B------:R-:W4:Y:S01]  /*e380*/  MUFU.EX2 R166, R166 ;  /* 0x000000a600a67308 */ /* 0x000f220000000800 */
[----:B--2---:R-:W-:-:S07]  /*e390*/  FADD.FTZ R174, R164, R174 ;  /* 0x000000aea4ae7221 */ /* 0x004fce0000010000 */
[----:B------:R-:W2:Y:S08]  /*e3a0*/  MUFU.EX2 R177, R177 ;  /* 0x000000b100b17308 */ /* 0x000eb00000000800 */
[----:B------:R5:W-:Y:S08]  /*e3b0*/  MUFU.EX2 R188, R162 ;  /* 0x000000a200bc7308 */ /* 0x000bf00000000800 */
[----:B------:R-:W2:Y:S01]  /*e3c0*/  MUFU.EX2 R167, R167 ;  /* 0x000000a700a77308 */ /* 0x000ea20000000800 */
[----:B-----5:R-:W-:-:S04]  /*e3d0*/  FADD.FTZ R162, R221, R160 ;  /* 0x000000a0dda27221 */ /* 0x020fc80000010000 */
[----:B------:R-:W-:-:S03]  /*e3e0*/  FADD.FTZ R162, R222, R162 ;  /* 0x000000a2dea27221 */ /* 0x000fc60000010000 */
[----:B------:R-:W5:Y:S01]  /*e3f0*/  MUFU.EX2 R168, R168 ;  /* 0x000000a800a87308 */ /* 0x000f620000000800 */
[----:B-1----:R-:W-:Y:S01]  /*e400*/  FADD.FTZ R3, R218, R162 ;  /* 0x000000a2da037221 */ /* 0x002fe20000010000 */
[----:B---3--:R-:W-:-:S06]  /*e410*/  FADD.FTZ R174, R165, R174 ;  /* 0x000000aea5ae7221 */ /* 0x008fcc0000010000 */
[----:B------:R-:W1:Y:S01]  /*e420*/  MUFU.EX2 R187, R187 ;  /* 0x000000bb00bb7308 */ /* 0x000e620000000800 */
[----:B0-----:R-:W-:Y:S01]  /*e430*/  FADD.FTZ R3, R219, R3 ;  /* 0x00000003db037221 */ /* 0x001fe20000010000 */
[----:B----4-:R-:W-:-:S06]  /*e440*/  FADD.FTZ R174, R166, R174 ;  /* 0x000000aea6ae7221 */ /* 0x010fcc0000010000 */
[----:B------:R-:W0:Y:S01]  /*e450*/  MUFU.EX2 R169, R169 ;  /* 0x000000a900a97308 */ /* 0x000e220000000800 */
[----:B--2---:R-:W-:Y:S01]  /*e460*/  FADD.FTZ R3, R177, R3 ;  /* 0x00000003b1037221 */ /* 0x004fe20000010000 */
[----:B------:R-:W-:-:S06]  /*e470*/  FADD.FTZ R174, R167, R174 ;  /* 0x000000aea7ae7221 */ /* 0x000fcc0000010000 */
[----:B------:R-:W2:Y:S01]  /*e480*/  MUFU.EX2 R170, R170 ;  /* 0x000000aa00aa7308 */ /* 0x000ea20000000800 */
[----:B------:R-:W-:Y:S01]  /*e490*/  F2FP.F16.F32.PACK_AB R163, R164, R163 ;  /* 0x000000a3a4a3723e */ /* 0x000fe200000000ff */
[----:B------:R-:W-:Y:S01]  /*e4a0*/  FADD.FTZ R3, R186, R3 ;  /* 0x00000003ba037221 */ /* 0x000fe20000010000 */
[----:B------:R-:W-:-:S05]  /*e4b0*/  F2FP.F16.F32.PACK_AB R164, R177, R219 ;  /* 0x000000dbb1a4723e */ /* 0x000fca00000000ff */
[----:B------:R-:W3:Y:S01]  /*e4c0*/  MUFU.EX2 R185, R185 ;  /* 0x000000b900b97308 */ /* 0x000ee20000000800 */
[----:B-----5:R-:W-:-:S07]  /*e4d0*/  FADD.FTZ R177, R168, R174 ;  /* 0x000000aea8b17221 */ /* 0x020fce0000010000 */
[----:B------:R-:W4:Y:S01]  /*e4e0*/  MUFU.EX2 R171, R171 ;  /* 0x000000ab00ab7308 */ /* 0x000f220000000800 */
[----:B-1----:R-:W-:Y:S01]  /*e4f0*/  FADD.FTZ R3, R187, R3 ;  /* 0x00000003bb037221 */ /* 0x002fe20000010000 */
[----:B0-----:R-:W-:-:S06]  /*e500*/  FADD.FTZ R177, R169, R177 ;  /* 0x000000b1a9b17221 */ /* 0x001fcc0000010000 */
[----:B------:R-:W0:Y:S01]  /*e510*/  MUFU.EX2 R220, R220 ;  /* 0x000000dc00dc7308 */ /* 0x000e220000000800 */
[----:B------:R-:W-:Y:S01]  /*e520*/  FADD.FTZ R3, R188, R3 ;  /* 0x00000003bc037221 */ /* 0x000fe20000010000 */
[----:B--2---:R-:W-:-:S06]  /*e530*/  FADD.FTZ R177, R170, R177 ;  /* 0x000000b1aab17221 */ /* 0x004fcc0000010000 */
[----:B------:R-:W1:Y:S01]  /*e540*/  MUFU.EX2 R183, R183 ;  /* 0x000000b700b77308 */ /* 0x000e620000000800 */
[----:B---3--:R-:W-:Y:S01]  /*e550*/  FADD.FTZ R3, R185, R3 ;  /* 0x00000003b9037221 */ /* 0x008fe20000010000 */
[----:B----4-:R-:W-:-:S06]  /*e560*/  FADD.FTZ R177, R171, R177 ;  /* 0x000000b1abb17221 */ /* 0x010fcc0000010000 */
[----:B------:R-:W2:Y:S01]  /*e570*/  MUFU.EX2 R195, R195 ;  /* 0x000000c300c37308 */ /* 0x000ea20000000800 */
[----:B0-----:R-:W-:Y:S01]  /*e580*/  FADD.FTZ R3, R220, R3 ;  /* 0x00000003dc037221 */ /* 0x001fe20000010000 */
[----:B------:R-:W-:-:S06]  /*e590*/  F2FP.F16.F32.PACK_AB R158, R181, R179 ;  /* 0x000000b3b59e723e */ /* 0x000fcc00000000ff */
[----:B------:R-:W-:Y:S01]  /*e5a0*/  MUFU.EX2 R184, R184 ;  /* 0x000000b800b87308 */ /* 0x000fe20000000800 */
[----:B------:R-:W-:-:S07]  /*e5b0*/  FADD.FTZ R179, R0, R177 ;  /* 0x000000b100b37221 */ /* 0x000fce0000010000 */
[----:B------:R-:W0:Y:S01]  /*e5c0*/  MUFU.EX2 R196, R196 ;  /* 0x000000c400c47308 */ /* 0x000e220000000800 */
[----:B-1----:R-:W-:-:S07]  /*e5d0*/  FADD.FTZ R3, R183, R3 ;  /* 0x00000003b7037221 */ /* 0x002fce0000010000 */
[----:B------:R-:W1:Y:S01]  /*e5e0*/  MUFU.EX2 R174, R197 ;  /* 0x000000c500ae7308 */ /* 0x000e620000000800 */
[----:B------:R-:W-:Y:S02]  /*e5f0*/  VIADD R155, R14, 0x22840 ;  /* 0x000228400e9b7836 */ /* 0x000fe40000000000 */
[----:B--2---:R-:W-:Y:S01]  /*e600*/  FADD.FTZ R3, R195, R3 ;  /* 0x00000003c3037221 */ /* 0x004fe20000010000 */
[----:B------:R-:W-:-:S04]  /*e610*/  FADD.FTZ R179, R173, R179 ;  /* 0x000000b3adb37221 */ /* 0x000fc80000010000 */
[----:B------:R-:W2:Y:S01]  /*e620*/  MUFU.EX2 R198, R198 ;  /* 0x000000c600c67308 */ /* 0x000ea20000000800 */
[----:B------:R-:W-:-:S07]  /*e630*/  MOV R157, UR41 ;  /* 0x00000029009d7c02 */ /* 0x000fce0008000f00 */
[----:B------:R-:W3:Y:S01]  /*e640*/  MUFU.EX2 R177, R172 ;  /* 0x000000ac00b17308 */ /* 0x000ee20000000800 */
[----:B------:R-:W-:Y:S01]  /*e650*/  F2FP.F16.F32.PACK_AB R171, R0, R171 ;  /* 0x000000ab00ab723e */ /* 0x000fe200000000ff */
[----:B0-----:R-:W-:Y:S01]  /*e660*/  FADD.FTZ R3, R196, R3 ;  /* 0x00000003c4037221 */ /* 0x001fe20000010000 */
[----:B------:R-:W-:Y:S01]  /*e670*/  FADD.FTZ R0, R184, R179 ;  /* 0x000000b3b8007221 */ /* 0x000fe20000010000 */
[----:B------:R-:W-:Y:S02]  /*e680*/  PRMT R155, R157, 0x654, R155 ;  /* 0x000006549d9b7816 */ /* 0x000fe4000000009b */
[----:B-1----:R-:W-:Y:S01]  /*e690*/  FADD.FTZ R3, R174, R3 ;  /* 0x00000003ae037221 */ /* 0x002fe20000010000 */
[----:B------:R-:W-:Y:S01]  /*e6a0*/  FADD.FTZ R0, R175, R0 ;  /* 0x00000000af007221 */ /* 0x000fe20000010000 */
[----:B------:R0:W-:Y:S01]  /*e6b0*/  SYNCS.ARRIVE.TRANS64.RED.A1T0 RZ, [R155+URZ], RZ ;  /* 0x000000ff9bff79a7 */ /* 0x0001e2000810043f */
[----:B------:R-:W-:Y:S01]  /*e6c0*/  F2FP.F16.F32.PACK_AB R165, R166, R165 ;  /* 0x000000a5a6a5723e */ /* 0x000fe200000000ff */
[----:B--2---:R-:W-:Y:S01]  /*e6d0*/  FADD.FTZ R3, R198, R3 ;  /* 0x00000003c6037221 */ /* 0x004fe20000010000 */
[----:B------:R-:W-:Y:S01]  /*e6e0*/  F2FP.F16.F32.PACK_AB R167, R168, R167 ;  /* 0x000000a7a8a7723e */ /* 0x000fe200000000ff */
[-C--:B------:R-:W-:Y:S01]  /*e6f0*/  FMUL.FTZ R24, R24, R178.reuse ;  /* 0x000000b218187220 */ /* 0x080fe20000410000 */
[----:B------:R-:W-:Y:S01]  /*e700*/  F2FP.F16.F32.PACK_AB R169, R170, R169 ;  /* 0x000000a9aaa9723e */ /* 0x000fe200000000ff */
[-C--:B------:R-:W-:Y:S01]  /*e710*/  FMUL.FTZ R25, R25, R178.reuse ;  /* 0x000000b219197220 */ /* 0x080fe20000410000 */
[----:B------:R-:W-:Y:S01]  /*e720*/  F2FP.F16.F32.PACK_AB R157, R194, R193 ;  /* 0x000000c1c29d723e */ /* 0x000fe200000000ff */
[-C--:B------:R-:W-:Y:S01]  /*e730*/  FMUL.FTZ R28, R28, R178.reuse ;  /* 0x000000b21c1c7220 */ /* 0x080fe20000410000 */
[----:B0-----:R-:W-:Y:S01]  /*e740*/  F2FP.F16.F32.PACK_AB R155, R216, R199 ;  /* 0x000000c7d89b723e */ /* 0x001fe200000000ff */
[----:B---3--:R-:W-:Y:S01]  /*e750*/  FADD.FTZ R0, R177, R0 ;  /* 0x00000000b1007221 */ /* 0x008fe20000010000 */
[----:B------:R-:W-:Y:S01]  /*e760*/  F2FP.F16.F32.PACK_AB R159, R192, R191 ;  /* 0x000000bfc09f723e */ /* 0x000fe200000000ff */
[-C--:B------:R-:W-:Y:S01]  /*e770*/  FMUL.FTZ R29, R29, R178.reuse ;  /* 0x000000b21d1d7220 */ /* 0x080fe20000410000 */
[----:B------:R-:W-:Y:S01]  /*e780*/  F2FP.F16.F32.PACK_AB R161, R190, R189 ;  /* 0x000000bdbea1723e */ /* 0x000fe200000000ff */
[----:B------:R-:W-:Y:S01]  /*e790*/  FMUL.FTZ R32, R32, R178 ;  /* 0x000000b220207220 */ /* 0x000fe20000410000 */
[----:B------:R-:W-:Y:S01]  /*e7a0*/  F2FP.F16.F32.PACK_AB R156, R156, R180 ;  /* 0x000000b49c9c723e */ /* 0x000fe200000000ff */
[-C--:B------:R-:W-:Y:S01]  /*e7b0*/  FMUL.FTZ R33, R33, R178.reuse ;  /* 0x000000b221217220 */ /* 0x080fe20000410000 */
[----:B------:R-:W-:Y:S01]  /*e7c0*/  F2FP.F16.F32.PACK_AB R160, R221, R217 ;  /* 0x000000d9dda0723e */ /* 0x000fe200000000ff */
[----:B------:R-:W-:Y:S01]  /*e7d0*/  FMUL.FTZ R36, R36, R178 ;  /* 0x000000b224247220 */ /* 0x000fe20000410000 */
[----:B------:R-:W-:Y:S01]  /*e7e0*/  F2FP.F16.F32.PACK_AB R162, R218, R222 ;  /* 0x000000dedaa2723e */ /* 0x000fe200000000ff */
[----:B------:R-:W-:Y:S01]  /*e7f0*/  FMUL.FTZ R37, R37, R178 ;  /* 0x000000b225257220 */ /* 0x000fe20000410000 */
[----:B------:R-:W-:Y:S01]  /*e800*/  F2FP.F16.F32.PACK_AB R166, R187, R186 ;  /* 0x000000babba6723e */ /* 0x000fe200000000ff */
[----:B------:R-:W-:Y:S01]  /*e810*/  FMUL.FTZ R40, R40, R178 ;  /* 0x000000b228287220 */ /* 0x000fe20000410000 */
[----:B------:R-:W-:Y:S01]  /*e820*/  F2FP.F16.F32.PACK_AB R168, R185, R188 ;  /* 0x000000bcb9a8723e */ /* 0x000fe200000000ff */
[----:B------:R-:W-:Y:S01]  /*e830*/  FMUL.FTZ R41, R41, R178 ;  /* 0x000000b229297220 */ /* 0x000fe20000410000 */
[----:B------:R-:W-:Y:S01]  /*e840*/  F2FP.F16.F32.PACK_AB R170, R183, R220 ;  /* 0x000000dcb7aa723e */ /* 0x000fe200000000ff */
[-C--:B------:R-:W-:Y:S01]  /*e850*/  FMUL.FTZ R44, R44, R178.reuse ;  /* 0x000000b22c2c7220 */ /* 0x080fe20000410000 */
[----:B------:R-:W-:Y:S01]  /*e860*/  F2FP.F16.F32.PACK_AB R172, R196, R195 ;  /* 0x000000c3c4ac723e */ /* 0x000fe200000000ff */
[-C--:B------:R-:W-:Y:S01]  /*e870*/  FMUL.FTZ R45, R45, R178.reuse ;  /* 0x000000b22d2d7220 */ /* 0x080fe20000410000 */
[----:B------:R-:W-:Y:S01]  /*e880*/  F2FP.F16.F32.PACK_AB R173, R184, R173 ;  /* 0x000000adb8ad723e */ /* 0x000fe200000000ff */
[----:B------:R-:W-:Y:S01]  /*e890*/  FMUL.FTZ R48, R48, R178 ;  /* 0x000000b230307220 */ /* 0x000fe20000410000 */
[----:B------:R-:W-:Y:S01]  /*e8a0*/  F2FP.F16.F32.PACK_AB R174, R198, R174 ;  /* 0x000000aec6ae723e */ /* 0x000fe200000000ff */
[-C--:B------:R-:W-:Y:S01]  /*e8b0*/  FMUL.FTZ R49, R49, R178.reuse ;  /* 0x000000b231317220 */ /* 0x080fe20000410000 */
[----:B------:R-:W-:Y:S01]  /*e8c0*/  F2FP.F16.F32.PACK_AB R175, R177, R175 ;  /* 0x000000afb1af723e */ /* 0x000fe200000000ff */
        /* <DEDUP_REMOVED lines=114> */
[----:B------:R-:W-:Y:S06]  /*eff0*/  @!P0 BRA `(.L_x_5309) ;  /* 0x0000000000048947 */ /* 0x000fec0003800000 */
[----:B------:R-:W-:Y:S01]  /*f000*/  BPT.TRAP 0x1 ;  /* 0x000000040000795c */ /* 0x000fe20000300000 */
.L_x_5309:
[----:B------:R0:W1:Y:S01]  /*f010*/  SYNCS.PHASECHK.TRANS64.TRYWAIT P1, [R14+URZ+0x22850], R15 ;  /* 0x0228500f0e0075a7 */ /* 0x000062000802017f */
[----:B------:R-:W-:Y:S05]  /*f020*/  @!P0 BRA `(.L_x_5310) ;  /* 0x0000000000048947 */ /* 0x000fea0003800000 */
[----:B------:R-:W-:Y:S01]  /*f030*/  BPT.TRAP 0x1 ;  /* 0x000000040000795c */ /* 0x000fe20000300000 */
.L_x_5310:
[----:B------:R-:W-:Y:S04]  /*f040*/  BSSY B0, `(.L_x_5311) ;  /* 0x0000004000007945 */ /* 0x000fe80003800000 */
[----:B-1----:R-:W-:Y:S05]  /*f050*/  @P1 BRA `(.L_x_5312) ;  /* 0x0000000000081947 */ /* 0x002fea0003800000 */
[----:B------:R-:W1:Y:S02]  /*f060*/  SYNCS.PHASECHK.TRANS64.TRYWAIT P1, [R14+URZ+0x22850], R15 ;  /* 0x0228500f0e0075a7 */ /* 0x000e64000802017f */
[----:B-1----:R-:W-:Y:S05]  /*f070*/  @!P1 BRA `(.L_x_5313) ;  /* 0x0000011000f89947 */ /* 0x002fea0003800000 */
.L_x_5312:
[----:B------:R-:W-:Y:S05]  /*f080*/  BSYNC B0 ;  /* 0x0000000000007941 */ /* 0x000fea0003800000 */
.L_x_5311:
        /* <DEDUP_REMOVED lines=19> */
[----:B------:R-:W-:Y:S02]  /*f1c0*/  R2UR UR7, R153 ;  /* 0x00000000990772ca */ /* 0x000fe400000e0000 */
[----:B------:R-:W-:-:S14]  /*f1d0*/  MOV R153, 0x40000040 ;  /* 0x4000004000997802 */ /* 0x000fdc0000000f00 */
        /* <DEDUP_REMOVED lines=33> */
.L_x_5314:
[----:B------:R-:W2:Y:S01]  /*f3f0*/  LDL R152, [R1+0x14] ;  /* 0x0000140001987983 */ /* 0x000ea20000100800 */
[----:B------:R-:W-:Y:S01]  /*f400*/  IMAD.U32 R15, RZ, RZ, UR41 ;  /* 0x00000029ff0f7e24 */ /* 0x000fe2000f8e00ff */
[----:B------:R-:W-:Y:S01]  /*f410*/  IADD3 R14, R14, 0x22860, RZ ;  /* 0x000228600e0e7810 */ /* 0x000fe20007ffe0ff */
[----:B------:R-:W-:Y:S02]  /*f420*/  IMAD.MOV.U32 R216, RZ, RZ, R21 ;  /* 0x000000ffffd87224 */ /* 0x000fe400078e0015 */
[----:B------:R-:W-:Y:S01]  /*f430*/  IMAD.MOV.U32 R215, RZ, RZ, R20 ;  /* 0x000000ffffd77224 */ /* 0x000fe200078e0014 */
[----:B------:R-:W-:-:S04]  /*f440*/  PRMT R14, R15, 0x654, R14 ;  /* 0x000006540f0e7816 */ /* 0x000fc8000000000e */
[----:B------:R0:W-:Y:S01]  /*f450*/  SYNCS.ARRIVE.TRANS64.RED.A1T0 RZ, [R14+URZ], RZ ;  /* 0x000000ff0eff79a7 */ /* 0x0001e2000810043f */
[C---:B--2---:R-:W-:Y:S01]  /*f460*/  ISETP.GT.AND P1, PT, R13.reuse, R152, PT ;  /* 0x000000980d00720c */ /* 0x044fe20003f24270 */
[----:B------:R-:W-:-:S12]  /*f470*/  VIADD R13, R13, 0xffffffff ;  /* 0xffffffff0d0d7836 */ /* 0x000fd80000000000 */
[----:B0-----:R-:W-:Y:S05]  /*f480*/  @P1 BRA `(.L_x_5315) ;  /* 0xffffffd000d01947 */ /* 0x001fea000383ffff */
.L_x_5303:
[----:B------:R-:W2:Y:S02]  /*f490*/  LDL R14, [R1+0x34] ;  /* 0x00003400010e7983 */ /* 0x000ea40000100800 */
[----:B--2---:R-:W-:-:S13]  /*f4a0*/  ISETP.GE.AND P1, PT, R13, R14, PT ;  /* 0x0000000e0d00720c */ /* 0x004fda0003f26270 */
[----:B------:R-:W-:Y:S05]  /*f4b0*/  @!P1 BRA `(.L_x_5316) ;  /* 0x0000002400549947 */ /* 0x000fea0003800000 */
[----:B------:R-:W-:Y:S02]  /*f4c0*/  IMAD.MOV.U32 R215, RZ, RZ, R21 ;  /* 0x000000ffffd77224 */ /* 0x000fe400078e0015 */
[----:B------:R-:W-:-:S07]  /*f4d0*/  IMAD.MOV.U32 R216, RZ, RZ, R20 ;  /* 0x000000ffffd87224 */ /* 0x000fce00078e0014 */
.L_x_5328:
[----:B------:R-:W-:Y:S01]  /*f4e0*/  IADD3 R22, R22, 0x1, RZ ;  /* 0x0000000116167810 */ /* 0x000fe20007ffe0ff */
[----:B------:R-:W-:Y:S05]  /*f4f0*/  YIELD ;  /* 0x0000000000007946 */ /* 0x000fea0003800000 */
[----:B------:R-:W-:-:S04]  /*f500*/  ISETP.NE.AND P1, PT, R22, 0x2, PT ;  /* 0x000000021600780c */ /* 0x000fc80003f25270 */
[----:B------:R-:W-:Y:S02]  /*f510*/  SEL R12, RZ, 0x1, P1 ;  /* 0x00000001ff0c7807 */ /* 0x000fe40000800000 */
[----:B------:R-:W-:Y:S02]  /*f520*/  SEL R22, R22, RZ, P1 ;  /* 0x000000ff16167207 */ /* 0x000fe40000800000 */
[----:B------:R-:W-:Y:S01]  /*f530*/  LOP3.LUT R204, R204, R12, RZ, 0x3c, !PT ;  /* 0x0000000ccccc7212 */ /* 0x000fe200078e3cff */
[----:B------:R-:W-:Y:S06]  /*f540*/  @!P0 BRA `(.L_x_5317) ;  /* 0x0000000000048947 */ /* 0x000fec0003800000 */
[----:B------:R-:W-:Y:S01]  /*f550*/  BPT.TRAP 0x1 ;  /* 0x000000040000795c */ /* 0x000fe20000300000 */
.L_x_5317:
[----:B------:R-:W-:Y:S01]  /*f560*/  IMAD R14, R22, 0x8, R19 ;  /* 0x00000008160e7824 */ /* 0x000fe200078e0213 */
[----:B------:R-:W-:-:S04]  /*f570*/  SHF.L.U32 R15, R204, 0x1f, RZ ;  /* 0x0000001fcc0f7819 */ /* 0x000fc800000006ff */
[----:B------:R0:W1:Y:S01]  /*f580*/  SYNCS.PHASECHK.TRANS64.TRYWAIT P1, [R14+URZ+0x22830], R15 ;  /* 0x0228300f0e0075a7 */ /* 0x000062000802017f */
[----:B------:R-:W-:Y:S05]  /*f590*/  @!P0 BRA `(.L_x_5318) ;  /* 0x0000000000048947 */ /* 0x000fea0003800000 */
[----:B------:R-:W-:Y:S01]  /*f5a0*/  BPT.TRAP 0x1 ;  /* 0x000000040000795c */ /* 0x000fe20000300000 */
.L_x_5318:
[----:B------:R-:W2:Y:S01]  /*f5b0*/  LDL R12, [R1] ;  /* 0x00000000010c7983 */ /* 0x000ea20000100800 */
[----:B------:R-:W-:Y:S02]  /*f5c0*/  IMAD.MOV.U32 R155, RZ, RZ, 0x40000040 ;  /* 0x40000040ff9b7424 */ /* 0x000fe400078e00ff */
[----:B--2---:R-:W-:Y:S01]  /*f5d0*/  IMAD R154, R22, 0x300, R12 ;  /* 0x00000300169a7824 */ /* 0x004fe200078e020c */
[----:B-1----:R-:W-:Y:S06]  /*f5e0*/  @P1 BRA `(.L_x_5319) ;  /* 0x0000000000081947 */ /* 0x002fec0003800000 */
[----:B------:R-:W1:Y:S02]  /*f5f0*/  SYNCS.PHASECHK.TRANS64.TRYWAIT P1, [R14+URZ+0x22830], R15 ;  /* 0x0228300f0e0075a7 */ /* 0x000e64000802017f */
[----:B-1----:R-:W-:Y:S05]  /*f600*/  @!P1 BRA `(.L_x_5320) ;  /* 0x0000010c00a89947 */ /* 0x002fea0003800000 */
.L_x_5319:
        /* <DEDUP_REMOVED lines=12> */
[----:B------:R-:W2:Y:S01]  /*f6d0*/  S2R R12, SR_TID.X ;  /* 0x00000000000c7919 */ /* 0x000ea20000002100 */
[----:B------:R-:W-:-:S02]  /*f6e0*/  R2UR UR11, R153 ;  /* 0x00000000990b72ca */ /* 0x000fc400000e0000 */
[----:B------:R-:W-:Y:S02]  /*f6f0*/  R2UR UR19, R155 ;  /* 0x000000009b1372ca */ /* 0x000fe400000e0000 */
[----:B------:R-:W-:Y:S01]  /*f700*/  WARPGROUP.ARRIVE ;  /* 0x00000000000079c5 */ /* 0x000fe20000000000 */
[----:B------:R-:W-:Y:S02]  /*f710*/  R2UR UR8, R10 ;  /* 0x000000000a0872ca */ /* 0x000fe400000e0000 */
[----:B------:R-:W-:Y:S02]  /*f720*/  R2UR UR9, R11 ;  /* 0x000000000b0972ca */ /* 0x000fe400000e0000 */
[----:B------:R-:W-:Y:S01]  /*f730*/  MOV R21, 0x40000040 ;  /* 0x4000004000157802 */ /* 0x000fe20000000f00 */
[----:B------:R-:W-:Y:S01]  /*f740*/  HGMMA.64x96x16.F32 R152, gdesc[UR4], RZ, !UPT, gsb0 ;  /* 0x01600000049879f0 */ /* 0x000fe2000c0008ff */
[----:B------:R-:W-:Y:S02]  /*f750*/  R2UR UR14, R20 ;  /* 0x00000000140e72ca */ /* 0x000fe400000e0000 */
        /* <DEDUP_REMOVED lines=20> */
.L_x_5321:
        /* <DEDUP_REMOVED lines=32> */
[----:B------:R-:W-:Y:S01]  /*faa0*/  UMOV UR37, UR39 ;  /* 0x0000002700257c82 */ /* 0x000fe20008000000 */
        /* <DEDUP_REMOVED lines=222> */
[----:B------:R-:W1:Y:S08]  /*10890*/  MUFU.EX2 R157, R157 ;  /* 0x0000009d009d7308 */ /* 0x000e700000000800 */
[----:B------:R-:W2:Y:S08]  /*108a0*/  MUFU.EX2 R161, R161 ;  /* 0x000000a100a17308 */ /* 0x000eb00000000800 */
[----:B------:R-:W-:Y:S01]  /*108b0*/  MUFU.EX2 R195, R172 ;  /* 0x000000ac00c37308 */ /* 0x000fe20000000800 */
[----:B-1----:R-:W-:Y:S01]  /*108c0*/  FADD.FTZ R156, R157, R156 ;  /* 0x0000009c9d9c7221 */ /* 0x002fe20000010000 */
[----:B0-----:R-:W-:-:S03]  /*108d0*/  FMNMX.FTZ R21, R21, R194, !PT ;  /* 0x000000c215157209 */ /* 0x001fc60007810000 */
[----:B------:R-:W-:Y:S02]  /*108e0*/  FADD.FTZ R156, R198, R156 ;  /* 0x0000009cc69c7221 */ /* 0x000fe40000010000 */
[----:B------:R-:W0:Y:S01]  /*108f0*/  SHFL.BFLY PT, R216, R21, 0x1, 0x1f ;  /* 0x0c201f0015d87f89 */ /* 0x000e2200000e0000 */
[----:B------:R-:W1:Y:S01]  /*10900*/  MUFU.EX2 R194, R164 ;  /* 0x000000a400c27308 */ /* 0x000e620000000800 */
[----:B--2---:R-:W-:-:S07]  /*10910*/  FADD.FTZ R156, R161, R156 ;  /* 0x0000009ca19c7221 */ /* 0x004fce0000010000 */
[----:B------:R-:W2:Y:S08]  /*10920*/  MUFU.EX2 R164, R165 ;  /* 0x000000a500a47308 */ /* 0x000eb00000000800 */
[----:B------:R3:W-:Y:S01]  /*10930*/  MUFU.EX2 R165, R168 ;  /* 0x000000a800a57308 */ /* 0x0007e20000000800 */
[----:B-1----:R-:W-:Y:S01]  /*10940*/  FADD.FTZ R156, R194, R156 ;  /* 0x0000009cc29c7221 */ /* 0x002fe20000010000 */
[----:B0-----:R-:W-:-:S06]  /*10950*/  FMNMX.FTZ R21, R21, R216, !PT ;  /* 0x000000d815157209 */ /* 0x001fcc0007810000 */
[----:B------:R-:W-:Y:S01]  /*10960*/  MUFU.EX2 R172, R189 ;  /* 0x000000bd00ac7308 */ /* 0x000fe20000000800 */
[----:B--2---:R-:W-:Y:S01]  /*10970*/  FADD.FTZ R156, R164, R156 ;  /* 0x0000009ca49c7221 */ /* 0x004fe20000010000 */
[C---:B---3--:R-:W-:Y:S01]  /*10980*/  FMUL.FTZ R168, R21.reuse, UR37 ;  /* 0x0000002515a87c20 */ /* 0x048fe20008410000 */
[----:B------:R-:W-:-:S03]  /*10990*/  FADD.FTZ R169, -R21, R215 ;  /* 0x000000d715a97221 */ /* 0x000fc60000010100 */
[--C-:B------:R-:W-:Y:S01]  /*109a0*/  FFMA.FTZ R219, R219, UR37, -R168.reuse ;  /* 0x00000025dbdb7c23 */ /* 0x100fe200080108a8 */
[----:B------:R-:W-:Y:S01]  /*109b0*/  FMUL.FTZ R169, R169, UR37 ;  /* 0x00000025a9a97c20 */ /* 0x000fe20008410000 */
        /* <DEDUP_REMOVED lines=29> */
[C---:B------:R-:W-:Y:S01]  /*10b90*/  FADD.FTZ R156, R165.reuse, R156 ;  /* 0x0000009ca59c7221 */ /* 0x040fe20000010000 */
[----:B------:R-:W-:Y:S01]  /*10ba0*/  F2FP.F16.F32.PACK_AB R164, R165, R164 ;  /* 0x000000a4a5a4723e */ /* 0x000fe200000000ff */
[-C--:B------:R-:W-:Y:S01]  /*10bb0*/  FMUL.FTZ R26, R26, R178.reuse ;  /* 0x000000b21a1a7220 */ /* 0x080fe20000410000 */
[-C--:B------:R-:W-:Y:S01]  /*10bc0*/  FMUL.FTZ R27, R27, R178.reuse ;  /* 0x000000b21b1b7220 */ /* 0x080fe20000410000 */
[----:B------:R-:W-:Y:S01]  /*10bd0*/  FADD.FTZ R156, R160, R156 ;  /* 0x0000009ca09c7221 */ /* 0x000fe20000010000 */
        /* <DEDUP_REMOVED lines=42> */
[----:B---3--:R-:W-:-:S02]  /*10e80*/  VIADD R153, R14, 0x22840 ;  /* 0x000228400e997836 */ /* 0x008fc40000000000 */
[-C--:B------:R-:W-:Y:S01]  /*10e90*/  FMUL.FTZ R95, R95, R178.reuse ;  /* 0x000000b25f5f7220 */ /* 0x080fe20000410000 */
[-C--:B------:R-:W-:Y:S01]  /*10ea0*/  FMUL.FTZ R98, R98, R178.reuse ;  /* 0x000000b262627220 */ /* 0x080fe20000410000 */
[-C--:B------:R-:W-:Y:S01]  /*10eb0*/  FMUL.FTZ R99, R99, R178.reuse ;  /* 0x000000b263637220 */ /* 0x080fe20000410000 */
[-C--:B------:R-:W-:Y:S01]  /*10ec0*/  FMUL.FTZ R102, R102, R178.reuse ;  /* 0x000000b266667220 */ /* 0x080fe20000410000 */
[----:B------:R-:W-:Y:S01]  /*10ed0*/  PRMT R153, R168, 0x654, R153 ;  /* 0x00000654a8997816 */ /* 0x000fe20000000099 */
[C---:B0-----:R-:W-:Y:S01]  /*10ee0*/  FADD.FTZ R168, R155.reuse, R0 ;  /* 0x000000009ba87221 */ /* 0x041fe20000010000 */
[----:B------:R-:W-:Y:S01]  /*10ef0*/  MUFU.EX2 R163, R163 ;  /* 0x000000a300a37308 */ /* 0x000fe20000000800 */
[----:B------:R-:W-:Y:S01]  /*10f00*/  F2FP.F16.F32.PACK_AB R155, R155, R217 ;  /* 0x000000d99b9b723e */ /* 0x000fe200000000ff */
[----:B------:R0:W-:Y:S01]  /*10f10*/  SYNCS.ARRIVE.TRANS64.RED.A1T0 RZ, [R153+URZ], RZ ;  /* 0x000000ff99ff79a7 */ /* 0x0001e2000810043f */
[----:B-1----:R-:W-:Y:S01]  /*10f20*/  FADD.FTZ R169, R158, R168 ;  /* 0x000000a89ea97221 */ /* 0x002fe20000010000 */
[----:B------:R-:W-:Y:S01]  /*10f30*/  F2FP.F16.F32.PACK_AB R168, R198, R157 ;  /* 0x0000009dc6a8723e */ /* 0x000fe200000000ff */
[-C--:B------:R-:W-:Y:S01]  /*10f40*/  FMUL.FTZ R103, R103, R178.reuse ;  /* 0x000000b267677220 */ /* 0x080fe20000410000 */
[-C--:B------:R-:W-:Y:S01]  /*10f50*/  FMUL.FTZ R106, R106, R178.reuse ;  /* 0x000000b26a6a7220 */ /* 0x080fe20000410000 */
[-C--:B------:R-:W-:Y:S01]  /*10f60*/  FMUL.FTZ R107, R107, R178.reuse ;  /* 0x000000b26b6b7220 */ /* 0x080fe20000410000 */
[----:B------:R-:W-:Y:S01]  /*10f70*/  MUFU.EX2 R166, R166 ;  /* 0x000000a600a67308 */ /* 0x000fe20000000800 */
[-C--:B------:R-:W-:Y:S01]  /*10f80*/  FMUL.FTZ R110, R110, R178.reuse ;  /* 0x000000b26e6e7220 */ /* 0x080fe20000410000 */
[----:B0-----:R-:W-:Y:S01]  /*10f90*/  F2FP.F16.F32.PACK_AB R153, R218, R219 ;  /* 0x000000dbda99723e */ /* 0x001fe200000000ff */
        /* <DEDUP_REMOVED lines=21> */
[----:B------:R1:W3:Y:S01]  /*110f0*/  MUFU.EX2 R167, R171 ;  /* 0x000000ab00a77308 */ /* 0x0002e20000000800 */
[C---:B--2---:R-:W-:Y:S01]  /*11100*/  FADD.FTZ R170, R159.reuse, R169 ;  /* 0x000000a99faa7221 */ /* 0x044fe20000010000 */
[----:B------:R-:W-:Y:S01]  /*11110*/  F2FP.F16.F32.PACK_AB R169, R159, R158 ;  /* 0x0000009e9fa9723e */ /* 0x000fe200000000ff */
[----:B------:R-:W-:Y:S01]  /*11120*/  FMUL.FTZ R150, R150, R178 ;  /* 0x000000b296967220 */ /* 0x000fe20000410000 */
[----:B0-----:R-:W-:Y:S01]  /*11130*/  F2FP.F16.F32.PACK_AB R165, R189, R166 ;  /* 0x000000a6bda5723e */ /* 0x001fe200000000ff */
[----:B------:R-:W-:Y:S01]  /*11140*/  FADD.FTZ R158, R162, R170 ;  /* 0x000000aaa29e7221 */ /* 0x000fe20000010000 */
[----:B------:R-:W-:Y:S01]  /*11150*/  F2FP.F16.F32.PACK_AB R170, R194, R161 ;  /* 0x000000a1c2aa723e */ /* 0x000fe200000000ff */
[----:B------:R-:W-:Y:S01]  /*11160*/  FMUL.FTZ R151, R151, R178 ;  /* 0x000000b297977220 */ /* 0x000fe20000410000 */
[----:B------:R-:W0:Y:S01]  /*11170*/  MUFU.EX2 R173, R173 ;  /* 0x000000ad00ad7308 */ /* 0x000e220000000800 */
[C---:B------:R-:W-:Y:S01]  /*11180*/  FADD.FTZ R158, R163.reuse, R158 ;  /* 0x0000009ea39e7221 */ /* 0x040fe20000010000 */
[----:B-1----:R-:W-:-:S03]  /*11190*/  F2FP.F16.F32.PACK_AB R171, R163, R162 ;  /* 0x000000a2a3ab723e */ /* 0x002fc600000000ff */
[----:B------:R-:W-:Y:S01]  /*111a0*/  FADD.FTZ R158, R166, R158 ;  /* 0x0000009ea69e7221 */ /* 0x000fe20000010000 */
[----:B------:R-:W-:Y:S02]  /*111b0*/  F2FP.F16.F32.PACK_AB R166, R195, R160 ;  /* 0x000000a0c3a6723e */ /* 0x000fe400000000ff */
[----:B------:R-:W1:Y:S01]  /*111c0*/  MUFU.EX2 R174, R174 ;  /* 0x000000ae00ae7308 */ /* 0x000e620000000800 */
[----:B------:R-:W-:-:S04]  /*111d0*/  FADD.FTZ R158, R189, R158 ;  /* 0x0000009ebd9e7221 */ /* 0x000fc80000010000 */
[----:B---3--:R-:W-:Y:S01]  /*111e0*/  FADD.FTZ R158, R167, R158 ;  /* 0x0000009ea79e7221 */ /* 0x008fe20000010000 */
[C---:B------:R-:W-:Y:S02]  /*111f0*/  F2FP.F16.F32.PACK_AB R167, R215.reuse, R167 ;  /* 0x000000a7d7a7723e */ /* 0x040fe400000000ff */
[----:B------:R-:W2:Y:S01]  /*11200*/  MUFU.EX2 R177, R177 ;  /* 0x000000b100b17308 */ /* 0x000ea20000000800 */
[----:B------:R-:W-:Y:S01]  /*11210*/  FADD.FTZ R158, R215, R158 ;  /* 0x0000009ed79e7221 */ /* 0x000fe20000010000 */
[----:B0-----:R-:W-:Y:S01]  /*11220*/  FADD.FTZ R156, R173, R156 ;  /* 0x0000009cad9c7221 */ /* 0x001fe20000010000 */
[----:B------:R-:W-:Y:S02]  /*11230*/  F2FP.F16.F32.PACK_AB R160, R197, R173 ;  /* 0x000000adc5a0723e */ /* 0x000fe400000000ff */
[----:B------:R-:W-:Y:S01]  /*11240*/  FADD.FTZ R158, R3, R158 ;  /* 0x0000009e039e7221 */ /* 0x000fe20000010000 */
[----:B------:R-:W-:Y:S02]  /*11250*/  FADD.FTZ R156, R197, R156 ;  /* 0x0000009cc59c7221 */ /* 0x000fe40000010000 */
        /* <DEDUP_REMOVED lines=51> */
.L_x_5322:
[----:B------:R0:W1:Y:S01]  /*11590*/  SYNCS.PHASECHK.TRANS64.TRYWAIT P1, [R14+URZ+0x22850], R15 ;  /* 0x0228500f0e0075a7 */ /* 0x000062000802017f */
[----:B------:R-:W-:Y:S05]  /*115a0*/  @!P0 BRA `(.L_x_5323) ;  /* 0x0000000000048947 */ /* 0x000fea0003800000 */
[----:B------:R-:W-:Y:S01]  /*115b0*/  BPT.TRAP 0x1 ;  /* 0x000000040000795c */ /* 0x000fe20000300000 */
.L_x_5323:
[----:B------:R-:W-:Y:S04]  /*115c0*/  BSSY B0, `(.L_x_5324) ;  /* 0x0000004000007945 */ /* 0x000fe80003800000 */
[----:B-1----:R-:W-:Y:S05]  /*115d0*/  @P1 BRA `(.L_x_5325) ;  /* 0x0000000000081947 */ /* 0x002fea0003800000 */
[----:B------:R-:W1:Y:S02]  /*115e0*/  SYNCS.PHASECHK.TRANS64.TRYWAIT P1, [R14+URZ+0x22850], R15 ;  /* 0x0228500f0e0075a7 */ /* 0x000e64000802017f */
[----:B-1----:R-:W-:Y:S05]  /*115f0*/  @!P1 BRA `(.L_x_5326) ;  /* 0x000000ec00c09947 */ /* 0x002fea0003800000 */
.L_x_5325:
[----:B------:R-:W-:Y:S05]  /*11600*/  BSYNC B0 ;  /* 0x0000000000007941 */ /* 0x000fea0003800000 */
.L_x_5324:
        /* <DEDUP_REMOVED lines=14> */
[----:B------:R-:W-:Y:S01]  /*116f0*/  IMAD.MOV.U32 R153, RZ, RZ, 0x40000040 ;  /* 0x40000040ff997424 */ /* 0x000fe200078e00ff */
[----:B------:R-:W-:Y:S01]  /*11700*/  IADD3 R152, R176, 0x80, RZ ;  /* 0x00000080b0987810 */ /* 0x000fe20007ffe0ff */
[----:B------:R-:W-:-:S03]  /*11710*/  WARPGROUP.ARRIVE ;  /* 0x00000000000079c5 */ /* 0x000fc60000000000 */
        /* <DEDUP_REMOVED lines=16> */
[----:B------:R-:W-:Y:S01]  /*11820*/  VIADD R176, R176, 0x280 ;  /* 0x00000280b0b07836 */ /* 0x000fe20000000000 */
[----:B------:R-:W-:Y:S01]  /*11830*/  MOV R153, 0x40000040 ;  /* 0x4000004000997802 */ /* 0x000fe20000000f00 */
        /* <DEDUP_REMOVED lines=19> */
.L_x_5327:
[----:B------:R-:W2:Y:S01]  /*11970*/  LDL R152, [R1+0x34] ;  /* 0x0000340001987983 */ /* 0x000ea20000100800 */
[----:B------:R-:W-:Y:S01]  /*11980*/  VIADD R14, R14, 0x22860 ;  /* 0x000228600e0e7836 */ /* 0x000fe20000000000 */
[----:B------:R-:W-:Y:S01]  /*11990*/  MOV R216, R20 ;  /* 0x0000001400d87202 */ /* 0x000fe20000000f00 */
[----:B------:R-:W-:Y:S02]  /*119a0*/  IMAD.U32 R15, RZ, RZ, UR41 ;  /* 0x00000029ff0f7e24 */ /* 0x000fe4000f8e00ff */
[----:B------:R-:W-:-:S03]  /*119b0*/  IMAD.MOV.U32 R215, RZ, RZ, R21 ;  /* 0x000000ffffd77224 */ /* 0x000fc600078e0015 */
[----:B------:R-:W-:-:S04]  /*119c0*/  PRMT R14, R15, 0x654, R14 ;  /* 0x000006540f0e7816 */ /* 0x000fc8000000000e */
[----:B------:R0:W-:Y:S01]  /*119d0*/  SYNCS.ARRIVE.TRANS64.RED.A1T0 RZ, [R14+URZ], RZ ;  /* 0x000000ff0eff79a7 */ /* 0x0001e2000810043f */
[C---:B--2---:R-:W-:Y:S01]  /*119e0*/  ISETP.GT.AND P1, PT, R13.reuse, R152, PT ;  /* 0x000000980d00720c */ /* 0x044fe20003f24270 */
[----:B------:R-:W-:-:S12]  /*119f0*/  VIADD R13, R13, 0xffffffff ;  /* 0xffffffff0d0d7836 */ /* 0x000fd80000000000 */
[----:B0-----:R-:W-:Y:S05]  /*11a00*/  @P1 BRA `(.L_x_5328) ;  /* 0xffffffd800b41947 */ /* 0x001fea000383ffff */
.L_x_5316:
[----:B------:R-:W2:Y:S01]  /*11a10*/  LDL.LU R14, [R1+0x54] ;  /* 0x00005400010e7983 */ /* 0x000ea20000300800 */
[----:B------:R-:W-:Y:S05]  /*11a20*/  WARPSYNC.ALL ;  /* 0x0000000000007948 */ /* 0x000fea0003800000 */
[----:B------:R-:W0:Y:S01]  /*11a30*/  SHFL.BFLY PT, R4, R3, 0x2, 0x1f ;  /* 0x0c401f0003047f89 */ /* 0x000e2200000e0000 */
        /* <DEDUP_REMOVED lines=14> */
[----:B---3--:R-:W-:-:S02]  /*11b20*/  IMAD.U32 R4, RZ, RZ, UR37 ;  /* 0x00000025ff047e24 */ /* 0x008fc4000f8e00ff */
[----:B0-----:R-:W-:Y:S02]  /*11b30*/  @P0 FMUL.FTZ R5, R5, 0.69314718246459960938 ;  /* 0x3f31721805050820 */ /* 0x001fe40000410000 */
[----:B------:R-:W-:-:S04]  /*11b40*/  @P0 FMUL.FTZ R4, R4, 0.69314718246459960938 ;  /* 0x3f31721804040820 */ /* 0x000fc80000410000 */
[----:B------:R-:W-:Y:S01]  /*11b50*/  @P0 FFMA.FTZ R155, R4, R20, R5 ;  /* 0x00000014049b0223 */ /* 0x000fe20000010005 */
[-C--:B----4-:R-:W-:Y:S01]  /*11b60*/  FMUL.FTZ R152, R24, R3.reuse ;  /* 0x0000000318987220 */ /* 0x090fe20000410000 */
        /* <DEDUP_REMOVED lines=68> */
[----:B------:R-:W-:-:S03]  /*11fb0*/  FMUL.FTZ R149, R149, R3 ;  /* 0x0000000395957220 */ /* 0x000fc60000410000 */
[----:B------:R-:W0:Y:S08]  /*11fc0*/  @P0 MUFU.RCP R0, R4 ;  /* 0x0000000400000308 */ /* 0x000e300000001000 */
[----:B------:R3:W4:Y:S02]  /*11fd0*/  @P0 MUFU.LG2 R5, R4 ;  /* 0x0000000400050308 */ /* 0x0007240000000c00 */
[----:B---3--:R-:W-:-:S02]  /*11fe0*/  IMAD.U32 R4, RZ, RZ, UR37 ;  /* 0x00000025ff047e24 */ /* 0x008fc4000f8e00ff */
[-C--:B0-----:R-:W-:Y:S01]  /*11ff0*/  FMUL.FTZ R26, R26, R0.reuse ;  /* 0x000000001a1a7220 */ /* 0x081fe20000410000 */
[-C--:B------:R-:W-:Y:S01]  /*12000*/  FMUL.FTZ R27, R27, R0.reuse ;  /* 0x000000001b1b7220 */ /* 0x080fe20000410000 */
[-C--:B------:R-:W-:Y:S01]  /*12010*/  FMUL.FTZ R30, R30, R0.reuse ;  /* 0x000000001e1e7220 */ /* 0x080fe20000410000 */
[----:B------:R-:W-:Y:S01]  /*12020*/  @P0 FMUL.FTZ R4, R4, 0.69314718246459960938 ;  /* 0x3f31721804040820 */ /* 0x000fe20000410000 */
[-C--:B------:R-:W-:Y:S01]  /*12030*/  FMUL.FTZ R31, R31, R0.reuse ;  /* 0x000000001f1f7220 */ /* 0x080fe20000410000 */
[-C--:B------:R-:W-:Y:S01]  /*12040*/  FMUL.FTZ R34, R34, R0.reuse ;  /* 0x0000000022227220 */ /* 0x080fe20000410000 */
[-C--:B------:R-:W-:Y:S01]  /*12050*/  FMUL.FTZ R35, R35, R0.reuse ;  /* 0x0000000023237220 */ /* 0x080fe20000410000 */
[----:B----4-:R-:W-:Y:S01]  /*12060*/  @P0 FMUL.FTZ R5, R5, 0.69314718246459960938 ;  /* 0x3f31721805050820 */ /* 0x010fe20000410000 */
        /* <DEDUP_REMOVED lines=58> */
[----:B------:R-:W-:Y:S01]  /*12410*/  SEL R0, RZ, 0x1, P1 ;  /* 0x00000001ff007807 */ /* 0x000fe20000800000 */
[----:B------:R-:W-:Y:S01]  /*12420*/  @P0 FFMA.FTZ R154, R4, R21, R5 ;  /* 0x00000015049a0223 */ /* 0x000fe20000010005 */
[----:B------:R-:W-:-:S02]  /*12430*/  PLOP3.LUT P0, PT, PT, PT, PT, 0x8, 0x0 ;  /* 0x000000000000781c */ /* 0x000fc40003f0e170 */
[----:B------:R-:W-:Y:S01]  /*12440*/  LOP3.LUT R204, R204, R0, RZ, 0x3c, !PT ;  /* 0x00000000cccc7212 */ /* 0x000fe200078e3cff */
[----:B--2---:R-:W-:-:S05]  /*12450*/  VIADD R14, R14, 0x1 ;  /* 0x000000010e0e7836 */ /* 0x004fca0000000000 */
[----:B------:R1:W-:Y:S05]  /*12460*/  STL [R1+0x54], R14 ;  /* 0x0000540e01007387 */ /* 0x0003ea0000100800 */
.L_x_5257:
[----:B------:R-:W-:Y:S05]  /*12470*/  WARPSYNC.ALL ;  /* 0x0000000000007948 */ /* 0x000fea0003800000 */
[----:B------:R-:W0:Y:S08]  /*12480*/  S2UR UR41, SR_CgaCtaId ;  /* 0x00000000002979c3 */ /* 0x000e300000008800 */
[----:B------:R-:W-:Y:S06]  /*12490*/  BAR.SYNC.DEFER_BLOCKING 0x5, 0x180 ;  /* 0x0146000000007b1d */ /* 0x000fec0000010000 */
[----:B------:R-:W-:Y:S01]  /*124a0*/  UMOV UR4, 0x400 ;  /* 0x0000040000047882 */ /* 0x000fe20000000000 */
[----:B------:R-:W-:Y:S01]  /*124b0*/  BSSY B0, `(.L_x_5329) ;  /* 0x000052a000007945 */ /* 0x000fe20003800000 */
[----:B0-----:R-:W-:-:S06]  /*124c0*/  ULEA UR4, UR41, UR4, 0x18 ;  /* 0x0000000429047291 */ /* 0x001fcc000f8ec03f */
        /* <DEDUP_REMOVED lines=9> */
[----:B-1----:R-:W-:Y:S01]  /*12560*/  F2FP.F16.F32.PACK_AB R12, R33, R32 ;  /* 0x00000020210c723e */ /* 0x002fe200000000ff */
[----:B------:R-:W2:Y:S01]  /*12570*/  LDL.LU R157, [R1+0x4c] ;  /* 0x00004c00019d7983 */ /* 0x000ea20000300800 */
[----:B------:R-:W-:Y:S02]  /*12580*/  F2FP.F16.F32.PACK_AB R13, R35, R34 ;  /* 0x00000022230d723e */ /* 0x000fe400000000ff */
[----:B------:R-:W-:Y:S01]  /*12590*/  F2FP.F16.F32.PACK_AB R14, R37, R36 ;  /* 0x00000024250e723e */ /* 0x000fe200000000ff */
[----:B------:R-:W2:Y:S01]  /*125a0*/  LDL.LU R156, [R1+0x50] ;  /* 0x00005000019c7983 */ /* 0x000ea20000300800 */
[----:B------:R-:W-:-:S02]  /*125b0*/  MOV R20, R19 ;  /* 0x0000001300147202 */ /* 0x000fc40000000f00 */
        /* <DEDUP_REMOVED lines=169> */
[----:B--2---:R-:W-:Y:S01]  /*13050*/  LOP3.LUT R4, R3, 0x380, RZ, 0xc0, !PT ;  /* 0x0000038003047812 */ /* 0x004fe200078ec0ff */
        /* <DEDUP_REMOVED lines=14> */
[----:B------:R-:W-:-:S07]  /*13140*/  IADD3.X R11, R156, UR5, RZ, P0, !PT ;  /* 0x000000059c0b7c10 */ /* 0x000fce00087fe4ff */
[----:B------:R-:W5:Y:S01]  /*13150*/  @P1 LDG.E R8, desc[UR42][R10.64] ;  /* 0x0000002a0a081981 */ /* 0x000f62000c1e1900 */
[----:B------:R-:W-:-:S04]  /*13160*/  ISETP.NE.U32.AND P0, PT, RZ, UR6, PT ;  /* 0x00000006ff007c0c */ /* 0x000fc8000bf05070 */
[----:B------:R-:W-:-:S13]  /*13170*/  ISETP.NE.AND.EX P0, PT, RZ, UR7, PT, P0 ;  /* 0x00000007ff007c0c */ /* 0x000fda000bf05300 */
[----:B0-----:R-:W-:Y:S01]  /*13180*/  @P0 IADD3 R12, P2, R157, UR6, RZ ;  /* 0x000000069d0c0c10 */ /* 0x001fe2000ff5e0ff */
[----:B------:R-:W-:-:S03]  /*13190*/  ULDC UR6, c[0x0][0xa88] ;  /* 0x0002a20000067ab9 */ /* 0x000fc60000000800 */
[----:B------:R-:W-:Y:S02]  /*131a0*/  @P0 IADD3.X R13, R156, UR7, RZ, P2, !PT ;  /* 0x000000079c0d0c10 */ /* 0x000fe400097fe4ff */
[----:B------:R-:W-:Y:S01]  /*131b0*/  ISETP.GT.AND P2, PT, R0, 0x1, PT ;  /* 0x000000010000780c */ /* 0x000fe20003f44270 */
[----:B------:R-:W-:Y:S01]  /*131c0*/  IMAD.U32 R9, RZ, RZ, UR6 ;  /* 0x00000006ff097e24 */ /* 0x000fe2000f8e00ff */
[----:B------:R-:W-:-:S04]  /*131d0*/  MOV R0, 0x9b8 ;  /* 0x000009b800007802 */ /* 0x000fc80000000f00 */
[----:B------:R-:W-:Y:S01]  /*131e0*/  SEL R0, R0, 0x978, P2 ;  /* 0x0000097800007807 */ /* 0x000fe20001000000 */
[----:B------:R0:W5:Y:S03]  /*131f0*/  @P0 LDG.E R9, desc[UR42][R12.64] ;  /* 0x0000002a0c090981 */ /* 0x000166000c1e1900 */
[----:B------:R1:W2:Y:S08]  /*13200*/  LDC.64 R14, c[0x0][R0+0x220] ;  /* 0x00008800000e7b82 */ /* 0x0002b00000000a00 */
[----:B0-----:R1:W0:Y:S01]  /*13210*/  LDC.64 R12, c[0x0][R0+0x218] ;  /* 0x00008600000c7b82 */ /* 0x0012220000000a00 */
[----:B------:R-:W-:Y:S05]  /*13220*/  @P0 BRA `(.L_x_5331) ;  /* 0x0000000000100947 */ /* 0x000fea0003800000 */
[----:B------:R-:W-:Y:S05]  /*13230*/  @!P1 BRA `(.L_x_5331) ;  /* 0x00000000000c9947 */ /* 0x000fea0003800000 */
[----:B-----5:R-:W3:Y:S04]  /*13240*/  LDG.E R9, desc[UR42][R10.64] ;  /* 0x0000002a0a097981 */ /* 0x020ee8000c1e1900 */
[----:B------:R-:W3:Y:S02]  /*13250*/  LDG.E R10, desc[UR42][R10.64+0x4] ;  /* 0x0000042a0a0a7981 */ /* 0x000ee4000c1e1900 */
[----:B---3--:R-:W-:-:S07]  /*13260*/  IMAD.IADD R9, R10, 0x1, -R9 ;  /* 0x000000010a097824 */ /* 0x008fce00078e0a09 */
.L_x_5331:
        /* <DEDUP_REMOVED lines=27> */
[----:B------:R-:W-:Y:S02]  /*13420*/  IMAD.IADD R156, R163, 0x1, R160 ;  /* 0x00000001a39c7824 */ /* 0x000fe400078e02a0 */
[----:B-1----:R-:W-:-:S02]  /*13430*/  IMAD R24, R11, R12, RZ ;  /* 0x0000000c0b187224 */ /* 0x002fc400078e02ff */
[----:B------:R-:W-:-:S04]  /*13440*/  IMAD.WIDE.U32 R12, R10, R12, RZ ;  /* 0x0000000c0a0c7225 */ /* 0x000fc800078e00ff */
[----:B----4-:R-:W-:-:S04]  /*13450*/  @P1 IMAD.HI.U32 R10, R156, R25, RZ ;  /* 0x000000199c0a1227 */ /* 0x010fc800078e00ff */
[----:B------:R-:W-:Y:S01]  /*13460*/  IMAD.MOV.U32 R25, RZ, RZ, R156 ;  /* 0x000000ffff197224 */ /* 0x000fe200078e009c */
[----:B0-----:R-:W-:Y:S02]  /*13470*/  @P1 SHF.R.U32.HI R25, RZ, R157, R10 ;  /* 0x0000009dff191219 */ /* 0x001fe4000001160a */
        /* <DEDUP_REMOVED lines=20> */
[----:B------:R-:W-:Y:S04]  /*135c0*/  SHFL.IDX PT, R12, R14, 0x1, 0x1c1f ;  /* 0x003c1f000e0c7f89 */ /* 0x000fe800000e0000 */
[----:B------:R1:W2:Y:S01]  /*135d0*/  SHFL.IDX PT, R13, R0, 0x1, 0x1c1f ;  /* 0x003c1f00000d7f89 */ /* 0x0002a200000e0000 */
[----:B------:R-:W-:Y:S01]  /*135e0*/  LOP3.LUT P0, RZ, R161, 0x3, RZ, 0xc0, !PT ;  /* 0x00000003a1ff7812 */ /* 0x000fe2000780c0ff */
[----:B------:R-:W-:-:S02]  /*135f0*/  VIADD R24, R25, 0x8 ;  /* 0x0000000819187836 */ /* 0x000fc40000000000 */
[----:B-1----:R-:W-:-:S05]  /*13600*/  IMAD R0, R9, R158, RZ ;  /* 0x0000009e09007224 */ /* 0x002fca00078e02ff */
        /* <DEDUP_REMOVED lines=17> */
[----:B------:R-:W-:Y:S02]  /*13720*/  IADD3 R33, P2, R20, 0x2000, RZ ;  /* 0x0000200014217810 */ /* 0x000fe40007f5e0ff */
[----:B------:R-:W-:Y:S02]  /*13730*/  SHF.R.U64 R44, R44, 0x3, RZ ;  /* 0x000000032c2c7819 */ /* 0x000fe400000012ff */
[----:B------:R-:W-:-:S02]  /*13740*/  IADD3 R37, P3, R20, 0x3000, RZ ;  /* 0x0000300014257810 */ /* 0x000fc40007f7e0ff */
[----:B------:R-:W-:Y:S01]  /*13750*/  LOP3.LUT R44, R44, R45, RZ, 0x3c, !PT ;  /* 0x0000002d2c2c7212 */ /* 0x000fe200078e3cff */
[----:B------:R-:W-:Y:S01]  /*13760*/  IMAD.X R45, RZ, RZ, R21, P5 ;  /* 0x000000ffff2d7224 */ /* 0x000fe200028e0615 */
[C---:B------:R-:W-:Y:S02]  /*13770*/  IADD3 R65, P5, R20.reuse, 0xa000, RZ ;  /* 0x0000a00014417810 */ /* 0x040fe40007fbe0ff */
[----:B------:R-:W-:Y:S02]  /*13780*/  IADD3 R41, P4, R20, 0x4000, RZ ;  /* 0x0000400014297810 */ /* 0x000fe40007f9e0ff */
[----:B------:R-:W-:Y:S01]  /*13790*/  LOP3.LUT R64, R65, 0x380, RZ, 0xc0, !PT ;  /* 0x0000038041407812 */ /* 0x000fe200078ec0ff */
[----:B------:R-:W-:Y:S01]  /*137a0*/  IMAD R3, R3, UR4, RZ ;  /* 0x0000000403037c24 */ /* 0x000fe2000f8e02ff */
[----:B------:R-:W-:Y:S01]  /*137b0*/  LOP3.LUT R28, R29, 0x380, RZ, 0xc0, !PT ;  /* 0x000003801d1c7812 */ /* 0x000fe200078ec0ff */
[----:B------:R-:W5:Y:S01]  /*137c0*/  LD.E.128 R44, desc[UR42][R44.64] ;  /* 0x0000002a2c2c7980 */ /* 0x000f62000c101d00 */
[----:B------:R-:W-:-:S02]  /*137d0*/  LOP3.LUT R32, R33, 0x380, RZ, 0xc0, !PT ;  /* 0x0000038021207812 */ /* 0x000fc400078ec0ff */
[----:B------:R-:W-:Y:S02]  /*137e0*/  LOP3.LUT R36, R37, 0x380, RZ, 0xc0, !PT ;  /* 0x0000038025247812 */ /* 0x000fe400078ec0ff */
[----:B------:R-:W-:Y:S02]  /*137f0*/  LOP3.LUT R40, R41, 0x380, RZ, 0xc0, !PT ;  /* 0x0000038029287812 */ /* 0x000fe400078ec0ff */
[----:B------:R-:W-:Y:S02]  /*13800*/  SHF.R.U64 R64, R64, 0x3, RZ ;  /* 0x0000000340407819 */ /* 0x000fe400000012ff */
[----:B------:R-:W-:Y:S02]  /*13810*/  SHF.R.U64 R28, R28, 0x3, RZ ;  /* 0x000000031c1c7819 */ /* 0x000fe400000012ff */
[----:B------:R-:W-:Y:S02]  /*13820*/  SHF.R.U64 R32, R32, 0x3, RZ ;  /* 0x0000000320207819 */ /* 0x000fe400000012ff */
[----:B------:R-:W-:-:S02]  /*13830*/  SHF.R.U64 R36, R36, 0x3, RZ ;  /* 0x0000000324247819 */ /* 0x000fc400000012ff */
[----:B------:R-:W-:Y:S02]  /*13840*/  SHF.R.U64 R40, R40, 0x3, RZ ;  /* 0x0000000328287819 */ /* 0x000fe400000012ff */
[----:B------:R-:W-:Y:S01]  /*13850*/  LOP3.LUT R64, R64, R65, RZ, 0x3c, !PT ;  /* 0x0000004140407212 */ /* 0x000fe200078e3cff */
[--C-:B------:R-:W-:Y:S01]  /*13860*/  IMAD.X R65, RZ, RZ, R21.reuse, P5 ;  /* 0x000000ffff417224 */ /* 0x100fe200028e0615 */
[----:B------:R-:W-:Y:S01]  /*13870*/  LOP3.LUT R28, R28, R29, RZ, 0x3c, !PT ;  /* 0x0000001d1c1c7212 */ /* 0x000fe200078e3cff */
[--C-:B------:R-:W-:Y:S01]  /*13880*/  IMAD.X R29, RZ, RZ, R21.reuse, P0 ;  /* 0x000000ffff1d7224 */ /* 0x100fe200000e0615 */
[----:B------:R-:W-:Y:S02]  /*13890*/  LOP3.LUT R32, R32, R33, RZ, 0x3c, !PT ;  /* 0x0000002120207212 */ /* 0x000fe400078e3cff */
[----:B------:R-:W-:Y:S01]  /*138a0*/  LOP3.LUT R36, R36, R37, RZ, 0x3c, !PT ;  /* 0x0000002524247212 */ /* 0x000fe200078e3cff */
[--C-:B------:R-:W-:Y:S01]  /*138b0*/  IMAD.X R37, RZ, RZ, R21.reuse, P3 ;  /* 0x000000ffff257224 */ /* 0x100fe200018e0615 */
[----:B------:R-:W-:Y:S01]  /*138c0*/  LOP3.LUT R40, R40, R41, RZ, 0x3c, !PT ;  /* 0x0000002928287212 */ /* 0x000fe200078e3cff */
[----:B------:R-:W-:Y:S01]  /*138d0*/  IMAD.X R41, RZ, RZ, R21, P4 ;  /* 0x000000ffff297224 */ /* 0x000fe200020e0615 */
[----:B------:R-:W-:Y:S01]  /*138e0*/  IADD3.X R33, RZ, R21, RZ, P2, !PT ;  /* 0x00000015ff217210 */ /* 0x000fe200017fe4ff */
[----:B------:R-:W-:Y:S01]  /*138f0*/  IMAD R3, R8, UR5, R3 ;  /* 0x0000000508037c24 */ /* 0x000fe2000f8e0203 */
[C---:B------:R-:W-:Y:S01]  /*13900*/  IADD3 R14, P5, R20.reuse, 0xf000, RZ ;  /* 0x0000f000140e7810 */ /* 0x040fe20007fbe0ff */
[----:B------:R-:W5:Y:S01]  /*13910*/  LD.E.128 R28, desc[UR42][R28.64] ;  /* 0x0000002a1c1c7980 */ /* 0x000f62000c101d00 */
[----:B------:R-:W-:-:S02]  /*13920*/  IADD3 R49, P0, R20, 0x6000, RZ ;  /* 0x0000600014317810 */ /* 0x000fc40007f1e0ff */
[C---:B------:R-:W-:Y:S01]  /*13930*/  IADD3 R53, P2, R20.reuse, 0x7000, RZ ;  /* 0x0000700014357810 */ /* 0x040fe20007f5e0ff */
[----:B------:R-:W-:Y:S01]  /*13940*/  IMAD.X R85, RZ, RZ, R21, P5 ;  /* 0x000000ffff557224 */ /* 0x000fe200028e0615 */
[C---:B------:R-:W-:Y:S01]  /*13950*/  IADD3 R57, P3, R20.reuse, 0x8000, RZ ;  /* 0x0000800014397810 */ /* 0x040fe20007f7e0ff */
[----:B------:R-:W5:Y:S01]  /*13960*/  LD.E.128 R32, desc[UR42][R32.64] ;  /* 0x0000002a20207980 */ /* 0x000f62000c101d00 */
[----:B------:R-:W-:Y:S02]  /*13970*/  IADD3 R61, P4, R20, 0x9000, RZ ;  /* 0x00009000143d7810 */ /* 0x000fe40007f9e0ff */
[----:B------:R-:W-:Y:S01]  /*13980*/  LOP3.LUT R9, R14, 0x380, RZ, 0xc0, !PT ;  /* 0x000003800e097812 */ /* 0x000fe200078ec0ff */
[----:B------:R-:W5:Y:S01]  /*13990*/  LD.E.128 R36, desc[UR42][R36.64] ;  /* 0x0000002a24247980 */ /* 0x000f62000c101d00 */
[----:B------:R-:W-:Y:S02]  /*139a0*/  LOP3.LUT R48, R49, 0x380, RZ, 0xc0, !PT ;  /* 0x0000038031307812 */ /* 0x000fe400078ec0ff */
[----:B------:R-:W-:Y:S01]  /*139b0*/  LOP3.LUT R52, R53, 0x380, RZ, 0xc0, !PT ;  /* 0x0000038035347812 */ /* 0x000fe200078ec0ff */
[----:B------:R-:W5:Y:S01]  /*139c0*/  LD.E.128 R40, desc[UR42][R40.64] ;  /* 0x0000002a28287980 */ /* 0x000f62000c101d00 */
[----:B------:R-:W-:-:S02]  /*139d0*/  LOP3.LUT R56, R57, 0x380, RZ, 0xc0, !PT ;  /* 0x0000038039387812 */ /* 0x000fc400078ec0ff */
[----:B------:R-:W-:Y:S01]  /*139e0*/  LOP3.LUT R60, R61, 0x380, RZ, 0xc0, !PT ;  /* 0x000003803d3c7812 */ /* 0x000fe200078ec0ff */
        /* <DEDUP_REMOVED lines=8> */
[----:B------:R-:W0:Y:S01]  /*13a70*/  @P1 LDC R14, c[0x0][0xbf0] ;  /* 0x0002fc00ff0e1b82 */ /* 0x000e220000000800 */
[----:B------:R-:W-:Y:S01]  /*13a80*/  LOP3.LUT R52, R52, R53, RZ, 0x3c, !PT ;  /* 0x0000003534347212 */ /* 0x000fe200078e3cff */
[--C-:B------:R-:W-:Y:S01]  /*13a90*/  IMAD.X R49, RZ, RZ, R21.reuse, P0 ;  /* 0x000000ffff317224 */ /* 0x100fe200000e0615 */
[----:B------:R-:W-:Y:S01]  /*13aa0*/  LOP3.LUT R56, R56, R57, RZ, 0x3c, !PT ;  /* 0x0000003938387212 */ /* 0x000fe200078e3cff */
[--C-:B------:R-:W-:Y:S01]  /*13ab0*/  IMAD.X R53, RZ, RZ, R21.reuse, P2 ;  /* 0x000000ffff357224 */ /* 0x100fe200010e0615 */
[----:B------:R-:W-:Y:S01]  /*13ac0*/  LOP3.LUT R60, R60, R61, RZ, 0x3c, !PT ;  /* 0x0000003d3c3c7212 */ /* 0x000fe200078e3cff */
[----:B------:R-:W-:Y:S01]  /*13ad0*/  IMAD.X R57, RZ, RZ, R21, P3 ;  /* 0x000000ffff397224 */ /* 0x000fe200018e0615 */
[----:B------:R-:W-:Y:S01]  /*13ae0*/  IADD3.X R61, RZ, R21, RZ, P4, !PT ;  /* 0x00000015ff3d7210 */ /* 0x000fe200027fe4ff */
[----:B------:R-:W-:Y:S01]  /*13af0*/  IMAD.WIDE.U32 R8, R8, UR4, RZ ;  /* 0x0000000408087c25 */ /* 0x000fe2000f8e00ff */
[C---:B------:R-:W-:Y:S01]  /*13b00*/  IADD3 R69, P0, R20.reuse, 0xb000, RZ ;  /* 0x0000b00014457810 */ /* 0x040fe20007f1e0ff */
[----:B------:R-:W-:Y:S01]  /*13b10*/  ULDC.64 UR4, c[0x0][0xae8] ;  /* 0x0002ba0000047ab9 */ /* 0x000fe20000000a00 */
[C---:B------:R-:W-:Y:S01]  /*13b20*/  IADD3 R73, P2, R20.reuse, 0xc000, RZ ;  /* 0x0000c00014497810 */ /* 0x040fe20007f5e0ff */
[----:B------:R-:W5:Y:S01]  /*13b30*/  LD.E.128 R48, desc[UR42][R48.64] ;  /* 0x0000002a30307980 */ /* 0x000f62000c101d00 */
[----:B------:R-:W-:-:S02]  /*13b40*/  IADD3 R77, P3, R20, 0xd000, RZ ;  /* 0x0000d000144d7810 */ /* 0x000fc40007f7e0ff */
[----:B------:R-:W-:Y:S02]  /*13b50*/  IADD3 R81, P4, R20, 0xe000, RZ ;  /* 0x0000e00014517810 */ /* 0x000fe40007f9e0ff */
[----:B------:R-:W-:Y:S01]  /*13b60*/  LOP3.LUT R12, R12, 0xfffffff8, RZ, 0xc0, !PT ;  /* 0xfffffff80c0c7812 */ /* 0x000fe200078ec0ff */
[----:B------:R-:W-:Y:S01]  /*13b70*/  IMAD.IADD R9, R9, 0x1, R3 ;  /* 0x0000000109097824 */ /* 0x000fe200078e0203 */
[----:B------:R-:W-:Y:S01]  /*13b80*/  LOP3.LUT R68, R69, 0x380, RZ, 0xc0, !PT ;  /* 0x0000038045447812 */ /* 0x000fe200078ec0ff */
[----:B------:R-:W5:Y:S01]  /*13b90*/  LD.E.128 R52, desc[UR42][R52.64] ;  /* 0x0000002a34347980 */ /* 0x000f62000c101d00 */
[----:B------:R-:W-:Y:S01]  /*13ba0*/  LOP3.LUT R72, R73, 0x380, RZ, 0xc0, !PT ;  /* 0x0000038049487812 */ /* 0x000fe200078ec0ff */
[----:B------:R-:W-:Y:S01]  /*13bb0*/  IMAD.IADD R3, R11, 0x1, -R12 ;  /* 0x000000010b037824 */ /* 0x000fe200078e0a0c */
[----:B------:R-:W-:Y:S01]  /*13bc0*/  LOP3.LUT R76, R77, 0x380, RZ, 0xc0, !PT ;  /* 0x000003804d4c7812 */ /* 0x000fe200078ec0ff */
[----:B------:R-:W5:Y:S01]  /*13bd0*/  LD.E.128 R56, desc[UR42][R56.64] ;  /* 0x0000002a38387980 */ /* 0x000f62000c101d00 */
[----:B------:R-:W-:-:S02]  /*13be0*/  LOP3.LUT R80, R81, 0x380, RZ, 0xc0, !PT ;  /* 0x0000038051507812 */ /* 0x000fc400078ec0ff */
[----:B------:R-:W-:Y:S01]  /*13bf0*/  LOP3.LUT R25, R20, 0x380, RZ, 0xc0, !PT ;  /* 0x0000038014197812 */ /* 0x000fe200078ec0ff */
[----:B------:R-:W-:Y:S01]  /*13c00*/  IMAD R3, R3, 0x20, R10 ;  /* 0x0000002003037824 */ /* 0x000fe200078e020a */
[----:B------:R-:W-:Y:S01]  /*13c10*/  SHF.R.U64 R68, R68, 0x3, RZ ;  /* 0x0000000344447819 */ /* 0x000fe200000012ff */
[----:B------:R-:W5:Y:S01]  /*13c20*/  LD.E.128 R60, desc[UR42][R60.64] ;  /* 0x0000002a3c3c7980 */ /* 0x000f62000c101d00 */
[----:B------:R-:W-:Y:S02]  /*13c30*/  SHF.R.U64 R72, R72, 0x3, RZ ;  /* 0x0000000348487819 */ /* 0x000fe400000012ff */
[----:B------:R-:W-:Y:S01]  /*13c40*/  SHF.R.U64 R76, R76, 0x3, RZ ;  /* 0x000000034c4c7819 */ /* 0x000fe200000012ff */
[----:B------:R-:W5:Y:S01]  /*13c50*/  LD.E.128 R84, desc[UR42][R84.64] ;  /* 0x0000002a54547980 */ /* 0x000f62000c101d00 */
[----:B------:R-:W-:Y:S02]  /*13c60*/  SHF.R.U64 R80, R80, 0x3, RZ ;  /* 0x0000000350507819 */ /* 0x000fe400000012ff */
[----:B------:R-:W-:Y:S01]  /*13c70*/  SHF.R.U64 R25, R25, 0x3, RZ ;  /* 0x0000000319197819 */ /* 0x000fe200000012ff */
[----:B------:R-:W-:Y:S01]  /*13c80*/  IMAD.WIDE.U32 R8, R203, UR4, R8 ;  /* 0x00000004cb087c25 */ /* 0x000fe2000f8e0008 */
        /* <DEDUP_REMOVED lines=10> */
[----:B------:R-:W-:Y:S01]  /*13d30*/  IMAD.IADD R12, R160, 0x1, R3 ;  /* 0x00000001a00c7824 */ /* 0x000fe200078e0203 */
[----:B------:R-:W-:Y:S01]  /*13d40*/  MOV R25, R21 ;  /* 0x0000001500197202 */ /* 0x000fe20000000f00 */
[----:B------:R-:W-:Y:S01]  /*13d50*/  IMAD R9, R203, UR5, R9 ;  /* 0x00000005cb097c24 */ /* 0x000fe2000f8e0209 */
[----:B------:R-:W-:Y:S01]  /*13d60*/  ULDC.64 UR4, c[0x0][0xaf0] ;  /* 0x0002bc0000047ab9 */ /* 0x000fe20000000a00 */
[----:B-1----:R-:W-:Y:S01]  /*13d70*/  @P1 IMAD.HI.U32 R3, R12, R15, RZ ;  /* 0x0000000f0c031227 */ /* 0x002fe200078e00ff */
[----:B------:R-:W5:Y:S03]  /*13d80*/  LD.E.128 R68, desc[UR42][R68.64] ;  /* 0x0000002a44447980 */ /* 0x000f66000c101d00 */
[----:B------:R-:W-:Y:S01]  /*13d90*/  IMAD R13, R13, UR4, RZ ;  /* 0x000000040d0d7c24 */ /* 0x000fe2000f8e02ff */
[----:B------:R-:W5:Y:S01]  /*13da0*/  LD.E.128 R24, desc[UR42][R24.64] ;  /* 0x0000002a18187980 */ /* 0x000f62000c101d00 */
[----:B------:R-:W-:-:S03]  /*13db0*/  IMAD.MOV.U32 R11, RZ, RZ, R12 ;  /* 0x000000ffff0b7224 */ /* 0x000fc600078e000c */
[----:B------:R-:W5:Y:S01]  /*13dc0*/  LD.E.128 R72, desc[UR42][R72.64] ;  /* 0x0000002a48487980 */ /* 0x000f62000c101d00 */
[----:B------:R-:W-:-:S03]  /*13dd0*/  IMAD R13, R4, UR5, R13 ;  /* 0x00000005040d7c24 */ /* 0x000fc6000f8e020d */
[----:B------:R-:W5:Y:S01]  /*13de0*/  LD.E.128 R76, desc[UR42][R76.64] ;  /* 0x0000002a4c4c7980 */ /* 0x000f62000c101d00 */
[----:B------:R-:W-:-:S03]  /*13df0*/  IMAD.WIDE.U32 R8, R4, UR4, R8 ;  /* 0x0000000404087c25 */ /* 0x000fc6000f8e0008 */
[----:B------:R-:W5:Y:S01]  /*13e00*/  LD.E.128 R80, desc[UR42][R80.64] ;  /* 0x0000002a50507980 */ /* 0x000f62000c101d00 */
[----:B0-----:R-:W-:Y:S01]  /*13e10*/  @P1 SHF.R.U32.HI R11, RZ, R14, R3 ;  /* 0x0000000eff0b1219 */ /* 0x001fe20000011603 */
[----:B------:R-:W-:Y:S01]  /*13e20*/  ULDC.64 UR4, c[0x0][0xae0] ;  /* 0x0002b80000047ab9 */ /* 0x000fe20000000a00 */
[----:B------:R-:W-:Y:S01]  /*13e30*/  @!PT LDS RZ, [RZ] ;  /* 0x00000000fffff984 */ /* 0x000fe20000000800 */
[----:B------:R-:W-:Y:S01]  /*13e40*/  @!PT LDS RZ, [RZ] ;  /* 0x00000000fffff984 */ /* 0x000fe20000000800 */
[----:B------:R-:W-:Y:S01]  /*13e50*/  @!PT LDS RZ, [RZ] ;  /* 0x00000000fffff984 */ /* 0x000fe20000000800 */
[----:B------:R-:W-:Y:S01]  /*13e60*/  @!PT LDS RZ, [RZ] ;  /* 0x00000000fffff984 */ /* 0x000fe20000000800 */
[----:B------:R0:W-:Y:S06]  /*13e70*/  MEMBAR.ALL.CTA ;  /* 0x0000000000007992 */ /* 0x0001ec0000008000 */
[----:B0-----:R-:W0:Y:S01]  /*13e80*/  FENCE.VIEW.ASYNC.S ;  /* 0x00000000000073c6 */ /* 0x001e220000000000 */
[----:B------:R-:W-:Y:S01]  /*13e90*/  IMAD.IADD R9, R9, 0x1, R13 ;  /* 0x0000000109097824 */ /* 0x000fe200078e020d */
[----:B------:R-:W-:-:S02]  /*13ea0*/  SHF.R.S32.HI R3, RZ, 0x1f, R11 ;  /* 0x0000001fff037819 */ /* 0x000fc4000001140b */
[----:B------:R-:W-:-:S03]  /*13eb0*/  IADD3 R13, -R11, RZ, RZ ;  /* 0x000000ff0b0d7210 */ /* 0x000fc60007ffe1ff */
[----:B------:R-:W-:Y:S02]  /*13ec0*/  IMAD R4, R3, UR4, RZ ;  /* 0x0000000403047c24 */ /* 0x000fe4000f8e02ff */
[----:B------:R-:W-:Y:S02]  /*13ed0*/  IMAD R13, R158, R13, R12 ;  /* 0x0000000d9e0d7224 */ /* 0x000fe400078e020c */
[----:B------:R-:W-:-:S04]  /*13ee0*/  IMAD.WIDE.U32 R8, R11, UR4, R8 ;  /* 0x000000040b087c25 */ /* 0x000fc8000f8e0008 */
[----:B------:R-:W-:Y:S02]  /*13ef0*/  VIADD R3, R19, 0x22820 ;  /* 0x0002282013037836 */ /* 0x000fe40000000000 */
[----:B------:R-:W-:Y:S01]  /*13f00*/  IMAD R11, R11, UR5, R4 ;  /* 0x000000050b0b7c24 */ /* 0x000fe2000f8e0204 */
[----:B------:R-:W-:Y:S01]  /*13f10*/  SHF.R.S32.HI R4, RZ, 0x1f, R13 ;  /* 0x0000001fff047819 */ /* 0x000fe2000001140d */
[----:B------:R-:W-:Y:S01]  /*13f20*/  ULDC.64 UR4, c[0x0][0xad8] ;  /* 0x0002b60000047ab9 */ /* 0x000fe20000000a00 */
[----:B------:R-:W-:Y:S01]  /*13f30*/  PRMT R3, RZ, 0x654, R3 ;  /* 0x00000654ff037816 */ /* 0x000fe20000000003 */
[----:B------:R-:W-:Y:S02]  /*13f40*/  IMAD.IADD R9, R9, 0x1, R11 ;  /* 0x0000000109097824 */ /* 0x000fe400078e020b */
[----:B------:R-:W-:Y:S01]  /*13f50*/  IMAD R4, R4, UR4, RZ ;  /* 0x0000000404047c24 */ /* 0x000fe2000f8e02ff */
[----:B0-----:R0:W-:Y:S01]  /*13f60*/  SYNCS.ARRIVE.TRANS64.RED.A1T0 RZ, [R3+URZ], RZ ;  /* 0x000000ff03ff79a7 */ /* 0x0011e2000810043f */
[----:B------:R-:W-:-:S04]  /*13f70*/  IMAD.WIDE.U32 R8, R13, UR4, R8 ;  /* 0x000000040d087c25 */ /* 0x000fc8000f8e0008 */
[----:B0-----:R-:W-:Y:S01]  /*13f80*/  IMAD R3, R13, UR5, R4 ;  /* 0x000000050d037c24 */ /* 0x001fe2000f8e0204 */
        /* <DEDUP_REMOVED lines=8> */
.L_x_5543:
        /* <DEDUP_REMOVED lines=10> */
[C---:B------:R-:W-:Y:S01]  /*140b0*/  VIADD R91, R208.reuse, 0x80 ;  /* 0x00000080d05b7836 */ /* 0x040fe20000000000 */
[C---:B------:R-:W-:Y:S01]  /*140c0*/  IADD3 R88, R208.reuse, 0xc0, RZ ;  /* 0x000000c0d0587810 */ /* 0x040fe20007ffe0ff */
[----:B------:R-:W-:Y:S01]  /*140d0*/  VIADD R89, R208, 0xc0 ;  /* 0x000000c0d0597836 */ /* 0x000fe20000000000 */
[----:B------:R-:W-:Y:S02]  /*140e0*/  ISETP.GE.AND P1, PT, R90, UR4, PT ;  /* 0x000000045a007c0c */ /* 0x000fe4000bf26270 */
[----:B------:R-:W-:-:S02]  /*140f0*/  ISETP.GE.AND P0, PT, R88, UR4, PT ;  /* 0x0000000458007c0c */ /* 0x000fc4000bf06270 */
[----:B------:R-:W-:Y:S02]  /*14100*/  SHF.R.S32.HI R12, RZ, 0x1f, R208 ;  /* 0x0000001fff0c7819 */ /* 0x000fe400000114d0 */
[----:B------:R-:W-:Y:S02]  /*14110*/  SHF.R.S32.HI R92, RZ, 0x1f, R92 ;  /* 0x0000001fff5c7819 */ /* 0x000fe4000001145c */
[CC--:B--2---:R-:W-:Y:S02]  /*14120*/  @!P3 LEA R8, P5, R208.reuse, R14.reuse, 0x1 ;  /* 0x0000000ed008b211 */ /* 0x0c4fe400078a08ff */
[-C--:B------:R-:W-:Y:S02]  /*14130*/  @!P2 LEA R10, P4, R15, R14.reuse, 0x1 ;  /* 0x0000000e0f0aa211 */ /* 0x080fe400078808ff */
[----:B-1----:R-:W-:Y:S02]  /*14140*/  @!P3 LEA.HI.X R9, R208, R3, R12, 0x1, P5 ;  /* 0x00000003d009b211 */ /* 0x002fe400028f0c0c */
[----:B------:R-:W-:-:S02]  /*14150*/  @!P1 LEA R12, P5, R90, R14, 0x1 ;  /* 0x0000000e5a0c9211 */ /* 0x000fc400078a08ff */
[----:B------:R-:W-:Y:S01]  /*14160*/  SHF.R.S32.HI R91, RZ, 0x1f, R91 ;  /* 0x0000001fff5b7819 */ /* 0x000fe2000001145b */
[----:B-----5:R3:W-:Y:S01]  /*14170*/  @!P3 ST.E.128 desc[UR42][R8.64], R24 ;  /* 0x000000180800b985 */ /* 0x0207e2000c101d2a */
[-C--:B------:R-:W-:Y:S02]  /*14180*/  @!P2 LEA.HI.X R11, R15, R3.reuse, R92, 0x1, P4 ;  /* 0x000000030f0ba211 */ /* 0x080fe400020f0c5c */
[----:B------:R-:W-:Y:S02]  /*14190*/  SHF.R.S32.HI R89, RZ, 0x1f, R89 ;  /* 0x0000001fff597819 */ /* 0x000fe40000011459 */
[----:B------:R-:W-:Y:S01]  /*141a0*/  @!P0 LEA R14, P4, R88, R14, 0x1 ;  /* 0x0000000e580e8211 */ /* 0x000fe200078808ff */
[----:B------:R3:W-:Y:S01]  /*141b0*/  @!P2 ST.E.128 desc[UR42][R10.64], R40 ;  /* 0x000000280a00a985 */ /* 0x0007e2000c101d2a */
[-C--:B------:R-:W-:Y:S02]  /*141c0*/  @!P1 LEA.HI.X R13, R90, R3.reuse, R91, 0x1, P5 ;  /* 0x000000035a0d9211 */ /* 0x080fe400028f0c5b */
[----:B------:R-:W-:-:S03]  /*141d0*/  @!P0 LEA.HI.X R15, R88, R3, R89, 0x1, P4 ;  /* 0x00000003580f8211 */ /* 0x000fc600020f0c59 */
[----:B------:R3:W-:Y:S04]  /*141e0*/  @!P1 ST.E.128 desc[UR42][R12.64], R56 ;  /* 0x000000380c009985 */ /* 0x0007e8000c101d2a */
[----:B------:R3:W-:Y:S02]  /*141f0*/  @!P0 ST.E.128 desc[UR42][R14.64], R72 ;  /* 0x000000480e008985 */ /* 0x0007e4000c101d2a */
.L_x_5335:
[----:B------:R-:W-:Y:S05]  /*14200*/  BSYNC B1 ;  /* 0x0000000000017941 */ /* 0x000fea0003800000 */
.L_x_5334:
[----:B------:R-:W-:-:S03]  /*14210*/  UMOV UR4, 0xffffffff ;  /* 0xffffffff00047882 */ /* 0x000fc60000000000 */
[----:B------:R-:W-:Y:S05]  /*14220*/  BRA.DIV UR4, `(.L_x_5336) ;  /* 0x000000c204fc7947 */ /* 0x000fea000b800000 */
[----:B-1----:R1:W4:Y:S04]  /*14230*/  SHFL.IDX PT, R3, R20, 0x1, 0x181f ;  /* 0x00381f0014037f89 */ /* 0x00232800000e0000 */
[----:B--23--:R1:W2:Y:S02]  /*14240*/  SHFL.IDX PT, R14, R4, 0x1, 0x181f ;  /* 0x00381f00040e7f89 */ /* 0x00c2a400000e0000 */
.L_x_5547:
[----:B------:R-:W-:Y:S01]  /*14250*/  VIADD R9, R21, 0x20 ;  /* 0x0000002015097836 */ /* 0x000fe20000000000 */
[----:B------:R-:W-:Y:S04]  /*14260*/  BSSY B1, `(.L_x_5337) ;  /* 0x000001e000017945 */ /* 0x000fe80003800000 */
[----:B------:R-:W-:-:S13]  /*14270*/  ISETP.GE.AND P0, PT, R9, R0, PT ;  /* 0x000000000900720c */ /* 0x000fda0003f06270 */
[----:B------:R-:W-:Y:S05]  /*14280*/  @P0 BRA `(.L_x_5338) ;  /* 0x00000000006c0947 */ /* 0x000fea0003800000 */
[C---:B------:R-:W-:Y:S01]  /*14290*/  VIADD R15, R208.reuse, 0x40 ;  /* 0x00000040d00f7836 */ /* 0x040fe20000000000 */
[----:B------:R-:W-:Y:S01]  /*142a0*/  ULDC UR4, c[0x0][0xac8] ;  /* 0x0002b20000047ab9 */ /* 0x000fe20000000800 */
[C---:B-----5:R-:W-:Y:S01]  /*142b0*/  VIADD R26, R208.reuse, 0x80 ;  /* 0x00000080d01a7836 */ /* 0x060fe20000000000 */
        /* <DEDUP_REMOVED lines=12> */
[----:B----4-:R-:W-:Y:S02]  /*14380*/  @!P3 LEA.HI.X R9, R208, R3, R12, 0x1, P5 ;  /* 0x00000003d009b211 */ /* 0x010fe400028f0c0c */
[----:B------:R-:W-:-:S02]  /*14390*/  @!P1 LEA R12, P5, R26, R14, 0x1 ;  /* 0x0000000e1a0c9211 */ /* 0x000fc400078a08ff */
[----:B------:R-:W-:Y:S01]  /*143a0*/  SHF.R.S32.HI R27, RZ, 0x1f, R27 ;  /* 0x0000001fff1b7819 */ /* 0x000fe2000001141b */
[----:B------:R3:W-:Y:S01]  /*143b0*/  @!P3 ST.E.128 desc[UR42][R8.64], R28 ;  /* 0x0000001c0800b985 */ /* 0x0007e2000c101d2a */
        /* <DEDUP_REMOVED lines=8> */
.L_x_5338:
[----:B------:R-:W-:Y:S05]  /*14440*/  BSYNC B1 ;  /* 0x0000000000017941 */ /* 0x000fea0003800000 */
.L_x_5337:
[----:B------:R-:W-:-:S03]  /*14450*/  UMOV UR4, 0xffffffff ;  /* 0xffffffff00047882 */ /* 0x000fc60000000000 */
[----:B------:R-:W-:Y:S05]  /*14460*/  BRA.DIV UR4, `(.L_x_5339) ;  /* 0x000000c204b47947 */ /* 0x000fea000b800000 */
[----:B----4-:R4:W0:Y:S04]  /*14470*/  SHFL.IDX PT, R3, R20, 0x2, 0x181f ;  /* 0x00581f0014037f89 */ /* 0x01082800000e0000 */
[----:B--23--:R4:W2:Y:S02]  /*14480*/  SHFL.IDX PT, R14, R4, 0x2, 0x181f ;  /* 0x00581f00040e7f89 */ /* 0x00c8a400000e0000 */
.L_x_5551:
        /* <DEDUP_REMOVED lines=19> */
[----:B0-----:R-:W-:Y:S02]  /*145c0*/  @!P3 LEA.HI.X R9, R208, R3, R12, 0x1, P5 ;  /* 0x00000003d009b211 */ /* 0x001fe400028f0c0c */
        /* <DEDUP_REMOVED lines=11> */
.L_x_5341:
[----:B------:R-:W-:Y:S05]  /*14680*/  BSYNC B1 ;  /* 0x0000000000017941 */ /* 0x000fea0003800000 */
.L_x_5340:
[----:B------:R-:W-:-:S03]  /*14690*/  UMOV UR4, 0xffffffff ;  /* 0xffffffff00047882 */ /* 0x000fc60000000000 */
[----:B------:R-:W-:Y:S05]  /*146a0*/  BRA.DIV UR4, `(.L_x_5342) ;  /* 0x000000c2046c7947 */ /* 0x000fea000b800000 */
[----:B0-----:R0:W0:Y:S04]  /*146b0*/  SHFL.IDX PT, R3, R20, 0x3, 0x181f ;  /* 0x00781f0014037f89 */ /* 0x00102800000e0000 */
[----:B--23--:R2:W3:Y:S02]  /*146c0*/  SHFL.IDX PT, R14, R4, 0x3, 0x181f ;  /* 0x00781f00040e7f89 */ /* 0x00c4e400000e0000 */
.L_x_5555:
[----:B------:R-:W-:-:S05]  /*146d0*/  VIADD R9, R21, 0x60 ;  /* 0x0000006015097836 */ /* 0x000fca0000000000 */
[----:B------:R-:W-:-:S13]  /*146e0*/  ISETP.GE.AND P0, PT, R9, R0, PT ;  /* 0x000000000900720c */ /* 0x000fda0003f06270 */
[----:B------:R-:W-:Y:S05]  /*146f0*/  @P0 BRA `(.L_x_5343) ;  /* 0x0000003000140947 */ /* 0x000fea0003800000 */
[C---:B01--4-:R-:W-:Y:S01]  /*14700*/  VIADD R20, R208.reuse, 0x40 ;  /* 0x00000040d0147836 */ /* 0x053fe20000000000 */
[----:B------:R-:W-:Y:S01]  /*14710*/  ULDC UR4, c[0x0][0xac8] ;  /* 0x0002b20000047ab9 */ /* 0x000fe20000000800 */
[C---:B--2---:R-:W-:Y:S01]  /*14720*/  VIADD R4, R208.reuse, 0x80 ;  /* 0x00000080d0047836 */ /* 0x044fe20000000000 */
[C---:B------:R-:W-:Y:S01]  /*14730*/  ISETP.GE.AND P3, PT, R208.reuse, UR4, PT ;  /* 0x00000004d0007c0c */ /* 0x040fe2000bf66270 */
[----:B-----5:R-:W-:Y:S01]  /*14740*/  VIADD R24, R208, 0x40 ;  /* 0x00000040d0187836 */ /* 0x020fe20000000000 */
[----:B------:R-:W-:Y:S02]  /*14750*/  ISETP.GE.AND P4, PT, R20, UR4, PT ;  /* 0x0000000414007c0c */ /* 0x000fe4000bf86270 */
[----:B------:R-:W-:Y:S02]  /*14760*/  ISETP.GE.AND P5, PT, R4, UR4, PT ;  /* 0x0000000404007c0c */ /* 0x000fe4000bfa6270 */
[----:B------:R-:W-:Y:S02]  /*14770*/  IADD3 R15, R208, 0x80, RZ ;  /* 0x00000080d00f7810 */ /* 0x000fe40007ffe0ff */
[----:B------:R-:W-:-:S02]  /*14780*/  SHF.R.S32.HI R25, RZ, 0x1f, R208 ;  /* 0x0000001fff197819 */ /* 0x000fc400000114d0 */
[----:B------:R-:W-:Y:S02]  /*14790*/  SHF.R.S32.HI R24, RZ, 0x1f, R24 ;  /* 0x0000001fff187819 */ /* 0x000fe40000011418 */
[----:B------:R-:W-:Y:S02]  /*147a0*/  SHF.R.S32.HI R15, RZ, 0x1f, R15 ;  /* 0x0000001fff0f7819 */ /* 0x000fe4000001140f */
[-C--:B---3--:R-:W-:Y:S02]  /*147b0*/  @!P3 LEA R8, P0, R208, R14.reuse, 0x1 ;  /* 0x0000000ed008b211 */ /* 0x088fe400078008ff */
[-C--:B------:R-:W-:Y:S02]  /*147c0*/  @!P4 LEA R10, P1, R20, R14.reuse, 0x1 ;  /* 0x0000000e140ac211 */ /* 0x080fe400078208ff */
[----:B------:R-:W-:Y:S02]  /*147d0*/  @!P5 LEA R12, P2, R4, R14, 0x1 ;  /* 0x0000000e040cd211 */ /* 0x000fe400078408ff */
[----:B------:R-:W-:-:S02]  /*147e0*/  @!P3 LEA.HI.X R9, R208, R3, R25, 0x1, P0 ;  /* 0x00000003d009b211 */ /* 0x000fc400000f0c19 */
        /* <DEDUP_REMOVED lines=14> */
.L_x_5332:
[----:B0-----:R-:W0:Y:S01]  /*148d0*/  @P1 LDC R11, c[0x0][0xbec] ;  /* 0x0002fb00ff0b1b82 */ /* 0x001e220000000800 */
[----:B------:R-:W-:Y:S01]  /*148e0*/  ULDC.64 UR4, c[0x0][0xb08] ;  /* 0x0002c20000047ab9 */ /* 0x000fe20000000a00 */
[----:B------:R-:W-:Y:S02]  /*148f0*/  IMAD.MOV.U32 R10, RZ, RZ, R156 ;  /* 0x000000ffff0a7224 */ /* 0x000fe400078e009c */
[----:B------:R-:W-:-:S04]  /*14900*/  IMAD R3, R3, UR4, RZ ;  /* 0x0000000403037c24 */ /* 0x000fc8000f8e02ff */
[----:B------:R-:W1:Y:S01]  /*14910*/  @P1 LDC R9, c[0x0][0xbf0] ;  /* 0x0002fc00ff091b82 */ /* 0x000e620000000800 */
[----:B------:R-:W-:Y:S02]  /*14920*/  IMAD R3, R8, UR5, R3 ;  /* 0x0000000508037c24 */ /* 0x000fe4000f8e0203 */
[----:B0-----:R-:W-:-:S05]  /*14930*/  @P1 IMAD.HI.U32 R11, R156, R11, RZ ;  /* 0x0000000b9c0b1227 */ /* 0x001fca00078e00ff */
[----:B-1----:R-:W-:Y:S01]  /*14940*/  @P1 SHF.R.U32.HI R10, RZ, R9, R11 ;  /* 0x00000009ff0a1219 */ /* 0x002fe2000001160b */
        /* <DEDUP_REMOVED lines=11> */
[----:B------:R-:W-:Y:S02]  /*14a00*/  SHF.R.S32.HI R4, RZ, 0x1f, R10 ;  /* 0x0000001fff047819 */ /* 0x000fe4000001140a */
[----:B------:R-:W-:Y:S01]  /*14a10*/  IMAD.IADD R9, R9, 0x1, R3 ;  /* 0x0000000109097824 */ /* 0x000fe200078e0203 */
[----:B------:R-:W-:Y:S01]  /*14a20*/  IADD3 R3, -R10, RZ, RZ ;  /* 0x000000ff0a037210 */ /* 0x000fe20007ffe1ff */
        /* <DEDUP_REMOVED lines=9> */
[----:B------:R-:W-:Y:S01]  /*14ac0*/  IMAD.IADD R9, R9, 0x1, R4 ;  /* 0x0000000109097824 */ /* 0x000fe200078e0204 */
[----:B------:R-:W-:Y:S02]  /*14ad0*/  SHF.R.S32.HI R4, RZ, 0x1f, R3 ;  /* 0x0000001fff047819 */ /* 0x000fe40000011403 */
[----:B------:R-:W-:Y:S01]  /*14ae0*/  PRMT R10, RZ, 0x654, R10 ;  /* 0x00000654ff0a7816 */ /* 0x000fe2000000000a */
[----:B------:R-:W-:-:S03]  /*14af0*/  IMAD.WIDE.U32 R8, R3, UR4, R8 ;  /* 0x0000000403087c25 */ /* 0x000fc6000f8e0008 */
[----:B------:R0:W-:Y:S01]  /*14b00*/  SYNCS.ARRIVE.TRANS64.RED.A1T0 RZ, [R10+URZ], RZ ;  /* 0x000000ff0aff79a7 */ /* 0x0001e2000810043f */
        /* <DEDUP_REMOVED lines=10> */
.L_x_5558:
        /* <DEDUP_REMOVED lines=28> */
[----:B------:R1:W-:Y:S04]  /*14d70*/  @!P0 ST.E.64 desc[UR42][R8.64], R28 ;  /* 0x0000001c08008985 */ /* 0x0003e8000c101b2a */
[----:B------:R-:W5:Y:S04]  /*14d80*/  LDL R13, [R1+0xb8] ;  /* 0x0000b800010d7983 */ /* 0x000f680000100800 */
[----:B-1----:R-:W4:Y:S01]  /*14d90*/  LDL R28, [R1+0x140] ;  /* 0x00014000011c7983 */ /* 0x002f220000100800 */
[----:B------:R-:W-:-:S02]  /*14da0*/  ISETP.GE.AND P0, PT, R10, UR4, PT ;  /* 0x000000040a007c0c */ /* 0x000fc4000bf06270 */
[----:B------:R-:W-:Y:S01]  /*14db0*/  ISETP.GE.AND P1, PT, R14, UR4, PT ;  /* 0x000000040e007c0c */ /* 0x000fe2000bf26270 */
[----:B------:R-:W5:Y:S10]  /*14dc0*/  LDL R29, [R1+0x9c] ;  /* 0x00009c00011d7983 */ /* 0x000f740000100800 */
[----:B------:R-:W-:-:S04]  /*14dd0*/  @!P0 LEA R8, P2, R10, R12, 0x2 ;  /* 0x0000000c0a088211 */ /* 0x000fc800078410ff */
[----:B------:R-:W-:Y:S02]  /*14de0*/  @!P0 LEA.HI.X R9, R10, R20, R158, 0x2, P2 ;  /* 0x000000140a098211 */ /* 0x000fe400010f149e */
[----:B------:R-:W5:Y:S04]  /*14df0*/  LDL R10, [R1+0xb4] ;  /* 0x0000b400010a7983 */ /* 0x000f680000100800 */
[----:B------:R1:W-:Y:S01]  /*14e00*/  @!P0 ST.E.64 desc[UR42][R8.64], R32 ;  /* 0x0000002008008985 */ /* 0x0003e2000c101b2a */
[----:B------:R-:W-:Y:S02]  /*14e10*/  ISETP.GE.AND P0, PT, R11, UR4, PT ;  /* 0x000000040b007c0c */ /* 0x000fe4000bf06270 */
[C---:B-1----:R-:W-:Y:S01]  /*14e20*/  @!P1 LEA R8, P2, R14.reuse, R12, 0x2 ;  /* 0x0000000c0e089211 */ /* 0x042fe200078410ff */
[----:B------:R-:W5:Y:S03]  /*14e30*/  LDL R33, [R1+0xb0] ;  /* 0x0000b00001217983 */ /* 0x000f660000100800 */
[----:B------:R-:W-:Y:S01]  /*14e40*/  @!P1 LEA.HI.X R9, R14, R20, R157, 0x2, P2 ;  /* 0x000000140e099211 */ /* 0x000fe200010f149d */
[----:B------:R-:W5:Y:S04]  /*14e50*/  LDL R32, [R1+0x130] ;  /* 0x0001300001207983 */ /* 0x000f680000100800 */
[----:B------:R1:W-:Y:S01]  /*14e60*/  @!P1 ST.E.64 desc[UR42][R8.64], R36 ;  /* 0x0000002408009985 */ /* 0x0003e2000c101b2a */
[----:B------:R-:W-:-:S03]  /*14e70*/  ISETP.GE.AND P1, PT, R155, UR4, PT ;  /* 0x000000049b007c0c */ /* 0x000fc6000bf26270 */
[----:B------:R-:W5:Y:S01]  /*14e80*/  LDL R14, [R1+0x13c] ;  /* 0x00013c00010e7983 */ /* 0x000f620000100800 */
[----:B-1----:R-:W-:-:S03]  /*14e90*/  @!P0 LEA R8, P2, R11, R12, 0x2 ;  /* 0x0000000c0b088211 */ /* 0x002fc600078410ff */
[----:B------:R-:W5:Y:S01]  /*14ea0*/  LDL R36, [R1+0x120] ;  /* 0x0001200001247983 */ /* 0x000f620000100800 */
[----:B------:R-:W-:-:S03]  /*14eb0*/  @!P0 LEA.HI.X R9, R11, R20, R15, 0x2, P2 ;  /* 0x000000140b098211 */ /* 0x000fc600010f140f */
[----:B------:R-:W5:Y:S04]  /*14ec0*/  LDL R37, [R1+0x98] ;  /* 0x0000980001257983 */ /* 0x000f680000100800 */
[----:B------:R1:W-:Y:S01]  /*14ed0*/  @!P0 ST.E.64 desc[UR42][R8.64], R40 ;  /* 0x0000002808008985 */ /* 0x0003e2000c101b2a */
[----:B------:R-:W-:-:S03]  /*14ee0*/  ISETP.GE.AND P0, PT, R154, UR4, PT ;  /* 0x000000049a007c0c */ /* 0x000fc6000bf06270 */
[----:B------:R-:W5:Y:S04]  /*14ef0*/  LDL R11, [R1+0x138] ;  /* 0x00013800010b7983 */ /* 0x000f680000100800 */
[----:B------:R-:W5:Y:S01]  /*14f00*/  LDL R15, [R1+0xa4] ;  /* 0x0000a400010f7983 */ /* 0x000f620000100800 */
[----:B-1----:R-:W-:-:S03]  /*14f10*/  @!P1 LEA R8, P2, R155, R12, 0x2 ;  /* 0x0000000c9b089211 */ /* 0x002fc600078410ff */
[----:B------:R-:W5:Y:S01]  /*14f20*/  LDL R40, [R1+0x134] ;  /* 0x0001340001287983 */ /* 0x000f620000100800 */
[----:B------:R-:W-:-:S03]  /*14f30*/  @!P1 LEA.HI.X R9, R155, R20, R156, 0x2, P2 ;  /* 0x000000149b099211 */ /* 0x000fc600010f149c */
[----:B------:R-:W5:Y:S04]  /*14f40*/  LDL R41, [R1+0xa0] ;  /* 0x0000a00001297983 */ /* 0x000f680000100800 */
[----:B------:R1:W-:Y:S02]  /*14f50*/  @!P1 ST.E.64 desc[UR42][R8.64], R44 ;  /* 0x0000002c08009985 */ /* 0x0003e4000c101b2a */
[----:B-1----:R-:W-:Y:S02]  /*14f60*/  @!P0 LEA R8, P2, R154, R12, 0x2 ;  /* 0x0000000c9a088211 */ /* 0x002fe400078410ff */
[----:B------:R-:W5:Y:S04]  /*14f70*/  LDL R45, [R1+0x12c] ;  /* 0x00012c00012d7983 */ /* 0x000f680000100800 */
[----:B------:R-:W5:Y:S01]  /*14f80*/  LDL R44, [R1+0x124] ;  /* 0x00012400012c7983 */ /* 0x000f620000100800 */
[----:B--2---:R-:W-:-:S02]  /*14f90*/  ISETP.GE.AND P1, PT, R21, UR4, PT ;  /* 0x0000000415007c0c */ /* 0x004fc4000bf26270 */
[----:B---3--:R-:W-:-:S05]  /*14fa0*/  @!P0 LEA.HI.X R9, R154, R20, R153, 0x2, P2 ;  /* 0x000000149a098211 */ /* 0x008fca00010f1499 */
[----:B------:R1:W-:Y:S06]  /*14fb0*/  @!P0 ST.E.64 desc[UR42][R8.64], R48 ;  /* 0x0000003008008985 */ /* 0x0003ec000c101b2a */
[C---:B-1----:R-:W-:Y:S01]  /*14fc0*/  @!P1 LEA R8, P2, R21.reuse, R12, 0x2 ;  /* 0x0000000c15089211 */ /* 0x042fe200078410ff */
[----:B------:R-:W2:Y:S03]  /*14fd0*/  LDL R49, [R1+0x7c] ;  /* 0x00007c0001317983 */ /* 0x000ea60000100800 */
[----:B----4-:R-:W-:Y:S01]  /*14fe0*/  @!P1 LEA.HI.X R9, R21, R20, R28, 0x2, P2 ;  /* 0x0000001415099211 */ /* 0x010fe200010f141c */
[----:B------:R-:W3:Y:S04]  /*14ff0*/  LDL R48, [R1+0xf8] ;  /* 0x0000f80001307983 */ /* 0x000ee80000100800 */
[----:B------:R-:W4:Y:S01]  /*15000*/  LDL R28, [R1+0x128] ;  /* 0x00012800011c7983 */ /* 0x000f220000100800 */
[----:B-----5:R-:W-:-:S03]  /*15010*/  ISETP.GE.AND P0, PT, R13, UR4, PT ;  /* 0x000000040d007c0c */ /* 0x020fc6000bf06270 */
[----:B------:R1:W-:Y:S04]  /*15020*/  @!P1 ST.E.64 desc[UR42][R8.64], R52 ;  /* 0x0000003408009985 */ /* 0x0003e8000c101b2a */
[----:B------:R-:W5:Y:S01]  /*15030*/  LDL R21, [R1+0x90] ;  /* 0x0000900001157983 */ /* 0x000f620000100800 */
[----:B------:R-:W-:-:S05]  /*15040*/  ISETP.GE.AND P1, PT, R10, UR4, PT ;  /* 0x000000040a007c0c */ /* 0x000fca000bf26270 */
[----:B-1----:R-:W-:Y:S01]  /*15050*/  @!P0 LEA R8, P2, R13, R12, 0x2 ;  /* 0x0000000c0d088211 */ /* 0x002fe200078410ff */
[----:B------:R-:W2:Y:S04]  /*15060*/  LDL R53, [R1+0x80] ;  /* 0x0000800001357983 */ /* 0x000ea80000100800 */
[----:B------:R-:W3:Y:S01]  /*15070*/  LDL R52, [R1+0x100] ;  /* 0x0001000001347983 */ /* 0x000ee20000100800 */
[----:B------:R-:W-:Y:S02]  /*15080*/  ISETP.GE.AND P3, PT, R33, UR4, PT ;  /* 0x0000000421007c0c */ /* 0x000fe4000bf66270 */
[----:B------:R-:W-:Y:S02]  /*15090*/  @!P0 LEA.HI.X R9, R13, R20, R14, 0x2, P2 ;  /* 0x000000140d098211 */ /* 0x000fe400010f140e */
[----:B------:R-:W5:Y:S04]  /*150a0*/  LDL R14, [R1+0x94] ;  /* 0x00009400010e7983 */ /* 0x000f680000100800 */
[----:B------:R1:W-:Y:S01]  /*150b0*/  @!P0 ST.E.64 desc[UR42][R8.64], R56 ;  /* 0x0000003808008985 */ /* 0x0003e2000c101b2a */
[----:B------:R-:W-:-:S03]  /*150c0*/  ISETP.GE.AND P2, PT, R25, UR4, PT ;  /* 0x0000000419007c0c */ /* 0x000fc6000bf46270 */
[----:B------:R-:W2:Y:S01]  /*150d0*/  LDL R13, [R1+0x8c] ;  /* 0x00008c00010d7983 */ /* 0x000ea20000100800 */
[----:B-1----:R-:W-:-:S03]  /*150e0*/  @!P1 LEA R8, P0, R10, R12, 0x2 ;  /* 0x0000000c0a089211 */ /* 0x002fc600078010ff */
[----:B------:R-:W3:Y:S01]  /*150f0*/  LDL R56, [R1+0x104] ;  /* 0x0001040001387983 */ /* 0x000ee20000100800 */
[----:B------:R-:W-:-:S05]  /*15100*/  @!P1 LEA.HI.X R9, R10, R20, R11, 0x2, P0 ;  /* 0x000000140a099211 */ /* 0x000fca00000f140b */
[----:B------:R1:W-:Y:S01]  /*15110*/  @!P1 ST.E.64 desc[UR42][R8.64], R60 ;  /* 0x0000003c08009985 */ /* 0x0003e2000c101b2a */
[----:B------:R-:W-:Y:S02]  /*15120*/  ISETP.GE.AND P1, PT, R15, UR4, PT ;  /* 0x000000040f007c0c */ /* 0x000fe4000bf26270 */
[-C--:B------:R-:W-:Y:S02]  /*15130*/  @!P2 LEA R10, P5, R25, R12.reuse, 0x2 ;  /* 0x0000000c190aa211 */ /* 0x080fe400078a10ff */
[----:B-1----:R-:W-:-:S04]  /*15140*/  @!P3 LEA R8, P4, R33, R12, 0x2 ;  /* 0x0000000c2108b211 */ /* 0x002fc800078810ff */
[-C--:B------:R-:W-:Y:S02]  /*15150*/  @!P3 LEA.HI.X R9, R33, R20.reuse, R40, 0x2, P4 ;  /* 0x000000142109b211 */ /* 0x080fe400020f1428 */
[----:B------:R-:W3:Y:S01]  /*15160*/  LDL R33, [R1+0x118] ;  /* 0x0001180001217983 */ /* 0x000ee20000100800 */
[----:B------:R-:W-:-:S03]  /*15170*/  @!P2 LEA.HI.X R11, R25, R20, R32, 0x2, P5 ;  /* 0x00000014190ba211 */ /* 0x000fc600028f1420 */
[----:B------:R-:W3:Y:S01]  /*15180*/  LDL R40, [R1+0x11c] ;  /* 0x00011c0001287983 */ /* 0x000ee20000100800 */
[----:B------:R-:W-:-:S03]  /*15190*/  ISETP.GE.AND P0, PT, R152, UR4, PT ;  /* 0x0000000498007c0c */ /* 0x000fc6000bf06270 */
[----:B------:R-:W-:Y:S04]  /*151a0*/  @!P3 ST.E.64 desc[UR42][R8.64], R64 ;  /* 0x000000400800b985 */ /* 0x000fe8000c101b2a */
[----:B------:R1:W-:Y:S01]  /*151b0*/  @!P2 ST.E.64 desc[UR42][R10.64], R68 ;  /* 0x000000440a00a985 */ /* 0x0003e2000c101b2a */
[----:B------:R-:W-:-:S03]  /*151c0*/  ISETP.GE.AND P2, PT, R29, UR4, PT ;  /* 0x000000041d007c0c */ /* 0x000fc6000bf46270 */
[----:B------:R-:W3:Y:S04]  /*151d0*/  LDL R32, [R1+0x88] ;  /* 0x0000880001207983 */ /* 0x000ee80000100800 */
[----:B------:R-:W3:Y:S01]  /*151e0*/  LDL R25, [R1+0x84] ;  /* 0x0000840001197983 */ /* 0x000ee20000100800 */
[-C--:B-1----:R-:W-:Y:S02]  /*151f0*/  @!P1 LEA R10, P5, R15, R12.reuse, 0x2 ;  /* 0x0000000c0f0a9211 */ /* 0x082fe400078a10ff */
[----:B------:R-:W-:-:S04]  /*15200*/  @!P0 LEA R8, P4, R152, R12, 0x2 ;  /* 0x0000000c98088211 */ /* 0x000fc800078810ff */
[-C--:B------:R-:W-:Y:S02]  /*15210*/  @!P0 LEA.HI.X R9, R152, R20.reuse, R45, 0x2, P4 ;  /* 0x0000001498098211 */ /* 0x080fe400020f142d */
[----:B------:R-:W-:Y:S01]  /*15220*/  ISETP.GE.AND P3, PT, R41, UR4, PT ;  /* 0x0000000429007c0c */ /* 0x000fe2000bf66270 */
[----:B------:R-:W3:Y:S04]  /*15230*/  LDL R45, [R1+0x74] ;  /* 0x00007400012d7983 */ /* 0x000ee80000100800 */
[----:B------:R-:W-:Y:S01]  /*15240*/  @!P0 ST.E.64 desc[UR42][R8.64], R72 ;  /* 0x0000004808008985 */ /* 0x000fe2000c101b2a */
[----:B----4-:R-:W-:-:S03]  /*15250*/  @!P1 LEA.HI.X R11, R15, R20, R28, 0x2, P5 ;  /* 0x000000140f0b9211 */ /* 0x010fc600028f141c */
[----:B------:R-:W4:Y:S04]  /*15260*/  LDL R15, [R1+0x110] ;  /* 0x00011000010f7983 */ /* 0x000f280000100800 */
[----:B------:R-:W4:Y:S04]  /*15270*/  LDL R28, [R1+0x114] ;  /* 0x00011400011c7983 */ /* 0x000f280000100800 */
[----:B------:R1:W-:Y:S02]  /*15280*/  @!P1 ST.E.64 desc[UR42][R10.64], R76 ;  /* 0x0000004c0a009985 */ /* 0x0003e4000c101b2a */
[----:B-1----:R-:W-:-:S04]  /*15290*/  @!P2 LEA R10, P5, R29, R12, 0x2 ;  /* 0x0000000c1d0aa211 */ /* 0x002fc800078a10ff */
[----:B------:R-:W-:Y:S02]  /*152a0*/  @!P2 LEA.HI.X R11, R29, R20, R36, 0x2, P5 ;  /* 0x000000141d0ba211 */ /* 0x000fe400028f1424 */
[----:B------:R-:W4:Y:S04]  /*152b0*/  LDL R36, [R1+0x10c] ;  /* 0x00010c0001247983 */ /* 0x000f280000100800 */
[----:B------:R-:W4:Y:S01]  /*152c0*/  LDL R29, [R1+0x108] ;  /* 0x00010800011d7983 */ /* 0x000f220000100800 */
[----:B------:R-:W-:Y:S02]  /*152d0*/  @!P3 LEA R8, P4, R41, R12, 0x2 ;  /* 0x0000000c2908b211 */ /* 0x000fe400078810ff */
[----:B------:R-:W-:Y:S02]  /*152e0*/  ISETP.GE.AND P0, PT, R37, UR4, PT ;  /* 0x0000000425007c0c */ /* 0x000fe4000bf06270 */
[----:B------:R-:W-:-:S02]  /*152f0*/  @!P3 LEA.HI.X R9, R41, R20, R44, 0x2, P4 ;  /* 0x000000142909b211 */ /* 0x000fc400020f142c */
[----:B------:R-:W4:Y:S01]  /*15300*/  LDL R41, [R1+0x70] ;  /* 0x0000700001297983 */ /* 0x000f220000100800 */
[----:B-----5:R-:W-:-:S03]  /*15310*/  ISETP.GE.AND P1, PT, R14, UR4, PT ;  /* 0x000000040e007c0c */ /* 0x020fc6000bf26270 */
[----:B------:R-:W-:Y:S04]  /*15320*/  @!P3 ST.E.64 desc[UR42][R8.64], R80 ;  /* 0x000000500800b985 */ /* 0x000fe8000c101b2a */
[----:B------:R1:W-:Y:S01]  /*15330*/  @!P2 ST.E.64 desc[UR42][R10.64], R84 ;  /* 0x000000540a00a985 */ /* 0x0003e2000c101b2a */
[----:B--2---:R-:W-:-:S03]  /*15340*/  ISETP.GE.AND P2, PT, R13, UR4, PT ;  /* 0x000000040d007c0c */ /* 0x004fc6000bf46270 */
[----:B------:R-:W2:Y:S02]  /*15350*/  LDL R44, [R1+0xf4] ;  /* 0x0000f400012c7983 */ /* 0x000ea40000100800 */
[CC--:B-1----:R-:W-:Y:S02]  /*15360*/  @!P1 LEA R10, P5, R14.reuse, R12.reuse, 0x2 ;  /* 0x0000000c0e0a9211 */ /* 0x0c2fe400078a10ff */
[----:B------:R-:W-:Y:S02]  /*15370*/  @!P0 LEA R8, P4, R37, R12, 0x2 ;  /* 0x0000000c25088211 */ /* 0x000fe400078810ff */
[----:B------:R-:W-:Y:S02]  /*15380*/  ISETP.GE.AND P3, PT, R21, UR4, PT ;  /* 0x0000000415007c0c */ /* 0x000fe4000bf66270 */
[-C--:B---3--:R-:W-:Y:S02]  /*15390*/  @!P1 LEA.HI.X R11, R14, R20.reuse, R33, 0x2, P5 ;  /* 0x000000140e0b9211 */ /* 0x088fe400028f1421 */
[----:B------:R-:W3:Y:S01]  /*153a0*/  LDL R14, [R1+0x78] ;  /* 0x00007800010e7983 */ /* 0x000ee20000100800 */
[----:B------:R-:W-:-:S03]  /*153b0*/  @!P0 LEA.HI.X R9, R37, R20, R40, 0x2, P4 ;  /* 0x0000001425098211 */ /* 0x000fc600020f1428 */
[----:B------:R-:W5:Y:S04]  /*153c0*/  LDL R37, [R1+0x6c] ;  /* 0x00006c0001257983 */ /* 0x000f680000100800 */
[----:B------:R-:W-:Y:S04]  /*153d0*/  @!P0 ST.E.64 desc[UR42][R8.64], R88 ;  /* 0x0000005808008985 */ /* 0x000fe8000c101b2a */
[----:B------:R1:W-:Y:S01]  /*153e0*/  @!P1 ST.E.64 desc[UR42][R10.64], R92 ;  /* 0x0000005c0a009985 */ /* 0x0003e2000c101b2a */
[----:B------:R-:W-:-:S03]  /*153f0*/  ISETP.GE.AND P0, PT, R32, UR4, PT ;  /* 0x0000000420007c0c */ /* 0x000fc6000bf06270 */
[----:B------:R-:W2:Y:S04]  /*15400*/  LDL R33, [R1+0x68] ;  /* 0x0000680001217983 */ /* 0x000ea80000100800 */
[----:B------:R-:W2:Y:S01]  /*15410*/  LDL R40, [R1+0xf0] ;  /* 0x0000f00001287983 */ /* 0x000ea20000100800 */
[-C--:B-1----:R-:W-:Y:S02]  /*15420*/  @!P2 LEA R10, P5, R13, R12.reuse, 0x2 ;  /* 0x0000000c0d0aa211 */ /* 0x082fe400078a10ff */
[----:B------:R-:W-:Y:S02]  /*15430*/  @!P3 LEA R8, P4, R21, R12, 0x2 ;  /* 0x0000000c1508b211 */ /* 0x000fe400078810ff */
[----:B------:R-:W-:Y:S02]  /*15440*/  ISETP.GE.AND P1, PT, R25, UR4, PT ;  /* 0x0000000419007c0c */ /* 0x000fe4000bf26270 */
[----:B----4-:R-:W-:-:S02]  /*15450*/  @!P2 LEA.HI.X R11, R13, R20, R15, 0x2, P5 ;  /* 0x000000140d0ba211 */ /* 0x010fc400028f140f */
[----:B------:R-:W4:Y:S04]  /*15460*/  LDL R15, [R1+0xfc] ;  /* 0x0000fc00010f7983 */ /* 0x000f280000100800 */
[----:B------:R-:W2:Y:S01]  /*15470*/  LDL R13, [R1+0x64] ;  /* 0x00006400010d7983 */ /* 0x000ea20000100800 */
[----:B------:R-:W-:-:S03]  /*15480*/  @!P3 LEA.HI.X R9, R21, R20, R28, 0x2, P4 ;  /* 0x000000141509b211 */ /* 0x000fc600020f141c */
[----:B------:R-:W2:Y:S04]  /*15490*/  LDL R28, [R1+0x60] ;  /* 0x00006000011c7983 */ /* 0x000ea80000100800 */
[----:B------:R-:W2:Y:S04]  /*154a0*/  LDL R21, [R1+0x5c] ;  /* 0x00005c0001157983 */ /* 0x000ea80000100800 */
[----:B------:R1:W-:Y:S04]  /*154b0*/  @!P3 ST.E.64 desc[UR42][R8.64], R96 ;  /* 0x000000600800b985 */ /* 0x0003e8000c101b2a */
[----:B------:R0:W-:Y:S01]  /*154c0*/  @!P2 ST.E.64 desc[UR42][R10.64], R100 ;  /* 0x000000640a00a985 */ /* 0x0001e2000c101b2a */
[----:B-1----:R-:W-:-:S04]  /*154d0*/  @!P0 LEA R8, P5, R32, R12, 0x2 ;  /* 0x0000000c20088211 */ /* 0x002fc800078a10ff */
[----:B------:R-:W-:Y:S02]  /*154e0*/  @!P0 LEA.HI.X R9, R32, R20, R36, 0x2, P5 ;  /* 0x0000001420098211 */ /* 0x000fe400028f1424 */
[C---:B0-----:R-:W-:Y:S01]  /*154f0*/  @!P1 LEA R10, P2, R25.reuse, R12, 0x2 ;  /* 0x0000000c190a9211 */ /* 0x041fe200078410ff */
[----:B------:R-:W2:Y:S04]  /*15500*/  LDL R36, [R1+0xec] ;  /* 0x0000ec0001247983 */ /* 0x000ea80000100800 */
[----:B------:R-:W2:Y:S01]  /*15510*/  LDL R32, [R1+0xe8] ;  /* 0x0000e80001207983 */ /* 0x000ea20000100800 */
[----:B------:R-:W-:-:S03]  /*15520*/  @!P1 LEA.HI.X R11, R25, R20, R29, 0x2, P2 ;  /* 0x00000014190b9211 */ /* 0x000fc600010f141d */
[----:B------:R-:W2:Y:S04]  /*15530*/  LDL R29, [R1+0xe4] ;  /* 0x0000e400011d7983 */ /* 0x000ea80000100800 */
[----:B------:R-:W2:Y:S01]  /*15540*/  LDL R25, [R1+0xe0] ;  /* 0x0000e00001197983 */ /* 0x000ea20000100800 */
[----:B------:R-:W-:Y:S02]  /*15550*/  ISETP.GE.AND P3, PT, R53, UR4, PT ;  /* 0x0000000435007c0c */ /* 0x000fe4000bf66270 */
        /* <DEDUP_REMOVED lines=9> */
[----:B------:R0:W-:Y:S01]  /*155f0*/  @!P3 ST.E.64 desc[UR42][R8.64], R112 ;  /* 0x000000700800b985 */ /* 0x0001e2000c101b2a */
[----:B---3--:R-:W-:-:S03]  /*15600*/  ISETP.GE.AND P2, PT, R14, UR4, PT ;  /* 0x000000040e007c0c */ /* 0x008fc6000bf46270 */
[----:B------:R1:W-:Y:S01]  /*15610*/  @!P4 ST.E.64 desc[UR42][R10.64], R116 ;  /* 0x000000740a00c985 */ /* 0x0003e2000c101b2a */
[----:B-----5:R-:W-:-:S09]  /*15620*/  ISETP.GE.AND P4, PT, R37, UR4, PT ;  /* 0x0000000425007c0c */ /* 0x020fd2000bf86270 */
[-C--:B0-----:R-:W-:Y:S02]  /*15630*/  @!P2 LEA R8, P3, R14, R12.reuse, 0x2 ;  /* 0x0000000c0e08a211 */ /* 0x081fe400078610ff */
[----:B-1----:R-:W-:-:S04]  /*15640*/  @!P1 LEA R10, P5, R45, R12, 0x2 ;  /* 0x0000000c2d0a9211 */ /* 0x002fc800078a10ff */
[-C--:B------:R-:W-:Y:S02]  /*15650*/  @!P1 LEA.HI.X R11, R45, R20.reuse, R48, 0x2, P5 ;  /* 0x000000142d0b9211 */ /* 0x080fe400028f1430 */
[----:B----4-:R-:W-:Y:S02]  /*15660*/  @!P2 LEA.HI.X R9, R14, R20, R15, 0x2, P3 ;  /* 0x000000140e09a211 */ /* 0x010fe400018f140f */
[----:B------:R-:W-:-:S03]  /*15670*/  @!P0 LEA R14, P3, R41, R12, 0x2 ;  /* 0x0000000c290e8211 */ /* 0x000fc600078610ff */
[----:B------:R0:W-:Y:S01]  /*15680*/  @!P2 ST.E.64 desc[UR42][R8.64], R120 ;  /* 0x000000780800a985 */ /* 0x0001e2000c101b2a */
[----:B--2---:R-:W-:Y:S02]  /*15690*/  ISETP.GE.AND P2, PT, R33, UR4, PT ;  /* 0x0000000421007c0c */ /* 0x004fe4000bf46270 */
        /* <DEDUP_REMOVED lines=10> */
[----:B--2---:R-:W-:Y:S02]  /*15740*/  @!P3 LEA R14, P4, R13, R12, 0x2 ;  /* 0x0000000c0d0eb211 */ /* 0x004fe400078810ff */
[-C--:B------:R-:W-:Y:S02]  /*15750*/  @!P2 LEA.HI.X R11, R33, R20.reuse, R36, 0x2, P5 ;  /* 0x00000014210ba211 */ /* 0x080fe400028f1424 */
[----:B------:R-:W-:Y:S02]  /*15760*/  @!P3 LEA.HI.X R15, R13, R20, R32, 0x2, P4 ;  /* 0x000000140d0fb211 */ /* 0x000fe400020f1420 */
        /* <DEDUP_REMOVED lines=8> */
.L_x_5346:
[----:B------:R-:W-:Y:S05]  /*157f0*/  BSYNC B1 ;  /* 0x0000000000017941 */ /* 0x000fea0003800000 */
.L_x_5345:
[----:B------:R-:W-:-:S03]  /*15800*/  UMOV UR4, 0xffffffff ;  /* 0xffffffff00047882 */ /* 0x000fc60000000000 */
[----:B------:R-:W-:Y:S05]  /*15810*/  BRA.DIV UR4, `(.L_x_5347) ;  /* 0x000000b204907947 */ /* 0x000fea000b800000 */
[----:B0-----:R-:W0:Y:S04]  /*15820*/  SHFL.IDX PT, R4, R4, 0x1, 0x1c1f ;  /* 0x003c1f0004047f89 */ /* 0x001e2800000e0000 */
[----:B------:R-:W4:Y:S02]  /*15830*/  SHFL.IDX PT, R3, R3, 0x1, 0x1c1f ;  /* 0x003c1f0003037f89 */ /* 0x000f2400000e0000 */
.L_x_5562:
        /* <DEDUP_REMOVED lines=44> */
[----:B-1----:R-:W2:Y:S01]  /*15b00*/  LDL R20, [R1+0x5c] ;  /* 0x00005c0001147983 */ /* 0x002ea20000100800 */
[----:B-----5:R-:W-:Y:S01]  /*15b10*/  ISETP.GE.AND P2, PT, R68, UR4, PT ;  /* 0x0000000444007c0c */ /* 0x020fe2000bf46270 */
[----:B----4-:R-:W-:Y:S01]  /*15b20*/  IMAD.MOV.U32 R60, RZ, RZ, R57 ;  /* 0x000000ffff3c7224 */ /* 0x010fe200078e0039 */
[----:B------:R-:W-:-:S02]  /*15b30*/  MOV R57, R56 ;  /* 0x0000003800397202 */ /* 0x000fc40000000f00 */
[----:B------:R-:W-:Y:S01]  /*15b40*/  ISETP.GE.AND P3, PT, R84, UR4, PT ;  /* 0x0000000454007c0c */ /* 0x000fe2000bf66270 */
[----:B------:R-:W-:Y:S02]  /*15b50*/  IMAD.MOV.U32 R56, RZ, RZ, R53 ;  /* 0x000000ffff387224 */ /* 0x000fe400078e0035 */
[----:B------:R-:W-:Y:S02]  /*15b60*/  IMAD.MOV.U32 R53, RZ, RZ, R52 ;  /* 0x000000ffff357224 */ /* 0x000fe400078e0034 */
[----:B------:R-:W-:Y:S02]  /*15b70*/  IMAD.MOV.U32 R52, RZ, RZ, R48 ;  /* 0x000000ffff347224 */ /* 0x000fe400078e0030 */
[----:B------:R-:W-:Y:S02]  /*15b80*/  IMAD.MOV.U32 R48, RZ, RZ, R32 ;  /* 0x000000ffff307224 */ /* 0x000fe400078e0020 */
[----:B---3--:R-:W-:Y:S02]  /*15b90*/  IMAD.MOV.U32 R32, RZ, RZ, R13 ;  /* 0x000000ffff207224 */ /* 0x008fe400078e000d */
[----:B------:R-:W-:Y:S01]  /*15ba0*/  IMAD.MOV.U32 R13, RZ, RZ, R11 ;  /* 0x000000ffff0d7224 */ /* 0x000fe200078e000b */
[----:B------:R-:W-:Y:S01]  /*15bb0*/  MOV R11, R10 ;  /* 0x0000000a000b7202 */ /* 0x000fe20000000f00 */
[----:B------:R-:W-:-:S02]  /*15bc0*/  IMAD.MOV.U32 R10, RZ, RZ, R9 ;  /* 0x000000ffff0a7224 */ /* 0x000fc400078e0009 */
[----:B0-----:R-:W-:Y:S02]  /*15bd0*/  @!P2 IMAD.MOV.U32 R9, RZ, RZ, R4 ;  /* 0x000000ffff09a224 */ /* 0x001fe400078e0004 */
[----:B------:R-:W-:Y:S02]  /*15be0*/  IMAD.MOV.U32 R61, RZ, RZ, R8 ;  /* 0x000000ffff3d7224 */ /* 0x000fe400078e0008 */
[----:B------:R-:W-:Y:S02]  /*15bf0*/  @!P2 IMAD.MOV.U32 R8, RZ, RZ, R3 ;  /* 0x000000ffff08a224 */ /* 0x000fe400078e0003 */
[----:B------:R-:W-:Y:S01]  /*15c00*/  IMAD.MOV.U32 R72, RZ, RZ, R64 ;  /* 0x000000ffff487224 */ /* 0x000fe200078e0040 */
[----:B------:R-:W-:Y:S01]  /*15c10*/  MOV R64, R60 ;  /* 0x0000003c00407202 */ /* 0x000fe20000000f00 */
[----:B------:R-:W-:Y:S02]  /*15c20*/  IMAD.MOV.U32 R60, RZ, RZ, R56 ;  /* 0x000000ffff3c7224 */ /* 0x000fe400078e0038 */
[----:B------:R-:W-:-:S02]  /*15c30*/  IMAD.MOV.U32 R56, RZ, RZ, R52 ;  /* 0x000000ffff387224 */ /* 0x000fc400078e0034 */
[----:B------:R-:W-:Y:S01]  /*15c40*/  IMAD.MOV.U32 R52, RZ, RZ, R10 ;  /* 0x000000ffff347224 */ /* 0x000fe200078e000a */
[----:B------:R-:W-:Y:S01]  /*15c50*/  @!P3 LEA R10, P4, R84, R3, 0x2 ;  /* 0x00000003540ab211 */ /* 0x000fe200078810ff */
[----:B------:R-:W-:-:S04]  /*15c60*/  @!P2 IMAD.WIDE R8, R68, 0x4, R8 ;  /* 0x000000044408a825 */ /* 0x000fc800078e0208 */
[----:B------:R-:W-:Y:S02]  /*15c70*/  IMAD.MOV.U32 R68, RZ, RZ, R65 ;  /* 0x000000ffff447224 */ /* 0x000fe400078e0041 */
[----:B------:R-:W-:Y:S02]  /*15c80*/  IMAD.MOV.U32 R65, RZ, RZ, R48 ;  /* 0x000000ffff417224 */ /* 0x000fe400078e0030 */
[----:B------:R-:W-:Y:S01]  /*15c90*/  IMAD.MOV.U32 R48, RZ, RZ, R11 ;  /* 0x000000ffff307224 */ /* 0x000fe200078e000b */
[----:B------:R-:W-:Y:S02]  /*15ca0*/  @!P3 LEA.HI.X R11, R84, R4, R93, 0x2, P4 ;  /* 0x00000004540bb211 */ /* 0x000fe400020f145d */
[----:B------:R-:W3:Y:S01]  /*15cb0*/  LDL R93, [R1+0x150] ;  /* 0x00015000015d7983 */ /* 0x000ee20000100800 */
[C---:B------:R-:W-:Y:S02]  /*15cc0*/  ISETP.GE.AND P1, PT, R77.reuse, UR4, PT ;  /* 0x000000044d007c0c */ /* 0x040fe4000bf26270 */
[----:B------:R-:W-:Y:S01]  /*15cd0*/  ISETP.GE.AND P0, PT, R88, UR4, PT ;  /* 0x0000000458007c0c */ /* 0x000fe2000bf06270 */
[----:B------:R0:W-:Y:S04]  /*15ce0*/  @!P2 ST.E.64 desc[UR42][R8.64], R26 ;  /* 0x0000001a0800a985 */ /* 0x0001e8000c101b2a */
[----:B------:R1:W-:Y:S04]  /*15cf0*/  @!P3 ST.E.64 desc[UR42][R10.64], R30 ;  /* 0x0000001e0a00b985 */ /* 0x0003e8000c101b2a */
[----:B------:R-:W4:Y:S02]  /*15d00*/  LDL R84, [R1+0xac] ;  /* 0x0000ac0001547983 */ /* 0x000f240000100800 */
[----:B0-----:R-:W-:-:S04]  /*15d10*/  @!P1 LEA R8, P5, R77, R3, 0x2 ;  /* 0x000000034d089211 */ /* 0x001fc800078a10ff */
[-C--:B------:R-:W-:Y:S02]  /*15d20*/  @!P1 LEA.HI.X R9, R77, R4.reuse, R80, 0x2, P5 ;  /* 0x000000044d099211 */ /* 0x080fe400028f1450 */
[----:B------:R-:W5:Y:S01]  /*15d30*/  LDL R80, [R1+0x14c] ;  /* 0x00014c0001507983 */ /* 0x000f620000100800 */
[C---:B-1----:R-:W-:Y:S02]  /*15d40*/  @!P0 LEA R10, P4, R88.reuse, R3, 0x2 ;  /* 0x00000003580a8211 */ /* 0x042fe400078810ff */
[----:B------:R-:W-:Y:S01]  /*15d50*/  ISETP.GE.AND P2, PT, R73, UR4, PT ;  /* 0x0000000449007c0c */ /* 0x000fe2000bf46270 */
[----:B------:R-:W2:Y:S01]  /*15d60*/  LDL R77, [R1+0xa8] ;  /* 0x0000a800014d7983 */ /* 0x000ea20000100800 */
[----:B---3--:R-:W-:-:S03]  /*15d70*/  @!P0 LEA.HI.X R11, R88, R4, R93, 0x2, P4 ;  /* 0x00000004580b8211 */ /* 0x008fc600020f145d */
[----:B------:R-:W3:Y:S04]  /*15d80*/  LDL R88, [R1+0x144] ;  /* 0x0001440001587983 */ /* 0x000ee80000100800 */
[----:B------:R0:W-:Y:S01]  /*15d90*/  @!P1 ST.E.64 desc[UR42][R8.64], R34 ;  /* 0x0000002208009985 */ /* 0x0001e2000c101b2a */
[----:B------:R-:W-:-:S03]  /*15da0*/  ISETP.GE.AND P1, PT, R76, UR4, PT ;  /* 0x000000044c007c0c */ /* 0x000fc6000bf26270 */
[----:B------:R-:W4:Y:S01]  /*15db0*/  LDL R93, [R1+0x148] ;  /* 0x00014800015d7983 */ /* 0x000f220000100800 */
[----:B0-----:R-:W-:-:S04]  /*15dc0*/  @!P2 LEA R8, P5, R73, R3, 0x2 ;  /* 0x000000034908a211 */ /* 0x001fc800078a10ff */
[----:B-----5:R-:W-:Y:S01]  /*15dd0*/  @!P2 LEA.HI.X R9, R73, R4, R80, 0x2, P5 ;  /* 0x000000044909a211 */ /* 0x020fe200028f1450 */
[----:B------:R-:W-:Y:S04]  /*15de0*/  @!P0 ST.E.64 desc[UR42][R10.64], R38 ;  /* 0x000000260a008985 */ /* 0x000fe8000c101b2a */
[----:B------:R0:W-:Y:S01]  /*15df0*/  @!P2 ST.E.64 desc[UR42][R8.64], R42 ;  /* 0x0000002a0800a985 */ /* 0x0001e2000c101b2a */
[----:B------:R-:W-:-:S03]  /*15e00*/  ISETP.GE.AND P3, PT, R92, UR4, PT ;  /* 0x000000045c007c0c */ /* 0x000fc6000bf66270 */
[----:B------:R-:W5:Y:S04]  /*15e10*/  LDL R73, [R1+0xa0] ;  /* 0x0000a00001497983 */ /* 0x000f680000100800 */
[----:B------:R-:W5:Y:S01]  /*15e20*/  LDL R80, [R1+0xa4] ;  /* 0x0000a40001507983 */ /* 0x000f620000100800 */
[----:B0-----:R-:W-:-:S04]  /*15e30*/  @!P1 LEA R8, P5, R76, R3, 0x2 ;  /* 0x000000034c089211 */ /* 0x001fc800078a10ff */
[-C--:B---3--:R-:W-:Y:S02]  /*15e40*/  @!P1 LEA.HI.X R9, R76, R4.reuse, R88, 0x2, P5 ;  /* 0x000000044c099211 */ /* 0x088fe400028f1458 */
[----:B------:R-:W3:Y:S01]  /*15e50*/  LDL R88, [R1+0x13c] ;  /* 0x00013c0001587983 */ /* 0x000ee20000100800 */
[C---:B------:R-:W-:Y:S02]  /*15e60*/  ISETP.GE.AND P2, PT, R81.reuse, UR4, PT ;  /* 0x0000000451007c0c */ /* 0x040fe4000bf46270 */
[CC--:B------:R-:W-:Y:S01]  /*15e70*/  @!P3 LEA R10, P4, R92.reuse, R3.reuse, 0x2 ;  /* 0x000000035c0ab211 */ /* 0x0c0fe200078810ff */
[----:B------:R-:W5:Y:S03]  /*15e80*/  LDL R76, [R1+0x9c] ;  /* 0x00009c00014c7983 */ /* 0x000f660000100800 */
[----:B----4-:R-:W-:Y:S02]  /*15e90*/  @!P3 LEA.HI.X R11, R92, R4, R93, 0x2, P4 ;  /* 0x000000045c0bb211 */ /* 0x010fe400020f145d */
[----:B------:R-:W4:Y:S04]  /*15ea0*/  LDL R92, [R1+0x140] ;  /* 0x00014000015c7983 */ /* 0x000f280000100800 */
[----:B------:R-:W-:Y:S04]  /*15eb0*/  @!P3 ST.E.64 desc[UR42][R10.64], R46 ;  /* 0x0000002e0a00b985 */ /* 0x000fe8000c101b2a */
[----:B------:R0:W-:Y:S02]  /*15ec0*/  @!P1 ST.E.64 desc[UR42][R8.64], R50 ;  /* 0x0000003208009985 */ /* 0x0001e4000c101b2a */
[----:B0-----:R-:W-:-:S04]  /*15ed0*/  @!P2 LEA R8, P5, R81, R3, 0x2 ;  /* 0x000000035108a211 */ /* 0x001fc800078a10ff */
[----:B---3--:R-:W-:Y:S02]  /*15ee0*/  @!P2 LEA.HI.X R9, R81, R4, R88, 0x2, P5 ;  /* 0x000000045109a211 */ /* 0x008fe400028f1458 */
[----:B------:R-:W3:Y:S01]  /*15ef0*/  LDL R81, [R1+0x134] ;  /* 0x0001340001517983 */ /* 0x000ee20000100800 */
[----:B------:R-:W-:Y:S02]  /*15f00*/  ISETP.GE.AND P0, PT, R89, UR4, PT ;  /* 0x0000000459007c0c */ /* 0x000fe4000bf06270 */
[----:B------:R-:W-:Y:S01]  /*15f10*/  ISETP.GE.AND P1, PT, R69, UR4, PT ;  /* 0x0000000445007c0c */ /* 0x000fe2000bf26270 */
[----:B------:R-:W5:Y:S10]  /*15f20*/  LDL R88, [R1+0x138] ;  /* 0x0001380001587983 */ /* 0x000f740000100800 */
[----:B------:R-:W-:-:S04]  /*15f30*/  @!P0 LEA R10, P4, R89, R3, 0x2 ;  /* 0x00000003590a8211 */ /* 0x000fc800078810ff */
[----:B----4-:R-:W-:-:S05]  /*15f40*/  @!P0 LEA.HI.X R11, R89, R4, R92, 0x2, P4 ;  /* 0x00000004590b8211 */ /* 0x010fca00020f145c */
[----:B------:R-:W-:Y:S04]  /*15f50*/  @!P0 ST.E.64 desc[UR42][R10.64], R54 ;  /* 0x000000360a008985 */ /* 0x000fe8000c101b2a */
[----:B------:R0:W-:Y:S02]  /*15f60*/  @!P2 ST.E.64 desc[UR42][R8.64], R58 ;  /* 0x0000003a0800a985 */ /* 0x0001e4000c101b2a */
[----:B0-----:R-:W-:-:S04]  /*15f70*/  @!P1 LEA R8, P5, R69, R3, 0x2 ;  /* 0x0000000345089211 */ /* 0x001fc800078a10ff */
[----:B---3--:R-:W-:Y:S02]  /*15f80*/  @!P1 LEA.HI.X R9, R69, R4, R81, 0x2, P5 ;  /* 0x0000000445099211 */ /* 0x008fe400028f1451 */
[----:B------:R-:W3:Y:S01]  /*15f90*/  LDL R81, [R1+0x12c] ;  /* 0x00012c0001517983 */ /* 0x000ee20000100800 */
[----:B------:R-:W-:Y:S02]  /*15fa0*/  ISETP.GE.AND P3, PT, R85, UR4, PT ;  /* 0x0000000455007c0c */ /* 0x000fe4000bf66270 */
[----:B--2---:R-:W-:-:S11]  /*15fb0*/  ISETP.GE.AND P2, PT, R77, UR4, PT ;  /* 0x000000044d007c0c */ /* 0x004fd6000bf46270 */
[----:B------:R-:W-:-:S04]  /*15fc0*/  @!P3 LEA R10, P4, R85, R3, 0x2 ;  /* 0x00000003550ab211 */ /* 0x000fc800078810ff */
[----:B-----5:R-:W-:Y:S02]  /*15fd0*/  @!P3 LEA.HI.X R11, R85, R4, R88, 0x2, P4 ;  /* 0x00000004550bb211 */ /* 0x020fe400020f1458 */
[----:B------:R-:W2:Y:S04]  /*15fe0*/  LDL R85, [R1+0x130] ;  /* 0x0001300001557983 */ /* 0x000ea80000100800 */
[----:B------:R-:W-:Y:S04]  /*15ff0*/  @!P3 ST.E.64 desc[UR42][R10.64], R62 ;  /* 0x0000003e0a00b985 */ /* 0x000fe8000c101b2a */
[----:B------:R0:W-:Y:S02]  /*16000*/  @!P1 ST.E.64 desc[UR42][R8.64], R66 ;  /* 0x0000004208009985 */ /* 0x0001e4000c101b2a */
[----:B0-----:R-:W-:-:S04]  /*16010*/  @!P2 LEA R8, P5, R77, R3, 0x2 ;  /* 0x000000034d08a211 */ /* 0x001fc800078a10ff */
[----:B---3--:R-:W-:Y:S02]  /*16020*/  @!P2 LEA.HI.X R9, R77, R4, R81, 0x2, P5 ;  /* 0x000000044d09a211 */ /* 0x008fe400028f1451 */
[----:B------:R-:W3:Y:S01]  /*16030*/  LDL R77, [R1+0x124] ;  /* 0x00012400014d7983 */ /* 0x000ee20000100800 */
[C---:B------:R-:W-:Y:S02]  /*16040*/  ISETP.GE.AND P0, PT, R84.reuse, UR4, PT ;  /* 0x0000000454007c0c */ /* 0x040fe4000bf06270 */
[----:B------:R-:W-:Y:S01]  /*16050*/  ISETP.GE.AND P1, PT, R73, UR4, PT ;  /* 0x0000000449007c0c */ /* 0x000fe2000bf26270 */
[----:B------:R-:W4:Y:S10]  /*16060*/  LDL R81, [R1+0x128] ;  /* 0x0001280001517983 */ /* 0x000f340000100800 */
[----:B------:R-:W-:-:S04]  /*16070*/  @!P0 LEA R10, P4, R84, R3, 0x2 ;  /* 0x00000003540a8211 */ /* 0x000fc800078810ff */
[----:B--2---:R-:W-:Y:S01]  /*16080*/  @!P0 LEA.HI.X R11, R84, R4, R85, 0x2, P4 ;  /* 0x00000004540b8211 */ /* 0x004fe200020f1455 */
[----:B------:R-:W-:Y:S02]  /*16090*/  IMAD.MOV.U32 R69, RZ, RZ, R68 ;  /* 0x000000ffff457224 */ /* 0x000fe400078e0044 */
[----:B------:R-:W2:Y:S04]  /*160a0*/  LDL R68, [R1+0x94] ;  /* 0x0000940001447983 */ /* 0x000ea80000100800 */
[----:B------:R-:W-:Y:S04]  /*160b0*/  @!P0 ST.E.64 desc[UR42][R10.64], R70 ;  /* 0x000000460a008985 */ /* 0x000fe8000c101b2a */
[----:B------:R0:W-:Y:S02]  /*160c0*/  @!P2 ST.E.64 desc[UR42][R8.64], R74 ;  /* 0x0000004a0800a985 */ /* 0x0001e4000c101b2a */
[----:B0-----:R-:W-:-:S04]  /*160d0*/  @!P1 LEA R8, P5, R73, R3, 0x2 ;  /* 0x0000000349089211 */ /* 0x001fc800078a10ff */
[----:B---3--:R-:W-:Y:S02]  /*160e0*/  @!P1 LEA.HI.X R9, R73, R4, R77, 0x2, P5 ;  /* 0x0000000449099211 */ /* 0x008fe400028f144d */
[----:B------:R-:W3:Y:S01]  /*160f0*/  LDL R77, [R1+0x120] ;  /* 0x00012000014d7983 */ /* 0x000ee20000100800 */
[----:B------:R-:W-:-:S03]  /*16100*/  MOV R73, R69 ;  /* 0x0000004500497202 */ /* 0x000fc60000000f00 */
[----:B------:R-:W5:Y:S01]  /*16110*/  LDL R69, [R1+0x118] ;  /* 0x0001180001457983 */ /* 0x000f620000100800 */
[----:B------:R-:W-:Y:S02]  /*16120*/  ISETP.GE.AND P3, PT, R80, UR4, PT ;  /* 0x0000000450007c0c */ /* 0x000fe4000bf66270 */
[----:B------:R-:W-:Y:S02]  /*16130*/  ISETP.GE.AND P0, PT, R76, UR4, PT ;  /* 0x000000044c007c0c */ /* 0x000fe4000bf06270 */
[----:B------:R-:W-:-:S09]  /*16140*/  ISETP.GE.AND P2, PT, R72, UR4, PT ;  /* 0x0000000448007c0c */ /* 0x000fd2000bf46270 */
[----:B------:R-:W-:-:S04]  /*16150*/  @!P3 LEA R10, P4, R80, R3, 0x2 ;  /* 0x00000003500ab211 */ /* 0x000fc800078810ff */
[----:B----4-:R-:W-:-:S05]  /*16160*/  @!P3 LEA.HI.X R11, R80, R4, R81, 0x2, P4 ;  /* 0x00000004500bb211 */ /* 0x010fca00020f1451 */
[----:B------:R0:W-:Y:S01]  /*16170*/  @!P3 ST.E.64 desc[UR42][R10.64], R78 ;  /* 0x0000004e0a00b985 */ /* 0x0001e2000c101b2a */
[----:B--2---:R-:W-:-:S03]  /*16180*/  ISETP.GE.AND P3, PT, R68, UR4, PT ;  /* 0x0000000444007c0c */ /* 0x004fc6000bf66270 */
[----:B------:R1:W-:Y:S01]  /*16190*/  @!P1 ST.E.64 desc[UR42][R8.64], R82 ;  /* 0x0000005208009985 */ /* 0x0003e2000c101b2a */
[----:B------:R-:W-:Y:S02]  /*161a0*/  ISETP.GE.AND P1, PT, R64, UR4, PT ;  /* 0x0000000440007c0c */ /* 0x000fe4000bf26270 */
[-C--:B0-----:R-:W-:Y:S02]  /*161b0*/  @!P0 LEA R10, P4, R76, R3.reuse, 0x2 ;  /* 0x000000034c0a8211 */ /* 0x081fe400078810ff */
[----:B-1----:R-:W-:-:S04]  /*161c0*/  @!P2 LEA R8, P5, R72, R3, 0x2 ;  /* 0x000000034808a211 */ /* 0x002fc800078a10ff */
[-C--:B------:R-:W-:Y:S02]  /*161d0*/  @!P2 LEA.HI.X R9, R72, R4.reuse, R73, 0x2, P5 ;  /* 0x000000044809a211 */ /* 0x080fe400028f1449 */
[----:B---3--:R-:W-:-:S05]  /*161e0*/  @!P0 LEA.HI.X R11, R76, R4, R77, 0x2, P4 ;  /* 0x000000044c0b8211 */ /* 0x008fca00020f144d */
[----:B------:R0:W-:Y:S01]  /*161f0*/  @!P0 ST.E.64 desc[UR42][R10.64], R86 ;  /* 0x000000560a008985 */ /* 0x0001e2000c101b2a */
[----:B------:R-:W-:-:S03]  /*16200*/  ISETP.GE.AND P0, PT, R60, UR4, PT ;  /* 0x000000043c007c0c */ /* 0x000fc6000bf06270 */
        /* <DEDUP_REMOVED lines=11> */
[----:B-1----:R-:W-:Y:S02]  /*162c0*/  @!P2 LEA R8, P1, R56, R3, 0x2 ;  /* 0x000000033808a211 */ /* 0x002fe400078210ff */
[-C--:B------:R-:W-:Y:S02]  /*162d0*/  @!P0 LEA.HI.X R11, R60, R4.reuse, R61, 0x2, P5 ;  /* 0x000000043c0b8211 */ /* 0x080fe400028f143d */
[----:B------:R-:W-:Y:S02]  /*162e0*/  @!P2 LEA.HI.X R9, R56, R4, R57, 0x2, P1 ;  /* 0x000000043809a211 */ /* 0x000fe400008f1439 */
[----:B------:R-:W-:Y:S01]  /*162f0*/  ISETP.GE.AND P1, PT, R12, UR4, PT ;  /* 0x000000040c007c0c */ /* 0x000fe2000bf26270 */
[----:B------:R0:W-:Y:S04]  /*16300*/  @!P0 ST.E.64 desc[UR42][R10.64], R102 ;  /* 0x000000660a008985 */ /* 0x0001e8000c101b2a */
[----:B------:R1:W-:Y:S01]  /*16310*/  @!P2 ST.E.64 desc[UR42][R8.64], R106 ;  /* 0x0000006a0800a985 */ /* 0x0003e2000c101b2a */
[----:B------:R-:W-:-:S02]  /*16320*/  ISETP.GE.AND P2, PT, R44, UR4, PT ;  /* 0x000000042c007c0c */ /* 0x000fc4000bf46270 */
[-C--:B0-----:R-:W-:Y:S02]  /*16330*/  @!P4 LEA R10, P0, R52, R3.reuse, 0x2 ;  /* 0x00000003340ac211 */ /* 0x081fe400078010ff */
[----:B-1----:R-:W-:Y:S02]  /*16340*/  @!P3 LEA R8, P5, R48, R3, 0x2 ;  /* 0x000000033008b211 */ /* 0x002fe400078a10ff */
[-C--:B------:R-:W-:Y:S02]  /*16350*/  @!P4 LEA.HI.X R11, R52, R4.reuse, R53, 0x2, P0 ;  /* 0x00000004340bc211 */ /* 0x080fe400000f1435 */
[----:B------:R-:W-:Y:S02]  /*16360*/  ISETP.GE.AND P0, PT, R40, UR4, PT ;  /* 0x0000000428007c0c */ /* 0x000fe4000bf06270 */
[----:B------:R-:W-:Y:S01]  /*16370*/  @!P3 LEA.HI.X R9, R48, R4, R49, 0x2, P5 ;  /* 0x000000043009b211 */ /* 0x000fe200028f1431 */
[----:B------:R0:W-:Y:S04]  /*16380*/  @!P4 ST.E.64 desc[UR42][R10.64], R110 ;  /* 0x0000006e0a00c985 */ /* 0x0001e8000c101b2a */
[----:B------:R1:W-:Y:S01]  /*16390*/  @!P3 ST.E.64 desc[UR42][R8.64], R114 ;  /* 0x000000720800b985 */ /* 0x0003e2000c101b2a */
[----:B------:R-:W-:-:S02]  /*163a0*/  ISETP.GE.AND P3, PT, R36, UR4, PT ;  /* 0x0000000424007c0c */ /* 0x000fc4000bf66270 */
[-C--:B0-----:R-:W-:Y:S02]  /*163b0*/  @!P1 LEA R10, P4, R12, R3.reuse, 0x2 ;  /* 0x000000030c0a9211 */ /* 0x081fe400078810ff */
[-C--:B-1----:R-:W-:Y:S02]  /*163c0*/  @!P2 LEA R8, P5, R44, R3.reuse, 0x2 ;  /* 0x000000032c08a211 */ /* 0x082fe400078a10ff */
[-C--:B------:R-:W-:Y:S02]  /*163d0*/  @!P1 LEA.HI.X R11, R12, R4.reuse, R13, 0x2, P4 ;  /* 0x000000040c0b9211 */ /* 0x080fe400020f140d */
[----:B------:R-:W-:Y:S02]  /*163e0*/  @!P0 LEA R12, P4, R40, R3, 0x2 ;  /* 0x00000003280c8211 */ /* 0x000fe400078810ff */
[----:B------:R-:W-:Y:S01]  /*163f0*/  @!P2 LEA.HI.X R9, R44, R4, R45, 0x2, P5 ;  /* 0x000000042c09a211 */ /* 0x000fe200028f142d */
[----:B------:R-:W-:Y:S01]  /*16400*/  @!P1 ST.E.64 desc[UR42][R10.64], R118 ;  /* 0x000000760a009985 */ /* 0x000fe2000c101b2a */
[----:B------:R-:W-:-:S02]  /*16410*/  ISETP.GE.AND P1, PT, R32, UR4, PT ;  /* 0x0000000420007c0c */ /* 0x000fc4000bf26270 */
        /* <DEDUP_REMOVED lines=28> */
.L_x_5330:
[----:B------:R-:W3:Y:S01]  /*165e0*/  LDL.LU R10, [R1+0x4c] ;  /* 0x00004c00010a7983 */ /* 0x000ee20000300800 */
[----:B------:R-:W-:Y:S01]  /*165f0*/  ULDC.64 UR6, c[0x0][0xc08] ;  /* 0x0003020000067ab9 */ /* 0x000fe20000000a00 */
[----:B------:R-:W-:Y:S02]  /*16600*/  ULDC.64 UR4, c[0x0][0xc00] ;  /* 0x0003000000047ab9 */ /* 0x000fe40000000a00 */
[----:B------:R-:W4:Y:S04]  /*16610*/  LDL.LU R0, [R1+0x50] ;  /* 0x0000500001007983 */ /* 0x000f280000300800 */
[----:B--2---:R-:W2:Y:S01]  /*16620*/  LDL R4, [R1+0x44] ;  /* 0x0000440001047983 */ /* 0x004ea20000100800 */
[----:B------:R-:W-:Y:S01]  /*16630*/  ISETP.NE.U32.AND P1, PT, RZ, UR6, PT ;  /* 0x00000006ff007c0c */ /* 0x000fe2000bf25070 */
[----:B------:R-:W-:Y:S01]  /*16640*/  IMAD.MOV.U32 R3, RZ, RZ, RZ ;  /* 0x000000ffff037224 */ /* 0x000fe200078e00ff */
[----:B------:R-:W-:-:S02]  /*16650*/  ISETP.NE.U32.AND P0, PT, RZ, UR4, PT ;  /* 0x00000004ff007c0c */ /* 0x000fc4000bf05070 */
[----:B------:R-:W-:Y:S02]  /*16660*/  ISETP.NE.AND.EX P1, PT, RZ, UR7, PT, P1 ;  /* 0x00000007ff007c0c */ /* 0x000fe4000bf25310 */
[----:B------:R-:W-:Y:S01]  /*16670*/  ISETP.NE.AND.EX P0, PT, RZ, UR5, PT, P0 ;  /* 0x00000005ff007c0c */ /* 0x000fe2000bf05300 */
[----:B------:R-:W1:Y:S01]  /*16680*/  S2R R35, SR_TID.X ;  /* 0x0000000000237919 */ /* 0x000e620000002100 */
        /* <DEDUP_REMOVED lines=9> */
[----:B-1----:R-:W-:-:S05]  /*16720*/  VIADD R0, R35, 0xffffff80 ;  /* 0xffffff8023007836 */ /* 0x002fca0000000000 */
[----:B------:R-:W-:-:S07]  /*16730*/  ISETP.GT.AND P3, PT, R0, 0x7f, PT ;  /* 0x0000007f0000780c */ /* 0x000fce0003f64270 */
[----:B------:R-:W1:Y:S02]  /*16740*/  @!P2 LDC R4, c[0x0][0xad4] ;  /* 0x0002b500ff04ab82 */ /* 0x000e640000000800 */
[----:B-1----:R3:W-:Y:S01]  /*16750*/  @!P2 STL [R1+0x44], R4 ;  /* 0x000044040100a387 */ /* 0x0027e20000100800 */
[----:B------:R-:W-:Y:S01]  /*16760*/  ISETP.GT.AND P2, PT, R4, 0x1, PT ;  /* 0x000000010400780c */ /* 0x000fe20003f44270 */
[----:B------:R-:W-:-:S12]  /*16770*/  @P1 BRA `(.L_x_5348) ;  /* 0x0000000000101947 */ /* 0x000fd80003800000 */
[----:B------:R-:W-:Y:S05]  /*16780*/  @!P0 BRA `(.L_x_5348) ;  /* 0x00000000000c8947 */ /* 0x000fea0003800000 */
[----:B---3--:R-:W2:Y:S04]  /*16790*/  LDG.E R11, desc[UR42][R8.64] ;  /* 0x0000002a080b7981 */ /* 0x008ea8000c1e1900 */
[----:B-----5:R-:W2:Y:S02]  /*167a0*/  LDG.E R26, desc[UR42][R8.64+0x4] ;  /* 0x0000042a081a7981 */ /* 0x020ea4000c1e1900 */
[----:B--2---:R-:W-:-:S07]  /*167b0*/  IMAD.IADD R26, R26, 0x1, -R11 ;  /* 0x000000011a1a7824 */ /* 0x004fce00078e0a0b */
.L_x_5348:
[----:B---3--:R-:W2:Y:S04]  /*167c0*/  LDL.LU R8, [R1+0x48] ;  /* 0x0000480001087983 */ /* 0x008ea80000300800 */
[----:B------:R-:W3:Y:S01]  /*167d0*/  LDL.LU R0, [R1+0xd8] ;  /* 0x0000d80001007983 */ /* 0x000ee20000300800 */
[----:B------:R-:W-:Y:S01]  /*167e0*/  BSSY B1, `(.L_x_5349) ;  /* 0x0000037000017945 */ /* 0x000fe20003800000 */
[----:B-----5:R-:W-:Y:S02]  /*167f0*/  SHF.R.S32.HI R28, RZ, 0x1f, R3 ;  /* 0x0000001fff1c7819 */ /* 0x020fe40000011403 */
[----:B--2---:R-:W-:Y:S02]  /*16800*/  SEL R33, R8, RZ, !P0 ;  /* 0x000000ff08217207 */ /* 0x004fe40004000000 */
[----:B---3--:R-:W-:Y:S01]  /*16810*/  SEL R30, R0, RZ, !P0 ;  /* 0x000000ff001e7207 */ /* 0x008fe20004000000 */
[----:B------:R-:W-:Y:S06]  /*16820*/  @P3 BRA `(.L_x_5350) ;  /* 0x0000000000c83947 */ /* 0x000fec0003800000 */
[----:B------:R-:W2:Y:S01]  /*16830*/  LDL R8, [R1+0x4] ;  /* 0x0000040001087983 */ /* 0x000ea20000100800 */
[----:B------:R-:W1:Y:S02]  /*16840*/  LDC R37, c[0x0][0xbe8] ;  /* 0x0002fa00ff257b82 */ /* 0x000e640000000800 */
[----:B-1----:R-:W-:Y:S01]  /*16850*/  IMAD R0, R26, R37, RZ ;  /* 0x000000251a007224 */ /* 0x002fe200078e02ff */
[----:B--2---:R-:W-:-:S04]  /*16860*/  IADD3 R35, R8, -0x80, R35 ;  /* 0xffffff8008237810 */ /* 0x004fc80007ffe023 */
[----:B------:R-:W-:-:S13]  /*16870*/  ISETP.GE.AND P0, PT, R35, R0, PT ;  /* 0x000000002300720c */ /* 0x000fda0003f06270 */
[----:B------:R-:W-:Y:S05]  /*16880*/  @P0 BRA `(.L_x_5350) ;  /* 0x0000000000b00947 */ /* 0x000fea0003800000 */
[----:B------:R-:W2:Y:S01]  /*16890*/  LDL.LU R32, [R1+0x58] ;  /* 0x0000580001207983 */ /* 0x000ea20000300800 */
[----:B------:R-:W-:Y:S01]  /*168a0*/  ISETP.GT.AND P0, PT, R4, 0x1, PT ;  /* 0x000000010400780c */ /* 0x000fe20003f04270 */
[----:B------:R-:W-:Y:S01]  /*168b0*/  IMAD.MOV.U32 R4, RZ, RZ, 0x9b8 ;  /* 0x000009b8ff047424 */ /* 0x000fe200078e00ff */
[----:B------:R-:W-:Y:S01]  /*168c0*/  ISETP.NE.AND P1, PT, R37, 0x1, PT ;  /* 0x000000012500780c */ /* 0x000fe20003f25270 */
[----:B------:R-:W1:Y:S01]  /*168d0*/  LDC.64 R14, c[0x0][0xba8] ;  /* 0x0002ea00ff0e7b82 */ /* 0x000e620000000a00 */
[----:B------:R-:W-:Y:S02]  /*168e0*/  IMAD.MOV.U32 R27, RZ, RZ, R35 ;  /* 0x000000ffff1b7224 */ /* 0x000fe400078e0023 */
        /* <DEDUP_REMOVED lines=16> */
[----:B------:R-:W-:Y:S02]  /*169f0*/  IADD3 R29, R21, R29, RZ ;  /* 0x0000001d151d7210 */ /* 0x000fe40007ffe0ff */
[----:B------:R-:W-:Y:S01]  /*16a00*/  IADD3 R20, P1, P3, R24, R20, R3 ;  /* 0x0000001418147210 */ /* 0x000fe20007b3e003 */
        /* <DEDUP_REMOVED lines=20> */
.L_x_5350:
[----:B------:R-:W-:Y:S05]  /*16b50*/  BSYNC B1 ;  /* 0x0000000000017941 */ /* 0x000fea0003800000 */
.L_x_5349:
[----:B------:R-:W-:Y:S05]  /*16b60*/  @P2 BRA `(.L_x_5343) ;  /* 0x0000000800f82947 */ /* 0x000fea0003800000 */
[----:B------:R-:W2:Y:S01]  /*16b70*/  LDL R24, [R1+0x4] ;  /* 0x0000040001187983 */ /* 0x000ea20000100800 */
[----:B------:R-:W3:Y:S01]  /*16b80*/  LDC R21, c[0x0][0xbe8] ;  /* 0x0002fa00ff157b82 */ /* 0x000ee20000000800 */
[----:B------:R-:W-:Y:S01]  /*16b90*/  ULDC.64 UR4, c[0x0][0xaa0] ;  /* 0x0002a80000047ab9 */ /* 0x000fe20000000a00 */
[----:B------:R-:W4:Y:S01]  /*16ba0*/  S2R R0, SR_TID.X ;  /* 0x0000000000007919 */ /* 0x000f220000002100 */
[----:B---3--:R-:W-:Y:S01]  /*16bb0*/  ISETP.NE.AND P0, PT, R21, 0x1, PT ;  /* 0x000000011500780c */ /* 0x008fe20003f05270 */
[----:B----4-:R-:W-:Y:S02]  /*16bc0*/  VIADD R4, R0, 0xffffff80 ;  /* 0xffffff8000047836 */ /* 0x010fe40000000000 */
[----:B------:R-:W-:-:S10]  /*16bd0*/  IMAD R0, R28, UR4, RZ ;  /* 0x000000041c007c24 */ /* 0x000fd4000f8e02ff */
[----:B------:R-:W3:Y:S01]  /*16be0*/  @P0 LDC R13, c[0x0][0xbec] ;  /* 0x0002fb00ff0d0b82 */ /* 0x000ee20000000800 */
[----:B-1----:R-:W-:Y:S01]  /*16bf0*/  SHF.R.S32.HI R9, RZ, 0x1f, R4 ;  /* 0x0000001fff097819 */ /* 0x002fe20000011404 */
[----:B------:R-:W-:-:S03]  /*16c00*/  IMAD R11, R3, UR5, R0 ;  /* 0x00000005030b7c24 */ /* 0x000fc6000f8e0200 */
[----:B------:R-:W-:Y:S01]  /*16c10*/  LEA.HI R0, R9, R4, RZ, 0x3 ;  /* 0x0000000409007211 */ /* 0x000fe200078f18ff */
[----:B------:R-:W-:Y:S02]  /*16c20*/  IMAD.WIDE.U32 R8, R3, UR4, RZ ;  /* 0x0000000403087c25 */ /* 0x000fe4000f8e00ff */
[----:B------:R-:W1:Y:S01]  /*16c30*/  @P0 LDC R15, c[0x0][0xbf0] ;  /* 0x0002fc00ff0f0b82 */ /* 0x000e620000000800 */
[----:B------:R-:W-:Y:S01]  /*16c40*/  ULDC.64 UR4, c[0x0][0xae8] ;  /* 0x0002ba0000047ab9 */ /* 0x000fe20000000a00 */
[----:B------:R-:W-:Y:S02]  /*16c50*/  LOP3.LUT R3, R0, 0xfffffff8, RZ, 0xc0, !PT ;  /* 0xfffffff800037812 */ /* 0x000fe400078ec0ff */
[----:B------:R-:W-:Y:S02]  /*16c60*/  SHF.R.S32.HI R20, RZ, 0x3, R0 ;  /* 0x00000003ff147819 */ /* 0x000fe40000011400 */
[----:B------:R-:W-:Y:S01]  /*16c70*/  IADD3 R9, R9, R11, RZ ;  /* 0x0000000b09097210 */ /* 0x000fe20007ffe0ff */
[----:B------:R-:W-:-:S04]  /*16c80*/  IMAD.IADD R3, R4, 0x1, -R3 ;  /* 0x0000000104037824 */ /* 0x000fc800078e0a03 */
[----:B------:R-:W-:Y:S02]  /*16c90*/  IMAD R0, R3, 0x20, R20 ;  /* 0x0000002003007824 */ /* 0x000fe400078e0214 */
        /* <DEDUP_REMOVED lines=8> */
[----:B--2---:R-:W-:-:S04]  /*16d20*/  IMAD.IADD R10, R24, 0x1, R0 ;  /* 0x00000001180a7824 */ /* 0x004fc800078e0200 */
[----:B---3--:R-:W-:-:S04]  /*16d30*/  @P0 IMAD.HI.U32 R0, R10, R13, RZ ;  /* 0x0000000d0a000227 */ /* 0x008fc800078e00ff */
[----:B------:R-:W-:Y:S01]  /*16d40*/  IMAD.MOV.U32 R3, RZ, RZ, R10 ;  /* 0x000000ffff037224 */ /* 0x000fe200078e000a */
[----:B-1----:R-:W-:-:S04]  /*16d50*/  @P0 SHF.R.U32.HI R3, RZ, R15, R0 ;  /* 0x0000000fff030219 */ /* 0x002fc80000011600 */
[--C-:B------:R-:W-:Y:S01]  /*16d60*/  SHF.R.S32.HI R0, RZ, 0x1f, R3.reuse ;  /* 0x0000001fff007819 */ /* 0x100fe20000011403 */
[----:B------:R-:W-:Y:S02]  /*16d70*/  IMAD.MOV R11, RZ, RZ, -R3 ;  /* 0x000000ffff0b7224 */ /* 0x000fe400078e0a03 */
[----:B------:R-:W-:-:S04]  /*16d80*/  IMAD.WIDE.U32 R8, R3, UR4, R8 ;  /* 0x0000000403087c25 */ /* 0x000fc8000f8e0008 */
[----:B------:R-:W-:Y:S02]  /*16d90*/  IMAD R0, R0, UR4, RZ ;  /* 0x0000000400007c24 */ /* 0x000fe4000f8e02ff */
[----:B------:R-:W-:Y:S02]  /*16da0*/  IMAD R11, R21, R11, R10 ;  /* 0x0000000b150b7224 */ /* 0x000fe400078e020a */
[----:B------:R-:W-:Y:S01]  /*16db0*/  IMAD R3, R3, UR5, R0 ;  /* 0x0000000503037c24 */ /* 0x000fe2000f8e0200 */
[----:B------:R-:W-:Y:S02]  /*16dc0*/  ULDC.64 UR4, c[0x0][0xad8] ;  /* 0x0002b60000047ab9 */ /* 0x000fe40000000a00 */
[----:B------:R-:W-:Y:S02]  /*16dd0*/  SHF.R.S32.HI R0, RZ, 0x1f, R11 ;  /* 0x0000001fff007819 */ /* 0x000fe4000001140b */
[----:B------:R-:W-:-:S03]  /*16de0*/  IADD3 R9, R9, R3, RZ ;  /* 0x0000000309097210 */ /* 0x000fc60007ffe0ff */
        /* <DEDUP_REMOVED lines=11> */
.L_x_5565:
[----:B------:R-:W-:Y:S01]  /*16ea0*/  IMAD R21, R26, R21, RZ ;  /* 0x000000151a157224 */ /* 0x000fe200078e02ff */
[----:B------:R-:W-:Y:S01]  /*16eb0*/  BSSY B1, `(.L_x_5352) ;  /* 0x000001f000017945 */ /* 0x000fe20003800000 */
[----:B------:R-:W-:-:S05]  /*16ec0*/  IMAD.IADD R20, R20, 0x1, R24 ;  /* 0x0000000114147824 */ /* 0x000fca00078e0218 */
        /* <DEDUP_REMOVED lines=12> */
[----:B------:R-:W-:-:S02]  /*16f90*/  IADD3 R29, R208, 0x40, RZ ;  /* 0x00000040d01d7810 */ /* 0x000fc40007ffe0ff */
[----:B------:R-:W-:Y:S02]  /*16fa0*/  SHF.R.S32.HI R14, RZ, 0x1f, R208 ;  /* 0x0000001fff0e7819 */ /* 0x000fe400000114d0 */
[----:B------:R-:W-:Y:S02]  /*16fb0*/  SHF.R.S32.HI R29, RZ, 0x1f, R29 ;  /* 0x0000001fff1d7819 */ /* 0x000fe4000001141d */
[-C--:B---3--:R-:W-:Y:S02]  /*16fc0*/  @!P3 LEA R10, P5, R208, R9.reuse, 0x1 ;  /* 0x00000009d00ab211 */ /* 0x088fe400078a08ff */
[----:B------:R-:W-:Y:S02]  /*16fd0*/  @!P2 LEA R12, P4, R8, R9, 0x1 ;  /* 0x00000009080ca211 */ /* 0x000fe400078808ff */
[----:B--2---:R-:W-:Y:S02]  /*16fe0*/  @!P3 LEA.HI.X R11, R208, R3, R14, 0x1, P5 ;  /* 0x00000003d00bb211 */ /* 0x004fe400028f0c0e */
        /* <DEDUP_REMOVED lines=11> */
.L_x_5353:
[----:B------:R-:W-:Y:S05]  /*170a0*/  BSYNC B1 ;  /* 0x0000000000017941 */ /* 0x000fea0003800000 */
.L_x_5352:
[----:B------:R-:W-:-:S03]  /*170b0*/  UMOV UR4, 0xffffffff ;  /* 0xffffffff00047882 */ /* 0x000fc60000000000 */
[----:B------:R-:W-:Y:S05]  /*170c0*/  BRA.DIV UR4, `(.L_x_5354) ;  /* 0x0000009a04e87947 */ /* 0x000fea000b800000 */
[----:B--2---:R2:W0:Y:S04]  /*170d0*/  SHFL.IDX PT, R3, R4, 0x1, 0x181f ;  /* 0x00381f0004037f89 */ /* 0x00442800000e0000 */
[----:B---34-:R2:W3:Y:S02]  /*170e0*/  SHFL.IDX PT, R9, R0, 0x1, 0x181f ;  /* 0x00381f0000097f89 */ /* 0x0184e400000e0000 */
.L_x_5569:
        /* <DEDUP_REMOVED lines=19> */
[----:B0-----:R-:W-:Y:S02]  /*17220*/  @!P3 LEA.HI.X R11, R208, R3, R14, 0x1, P5 ;  /* 0x00000003d00bb211 */ /* 0x001fe400028f0c0e */
[----:B------:R-:W-:-:S02]  /*17230*/  @!P1 LEA R14, P5, R26, R9, 0x1 ;  /* 0x000000091a0e9211 */ /* 0x000fc400078a08ff */
[----:B------:R-:W-:Y:S01]  /*17240*/  SHF.R.S32.HI R27, RZ, 0x1f, R27 ;  /* 0x0000001fff1b7819 */ /* 0x000fe2000001141b */
[----:B------:R4:W-:Y:S01]  /*17250*/  @!P3 ST.E.128 desc[UR42][R10.64], RZ ;  /* 0x000000ff0a00b985 */ /* 0x0009e2000c101d2a */
[----:B------:R-:W-:Y:S02]  /*17260*/  @!P2 LEA.HI.X R13, R28, R3, R29, 0x1, P4 ;  /* 0x000000031c0da211 */ /* 0x000fe400020f0c1d */
[----:B------:R-:W-:Y:S02]  /*17270*/  SHF.R.S32.HI R25, RZ, 0x1f, R25 ;  /* 0x0000001fff197819 */ /* 0x000fe40000011419 */
[----:B------:R-:W-:Y:S01]  /*17280*/  @!P0 LEA R8, P4, R24, R9, 0x1 ;  /* 0x0000000918088211 */ /* 0x000fe200078808ff */
[----:B------:R4:W-:Y:S01]  /*17290*/  @!P2 ST.E.128 desc[UR42][R12.64], RZ ;  /* 0x000000ff0c00a985 */ /* 0x0009e2000c101d2a */
[-C--:B------:R-:W-:Y:S02]  /*172a0*/  @!P1 LEA.HI.X R15, R26, R3.reuse, R27, 0x1, P5 ;  /* 0x000000031a0f9211 */ /* 0x080fe400028f0c1b */
[----:B------:R-:W-:-:S03]  /*172b0*/  @!P0 LEA.HI.X R9, R24, R3, R25, 0x1, P4 ;  /* 0x0000000318098211 */ /* 0x000fc600020f0c19 */
[----:B------:R4:W-:Y:S04]  /*172c0*/  @!P1 ST.E.128 desc[UR42][R14.64], RZ ;  /* 0x000000ff0e009985 */ /* 0x0009e8000c101d2a */
[----:B------:R4:W-:Y:S02]  /*172d0*/  @!P0 ST.E.128 desc[UR42][R8.64], RZ ;  /* 0x000000ff08008985 */ /* 0x0009e4000c101d2a */
.L_x_5356:
[----:B------:R-:W-:Y:S05]  /*172e0*/  BSYNC B1 ;  /* 0x0000000000017941 */ /* 0x000fea0003800000 */
.L_x_5355:
[----:B------:R-:W-:-:S03]  /*172f0*/  UMOV UR4, 0xffffffff ;  /* 0xffffffff00047882 */ /* 0x000fc60000000000 */
[----:B------:R-:W-:Y:S05]  /*17300*/  BRA.DIV UR4, `(.L_x_5357) ;  /* 0x0000009a04a47947 */ /* 0x000fea000b800000 */
[----:B0-----:R0:W0:Y:S04]  /*17310*/  SHFL.IDX PT, R3, R4, 0x2, 0x181f ;  /* 0x00581f0004037f89 */ /* 0x00102800000e0000 */
[----:B---34-:R3:W4:Y:S02]  /*17320*/  SHFL.IDX PT, R9, R0, 0x2, 0x181f ;  /* 0x00581f0000097f89 */ /* 0x01872400000e0000 */
.L_x_5573:
        /* <DEDUP_REMOVED lines=17> */
[-C--:B----4-:R-:W-:Y:S02]  /*17440*/  @!P3 LEA R10, P5, R208, R9.reuse, 0x1 ;  /* 0x00000009d00ab211 */ /* 0x090fe400078a08ff */
        /* <DEDUP_REMOVED lines=13> */
.L_x_5359:
[----:B------:R-:W-:Y:S05]  /*17520*/  BSYNC B1 ;  /* 0x0000000000017941 */ /* 0x000fea0003800000 */
.L_x_5358:
[----:B------:R-:W-:-:S03]  /*17530*/  UMOV UR4, 0xffffffff ;  /* 0xffffffff00047882 */ /* 0x000fc60000000000 */
[----:B------:R-:W-:Y:S05]  /*17540*/  BRA.DIV UR4, `(.L_x_5360) ;  /* 0x0000009a04607947 */ /* 0x000fea000b800000 */
[----:B0-----:R0:W0:Y:S04]  /*17550*/  SHFL.IDX PT, R3, R4, 0x3, 0x181f ;  /* 0x00781f0004037f89 */ /* 0x00102800000e0000 */
[----:B----4-:R4:W0:Y:S02]  /*17560*/  SHFL.IDX PT, R9, R0, 0x3, 0x181f ;  /* 0x00781f0000097f89 */ /* 0x01082400000e0000 */
.L_x_5577:
[----:B-1234-:R-:W-:-:S05]  /*17570*/  VIADD R0, R20, 0x60 ;  /* 0x0000006014007836 */ /* 0x01efca0000000000 */
[----:B------:R-:W-:-:S13]  /*17580*/  ISETP.GE.AND P0, PT, R0, R21, PT ;  /* 0x000000150000720c */ /* 0x000fda0003f06270 */
[----:B------:R-:W-:Y:S05]  /*17590*/  @P0 BRA `(.L_x_5343) ;  /* 0x00000000006c0947 */ /* 0x000fea0003800000 */
        /* <DEDUP_REMOVED lines=13> */
[-C--:B------:R-:W-:Y:S02]  /*17670*/  @!P3 LEA R10, P5, R208, R9.reuse, 0x1 ;  /* 0x00000009d00ab211 */ /* 0x080fe400078a08ff */
        /* <DEDUP_REMOVED lines=13> */
.L_x_5343:
[----:B------:R-:W-:Y:S05]  /*17750*/  BSYNC B0 ;  /* 0x0000000000007941 */ /* 0x000fea0003800000 */
.L_x_5329:
[----:B------:R-:W-:Y:S02]  /*17760*/  ULDC UR4, c[0x0][0xc3c] ;  /* 0x00030f0000047ab9 */ /* 0x000fe40000000800 */
[----:B------:R-:W-:-:S13]  /*17770*/  ISETP.GE.AND P0, PT, R7, UR4, PT ;  /* 0x0000000407007c0c */ /* 0x000fda000bf06270 */
[----:B------:R-:W-:Y:S05]  /*17780*/  @!P0 BRA `(.L_x_5361) ;  /* 0xfffffea000648947 */ /* 0x000fea000383ffff */
[----:B------:R-:W-:Y:S05]  /*17790*/  BRA `(.L_x_5189) ;  /* 0x0000007800387947 */ /* 0x000fea0003800000 */
.L_x_5187:
        /* <DEDUP_REMOVED lines=16> */
.L_x_5362:
        /* <DEDUP_REMOVED lines=30> */
[----:B-1----:R-:W-:-:S04]  /*17a80*/  SEL R2, R2, RZ, P4 ;  /* 0x000000ff02027207 */ /* 0x002fc80002000000 */
[----:B------:R-:W-:-:S05]  /*17a90*/  IADD3 R2, R3, R2, RZ ;  /* 0x0000000203027210 */ /* 0x000fca0007ffe0ff */
        /* <DEDUP_REMOVED lines=11> */
.L_x_5366:
        /* <DEDUP_REMOVED lines=13> */
[----:B-1----:R-:W-:Y:S01]  /*17c20*/  @!P6 IMAD.WIDE R2, R9, 0x4, R2 ;  /* 0x000000040902e825 */ /* 0x002fe200078e0202 */
[----:B------:R-:W-:-:S06]  /*17c30*/  MOV R9, RZ ;  /* 0x000000ff00097202 */ /* 0x000fcc0000000f00 */
        /* <DEDUP_REMOVED lines=22> */
.L_x_5364:
        /* <DEDUP_REMOVED lines=13> */
.L_x_5367:
        /* <DEDUP_REMOVED lines=17> */
[----:B------:R-:W-:Y:S01]  /*17f80*/  IMAD.HI.U32 R3, R3, R11, R2 ;  /* 0x0000000b03037227 */ /* 0x000fe200078e0002 */
[----:B------:R-:W-:-:S05]  /*17f90*/  IADD3 R11, RZ, -R13, RZ ;  /* 0x8000000dff0b7210 */ /* 0x000fca0007ffe0ff */
        /* <DEDUP_REMOVED lines=14> */
[----:B0-----:R-:W-:-:S03]  /*18080*/  IMAD.MOV R13, RZ, RZ, -R3 ;  /* 0x000000ffff0d7224 */ /* 0x001fc600078e0a03 */
[----:B------:R-:W-:Y:S01]  /*18090*/  @!P2 IADD3 R10, -R10, RZ, RZ ;  /* 0x000000ff0a0aa210 */ /* 0x000fe20007ffe1ff */
[----:B------:R-:W-:Y:S01]  /*180a0*/  IMAD.MOV R12, RZ, RZ, -R2 ;  /* 0x000000ffff0c7224 */ /* 0x000fe200078e0a02 */
[----:B------:R-:W-:Y:S01]  /*180b0*/  @!P1 LOP3.LUT R10, RZ, R6, RZ, 0x33, !PT ;  /* 0x00000006ff0a9212 */ /* 0x000fe200078e33ff */
[----:B------:R-:W-:Y:S02]  /*180c0*/  IMAD R11, R13, R4, RZ ;  /* 0x000000040d0b7224 */ /* 0x000fe400078e02ff */
        /* <DEDUP_REMOVED lines=15> */
[----:B------:R-:W-:-:S06]  /*181c0*/  @P0 IADD3 R2, R2, 0x1, RZ ;  /* 0x0000000102020810 */ /* 0x000fcc0007ffe0ff */
        /* <DEDUP_REMOVED lines=8> */
.L_x_5368:
        /* <DEDUP_REMOVED lines=29> */
[----:B------:R-:W-:-:S03]  /*18420*/  IMAD.MOV R2, RZ, RZ, -R2 ;  /* 0x000000ffff027224 */ /* 0x000fc600078e0a02 */
[----:B------:R-:W-:Y:S01]  /*18430*/  IADD3 R3, -R11, RZ, RZ ;  /* 0x000000ff0b037210 */ /* 0x000fe20007ffe1ff */
        /* <DEDUP_REMOVED lines=30> */
.L_x_5369:
[----:B------:R-:W-:-:S05]  /*18620*/  LOP3.LUT R17, RZ, R2, RZ, 0x33, !PT ;  /* 0x00000002ff117212 */ /* 0x000fca00078e33ff */
[----:B------:R-:W-:Y:S01]  /*18630*/  IMAD.IADD R17, R6, 0x1, R17 ;  /* 0x0000000106117824 */ /* 0x000fe200078e0211 */
[----:B------:R-:W-:Y:S06]  /*18640*/  BRA `(.L_x_5370) ;  /* 0x00000000000c7947 */ /* 0x000fec0003800000 */
.L_x_5365:
[----:B------:R-:W-:Y:S01]  /*18650*/  IMAD.MOV.U32 R17, RZ, RZ, RZ ;  /* 0x000000ffff117224 */ /* 0x000fe200078e00ff */
[----:B------:R-:W-:Y:S01]  /*18660*/  MOV R16, UR6 ;  /* 0x0000000600107c02 */ /* 0x000fe20008000f00 */
[----:B------:R-:W-:-:S07]  /*18670*/  IMAD.MOV.U32 R18, RZ, RZ, RZ ;  /* 0x000000ffff127224 */ /* 0x000fce00078e00ff */
.L_x_5370:
[----:B------:R-:W-:-:S13]  /*18680*/  ISETP.NE.AND P0, PT, R7, RZ, PT ;  /* 0x000000ff0700720c */ /* 0x000fda0003f05270 */
[----:B------:R-:W0:Y:S01]  /*18690*/  @!P0 S2R R3, SR_CgaCtaId ;  /* 0x0000000000038919 */ /* 0x000e220000008800 */
[----:B------:R-:W-:-:S04]  /*186a0*/  @!P0 MOV R2, 0x400 ;  /* 0x0000040000028802 */ /* 0x000fc80000000f00 */
[----:B0-----:R-:W-:-:S05]  /*186b0*/  @!P0 LEA R2, R3, R2, 0x18 ;  /* 0x0000000203028211 */ /* 0x001fca00078ec0ff */
[----:B------:R1:W-:Y:S01]  /*186c0*/  @!P0 STS.128 [R2+0x228d0], R16 ;  /* 0x0228d01002008388 */ /* 0x0003e20000000c00 */
[----:B------:R-:W-:Y:S06]  /*186d0*/  BAR.ARV 0x5, 0x180 ;  /* 0x0146000000007b1d */ /* 0x000fec0000002000 */
.L_x_5363:
        /* <DEDUP_REMOVED lines=14> */
[----:B------:R-:W-:Y:S02]  /*187c0*/  LOP3.LUT R2, R2, 0x38, RZ, 0xc0, !PT ;  /* 0x0000003802027812 */ /* 0x000fe400078ec0ff */
[----:B------:R-:W-:-:S02]  /*187d0*/  CS2R R24, SRZ ;  /* 0x0000000000187805 */ /* 0x000fc4000001ff00 */
[----:B------:R-:W-:Y:S01]  /*187e0*/  LOP3.LUT R4, R3, 0x38, R0, 0x78, !PT ;  /* 0x0000003803047812 */ /* 0x000fe200078e7800 */
[----:B------:R-:W-:Y:S01]  /*187f0*/  IMAD.SHL.U32 R0, R0, 0x10, RZ ;  /* 0x0000001000007824 */ /* 0x000fe200078e00ff */
[----:B------:R-:W-:Y:S01]  /*18800*/  SHF.R.U32.HI R3, RZ, 0x3, R5 ;  /* 0x00000003ff037819 */ /* 0x000fe20000011605 */
[----:B------:R-:W-:Y:S01]  /*18810*/  IMAD.MOV.U32 R26, RZ, RZ, 0x1 ;  /* 0x00000001ff1a7424 */ /* 0x000fe200078e00ff */
[----:B------:R-:W-:Y:S01]  /*18820*/  LOP3.LUT R29, R4, 0x200, R29, 0xf8, !PT ;  /* 0x00000200041d7812 */ /* 0x000fe200078ef81d */
[----:B------:R-:W-:Y:S01]  /*18830*/  ULDC.64 UR40, c[0x0][0x198] ;  /* 0x0000660000287ab9 */ /* 0x000fe20000000a00 */
[----:B------:R-:W-:Y:S01]  /*18840*/  LOP3.LUT R3, R3, 0x70, R0, 0xf8, !PT ;  /* 0x0000007003037812 */ /* 0x000fe200078ef800 */
[----:B------:R-:W-:Y:S01]  /*18850*/  ULOP3.LUT UR38, UR36, 0x2, URZ, 0xfc, !UPT ;  /* 0x0000000224267892 */ /* 0x000fe2000f8efc3f */
[C---:B------:R-:W-:Y:S01]  /*18860*/  LOP3.LUT R0, R2.reuse, 0x40, RZ, 0xfc, !PT ;  /* 0x0000004002007812 */ /* 0x040fe200078efcff */
[----:B------:R-:W-:Y:S01]  /*18870*/  ULDC UR37, c[0x0][0xc] ;  /* 0x0000030000257ab9 */ /* 0x000fe20000000800 */
[----:B------:R-:W-:-:S02]  /*18880*/  LOP3.LUT R3, R2, 0x80, RZ, 0xfc, !PT ;  /* 0x0000008002037812 */ /* 0x000fc400078efcff */
[----:B------:R-:W-:Y:S01]  /*18890*/  MOV R27, 0x1 ;  /* 0x00000001001b7802 */ /* 0x000fe20000000f00 */
[----:B0-----:R-:W-:Y:S01]  /*188a0*/  ULEA UR4, UR5, UR4, 0x18 ;  /* 0x0000000405047291 */ /* 0x001fe2000f8ec03f */
[----:B------:R-:W-:-:S05]  /*188b0*/  LOP3.LUT R2, R2, 0xc0, RZ, 0xfc, !PT ;  /* 0x000000c002027812 */ /* 0x000fca00078efcff */
[----:B------:R-:W-:-:S04]  /*188c0*/  IMAD.U32 R22, RZ, RZ, UR4 ;  /* 0x00000004ff167e24 */ /* 0x000fc8000f8e00ff */
[----:B------:R-:W-:-:S05]  /*188d0*/  IMAD R0, R29, 0x2, R22 ;  /* 0x000000021d007824 */ /* 0x000fca00078e0216 */
[----:B------:R1:W-:Y:S02]  /*188e0*/  STL [R1+0x4], R0 ;  /* 0x0000040001007387 */ /* 0x0003e40000100800 */
.L_x_5474:
[----:B------:R-:W0:Y:S02]  /*188f0*/  LDC.64 R2, c[0x0][0xc88] ;  /* 0x00032200ff027b82 */ /* 0x000e240000000a00 */
[----:B0-----:R-:W-:-:S05]  /*18900*/  IMAD.WIDE R2, R19, 0x4, R2 ;  /* 0x0000000413027825 */ /* 0x001fca00078e0202 */
[----:B-1----:R-:W1:Y:S01]  /*18910*/  LDG.E R35, desc[UR42][R2.64] ;  /* 0x0000002a02237981 */ /* 0x002e62000c1e1900 */
[----:B------:R-:W-:Y:S05]  /*18920*/  YIELD ;  /* 0x0000000000007946 */ /* 0x000fea0003800000 */
[----:B------:R-:W-:Y:S01]  /*18930*/  ULDC.64 UR4, c[0x0][0xa28] ;  /* 0x00028a0000047ab9 */ /* 0x000fe20000000a00 */
[----:B------:R-:W-:Y:S01]  /*18940*/  IMAD.MOV.U32 R31, RZ, RZ, RZ ;  /* 0x000000ffff1f7224 */ /* 0x000fe200078e00ff */
[----:B------:R-:W-:Y:S01]  /*18950*/  ISETP.NE.U32.AND P0, PT, RZ, UR4, PT ;  /* 0x00000004ff007c0c */ /* 0x000fe2000bf05070 */
[----:B---34-:R-:W-:Y:S01]  /*18960*/  IMAD.MOV.U32 R6, RZ, RZ, RZ ;  /* 0x000000ffff067224 */ /* 0x018fe200078e00ff */
[----:B------:R-:W-:Y:S01]  /*18970*/  ULDC.64 UR8, c[0x0][0xa18] ;  /* 0x0002860000087ab9 */ /* 0x000fe20000000a00 */
[----:B------:R-:W-:Y:S01]  /*18980*/  ULDC.64 UR6, c[0x0][0xa10] ;  /* 0x0002840000067ab9 */ /* 0x000fe20000000a00 */
[----:B------:R-:W-:-:S02]  /*18990*/  ISETP.NE.AND.EX P0, PT, RZ, UR5, PT, P0 ;  /* 0x00000005ff007c0c */ /* 0x000fc4000bf05300 */
[----:B-1----:R-:W-:-:S11]  /*189a0*/  SHF.R.S32.HI R0, RZ, 0x1f, R35 ;  /* 0x0000001fff007819 */ /* 0x002fd60000011423 */
        /* <DEDUP_REMOVED lines=8> */
[----:B------:R-:W-:Y:S02]  /*18a30*/  ISETP.NE.U32.AND P2, PT, RZ, UR8, PT ;  /* 0x00000008ff007c0c */ /* 0x000fe4000bf45070 */
[----:B------:R-:W-:Y:S02]  /*18a40*/  ISETP.NE.AND.EX P0, PT, RZ, UR5, PT, P0 ;  /* 0x00000005ff007c0c */ /* 0x000fe4000bf05300 */
[----:B------:R-:W-:Y:S02]  /*18a50*/  ISETP.NE.AND.EX P2, PT, RZ, UR9, PT, P2 ;  /* 0x00000009ff007c0c */ /* 0x000fe4000bf45320 */
[----:B------:R-:W-:Y:S02]  /*18a60*/  ISETP.NE.U32.AND P1, PT, RZ, UR6, PT ;  /* 0x00000006ff007c0c */ /* 0x000fe4000bf25070 */
[----:B-1----:R-:W-:-:S02]  /*18a70*/  IADD3 R2, P3, R32, UR4, RZ ;  /* 0x0000000420027c10 */ /* 0x002fc4000ff7e0ff */
[----:B------:R-:W-:Y:S02]  /*18a80*/  ISETP.NE.AND.EX P1, PT, RZ, UR7, PT, P1 ;  /* 0x00000007ff007c0c */ /* 0x000fe4000bf25310 */
[C---:B------:R-:W-:Y:S02]  /*18a90*/  IADD3.X R3, R33.reuse, UR5, RZ, P3, !PT ;  /* 0x0000000521037c10 */ /* 0x040fe40009ffe4ff */
[----:B------:R-:W-:Y:S02]  /*18aa0*/  IADD3 R4, P4, R32, UR6, RZ ;  /* 0x0000000620047c10 */ /* 0x000fe4000ff9e0ff */
[----:B0-----:R-:W-:Y:S01]  /*18ab0*/  MOV R0, RZ ;  /* 0x000000ff00007202 */ /* 0x001fe20000000f00 */
[----:B--2---:R-:W2:Y:S01]  /*18ac0*/  @P0 LDG.E R6, desc[UR42][R2.64] ;  /* 0x0000002a02060981 */ /* 0x004ea2000c1e1900 */
        /* <DEDUP_REMOVED lines=18> */
[----:B--2---:R0:W-:Y:S01]  /*18bf0*/  STL [R1+0xc], R8 ;  /* 0x00000c0801007387 */ /* 0x0041e20000100800 */
[----:B------:R-:W-:Y:S01]  /*18c00*/  IMAD.MOV.U32 R11, RZ, RZ, R8 ;  /* 0x000000ffff0b7224 */ /* 0x000fe200078e0008 */
[----:B------:R-:W-:Y:S06]  /*18c10*/  @P2 BRA `(.L_x_5372) ;  /* 0x0000000000142947 */ /* 0x000fec0003800000 */
[----:B------:R-:W-:Y:S05]  /*18c20*/  @!P0 BRA `(.L_x_5372) ;  /* 0x0000000000108947 */ /* 0x000fea0003800000 */
[----:B0-----:R-:W2:Y:S04]  /*18c30*/  LDG.E R8, desc[UR42][R2.64] ;  /* 0x0000002a02087981 */ /* 0x001ea8000c1e1900 */
[----:B------:R-:W2:Y:S02]  /*18c40*/  LDG.E R7, desc[UR42][R2.64+0x4] ;  /* 0x0000042a02077981 */ /* 0x000ea4000c1e1900 */
[----:B--2---:R-:W-:-:S05]  /*18c50*/  IMAD.IADD R11, R7, 0x1, -R8 ;  /* 0x00000001070b7824 */ /* 0x004fca00078e0a08 */
[----:B------:R1:W-:Y:S02]  /*18c60*/  STL [R1+0xc], R11 ;  /* 0x00000c0b01007387 */ /* 0x0003e40000100800 */
.L_x_5372:
        /* <DEDUP_REMOVED lines=14> */
.L_x_5373:
        /* <DEDUP_REMOVED lines=8> */
[----:B--2---:R-:W-:-:S07]  /*18dd0*/  IADD3 R9, -R9, R10, RZ ;  /* 0x0000000a09097210 */ /* 0x004fce0007ffe1ff */
.L_x_5374:
[----:B0-----:R-:W2:Y:S01]  /*18de0*/  @P1 LDG.E R2, desc[UR42][R4.64] ;  /* 0x0000002a04021981 */ /* 0x001ea2000c1e1900 */
[----:B------:R-:W0:Y:S03]  /*18df0*/  LDC R3, c[0x0][0x448] ;  /* 0x00011200ff037b82 */ /* 0x000e260000000800 */
[----:B------:R3:W2:Y:S01]  /*18e00*/  @P1 LDG.E R5, desc[UR42][R4.64+0x4] ;  /* 0x0000042a04051981 */ /* 0x0006a2000c1e1900 */
[----:B-----5:R-:W-:Y:S01]  /*18e10*/  IMAD.IADD R9, R9, 0x1, -R31 ;  /* 0x0000000109097824 */ /* 0x020fe200078e0a1f */
[----:B------:R-:W-:Y:S01]  /*18e20*/  BSSY B0, `(.L_x_5375) ;  /* 0x0000036000007945 */ /* 0x000fe20003800000 */
[----:B------:R-:W-:Y:S01]  /*18e30*/  LOP3.LUT R30, R8, 0xff, RZ, 0xc0, !PT ;  /* 0x000000ff081e7812 */ /* 0x000fe200078ec0ff */
[----:B------:R-:W-:Y:S01]  /*18e40*/  IMAD.MOV.U32 R13, RZ, RZ, RZ ;  /* 0x000000ffff0d7224 */ /* 0x000fe200078e00ff */
[----:B0-----:R-:W-:-:S13]  /*18e50*/  ISETP.NE.AND P0, PT, R3, 0x1, PT ;  /* 0x000000010300780c */ /* 0x001fda0003f05270 */
[----:B---3--:R-:W0:Y:S08]  /*18e60*/  @P0 LDC R4, c[0x0][0x44c] ;  /* 0x00011300ff040b82 */ /* 0x008e300000000800 */
[----:B------:R-:W3:Y:S01]  /*18e70*/  @P0 LDC R3, c[0x0][0x450] ;  /* 0x00011400ff030b82 */ /* 0x000ee20000000800 */
[----:B--2---:R-:W-:Y:S02]  /*18e80*/  @P1 IMAD.IADD R6, R5, 0x1, -R2 ;  /* 0x0000000105061824 */ /* 0x004fe400078e0a02 */
[----:B------:R-:W-:-:S02]  /*18e90*/  IMAD.SHL.U32 R2, R17, 0x80, RZ ;  /* 0x0000008011027824 */ /* 0x000fc400078e00ff */
[----:B------:R-:W-:Y:S02]  /*18ea0*/  IMAD.IADD R7, R9, 0x1, R6 ;  /* 0x0000000109077824 */ /* 0x000fe400078e0206 */
[----:B------:R-:W-:Y:S02]  /*18eb0*/  VIADD R2, R2, 0x7f ;  /* 0x0000007f02027836 */ /* 0x000fe40000000000 */
[----:B------:R-:W-:Y:S01]  /*18ec0*/  VIADD R5, R7, 0x5f ;  /* 0x0000005f07057836 */ /* 0x000fe20000000000 */
[----:B------:R2:W-:Y:S01]  /*18ed0*/  STL [R1], R7 ;  /* 0x0000000701007387 */ /* 0x0005e20000100800 */
[----:B0-----:R-:W-:-:S04]  /*18ee0*/  @P0 IMAD.HI.U32 R4, R2, R4, RZ ;  /* 0x0000000402040227 */ /* 0x001fc800078e00ff */
[----:B------:R-:W-:Y:S01]  /*18ef0*/  IMAD.HI R5, R5, 0x2aaaaaab, RZ ;  /* 0x2aaaaaab05057827 */ /* 0x000fe200078e02ff */
[----:B---3--:R-:W-:Y:S02]  /*18f00*/  @P0 SHF.R.U32.HI R2, RZ, R3, R4 ;  /* 0x00000003ff020219 */ /* 0x008fe40000011604 */
[----:B------:R-:W-:Y:S02]  /*18f10*/  SHF.R.U32.HI R4, RZ, 0x10, R8 ;  /* 0x00000010ff047819 */ /* 0x000fe40000011608 */
[----:B--2---:R-:W-:Y:S02]  /*18f20*/  IADD3 R7, R7, 0x60, -R11 ;  /* 0x0000006007077810 */ /* 0x004fe40007ffe80b */
[----:B------:R-:W-:Y:S02]  /*18f30*/  SHF.R.U32.HI R3, RZ, 0x1f, R5 ;  /* 0x0000001fff037819 */ /* 0x000fe40000011605 */
[----:B------:R-:W-:Y:S02]  /*18f40*/  IADD3 R2, R7, R2, RZ ;  /* 0x0000000207027210 */ /* 0x000fe40007ffe0ff */
[----:B------:R-:W-:-:S03]  /*18f50*/  LEA.HI.SX32 R5, R5, R3, 0x1c ;  /* 0x0000000305057211 */ /* 0x000fc600078fe2ff */
[----:B------:R-:W-:-:S05]  /*18f60*/  IMAD.HI R2, R2, 0x2aaaaaab, RZ ;  /* 0x2aaaaaab02027827 */ /* 0x000fca00078e02ff */
[----:B------:R-:W-:-:S04]  /*18f70*/  SHF.R.U32.HI R3, RZ, 0x1f, R2 ;  /* 0x0000001fff037819 */ /* 0x000fc80000011602 */
[----:B------:R-:W-:-:S04]  /*18f80*/  LEA.HI.SX32 R3, R2, R3, 0x1c ;  /* 0x0000000302037211 */ /* 0x000fc800078fe2ff */
[----:B------:R-:W-:-:S04]  /*18f90*/  VIMNMX R10, R5, R3, PT ;  /* 0x00000003050a7248 */ /* 0x000fc80003fe0100 */
[----:B------:R-:W-:-:S13]  /*18fa0*/  ISETP.GE.AND P0, PT, R10, 0x1, PT ;  /* 0x000000010a00780c */ /* 0x000fda0003f06270 */
[----:B------:R-:W-:Y:S05]  /*18fb0*/  @!P0 BRA `(.L_x_5376) ;  /* 0x0000000000708947 */ /* 0x000fea0003800000 */
[----:B------:R-:W-:Y:S01]  /*18fc0*/  ISETP.NE.AND P0, PT, R4, RZ, PT ;  /* 0x000000ff0400720c */ /* 0x000fe20003f05270 */
[----:B------:R-:W-:-:S03]  /*18fd0*/  ULDC UR4, c[0x0][0x9f0] ;  /* 0x00027c0000047ab9 */ /* 0x000fc60000000800 */
[----:B------:R-:W-:-:S04]  /*18fe0*/  SEL R8, R4, UR4, P0 ;  /* 0x0000000404087c07 */ /* 0x000fc80008000000 */
[----:B------:R-:W-:Y:S02]  /*18ff0*/  IABS R12, R8 ;  /* 0x00000008000c7213 */ /* 0x000fe40000000000 */
[----:B-1----:R-:W-:Y:S02]  /*19000*/  IADD3 R11, R8, -0x1, R10 ;  /* 0xffffffff080b7810 */ /* 0x002fe40007ffe00a */
[----:B------:R-:W0:Y:S08]  /*19010*/  I2F.RP R2, R12 ;  /* 0x0000000c00027306 */ /* 0x000e300000209400 */
        /* <DEDUP_REMOVED lines=22> */
.L_x_5376:
[----:B------:R-:W-:Y:S05]  /*19180*/  BSYNC B0 ;  /* 0x0000000000007941 */ /* 0x000fea0003800000 */
.L_x_5375:
[-C--:B------:R-:W-:Y:S01]  /*19190*/  IMAD R2, R30, R13.reuse, RZ ;  /* 0x0000000d1e027224 */ /* 0x080fe200078e02ff */
        /* <DEDUP_REMOVED lines=24> */
.L_x_5580:
[----:B--2---:R-:W-:Y:S02]  /*19320*/  ISETP.NE.AND P0, PT, R14, RZ, PT ;  /* 0x000000ff0e00720c */ /* 0x004fe40003f05270 */
[----:B------:R-:W-:-:S11]  /*19330*/  PLOP3.LUT P6, PT, PT, PT, PT, 0x8, 0x0 ;  /* 0x000000000000781c */ /* 0x000fd60003fce170 */
[----:B------:R-:W-:Y:S05]  /*19340*/  @P0 BRA `(.L_x_5380) ;  /* 0x00000000000c0947 */ /* 0x000fea0003800000 */
[----:B------:R-:W-:-:S03]  /*19350*/  UMOV UR4, 0xffffffff ;  /* 0xffffffff00047882 */ /* 0x000fc60000000000 */
[----:B------:R-:W-:Y:S05]  /*19360*/  BRA.DIV UR4, `(.L_x_5381) ;  /* 0x0000007e04587947 */ /* 0x000fea000b800000 */
[----:B------:R-:W-:-:S13]  /*19370*/  ELECT P6, URZ, PT ;  /* 0x00000000003f782f */ /* 0x000fda00038c0000 */
.L_x_5380:
        /* <DEDUP_REMOVED lines=9> */
.L_x_5583:
[----:B------:R-:W-:Y:S05]  /*19410*/  BSYNC B1 ;  /* 0x0000000000017941 */ /* 0x000fea0003800000 */
.L_x_5382:
        /* <DEDUP_REMOVED lines=10> */
.L_x_5584:
[----:B------:R-:W-:Y:S05]  /*194c0*/  BSYNC B2 ;  /* 0x0000000000027941 */ /* 0x000fea0003800000 */
.L_x_5386:
[----:B------:R-:W-:Y:S04]  /*194d0*/  BSSY B2, `(.L_x_5388) ;  /* 0x0000009000027945 */ /* 0x000fe80003800000 */
[----:B------:R-:W-:Y:S05]  /*194e0*/  @P1 BRA `(.L_x_5389) ;  /* 0x00000000001c1947 */ /* 0x000fea0003800000 */
[----:B-1----:R-:W1:Y:S01]  /*194f0*/  S2R R11, SR_TID.X ;  /* 0x00000000000b7919 */ /* 0x002e620000002100 */
[----:B------:R-:W-:-:S04]  /*19500*/  IMAD.MOV.U32 R10, RZ, RZ, 0x3000 ;  /* 0x00003000ff0a7424 */ /* 0x000fc800078e00ff */
[----:B------:R2:W-:Y:S01]  /*19510*/  SYNCS.ARRIVE.TRANS64 RZ, [R3+URZ+0x22890], R10 ;  /* 0x0228900a03ff79a7 */ /* 0x0005e2000800003f */
[----:B-1----:R-:W-:-:S04]  /*19520*/  LOP3.LUT R11, R11, 0x1f, RZ, 0xc0, !PT ;  /* 0x0000001f0b0b7812 */ /* 0x002fc800078ec0ff */
[----:B------:R-:W-:-:S13]  /*19530*/  ISETP.NE.AND P0, PT, R11, RZ, PT ;  /* 0x000000ff0b00720c */ /* 0x000fda0003f05270 */
[----:B--2---:R-:W-:Y:S05]  /*19540*/  @!P0 BRA `(.L_x_5389) ;  /* 0x0000000000048947 */ /* 0x004fea0003800000 */
[----:B------:R-:W-:Y:S01]  /*19550*/  BPT.TRAP 0x1 ;  /* 0x000000040000795c */ /* 0x000fe20000300000 */
.L_x_5389:
[----:B------:R-:W-:Y:S05]  /*19560*/  BSYNC B2 ;  /* 0x0000000000027941 */ /* 0x000fea0003800000 */
.L_x_5388:
[----:B------:R-:W-:Y:S01]  /*19570*/  IMAD.MOV.U32 R14, RZ, RZ, RZ ;  /* 0x000000ffff0e7224 */ /* 0x000fe200078e00ff */
[----:B------:R-:W-:Y:S01]  /*19580*/  UIADD3 UR4, UP0, UR40, 0x570, URZ ;  /* 0x0000057028047890 */ /* 0x000fe2000ff1e03f */
[----:B------:R-:W-:Y:S01]  /*19590*/  IMAD R10, R2, 0x60, R0 ;  /* 0x00000060020a7824 */ /* 0x000fe200078e0200 */
[----:B------:R-:W-:Y:S01]  /*195a0*/  PLOP3.LUT P0, PT, PT, PT, PT, 0x80, 0x0 ;  /* 0x000000000000781c */ /* 0x000fe20003f0f070 */
[----:B-1----:R-:W-:Y:S01]  /*195b0*/  IMAD R11, R24, 0x3000, R22 ;  /* 0x00003000180b7824 */ /* 0x002fe200078e0216 */
[----:B------:R-:W-:Y:S01]  /*195c0*/  R2UR UR10, R14 ;  /* 0x000000000e0a72ca */ /* 0x000fe200000e0000 */
[----:B------:R-:W-:Y:S01]  /*195d0*/  VIADD R10, R10, 0xffffffa0 ;  /* 0xffffffa00a0a7836 */ /* 0x000fe20000000000 */
[----:B------:R-:W-:Y:S01]  /*195e0*/  UIADD3.X UR5, URZ, UR41, URZ, UP0, !UPT ;  /* 0x000000293f057290 */ /* 0x000fe200087fe43f */
[----:B------:R-:W-:Y:S01]  /*195f0*/  VIADD R11, R11, 0x1c400 ;  /* 0x0001c4000b0b7836 */ /* 0x000fe20000000000 */
[----:B------:R-:W-:Y:S01]  /*19600*/  UMOV UR6, 0x0 ;  /* 0x0000000000067882 */ /* 0x000fe20000000000 */
[----:B------:R-:W-:Y:S01]  /*19610*/  VIADD R12, R3, 0x22890 ;  /* 0x00022890030c7836 */ /* 0x000fe20000000000 */
[----:B------:R-:W-:-:S09]  /*19620*/  UMOV UR7, 0x12f00000 ;  /* 0x12f0000000077882 */ /* 0x000fd20000000000 */
.L_x_5390:
        /* <DEDUP_REMOVED lines=13> */
.L_x_5585:
[----:B------:R-:W-:Y:S05]  /*19700*/  BSYNC B2 ;  /* 0x0000000000027941 */ /* 0x000fea0003800000 */
.L_x_5391:
        /* <DEDUP_REMOVED lines=11> */
.L_x_5394:
[----:B------:R-:W-:Y:S05]  /*197c0*/  BSYNC B2 ;  /* 0x0000000000027941 */ /* 0x000fea0003800000 */
.L_x_5393:
        /* <DEDUP_REMOVED lines=9> */
.L_x_5395:
        /* <DEDUP_REMOVED lines=15> */
.L_x_5396:
        /* <DEDUP_REMOVED lines=15> */
.L_x_5397:
        /* <DEDUP_REMOVED lines=15> */
.L_x_5398:
        /* <DEDUP_REMOVED lines=10> */
.L_x_5385:
[----:B------:R-:W-:Y:S05]  /*19bd0*/  BSYNC B1 ;  /* 0x0000000000017941 */ /* 0x000fea0003800000 */
.L_x_5384:
[----:B------:R-:W-:Y:S01]  /*19be0*/  VIADD R12, R2, 0xfffffffe ;  /* 0xfffffffe020c7836 */ /* 0x000fe20000000000 */
[----:B------:R-:W-:Y:S02]  /*19bf0*/  IADD3 R24, R24, 0x1, RZ ;  /* 0x0000000118187810 */ /* 0x000fe40007ffe0ff */
[----:B------:R-:W-:Y:S02]  /*19c00*/  PLOP3.LUT P0, PT, PT, PT, PT, 0x8, 0x0 ;  /* 0x000000000000781c */ /* 0x000fe40003f0e170 */
[----:B------:R-:W-:Y:S02]  /*19c10*/  ISETP.GE.AND P2, PT, R12, R8, PT ;  /* 0x000000080c00720c */ /* 0x000fe40003f46270 */
[----:B------:R-:W-:-:S04]  /*19c20*/  ISETP.NE.AND P1, PT, R24, 0x2, PT ;  /* 0x000000021800780c */ /* 0x000fc80003f25270 */
[----:B------:R-:W-:Y:S02]  /*19c30*/  SEL R2, RZ, 0x1, P1 ;  /* 0x00000001ff027807 */ /* 0x000fe40000800000 */
[----:B------:R-:W-:Y:S02]  /*19c40*/  SEL R24, R24, RZ, P1 ;  /* 0x000000ff18187207 */ /* 0x000fe40000800000 */
[----:B------:R-:W-:-:S03]  /*19c50*/  LOP3.LUT R27, R27, R2, RZ, 0x3c, !PT ;  /* 0x000000021b1b7212 */ /* 0x000fc600078e3cff */
[----:B------:R-:W-:Y:S05]  /*19c60*/  @!P2 BRA `(.L_x_5378) ;  /* 0x000000080010a947 */ /* 0x000fea0003800000 */
.L_x_5414:
[----:B------:R-:W-:Y:S05]  /*19c70*/  YIELD ;  /* 0x0000000000007946 */ /* 0x000fea0003800000 */
[----:B------:R-:W-:Y:S04]  /*19c80*/  BSSY B1, `(.L_x_5399) ;  /* 0x000007a000017945 */ /* 0x000fe80003800000 */
[----:B------:R-:W-:Y:S05]  /*19c90*/  @!P6 BRA `(.L_x_5400) ;  /* 0x0000000400e0e947 */ /* 0x000fea0003800000 */
[----:B------:R-:W-:Y:S01]  /*19ca0*/  IMAD R9, R24, 0x8, R22 ;  /* 0x0000000818097824 */ /* 0x000fe200078e0216 */
[----:B------:R-:W-:Y:S01]  /*19cb0*/  SHF.L.U32 R2, R27, 0x1f, RZ ;  /* 0x0000001f1b027819 */ /* 0x000fe200000006ff */
[----:B0-----:R-:W0:Y:S01]  /*19cc0*/  S2R R3, SR_TID.X ;  /* 0x0000000000037919 */ /* 0x001e220000002100 */
[----:B------:R-:W-:Y:S02]  /*19cd0*/  BSSY B2, `(.L_x_5401) ;  /* 0x0000005000027945 */ /* 0x000fe40003800000 */
[----:B------:R-:W2:Y:S01]  /*19ce0*/  SYNCS.PHASECHK.TRANS64.TRYWAIT P1, [R9+URZ+0x228a0], R2 ;  /* 0x0228a002090075a7 */ /* 0x000ea2000802017f */
[----:B0-----:R-:W-:-:S04]  /*19cf0*/  LOP3.LUT R3, R3, 0x7f, RZ, 0xc0, !PT ;  /* 0x0000007f03037812 */ /* 0x001fc800078ec0ff */
[----:B------:R-:W-:Y:S01]  /*19d00*/  ISETP.NE.AND P2, PT, R3, RZ, PT ;  /* 0x000000ff0300720c */ /* 0x000fe20003f45270 */
[----:B--2---:R-:W-:-:S12]  /*19d10*/  @!P1 BRA `(.L_x_5402) ;  /* 0x0000007400489947 */ /* 0x004fd80003800000 */
.L_x_5586:
[----:B------:R-:W-:Y:S05]  /*19d20*/  BSYNC B2 ;  /* 0x0000000000027941 */ /* 0x000fea0003800000 */
.L_x_5401:
        /* <DEDUP_REMOVED lines=9> */
.L_x_5404:
[----:B------:R-:W-:Y:S05]  /*19dc0*/  BSYNC B2 ;  /* 0x0000000000027941 */ /* 0x000fea0003800000 */
.L_x_5403:
        /* <DEDUP_REMOVED lines=10> */
[----:B------:R-:W-:-:S10]  /*19e70*/  UMOV UR7, 0x12f00000 ;  /* 0x12f0000000077882 */ /* 0x000fd40000000000 */
.L_x_5405:
        /* <DEDUP_REMOVED lines=13> */
.L_x_5587:
[----:B------:R-:W-:Y:S05]  /*19f50*/  BSYNC B2 ;  /* 0x0000000000027941 */ /* 0x000fea0003800000 */
.L_x_5406:
[----:B------:R-:W-:Y:S01]  /*19f60*/  BSSY B2, `(.L_x_5408) ;  /* 0x000000b000027945 */ /* 0x000fe20003800000 */
[----:B01----:R-:W-:Y:S01]  /*19f70*/  MOV R2, 0x0 ;  /* 0x0000000000027802 */ /* 0x003fe20000000f00 */
[----:B------:R-:W-:Y:S02]  /*19f80*/  IMAD.MOV.U32 R3, RZ, RZ, 0x12f00000 ;  /* 0x12f00000ff037424 */ /* 0x000fe400078e00ff */
[----:B------:R-:W-:Y:S05]  /*19f90*/  @P2 BRA `(.L_x_5409) ;  /* 0x00000000001c2947 */ /* 0x000fea0003800000 */
[----:B------:R-:W0:Y:S01]  /*19fa0*/  S2R R14, SR_TID.X ;  /* 0x00000000000e7919 */ /* 0x000e220000002100 */
[----:B------:R-:W-:-:S04]  /*19fb0*/  IMAD.MOV.U32 R10, RZ, RZ, 0xc000 ;  /* 0x0000c000ff0a7424 */ /* 0x000fc800078e00ff */
[----:B------:R1:W-:Y:S01]  /*19fc0*/  SYNCS.ARRIVE.TRANS64 RZ, [R9+URZ+0x228b0], R10 ;  /* 0x0228b00a09ff79a7 */ /* 0x0003e2000800003f */
[----:B0-----:R-:W-:-:S04]  /*19fd0*/  LOP3.LUT R14, R14, 0x1f, RZ, 0xc0, !PT ;  /* 0x0000001f0e0e7812 */ /* 0x001fc800078ec0ff */
[----:B------:R-:W-:-:S13]  /*19fe0*/  ISETP.NE.AND P1, PT, R14, RZ, PT ;  /* 0x000000ff0e00720c */ /* 0x000fda0003f25270 */
[----:B-1----:R-:W-:Y:S05]  /*19ff0*/  @!P1 BRA `(.L_x_5409) ;  /* 0x0000000000049947 */ /* 0x002fea0003800000 */
[----:B------:R-:W-:Y:S01]  /*1a000*/  BPT.TRAP 0x1 ;  /* 0x000000040000795c */ /* 0x000fe20000300000 */
.L_x_5409:
[----:B------:R-:W-:Y:S05]  /*1a010*/  BSYNC B2 ;  /* 0x0000000000027941 */ /* 0x000fea0003800000 */
.L_x_5408:
[----:B------:R-:W-:Y:S01]  /*1a020*/  R2UR UR6, R2 ;  /* 0x00000000020672ca */ /* 0x000fe200000e0000 */
[----:B------:R-:W-:Y:S01]  /*1a030*/  IMAD R10, R24, 0xc000, R22 ;  /* 0x0000c000180a7824 */ /* 0x000fe200078e0216 */
[----:B------:R-:W-:Y:S01]  /*1a040*/  R2UR UR7, R3 ;  /* 0x00000000030772ca */ /* 0x000fe200000e0000 */
[----:B------:R-:W-:Y:S01]  /*1a050*/  UIADD3 UR4, UP0, UR40, 0x670, URZ ;  /* 0x0000067028047890 */ /* 0x000fe2000ff1e03f */
[----:B------:R-:W-:Y:S01]  /*1a060*/  R2UR UR10, R13 ;  /* 0x000000000d0a72ca */ /* 0x000fe200000e0000 */
[----:B------:R-:W-:Y:S01]  /*1a070*/  VIADD R9, R9, 0x228b0 ;  /* 0x000228b009097836 */ /* 0x000fe20000000000 */
[----:B------:R-:W-:Y:S01]  /*1a080*/  PLOP3.LUT P1, PT, PT, PT, PT, 0x80, 0x0 ;  /* 0x000000000000781c */ /* 0x000fe20003f2f070 */
[----:B------:R-:W-:Y:S01]  /*1a090*/  VIADD R13, R10, 0x400 ;  /* 0x000004000a0d7836 */ /* 0x000fe20000000000 */
[----:B------:R-:W-:-:S12]  /*1a0a0*/  UIADD3.X UR5, URZ, UR41, URZ, UP0, !UPT ;  /* 0x000000293f057290 */ /* 0x000fd800087fe43f */
.L_x_5410:
        /* <DEDUP_REMOVED lines=15> */
.L_x_5411:
        /* <DEDUP_REMOVED lines=15> */
.L_x_5412:
        /* <DEDUP_REMOVED lines=15> */
.L_x_5413:
        /* <DEDUP_REMOVED lines=10> */
.L_x_5400:
[----:B------:R-:W-:Y:S05]  /*1a420*/  BSYNC B1 ;  /* 0x0000000000017941 */ /* 0x000fea0003800000 */
.L_x_5399:
        /* <DEDUP_REMOVED lines=8> */
.L_x_5378:
[----:B------:R-:W-:Y:S05]  /*1a4b0*/  BSYNC B0 ;  /* 0x0000000000007941 */ /* 0x000fea0003800000 */
.L_x_5377:
[----:B------:R-:W2:Y:S01]  /*1a4c0*/  LDC R0, c[0x0][0x448] ;  /* 0x00011200ff007b82 */ /* 0x000ea20000000800 */
[----:B------:R-:W-:Y:S01]  /*1a4d0*/  LEA R2, R17, 0x7f, 0x7 ;  /* 0x0000007f11027811 */ /* 0x000fe200078e38ff */
[----:B------:R-:W-:Y:S06]  /*1a4e0*/  @!P0 WARPSYNC.ALL ;  /* 0x0000000000008948 */ /* 0x000fec0003800000 */
[----:B------:R-:W-:Y:S01]  /*1a4f0*/  @!P0 BAR.SYNC.DEFER_BLOCKING 0xc, 0x180 ;  /* 0x0306000000008b1d */ /* 0x000fe20000010000 */
[----:B------:R-:W-:-:S05]  /*1a500*/  ISETP.NE.AND P2, PT, R4, RZ, PT ;  /* 0x000000ff0400720c */ /* 0x000fca0003f45270 */
[----:B------:R-:W-:Y:S08]  /*1a510*/  BSSY B0, `(.L_x_5415) ;  /* 0x0000029000007945 */ /* 0x000ff00003800000 */
[----:B------:R-:W3:Y:S01]  /*1a520*/  @!P2 LDC R4, c[0x0][0x9f0] ;  /* 0x00027c00ff04ab82 */ /* 0x000ee20000000800 */
[----:B--2---:R-:W-:-:S13]  /*1a530*/  ISETP.NE.AND P1, PT, R0, 0x1, PT ;  /* 0x000000010000780c */ /* 0x004fda0003f25270 */
[----:B0-----:R-:W0:Y:S08]  /*1a540*/  @P1 LDC R3, c[0x0][0x44c] ;  /* 0x00011300ff031b82 */ /* 0x001e300000000800 */
[----:B------:R-:W2:Y:S01]  /*1a550*/  @P1 LDC R0, c[0x0][0x450] ;  /* 0x00011400ff001b82 */ /* 0x000ea20000000800 */
[----:B0-----:R-:W-:-:S05]  /*1a560*/  @P1 IMAD.HI.U32 R3, R2, R3, RZ ;  /* 0x0000000302031227 */ /* 0x001fca00078e00ff */
[----:B--2---:R-:W-:-:S05]  /*1a570*/  @P1 SHF.R.U32.HI R2, RZ, R0, R3 ;  /* 0x00000000ff021219 */ /* 0x004fca0000011603 */
[----:B------:R-:W-:-:S04]  /*1a580*/  IMAD.IADD R2, R7, 0x1, R2 ;  /* 0x0000000107027824 */ /* 0x000fc800078e0202 */
[----:B------:R-:W-:-:S05]  /*1a590*/  IMAD.HI R2, R2, 0x2aaaaaab, RZ ;  /* 0x2aaaaaab02027827 */ /* 0x000fca00078e02ff */
[----:B------:R-:W-:-:S04]  /*1a5a0*/  SHF.R.U32.HI R3, RZ, 0x1f, R2 ;  /* 0x0000001fff037819 */ /* 0x000fc80000011602 */
[----:B------:R-:W-:Y:S01]  /*1a5b0*/  LEA.HI.SX32 R2, R2, R3, 0x1c ;  /* 0x0000000302027211 */ /* 0x000fe200078fe2ff */
[----:B------:R-:W-:-:S03]  /*1a5c0*/  IMAD.MOV.U32 R3, RZ, RZ, RZ ;  /* 0x000000ffff037224 */ /* 0x000fc600078e00ff */
[----:B------:R-:W-:-:S04]  /*1a5d0*/  VIMNMX R5, R5, R2, PT ;  /* 0x0000000205057248 */ /* 0x000fc80003fe0100 */
[----:B------:R-:W-:-:S13]  /*1a5e0*/  ISETP.GE.AND P1, PT, R5, 0x1, PT ;  /* 0x000000010500780c */ /* 0x000fda0003f26270 */
[----:B---3--:R-:W-:Y:S05]  /*1a5f0*/  @!P1 BRA `(.L_x_5416) ;  /* 0x0000000000689947 */ /* 0x008fea0003800000 */
[-C--:B------:R-:W-:Y:S02]  /*1a600*/  IABS R0, R4.reuse ;  /* 0x0000000400007213 */ /* 0x080fe40000000000 */
[----:B------:R-:W-:Y:S02]  /*1a610*/  IABS R7, R4 ;  /* 0x0000000400077213 */ /* 0x000fe40000000000 */
[----:B------:R-:W0:Y:S03]  /*1a620*/  I2F.RP R8, R0 ;  /* 0x0000000000087306 */ /* 0x000e260000209400 */
[----:B------:R-:W-:-:S05]  /*1a630*/  IMAD.MOV R7, RZ, RZ, -R7 ;  /* 0x000000ffff077224 */ /* 0x000fca00078e0a07 */
[----:B0-----:R-:W0:Y:S02]  /*1a640*/  MUFU.RCP R8, R8 ;  /* 0x0000000800087308 */ /* 0x001e240000001000 */
[----:B0-----:R-:W-:-:S06]  /*1a650*/  VIADD R9, R8, 0xffffffe ;  /* 0x0ffffffe08097836 */ /* 0x001fcc0000000000 */
[----:B------:R-:W0:Y:S02]  /*1a660*/  F2I.FTZ.U32.TRUNC.NTZ R3, R9 ;  /* 0x0000000900037305 */ /* 0x000e24000021f000 */
        /* <DEDUP_REMOVED lines=19> */
.L_x_5416:
[----:B------:R-:W-:Y:S05]  /*1a7a0*/  BSYNC B0 ;  /* 0x0000000000007941 */ /* 0x000fea0003800000 */
.L_x_5415:
        /* <DEDUP_REMOVED lines=12> */
[----:B------:R-:W2:Y:S01]  /*1a870*/  LDC.64 R2, c[0x0][0xc60] ;  /* 0x00031800ff027b82 */ /* 0x000ea20000000a00 */
[----:B------:R-:W0:Y:S02]  /*1a880*/  FLO.U32 R0, UR4 ;  /* 0x0000000400007d00 */ /* 0x000e2400080e0000 */
[----:B0-----:R-:W-:-:S06]  /*1a890*/  ISETP.EQ.U32.AND P0, PT, R0, R5, PT ;  /* 0x000000050000720c */ /* 0x001fcc0003f02070 */
[----:B------:R-:W2:Y:S07]  /*1a8a0*/  POPC R5, UR4 ;  /* 0x0000000400057d09 */ /* 0x000eae0008000000 */
[----:B--2---:R-:W2:Y:S01]  /*1a8b0*/  @P0 ATOMG.E.ADD.STRONG.GPU PT, R3, desc[UR42][R2.64], R5 ;  /* 0x00000005020309a8 */ /* 0x004ea200081ee1ea */
[----:B------:R-:W0:Y:S02]  /*1a8c0*/  S2R R4, SR_LTMASK ;  /* 0x0000000000047919 */ /* 0x000e240000003900 */
[----:B0-----:R-:W-:-:S04]  /*1a8d0*/  LOP3.LUT R4, R4, UR4, RZ, 0xc0, !PT ;  /* 0x0000000404047c12 */ /* 0x001fc8000f8ec0ff */
[----:B------:R-:W0:Y:S01]  /*1a8e0*/  POPC R7, R4 ;  /* 0x0000000400077309 */ /* 0x000e220000000000 */
[----:B--2---:R-:W0:Y:S02]  /*1a8f0*/  SHFL.IDX PT, R0, R3, R0, 0x1f ;  /* 0x00001f0003007589 */ /* 0x004e2400000e0000 */
[----:B0-----:R-:W-:Y:S01]  /*1a900*/  IADD3 R16, R0, UR37, R7 ;  /* 0x0000002500107c10 */ /* 0x001fe2000fffe007 */
[----:B------:R-:W-:Y:S06]  /*1a910*/  BRA `(.L_x_5419) ;  /* 0x0000003000e87947 */ /* 0x000fec0003800000 */
.L_x_5418:
        /* <DEDUP_REMOVED lines=15> */
[----:B-1----:R-:W-:Y:S02]  /*1aa10*/  IMAD.U32 R11, RZ, RZ, UR5 ;  /* 0x00000005ff0b7e24 */ /* 0x002fe4000f8e00ff */
[----:B------:R-:W-:Y:S02]  /*1aa20*/  IMAD.MOV.U32 R12, RZ, RZ, 0x1 ;  /* 0x00000001ff0c7424 */ /* 0x000fe400078e00ff */
[----:B------:R-:W-:-:S07]  /*1aa30*/  IMAD.MOV.U32 R13, RZ, RZ, RZ ;  /* 0x000000ffff0d7224 */ /* 0x000fce00078e00ff */
[----:B------:R-:W-:-:S07]  /*1aa40*/  LEPC R20, `(.L_x_5421) ;  /* 0x000000001014794e */ /* 0x000fce0000000000 */
[----:B0-----:R-:W-:Y:S05]  /*1aa50*/  CALL.ABS.NOINC R2 ;  /* 0x0000000002007343 */ /* 0x001fea0003c00000 */
.L_x_5421:
[----:B------:R-:W-:Y:S05]  /*1aa60*/  BSYNC B6 ;  /* 0x0000000000067941 */ /* 0x000fea0003800000 */
.L_x_5420:
        /* <DEDUP_REMOVED lines=8> */
[----:B------:R0:W2:Y:S01]  /*1aaf0*/  LDC.64 R2, c[0x4][R34] ;  /* 0x0100000022027b82 */ /* 0x0000a20000000a00 */
[----:B------:R-:W-:Y:S01]  /*1ab00*/  IMAD.U32 R4, RZ, RZ, UR6 ;  /* 0x00000006ff047e24 */ /* 0x000fe2000f8e00ff */
[----:B------:R-:W-:Y:S01]  /*1ab10*/  MOV R7, UR9 ;  /* 0x0000000900077c02 */ /* 0x000fe20008000f00 */
[----:B------:R-:W-:Y:S02]  /*1ab20*/  IMAD.U32 R5, RZ, RZ, UR7 ;  /* 0x00000007ff057e24 */ /* 0x000fe4000f8e00ff */
[----:B------:R-:W-:Y:S02]  /*1ab30*/  IMAD.U32 R6, RZ, RZ, UR8 ;  /* 0x00000008ff067e24 */ /* 0x000fe4000f8e00ff */
[----:B------:R-:W-:-:S02]  /*1ab40*/  IMAD.U32 R10, RZ, RZ, UR4 ;  /* 0x00000004ff0a7e24 */ /* 0x000fc4000f8e00ff */
[----:B-1----:R-:W-:Y:S02]  /*1ab50*/  IMAD.U32 R11, RZ, RZ, UR5 ;  /* 0x00000005ff0b7e24 */ /* 0x002fe4000f8e00ff */
[----:B------:R-:W-:Y:S02]  /*1ab60*/  IMAD.MOV.U32 R8, RZ, RZ, 0x70 ;  /* 0x00000070ff087424 */ /* 0x000fe400078e00ff */
[----:B------:R-:W-:Y:S02]  /*1ab70*/  IMAD.MOV.U32 R12, RZ, RZ, 0x1 ;  /* 0x00000001ff0c7424 */ /* 0x000fe400078e00ff */
[----:B0-----:R-:W-:-:S07]  /*1ab80*/  IMAD.MOV.U32 R13, RZ, RZ, RZ ;  /* 0x000000ffff0d7224 */ /* 0x001fce00078e00ff */
[----:B------:R-:W-:-:S07]  /*1ab90*/  LEPC R20, `(.L_x_5424) ;  /* 0x000000001014794e */ /* 0x000fce0000000000 */
[----:B--2---:R-:W-:Y:S05]  /*1aba0*/  CALL.ABS.NOINC R2 ;  /* 0x0000000002007343 */ /* 0x004fea0003c00000 */
.L_x_5424:
[----:B------:R0:W1:Y:S01]  /*1abb0*/  LDC.64 R2, c[0x4][R34] ;  /* 0x0100000022027b82 */ /* 0x0000620000000a00 */
[----:B------:R-:W-:Y:S01]  /*1abc0*/  ULDC.64 UR4, c[0x4][0x98] ;  /* 0x0100260000047ab9 */ /* 0x000fe20000000a00 */
[----:B------:R-:W-:Y:S01]  /*1abd0*/  ULDC.64 UR6, c[0x4][0xa0] ;  /* 0x0100280000067ab9 */ /* 0x000fe20000000a00 */
[----:B------:R-:W-:Y:S01]  /*1abe0*/  ULDC.64 UR8, c[0x4][0x18] ;  /* 0x0100060000087ab9 */ /* 0x000fe20000000a00 */
[----:B------:R-:W-:Y:S01]  /*1abf0*/  IMAD.U32 R4, RZ, RZ, UR4 ;  /* 0x00000004ff047e24 */ /* 0x000fe2000f8e00ff */
[----:B------:R-:W-:Y:S01]  /*1ac00*/  MOV R5, UR5 ;  /* 0x0000000500057c02 */ /* 0x000fe20008000f00 */
[----:B------:R-:W-:Y:S01]  /*1ac10*/  IMAD.U32 R6, RZ, RZ, UR6 ;  /* 0x00000006ff067e24 */ /* 0x000fe2000f8e00ff */
[----:B------:R-:W-:Y:S01]  /*1ac20*/  MOV R13, RZ ;  /* 0x000000ff000d7202 */ /* 0x000fe20000000f00 */
[----:B------:R-:W-:Y:S02]  /*1ac30*/  IMAD.U32 R7, RZ, RZ, UR7 ;  /* 0x00000007ff077e24 */ /* 0x000fe4000f8e00ff */
[----:B------:R-:W-:-:S02]  /*1ac40*/  IMAD.U32 R10, RZ, RZ, UR8 ;  /* 0x00000008ff0a7e24 */ /* 0x000fc4000f8e00ff */
[----:B------:R-:W-:Y:S02]  /*1ac50*/  IMAD.U32 R11, RZ, RZ, UR9 ;  /* 0x00000009ff0b7e24 */ /* 0x000fe4000f8e00ff */
[----:B------:R-:W-:Y:S02]  /*1ac60*/  IMAD.MOV.U32 R8, RZ, RZ, 0x70 ;  /* 0x00000070ff087424 */ /* 0x000fe400078e00ff */
[----:B0-----:R-:W-:-:S07]  /*1ac70*/  IMAD.MOV.U32 R12, RZ, RZ, 0x1 ;  /* 0x00000001ff0c7424 */ /* 0x001fce00078e00ff */
[----:B------:R-:W-:-:S07]  /*1ac80*/  LEPC R20, `(.L_x_5423) ;  /* 0x000000001014794e */ /* 0x000fce0000000000 */
[----:B-1----:R-:W-:Y:S05]  /*1ac90*/  CALL.ABS.NOINC R2 ;  /* 0x0000000002007343 */ /* 0x002fea0003c00000 */
.L_x_5423:
[----:B------:R-:W-:Y:S05]  /*1aca0*/  BSYNC B6 ;  /* 0x0000000000067941 */ /* 0x000fea0003800000 */
.L_x_5422:
[----:B------:R-:W2:Y:S01]  /*1acb0*/  LDL R2, [R1+0x20] ;  /* 0x0000200001027983 */ /* 0x000ea20000100800 */
[----:B------:R-:W-:Y:S01]  /*1acc0*/  ULDC.64 UR4, c[0x0][0x9f8] ;  /* 0x00027e0000047ab9 */ /* 0x000fe20000000a00 */
[----:B------:R-:W0:Y:S02]  /*1acd0*/  LDC R8, c[0x0][0x430] ;  /* 0x00010c00ff087b82 */ /* 0x000e240000000800 */
[----:B------:R-:W3:Y:S01]  /*1ace0*/  LDL R20, [R1] ;  /* 0x0000000001147983 */ /* 0x000ee20000100800 */
[----:B------:R-:W-:Y:S01]  /*1acf0*/  ISETP.NE.U32.AND P0, PT, RZ, UR4, PT ;  /* 0x00000004ff007c0c */ /* 0x000fe2000bf05070 */
[----:B------:R-:W4:Y:S03]  /*1ad00*/  S2R R21, SR_TID.X ;  /* 0x0000000000157919 */ /* 0x000f260000002100 */
[----:B------:R-:W-:-:S13]  /*1ad10*/  ISETP.NE.AND.EX P0, PT, RZ, UR5, PT, P0 ;  /* 0x00000005ff007c0c */ /* 0x000fda000bf05300 */
[----:B------:R-:W-:Y:S02]  /*1ad20*/  @P0 IADD3 R32, P1, R32, UR4, RZ ;  /* 0x0000000420200c10 */ /* 0x000fe4000ff3e0ff */
[----:B------:R-:W-:Y:S01]  /*1ad30*/  MOV R36, RZ ;  /* 0x000000ff00247202 */ /* 0x000fe20000000f00 */
[----:B------:R-:W-:Y:S01]  /*1ad40*/  IMAD.U32 R9, RZ, RZ, UR38 ;  /* 0x00000026ff097e24 */ /* 0x000fe2000f8e00ff */
[----:B------:R-:W-:Y:S01]  /*1ad50*/  @P0 IADD3.X R33, R33, UR5, RZ, P1, !PT ;  /* 0x0000000521210c10 */ /* 0x000fe20008ffe4ff */
[----:B------:R-:W-:-:S04]  /*1ad60*/  ULDC UR4, c[0x0][0x320] ;  /* 0x0000c80000047ab9 */ /* 0x000fc80000000800 */
[----:B------:R-:W3:Y:S01]  /*1ad70*/  @P0 LDG.E R28, desc[UR42][R32.64] ;  /* 0x0000002a201c0981 */ /* 0x000ee2000c1e1900 */
[----:B----4-:R-:W-:-:S04]  /*1ad80*/  LOP3.LUT R21, R21, 0x7f, RZ, 0xc0, !PT ;  /* 0x0000007f15157812 */ /* 0x010fc800078ec0ff */
[----:B------:R-:W-:Y:S02]  /*1ad90*/  SHF.R.U32.HI R34, RZ, 0x3, R21 ;  /* 0x00000003ff227819 */ /* 0x000fe40000011615 */
[----:B------:R-:W4:Y:S01]  /*1ada0*/  S2R R21, SR_TID.X ;  /* 0x0000000000157919 */ /* 0x000f220000002100 */
[----:B0-----:R-:W-:-:S13]  /*1adb0*/  ISETP.NE.AND P1, PT, R8, 0x1, PT ;  /* 0x000000010800780c */ /* 0x001fda0003f25270 */
[----:B------:R-:W0:Y:S08]  /*1adc0*/  @P1 LDC R5, c[0x0][0x434] ;  /* 0x00010d00ff051b82 */ /* 0x000e300000000800 */
[----:B------:R-:W1:Y:S01]  /*1add0*/  @P1 LDC R4, c[0x0][0x438] ;  /* 0x00010e00ff041b82 */ /* 0x000e620000000800 */
[----:B----4-:R-:W-:-:S05]  /*1ade0*/  IMAD.SHL.U32 R21, R21, 0x10, RZ ;  /* 0x0000001015157824 */ /* 0x010fca00078e00ff */
[----:B------:R-:W-:Y:S02]  /*1adf0*/  LOP3.LUT R21, R34, 0x70, R21, 0xf8, !PT ;  /* 0x0000007022157812 */ /* 0x000fe400078ef815 */
[----:B------:R-:W-:Y:S02]  /*1ae00*/  ISETP.NE.AND P2, PT, R9, 0x3, PT ;  /* 0x000000030900780c */ /* 0x000fe40003f45270 */
[----:B------:R-:W-:Y:S01]  /*1ae10*/  LOP3.LUT R23, R23, 0xffffffdf, RZ, 0xc0, !PT ;  /* 0xffffffdf17177812 */ /* 0x000fe200078ec0ff */
[----:B------:R-:W-:Y:S01]  /*1ae20*/  UMOV UR5, 0xffffffff ;  /* 0xffffffff00057882 */ /* 0x000fe20000000000 */
[----:B--2---:R-:W-:-:S04]  /*1ae30*/  VIADD R0, R2, 0xffffffff ;  /* 0xffffffff02007836 */ /* 0x004fc80000000000 */
[----:B------:R-:W-:-:S05]  /*1ae40*/  IMAD R37, R0, 0x60, R21 ;  /* 0x0000006000257824 */ /* 0x000fca00078e0215 */
[----:B---3--:R-:W-:-:S04]  /*1ae50*/  ISETP.GE.AND P0, PT, R37, R20, PT ;  /* 0x000000142500720c */ /* 0x008fc80003f06270 */
[----:B------:R-:W-:Y:S01]  /*1ae60*/  ISETP.GT.U32.OR P0, PT, R21, 0x5f, P0 ;  /* 0x0000005f1500780c */ /* 0x000fe20000704470 */
[----:B------:R-:W-:-:S12]  /*1ae70*/  IMAD.IADD R37, R37, 0x1, R31 ;  /* 0x0000000125257824 */ /* 0x000fd800078e021f */
[----:B------:R-:W2:Y:S01]  /*1ae80*/  @!P0 LDC.64 R2, c[0x0][0x428] ;  /* 0x00010a00ff028b82 */ /* 0x000ea20000000a00 */
[----:B0-----:R-:W-:-:S04]  /*1ae90*/  @P1 IMAD.HI.U32 R5, R37, R5, RZ ;  /* 0x0000000525051227 */ /* 0x001fc800078e00ff */
[----:B------:R-:W-:Y:S01]  /*1aea0*/  IMAD.MOV.U32 R6, RZ, RZ, R37 ;  /* 0x000000ffff067224 */ /* 0x000fe200078e0025 */
[----:B-1----:R-:W-:Y:S02]  /*1aeb0*/  @P1 SHF.R.U32.HI R6, RZ, R4, R5 ;  /* 0x00000004ff061219 */ /* 0x002fe40000011605 */
[----:B------:R-:W-:Y:S02]  /*1aec0*/  SHF.R.S32.HI R34, RZ, 0x1f, R28 ;  /* 0x0000001fff227819 */ /* 0x000fe4000001141c */
[--C-:B------:R-:W-:Y:S01]  /*1aed0*/  @!P0 SHF.R.S32.HI R5, RZ, 0x1f, R6.reuse ;  /* 0x0000001fff058819 */ /* 0x100fe20000011406 */
[----:B------:R-:W-:Y:S02]  /*1aee0*/  @!P0 IMAD.MOV.U32 R4, RZ, RZ, R6 ;  /* 0x000000ffff048224 */ /* 0x000fe400078e0006 */
        /* <DEDUP_REMOVED lines=8> */
[----:B------:R-:W-:Y:S02]  /*1af70*/  ISETP.GT.U32.AND P0, PT, R21, 0x5f, PT ;  /* 0x0000005f1500780c */ /* 0x000fe40003f04070 */
[----:B------:R-:W1:Y:S11]  /*1af80*/  S2R R21, SR_TID.X ;  /* 0x0000000000157919 */ /* 0x000e760000002100 */
[----:B------:R-:W-:-:S04]  /*1af90*/  @P0 LOP3.LUT R23, R23, 0x20, RZ, 0xfc, !PT ;  /* 0x0000002017170812 */ /* 0x000fc800078efcff */
[----:B------:R-:W-:Y:S01]  /*1afa0*/  LOP3.LUT R23, R23, 0xffffffbf, RZ, 0xc0, !PT ;  /* 0xffffffbf17177812 */ /* 0x000fe200078ec0ff */
[----:B-1----:R-:W-:-:S05]  /*1afb0*/  IMAD.SHL.U32 R21, R21, 0x8, RZ ;  /* 0x0000000815157824 */ /* 0x002fca00078e00ff */
[----:B------:R-:W-:-:S04]  /*1afc0*/  LOP3.LUT R21, R21, 0x38, RZ, 0xc0, !PT ;  /* 0x0000003815157812 */ /* 0x000fc800078ec0ff */
[----:B------:R-:W-:-:S04]  /*1afd0*/  LOP3.LUT R11, R21, 0x40, RZ, 0xfc, !PT ;  /* 0x00000040150b7812 */ /* 0x000fc800078efcff */
[----:B------:R-:W-:Y:S02]  /*1afe0*/  ISETP.GE.AND P4, PT, R11, UR4, PT ;  /* 0x000000040b007c0c */ /* 0x000fe4000bf86270 */
[----:B------:R-:W-:Y:S02]  /*1aff0*/  @P2 LOP3.LUT R23, R23, 0x40, RZ, 0xfc, !PT ;  /* 0x0000004017172812 */ /* 0x000fe400078efcff */
[----:B------:R-:W-:Y:S02]  /*1b000*/  LOP3.LUT R10, R21, 0x80, RZ, 0xfc, !PT ;  /* 0x00000080150a7812 */ /* 0x000fe400078efcff */
[----:B------:R-:W-:Y:S02]  /*1b010*/  LOP3.LUT R23, R23, 0xfffffff7, RZ, 0xc0, !PT ;  /* 0xfffffff717177812 */ /* 0x000fe400078ec0ff */
[----:B------:R-:W-:Y:S02]  /*1b020*/  ISETP.GE.AND P3, PT, R10, UR4, PT ;  /* 0x000000040a007c0c */ /* 0x000fe4000bf66270 */
[----:B------:R-:W-:-:S03]  /*1b030*/  ISETP.GE.AND P0, PT, R21, UR4, PT ;  /* 0x0000000415007c0c */ /* 0x000fc6000bf06270 */
[----:B------:R-:W-:-:S04]  /*1b040*/  @P4 LOP3.LUT R23, R23, 0x8, RZ, 0xfc, !PT ;  /* 0x0000000817174812 */ /* 0x000fc800078efcff */
[----:B------:R-:W-:Y:S02]  /*1b050*/  LOP3.LUT R23, R23, 0xffffffef, RZ, 0xc0, !PT ;  /* 0xffffffef17177812 */ /* 0x000fe400078ec0ff */
[----:B------:R-:W-:Y:S02]  /*1b060*/  LOP3.LUT R9, R21, 0xc0, RZ, 0xfc, !PT ;  /* 0x000000c015097812 */ /* 0x000fe400078efcff */
[----:B------:R-:W-:Y:S02]  /*1b070*/  LOP3.LUT R23, R23, 0xfffffffb, RZ, 0xc0, !PT ;  /* 0xfffffffb17177812 */ /* 0x000fe400078ec0ff */
[----:B------:R-:W-:Y:S02]  /*1b080*/  ISETP.GE.AND P1, PT, R9, UR4, PT ;  /* 0x0000000409007c0c */ /* 0x000fe4000bf26270 */
[----:B------:R-:W-:-:S04]  /*1b090*/  @P3 LOP3.LUT R23, R23, 0x4, RZ, 0xfc, !PT ;  /* 0x0000000417173812 */ /* 0x000fc800078efcff */
[----:B------:R-:W-:Y:S01]  /*1b0a0*/  @P0 LOP3.LUT R23, R23, 0x10, RZ, 0xfc, !PT ;  /* 0x0000001017170812 */ /* 0x000fe200078efcff */
[----:B------:R-:W-:-:S03]  /*1b0b0*/  IMAD.MOV R4, RZ, RZ, -R6 ;  /* 0x000000ffff047224 */ /* 0x000fc600078e0a06 */
[----:B------:R-:W-:Y:S01]  /*1b0c0*/  LOP3.LUT R23, R23, 0xfffffffd, RZ, 0xc0, !PT ;  /* 0xfffffffd17177812 */ /* 0x000fe200078ec0ff */
[----:B------:R-:W-:-:S03]  /*1b0d0*/  IMAD R37, R8, R4, R37 ;  /* 0x0000000408257224 */ /* 0x000fc600078e0225 */
[----:B------:R-:W-:Y:S01]  /*1b0e0*/  @P1 LOP3.LUT R23, R23, 0x2, RZ, 0xfc, !PT ;  /* 0x0000000217171812 */ /* 0x000fe200078efcff */
[----:B0-----:R-:W-:Y:S06]  /*1b0f0*/  BRA.DIV UR5, `(.L_x_5425) ;  /* 0x0000006205787947 */ /* 0x001fec000b800000 */
.L_x_5590:
[----:B------:R-:W-:Y:S01]  /*1b100*/  SEL R6, RZ, 0x1, P0 ;  /* 0x00000001ff067807 */ /* 0x000fe20000000000 */
[----:B------:R-:W-:Y:S06]  /*1b110*/  @!P2 BRA `(.L_x_5426) ;  /* 0x000000000004a947 */ /* 0x000fec0003800000 */
[----:B------:R-:W-:Y:S01]  /*1b120*/  BPT.TRAP 0x1 ;  /* 0x000000040000795c */ /* 0x000fe20000300000 */
.L_x_5426:
[----:B------:R-:W-:Y:S01]  /*1b130*/  IMAD R33, R0, -0x60, R20 ;  /* 0xffffffa000217824 */ /* 0x000fe200078e0214 */
[----:B------:R-:W-:Y:S01]  /*1b140*/  SHF.L.U32 R0, R26, 0x1f, RZ ;  /* 0x0000001f1a007819 */ /* 0x000fe200000006ff */
[----:B------:R-:W-:Y:S01]  /*1b150*/  IMAD R32, R25, 0x8, R22 ;  /* 0x0000000819207824 */ /* 0x000fe200078e0216 */
[----:B------:R-:W-:Y:S03]  /*1b160*/  BSSY B0, `(.L_x_5427) ;  /* 0x0000003000007945 */ /* 0x000fe60003800000 */
[----:B------:R-:W0:Y:S02]  /*1b170*/  SYNCS.PHASECHK.TRANS64.TRYWAIT P0, [R32+URZ+0x22840], R0 ;  /* 0x02284000200075a7 */ /* 0x000e24000800017f */
[----:B0-----:R-:W-:Y:S05]  /*1b180*/  @!P0 BRA `(.L_x_5428) ;  /* 0x0000006000888947 */ /* 0x001fea0003800000 */
.L_x_5591:
[----:B------:R-:W-:Y:S05]  /*1b190*/  BSYNC B0 ;  /* 0x0000000000007941 */ /* 0x000fea0003800000 */
.L_x_5427:
        /* <DEDUP_REMOVED lines=29> */
[----:B------:R-:W-:Y:S02]  /*1b370*/  UMOV UR5, 0xffffffff ;  /* 0xffffffff00057882 */ /* 0x000fe40000000000 */
[----:B------:R-:W-:Y:S01]  /*1b380*/  IADD3 R33, -R5, R33, RZ ;  /* 0x0000002105217210 */ /* 0x000fe20007ffe1ff */
[----:B------:R-:W-:Y:S01]  /*1b390*/  IMAD R5, R25, 0x1800, R29 ;  /* 0x0000180019057824 */ /* 0x000fe200078e021d */
[----:B------:R-:W-:Y:S02]  /*1b3a0*/  LEA.HI.X R4, R2, UR7, R4, 0x1, P0 ;  /* 0x0000000702047c11 */ /* 0x000fe400080f0c04 */
        /* <DEDUP_REMOVED lines=54> */
.L_x_5605:
        /* <DEDUP_REMOVED lines=10> */
.L_x_5430:
[----:B------:R-:W-:Y:S02]  /*1b7b0*/  PLOP3.LUT P1, PT, P1, P0, PT, 0xa2, 0x0 ;  /* 0x000000000000781c */ /* 0x000fe40000f21472 */
[----:B------:R-:W-:-:S08]  /*1b7c0*/  @P0 R2UR P1, UR4, R32 ;  /* 0x00000000200402ca */ /* 0x000fd00000020000 */
[----:B------:R-:W-:-:S05]  /*1b7d0*/  @P0 PLOP3.LUT P0, PT, P1, PT, PT, 0x80, 0x0 ;  /* 0x000000000000081c */ /* 0x000fca0000f0f070 */
[----:B------:R-:W-:Y:S01]  /*1b7e0*/  @!P1 SYNCS.ARRIVE.TRANS64.RED.A0T1 RZ, [UR4+0x22830], RZ ;  /* 0x022830ffffff99a7 */ /* 0x000fe20008200404 */
[----:B------:R-:W-:Y:S07]  /*1b7f0*/  @!P1 ARRIVES.LDGSTSBAR.64.TRANSCNT [UR4+0x22830] ;  /* 0x02283000ff0099b0 */ /* 0x000fee0008000a84 */
[----:B------:R-:W-:Y:S05]  /*1b800*/  @P0 BRA.U.ANY `(.L_x_5430) ;  /* 0xfffffffd00e80947 */ /* 0x000fea000393ffff */
[----:B------:R-:W-:Y:S01]  /*1b810*/  NOP ;  /* 0x0000000000007918 */ /* 0x000fe20000000000 */
[----:B------:R-:W-:-:S04]  /*1b820*/  MOV R0, UR38 ;  /* 0x0000002600007c02 */ /* 0x000fc80008000f00 */
[----:B------:R-:W-:-:S13]  /*1b830*/  ISETP.NE.AND P2, PT, R0, 0x3, PT ;  /* 0x000000030000780c */ /* 0x000fda0003f45270 */
[----:B------:R-:W-:Y:S05]  /*1b840*/  @!P2 BRA `(.L_x_5431) ;  /* 0x000000000004a947 */ /* 0x000fea0003800000 */
[----:B------:R-:W-:Y:S01]  /*1b850*/  BPT.TRAP 0x1 ;  /* 0x000000040000795c */ /* 0x000fe20000300000 */
.L_x_5431:
[----:B------:R1:W5:Y:S01]  /*1b860*/  LDL.LU R4, [R1+0x14] ;  /* 0x0000140001047983 */ /* 0x0003620000300800 */
[----:B------:R-:W-:Y:S01]  /*1b870*/  LOP3.LUT P0, RZ, R23, 0x4, RZ, 0xc0, !PT ;  /* 0x0000000417ff7812 */ /* 0x000fe2000780c0ff */
[----:B------:R1:W-:Y:S02]  /*1b880*/  SYNCS.ARRIVE.TRANS64.A1T0 RZ, [R32+URZ+0x22830], RZ ;  /* 0x022830ff20ff79a7 */ /* 0x0003e4000810003f */
[----:B0-----:R1:W5:Y:S10]  /*1b890*/  LDL.LU R3, [R1+0x8] ;  /* 0x0000080001037983 */ /* 0x0013740000300800 */
[----:B------:R-:W-:Y:S05]  /*1b8a0*/  WARPSYNC.ALL ;  /* 0x0000000000007948 */ /* 0x000fea0003800000 */
[----:B------:R-:W-:Y:S01]  /*1b8b0*/  ULDC.64 UR4, c[0x0][0xa00] ;  /* 0x0002800000047ab9 */ /* 0x000fe20000000a00 */
[----:B------:R-:W-:Y:S01]  /*1b8c0*/  SEL R2, RZ, 0x4, P0 ;  /* 0x00000004ff027807 */ /* 0x000fe20000000000 */
[----:B------:R-:W-:Y:S01]  /*1b8d0*/  BSSY B6, `(.L_x_5432) ;  /* 0x0000029000067945 */ /* 0x000fe20003800000 */
[----:B------:R-:W-:Y:S01]  /*1b8e0*/  BAR.SYNC.DEFER_BLOCKING 0x8, 0x180 ;  /* 0x0206000000007b1d */ /* 0x000fe20000010000 */
[----:B------:R-:W-:Y:S02]  /*1b8f0*/  ISETP.NE.U32.AND P0, PT, RZ, UR4, PT ;  /* 0x00000004ff007c0c */ /* 0x000fe4000bf05070 */
[----:B------:R-:W-:-:S02]  /*1b900*/  LOP3.LUT P2, RZ, R23, 0x8, RZ, 0xc0, !PT ;  /* 0x0000000817ff7812 */ /* 0x000fc4000784c0ff */
[----:B------:R-:W-:Y:S01]  /*1b910*/  ISETP.NE.AND.EX P0, PT, RZ, UR5, PT, P0 ;  /* 0x00000005ff007c0c */ /* 0x000fe2000bf05300 */
[----:B------:R-:W-:Y:S01]  /*1b920*/  ULDC.64 UR4, c[0x0][0x298] ;  /* 0x0000a60000047ab9 */ /* 0x000fe20000000a00 */
[----:B------:R-:W-:Y:S02]  /*1b930*/  LOP3.LUT P1, RZ, R23, 0x2, RZ, 0xc0, !PT ;  /* 0x0000000217ff7812 */ /* 0x000fe4000782c0ff */
[----:B------:R-:W-:Y:S02]  /*1b940*/  SEL R0, RZ, 0x2, P2 ;  /* 0x00000002ff007807 */ /* 0x000fe40001000000 */
[----:B------:R-:W-:Y:S02]  /*1b950*/  SEL R5, R35, RZ, !P0 ;  /* 0x000000ff23057207 */ /* 0x000fe40004000000 */
[----:B------:R-:W-:Y:S02]  /*1b960*/  IADD3 R0, R2, R0, R6 ;  /* 0x0000000002007210 */ /* 0x000fe40007ffe006 */
[----:B------:R-:W-:Y:S01]  /*1b970*/  SEL R35, RZ, 0x8, P1 ;  /* 0x00000008ff237807 */ /* 0x000fe20000800000 */
[----:B------:R0:W-:Y:S04]  /*1b980*/  STL [R1], R5 ;  /* 0x0000000501007387 */ /* 0x0001e80000100800 */
[----:B------:R-:W-:Y:S01]  /*1b990*/  IMAD.IADD R35, R0, 0x1, R35 ;  /* 0x0000000100237824 */ /* 0x000fe200078e0223 */
[----:B-----5:R-:W-:-:S02]  /*1b9a0*/  SEL R2, R4, RZ, !P0 ;  /* 0x000000ff04027207 */ /* 0x020fc40004000000 */
[----:B------:R-:W-:Y:S01]  /*1b9b0*/  SHF.R.S32.HI R0, RZ, 0x1f, R3 ;  /* 0x0000001fff007819 */ /* 0x000fe20000011403 */
[C---:B0-----:R-:W-:Y:S02]  /*1b9c0*/  IMAD.WIDE.U32 R4, R3.reuse, UR4, RZ ;  /* 0x0000000403047c25 */ /* 0x041fe4000f8e00ff */
[----:B------:R0:W-:Y:S02]  /*1b9d0*/  STL [R1+0x14], R2 ;  /* 0x0000140201007387 */ /* 0x0001e40000100800 */
[----:B------:R-:W-:Y:S02]  /*1b9e0*/  IMAD R0, R0, UR4, RZ ;  /* 0x0000000400007c24 */ /* 0x000fe4000f8e02ff */
[----:B------:R2:W-:Y:S02]  /*1b9f0*/  STL.64 [R1+0x18], R4 ;  /* 0x0000180401007387 */ /* 0x0005e40000100a00 */
[----:B------:R-:W-:Y:S02]  /*1ba00*/  IMAD R0, R3, UR5, R0 ;  /* 0x0000000503007c24 */ /* 0x000fe4000f8e0200 */
[----:B0-----:R-:W-:-:S02]  /*1ba10*/  VIADD R2, R22, 0x18400 ;  /* 0x0001840016027836 */ /* 0x001fc40000000000 */
[----:B------:R-:W-:-:S03]  /*1ba20*/  IMAD.IADD R0, R5, 0x1, R0 ;  /* 0x0000000105007824 */ /* 0x000fc600078e0200 */
[----:B------:R-:W-:Y:S02]  /*1ba30*/  LOP3.LUT P0, RZ, R2, 0x3ff, RZ, 0xc0, !PT ;  /* 0x000003ff02ff7812 */ /* 0x000fe4000780c0ff */
[----:B------:R2:W-:Y:S11]  /*1ba40*/  STL [R1+0x8], R0 ;  /* 0x0000080001007387 */ /* 0x0005f60000100800 */
[----:B--2---:R-:W-:Y:S05]  /*1ba50*/  @!P0 BRA `(.L_x_5433) ;  /* 0x0000000000408947 */ /* 0x004fea0003800000 */
        /* <DEDUP_REMOVED lines=16> */
.L_x_5433:
[----:B------:R-:W-:Y:S05]  /*1bb60*/  BSYNC B6 ;  /* 0x0000000000067941 */ /* 0x000fea0003800000 */
.L_x_5432:
[----:B------:R-:W2:Y:S01]  /*1bb70*/  LDL.LU R0, [R1+0x8] ;  /* 0x0000080001007983 */ /* 0x000ea20000300800 */
[----:B------:R-:W-:Y:S01]  /*1bb80*/  ULDC.64 UR4, c[0x0][0x2d8] ;  /* 0x0000b60000047ab9 */ /* 0x000fe20000000a00 */
[----:B------:R-:W0:Y:S02]  /*1bb90*/  LDC R7, c[0x0][0x448] ;  /* 0x00011200ff077b82 */ /* 0x000e240000000800 */
[----:B------:R-:W2:Y:S04]  /*1bba0*/  LDL.LU.64 R2, [R1+0x18] ;  /* 0x0000180001027983 */ /* 0x000ea80000300a00 */
[----:B------:R-:W3:Y:S04]  /*1bbb0*/  LDL.LU R20, [R1+0x14] ;  /* 0x0000140001147983 */ /* 0x000ee80000300800 */
[----:B------:R-:W4:Y:S04]  /*1bbc0*/  LDL.LU R21, [R1] ;  /* 0x0000000001157983 */ /* 0x000f280000300800 */
[----:B------:R0:W5:Y:S02]  /*1bbd0*/  LDL R8, [R1+0x4] ;  /* 0x0000040001087983 */ /* 0x0001640000100800 */
[----:B0-----:R-:W-:-:S13]  /*1bbe0*/  ISETP.NE.AND P0, PT, R7, 0x1, PT ;  /* 0x000000010700780c */ /* 0x001fda0003f05270 */
[----:B------:R-:W0:Y:S01]  /*1bbf0*/  @P0 LDC R6, c[0x0][0x44c] ;  /* 0x00011300ff060b82 */ /* 0x000e220000000800 */
        /* <DEDUP_REMOVED lines=9> */
[----:B------:R-:W-:-:S03]  /*1bc90*/  ULDC.64 UR4, c[0x0][0x2d0] ;  /* 0x0000b40000047ab9 */ /* 0x000fc60000000a00 */
[----:B------:R-:W-:Y:S02]  /*1bca0*/  IADD3 R3, R3, R0, RZ ;  /* 0x0000000003037210 */ /* 0x000fe40007ffe0ff */
[----:B------:R-:W4:Y:S01]  /*1bcb0*/  @P0 LDC R0, c[0x0][0x450] ;  /* 0x00011400ff000b82 */ /* 0x000f220000000800 */
[----:B--2---:R-:W-:-:S04]  /*1bcc0*/  LOP3.LUT R20, R20, 0x7f, RZ, 0xc0, !PT ;  /* 0x0000007f14147812 */ /* 0x004fc800078ec0ff */
[----:B------:R-:W-:Y:S02]  /*1bcd0*/  SHF.R.U32.HI R21, RZ, 0x3, R20 ;  /* 0x00000003ff157819 */ /* 0x000fe40000011614 */
[----:B------:R-:W2:Y:S02]  /*1bce0*/  S2R R20, SR_TID.X ;  /* 0x0000000000147919 */ /* 0x000ea40000002100 */
[----:B--2---:R-:W-:-:S05]  /*1bcf0*/  IMAD.SHL.U32 R20, R20, 0x10, RZ ;  /* 0x0000001014147824 */ /* 0x004fca00078e00ff */
[----:B------:R-:W-:-:S05]  /*1bd00*/  LOP3.LUT R20, R21, 0x70, R20, 0xf8, !PT ;  /* 0x0000007015147812 */ /* 0x000fca00078ef814 */
[----:B------:R-:W-:Y:S02]  /*1bd10*/  IMAD R5, R17, 0x80, R20 ;  /* 0x0000008011057824 */ /* 0x000fe400078e0214 */
[----:B------:R2:W5:Y:S02]  /*1bd20*/  LDL R20, [R1+0xc] ;  /* 0x00000c0001147983 */ /* 0x0005640000100800 */
        /* <DEDUP_REMOVED lines=16> */
[----:B------:R-:W-:Y:S01]  /*1be30*/  ULDC.64 UR4, c[0x0][0x280] ;  /* 0x0000a00000047ab9 */ /* 0x000fe20000000a00 */
[----:B---3--:R-:W-:Y:S02]  /*1be40*/  SHF.L.U32 R9, R9, 0x3, RZ ;  /* 0x0000000309097819 */ /* 0x008fe400000006ff */
[----:B------:R-:W-:Y:S01]  /*1be50*/  IMAD.IADD R4, R3, 0x1, R4 ;  /* 0x0000000103047824 */ /* 0x000fe200078e0204 */
[C---:B------:R-:W-:Y:S01]  /*1be60*/  LEA R0, P0, R2.reuse, UR4, 0x1 ;  /* 0x0000000402007c11 */ /* 0x040fe2000f8008ff */
[----:B------:R-:W-:Y:S01]  /*1be70*/  ULDC UR4, c[0x0][0x2b8] ;  /* 0x0000ae0000047ab9 */ /* 0x000fe20000000800 */
[----:B------:R-:W-:Y:S02]  /*1be80*/  LOP3.LUT R9, R9, 0x38, RZ, 0xc0, !PT ;  /* 0x0000003809097812 */ /* 0x000fe400078ec0ff */
[----:B------:R-:W-:Y:S01]  /*1be90*/  LEA.HI.X R4, R2, UR5, R4, 0x1, P0 ;  /* 0x0000000502047c11 */ /* 0x000fe200080f0c04 */
[----:B------:R-:W-:Y:S01]  /*1bea0*/  UMOV UR5, 0xffffffff ;  /* 0xffffffff00057882 */ /* 0x000fe20000000000 */
[----:B0-----:R-:W-:-:S02]  /*1beb0*/  LOP3.LUT R21, R21, 0x7f, RZ, 0xc0, !PT ;  /* 0x0000007f15157812 */ /* 0x001fc400078ec0ff */
[----:B------:R-:W-:Y:S02]  /*1bec0*/  ISETP.GE.AND P1, PT, R9, UR4, PT ;  /* 0x0000000409007c0c */ /* 0x000fe4000bf26270 */
[----:B------:R-:W-:Y:S01]  /*1bed0*/  SHF.R.U32.HI R10, RZ, 0x3, R21 ;  /* 0x00000003ff0a7819 */ /* 0x000fe20000011615 */
[----:B--2---:R-:W-:Y:S10]  /*1bee0*/  BRA.DIV UR5, `(.L_x_5434) ;  /* 0x0000005e05447947 */ /* 0x004ff4000b800000 */
[----:B------:R-:W0:Y:S01]  /*1bef0*/  SHFL.IDX PT, R3, R0, RZ, 0x181f ;  /* 0x00181fff00037589 */ /* 0x000e2200000e0000 */
[----:B-----5:R-:W-:Y:S02]  /*1bf00*/  IMAD R5, R20, R7, RZ ;  /* 0x0000000714057224 */ /* 0x020fe400078e02ff */
[----:B------:R-:W-:Y:S01]  /*1bf10*/  IMAD R17, R17, 0x80, R10 ;  /* 0x0000008011117824 */ /* 0x000fe200078e020a */
[----:B------:R-:W2:Y:S03]  /*1bf20*/  SHFL.IDX PT, R2, R4, RZ, 0x181f ;  /* 0x00181fff04027589 */ /* 0x000ea600000e0000 */
[C---:B------:R-:W-:Y:S01]  /*1bf30*/  VIADD R6, R17.reuse, 0x10 ;  /* 0x0000001011067836 */ /* 0x040fe20000000000 */
[----:B------:R-:W-:-:S13]  /*1bf40*/  ISETP.GE.AND P0, PT, R17, R5, PT ;  /* 0x000000051100720c */ /* 0x000fda0003f06270 */
[----:B0-----:R-:W-:-:S05]  /*1bf50*/  @!P0 LEA R3, P2, R9, R3, 0x1 ;  /* 0x0000000309038211 */ /* 0x001fca00078408ff */
[----:B--2---:R-:W-:-:S05]  /*1bf60*/  @!P0 IMAD.X R2, RZ, RZ, R2, P2 ;  /* 0x000000ffff028224 */ /* 0x004fca00010e0602 */
        /* <DEDUP_REMOVED lines=15> */
[----:B------:R-:W-:Y:S02]  /*1c060*/  ISETP.GE.AND P0, PT, R6, R5, PT ;  /* 0x000000050600720c */ /* 0x000fe40003f06270 */
[----:B------:R-:W-:Y:S01]  /*1c070*/  IADD3 R6, R17, 0x30, RZ ;  /* 0x0000003011067810 */ /* 0x000fe20007ffe0ff */
        /* <DEDUP_REMOVED lines=41> */
[----:B------:R-:W3:Y:S04]  /*1c310*/  SHFL.IDX PT, R4, R4, 0x7, 0x181f ;  /* 0x00f81f0004047f89 */ /* 0x000ee800000e0000 */
[----:B------:R-:W4:Y:S01]  /*1c320*/  SHFL.IDX PT, R0, R0, 0x7, 0x181f ;  /* 0x00f81f0000007f89 */ /* 0x000f2200000e0000 */
[----:B0-----:R-:W-:-:S04]  /*1c330*/  @!P0 LEA R3, P2, R9, R3, 0x1 ;  /* 0x0000000309038211 */ /* 0x001fc800078408ff */
[----:B--2---:R-:W-:-:S04]  /*1c340*/  @!P0 IADD3.X R2, RZ, R2, RZ, P2, !PT ;  /* 0x00000002ff028210 */ /* 0x004fc800017fe4ff */
[----:B------:R-:W-:-:S04]  /*1c350*/  @!P0 LOP3.LUT R3, R3, R2, RZ, 0x3c, !PT ;  /* 0x0000000203038212 */ /* 0x000fc800078e3cff */
[----:B------:R-:W-:-:S04]  /*1c360*/  @!P0 LOP3.LUT R2, R3, R2, RZ, 0x3c, !PT ;  /* 0x0000000203028212 */ /* 0x000fc800078e3cff */
[----:B------:R-:W-:-:S05]  /*1c370*/  @!P0 LOP3.LUT R3, R3, R2, RZ, 0x3c, !PT ;  /* 0x0000000203038212 */ /* 0x000fca00078e3cff */
[----:B---34-:R2:W-:Y:S02]  /*1c380*/  @!P0 LDGSTS.E.BYPASS.LTC128B.128 [R8+0x1b400], desc[UR42][R2.64], !P1 ;  /* 0x1b40000002088fae */ /* 0x0185e4000c901d6a */
.L_x_5622:
[----:B------:R-:W-:-:S05]  /*1c390*/  VIADD R17, R17, 0x70 ;  /* 0x0000007011117836 */ /* 0x000fca0000000000 */
[----:B------:R-:W-:-:S13]  /*1c3a0*/  ISETP.GE.AND P0, PT, R17, R5, PT ;  /* 0x000000051100720c */ /* 0x000fda0003f06270 */
[----:B0-2---:R-:W-:-:S05]  /*1c3b0*/  @!P0 LEA R2, P2, R9, R0, 0x1 ;  /* 0x0000000009028211 */ /* 0x005fca00078408ff */
[----:B------:R-:W-:-:S05]  /*1c3c0*/  @!P0 IMAD.X R3, RZ, RZ, R4, P2 ;  /* 0x000000ffff038224 */ /* 0x000fca00010e0604 */
[----:B------:R-:W-:Y:S01]  /*1c3d0*/  @!PT LDS RZ, [RZ] ;  /* 0x00000000fffff984 */ /* 0x000fe20000000800 */
[----:B------:R-:W-:Y:S01]  /*1c3e0*/  @!PT LDS RZ, [RZ] ;  /* 0x00000000fffff984 */ /* 0x000fe20000000800 */
[----:B------:R-:W-:Y:S01]  /*1c3f0*/  @!PT LDS RZ, [RZ] ;  /* 0x00000000fffff984 */ /* 0x000fe20000000800 */
[----:B------:R0:W-:Y:S01]  /*1c400*/  @!P0 LDGSTS.E.BYPASS.LTC128B.128 [R8+0x1bc00], desc[UR42][R2.64], !P1 ;  /* 0x1bc0000002088fae */ /* 0x0001e2000c901d6a */
[----:B------:R-:W-:Y:S01]  /*1c410*/  PLOP3.LUT P0, PT, PT, PT, PT, 0x80, 0x0 ;  /* 0x000000000000781c */ /* 0x000fe20003f0f070 */
[----:B------:R-:W-:-:S12]  /*1c420*/  NOP ;  /* 0x0000000000007918 */ /* 0x000fd80000000000 */
.L_x_5435:
        /* <DEDUP_REMOVED lines=18> */
.L_x_5623:
[----:B------:R-:W-:Y:S05]  /*1c550*/  BSYNC B0 ;  /* 0x0000000000007941 */ /* 0x000fea0003800000 */
.L_x_5436:
[----:B------:R-:W-:-:S05]  /*1c560*/  IMAD.U32 R0, RZ, RZ, UR38 ;  /* 0x00000026ff007e24 */ /* 0x000fca000f8e00ff */
[----:B------:R-:W-:-:S13]  /*1c570*/  ISETP.NE.AND P0, PT, R0, 0x3, PT ;  /* 0x000000030000780c */ /* 0x000fda0003f05270 */
[----:B------:R-:W-:Y:S05]  /*1c580*/  @!P0 BRA `(.L_x_5438) ;  /* 0x0000000000048947 */ /* 0x000fea0003800000 */
[----:B------:R-:W-:Y:S01]  /*1c590*/  BPT.TRAP 0x1 ;  /* 0x000000040000795c */ /* 0x000fe20000300000 */
.L_x_5438:
[----:B0-----:R-:W-:Y:S01]  /*1c5a0*/  SHF.L.U32 R3, R26, 0x1f, RZ ;  /* 0x0000001f1a037819 */ /* 0x001fe200000006ff */
[----:B------:R-:W-:Y:S03]  /*1c5b0*/  BSSY B0, `(.L_x_5439) ;  /* 0x0000003000007945 */ /* 0x000fe60003800000 */
[----:B------:R-:W0:Y:S02]  /*1c5c0*/  SYNCS.PHASECHK.TRANS64.TRYWAIT P0, [R32+URZ+0x22860], R3 ;  /* 0x02286003200075a7 */ /* 0x000e24000800017f */
[----:B0-----:R-:W-:Y:S05]  /*1c5d0*/  @!P0 BRA `(.L_x_5440) ;  /* 0x0000006000408947 */ /* 0x001fea0003800000 */
.L_x_5624:
[----:B------:R-:W-:Y:S05]  /*1c5e0*/  BSYNC B0 ;  /* 0x0000000000007941 */ /* 0x000fea0003800000 */
.L_x_5439:
[----:B------:R-:W2:Y:S01]  /*1c5f0*/  LDL.LU R0, [R1+0x28] ;  /* 0x0000280001007983 */ /* 0x000ea20000300800 */
[----:B------:R-:W-:Y:S01]  /*1c600*/  ULDC.64 UR4, c[0x0][0x328] ;  /* 0x0000ca0000047ab9 */ /* 0x000fe20000000a00 */
[----:B------:R-:W-:Y:S02]  /*1c610*/  ULDC.64 UR6, c[0x0][0x318] ;  /* 0x0000c60000067ab9 */ /* 0x000fe40000000a00 */
[----:B------:R-:W3:Y:S01]  /*1c620*/  LDL.LU R4, [R1+0x2c] ;  /* 0x00002c0001047983 */ /* 0x000ee20000300800 */
[----:B0-----:R-:W-:-:S04]  /*1c630*/  IMAD.WIDE.U32 R2, R37, UR4, RZ ;  /* 0x0000000425027c25 */ /* 0x001fc8000f8e00ff */
[----:B--2---:R-:W-:-:S04]  /*1c640*/  IMAD R0, R0, UR4, RZ ;  /* 0x0000000400007c24 */ /* 0x004fc8000f8e02ff */
[----:B------:R-:W-:Y:S01]  /*1c650*/  IMAD R5, R37, UR5, R0 ;  /* 0x0000000525057c24 */ /* 0x000fe2000f8e0200 */
[----:B------:R-:W-:-:S03]  /*1c660*/  ULDC.64 UR4, c[0x0][0x338] ;  /* 0x0000ce0000047ab9 */ /* 0x000fc60000000a00 */
[----:B------:R-:W-:Y:S02]  /*1c670*/  IMAD.IADD R3, R3, 0x1, R5 ;  /* 0x0000000103037824 */ /* 0x000fe400078e0205 */
[----:B---3--:R-:W-:Y:S02]  /*1c680*/  IMAD R5, R4, UR4, RZ ;  /* 0x0000000404057c24 */ /* 0x008fe4000f8e02ff */
        /* <DEDUP_REMOVED lines=15> */
[----:B------:R-:W2:Y:S01]  /*1c780*/  SHFL.IDX PT, R14, R5, RZ, 0x181f ;  /* 0x00181fff050e7589 */ /* 0x000ea200000e0000 */
[----:B------:R-:W-:Y:S02]  /*1c790*/  ISETP.NE.U32.AND P3, PT, R7, 0x1, PT ;  /* 0x000000010700780c */ /* 0x000fe40003f65070 */
[----:B------:R-:W-:Y:S01]  /*1c7a0*/  LOP3.LUT P1, RZ, R35, 0x4, RZ, 0xc0, !PT ;  /* 0x0000000423ff7812 */ /* 0x000fe2000782c0ff */
        /* <DEDUP_REMOVED lines=41> */
[----:B------:R-:W-:Y:S04]  /*1ca40*/  SHFL.IDX PT, R14, R5, 0x4, 0x181f ;  /* 0x00981f00050e7f89 */ /* 0x000fe800000e0000 */
[----:B0-----:R-:W0:Y:S02]  /*1ca50*/  SHFL.IDX PT, R3, R6, 0x3, 0x181f ;  /* 0x00781f0006037f89 */ /* 0x001e2400000e0000 */
[----:B0-----:R-:W-:Y:S02]  /*1ca60*/  IADD3.X R9, RZ, R3, RZ, P4, !PT ;  /* 0x00000003ff097210 */ /* 0x001fe400027fe4ff */
[C---:B------:R-:W-:Y:S01]  /*1ca70*/  ISETP.LT.OR P4, PT, R33.reuse, 0x31, P3 ;  /* 0x000000312100780c */ /* 0x040fe20001f81670 */
[----:B------:R-:W0:Y:S04]  /*1ca80*/  SHFL.IDX PT, R3, R6, 0x4, 0x181f ;  /* 0x00981f0006037f89 */ /* 0x000e2800000e0000 */
[----:B------:R-:W2:Y:S08]  /*1ca90*/  SHFL.IDX PT, R6, R6, 0x5, 0x181f ;  /* 0x00b81f0006067f89 */ /* 0x000eb000000e0000 */
        /* <DEDUP_REMOVED lines=8> */
[----:B------:R3:W4:Y:S02]  /*1cb20*/  SHFL.IDX PT, R14, R5, 0x5, 0x181f ;  /* 0x00b81f00050e7f89 */ /* 0x00072400000e0000 */
        /* <DEDUP_REMOVED lines=9> */
.L_x_5638:
[C---:B------:R-:W-:Y:S02]  /*1cbc0*/  ISETP.LT.OR P3, PT, R33.reuse, 0x51, P3 ;  /* 0x000000512100780c */ /* 0x040fe40001f61670 */
[C---:B------:R-:W-:Y:S02]  /*1cbd0*/  ISETP.LT.OR P2, PT, R33.reuse, 0x51, !P2 ;  /* 0x000000512100780c */ /* 0x040fe40005741670 */
[C---:B------:R-:W-:Y:S02]  /*1cbe0*/  ISETP.LT.OR P1, PT, R33.reuse, 0x51, !P1 ;  /* 0x000000512100780c */ /* 0x040fe40004f21670 */
[----:B0--3--:R-:W-:Y:S02]  /*1cbf0*/  IADD3 R2, P4, R14, R0, RZ ;  /* 0x000000000e027210 */ /* 0x009fe40007f9e0ff */
        /* <DEDUP_REMOVED lines=11> */
.L_x_5442:
        /* <DEDUP_REMOVED lines=11> */
.L_x_5443:
[----:B------:R-:W2:Y:S01]  /*1cd60*/  LDL.LU R2, [R1+0x20] ;  /* 0x0000200001027983 */ /* 0x000ea20000300800 */
[----:B------:R0:W-:Y:S01]  /*1cd70*/  SYNCS.ARRIVE.TRANS64.A1T0 RZ, [R32+URZ+0x22850], RZ ;  /* 0x022850ff20ff79a7 */ /* 0x0001e2000810003f */
[----:B------:R-:W-:Y:S01]  /*1cd80*/  BSSY B0, `(.L_x_5444) ;  /* 0x00000dc000007945 */ /* 0x000fe20003800000 */
[----:B--2---:R-:W-:-:S05]  /*1cd90*/  VIADD R10, R2, 0xfffffffe ;  /* 0xfffffffe020a7836 */ /* 0x004fca0000000000 */
[----:B------:R-:W-:-:S13]  /*1cda0*/  ISETP.GE.AND P0, PT, R10, R30, PT ;  /* 0x0000001e0a00720c */ /* 0x000fda0003f06270 */
[----:B0-----:R-:W-:Y:S05]  /*1cdb0*/  @!P0 BRA `(.L_x_5445) ;  /* 0x0000000c00608947 */ /* 0x001fea0003800000 */
.L_x_5458:
[----:B0-----:R-:W0:Y:S01]  /*1cdc0*/  S2R R2, SR_TID.X ;  /* 0x0000000000027919 */ /* 0x001e220000002100 */
[----:B------:R-:W2:Y:S01]  /*1cdd0*/  LDC R8, c[0x0][0x430] ;  /* 0x00010c00ff087b82 */ /* 0x000ea20000000800 */
[----:B------:R-:W-:Y:S01]  /*1cde0*/  IMAD R9, R10, 0x60, R31 ;  /* 0x000000600a097824 */ /* 0x000fe200078e021f */
[----:B---3--:R-:W3:Y:S01]  /*1cdf0*/  S2R R4, SR_TID.X ;  /* 0x0000000000047919 */ /* 0x008ee20000002100 */
[----:B------:R-:W-:Y:S01]  /*1ce00*/  VIADD R25, R25, 0x1 ;  /* 0x0000000119197836 */ /* 0x000fe20000000000 */
[----:B--2---:R-:W-:Y:S02]  /*1ce10*/  ISETP.NE.AND P0, PT, R8, 0x1, PT ;  /* 0x000000010800780c */ /* 0x004fe40003f05270 */
[----:B0-----:R-:W-:Y:S01]  /*1ce20*/  LOP3.LUT R2, R2, 0x7f, RZ, 0xc0, !PT ;  /* 0x0000007f02027812 */ /* 0x001fe200078ec0ff */
[----:B---3--:R-:W-:-:S03]  /*1ce30*/  IMAD.SHL.U32 R4, R4, 0x10, RZ ;  /* 0x0000001004047824 */ /* 0x008fc600078e00ff */
[----:B------:R-:W-:-:S07]  /*1ce40*/  SHF.R.U32.HI R2, RZ, 0x3, R2 ;  /* 0x00000003ff027819 */ /* 0x000fce0000011602 */
[----:B------:R-:W0:Y:S01]  /*1ce50*/  @P0 LDC R3, c[0x0][0x438] ;  /* 0x00010e00ff030b82 */ /* 0x000e220000000800 */
[----:B------:R-:W-:-:S04]  /*1ce60*/  LOP3.LUT R4, R2, 0x70, R4, 0xf8, !PT ;  /* 0x0000007002047812 */ /* 0x000fc800078ef804 */
[----:B------:R-:W-:-:S03]  /*1ce70*/  ISETP.GT.U32.AND P1, PT, R4, 0x5f, PT ;  /* 0x0000005f0400780c */ /* 0x000fc60003f24070 */
[----:B------:R-:W2:Y:S01]  /*1ce80*/  @P0 LDC R2, c[0x0][0x434] ;  /* 0x00010d00ff020b82 */ /* 0x000ea20000000800 */
[----:B------:R-:W-:-:S05]  /*1ce90*/  IMAD.IADD R9, R4, 0x1, R9 ;  /* 0x0000000104097824 */ /* 0x000fca00078e0209 */
[----:B------:R-:W-:-:S04]  /*1cea0*/  MOV R11, R9 ;  /* 0x00000009000b7202 */ /* 0x000fc80000000f00 */
[----:B------:R-:W3:Y:S08]  /*1ceb0*/  @!P1 LDC.64 R4, c[0x0][0x428] ;  /* 0x00010a00ff049b82 */ /* 0x000ef00000000a00 */
[----:B----4-:R-:W4:Y:S01]  /*1cec0*/  @!P1 LDC.64 R6, c[0x0][0x418] ;  /* 0x00010600ff069b82 */ /* 0x010f220000000a00 */
[----:B--2---:R-:W-:-:S05]  /*1ced0*/  @P0 IMAD.HI.U32 R2, R9, R2, RZ ;  /* 0x0000000209020227 */ /* 0x004fca00078e00ff */
[----:B0-----:R-:W-:-:S04]  /*1cee0*/  @P0 SHF.R.U32.HI R11, RZ, R3, R2 ;  /* 0x00000003ff0b0219 */ /* 0x001fc80000011602 */
[----:B------:R-:W-:Y:S01]  /*1cef0*/  @!P1 SHF.R.S32.HI R3, RZ, 0x1f, R11 ;  /* 0x0000001fff039819 */ /* 0x000fe2000001140b */
[----:B---3--:R-:W-:-:S04]  /*1cf00*/  @!P1 IMAD R2, R34, R4, RZ ;  /* 0x0000000422029224 */ /* 0x008fc800078e02ff */
[----:B------:R-:W-:Y:S02]  /*1cf10*/  @!P1 IMAD R5, R28, R5, R2 ;  /* 0x000000051c059224 */ /* 0x000fe400078e0202 */
[----:B------:R-:W-:-:S04]  /*1cf20*/  @!P1 IMAD.MOV.U32 R2, RZ, RZ, R11 ;  /* 0x000000ffff029224 */ /* 0x000fc800078e000b */
[----:B------:R-:W-:-:S04]  /*1cf30*/  @!P1 IMAD.WIDE.U32 R2, R28, R4, R2 ;  /* 0x000000041c029225 */ /* 0x000fc800078e0002 */
[----:B------:R-:W-:Y:S01]  /*1cf40*/  @!P1 IMAD.IADD R5, R5, 0x1, R3 ;  /* 0x0000000105059824 */ /* 0x000fe200078e0203 */
[C---:B----4-:R-:W-:Y:S01]  /*1cf50*/  @!P1 LEA R6, P0, R2.reuse, R6, 0x2 ;  /* 0x0000000602069211 */ /* 0x050fe200078010ff */
[----:B------:R-:W-:Y:S02]  /*1cf60*/  IMAD.MOV.U32 R4, RZ, RZ, RZ ;  /* 0x000000ffff047224 */ /* 0x000fe400078e00ff */
[----:B------:R-:W-:Y:S01]  /*1cf70*/  IMAD.U32 R12, RZ, RZ, UR38 ;  /* 0x00000026ff0c7e24 */ /* 0x000fe2000f8e00ff */
[----:B------:R-:W-:Y:S02]  /*1cf80*/  @!P1 LEA.HI.X R7, R2, R7, R5, 0x2, P0 ;  /* 0x0000000702079211 */ /* 0x000fe400000f1405 */
[----:B------:R-:W-:-:S03]  /*1cf90*/  ISETP.NE.AND P0, PT, R25, 0x2, PT ;  /* 0x000000021900780c */ /* 0x000fc60003f05270 */
[----:B------:R0:W5:Y:S01]  /*1cfa0*/  @!P1 LDG.E R4, desc[UR42][R6.64] ;  /* 0x0000002a06049981 */ /* 0x000162000c1e1900 */
[----:B------:R-:W-:Y:S02]  /*1cfb0*/  ISETP.NE.AND P1, PT, R12, 0x3, PT ;  /* 0x000000030c00780c */ /* 0x000fe40003f25270 */
[----:B------:R-:W-:Y:S01]  /*1cfc0*/  SEL R3, RZ, 0x1, P0 ;  /* 0x00000001ff037807 */ /* 0x000fe20000000000 */
[----:B------:R-:W-:Y:S01]  /*1cfd0*/  IMAD.MOV R5, RZ, RZ, -R11 ;  /* 0x000000ffff057224 */ /* 0x000fe200078e0a0b */
[----:B------:R-:W-:Y:S05]  /*1cfe0*/  YIELD ;  /* 0x0000000000007946 */ /* 0x000fea0003800000 */
[----:B------:R-:W-:-:S02]  /*1cff0*/  LOP3.LUT R26, R26, R3, RZ, 0x3c, !PT ;  /* 0x000000031a1a7212 */ /* 0x000fc400078e3cff */
[----:B------:R-:W-:Y:S01]  /*1d000*/  MOV R3, R10 ;  /* 0x0000000a00037202 */ /* 0x000fe20000000f00 */
[----:B------:R-:W-:Y:S01]  /*1d010*/  IMAD R5, R8, R5, R9 ;  /* 0x0000000508057224 */ /* 0x000fe200078e0209 */
[----:B------:R-:W-:Y:S01]  /*1d020*/  SEL R25, R25, RZ, P0 ;  /* 0x000000ff19197207 */ /* 0x000fe20000000000 */
[----:B------:R-:W-:Y:S01]  /*1d030*/  VIADD R10, R10, 0xffffffff ;  /* 0xffffffff0a0a7836 */ /* 0x000fe20000000000 */
[----:B------:R-:W-:Y:S01]  /*1d040*/  ISETP.GT.AND P2, PT, R3, R30, PT ;  /* 0x0000001e0300720c */ /* 0x000fe20003f44270 */
[----:B0-----:R-:W-:-:S12]  /*1d050*/  @!P1 BRA `(.L_x_5446) ;  /* 0x0000000000049947 */ /* 0x001fd80003800000 */
[----:B------:R-:W-:Y:S01]  /*1d060*/  BPT.TRAP 0x1 ;  /* 0x000000040000795c */ /* 0x000fe20000300000 */
.L_x_5446:
[----:B------:R-:W-:Y:S01]  /*1d070*/  IMAD R6, R25, 0x8, R22 ;  /* 0x0000000819067824 */ /* 0x000fe200078e0216 */
[----:B------:R-:W-:Y:S01]  /*1d080*/  SHF.L.U32 R21, R26, 0x1f, RZ ;  /* 0x0000001f1a157819 */ /* 0x000fe200000006ff */
[----:B------:R-:W-:Y:S01]  /*1d090*/  BSSY B1, `(.L_x_5447) ;  /* 0x0000004000017945 */ /* 0x000fe20003800000 */
[----:B------:R-:W-:Y:S02]  /*1d0a0*/  SHF.R.S32.HI R17, RZ, 0x1f, R5 ;  /* 0x0000001fff117819 */ /* 0x000fe40000011405 */
[----:B------:R-:W0:Y:S02]  /*1d0b0*/  SYNCS.PHASECHK.TRANS64.TRYWAIT P0, [R6+URZ+0x22840], R21 ;  /* 0x02284015060075a7 */ /* 0x000e24000800017f */
[----:B0-----:R-:W-:Y:S05]  /*1d0c0*/  @!P0 BRA `(.L_x_5448) ;  /* 0x0000005c00e08947 */ /* 0x001fea0003800000 */
.L_x_5639:
[----:B------:R-:W-:Y:S05]  /*1d0d0*/  BSYNC B1 ;  /* 0x0000000000017941 */ /* 0x000fea0003800000 */
.L_x_5447:
        /* <DEDUP_REMOVED lines=21> */
[----:B------:R-:W2:Y:S01]  /*1d230*/  SHFL.IDX PT, R2, R8, RZ, 0x181f ;  /* 0x00181fff08027589 */ /* 0x000ea200000e0000 */
[----:B------:R-:W-:-:S03]  /*1d240*/  IMAD R7, R7, 0x2, R22 ;  /* 0x0000000207077824 */ /* 0x000fc600078e0216 */
[----:B------:R-:W3:Y:S01]  /*1d250*/  SHFL.IDX PT, R3, R9, RZ, 0x181f ;  /* 0x00181fff09037589 */ /* 0x000ee200000e0000 */
[----:B--2---:R-:W-:-:S05]  /*1d260*/  IADD3 R2, P0, R2, R0, RZ ;  /* 0x0000000002027210 */ /* 0x004fca0007f1e0ff */
[----:B---3--:R-:W-:-:S05]  /*1d270*/  IMAD.X R3, RZ, RZ, R3, P0 ;  /* 0x000000ffff037224 */ /* 0x008fca00000e0603 */
[----:B------:R-:W-:Y:S01]  /*1d280*/  @!PT LDS RZ, [RZ] ;  /* 0x00000000fffff984 */ /* 0x000fe20000000800 */
[----:B------:R2:W-:Y:S04]  /*1d290*/  LDGSTS.E.BYPASS.LTC128B.128 [R7+0x1c400], desc[UR42][R2.64], !P1 ;  /* 0x1c40000002077fae */ /* 0x0005e8000c901d6a */
[----:B--2---:R-:W2:Y:S04]  /*1d2a0*/  SHFL.IDX PT, R2, R8, 0x1, 0x181f ;  /* 0x00381f0008027f89 */ /* 0x004ea800000e0000 */
[----:B------:R-:W3:Y:S01]  /*1d2b0*/  SHFL.IDX PT, R3, R9, 0x1, 0x181f ;  /* 0x00381f0009037f89 */ /* 0x000ee200000e0000 */
[----:B--2---:R-:W-:-:S04]  /*1d2c0*/  IADD3 R2, P0, R2, R0, RZ ;  /* 0x0000000002027210 */ /* 0x004fc80007f1e0ff */
[----:B---3--:R-:W-:-:S05]  /*1d2d0*/  IADD3.X R3, RZ, R3, RZ, P0, !PT ;  /* 0x00000003ff037210 */ /* 0x008fca00007fe4ff */
[----:B------:R2:W-:Y:S04]  /*1d2e0*/  LDGSTS.E.BYPASS.LTC128B.128 [R7+0x1cc00], desc[UR42][R2.64], !P1 ;  /* 0x1cc0000002077fae */ /* 0x0005e8000c901d6a */
[----:B--2---:R-:W2:Y:S04]  /*1d2f0*/  SHFL.IDX PT, R2, R8, 0x2, 0x181f ;  /* 0x00581f0008027f89 */ /* 0x004ea800000e0000 */
[----:B------:R-:W3:Y:S01]  /*1d300*/  SHFL.IDX PT, R3, R9, 0x2, 0x181f ;  /* 0x00581f0009037f89 */ /* 0x000ee200000e0000 */
[----:B--2---:R-:W-:-:S05]  /*1d310*/  IADD3 R2, P0, R2, R0, RZ ;  /* 0x0000000002027210 */ /* 0x004fca0007f1e0ff */
[----:B---3--:R-:W-:-:S05]  /*1d320*/  IMAD.X R3, RZ, RZ, R3, P0 ;  /* 0x000000ffff037224 */ /* 0x008fca00000e0603 */
[----:B------:R2:W-:Y:S04]  /*1d330*/  LDGSTS.E.BYPASS.LTC128B.128 [R7+0x1d400], desc[UR42][R2.64], !P1 ;  /* 0x1d40000002077fae */ /* 0x0005e8000c901d6a */
[----:B--2---:R-:W2:Y:S04]  /*1d340*/  SHFL.IDX PT, R2, R8, 0x3, 0x181f ;  /* 0x00781f0008027f89 */ /* 0x004ea800000e0000 */
[----:B------:R-:W3:Y:S01]  /*1d350*/  SHFL.IDX PT, R3, R9, 0x3, 0x181f ;  /* 0x00781f0009037f89 */ /* 0x000ee200000e0000 */
[----:B--2---:R-:W-:-:S05]  /*1d360*/  IADD3 R2, P0, R2, R0, RZ ;  /* 0x0000000002027210 */ /* 0x004fca0007f1e0ff */
[----:B---3--:R-:W-:-:S05]  /*1d370*/  IMAD.X R3, RZ, RZ, R3, P0 ;  /* 0x000000ffff037224 */ /* 0x008fca00000e0603 */
[----:B------:R2:W-:Y:S04]  /*1d380*/  LDGSTS.E.BYPASS.LTC128B.128 [R7+0x1dc00], desc[UR42][R2.64], !P1 ;  /* 0x1dc0000002077fae */ /* 0x0005e8000c901d6a */
[----:B--2---:R-:W2:Y:S04]  /*1d390*/  SHFL.IDX PT, R2, R8, 0x4, 0x181f ;  /* 0x00981f0008027f89 */ /* 0x004ea800000e0000 */
[----:B------:R-:W3:Y:S04]  /*1d3a0*/  SHFL.IDX PT, R3, R9, 0x4, 0x181f ;  /* 0x00981f0009037f89 */ /* 0x000ee800000e0000 */
[----:B------:R-:W4:Y:S01]  /*1d3b0*/  SHFL.IDX PT, R9, R9, 0x5, 0x181f ;  /* 0x00b81f0009097f89 */ /* 0x000f2200000e0000 */
[----:B--2---:R-:W-:-:S05]  /*1d3c0*/  IADD3 R2, P0, R2, R0, RZ ;  /* 0x0000000002027210 */ /* 0x004fca0007f1e0ff */
[----:B---3--:R-:W-:-:S05]  /*1d3d0*/  IMAD.X R3, RZ, RZ, R3, P0 ;  /* 0x000000ffff037224 */ /* 0x008fca00000e0603 */
[----:B------:R2:W-:Y:S04]  /*1d3e0*/  LDGSTS.E.BYPASS.LTC128B.128 [R7+0x1e400], desc[UR42][R2.64], !P1 ;  /* 0x1e40000002077fae */ /* 0x0005e8000c901d6a */
[----:B--2-4-:R2:W3:Y:S02]  /*1d3f0*/  SHFL.IDX PT, R2, R8, 0x5, 0x181f ;  /* 0x00b81f0008027f89 */ /* 0x0144e400000e0000 */
.L_x_5653:
[----:B---3--:R-:W-:-:S05]  /*1d400*/  IADD3 R2, P0, R2, R0, RZ ;  /* 0x0000000002027210 */ /* 0x008fca0007f1e0ff */
[----:B------:R-:W-:Y:S01]  /*1d410*/  IMAD.X R3, RZ, RZ, R9, P0 ;  /* 0x000000ffff037224 */ /* 0x000fe200000e0609 */
[----:B------:R-:W-:-:S04]  /*1d420*/  PLOP3.LUT P0, PT, PT, PT, PT, 0x80, 0x0 ;  /* 0x000000000000781c */ /* 0x000fc80003f0f070 */
[----:B------:R-:W-:Y:S01]  /*1d430*/  @!PT LDS RZ, [RZ] ;  /* 0x00000000fffff984 */ /* 0x000fe20000000800 */
[----:B------:R-:W-:Y:S01]  /*1d440*/  @!PT LDS RZ, [RZ] ;  /* 0x00000000fffff984 */ /* 0x000fe20000000800 */
[----:B------:R-:W-:Y:S01]  /*1d450*/  @!PT LDS RZ, [RZ] ;  /* 0x00000000fffff984 */ /* 0x000fe20000000800 */
[----:B------:R3:W-:Y:S01]  /*1d460*/  LDGSTS.E.BYPASS.LTC128B.128 [R7+0x1ec00], desc[UR42][R2.64], !P1 ;  /* 0x1ec0000002077fae */ /* 0x0007e2000c901d6a */
[----:B------:R-:W-:-:S08]  /*1d470*/  NOP ;  /* 0x0000000000007918 */ /* 0x000fd00000000000 */
.L_x_5450:
[----:B------:R-:W-:Y:S02]  /*1d480*/  PLOP3.LUT P1, PT, P1, P0, PT, 0xa2, 0x0 ;  /* 0x000000000000781c */ /* 0x000fe40000f21472 */
[----:B------:R-:W-:-:S08]  /*1d490*/  @P0 R2UR P1, UR4, R6 ;  /* 0x00000000060402ca */ /* 0x000fd00000020000 */
[----:B------:R-:W-:-:S05]  /*1d4a0*/  @P0 PLOP3.LUT P0, PT, P1, PT, PT, 0x80, 0x0 ;  /* 0x000000000000081c */ /* 0x000fca0000f0f070 */
[----:B------:R-:W-:Y:S01]  /*1d4b0*/  @!P1 SYNCS.ARRIVE.TRANS64.RED.A0T1 RZ, [UR4+0x22830], RZ ;  /* 0x022830ffffff99a7 */ /* 0x000fe20008200404 */
[----:B------:R-:W-:Y:S07]  /*1d4c0*/  @!P1 ARRIVES.LDGSTSBAR.64.TRANSCNT [UR4+0x22830] ;  /* 0x02283000ff0099b0 */ /* 0x000fee0008000a84 */
[----:B------:R-:W-:Y:S05]  /*1d4d0*/  @P0 BRA.U.ANY `(.L_x_5450) ;  /* 0xfffffffd00e80947 */ /* 0x000fea000393ffff */
[----:B------:R-:W-:Y:S01]  /*1d4e0*/  NOP ;  /* 0x0000000000007918 */ /* 0x000fe20000000000 */
[----:B---3--:R-:W-:-:S05]  /*1d4f0*/  IMAD.U32 R2, RZ, RZ, UR38 ;  /* 0x00000026ff027e24 */ /* 0x008fca000f8e00ff */
[----:B------:R-:W-:-:S13]  /*1d500*/  ISETP.NE.AND P3, PT, R2, 0x3, PT ;  /* 0x000000030200780c */ /* 0x000fda0003f65270 */
[----:B------:R-:W-:Y:S05]  /*1d510*/  @!P3 BRA `(.L_x_5451) ;  /* 0x000000000004b947 */ /* 0x000fea0003800000 */
[----:B------:R-:W-:Y:S01]  /*1d520*/  BPT.TRAP 0x1 ;  /* 0x000000040000795c */ /* 0x000fe20000300000 */
.L_x_5451:
[----:B------:R3:W-:Y:S01]  /*1d530*/  SYNCS.ARRIVE.TRANS64.A1T0 RZ, [R6+URZ+0x22830], RZ ;  /* 0x022830ff06ff79a7 */ /* 0x0007e2000810003f */
[----:B------:R-:W-:Y:S05]  /*1d540*/  @!P3 BRA `(.L_x_5452) ;  /* 0x000000000004b947 */ /* 0x000fea0003800000 */
[----:B------:R-:W-:Y:S01]  /*1d550*/  BPT.TRAP 0x1 ;  /* 0x000000040000795c */ /* 0x000fe20000300000 */
.L_x_5452:
[----:B------:R-:W4:Y:S01]  /*1d560*/  SYNCS.PHASECHK.TRANS64.TRYWAIT P0, [R6+URZ+0x22860], R21 ;  /* 0x02286015060075a7 */ /* 0x000f22000800017f */
[----:B------:R-:W-:Y:S04]  /*1d570*/  BSSY B1, `(.L_x_5453) ;  /* 0x0000002000017945 */ /* 0x000fe80003800000 */
[----:B----4-:R-:W-:Y:S05]  /*1d580*/  @!P0 BRA `(.L_x_5454) ;  /* 0x0000006000688947 */ /* 0x010fea0003800000 */
.L_x_5654:
[----:B------:R-:W-:Y:S05]  /*1d590*/  BSYNC B1 ;  /* 0x0000000000017941 */ /* 0x000fea0003800000 */
.L_x_5453:
[----:B------:R-:W-:Y:S01]  /*1d5a0*/  ULDC.64 UR4, c[0x0][0x328] ;  /* 0x0000ca0000047ab9 */ /* 0x000fe20000000a00 */
[----:B------:R-:W-:Y:S01]  /*1d5b0*/  ULDC.64 UR6, c[0x0][0x318] ;  /* 0x0000c60000067ab9 */ /* 0x000fe20000000a00 */
[----:B------:R-:W-:Y:S01]  /*1d5c0*/  IMAD R2, R17, UR4, RZ ;  /* 0x0000000411027c24 */ /* 0x000fe2000f8e02ff */
[C---:B------:R-:W-:Y:S02]  /*1d5d0*/  LOP3.LUT P5, RZ, R23.reuse, 0x10, RZ, 0xc0, !PT ;  /* 0x0000001017ff7812 */ /* 0x040fe400078ac0ff */
        /* <DEDUP_REMOVED lines=16> */
[----:B--2---:R-:W-:-:S04]  /*1d6e0*/  LEA R8, P0, R2, UR6, 0x1 ;  /* 0x0000000602087c11 */ /* 0x004fc8000f8008ff */
[----:B------:R-:W-:Y:S01]  /*1d6f0*/  LEA.HI.X R9, R2, UR7, R9, 0x1, P0 ;  /* 0x0000000702097c11 */ /* 0x000fe200080f0c09 */
[----:B------:R-:W-:Y:S08]  /*1d700*/  BRA.DIV UR4, `(.L_x_5455) ;  /* 0x00000062041c7947 */ /* 0x000ff0000b800000 */
[----:B------:R-:W2:Y:S01]  /*1d710*/  SHFL.IDX PT, R14, R8, RZ, 0x181f ;  /* 0x00181fff080e7589 */ /* 0x000ea200000e0000 */
[----:B------:R-:W-:-:S03]  /*1d720*/  IMAD R7, R7, 0x2, R22 ;  /* 0x0000000207077824 */ /* 0x000fc600078e0216 */
[----:B------:R-:W5:Y:S04]  /*1d730*/  SHFL.IDX PT, R3, R9, RZ, 0x181f ;  /* 0x00181fff09037589 */ /* 0x000f6800000e0000 */
[----:B------:R-:W-:Y:S04]  /*1d740*/  SHFL.IDX PT, R5, R9, 0x1, 0x181f ;  /* 0x00381f0009057f89 */ /* 0x000fe800000e0000 */
[----:B------:R-:W-:Y:S01]  /*1d750*/  SHFL.IDX PT, R17, R9, 0x2, 0x181f ;  /* 0x00581f0009117f89 */ /* 0x000fe200000e0000 */
[----:B--2---:R-:W-:-:S03]  /*1d760*/  IADD3 R2, P0, R14, R0, RZ ;  /* 0x000000000e027210 */ /* 0x004fc60007f1e0ff */
[----:B------:R-:W2:Y:S02]  /*1d770*/  SHFL.IDX PT, R14, R8, 0x1, 0x181f ;  /* 0x00381f00080e7f89 */ /* 0x000ea400000e0000 */
[----:B-----5:R-:W-:-:S05]  /*1d780*/  IMAD.X R3, RZ, RZ, R3, P0 ;  /* 0x000000ffff037224 */ /* 0x020fca00000e0603 */
[----:B------:R-:W-:Y:S04]  /*1d790*/  LDGSTS.E.BYPASS.LTC128B.128 [R7+0x400], desc[UR42][R2.64], !P5 ;  /* 0x0040000002077fae */ /* 0x000fe8000e901d6a */
[----:B------:R-:W-:Y:S04]  /*1d7a0*/  LDGSTS.E.BYPASS.LTC128B.128 [R7+0x3400], desc[UR42][R2.64+0x80], !P4 ;  /* 0x0340008002077fae */ /* 0x000fe8000e101d6a */
[----:B------:R-:W-:Y:S04]  /*1d7b0*/  LDGSTS.E.BYPASS.LTC128B.128 [R7+0x6400], desc[UR42][R2.64+0x100], !P3 ;  /* 0x0640010002077fae */ /* 0x000fe8000d901d6a */
[----:B------:R5:W-:Y:S01]  /*1d7c0*/  LDGSTS.E.BYPASS.LTC128B.128 [R7+0x9400], desc[UR42][R2.64+0x180], !P1 ;  /* 0x0940018002077fae */ /* 0x000be2000c901d6a */
[----:B--2---:R-:W-:-:S03]  /*1d7d0*/  IADD3 R4, P0, R14, R0, RZ ;  /* 0x000000000e047210 */ /* 0x004fc60007f1e0ff */
[----:B------:R-:W5:Y:S02]  /*1d7e0*/  SHFL.IDX PT, R14, R8, 0x2, 0x181f ;  /* 0x00581f00080e7f89 */ /* 0x000f6400000e0000 */
[----:B------:R-:W-:-:S05]  /*1d7f0*/  IMAD.X R5, RZ, RZ, R5, P0 ;  /* 0x000000ffff057224 */ /* 0x000fca00000e0605 */
[----:B------:R-:W-:Y:S04]  /*1d800*/  LDGSTS.E.BYPASS.LTC128B.128 [R7+0xc00], desc[UR42][R4.64], !P5 ;  /* 0x00c0000004077fae */ /* 0x000fe8000e901d6a */
[----:B------:R-:W-:Y:S04]  /*1d810*/  LDGSTS.E.BYPASS.LTC128B.128 [R7+0x3c00], desc[UR42][R4.64+0x80], !P4 ;  /* 0x03c0008004077fae */ /* 0x000fe8000e101d6a */
[----:B------:R-:W-:Y:S04]  /*1d820*/  LDGSTS.E.BYPASS.LTC128B.128 [R7+0x6c00], desc[UR42][R4.64+0x100], !P3 ;  /* 0x06c0010004077fae */ /* 0x000fe8000d901d6a */
[----:B------:R2:W-:Y:S01]  /*1d830*/  LDGSTS.E.BYPASS.LTC128B.128 [R7+0x9c00], desc[UR42][R4.64+0x180], !P1 ;  /* 0x09c0018004077fae */ /* 0x0005e2000c901d6a */
[----:B-----5:R-:W-:-:S03]  /*1d840*/  IADD3 R2, P0, R14, R0, RZ ;  /* 0x000000000e027210 */ /* 0x020fc60007f1e0ff */
[----:B------:R-:W5:Y:S02]  /*1d850*/  SHFL.IDX PT, R14, R8, 0x3, 0x181f ;  /* 0x00781f00080e7f89 */ /* 0x000f6400000e0000 */
[----:B------:R-:W-:Y:S02]  /*1d860*/  IMAD.X R3, RZ, RZ, R17, P0 ;  /* 0x000000ffff037224 */ /* 0x000fe400000e0611 */
[----:B------:R-:W-:Y:S04]  /*1d870*/  SHFL.IDX PT, R17, R9, 0x4, 0x181f ;  /* 0x00981f0009117f89 */ /* 0x000fe800000e0000 */
[----:B--2---:R-:W2:Y:S04]  /*1d880*/  SHFL.IDX PT, R5, R9, 0x3, 0x181f ;  /* 0x00781f0009057f89 */ /* 0x004ea800000e0000 */
[----:B------:R-:W-:Y:S04]  /*1d890*/  LDGSTS.E.BYPASS.LTC128B.128 [R7+0x1400], desc[UR42][R2.64], !P5 ;  /* 0x0140000002077fae */ /* 0x000fe8000e901d6a */
[----:B------:R-:W-:Y:S04]  /*1d8a0*/  LDGSTS.E.BYPASS.LTC128B.128 [R7+0x4400], desc[UR42][R2.64+0x80], !P4 ;  /* 0x0440008002077fae */ /* 0x000fe8000e101d6a */
[----:B------:R-:W-:Y:S01]  /*1d8b0*/  LDGSTS.E.BYPASS.LTC128B.128 [R7+0x7400], desc[UR42][R2.64+0x100], !P3 ;  /* 0x0740010002077fae */ /* 0x000fe2000d901d6a */
[----:B-----5:R-:W-:-:S03]  /*1d8c0*/  IADD3 R4, P0, R14, R0, RZ ;  /* 0x000000000e047210 */ /* 0x020fc60007f1e0ff */
[----:B------:R5:W-:Y:S04]  /*1d8d0*/  LDGSTS.E.BYPASS.LTC128B.128 [R7+0xa400], desc[UR42][R2.64+0x180], !P1 ;  /* 0x0a40018002077fae */ /* 0x000be8000c901d6a */
[----:B------:R-:W5:Y:S01]  /*1d8e0*/  SHFL.IDX PT, R14, R8, 0x4, 0x181f ;  /* 0x00981f00080e7f89 */ /* 0x000f6200000e0000 */
[----:B--2---:R-:W-:-:S03]  /*1d8f0*/  IMAD.X R5, RZ, RZ, R5, P0 ;  /* 0x000000ffff057224 */ /* 0x004fc600000e0605 */
[----:B------:R-:W2:Y:S04]  /*1d900*/  SHFL.IDX PT, R9, R9, 0x5, 0x181f ;  /* 0x00b81f0009097f89 */ /* 0x000ea800000e0000 */
[----:B------:R0:W-:Y:S04]  /*1d910*/  LDGSTS.E.BYPASS.LTC128B.128 [R7+0x1c00], desc[UR42][R4.64], !P5 ;  /* 0x01c0000004077fae */ /* 0x0001e8000e901d6a */
[----:B------:R0:W-:Y:S04]  /*1d920*/  LDGSTS.E.BYPASS.LTC128B.128 [R7+0x4c00], desc[UR42][R4.64+0x80], !P4 ;  /* 0x04c0008004077fae */ /* 0x0001e8000e101d6a */
[----:B------:R0:W-:Y:S04]  /*1d930*/  LDGSTS.E.BYPASS.LTC128B.128 [R7+0x7c00], desc[UR42][R4.64+0x100], !P3 ;  /* 0x07c0010004077fae */ /* 0x0001e8000d901d6a */
[----:B------:R0:W-:Y:S01]  /*1d940*/  LDGSTS.E.BYPASS.LTC128B.128 [R7+0xac00], desc[UR42][R4.64+0x180], !P1 ;  /* 0x0ac0018004077fae */ /* 0x0001e2000c901d6a */
[----:B-----5:R-:W-:-:S03]  /*1d950*/  IADD3 R2, P0, R14, R0, RZ ;  /* 0x000000000e027210 */ /* 0x020fc60007f1e0ff */
[----:B------:R0:W0:Y:S02]  /*1d960*/  SHFL.IDX PT, R14, R8, 0x5, 0x181f ;  /* 0x00b81f00080e7f89 */ /* 0x00002400000e0000 */
[----:B------:R-:W-:-:S05]  /*1d970*/  IMAD.X R3, RZ, RZ, R17, P0 ;  /* 0x000000ffff037224 */ /* 0x000fca00000e0611 */
[----:B------:R0:W-:Y:S04]  /*1d980*/  LDGSTS.E.BYPASS.LTC128B.128 [R7+0x2400], desc[UR42][R2.64], !P5 ;  /* 0x0240000002077fae */ /* 0x0001e8000e901d6a */
[----:B------:R0:W-:Y:S04]  /*1d990*/  LDGSTS.E.BYPASS.LTC128B.128 [R7+0x5400], desc[UR42][R2.64+0x80], !P4 ;  /* 0x0540008002077fae */ /* 0x0001e8000e101d6a */
[----:B------:R0:W-:Y:S04]  /*1d9a0*/  LDGSTS.E.BYPASS.LTC128B.128 [R7+0x8400], desc[UR42][R2.64+0x100], !P3 ;  /* 0x0840010002077fae */ /* 0x0001e8000d901d6a */
[----:B--2---:R0:W-:Y:S02]  /*1d9b0*/  LDGSTS.E.BYPASS.LTC128B.128 [R7+0xb400], desc[UR42][R2.64+0x180], !P1 ;  /* 0x0b40018002077fae */ /* 0x0041e4000c901d6a */
.L_x_5668:
[----:B0-----:R-:W-:-:S04]  /*1d9c0*/  IADD3 R2, P0, R14, R0, RZ ;  /* 0x000000000e027210 */ /* 0x001fc80007f1e0ff */
        /* <DEDUP_REMOVED lines=10> */
.L_x_5456:
        /* <DEDUP_REMOVED lines=11> */
.L_x_5457:
[----:B------:R0:W-:Y:S01]  /*1db20*/  SYNCS.ARRIVE.TRANS64.A1T0 RZ, [R6+URZ+0x22850], RZ ;  /* 0x022850ff06ff79a7 */ /* 0x0001e2000810003f */
[----:B------:R-:W-:Y:S05]  /*1db30*/  @P2 BRA `(.L_x_5458) ;  /* 0xfffffff000a02947 */ /* 0x000fea000383ffff */
.L_x_5445:
[----:B------:R-:W-:Y:S05]  /*1db40*/  BSYNC B0 ;  /* 0x0000000000007941 */ /* 0x000fea0003800000 */
.L_x_5444:
        /* <DEDUP_REMOVED lines=10> */
[----:B------:R-:W5:Y:S01]  /*1dbf0*/  LDC.64 R2, c[0x0][0xc60] ;  /* 0x00031800ff027b82 */ /* 0x000f620000000a00 */
[----:B------:R-:W2:Y:S02]  /*1dc00*/  FLO.U32 R0, UR4 ;  /* 0x0000000400007d00 */ /* 0x000ea400080e0000 */
[----:B--2---:R-:W-:-:S06]  /*1dc10*/  ISETP.EQ.U32.AND P1, PT, R0, R7, PT ;  /* 0x000000070000720c */ /* 0x004fcc0003f22070 */
[----:B------:R-:W5:Y:S07]  /*1dc20*/  POPC R7, UR4 ;  /* 0x0000000400077d09 */ /* 0x000f6e0008000000 */
[----:B-----5:R-:W2:Y:S01]  /*1dc30*/  @P1 ATOMG.E.ADD.STRONG.GPU PT, R3, desc[UR42][R2.64], R7 ;  /* 0x00000007020319a8 */ /* 0x020ea200081ee1ea */
[----:B------:R-:W5:Y:S02]  /*1dc40*/  S2R R4, SR_LTMASK ;  /* 0x0000000000047919 */ /* 0x000f640000003900 */
[----:B-----5:R-:W-:-:S04]  /*1dc50*/  LOP3.LUT R4, R4, UR4, RZ, 0xc0, !PT ;  /* 0x0000000404047c12 */ /* 0x020fc8000f8ec0ff */
[----:B------:R-:W5:Y:S01]  /*1dc60*/  POPC R9, R4 ;  /* 0x0000000400097309 */ /* 0x000f620000000000 */
[----:B--2---:R-:W5:Y:S02]  /*1dc70*/  SHFL.IDX PT, R0, R3, R0, 0x1f ;  /* 0x00001f0003007589 */ /* 0x004f6400000e0000 */
[----:B-----5:R-:W-:-:S07]  /*1dc80*/  IADD3 R16, R0, UR37, R9 ;  /* 0x0000002500107c10 */ /* 0x020fce000fffe009 */
.L_x_5460:
[----:B------:R-:W-:Y:S05]  /*1dc90*/  BSYNC B0 ;  /* 0x0000000000007941 */ /* 0x000fea0003800000 */
.L_x_5459:
[----:B------:R-:W-:Y:S02]  /*1dca0*/  LOP3.LUT R26, R26, R5, RZ, 0x3c, !PT ;  /* 0x000000051a1a7212 */ /* 0x000fe400078e3cff */
[----:B------:R-:W-:-:S07]  /*1dcb0*/  SEL R25, R25, RZ, P0 ;  /* 0x000000ff19197207 */ /* 0x000fce0000000000 */
.L_x_5419:
[----:B------:R-:W-:Y:S05]  /*1dcc0*/  BSYNC B7 ;  /* 0x0000000000077941 */ /* 0x000fea0003800000 */
.L_x_5417:
        /* <DEDUP_REMOVED lines=8> */
[----:B------:R2:W0:Y:S01]  /*1dd50*/  LDS.128 R16, [R22+0x228d0] ;  /* 0x0228d00016107984 */ /* 0x0004220000000c00 */
[----:B------:R-:W-:Y:S06]  /*1dd60*/  BAR.ARV 0x4, 0x180 ;  /* 0x0106000000007b1d */ /* 0x000fec0000002000 */
[----:B------:R-:W-:Y:S05]  /*1dd70*/  BRA `(.L_x_5462) ;  /* 0x0000000c00d47947 */ /* 0x000fea0003800000 */
.L_x_5461:
        /* <DEDUP_REMOVED lines=9> */
[----:B------:R-:W5:Y:S01]  /*1de10*/  @!P1 LDC.64 R4, c[0x0][0xc78] ;  /* 0x00031e00ff049b82 */ /* 0x000f620000000a00 */
[----:B--2---:R-:W-:-:S05]  /*1de20*/  @!P1 IMAD.WIDE R2, R7, 0x4, R2 ;  /* 0x0000000407029825 */ /* 0x004fca00078e0202 */
[----:B0--34-:R5:W2:Y:S02]  /*1de30*/  @!P1 LDG.E R6, desc[UR42][R2.64] ;  /* 0x0000002a02069981 */ /* 0x019aa4000c1e1900 */
[----:B-----5:R-:W-:-:S05]  /*1de40*/  @!P1 IMAD.WIDE R2, R7, 0x4, R4 ;  /* 0x0000000407029825 */ /* 0x020fca00078e0204 */
[----:B------:R-:W3:Y:S01]  /*1de50*/  @!P1 LDG.E R5, desc[UR42][R2.64] ;  /* 0x0000002a02059981 */ /* 0x000ee2000c1e1900 */
[----:B------:R-:W-:Y:S01]  /*1de60*/  IMAD.MOV.U32 R17, RZ, RZ, RZ ;  /* 0x000000ffff117224 */ /* 0x000fe200078e00ff */
[----:B------:R-:W-:Y:S02]  /*1de70*/  MOV R4, RZ ;  /* 0x000000ff00047202 */ /* 0x000fe40000000f00 */
[C---:B------:R-:W-:Y:S01]  /*1de80*/  ISETP.GE.U32.AND P2, PT, R8.reuse, 0x2, PT ;  /* 0x000000020800780c */ /* 0x040fe20003f46070 */
[----:B------:R-:W-:Y:S01]  /*1de90*/  SHFL.IDX PT, R0, R16, RZ, 0x1f ;  /* 0x00001fff10007589 */ /* 0x000fe200000e0000 */
[C---:B------:R-:W-:Y:S02]  /*1dea0*/  ISETP.GE.U32.AND P3, PT, R8.reuse, 0x4, PT ;  /* 0x000000040800780c */ /* 0x040fe40003f66070 */
[C---:B------:R-:W-:Y:S01]  /*1deb0*/  ISETP.GE.U32.AND P4, PT, R8.reuse, 0x8, PT ;  /* 0x000000080800780c */ /* 0x040fe20003f86070 */
[----:B------:R-:W-:Y:S01]  /*1dec0*/  SHFL.IDX PT, R7, R16, 0x1, 0x1f ;  /* 0x00201f0010077f89 */ /* 0x000fe200000e0000 */
[C---:B------:R-:W-:Y:S01]  /*1ded0*/  ISETP.GE.U32.AND P5, PT, R8.reuse, 0x10, PT ;  /* 0x000000100800780c */ /* 0x040fe20003fa6070 */
[----:B--2---:R-:W-:Y:S01]  /*1dee0*/  @!P1 IMAD.MOV.U32 R17, RZ, RZ, R6 ;  /* 0x000000ffff119224 */ /* 0x004fe200078e0006 */
[----:B------:R-:W-:Y:S01]  /*1def0*/  MOV R6, RZ ;  /* 0x000000ff00067202 */ /* 0x000fe20000000f00 */
        /* <DEDUP_REMOVED lines=19> */
.L_x_5678:
[----:B------:R-:W-:Y:S02]  /*1e030*/  ULDC UR4, c[0x0][0xc38] ;  /* 0x00030e0000047ab9 */ /* 0x000fe40000000800 */
[----:B------:R-:W-:-:S04]  /*1e040*/  IMAD.U32 R5, RZ, RZ, UR4 ;  /* 0x00000004ff057e24 */ /* 0x000fc8000f8e00ff */
[----:B--2---:R-:W-:-:S04]  /*1e050*/  IMAD R14, R14, R5, RZ ;  /* 0x000000050e0e7224 */ /* 0x004fc800078e02ff */
[----:B------:R-:W-:-:S05]  /*1e060*/  IMAD.IADD R7, R7, 0x1, R14 ;  /* 0x0000000107077824 */ /* 0x000fca00078e020e */
[----:B------:R-:W-:-:S13]  /*1e070*/  ISETP.GT.AND P6, PT, R7, R0, PT ;  /* 0x000000000700720c */ /* 0x000fda0003fc4270 */
[----:B------:R-:W-:Y:S05]  /*1e080*/  @P6 BRA `(.L_x_5464) ;  /* 0x0000000000a46947 */ /* 0x000fea0003800000 */
.L_x_5467:
        /* <DEDUP_REMOVED lines=35> */
.L_x_5686:
[----:B------:R-:W-:Y:S02]  /*1e2c0*/  ULDC UR4, c[0x0][0xc38] ;  /* 0x00030e0000047ab9 */ /* 0x000fe40000000800 */
[----:B------:R-:W-:-:S04]  /*1e2d0*/  IMAD.U32 R5, RZ, RZ, UR4 ;  /* 0x00000004ff057e24 */ /* 0x000fc8000f8e00ff */
[----:B--2---:R-:W-:-:S04]  /*1e2e0*/  IMAD R14, R14, R5, RZ ;  /* 0x000000050e0e7224 */ /* 0x004fc800078e02ff */
[----:B------:R-:W-:-:S05]  /*1e2f0*/  IMAD.IADD R7, R14, 0x1, R7 ;  /* 0x000000010e077824 */ /* 0x000fca00078e0207 */
[----:B------:R-:W-:-:S13]  /*1e300*/  ISETP.GT.AND P6, PT, R7, R0, PT ;  /* 0x000000000700720c */ /* 0x000fda0003fc4270 */
[----:B------:R-:W-:Y:S05]  /*1e310*/  @!P6 BRA `(.L_x_5467) ;  /* 0xfffffffc005ce947 */ /* 0x000fea000383ffff */
.L_x_5464:
[----:B------:R-:W-:Y:S01]  /*1e320*/  IADD3 R7, -R14, R7, RZ ;  /* 0x000000070e077210 */ /* 0x000fe20007ffe1ff */
[----:B------:R-:W-:-:S04]  /*1e330*/  UMOV UR4, 0xffffffff ;  /* 0xffffffff00047882 */ /* 0x000fc80000000000 */
[----:B------:R-:W-:-:S05]  /*1e340*/  IMAD R3, R2, R5, R7 ;  /* 0x0000000502037224 */ /* 0x000fca00078e0207 */
[----:B------:R-:W-:Y:S01]  /*1e350*/  ISETP.GT.AND P6, PT, R3, R0, PT ;  /* 0x000000000300720c */ /* 0x000fe20003fc4270 */
[----:B------:R-:W-:-:S12]  /*1e360*/  BRA.DIV UR4, `(.L_x_5468) ;  /* 0x0000006204c07947 */ /* 0x000fd8000b800000 */
[----:B------:R-:W-:-:S04]  /*1e370*/  VOTE.ANY R3, PT, !P6 ;  /* 0x0000000000037806 */ /* 0x000fc800070e0100 */
[----:B------:R-:W2:Y:S02]  /*1e380*/  POPC R12, R3 ;  /* 0x00000003000c7309 */ /* 0x000ea40000000000 */
[----:B--2---:R2:W3:Y:S01]  /*1e390*/  SHFL.IDX PT, R17, R17, R12, 0x1f ;  /* 0x00001f0c11117589 */ /* 0x0044e200000e0000 */
[----:B------:R-:W-:-:S03]  /*1e3a0*/  IMAD.IADD R19, R12, 0x1, R19 ;  /* 0x000000010c137824 */ /* 0x000fc600078e0213 */
[----:B------:R2:W4:Y:S04]  /*1e3b0*/  SHFL.IDX PT, R4, R4, R12, 0x1f ;  /* 0x00001f0c04047589 */ /* 0x00052800000e0000 */
.L_x_5691:
[----:B------:R-:W-:-:S13]  /*1e3c0*/  ISETP.NE.AND P0, PT, R3, RZ, PT ;  /* 0x000000ff0300720c */ /* 0x000fda0003f05270 */
[----:B------:R-:W-:Y:S05]  /*1e3d0*/  @!P0 BRA `(.L_x_5469) ;  /* 0x0000000000108947 */ /* 0x000fea0003800000 */
[----:B------:R-:W-:Y:S01]  /*1e3e0*/  UMOV UR4, 0xffffffff ;  /* 0xffffffff00047882 */ /* 0x000fe20000000000 */
[----:B--2---:R-:W-:Y:S02]  /*1e3f0*/  VIADD R12, R12, 0xffffffff ;  /* 0xffffffff0c0c7836 */ /* 0x004fe40000000000 */
[----:B------:R-:W-:Y:S05]  /*1e400*/  BRA.DIV UR4, `(.L_x_5470) ;  /* 0x0000006204f47947 */ /* 0x000fea000b800000 */
[----:B------:R2:W0:Y:S02]  /*1e410*/  SHFL.IDX PT, R6, R2, R12, 0x1f ;  /* 0x00001f0c02067589 */ /* 0x00042400000e0000 */
.L_x_5469:
[----:B----4-:R-:W-:Y:S01]  /*1e420*/  ISETP.NE.AND P0, PT, R4, 0x1, PT ;  /* 0x000000010400780c */ /* 0x010fe20003f05270 */
[----:B0-----:R-:W-:-:S04]  /*1e430*/  IMAD R16, R6, R5, R7 ;  /* 0x0000000506107224 */ /* 0x001fc800078e0207 */
[----:B------:R-:W-:-:S08]  /*1e440*/  IMAD.IADD R0, R0, 0x1, -R16 ;  /* 0x0000000100007824 */ /* 0x000fd000078e0a10 */
[----:B------:R-:W-:Y:S05]  /*1e450*/  @!P0 BRA `(.L_x_5471) ;  /* 0x0000000000dc8947 */ /* 0x000fea0003800000 */
[-C--:B---3--:R-:W-:Y:S02]  /*1e460*/  IABS R5, R17.reuse ;  /* 0x0000001100057213 */ /* 0x088fe40000000000 */
[----:B------:R-:W-:Y:S02]  /*1e470*/  IABS R6, R4 ;  /* 0x0000000400067213 */ /* 0x000fe40000000000 */
[----:B------:R-:W0:Y:S08]  /*1e480*/  I2F.RP R7, R5 ;  /* 0x0000000500077306 */ /* 0x000e300000209400 */
[----:B------:R-:W3:Y:S08]  /*1e490*/  I2F.RP R8, R6 ;  /* 0x0000000600087306 */ /* 0x000ef00000209400 */
[----:B0-----:R-:W2:Y:S08]  /*1e4a0*/  MUFU.RCP R7, R7 ;  /* 0x0000000700077308 */ /* 0x001eb00000001000 */
[----:B---3--:R-:W-:Y:S01]  /*1e4b0*/  MUFU.RCP R8, R8 ;  /* 0x0000000800087308 */ /* 0x008fe20000001000 */
[----:B--2---:R-:W-:Y:S01]  /*1e4c0*/  VIADD R2, R7, 0xffffffe ;  /* 0x0ffffffe07027836 */ /* 0x004fe20000000000 */
[----:B------:R-:W-:-:S06]  /*1e4d0*/  IABS R7, R17 ;  /* 0x0000001100077213 */ /* 0x000fcc0000000000 */
[----:B------:R0:W2:Y:S02]  /*1e4e0*/  F2I.FTZ.U32.TRUNC.NTZ R3, R2 ;  /* 0x0000000200037305 */ /* 0x0000a4000021f000 */
[----:B0-----:R-:W-:Y:S02]  /*1e4f0*/  IMAD.MOV.U32 R2, RZ, RZ, RZ ;  /* 0x000000ffff027224 */ /* 0x001fe400078e00ff */
[----:B--2---:R-:W-:-:S04]  /*1e500*/  IMAD.MOV R10, RZ, RZ, -R3 ;  /* 0x000000ffff0a7224 */ /* 0x004fc800078e0a03 */
[----:B------:R-:W-:-:S04]  /*1e510*/  IMAD R9, R10, R5, RZ ;  /* 0x000000050a097224 */ /* 0x000fc800078e02ff */
[----:B------:R-:W-:Y:S01]  /*1e520*/  IMAD.HI.U32 R3, R3, R9, R2 ;  /* 0x0000000903037227 */ /* 0x000fe200078e0002 */
[----:B------:R-:W-:Y:S02]  /*1e530*/  IABS R2, R0 ;  /* 0x0000000000027213 */ /* 0x000fe40000000000 */
[----:B------:R-:W-:-:S03]  /*1e540*/  IADD3 R9, RZ, -R7, RZ ;  /* 0x80000007ff097210 */ /* 0x000fc60007ffe0ff */
        /* <DEDUP_REMOVED lines=18> */
[----:B------:R-:W-:Y:S02]  /*1e670*/  @!P2 IADD3 R7, -R7, RZ, RZ ;  /* 0x000000ff0707a210 */ /* 0x000fe40007ffe1ff */
        /* <DEDUP_REMOVED lines=14> */
[----:B------:R-:W-:Y:S01]  /*1e760*/  IMAD.MOV R2, RZ, RZ, -R5 ;  /* 0x000000ffff027224 */ /* 0x000fe200078e0a05 */
[----:B------:R-:W-:-:S03]  /*1e770*/  LEA R5, R4, R5, 0x18 ;  /* 0x0000000504057211 */ /* 0x000fc600078ec0ff */
[--C-:B------:R-:W-:Y:S02]  /*1e780*/  IMAD R4, R4, R2, R7.reuse ;  /* 0x0000000204047224 */ /* 0x100fe400078e0207 */
[----:B------:R-:W-:Y:S02]  /*1e790*/  IMAD.MOV R2, RZ, RZ, -R7 ;  /* 0x000000ffff027224 */ /* 0x000fe400078e0a07 */
[----:B------:R-:W-:Y:S02]  /*1e7a0*/  IMAD R18, R4, 0x10000, R5 ;  /* 0x0001000004127824 */ /* 0x000fe400078e0205 */
[----:B------:R-:W-:Y:S01]  /*1e7b0*/  IMAD R2, R17, R2, R0 ;  /* 0x0000000211027224 */ /* 0x000fe200078e0200 */
[----:B------:R-:W-:Y:S06]  /*1e7c0*/  BRA `(.L_x_5472) ;  /* 0x0000000000f07947 */ /* 0x000fec0003800000 */
.L_x_5471:
[----:B--2---:R-:W0:Y:S02]  /*1e7d0*/  LDC.64 R2, c[0x0][0xc90] ;  /* 0x00032400ff027b82 */ /* 0x004e240000000a00 */
[----:B0-----:R-:W-:-:S05]  /*1e7e0*/  IMAD.WIDE R2, R19, 0x4, R2 ;  /* 0x0000000413027825 */ /* 0x001fca00078e0202 */
[----:B------:R0:W3:Y:S02]  /*1e7f0*/  LDG.E R6, desc[UR42][R2.64] ;  /* 0x0000002a02067981 */ /* 0x0000e4000c1e1900 */
[----:B0-----:R-:W-:Y:S02]  /*1e800*/  IMAD.MOV.U32 R2, RZ, RZ, RZ ;  /* 0x000000ffff027224 */ /* 0x001fe400078e00ff */
[----:B---3--:R-:W-:-:S05]  /*1e810*/  IMAD R7, R17, R6, RZ ;  /* 0x0000000611077224 */ /* 0x008fca00078e02ff */
[----:B------:R-:W-:-:S04]  /*1e820*/  IABS R4, R7 ;  /* 0x0000000700047213 */ /* 0x000fc80000000000 */
[----:B------:R-:W0:Y:S08]  /*1e830*/  I2F.RP R8, R4 ;  /* 0x0000000400087306 */ /* 0x000e300000209400 */
[----:B0-----:R-:W0:Y:S02]  /*1e840*/  MUFU.RCP R8, R8 ;  /* 0x0000000800087308 */ /* 0x001e240000001000 */
[----:B0-----:R-:W-:-:S06]  /*1e850*/  VIADD R9, R8, 0xffffffe ;  /* 0x0ffffffe08097836 */ /* 0x001fcc0000000000 */
[----:B------:R-:W1:Y:S02]  /*1e860*/  F2I.FTZ.U32.TRUNC.NTZ R3, R9 ;  /* 0x0000000900037305 */ /* 0x000e64000021f000 */
[----:B-1----:R-:W-:-:S04]  /*1e870*/  IMAD.MOV R11, RZ, RZ, -R3 ;  /* 0x000000ffff0b7224 */ /* 0x002fc800078e0a03 */
        /* <DEDUP_REMOVED lines=46> */
[----:B------:R-:W-:Y:S02]  /*1eb60*/  @!P1 LOP3.LUT R2, RZ, R5, RZ, 0x33, !PT ;  /* 0x00000005ff029212 */ /* 0x000fe400078e33ff */
[----:B------:R-:W-:-:S05]  /*1eb70*/  IADD3 R5, -R5, RZ, RZ ;  /* 0x000000ff05057210 */ /* 0x000fca0007ffe1ff */
[----:B------:R-:W-:-:S07]  /*1eb80*/  IMAD R18, R2, R5, R3 ;  /* 0x0000000502127224 */ /* 0x000fce00078e0203 */
.L_x_5472:
[----:B------:R-:W-:-:S05]  /*1eb90*/  LOP3.LUT R2, RZ, R2, RZ, 0x33, !PT ;  /* 0x00000002ff027212 */ /* 0x000fca00078e33ff */
[----:B------:R-:W-:Y:S01]  /*1eba0*/  IMAD.IADD R17, R17, 0x1, R2 ;  /* 0x0000000111117824 */ /* 0x000fe200078e0202 */
[----:B------:R-:W-:Y:S06]  /*1ebb0*/  BRA `(.L_x_5473) ;  /* 0x00000000001c7947 */ /* 0x000fec0003800000 */
.L_x_5465:
[----:B------:R-:W-:Y:S01]  /*1ebc0*/  UMOV UR4, URZ ;  /* 0x0000003f00047c82 */ /* 0x000fe20008000000 */
[----:B------:R-:W-:Y:S01]  /*1ebd0*/  UMOV UR5, URZ ;  /* 0x0000003f00057c82 */ /* 0x000fe20008000000 */
[----:B------:R-:W-:Y:S01]  /*1ebe0*/  ULDC UR6, c[0x0][0xc3c] ;  /* 0x00030f0000067ab9 */ /* 0x000fe20000000800 */
[----:B------:R-:W-:Y:S02]  /*1ebf0*/  IMAD.MOV.U32 R16, RZ, RZ, R0 ;  /* 0x000000ffff107224 */ /* 0x000fe400078e0000 */
[----:B------:R-:W-:Y:S02]  /*1ec00*/  IMAD.U32 R17, RZ, RZ, UR4 ;  /* 0x00000004ff117e24 */ /* 0x000fe4000f8e00ff */
[----:B------:R-:W-:Y:S02]  /*1ec10*/  IMAD.U32 R18, RZ, RZ, UR5 ;  /* 0x00000005ff127e24 */ /* 0x000fe4000f8e00ff */
[----:B------:R-:W-:-:S07]  /*1ec20*/  IMAD.U32 R19, RZ, RZ, UR6 ;  /* 0x00000006ff137e24 */ /* 0x000fce000f8e00ff */
.L_x_5473:
        /* <DEDUP_REMOVED lines=10> */
.L_x_5462:
[----:B------:R-:W-:Y:S02]  /*1ecd0*/  ULDC UR4, c[0x0][0xc3c] ;  /* 0x00030f0000047ab9 */ /* 0x000fe40000000800 */
[----:B0-----:R-:W-:-:S13]  /*1ece0*/  ISETP.GE.AND P0, PT, R19, UR4, PT ;  /* 0x0000000413007c0c */ /* 0x001fda000bf06270 */
[----:B------:R-:W-:Y:S05]  /*1ecf0*/  @!P0 BRA `(.L_x_5474) ;  /* 0xffffff9800fc8947 */ /* 0x000fea000383ffff */
[----:B------:R-:W-:Y:S05]  /*1ed00*/  BSYNC B8 ;  /* 0x0000000000087941 */ /* 0x000fea0003800000 */
.L_x_5371:
[----:B------:R-:W5:Y:S01]  /*1ed10*/  LDL.LU R0, [R1+0x24] ;  /* 0x0000240001007983 */ /* 0x000f620000300800 */
[----:B------:R-:W-:Y:S01]  /*1ed20*/  BSSY B0, `(.L_x_5475) ;  /* 0x000000b000007945 */ /* 0x000fe20003800000 */
[----:B------:R-:W0:Y:S01]  /*1ed30*/  S2R R5, SR_CgaCtaId ;  /* 0x0000000000057919 */ /* 0x000e220000008800 */
[----:B-----5:R-:W-:-:S05]  /*1ed40*/  VIADD R0, R0, 0x1 ;  /* 0x0000000100007836 */ /* 0x020fca0000000000 */
[----:B-1----:R-:W-:-:S04]  /*1ed50*/  LEA.HI R2, R0, R0, RZ, 0x1 ;  /* 0x0000000000027211 */ /* 0x002fc800078f08ff */
[----:B------:R-:W-:Y:S02]  /*1ed60*/  LOP3.LUT R3, R2, 0xfffffffe, RZ, 0xc0, !PT ;  /* 0xfffffffe02037812 */ /* 0x000fe400078ec0ff */
[----:B------:R-:W-:Y:S02]  /*1ed70*/  MOV R2, 0x400 ;  /* 0x0000040000027802 */ /* 0x000fe40000000f00 */
[----:B------:R-:W-:Y:S02]  /*1ed80*/  IADD3 R0, R0, -R3, RZ ;  /* 0x8000000300007210 */ /* 0x000fe40007ffe0ff */
[----:B0-----:R-:W-:Y:S02]  /*1ed90*/  LEA R4, R5, R2, 0x18 ;  /* 0x0000000205047211 */ /* 0x001fe400078ec0ff */
[----:B------:R-:W-:-:S04]  /*1eda0*/  SHF.L.U32 R0, R0, 0x1f, RZ ;  /* 0x0000001f00007819 */ /* 0x000fc800000006ff */
[----:B------:R-:W0:Y:S02]  /*1edb0*/  SYNCS.PHASECHK.TRANS64.TRYWAIT P0, [R4+URZ+0x22820], R0 ;  /* 0x02282000040075a7 */ /* 0x000e24000800017f */
[----:B0-----:R-:W-:Y:S05]  /*1edc0*/  @!P0 BRA `(.L_x_5476) ;  /* 0x0000005800ac8947 */ /* 0x001fea0003800000 */
.L_x_5694:
[----:B------:R-:W-:Y:S05]  /*1edd0*/  BSYNC B0 ;  /* 0x0000000000007941 */ /* 0x000fea0003800000 */
.L_x_5475:
[----:B------:R-:W-:-:S03]  /*1ede0*/  UMOV UR4, 0xffffffff ;  /* 0xffffffff00047882 */ /* 0x000fc60000000000 */
[----:B------:R-:W-:Y:S05]  /*1edf0*/  BRA.DIV UR4, `(.L_x_5477) ;  /* 0x0000005a04b47947 */ /* 0x000fea000b800000 */
[----:B0-----:R-:W0:Y:S02]  /*1ee00*/  S2R R0, SR_TID.X ;  /* 0x0000000000007919 */ /* 0x001e240000002100 */
[----:B0-----:R-:W-:-:S04]  /*1ee10*/  SHF.R.U32.HI R0, RZ, 0x5, R0 ;  /* 0x00000005ff007819 */ /* 0x001fc80000011600 */
[----:B------:R-:W-:-:S05]  /*1ee20*/  LOP3.LUT R0, R0, 0x3, RZ, 0xc0, !PT ;  /* 0x0000000300007812 */ /* 0x000fca00078ec0ff */
[----:B------:R0:W1:Y:S02]  /*1ee30*/  SHFL.IDX PT, R14, R0, RZ, 0x1f ;  /* 0x00001fff000e7589 */ /* 0x00006400000e0000 */
.L_x_5697:
[----:B-1----:R-:W-:-:S13]  /*1ee40*/  ISETP.NE.AND P0, PT, R14, RZ, PT ;  /* 0x000000ff0e00720c */ /* 0x002fda0003f05270 */
[----:B------:R-:W-:Y:S05]  /*1ee50*/  @P0 BRA `(.L_x_5189) ;  /* 0x0000000000880947 */ /* 0x000fea0003800000 */
[----:B------:R-:W-:-:S03]  /*1ee60*/  UMOV UR4, 0xffffffff ;  /* 0xffffffff00047882 */ /* 0x000fc60000000000 */
[----:B------:R-:W-:Y:S05]  /*1ee70*/  BRA.DIV UR4, `(.L_x_5478) ;  /* 0x0000005a04c87947 */ /* 0x000fea000b800000 */
[----:B------:R-:W-:-:S13]  /*1ee80*/  ELECT P6, URZ, PT ;  /* 0x00000000003f782f */ /* 0x000fda00038c0000 */
.L_x_5700:
[----:B------:R-:W-:Y:S05]  /*1ee90*/  @!P6 BRA `(.L_x_5189) ;  /* 0x000000000078e947 */ /* 0x000fea0003800000 */
[----:B------:R-:W-:-:S06]  /*1eea0*/  ULOP3.LUT UR4, UR36, 0x2, URZ, 0xfc, !UPT ;  /* 0x0000000224047892 */ /* 0x000fcc000f8efc3f */
[----:B0-----:R-:W-:-:S05]  /*1eeb0*/  IMAD.U32 R0, RZ, RZ, UR4 ;  /* 0x00000004ff007e24 */ /* 0x001fca000f8e00ff */
[----:B------:R-:W-:-:S13]  /*1eec0*/  ISETP.NE.AND P0, PT, R0, 0x3, PT ;  /* 0x000000030000780c */ /* 0x000fda0003f05270 */
[----:B------:R-:W-:Y:S05]  /*1eed0*/  @!P0 BRA `(.L_x_5479) ;  /* 0x0000000000048947 */ /* 0x000fea0003800000 */
[----:B------:R-:W-:Y:S01]  /*1eee0*/  BPT.TRAP 0x1 ;  /* 0x000000040000795c */ /* 0x000fe20000300000 */
.L_x_5479:
[C---:B------:R-:W-:Y:S01]  /*1eef0*/  IMAD R5, R25.reuse, 0x8, R4 ;  /* 0x0000000819057824 */ /* 0x040fe200078e0204 */
[----:B------:R-:W-:Y:S01]  /*1ef00*/  SHF.L.U32 R0, R26, 0x1f, RZ ;  /* 0x0000001f1a007819 */ /* 0x000fe200000006ff */
[----:B------:R-:W-:-:S03]  /*1ef10*/  VIADD R25, R25, 0x1 ;  /* 0x0000000119197836 */ /* 0x000fc60000000000 */
[----:B------:R-:W0:Y:S02]  /*1ef20*/  SYNCS.PHASECHK.TRANS64.TRYWAIT P1, [R5+URZ+0x22840], R0 ;  /* 0x02284000050075a7 */ /* 0x000e24000802017f */
[----:B------:R-:W-:-:S04]  /*1ef30*/  ISETP.NE.AND P2, PT, R25, 0x2, PT ;  /* 0x000000021900780c */ /* 0x000fc80003f45270 */
[----:B------:R-:W-:Y:S01]  /*1ef40*/  SEL R3, RZ, 0x1, P2 ;  /* 0x00000001ff037807 */ /* 0x000fe20001000000 */
[----:B0-----:R-:W-:Y:S08]  /*1ef50*/  @!P1 BRA `(.L_x_5480) ;  /* 0x0000005800b09947 */ /* 0x001ff00003800000 */
.L_x_5701:
[----:B------:R-:W-:Y:S02]  /*1ef60*/  SEL R25, R25, RZ, P2 ;  /* 0x000000ff19197207 */ /* 0x000fe40001000000 */
[----:B------:R-:W-:Y:S01]  /*1ef70*/  LOP3.LUT R2, R26, R3, RZ, 0x3c, !PT ;  /* 0x000000031a027212 */ /* 0x000fe200078e3cff */
[----:B------:R-:W-:Y:S06]  /*1ef80*/  @!P0 BRA `(.L_x_5481) ;  /* 0x0000000000048947 */ /* 0x000fec0003800000 */
[----:B------:R-:W-:Y:S01]  /*1ef90*/  BPT.TRAP 0x1 ;  /* 0x000000040000795c */ /* 0x000fe20000300000 */
.L_x_5481:
[----:B------:R-:W-:Y:S01]  /*1efa0*/  IMAD R25, R25, 0x8, R4 ;  /* 0x0000000819197824 */ /* 0x000fe200078e0204 */
[----:B------:R-:W-:-:S04]  /*1efb0*/  SHF.L.U32 R2, R2, 0x1f, RZ ;  /* 0x0000001f02027819 */ /* 0x000fc800000006ff */
[----:B------:R-:W1:Y:S02]  /*1efc0*/  SYNCS.PHASECHK.TRANS64.TRYWAIT P1, [R25+URZ+0x22840], R2 ;  /* 0x02284002190075a7 */ /* 0x000e64000802017f */
[----:B-1----:R-:W-:Y:S05]  /*1efd0*/  @!P1 BRA `(.L_x_5482) ;  /* 0x0000005800a49947 */ /* 0x002fea0003800000 */
.L_x_5702:
[----:B------:R-:W-:Y:S05]  /*1efe0*/  @!P0 BRA `(.L_x_5483) ;  /* 0x0000000000048947 */ /* 0x000fea0003800000 */
[----:B------:R-:W-:Y:S01]  /*1eff0*/  BPT.TRAP 0x1 ;  /* 0x000000040000795c */ /* 0x000fe20000300000 */
.L_x_5483:
[----:B------:R-:W5:Y:S02]  /*1f000*/  SYNCS.PHASECHK.TRANS64.TRYWAIT P1, [R5+URZ+0x22860], R0 ;  /* 0x02286000050075a7 */ /* 0x000f64000802017f */
[----:B-----5:R-:W-:Y:S05]  /*1f010*/  @!P1 BRA `(.L_x_5484) ;  /* 0x0000005800a89947 */ /* 0x020fea0003800000 */
.L_x_5703:
[----:B------:R-:W-:Y:S05]  /*1f020*/  @!P0 BRA `(.L_x_5485) ;  /* 0x0000000000048947 */ /* 0x000fea0003800000 */
[----:B------:R-:W-:Y:S01]  /*1f030*/  BPT.TRAP 0x1 ;  /* 0x000000040000795c */ /* 0x000fe20000300000 */
.L_x_5485:
[----:B------:R0:W0:Y:S02]  /*1f040*/  SYNCS.PHASECHK.TRANS64.TRYWAIT P0, [R25+URZ+0x22860], R2 ;  /* 0x02286002190075a7 */ /* 0x000024000800017f */
[----:B0-----:R-:W-:Y:S05]  /*1f050*/  @!P0 NANOSLEEP.SYNCS 0x989680 ;  /* 0x009896800000895d */ /* 0x001fea0003900000 */
[----:B------:R-:W0:Y:S02]  /*1f060*/  @!P0 SYNCS.PHASECHK.TRANS64 P0, [R25+URZ+0x22860], R2 ;  /* 0x02286002190085a7 */ /* 0x000e24000800007f */
[----:B0-----:R-:W-:Y:S05]  /*1f070*/  @!P0 BRA `(.L_x_5485) ;  /* 0xfffffffc00f08947 */ /* 0x001fea000383ffff */
.L_x_5189:
[----:B------:R-:W-:Y:S05]  /*1f080*/  BSYNC B9 ;  /* 0x0000000000097941 */ /* 0x000fea0003800000 */
.L_x_5186:
[----:B------:R-:W-:Y:S05]  /*1f090*/  EXIT ;  /* 0x000000000000794d */ /* 0x000fea0003800000 */
.L_x_5209:
[----:B0-----:R0:W1:Y:S02]  /*1f0a0*/  SYNCS.PHASECHK.TRANS64.TRYWAIT P5, [R87+URZ+0x22890], R93 ;  /* 0x0228905d570075a7 */ /* 0x00106400080a017f */
[----:B-1----:R-:W-:Y:S05]  /*1f0b0*/  @!P5 NANOSLEEP.SYNCS 0x989680 ;  /* 0x009896800000d95d */ /* 0x002fea0003900000 */
[----:B------:R-:W1:Y:S02]  /*1f0c0*/  @!P5 SYNCS.PHASECHK.TRANS64 P5, [R87+URZ+0x22890], R93 ;  /* 0x0228905d5700d5a7 */ /* 0x000e6400080a007f */
[----:B-1----:R-:W-:Y:S05]  /*1f0d0*/  @!P5 BRA `(.L_x_5209) ;  /* 0xfffffffc00f0d947 */ /* 0x002fea000383ffff */
[----:B------:R-:W-:Y:S05]  /*1f0e0*/  BRA `(.L_x_5486) ;  /* 0xfffffe4400e47947 */ /* 0x000fea000383ffff */
.L_x_5210:
        /* <DEDUP_REMOVED lines=8> */
.L_x_5488:
[----:B------:R-:W-:Y:S05]  /*1f170*/  BSYNC B1 ;  /* 0x0000000000017941 */ /* 0x000fea0003800000 */
.L_x_5487:
        /* <DEDUP_REMOVED lines=8> */
.L_x_5489:
[----:B------:R-:W-:Y:S05]  /*1f200*/  BRA `(.L_x_5490) ;  /* 0xfffffe4400b07947 */ /* 0x000fea000383ffff */
.L_x_5219:
[----:B------:R-:W-:Y:S01]  /*1f210*/  BSSY B1, `(.L_x_5491) ;  /* 0x0000008000017945 */ /* 0x000fe20003800000 */
[----:B0---4-:R-:W-:Y:S01]  /*1f220*/  MOV R13, R97 ;  /* 0x00000061000d7202 */ /* 0x011fe20000000f00 */
[----:B------:R-:W-:Y:S02]  /*1f230*/  IMAD.MOV.U32 R12, RZ, RZ, 0x1 ;  /* 0x00000001ff0c7424 */ /* 0x000fe400078e00ff */
[----:B------:R-:W-:Y:S02]  /*1f240*/  IMAD.MOV.U32 R11, RZ, RZ, 0x1c1f ;  /* 0x00001c1fff0b7424 */ /* 0x000fe400078e00ff */
[----:B------:R-:W-:-:S07]  /*1f250*/  IMAD.MOV.U32 R15, RZ, RZ, -0x1 ;  /* 0xffffffffff0f7424 */ /* 0x000fce00078e00ff */
[----:B-123--:R-:W-:Y:S05]  /*1f260*/  WARPSYNC.COLLECTIVE R15, `(.L_x_5492) ;  /* 0x000000000f087348 */ /* 0x00efea0003c00000 */
[----:B---3--:R0:W3:Y:S02]  /*1f270*/  SHFL.IDX P6, R14, R13, R12, R11 ;  /* 0x0000000c0d0e7389 */ /* 0x0080e400000c000b */
[----:B0123--:R-:W-:Y:S01]  /*1f280*/  ENDCOLLECTIVE ;  /* 0x000000000000791b */ /* 0x00ffe20003800000 */
.L_x_5492:
[----:B------:R-:W-:Y:S05]  /*1f290*/  BSYNC B1 ;  /* 0x0000000000017941 */ /* 0x000fea0003800000 */
.L_x_5491:
[----:B------:R-:W-:Y:S01]  /*1f2a0*/  IMAD.MOV.U32 R13, RZ, RZ, R95 ;  /* 0x000000ffff0d7224 */ /* 0x000fe200078e005f */
[----:B------:R-:W-:Y:S01]  /*1f2b0*/  MOV R11, 0x1c1f ;  /* 0x00001c1f000b7802 */ /* 0x000fe20000000f00 */
[----:B------:R-:W-:Y:S02]  /*1f2c0*/  IMAD.MOV.U32 R12, RZ, RZ, 0x1 ;  /* 0x00000001ff0c7424 */ /* 0x000fe400078e00ff */
[----:B------:R-:W-:Y:S02]  /*1f2d0*/  IMAD.MOV.U32 R15, RZ, RZ, -0x1 ;  /* 0xffffffffff0f7424 */ /* 0x000fe400078e00ff */
[----:B------:R-:W-:-:S07]  /*1f2e0*/  IMAD.MOV.U32 R97, RZ, RZ, R14 ;  /* 0x000000ffff617224 */ /* 0x000fce00078e000e */
[----:B------:R-:W-:Y:S05]  /*1f2f0*/  WARPSYNC.COLLECTIVE R15, `(.L_x_5493) ;  /* 0x000000000f087348 */ /* 0x000fea0003c00000 */
[----:B------:R0:W1:Y:S02]  /*1f300*/  SHFL.IDX P6, R14, R13, R12, R11 ;  /* 0x0000000c0d0e7389 */ /* 0x00006400000c000b */
[----:B01----:R-:W-:Y:S01]  /*1f310*/  ENDCOLLECTIVE ;  /* 0x000000000000791b */ /* 0x003fe20003800000 */
.L_x_5493:
[----:B------:R-:W-:Y:S05]  /*1f320*/  BRA `(.L_x_5494) ;  /* 0xfffffe4c002c7947 */ /* 0x000fea000383ffff */
.L_x_5229:
[----:B-1----:R1:W2:Y:S02]  /*1f330*/  SYNCS.PHASECHK.TRANS64.TRYWAIT P4, [R87+URZ+0x22890], R93 ;  /* 0x0228905d570075a7 */ /* 0x0022a4000808017f */
[----:B--2---:R-:W-:Y:S05]  /*1f340*/  @!P4 NANOSLEEP.SYNCS 0x989680 ;  /* 0x009896800000c95d */ /* 0x004fea0003900000 */
[----:B------:R-:W2:Y:S02]  /*1f350*/  @!P4 SYNCS.PHASECHK.TRANS64 P4, [R87+URZ+0x22890], R93 ;  /* 0x0228905d5700c5a7 */ /* 0x000ea4000808007f */
[----:B--2---:R-:W-:Y:S05]  /*1f360*/  @!P4 BRA `(.L_x_5229) ;  /* 0xfffffffc00f0c947 */ /* 0x004fea000383ffff */
[----:B------:R-:W-:Y:S05]  /*1f370*/  BRA `(.L_x_5495) ;  /* 0xfffffe5400f47947 */ /* 0x000fea000383ffff */
.L_x_5230:
        /* <DEDUP_REMOVED lines=8> */
.L_x_5497:
[----:B------:R-:W-:Y:S05]  /*1f400*/  BSYNC B1 ;  /* 0x0000000000017941 */ /* 0x000fea0003800000 */
.L_x_5496:
        /* <DEDUP_REMOVED lines=8> */
.L_x_5498:
[----:B------:R-:W-:Y:S01]  /*1f490*/  IMAD.MOV.U32 R98, RZ, RZ, R14 ;  /* 0x000000ffff627224 */ /* 0x000fe200078e000e */
[----:B------:R-:W-:Y:S06]  /*1f4a0*/  BRA `(.L_x_5499) ;  /* 0xfffffe5400c07947 */ /* 0x000fec000383ffff */
.L_x_5235:
        /* <DEDUP_REMOVED lines=8> */
.L_x_5501:
[----:B------:R-:W-:Y:S05]  /*1f530*/  BSYNC B1 ;  /* 0x0000000000017941 */ /* 0x000fea0003800000 */
.L_x_5500:
        /* <DEDUP_REMOVED lines=8> */
.L_x_5502:
[----:B------:R-:W-:Y:S01]  /*1f5c0*/  MOV R96, R14 ;  /* 0x0000000e00607202 */ /* 0x000fe20000000f00 */
[----:B------:R-:W-:Y:S06]  /*1f5d0*/  BRA `(.L_x_5503) ;  /* 0xfffffe5c00587947 */ /* 0x000fec000383ffff */
.L_x_5240:
[----:B0-----:R0:W1:Y:S02]  /*1f5e0*/  SYNCS.PHASECHK.TRANS64.TRYWAIT P2, [R87+URZ+0x22890], R93 ;  /* 0x0228905d570075a7 */ /* 0x001064000804017f */
[----:B-1----:R-:W-:Y:S05]  /*1f5f0*/  @!P2 NANOSLEEP.SYNCS 0x989680 ;  /* 0x009896800000a95d */ /* 0x002fea0003900000 */
[----:B------:R-:W1:Y:S02]  /*1f600*/  @!P2 SYNCS.PHASECHK.TRANS64 P2, [R87+URZ+0x22890], R93 ;  /* 0x0228905d5700a5a7 */ /* 0x000e64000804007f */
[----:B-1----:R-:W-:Y:S05]  /*1f610*/  @!P2 BRA `(.L_x_5240) ;  /* 0xfffffffc00f0a947 */ /* 0x002fea000383ffff */
[----:B------:R-:W-:Y:S05]  /*1f620*/  BRA `(.L_x_5504) ;  /* 0xfffffe6400507947 */ /* 0x000fea000383ffff */
.L_x_5241:
        /* <DEDUP_REMOVED lines=8> */
.L_x_5506:
[----:B------:R-:W-:Y:S05]  /*1f6b0*/  BSYNC B1 ;  /* 0x0000000000017941 */ /* 0x000fea0003800000 */
.L_x_5505:
[----:B------:R-:W-:Y:S01]  /*1f6c0*/  IMAD.MOV.U32 R13, RZ, RZ, R32 ;  /* 0x000000ffff0d7224 */ /* 0x000fe200078e0020 */
[----:B------:R-:W-:Y:S01]  /*1f6d0*/  MOV R12, RZ ;  /* 0x000000ff000c7202 */ /* 0x000fe20000000f00 */
[----:B------:R-:W-:Y:S02]  /*1f6e0*/  IMAD.MOV.U32 R11, RZ, RZ, 0x1c1f ;  /* 0x00001c1fff0b7424 */ /* 0x000fe400078e00ff */
[----:B------:R-:W-:Y:S02]  /*1f6f0*/  IMAD.MOV.U32 R15, RZ, RZ, -0x1 ;  /* 0xffffffffff0f7424 */ /* 0x000fe400078e00ff */
[----:B------:R-:W-:-:S07]  /*1f700*/  IMAD.MOV.U32 R5, RZ, RZ, R14 ;  /* 0x000000ffff057224 */ /* 0x000fce00078e000e */
[----:B------:R-:W-:Y:S05]  /*1f710*/  WARPSYNC.COLLECTIVE R15, `(.L_x_5507) ;  /* 0x000000000f087348 */ /* 0x000fea0003c00000 */
[----:B------:R0:W1:Y:S02]  /*1f720*/  SHFL.IDX P6, R14, R13, R12, R11 ;  /* 0x0000000c0d0e7389 */ /* 0x00006400000c000b */
[----:B01----:R-:W-:Y:S01]  /*1f730*/  ENDCOLLECTIVE ;  /* 0x000000000000791b */ /* 0x003fe20003800000 */
.L_x_5507:
[----:B------:R-:W-:Y:S01]  /*1f740*/  IMAD.MOV.U32 R7, RZ, RZ, R14 ;  /* 0x000000ffff077224 */ /* 0x000fe200078e000e */
[----:B------:R-:W-:Y:S06]  /*1f750*/  BRA `(.L_x_5508) ;  /* 0xfffffe64006c7947 */ /* 0x000fec000383ffff */
.L_x_5244:
        /* <DEDUP_REMOVED lines=8> */
.L_x_5510:
[----:B------:R-:W-:Y:S05]  /*1f7e0*/  BSYNC B1 ;  /* 0x0000000000017941 */ /* 0x000fea0003800000 */
.L_x_5509:
        /* <DEDUP_REMOVED lines=8> */
.L_x_5511:
[----:B------:R-:W-:Y:S01]  /*1f870*/  IMAD.MOV.U32 R7, RZ, RZ, R14 ;  /* 0x000000ffff077224 */ /* 0x000fe200078e000e */
[----:B------:R-:W-:Y:S06]  /*1f880*/  BRA `(.L_x_5512) ;  /* 0xfffffe6400687947 */ /* 0x000fec000383ffff */
.L_x_5248:
[----:B---3--:R3:W4:Y:S02]  /*1f890*/  SYNCS.PHASECHK.TRANS64.TRYWAIT P3, [R87+URZ+0x228b0], R93 ;  /* 0x0228b05d570075a7 */ /* 0x008724000806017f */
[----:B----4-:R-:W-:Y:S05]  /*1f8a0*/  @!P3 NANOSLEEP.SYNCS 0x989680 ;  /* 0x009896800000b95d */ /* 0x010fea0003900000 */
[----:B------:R-:W4:Y:S02]  /*1f8b0*/  @!P3 SYNCS.PHASECHK.TRANS64 P3, [R87+URZ+0x228b0], R93 ;  /* 0x0228b05d5700b5a7 */ /* 0x000f24000806007f */
[----:B----4-:R-:W-:Y:S05]  /*1f8c0*/  @!P3 BRA `(.L_x_5248) ;  /* 0xfffffffc00f0b947 */ /* 0x010fea000383ffff */
[----:B------:R-:W-:Y:S05]  /*1f8d0*/  BRA `(.L_x_5513) ;  /* 0xfffffe6400e07947 */ /* 0x000fea000383ffff */
.L_x_5258:
[----:B------:R-:W-:Y:S01]  /*1f8e0*/  BSSY B0, `(.L_x_5514) ;  /* 0x0000007000007945 */ /* 0x000fe20003800000 */
[----:B------:R-:W-:Y:S01]  /*1f8f0*/  MOV R12, RZ ;  /* 0x000000ff000c7202 */ /* 0x000fe20000000f00 */
[----:B------:R-:W-:Y:S02]  /*1f900*/  IMAD.MOV.U32 R11, RZ, RZ, 0x1f ;  /* 0x0000001fff0b7424 */ /* 0x000fe400078e00ff */
[----:B------:R-:W-:-:S07]  /*1f910*/  IMAD.MOV.U32 R15, RZ, RZ, -0x1 ;  /* 0xffffffffff0f7424 */ /* 0x000fce00078e00ff */
[----:B------:R-:W-:Y:S05]  /*1f920*/  WARPSYNC.COLLECTIVE R15, `(.L_x_5515) ;  /* 0x000000000f087348 */ /* 0x000fea0003c00000 */
[----:B------:R0:W1:Y:S02]  /*1f930*/  SHFL.IDX P6, R14, R13, R12, R11 ;  /* 0x0000000c0d0e7389 */ /* 0x00006400000c000b */
[----:B01----:R-:W-:Y:S01]  /*1f940*/  ENDCOLLECTIVE ;  /* 0x000000000000791b */ /* 0x003fe20003800000 */
.L_x_5515:
[----:B------:R-:W-:Y:S05]  /*1f950*/  BSYNC B0 ;  /* 0x0000000000007941 */ /* 0x000fea0003800000 */
.L_x_5514:
[----:B------:R-:W-:Y:S05]  /*1f960*/  BRA `(.L_x_5516) ;  /* 0xfffffe7800107947 */ /* 0x000fea000383ffff */
.L_x_5270:
        /* <DEDUP_REMOVED lines=8> */
.L_x_5518:
[----:B------:R-:W-:Y:S05]  /*1f9f0*/  BSYNC B1 ;  /* 0x0000000000017941 */ /* 0x000fea0003800000 */
.L_x_5517:
[----:B------:R-:W-:Y:S01]  /*1fa00*/  IMAD.MOV.U32 R13, RZ, RZ, R10 ;  /* 0x000000ffff0d7224 */ /* 0x000fe200078e000a */
[----:B------:R-:W-:Y:S01]  /*1fa10*/  MOV R0, R14 ;  /* 0x0000000e00007202 */ /* 0x000fe20000000f00 */
[----:B------:R-:W-:Y:S02]  /*1fa20*/  IMAD.MOV.U32 R12, RZ, RZ, RZ ;  /* 0x000000ffff0c7224 */ /* 0x000fe400078e00ff */
[----:B------:R-:W-:Y:S02]  /*1fa30*/  IMAD.MOV.U32 R11, RZ, RZ, 0x1c1f ;  /* 0x00001c1fff0b7424 */ /* 0x000fe400078e00ff */
[----:B------:R-:W-:-:S07]  /*1fa40*/  IMAD.MOV.U32 R15, RZ, RZ, -0x1 ;  /* 0xffffffffff0f7424 */ /* 0x000fce00078e00ff */
[----:B------:R-:W-:Y:S05]  /*1fa50*/  WARPSYNC.COLLECTIVE R15, `(.L_x_5519) ;  /* 0x000000000f087348 */ /* 0x000fea0003c00000 */
[----:B------:R0:W1:Y:S02]  /*1fa60*/  SHFL.IDX P6, R14, R13, R12, R11 ;  /* 0x0000000c0d0e7389 */ /* 0x00006400000c000b */
[----:B01----:R-:W-:Y:S01]  /*1fa70*/  ENDCOLLECTIVE ;  /* 0x000000000000791b */ /* 0x003fe20003800000 */
.L_x_5519:
[----:B------:R-:W-:Y:S02]  /*1fa80*/  IMAD.MOV.U32 R13, RZ, RZ, R34 ;  /* 0x000000ffff0d7224 */ /* 0x000fe400078e0022 */
[----:B------:R-:W-:-:S07]  /*1fa90*/  IMAD.MOV.U32 R3, RZ, RZ, R14 ;  /* 0x000000ffff037224 */ /* 0x000fce00078e000e */
[----:B------:R-:W-:Y:S05]  /*1faa0*/  WARPSYNC.COLLECTIVE R15, `(.L_x_5520) ;  /* 0x000000000f087348 */ /* 0x000fea0003c00000 */
[----:B------:R0:W1:Y:S02]  /*1fab0*/  SHFL.IDX P6, R14, R13, R12, R11 ;  /* 0x0000000c0d0e7389 */ /* 0x00006400000c000b */
[----:B01----:R-:W-:Y:S01]  /*1fac0*/  ENDCOLLECTIVE ;  /* 0x000000000000791b */ /* 0x003fe20003800000 */
.L_x_5520:
[----:B------:R-:W-:Y:S01]  /*1fad0*/  IMAD.MOV.U32 R13, RZ, RZ, R30 ;  /* 0x000000ffff0d7224 */ /* 0x000fe200078e001e */
[----:B------:R-:W-:-:S07]  /*1fae0*/  MOV R7, R14 ;  /* 0x0000000e00077202 */ /* 0x000fce0000000f00 */
[----:B------:R-:W-:Y:S05]  /*1faf0*/  WARPSYNC.COLLECTIVE R15, `(.L_x_5521) ;  /* 0x000000000f087348 */ /* 0x000fea0003c00000 */
[----:B------:R0:W1:Y:S02]  /*1fb00*/  SHFL.IDX P6, R14, R13, R12, R11 ;  /* 0x0000000c0d0e7389 */ /* 0x00006400000c000b */
[----:B01----:R-:W-:Y:S01]  /*1fb10*/  ENDCOLLECTIVE ;  /* 0x000000000000791b */ /* 0x003fe20003800000 */
.L_x_5521:
[----:B------:R-:W-:Y:S01]  /*1fb20*/  IMAD.MOV.U32 R8, RZ, RZ, R14 ;  /* 0x000000ffff087224 */ /* 0x000fe200078e000e */
[----:B------:R-:W-:Y:S06]  /*1fb30*/  BRA `(.L_x_5522) ;  /* 0xfffffe7c00887947 */ /* 0x000fec000383ffff */
.L_x_5273:
[----:B------:R-:W-:Y:S01]  /*1fb40*/  BSSY B1, `(.L_x_5523) ;  /* 0x0000008000017945 */ /* 0x000fe20003800000 */
[----:B------:R-:W-:Y:S02]  /*1fb50*/  IMAD.MOV.U32 R13, RZ, RZ, R31 ;  /* 0x000000ffff0d7224 */ /* 0x000fe400078e001f */
[----:B------:R-:W-:Y:S02]  /*1fb60*/  IMAD.MOV.U32 R12, RZ, RZ, 0x1 ;  /* 0x00000001ff0c7424 */ /* 0x000fe400078e00ff */
[----:B------:R-:W-:Y:S02]  /*1fb70*/  IMAD.MOV.U32 R11, RZ, RZ, 0x1c1f ;  /* 0x00001c1fff0b7424 */ /* 0x000fe400078e00ff */
[----:B------:R-:W-:-:S07]  /*1fb80*/  IMAD.MOV.U32 R15, RZ, RZ, -0x1 ;  /* 0xffffffffff0f7424 */ /* 0x000fce00078e00ff */
[----:B-1--4-:R-:W-:Y:S05]  /*1fb90*/  WARPSYNC.COLLECTIVE R15, `(.L_x_5524) ;  /* 0x000000000f087348 */ /* 0x012fea0003c00000 */
[----:B------:R0:W2:Y:S02]  /*1fba0*/  SHFL.IDX P6, R14, R13, R12, R11 ;  /* 0x0000000c0d0e7389 */ /* 0x0000a400000c000b */
[----:B012-4-:R-:W-:Y:S01]  /*1fbb0*/  ENDCOLLECTIVE ;  /* 0x000000000000791b */ /* 0x017fe20003800000 */
.L_x_5524:
[----:B------:R-:W-:Y:S05]  /*1fbc0*/  BSYNC B1 ;  /* 0x0000000000017941 */ /* 0x000fea0003800000 */
.L_x_5523:
        /* <DEDUP_REMOVED lines=8> */
.L_x_5525:
[----:B------:R-:W-:Y:S02]  /*1fc50*/  IMAD.MOV.U32 R13, RZ, RZ, R34 ;  /* 0x000000ffff0d7224 */ /* 0x000fe400078e0022 */
[----:B------:R-:W-:-:S07]  /*1fc60*/  IMAD.MOV.U32 R3, RZ, RZ, R14 ;  /* 0x000000ffff037224 */ /* 0x000fce00078e000e */
[----:B------:R-:W-:Y:S05]  /*1fc70*/  WARPSYNC.COLLECTIVE R15, `(.L_x_5526) ;  /* 0x000000000f087348 */ /* 0x000fea0003c00000 */
[----:B------:R0:W1:Y:S02]  /*1fc80*/  SHFL.IDX P6, R14, R13, R12, R11 ;  /* 0x0000000c0d0e7389 */ /* 0x00006400000c000b */
[----:B01----:R-:W-:Y:S01]  /*1fc90*/  ENDCOLLECTIVE ;  /* 0x000000000000791b */ /* 0x003fe20003800000 */
.L_x_5526:
[----:B------:R-:W-:Y:S01]  /*1fca0*/  IMAD.MOV.U32 R13, RZ, RZ, R30 ;  /* 0x000000ffff0d7224 */ /* 0x000fe200078e001e */
[----:B------:R-:W-:-:S07]  /*1fcb0*/  MOV R7, R14 ;  /* 0x0000000e00077202 */ /* 0x000fce0000000f00 */
[----:B------:R-:W-:Y:S05]  /*1fcc0*/  WARPSYNC.COLLECTIVE R15, `(.L_x_5527) ;  /* 0x000000000f087348 */ /* 0x000fea0003c00000 */
[----:B------:R0:W1:Y:S02]  /*1fcd0*/  SHFL.IDX P6, R14, R13, R12, R11 ;  /* 0x0000000c0d0e7389 */ /* 0x00006400000c000b */
[----:B01----:R-:W-:Y:S01]  /*1fce0*/  ENDCOLLECTIVE ;  /* 0x000000000000791b */ /* 0x003fe20003800000 */
.L_x_5527:
[----:B------:R-:W-:Y:S01]  /*1fcf0*/  IMAD.MOV.U32 R30, RZ, RZ, R14 ;  /* 0x000000ffff1e7224 */ /* 0x000fe200078e000e */
[----:B------:R-:W-:Y:S06]  /*1fd00*/  BRA `(.L_x_5528) ;  /* 0xfffffe7c00e87947 */ /* 0x000fec000383ffff */
.L_x_5277:
[----:B0-----:R0:W1:Y:S02]  /*1fd10*/  SYNCS.PHASECHK.TRANS64.TRYWAIT P0, [R19+URZ+0x22800], R34 ;  /* 0x02280022130075a7 */ /* 0x001064000800017f */
[----:B-1----:R-:W-:Y:S05]  /*1fd20*/  @!P0 NANOSLEEP.SYNCS 0x989680 ;  /* 0x009896800000895d */ /* 0x002fea0003900000 */
[----:B------:R-:W1:Y:S02]  /*1fd30*/  @!P0 SYNCS.PHASECHK.TRANS64 P0, [R19+URZ+0x22800], R34 ;  /* 0x02280022130085a7 */ /* 0x000e64000800007f */
[----:B-1----:R-:W-:Y:S05]  /*1fd40*/  @!P0 BRA `(.L_x_5277) ;  /* 0xfffffffc00f08947 */ /* 0x002fea000383ffff */
[----:B------:R-:W-:Y:S05]  /*1fd50*/  BRA `(.L_x_5529) ;  /* 0xfffffe8000d87947 */ /* 0x000fea000383ffff */
.L_x_5285:
        /* <DEDUP_REMOVED lines=9> */
.L_x_5531:
[----:B------:R-:W-:Y:S05]  /*1fdf0*/  BSYNC B1 ;  /* 0x0000000000017941 */ /* 0x000fea0003800000 */
.L_x_5530:
[----:B------:R0:W5:Y:S01]  /*1fe00*/  LDL R8, [R1+0x8] ;  /* 0x0000080001087983 */ /* 0x0001620000100800 */
[----:B------:R-:W-:Y:S01]  /*1fe10*/  IMAD.MOV.U32 R13, RZ, RZ, R36 ;  /* 0x000000ffff0d7224 */ /* 0x000fe200078e0024 */
[----:B------:R-:W-:Y:S01]  /*1fe20*/  MOV R0, R14 ;  /* 0x0000000e00007202 */ /* 0x000fe20000000f00 */
[----:B------:R-:W-:Y:S01]  /*1fe30*/  IMAD.MOV.U32 R12, RZ, RZ, RZ ;  /* 0x000000ffff0c7224 */ /* 0x000fe200078e00ff */
[----:B------:R-:W-:Y:S01]  /*1fe40*/  ISETP.GE.AND P0, PT, R16, R27, PT ;  /* 0x0000001b1000720c */ /* 0x000fe20003f06270 */
[----:B------:R-:W-:Y:S02]  /*1fe50*/  IMAD.MOV.U32 R11, RZ, RZ, 0x1c1f ;  /* 0x00001c1fff0b7424 */ /* 0x000fe400078e00ff */
[----:B------:R-:W-:-:S10]  /*1fe60*/  IMAD.MOV.U32 R15, RZ, RZ, -0x1 ;  /* 0xffffffffff0f7424 */ /* 0x000fd400078e00ff */
[----:B0----5:R-:W-:Y:S05]  /*1fe70*/  WARPSYNC.COLLECTIVE R15, `(.L_x_5532) ;  /* 0x000000000f087348 */ /* 0x021fea0003c00000 */
[----:B------:R1:W2:Y:S02]  /*1fe80*/  SHFL.IDX P6, R14, R13, R12, R11 ;  /* 0x0000000c0d0e7389 */ /* 0x0002a400000c000b */
[----:B012--5:R-:W-:Y:S01]  /*1fe90*/  ENDCOLLECTIVE ;  /* 0x000000000000791b */ /* 0x027fe20003800000 */
.L_x_5532:
[----:B------:R-:W-:Y:S02]  /*1fea0*/  IMAD.MOV.U32 R13, RZ, RZ, R24 ;  /* 0x000000ffff0d7224 */ /* 0x000fe400078e0018 */
[----:B------:R-:W-:-:S07]  /*1feb0*/  IMAD.MOV.U32 R3, RZ, RZ, R14 ;  /* 0x000000ffff037224 */ /* 0x000fce00078e000e */
[----:B------:R-:W-:Y:S05]  /*1fec0*/  WARPSYNC.COLLECTIVE R15, `(.L_x_5533) ;  /* 0x000000000f087348 */ /* 0x000fea0003c00000 */
[----:B------:R0:W1:Y:S02]  /*1fed0*/  SHFL.IDX P6, R14, R13, R12, R11 ;  /* 0x0000000c0d0e7389 */ /* 0x00006400000c000b */
[----:B01----:R-:W-:Y:S01]  /*1fee0*/  ENDCOLLECTIVE ;  /* 0x000000000000791b */ /* 0x003fe20003800000 */
.L_x_5533:
[----:B------:R-:W-:Y:S01]  /*1fef0*/  IMAD.MOV.U32 R13, RZ, RZ, R37 ;  /* 0x000000ffff0d7224 */ /* 0x000fe200078e0025 */
[----:B------:R-:W-:-:S07]  /*1ff00*/  MOV R4, R14 ;  /* 0x0000000e00047202 */ /* 0x000fce0000000f00 */
[----:B------:R-:W-:Y:S05]  /*1ff10*/  WARPSYNC.COLLECTIVE R15, `(.L_x_5534) ;  /* 0x000000000f087348 */ /* 0x000fea0003c00000 */
[----:B------:R0:W1:Y:S02]  /*1ff20*/  SHFL.IDX P6, R14, R13, R12, R11 ;  /* 0x0000000c0d0e7389 */ /* 0x00006400000c000b */
[----:B01----:R-:W-:Y:S01]  /*1ff30*/  ENDCOLLECTIVE ;  /* 0x000000000000791b */ /* 0x003fe20003800000 */
.L_x_5534:
[----:B------:R-:W-:-:S05]  /*1ff40*/  IMAD R25, R8, R6, RZ ;  /* 0x0000000608197224 */ /* 0x000fca00078e02ff */
[----:B------:R-:W-:-:S13]  /*1ff50*/  ISETP.GE.OR P1, PT, R40, R25, P0 ;  /* 0x000000192800720c */ /* 0x000fda0000726670 */
[C---:B------:R-:W-:Y:S01]  /*1ff60*/  @!P1 IMAD.SHL.U32 R5, R16.reuse, 0x2, RZ ;  /* 0x0000000210059824 */ /* 0x040fe200078e00ff */
[----:B------:R-:W-:-:S04]  /*1ff70*/  @!P1 SHF.L.U64.HI R7, R16, 0x1, R17 ;  /* 0x0000000110079819 */ /* 0x000fc80000010211 */
[----:B------:R-:W-:-:S05]  /*1ff80*/  @!P1 IADD3 R8, P2, R3, R5, RZ ;  /* 0x0000000503089210 */ /* 0x000fca0007f5e0ff */
[----:B------:R-:W-:-:S06]  /*1ff90*/  @!P1 IMAD.X R9, R0, 0x1, R7, P2 ;  /* 0x0000000100099824 */ /* 0x000fcc00010e0607 */
        /* <DEDUP_REMOVED lines=11> */
[----:B--2---:R-:W-:Y:S01]  /*20050*/  @!P1 IMAD.MOV.U32 R29, RZ, RZ, R11 ;  /* 0x000000ffff1d9224 */ /* 0x004fe200078e000b */
[----:B------:R-:W-:Y:S01]  /*20060*/  MOV R11, 0x1c1f ;  /* 0x00001c1f000b7802 */ /* 0x000fe20000000f00 */
[----:B------:R-:W-:Y:S01]  /*20070*/  @!P1 IMAD.MOV.U32 R20, RZ, RZ, R8 ;  /* 0x000000ffff149224 */ /* 0x000fe200078e0008 */
[----:B------:R-:W-:Y:S01]  /*20080*/  @!P1 MOV R21, R9 ;  /* 0x0000000900159202 */ /* 0x000fe20000000f00 */
[----:B------:R-:W-:-:S07]  /*20090*/  @!P1 IMAD.MOV.U32 R28, RZ, RZ, R10 ;  /* 0x000000ffff1c9224 */ /* 0x000fce00078e000a */
[----:B-----5:R-:W-:Y:S05]  /*200a0*/  WARPSYNC.COLLECTIVE R15, `(.L_x_5535) ;  /* 0x000000000f087348 */ /* 0x020fea0003c00000 */
[----:B------:R0:W1:Y:S02]  /*200b0*/  SHFL.IDX P6, R14, R13, R12, R11 ;  /* 0x0000000c0d0e7389 */ /* 0x00006400000c000b */
[----:B01---5:R-:W-:Y:S01]  /*200c0*/  ENDCOLLECTIVE ;  /* 0x000000000000791b */ /* 0x023fe20003800000 */
.L_x_5535:
[----:B------:R-:W-:Y:S02]  /*200d0*/  IMAD.MOV.U32 R0, RZ, RZ, R20 ;  /* 0x000000ffff007224 */ /* 0x000fe400078e0014 */
[----:B------:R-:W-:Y:S01]  /*200e0*/  IMAD.MOV.U32 R3, RZ, RZ, R21 ;  /* 0x000000ffff037224 */ /* 0x000fe200078e0015 */
[----:B------:R-:W-:Y:S01]  /*200f0*/  MOV R8, R28 ;  /* 0x0000001c00087202 */ /* 0x000fe20000000f00 */
[----:B------:R-:W-:Y:S01]  /*20100*/  IMAD.MOV.U32 R9, RZ, RZ, R29 ;  /* 0x000000ffff097224 */ /* 0x000fe200078e001d */
[----:B------:R-:W-:Y:S02]  /*20110*/  PRMT R53, R53, 0x5410, R0 ;  /* 0x0000541035357816 */ /* 0x000fe40000000000 */
[----:B------:R-:W-:Y:S01]  /*20120*/  PRMT R41, R3, 0x7610, R41 ;  /* 0x0000761003297816 */ /* 0x000fe20000000029 */
[----:B------:R-:W-:Y:S01]  /*20130*/  @!P1 IMAD.MOV.U32 R30, RZ, RZ, R4 ;  /* 0x000000ffff1e9224 */ /* 0x000fe200078e0004 */
[----:B------:R-:W-:Y:S01]  /*20140*/  PRMT R38, R8, 0x7610, R38 ;  /* 0x0000761008267816 */ /* 0x000fe20000000026 */
[----:B------:R-:W-:-:S02]  /*20150*/  @!P1 IMAD.MOV.U32 R31, RZ, RZ, R5 ;  /* 0x000000ffff1f9224 */ /* 0x000fc400078e0005 */
[----:B------:R-:W-:Y:S02]  /*20160*/  @!P1 IMAD.MOV.U32 R34, RZ, RZ, R6 ;  /* 0x000000ffff229224 */ /* 0x000fe400078e0006 */
[--C-:B------:R-:W-:Y:S01]  /*20170*/  IMAD.MOV.U32 R13, RZ, RZ, R36.reuse ;  /* 0x000000ffff0d7224 */ /* 0x100fe200078e0024 */
[----:B------:R-:W-:Y:S01]  /*20180*/  MOV R5, R31 ;  /* 0x0000001f00057202 */ /* 0x000fe20000000f00 */
[----:B------:R-:W-:Y:S01]  /*20190*/  @!P1 IMAD.MOV.U32 R35, RZ, RZ, R7 ;  /* 0x000000ffff239224 */ /* 0x000fe200078e0007 */
[----:B------:R-:W-:Y:S01]  /*201a0*/  PRMT R36, R9, 0x7610, R36 ;  /* 0x0000761009247816 */ /* 0x000fe20000000024 */
[----:B------:R-:W-:Y:S01]  /*201b0*/  IMAD.MOV.U32 R4, RZ, RZ, R30 ;  /* 0x000000ffff047224 */ /* 0x000fe200078e001e */
[----:B------:R-:W-:Y:S01]  /*201c0*/  PRMT R43, R5, 0x7610, R43 ;  /* 0x00007610052b7816 */ /* 0x000fe2000000002b */
[----:B------:R-:W-:Y:S02]  /*201d0*/  IMAD.MOV.U32 R6, RZ, RZ, R34 ;  /* 0x000000ffff067224 */ /* 0x000fe400078e0022 */
[----:B------:R-:W-:Y:S01]  /*201e0*/  IMAD.MOV.U32 R7, RZ, RZ, R35 ;  /* 0x000000ffff077224 */ /* 0x000fe200078e0023 */
[----:B------:R-:W-:Y:S01]  /*201f0*/  PRMT R38, R38, 0x5410, R4 ;  /* 0x0000541026267816 */ /* 0x000fe20000000004 */
[----:B------:R-:W-:Y:S01]  /*20200*/  IMAD.MOV.U32 R0, RZ, RZ, R14 ;  /* 0x000000ffff007224 */ /* 0x000fe200078e000e */
[----:B------:R-:W-:-:S07]  /*20210*/  PRMT R53, R6, 0x7610, R53 ;  /* 0x0000761006357816 */ /* 0x000fce0000000035 */
[----:B------:R-:W-:Y:S05]  /*20220*/  WARPSYNC.COLLECTIVE R15, `(.L_x_5536) ;  /* 0x000000000f087348 */ /* 0x000fea0003c00000 */
[----:B------:R0:W1:Y:S02]  /*20230*/  SHFL.IDX P6, R14, R13, R12, R11 ;  /* 0x0000000c0d0e7389 */ /* 0x00006400000c000b */
[----:B01----:R-:W-:Y:S01]  /*20240*/  ENDCOLLECTIVE ;  /* 0x000000000000791b */ /* 0x003fe20003800000 */
.L_x_5536:
[----:B------:R-:W-:Y:S02]  /*20250*/  PRMT R36, R36, 0x5410, R7 ;  /* 0x0000541024247816 */ /* 0x000fe40000000007 */
[----:B------:R-:W-:Y:S01]  /*20260*/  CS2R R4, SRZ ;  /* 0x0000000000047805 */ /* 0x000fe2000001ff00 */
[----:B------:R-:W-:Y:S02]  /*20270*/  IMAD.MOV.U32 R13, RZ, RZ, R24 ;  /* 0x000000ffff0d7224 */ /* 0x000fe400078e0018 */
[----:B------:R-:W-:-:S07]  /*20280*/  IMAD.MOV.U32 R3, RZ, RZ, R14 ;  /* 0x000000ffff037224 */ /* 0x000fce00078e000e */
[----:B------:R-:W-:Y:S05]  /*20290*/  WARPSYNC.COLLECTIVE R15, `(.L_x_5537) ;  /* 0x000000000f087348 */ /* 0x000fea0003c00000 */
[----:B------:R0:W1:Y:S02]  /*202a0*/  SHFL.IDX P6, R14, R13, R12, R11 ;  /* 0x0000000c0d0e7389 */ /* 0x00006400000c000b */
[----:B01----:R-:W-:Y:S01]  /*202b0*/  ENDCOLLECTIVE ;  /* 0x000000000000791b */ /* 0x003fe20003800000 */
.L_x_5537:
[----:B------:R-:W-:Y:S02]  /*202c0*/  IMAD.MOV.U32 R13, RZ, RZ, R37 ;  /* 0x000000ffff0d7224 */ /* 0x000fe400078e0025 */
[----:B------:R-:W-:-:S07]  /*202d0*/  IMAD.MOV.U32 R24, RZ, RZ, R14 ;  /* 0x000000ffff187224 */ /* 0x000fce00078e000e */
[----:B------:R-:W-:Y:S05]  /*202e0*/  WARPSYNC.COLLECTIVE R15, `(.L_x_5538) ;  /* 0x000000000f087348 */ /* 0x000fea0003c00000 */
[----:B------:R0:W1:Y:S02]  /*202f0*/  SHFL.IDX P6, R14, R13, R12, R11 ;  /* 0x0000000c0d0e7389 */ /* 0x00006400000c000b */
[----:B01----:R-:W-:Y:S01]  /*20300*/  ENDCOLLECTIVE ;  /* 0x000000000000791b */ /* 0x003fe20003800000 */
.L_x_5538:
[----:B------:R-:W-:Y:S05]  /*20310*/  BRA `(.L_x_5539) ;  /* 0xfffffe8c00a47947 */ /* 0x000fea000383ffff */
.L_x_5289:
[----:B0-----:R0:W1:Y:S02]  /*20320*/  SYNCS.PHASECHK.TRANS64.TRYWAIT P1, [R19+URZ+0x22800], R12 ;  /* 0x0228000c130075a7 */ /* 0x001064000802017f */
[----:B-1----:R-:W-:Y:S05]  /*20330*/  @!P1 NANOSLEEP.SYNCS 0x989680 ;  /* 0x009896800000995d */ /* 0x002fea0003900000 */
[----:B------:R-:W1:Y:S02]  /*20340*/  @!P1 SYNCS.PHASECHK.TRANS64 P1, [R19+URZ+0x22800], R12 ;  /* 0x0228000c130095a7 */ /* 0x000e64000802007f */
[----:B-1----:R-:W-:Y:S05]  /*20350*/  @!P1 BRA `(.L_x_5289) ;  /* 0xfffffffc00f09947 */ /* 0x002fea000383ffff */
[----:B------:R-:W-:Y:S05]  /*20360*/  BRA `(.L_x_5540) ;  /* 0xfffffe90003c7947 */ /* 0x000fea000383ffff */
.L_x_5295:
[----:B-1----:R1:W3:Y:S02]  /*20370*/  SYNCS.PHASECHK.TRANS64.TRYWAIT P1, [R13+URZ+0x22830], R74 ;  /* 0x0228304a0d0075a7 */ /* 0x0022e4000802017f */
[----:B---3--:R-:W-:Y:S05]  /*20380*/  @!P1 NANOSLEEP.SYNCS 0x989680 ;  /* 0x009896800000995d */ /* 0x008fea0003900000 */
[----:B------:R-:W3:Y:S02]  /*20390*/  @!P1 SYNCS.PHASECHK.TRANS64 P1, [R13+URZ+0x22830], R74 ;  /* 0x0228304a0d0095a7 */ /* 0x000ee4000802007f */
[----:B---3--:R-:W-:Y:S05]  /*203a0*/  @!P1 BRA `(.L_x_5295) ;  /* 0xfffffffc00f09947 */ /* 0x008fea000383ffff */
[----:B------:R-:W-:Y:S05]  /*203b0*/  BRA `(.L_x_5294) ;  /* 0xfffffe9c00cc7947 */ /* 0x000fea000383ffff */
.L_x_5301:
[----:B-1----:R1:W2:Y:S02]  /*203c0*/  SYNCS.PHASECHK.TRANS64.TRYWAIT P1, [R13+URZ+0x22850], R74 ;  /* 0x0228504a0d0075a7 */ /* 0x0022a4000802017f */
[----:B--2---:R-:W-:Y:S05]  /*203d0*/  @!P1 NANOSLEEP.SYNCS 0x989680 ;  /* 0x009896800000995d */ /* 0x004fea0003900000 */
[----:B------:R-:W2:Y:S02]  /*203e0*/  @!P1 SYNCS.PHASECHK.TRANS64 P1, [R13+URZ+0x22850], R74 ;  /* 0x0228504a0d0095a7 */ /* 0x000ea4000802007f */
[----:B--2---:R-:W-:Y:S05]  /*203f0*/  @!P1 BRA `(.L_x_5301) ;  /* 0xfffffffc00f09947 */ /* 0x004fea000383ffff */
[----:B------:R-:W-:Y:S05]  /*20400*/  BRA `(.L_x_5300) ;  /* 0xfffffebc009c7947 */ /* 0x000fea000383ffff */
.L_x_5307:
[----:B-1----:R1:W2:Y:S02]  /*20410*/  SYNCS.PHASECHK.TRANS64.TRYWAIT P1, [R14+URZ+0x22830], R15 ;  /* 0x0228300f0e0075a7 */ /* 0x0022a4000802017f */
[----:B--2---:R-:W-:Y:S05]  /*20420*/  @!P1 NANOSLEEP.SYNCS 0x989680 ;  /* 0x009896800000995d */ /* 0x004fea0003900000 */
[----:B------:R-:W2:Y:S02]  /*20430*/  @!P1 SYNCS.PHASECHK.TRANS64 P1, [R14+URZ+0x22830], R15 ;  /* 0x0228300f0e0095a7 */ /* 0x000ea4000802007f */
[----:B--2---:R-:W-:Y:S05]  /*20440*/  @!P1 BRA `(.L_x_5307) ;  /* 0xfffffffc00f09947 */ /* 0x004fea000383ffff */
[----:B------:R-:W-:Y:S05]  /*20450*/  BRA `(.L_x_5306) ;  /* 0xfffffec400287947 */ /* 0x000fea000383ffff */
.L_x_5313:
[----:B-1----:R1:W2:Y:S02]  /*20460*/  SYNCS.PHASECHK.TRANS64.TRYWAIT P1, [R14+URZ+0x22850], R15 ;  /* 0x0228500f0e0075a7 */ /* 0x0022a4000802017f */
[----:B--2---:R-:W-:Y:S05]  /*20470*/  @!P1 NANOSLEEP.SYNCS 0x989680 ;  /* 0x009896800000995d */ /* 0x004fea0003900000 */
[----:B------:R-:W2:Y:S02]  /*20480*/  @!P1 SYNCS.PHASECHK.TRANS64 P1, [R14+URZ+0x22850], R15 ;  /* 0x0228500f0e0095a7 */ /* 0x000ea4000802007f */
[----:B--2---:R-:W-:Y:S05]  /*20490*/  @!P1 BRA `(.L_x_5313) ;  /* 0xfffffffc00f09947 */ /* 0x004fea000383ffff */
[----:B------:R-:W-:Y:S05]  /*204a0*/  BRA `(.L_x_5312) ;  /* 0xfffffee800f47947 */ /* 0x000fea000383ffff */
.L_x_5320:
[----:B-1----:R1:W2:Y:S02]  /*204b0*/  SYNCS.PHASECHK.TRANS64.TRYWAIT P1, [R14+URZ+0x22830], R15 ;  /* 0x0228300f0e0075a7 */ /* 0x0022a4000802017f */
[----:B--2---:R-:W-:Y:S05]  /*204c0*/  @!P1 NANOSLEEP.SYNCS 0x989680 ;  /* 0x009896800000995d */ /* 0x004fea0003900000 */
[----:B------:R-:W2:Y:S02]  /*204d0*/  @!P1 SYNCS.PHASECHK.TRANS64 P1, [R14+URZ+0x22830], R15 ;  /* 0x0228300f0e0095a7 */ /* 0x000ea4000802007f */
[----:B--2---:R-:W-:Y:S05]  /*204e0*/  @!P1 BRA `(.L_x_5320) ;  /* 0xfffffffc00f09947 */ /* 0x004fea000383ffff */
[----:B------:R-:W-:Y:S05]  /*204f0*/  BRA `(.L_x_5319) ;  /* 0xfffffef000447947 */ /* 0x000fea000383ffff */
.L_x_5326:
[----:B-1----:R1:W2:Y:S02]  /*20500*/  SYNCS.PHASECHK.TRANS64.TRYWAIT P1, [R14+URZ+0x22850], R15 ;  /* 0x0228500f0e0075a7 */ /* 0x0022a4000802017f */
[----:B--2---:R-:W-:Y:S05]  /*20510*/  @!P1 NANOSLEEP.SYNCS 0x989680 ;  /* 0x009896800000995d */ /* 0x004fea0003900000 */
[----:B------:R-:W2:Y:S02]  /*20520*/  @!P1 SYNCS.PHASECHK.TRANS64 P1, [R14+URZ+0x22850], R15 ;  /* 0x0228500f0e0095a7 */ /* 0x000ea4000802007f */
[----:B--2---:R-:W-:Y:S05]  /*20530*/  @!P1 BRA `(.L_x_5326) ;  /* 0xfffffffc00f09947 */ /* 0x004fea000383ffff */
[----:B------:R-:W-:Y:S05]  /*20540*/  BRA `(.L_x_5325) ;  /* 0xffffff10002c7947 */ /* 0x000fea000383ffff */
.L_x_5333:
[----:B------:R-:W-:Y:S02]  /*20550*/  IMAD.MOV.U32 R13, RZ, RZ, R20 ;  /* 0x000000ffff0d7224 */ /* 0x000fe400078e0014 */
[----:B------:R-:W-:Y:S02]  /*20560*/  IMAD.MOV.U32 R12, RZ, RZ, RZ ;  /* 0x000000ffff0c7224 */ /* 0x000fe400078e00ff */
[----:B------:R-:W-:Y:S02]  /*20570*/  IMAD.MOV.U32 R11, RZ, RZ, 0x181f ;  /* 0x0000181fff0b7424 */ /* 0x000fe400078e00ff */
[----:B------:R-:W-:-:S07]  /*20580*/  IMAD.MOV.U32 R15, RZ, RZ, -0x1 ;  /* 0xffffffffff0f7424 */ /* 0x000fce00078e00ff */
[----:B-----5:R-:W-:Y:S05]  /*20590*/  WARPSYNC.COLLECTIVE R15, `(.L_x_5541) ;  /* 0x000000000f087348 */ /* 0x020fea0003c00000 */
[----:B------:R0:W1:Y:S02]  /*205a0*/  SHFL.IDX P6, R14, R13, R12, R11 ;  /* 0x0000000c0d0e7389 */ /* 0x00006400000c000b */
[----:B01---5:R-:W-:Y:S01]  /*205b0*/  ENDCOLLECTIVE ;  /* 0x000000000000791b */ /* 0x023fe20003800000 */
.L_x_5541:
[----:B------:R-:W-:Y:S01]  /*205c0*/  IMAD.MOV.U32 R13, RZ, RZ, R4 ;  /* 0x000000ffff0d7224 */ /* 0x000fe200078e0004 */
[----:B------:R-:W-:-:S07]  /*205d0*/  MOV R3, R14 ;  /* 0x0000000e00037202 */ /* 0x000fce0000000f00 */
[----:B------:R-:W-:Y:S05]  /*205e0*/  WARPSYNC.COLLECTIVE R15, `(.L_x_5542) ;  /* 0x000000000f087348 */ /* 0x000fea0003c00000 */
[----:B------:R0:W1:Y:S02]  /*205f0*/  SHFL.IDX P6, R14, R13, R12, R11 ;  /* 0x0000000c0d0e7389 */ /* 0x00006400000c000b */
[----:B01----:R-:W-:Y:S01]  /*20600*/  ENDCOLLECTIVE ;  /* 0x000000000000791b */ /* 0x003fe20003800000 */
.L_x_5542:
[----:B------:R-:W-:Y:S05]  /*20610*/  BRA `(.L_x_5543) ;  /* 0xffffff38007c7947 */ /* 0x000fea000383ffff */
.L_x_5336:
        /* <DEDUP_REMOVED lines=8> */
.L_x_5545:
[----:B------:R-:W-:Y:S05]  /*206a0*/  BSYNC B1 ;  /* 0x0000000000017941 */ /* 0x000fea0003800000 */
.L_x_5544:
        /* <DEDUP_REMOVED lines=8> */
.L_x_5546:
[----:B------:R-:W-:Y:S05]  /*20730*/  BRA `(.L_x_5547) ;  /* 0xffffff3800c47947 */ /* 0x000fea000383ffff */
.L_x_5339:
[----:B------:R-:W-:Y:S01]  /*20740*/  BSSY B1, `(.L_x_5548) ;  /* 0x0000008000017945 */ /* 0x000fe20003800000 */
[----:B---3--:R-:W-:Y:S01]  /*20750*/  IMAD.MOV.U32 R13, RZ, RZ, R20 ;  /* 0x000000ffff0d7224 */ /* 0x008fe200078e0014 */
[----:B------:R-:W-:Y:S01]  /*20760*/  MOV R15, 0xffffffff ;  /* 0xffffffff000f7802 */ /* 0x000fe20000000f00 */
[----:B------:R-:W-:Y:S02]  /*20770*/  IMAD.MOV.U32 R12, RZ, RZ, 0x2 ;  /* 0x00000002ff0c7424 */ /* 0x000fe400078e00ff */
[----:B------:R-:W-:-:S07]  /*20780*/  IMAD.MOV.U32 R11, RZ, RZ, 0x181f ;  /* 0x0000181fff0b7424 */ /* 0x000fce00078e00ff */
[----:B012-45:R-:W-:Y:S05]  /*20790*/  WARPSYNC.COLLECTIVE R15, `(.L_x_5549) ;  /* 0x000000000f087348 */ /* 0x037fea0003c00000 */
[----:B--2---:R2:W3:Y:S02]  /*207a0*/  SHFL.IDX P6, R14, R13, R12, R11 ;  /* 0x0000000c0d0e7389 */ /* 0x0044e400000c000b */
[----:B012345:R-:W-:Y:S01]  /*207b0*/  ENDCOLLECTIVE ;  /* 0x000000000000791b */ /* 0x03ffe20003800000 */
.L_x_5549:
[----:B------:R-:W-:Y:S05]  /*207c0*/  BSYNC B1 ;  /* 0x0000000000017941 */ /* 0x000fea0003800000 */
.L_x_5548:
        /* <DEDUP_REMOVED lines=8> */
.L_x_5550:
[----:B------:R-:W-:Y:S05]  /*20850*/  BRA `(.L_x_5551) ;  /* 0xffffff3c000c7947 */ /* 0x000fea000383ffff */
.L_x_5342:
[----:B------:R-:W-:Y:S01]  /*20860*/  BSSY B1, `(.L_x_5552) ;  /* 0x0000008000017945 */ /* 0x000fe20003800000 */
[----:B---3--:R-:W-:Y:S01]  /*20870*/  IMAD.MOV.U32 R13, RZ, RZ, R20 ;  /* 0x000000ffff0d7224 */ /* 0x008fe200078e0014 */
[----:B------:R-:W-:Y:S01]  /*20880*/  MOV R12, 0x3 ;  /* 0x00000003000c7802 */ /* 0x000fe20000000f00 */
[----:B------:R-:W-:Y:S02]  /*20890*/  IMAD.MOV.U32 R11, RZ, RZ, 0x181f ;  /* 0x0000181fff0b7424 */ /* 0x000fe400078e00ff */
[----:B------:R-:W-:-:S07]  /*208a0*/  IMAD.MOV.U32 R15, RZ, RZ, -0x1 ;  /* 0xffffffffff0f7424 */ /* 0x000fce00078e00ff */
[----:B012-45:R-:W-:Y:S05]  /*208b0*/  WARPSYNC.COLLECTIVE R15, `(.L_x_5553) ;  /* 0x000000000f087348 */ /* 0x037fea0003c00000 */
[----:B--2---:R2:W3:Y:S02]  /*208c0*/  SHFL.IDX P6, R14, R13, R12, R11 ;  /* 0x0000000c0d0e7389 */ /* 0x0044e400000c000b */
[----:B012345:R-:W-:Y:S01]  /*208d0*/  ENDCOLLECTIVE ;  /* 0x000000000000791b */ /* 0x03ffe20003800000 */
.L_x_5553:
[----:B------:R-:W-:Y:S05]  /*208e0*/  BSYNC B1 ;  /* 0x0000000000017941 */ /* 0x000fea0003800000 */
.L_x_5552:
[----:B------:R-:W-:Y:S01]  /*208f0*/  IMAD.MOV.U32 R13, RZ, RZ, R4 ;  /* 0x000000ffff0d7224 */ /* 0x000fe200078e0004 */
[----:B------:R-:W-:Y:S01]  /*20900*/  MOV R15, 0xffffffff ;  /* 0xffffffff000f7802 */ /* 0x000fe20000000f00 */
[----:B------:R-:W-:Y:S02]  /*20910*/  IMAD.MOV.U32 R12, RZ, RZ, 0x3 ;  /* 0x00000003ff0c7424 */ /* 0x000fe400078e00ff */
[----:B------:R-:W-:Y:S02]  /*20920*/  IMAD.MOV.U32 R11, RZ, RZ, 0x181f ;  /* 0x0000181fff0b7424 */ /* 0x000fe400078e00ff */
[----:B------:R-:W-:-:S07]  /*20930*/  IMAD.MOV.U32 R3, RZ, RZ, R14 ;  /* 0x000000ffff037224 */ /* 0x000fce00078e000e */
[----:B------:R-:W-:Y:S05]  /*20940*/  WARPSYNC.COLLECTIVE R15, `(.L_x_5554) ;  /* 0x000000000f087348 */ /* 0x000fea0003c00000 */
[----:B------:R0:W1:Y:S02]  /*20950*/  SHFL.IDX P6, R14, R13, R12, R11 ;  /* 0x0000000c0d0e7389 */ /* 0x00006400000c000b */
[----:B01----:R-:W-:Y:S01]  /*20960*/  ENDCOLLECTIVE ;  /* 0x000000000000791b */ /* 0x003fe20003800000 */
.L_x_5554:
[----:B------:R-:W-:Y:S05]  /*20970*/  BRA `(.L_x_5555) ;  /* 0xffffff3c00547947 */ /* 0x000fea000383ffff */
.L_x_5344:
[----:B------:R-:W-:Y:S02]  /*20980*/  IMAD.MOV.U32 R13, RZ, RZ, R4 ;  /* 0x000000ffff0d7224 */ /* 0x000fe400078e0004 */
[----:B------:R-:W-:Y:S02]  /*20990*/  IMAD.MOV.U32 R12, RZ, RZ, RZ ;  /* 0x000000ffff0c7224 */ /* 0x000fe400078e00ff */
[----:B------:R-:W-:Y:S02]  /*209a0*/  IMAD.MOV.U32 R11, RZ, RZ, 0x1c1f ;  /* 0x00001c1fff0b7424 */ /* 0x000fe400078e00ff */
[----:B------:R-:W-:-:S07]  /*209b0*/  IMAD.MOV.U32 R15, RZ, RZ, -0x1 ;  /* 0xffffffffff0f7424 */ /* 0x000fce00078e00ff */
[----:B------:R-:W-:Y:S05]  /*209c0*/  WARPSYNC.COLLECTIVE R15, `(.L_x_5556) ;  /* 0x000000000f087348 */ /* 0x000fea0003c00000 */
[----:B------:R0:W1:Y:S02]  /*209d0*/  SHFL.IDX P6, R14, R13, R12, R11 ;  /* 0x0000000c0d0e7389 */ /* 0x00006400000c000b */
[----:B01----:R-:W-:Y:S01]  /*209e0*/  ENDCOLLECTIVE ;  /* 0x000000000000791b */ /* 0x003fe20003800000 */
.L_x_5556:
[----:B------:R-:W-:Y:S02]  /*209f0*/  IMAD.MOV.U32 R13, RZ, RZ, R3 ;  /* 0x000000ffff0d7224 */ /* 0x000fe400078e0003 */
[----:B------:R-:W-:-:S07]  /*20a00*/  IMAD.MOV.U32 R20, RZ, RZ, R14 ;  /* 0x000000ffff147224 */ /* 0x000fce00078e000e */
[----:B------:R-:W-:Y:S05]  /*20a10*/  WARPSYNC.COLLECTIVE R15, `(.L_x_5557) ;  /* 0x000000000f087348 */ /* 0x000fea0003c00000 */
[----:B------:R0:W1:Y:S02]  /*20a20*/  SHFL.IDX P6, R14, R13, R12, R11 ;  /* 0x0000000c0d0e7389 */ /* 0x00006400000c000b */
[----:B01----:R-:W-:Y:S01]  /*20a30*/  ENDCOLLECTIVE ;  /* 0x000000000000791b */ /* 0x003fe20003800000 */
.L_x_5557:
[----:B------:R-:W-:Y:S01]  /*20a40*/  MOV R12, R14 ;  /* 0x0000000e000c7202 */ /* 0x000fe20000000f00 */
[----:B------:R-:W-:Y:S06]  /*20a50*/  BRA `(.L_x_5558) ;  /* 0xffffff4000547947 */ /* 0x000fec000383ffff */
.L_x_5347:
[----:B------:R-:W-:Y:S01]  /*20a60*/  BSSY B1, `(.L_x_5559) ;  /* 0x0000008000017945 */ /* 0x000fe20003800000 */
[----:B---3--:R-:W-:Y:S02]  /*20a70*/  IMAD.MOV.U32 R13, RZ, RZ, R4 ;  /* 0x000000ffff0d7224 */ /* 0x008fe400078e0004 */
[----:B--2---:R-:W-:Y:S02]  /*20a80*/  IMAD.MOV.U32 R12, RZ, RZ, 0x1 ;  /* 0x00000001ff0c7424 */ /* 0x004fe400078e00ff */
[----:B------:R-:W-:Y:S02]  /*20a90*/  IMAD.MOV.U32 R11, RZ, RZ, 0x1c1f ;  /* 0x00001c1fff0b7424 */ /* 0x000fe400078e00ff */
[----:B------:R-:W-:-:S07]  /*20aa0*/  IMAD.MOV.U32 R15, RZ, RZ, -0x1 ;  /* 0xffffffffff0f7424 */ /* 0x000fce00078e00ff */
[----:B01----:R-:W-:Y:S05]  /*20ab0*/  WARPSYNC.COLLECTIVE R15, `(.L_x_5560) ;  /* 0x000000000f087348 */ /* 0x003fea0003c00000 */
[----:B------:R2:W3:Y:S02]  /*20ac0*/  SHFL.IDX P6, R14, R13, R12, R11 ;  /* 0x0000000c0d0e7389 */ /* 0x0004e400000c000b */
[----:B0123--:R-:W-:Y:S01]  /*20ad0*/  ENDCOLLECTIVE ;  /* 0x000000000000791b */ /* 0x00ffe20003800000 */
.L_x_5560:
[----:B------:R-:W-:Y:S05]  /*20ae0*/  BSYNC B1 ;  /* 0x0000000000017941 */ /* 0x000fea0003800000 */
.L_x_5559:
        /* <DEDUP_REMOVED lines=8> */
.L_x_5561:
[----:B------:R-:W-:Y:S01]  /*20b70*/  IMAD.MOV.U32 R3, RZ, RZ, R14 ;  /* 0x000000ffff037224 */ /* 0x000fe200078e000e */
[----:B------:R-:W-:Y:S06]  /*20b80*/  BRA `(.L_x_5562) ;  /* 0xffffff4c002c7947 */ /* 0x000fec000383ffff */
.L_x_5351:
[----:B------:R-:W-:Y:S01]  /*20b90*/  IMAD.MOV.U32 R13, RZ, RZ, R4 ;  /* 0x000000ffff0d7224 */ /* 0x000fe200078e0004 */
[----:B------:R-:W-:Y:S01]  /*20ba0*/  MOV R15, 0xffffffff ;  /* 0xffffffff000f7802 */ /* 0x000fe20000000f00 */
[----:B------:R-:W-:Y:S02]  /*20bb0*/  IMAD.MOV.U32 R12, RZ, RZ, RZ ;  /* 0x000000ffff0c7224 */ /* 0x000fe400078e00ff */
[----:B------:R-:W-:-:S07]  /*20bc0*/  IMAD.MOV.U32 R11, RZ, RZ, 0x181f ;  /* 0x0000181fff0b7424 */ /* 0x000fce00078e00ff */
[----:B0-----:R-:W-:Y:S05]  /*20bd0*/  WARPSYNC.COLLECTIVE R15, `(.L_x_5563) ;  /* 0x000000000f087348 */ /* 0x001fea0003c00000 */
[----:B------:R1:W2:Y:S02]  /*20be0*/  SHFL.IDX P6, R14, R13, R12, R11 ;  /* 0x0000000c0d0e7389 */ /* 0x0002a400000c000b */
[----:B012---:R-:W-:Y:S01]  /*20bf0*/  ENDCOLLECTIVE ;  /* 0x000000000000791b */ /* 0x007fe20003800000 */
.L_x_5563:
[----:B------:R-:W-:Y:S02]  /*20c00*/  IMAD.MOV.U32 R13, RZ, RZ, R0 ;  /* 0x000000ffff0d7224 */ /* 0x000fe400078e0000 */
[----:B------:R-:W-:-:S07]  /*20c10*/  IMAD.MOV.U32 R3, RZ, RZ, R14 ;  /* 0x000000ffff037224 */ /* 0x000fce00078e000e */
[----:B------:R-:W-:Y:S05]  /*20c20*/  WARPSYNC.COLLECTIVE R15, `(.L_x_5564) ;  /* 0x000000000f087348 */ /* 0x000fea0003c00000 */
[----:B------:R0:W1:Y:S02]  /*20c30*/  SHFL.IDX P6, R14, R13, R12, R11 ;  /* 0x0000000c0d0e7389 */ /* 0x00006400000c000b */
[----:B01----:R-:W-:Y:S01]  /*20c40*/  ENDCOLLECTIVE ;  /* 0x000000000000791b */ /* 0x003fe20003800000 */
.L_x_5564:
[----:B------:R-:W-:Y:S01]  /*20c50*/  IMAD.MOV.U32 R9, RZ, RZ, R14 ;  /* 0x000000ffff097224 */ /* 0x000fe200078e000e */
[----:B------:R-:W-:Y:S06]  /*20c60*/  BRA `(.L_x_5565) ;  /* 0xffffff60008c7947 */ /* 0x000fec000383ffff */
.L_x_5354:
        /* <DEDUP_REMOVED lines=8> */
.L_x_5567:
[----:B------:R-:W-:Y:S05]  /*20cf0*/  BSYNC B1 ;  /* 0x0000000000017941 */ /* 0x000fea0003800000 */
.L_x_5566:
        /* <DEDUP_REMOVED lines=8> */
.L_x_5568:
[----:B------:R-:W-:Y:S01]  /*20d80*/  IMAD.MOV.U32 R9, RZ, RZ, R14 ;  /* 0x000000ffff097224 */ /* 0x000fe200078e000e */
[----:B------:R-:W-:Y:S06]  /*20d90*/  BRA `(.L_x_5569) ;  /* 0xffffff6000d47947 */ /* 0x000fec000383ffff */
.L_x_5357:
[----:B------:R-:W-:Y:S01]  /*20da0*/  BSSY B1, `(.L_x_5570) ;  /* 0x0000008000017945 */ /* 0x000fe20003800000 */
[----:B----4-:R-:W-:Y:S01]  /*20db0*/  MOV R13, R4 ;  /* 0x00000004000d7202 */ /* 0x010fe20000000f00 */
[----:B------:R-:W-:Y:S02]  /*20dc0*/  IMAD.MOV.U32 R12, RZ, RZ, 0x2 ;  /* 0x00000002ff0c7424 */ /* 0x000fe400078e00ff */
[----:B------:R-:W-:Y:S02]  /*20dd0*/  IMAD.MOV.U32 R11, RZ, RZ, 0x181f ;  /* 0x0000181fff0b7424 */ /* 0x000fe400078e00ff */
[----:B------:R-:W-:-:S07]  /*20de0*/  IMAD.MOV.U32 R15, RZ, RZ, -0x1 ;  /* 0xffffffffff0f7424 */ /* 0x000fce00078e00ff */
[----:B0123--:R-:W-:Y:S05]  /*20df0*/  WARPSYNC.COLLECTIVE R15, `(.L_x_5571) ;  /* 0x000000000f087348 */ /* 0x00ffea0003c00000 */
[----:B------:R4:W0:Y:S02]  /*20e00*/  SHFL.IDX P6, R14, R13, R12, R11 ;  /* 0x0000000c0d0e7389 */ /* 0x00082400000c000b */
[----:B01234-:R-:W-:Y:S01]  /*20e10*/  ENDCOLLECTIVE ;  /* 0x000000000000791b */ /* 0x01ffe20003800000 */
.L_x_5571:
[----:B------:R-:W-:Y:S05]  /*20e20*/  BSYNC B1 ;  /* 0x0000000000017941 */ /* 0x000fea0003800000 */
.L_x_5570:
        /* <DEDUP_REMOVED lines=8> */
.L_x_5572:
[----:B------:R-:W-:Y:S01]  /*20eb0*/  IMAD.MOV.U32 R9, RZ, RZ, R14 ;  /* 0x000000ffff097224 */ /* 0x000fe200078e000e */
[----:B------:R-:W-:Y:S06]  /*20ec0*/  BRA `(.L_x_5573) ;  /* 0xffffff6400187947 */ /* 0x000fec000383ffff */
.L_x_5360:
[----:B------:R-:W-:Y:S01]  /*20ed0*/  BSSY B1, `(.L_x_5574) ;  /* 0x0000008000017945 */ /* 0x000fe20003800000 */
[----:B0-----:R-:W-:Y:S02]  /*20ee0*/  IMAD.MOV.U32 R13, RZ, RZ, R4 ;  /* 0x000000ffff0d7224 */ /* 0x001fe400078e0004 */
[----:B------:R-:W-:Y:S02]  /*20ef0*/  IMAD.MOV.U32 R12, RZ, RZ, 0x3 ;  /* 0x00000003ff0c7424 */ /* 0x000fe400078e00ff */
[----:B------:R-:W-:Y:S02]  /*20f00*/  IMAD.MOV.U32 R11, RZ, RZ, 0x181f ;  /* 0x0000181fff0b7424 */ /* 0x000fe400078e00ff */
[----:B------:R-:W-:-:S07]  /*20f10*/  IMAD.MOV.U32 R15, RZ, RZ, -0x1 ;  /* 0xffffffffff0f7424 */ /* 0x000fce00078e00ff */
[----:B-1234-:R-:W-:Y:S05]  /*20f20*/  WARPSYNC.COLLECTIVE R15, `(.L_x_5575) ;  /* 0x000000000f087348 */ /* 0x01efea0003c00000 */
[----:B------:R0:W0:Y:S02]  /*20f30*/  SHFL.IDX P6, R14, R13, R12, R11 ;  /* 0x0000000c0d0e7389 */ /* 0x00002400000c000b */
[----:B01234-:R-:W-:Y:S01]  /*20f40*/  ENDCOLLECTIVE ;  /* 0x000000000000791b */ /* 0x01ffe20003800000 */
.L_x_5575:
[----:B------:R-:W-:Y:S05]  /*20f50*/  BSYNC B1 ;  /* 0x0000000000017941 */ /* 0x000fea0003800000 */
.L_x_5574:
        /* <DEDUP_REMOVED lines=8> */
.L_x_5576:
[----:B------:R-:W-:Y:S01]  /*20fe0*/  IMAD.MOV.U32 R9, RZ, RZ, R14 ;  /* 0x000000ffff097224 */ /* 0x000fe200078e000e */
[----:B------:R-:W-:Y:S06]  /*20ff0*/  BRA `(.L_x_5577) ;  /* 0xffffff64005c7947 */ /* 0x000fec000383ffff */
.L_x_5379:
[----:B-1----:R-:W0:Y:S01]  /*21000*/  S2R R11, SR_TID.X ;  /* 0x00000000000b7919 */ /* 0x002e220000002100 */
[----:B------:R-:W-:Y:S01]  /*21010*/  BSSY B1, `(.L_x_5578) ;  /* 0x000000a000017945 */ /* 0x000fe20003800000 */
[----:B------:R-:W-:Y:S01]  /*21020*/  MOV R12, RZ ;  /* 0x000000ff000c7202 */ /* 0x000fe20000000f00 */
[----:B------:R-:W-:Y:S01]  /*21030*/  IMAD.MOV.U32 R15, RZ, RZ, -0x1 ;  /* 0xffffffffff0f7424 */ /* 0x000fe200078e00ff */
[----:B0-----:R-:W-:-:S04]  /*21040*/  SHF.R.U32.HI R11, RZ, 0x5, R11 ;  /* 0x00000005ff0b7819 */ /* 0x001fc8000001160b */
[----:B------:R-:W-:-:S05]  /*21050*/  LOP3.LUT R11, R11, 0x3, RZ, 0xc0, !PT ;  /* 0x000000030b0b7812 */ /* 0x000fca00078ec0ff */
[----:B------:R-:W-:Y:S02]  /*21060*/  IMAD.MOV.U32 R13, RZ, RZ, R11 ;  /* 0x000000ffff0d7224 */ /* 0x000fe400078e000b */
[----:B------:R-:W-:-:S07]  /*21070*/  IMAD.MOV.U32 R11, RZ, RZ, 0x1f ;  /* 0x0000001fff0b7424 */ /* 0x000fce00078e00ff */
[----:B------:R-:W-:Y:S05]  /*21080*/  WARPSYNC.COLLECTIVE R15, `(.L_x_5579) ;  /* 0x000000000f087348 */ /* 0x000fea0003c00000 */
[----:B------:R0:W1:Y:S02]  /*21090*/  SHFL.IDX P6, R14, R13, R12, R11 ;  /* 0x0000000c0d0e7389 */ /* 0x00006400000c000b */
[----:B01----:R-:W-:Y:S01]  /*210a0*/  ENDCOLLECTIVE ;  /* 0x000000000000791b */ /* 0x003fe20003800000 */
.L_x_5579:
[----:B------:R-:W-:Y:S05]  /*210b0*/  BSYNC B1 ;  /* 0x0000000000017941 */ /* 0x000fea0003800000 */
.L_x_5578:
[----:B------:R-:W-:Y:S05]  /*210c0*/  BRA `(.L_x_5580) ;  /* 0xffffff8000947947 */ /* 0x000fea000383ffff */
.L_x_5381:
[----:B------:R-:W-:Y:S01]  /*210d0*/  BSSY B1, `(.L_x_5581) ;  /* 0x0000006000017945 */ /* 0x000fe20003800000 */
[----:B------:R-:W-:-:S07]  /*210e0*/  IMAD.MOV.U32 R15, RZ, RZ, -0x1 ;  /* 0xffffffffff0f7424 */ /* 0x000fce00078e00ff */
[----:B01----:R-:W-:Y:S05]  /*210f0*/  WARPSYNC.COLLECTIVE R15, `(.L_x_5582) ;  /* 0x000000000f0c7348 */ /* 0x003fea0003c00000 */
[----:B------:R-:W-:Y:S02]  /*21100*/  ELECT P6, UR62, PT ;  /* 0x00000000003e782f */ /* 0x000fe400038c0000 */
[----:B------:R-:W-:Y:S01]  /*21110*/  MOV R14, UR62 ;  /* 0x0000003e000e7c02 */ /* 0x000fe20008000f00 */
[----:B01----:R-:W-:Y:S10]  /*21120*/  ENDCOLLECTIVE ;  /* 0x000000000000791b */ /* 0x003ff40003800000 */
.L_x_5582:
[----:B------:R-:W-:Y:S05]  /*21130*/  BSYNC B1 ;  /* 0x0000000000017941 */ /* 0x000fea0003800000 */
.L_x_5581:
[----:B------:R-:W-:Y:S05]  /*21140*/  BRA `(.L_x_5380) ;  /* 0xffffff80008c7947 */ /* 0x000fea000383ffff */
.L_x_5383:
[----:B0-----:R0:W2:Y:S02]  /*21150*/  SYNCS.PHASECHK.TRANS64.TRYWAIT P0, [R22+URZ+0x22820], R3 ;  /* 0x02282003160075a7 */ /* 0x0010a4000800017f */
[----:B--2---:R-:W-:Y:S05]  /*21160*/  @!P0 NANOSLEEP.SYNCS 0x989680 ;  /* 0x009896800000895d */ /* 0x004fea0003900000 */
[----:B------:R-:W2:Y:S02]  /*21170*/  @!P0 SYNCS.PHASECHK.TRANS64 P0, [R22+URZ+0x22820], R3 ;  /* 0x02282003160085a7 */ /* 0x000ea4000800007f */
[----:B--2---:R-:W-:Y:S05]  /*21180*/  @!P0 BRA `(.L_x_5383) ;  /* 0xfffffffc00f08947 */ /* 0x004fea000383ffff */
[----:B------:R-:W-:Y:S05]  /*21190*/  BRA `(.L_x_5583) ;  /* 0xffffff80009c7947 */ /* 0x000fea000383ffff */
.L_x_5387:
[----:B0-----:R0:W2:Y:S02]  /*211a0*/  SYNCS.PHASECHK.TRANS64.TRYWAIT P0, [R3+URZ+0x228a0], R9 ;  /* 0x0228a009030075a7 */ /* 0x0010a4000800017f */
[----:B--2---:R-:W-:Y:S05]  /*211b0*/  @!P0 NANOSLEEP.SYNCS 0x989680 ;  /* 0x009896800000895d */ /* 0x004fea0003900000 */
[----:B------:R-:W2:Y:S02]  /*211c0*/  @!P0 SYNCS.PHASECHK.TRANS64 P0, [R3+URZ+0x228a0], R9 ;  /* 0x0228a009030085a7 */ /* 0x000ea4000800007f */
[----:B--2---:R-:W-:Y:S05]  /*211d0*/  @!P0 BRA `(.L_x_5387) ;  /* 0xfffffffc00f08947 */ /* 0x004fea000383ffff */
[----:B------:R-:W-:Y:S05]  /*211e0*/  BRA `(.L_x_5584) ;  /* 0xffffff8000b47947 */ /* 0x000fea000383ffff */
.L_x_5392:
[----:B-1----:R1:W2:Y:S02]  /*211f0*/  SYNCS.PHASECHK.TRANS64.TRYWAIT P0, [R3+URZ+0x228c0], R9 ;  /* 0x0228c009030075a7 */ /* 0x0022a4000800017f */
[----:B--2---:R-:W-:Y:S05]  /*21200*/  @!P0 NANOSLEEP.SYNCS 0x989680 ;  /* 0x009896800000895d */ /* 0x004fea0003900000 */
[----:B------:R-:W2:Y:S02]  /*21210*/  @!P0 SYNCS.PHASECHK.TRANS64 P0, [R3+URZ+0x228c0], R9 ;  /* 0x0228c009030085a7 */ /* 0x000ea4000800007f */
[----:B--2---:R-:W-:Y:S05]  /*21220*/  @!P0 BRA `(.L_x_5392) ;  /* 0xfffffffc00f08947 */ /* 0x004fea000383ffff */
[----:B------:R-:W-:Y:S05]  /*21230*/  BRA `(.L_x_5585) ;  /* 0xffffff8400307947 */ /* 0x000fea000383ffff */
.L_x_5402:
[----:B0-----:R0:W2:Y:S02]  /*21240*/  SYNCS.PHASECHK.TRANS64.TRYWAIT P1, [R9+URZ+0x228a0], R2 ;  /* 0x0228a002090075a7 */ /* 0x0010a4000802017f */
[----:B--2---:R-:W-:Y:S05]  /*21250*/  @!P1 NANOSLEEP.SYNCS 0x989680 ;  /* 0x009896800000995d */ /* 0x004fea0003900000 */
[----:B------:R-:W2:Y:S02]  /*21260*/  @!P1 SYNCS.PHASECHK.TRANS64 P1, [R9+URZ+0x228a0], R2 ;  /* 0x0228a002090095a7 */ /* 0x000ea4000802007f */
[----:B--2---:R-:W-:Y:S05]  /*21270*/  @!P1 BRA `(.L_x_5402) ;  /* 0xfffffffc00f09947 */ /* 0x004fea000383ffff */
[----:B------:R-:W-:Y:S05]  /*21280*/  BRA `(.L_x_5586) ;  /* 0xffffff8800a47947 */ /* 0x000fea000383ffff */
.L_x_5407:
[----:B-1----:R1:W2:Y:S02]  /*21290*/  SYNCS.PHASECHK.TRANS64.TRYWAIT P1, [R9+URZ+0x228c0], R2 ;  /* 0x0228c002090075a7 */ /* 0x0022a4000802017f */
[----:B--2---:R-:W-:Y:S05]  /*212a0*/  @!P1 NANOSLEEP.SYNCS 0x989680 ;  /* 0x009896800000995d */ /* 0x004fea0003900000 */
[----:B------:R-:W2:Y:S02]  /*212b0*/  @!P1 SYNCS.PHASECHK.TRANS64 P1, [R9+URZ+0x228c0], R2 ;  /* 0x0228c002090095a7 */ /* 0x000ea4000802007f */
[----:B--2---:R-:W-:Y:S05]  /*212c0*/  @!P1 BRA `(.L_x_5407) ;  /* 0xfffffffc00f09947 */ /* 0x004fea000383ffff */
[----:B------:R-:W-:Y:S05]  /*212d0*/  BRA `(.L_x_5587) ;  /* 0xffffff8c001c7947 */ /* 0x000fea000383ffff */
.L_x_5425:
[----:B------:R-:W0:Y:S01]  /*212e0*/  S2R R9, SR_TID.X ;  /* 0x0000000000097919 */ /* 0x000e220000002100 */
[----:B------:R-:W-:Y:S01]  /*212f0*/  BSSY B0, `(.L_x_5588) ;  /* 0x000000a000007945 */ /* 0x000fe20003800000 */
[----:B------:R-:W-:Y:S01]  /*21300*/  IMAD.MOV.U32 R12, RZ, RZ, RZ ;  /* 0x000000ffff0c7224 */ /* 0x000fe200078e00ff */
[----:B------:R-:W-:Y:S01]  /*21310*/  MOV R15, 0xffffffff ;  /* 0xffffffff000f7802 */ /* 0x000fe20000000f00 */
[----:B------:R-:W-:Y:S01]  /*21320*/  IMAD.MOV.U32 R11, RZ, RZ, 0x1f ;  /* 0x0000001fff0b7424 */ /* 0x000fe200078e00ff */
[----:B0-----:R-:W-:-:S04]  /*21330*/  SHF.R.U32.HI R9, RZ, 0x5, R9 ;  /* 0x00000005ff097819 */ /* 0x001fc80000011609 */
[----:B------:R-:W-:-:S05]  /*21340*/  LOP3.LUT R9, R9, 0x3, RZ, 0xc0, !PT ;  /* 0x0000000309097812 */ /* 0x000fca00078ec0ff */
[----:B------:R-:W-:-:S07]  /*21350*/  IMAD.MOV.U32 R13, RZ, RZ, R9 ;  /* 0x000000ffff0d7224 */ /* 0x000fce00078e0009 */
[----:B-----5:R-:W-:Y:S05]  /*21360*/  WARPSYNC.COLLECTIVE R15, `(.L_x_5589) ;  /* 0x000000000f087348 */ /* 0x020fea0003c00000 */
[----:B------:R0:W1:Y:S02]  /*21370*/  SHFL.IDX P6, R14, R13, R12, R11 ;  /* 0x0000000c0d0e7389 */ /* 0x00006400000c000b */
[----:B01---5:R-:W-:Y:S01]  /*21380*/  ENDCOLLECTIVE ;  /* 0x000000000000791b */ /* 0x023fe20003800000 */
.L_x_5589:
[----:B------:R-:W-:Y:S05]  /*21390*/  BSYNC B0 ;  /* 0x0000000000007941 */ /* 0x000fea0003800000 */
.L_x_5588:
[----:B------:R-:W-:Y:S05]  /*213a0*/  BRA `(.L_x_5590) ;  /* 0xffffff9c00547947 */ /* 0x000fea000383ffff */
.L_x_5428:
[----:B0-----:R0:W1:Y:S02]  /*213b0*/  SYNCS.PHASECHK.TRANS64.TRYWAIT P0, [R32+URZ+0x22840], R0 ;  /* 0x02284000200075a7 */ /* 0x001064000800017f */
[----:B-1----:R-:W-:Y:S05]  /*213c0*/  @!P0 NANOSLEEP.SYNCS 0x989680 ;  /* 0x009896800000895d */ /* 0x002fea0003900000 */
[----:B------:R-:W1:Y:S02]  /*213d0*/  @!P0 SYNCS.PHASECHK.TRANS64 P0, [R32+URZ+0x22840], R0 ;  /* 0x02284000200085a7 */ /* 0x000e64000800007f */
[----:B-1----:R-:W-:Y:S05]  /*213e0*/  @!P0 BRA `(.L_x_5428) ;  /* 0xfffffffc00f08947 */ /* 0x002fea000383ffff */
[----:B------:R-:W-:Y:S05]  /*213f0*/  BRA `(.L_x_5591) ;  /* 0xffffff9c00647947 */ /* 0x000fea000383ffff */
.L_x_5429:
        /* <DEDUP_REMOVED lines=8> */
.L_x_5593:
[----:B------:R-:W-:Y:S05]  /*21480*/  BSYNC B0 ;  /* 0x0000000000007941 */ /* 0x000fea0003800000 */
.L_x_5592:
[----:B------:R-:W-:Y:S01]  /*21490*/  IMAD.MOV.U32 R13, RZ, RZ, R0 ;  /* 0x000000ffff0d7224 */ /* 0x000fe200078e0000 */
[----:B------:R-:W-:Y:S01]  /*214a0*/  MOV R12, RZ ;  /* 0x000000ff000c7202 */ /* 0x000fe20000000f00 */
[----:B------:R-:W-:Y:S02]  /*214b0*/  IMAD.MOV.U32 R11, RZ, RZ, 0x181f ;  /* 0x0000181fff0b7424 */ /* 0x000fe400078e00ff */
[----:B------:R-:W-:Y:S02]  /*214c0*/  IMAD.MOV.U32 R15, RZ, RZ, -0x1 ;  /* 0xffffffffff0f7424 */ /* 0x000fe400078e00ff */
[----:B------:R-:W-:Y:S02]  /*214d0*/  IMAD.MOV.U32 R2, RZ, RZ, R14 ;  /* 0x000000ffff027224 */ /* 0x000fe400078e000e */
[----:B------:R-:W-:-:S07]  /*214e0*/  @P0 IMAD R7, R5, 0x2, R22 ;  /* 0x0000000205070824 */ /* 0x000fce00078e0216 */
[----:B------:R-:W-:Y:S05]  /*214f0*/  WARPSYNC.COLLECTIVE R15, `(.L_x_5594) ;  /* 0x000000000f087348 */ /* 0x000fea0003c00000 */
[----:B------:R0:W1:Y:S02]  /*21500*/  SHFL.IDX P6, R14, R13, R12, R11 ;  /* 0x0000000c0d0e7389 */ /* 0x00006400000c000b */
[----:B01----:R-:W-:Y:S01]  /*21510*/  ENDCOLLECTIVE ;  /* 0x000000000000791b */ /* 0x003fe20003800000 */
.L_x_5594:
[----:B------:R-:W-:Y:S01]  /*21520*/  IMAD.MOV.U32 R13, RZ, RZ, R4 ;  /* 0x000000ffff0d7224 */ /* 0x000fe200078e0004 */
[----:B------:R-:W-:Y:S01]  /*21530*/  MOV R12, 0x1 ;  /* 0x00000001000c7802 */ /* 0x000fe20000000f00 */
[----:B------:R-:W-:-:S07]  /*21540*/  IMAD.MOV.U32 R3, RZ, RZ, R14 ;  /* 0x000000ffff037224 */ /* 0x000fce00078e000e */
[----:B------:R-:W-:Y:S05]  /*21550*/  WARPSYNC.COLLECTIVE R15, `(.L_x_5595) ;  /* 0x000000000f087348 */ /* 0x000fea0003c00000 */
[----:B------:R0:W1:Y:S02]  /*21560*/  SHFL.IDX P6, R14, R13, R12, R11 ;  /* 0x0000000c0d0e7389 */ /* 0x00006400000c000b */
[----:B01----:R-:W-:Y:S01]  /*21570*/  ENDCOLLECTIVE ;  /* 0x000000000000791b */ /* 0x003fe20003800000 */
.L_x_5595:
        /* <DEDUP_REMOVED lines=15> */
.L_x_5596:
[----:B------:R-:W-:Y:S02]  /*21670*/  @P0 IMAD R7, R5, 0x2, R22 ;  /* 0x0000000205070824 */ /* 0x000fe400078e0216 */
[----:B------:R-:W-:Y:S01]  /*21680*/  IMAD.MOV.U32 R13, RZ, RZ, R4 ;  /* 0x000000ffff0d7224 */ /* 0x000fe200078e0004 */
[----:B------:R-:W-:Y:S01]  /*21690*/  MOV R12, 0x2 ;  /* 0x00000002000c7802 */ /* 0x000fe20000000f00 */
[----:B------:R-:W-:-:S07]  /*216a0*/  IMAD.MOV.U32 R3, RZ, RZ, R14 ;  /* 0x000000ffff037224 */ /* 0x000fce00078e000e */
[----:B------:R-:W-:Y:S05]  /*216b0*/  WARPSYNC.COLLECTIVE R15, `(.L_x_5597) ;  /* 0x000000000f087348 */ /* 0x000fea0003c00000 */
[----:B------:R0:W1:Y:S02]  /*216c0*/  SHFL.IDX P6, R14, R13, R12, R11 ;  /* 0x0000000c0d0e7389 */ /* 0x00006400000c000b */
[----:B01----:R-:W-:Y:S01]  /*216d0*/  ENDCOLLECTIVE ;  /* 0x000000000000791b */ /* 0x003fe20003800000 */
.L_x_5597:
        /* <DEDUP_REMOVED lines=15> */
.L_x_5598:
[----:B------:R-:W-:Y:S02]  /*217d0*/  @P0 IMAD R7, R5, 0x2, R22 ;  /* 0x0000000205070824 */ /* 0x000fe400078e0216 */
[----:B------:R-:W-:Y:S01]  /*217e0*/  IMAD.MOV.U32 R13, RZ, RZ, R4 ;  /* 0x000000ffff0d7224 */ /* 0x000fe200078e0004 */
[----:B------:R-:W-:Y:S01]  /*217f0*/  MOV R12, 0x3 ;  /* 0x00000003000c7802 */ /* 0x000fe20000000f00 */
[----:B------:R-:W-:-:S07]  /*21800*/  IMAD.MOV.U32 R3, RZ, RZ, R14 ;  /* 0x000000ffff037224 */ /* 0x000fce00078e000e */
[----:B------:R-:W-:Y:S05]  /*21810*/  WARPSYNC.COLLECTIVE R15, `(.L_x_5599) ;  /* 0x000000000f087348 */ /* 0x000fea0003c00000 */
[----:B------:R0:W1:Y:S02]  /*21820*/  SHFL.IDX P6, R14, R13, R12, R11 ;  /* 0x0000000c0d0e7389 */ /* 0x00006400000c000b */
[----:B01----:R-:W-:Y:S01]  /*21830*/  ENDCOLLECTIVE ;  /* 0x000000000000791b */ /* 0x003fe20003800000 */
.L_x_5599:
        /* <DEDUP_REMOVED lines=15> */
.L_x_5600:
[----:B------:R-:W-:Y:S02]  /*21930*/  @P0 IMAD R7, R5, 0x2, R22 ;  /* 0x0000000205070824 */ /* 0x000fe400078e0216 */
[----:B------:R-:W-:Y:S01]  /*21940*/  IMAD.MOV.U32 R13, RZ, RZ, R4 ;  /* 0x000000ffff0d7224 */ /* 0x000fe200078e0004 */
[----:B------:R-:W-:Y:S01]  /*21950*/  MOV R12, 0x4 ;  /* 0x00000004000c7802 */ /* 0x000fe20000000f00 */
[----:B------:R-:W-:-:S07]  /*21960*/  IMAD.MOV.U32 R3, RZ, RZ, R14 ;  /* 0x000000ffff037224 */ /* 0x000fce00078e000e */
[----:B------:R-:W-:Y:S05]  /*21970*/  WARPSYNC.COLLECTIVE R15, `(.L_x_5601) ;  /* 0x000000000f087348 */ /* 0x000fea0003c00000 */
[----:B------:R0:W1:Y:S02]  /*21980*/  SHFL.IDX P6, R14, R13, R12, R11 ;  /* 0x0000000c0d0e7389 */ /* 0x00006400000c000b */
[----:B01----:R-:W-:Y:S01]  /*21990*/  ENDCOLLECTIVE ;  /* 0x000000000000791b */ /* 0x003fe20003800000 */
.L_x_5601:
        /* <DEDUP_REMOVED lines=15> */
.L_x_5602:
[----:B------:R-:W-:Y:S02]  /*21a90*/  @P0 IMAD R7, R5, 0x2, R22 ;  /* 0x0000000205070824 */ /* 0x000fe400078e0216 */
[----:B------:R-:W-:Y:S01]  /*21aa0*/  IMAD.MOV.U32 R13, RZ, RZ, R4 ;  /* 0x000000ffff0d7224 */ /* 0x000fe200078e0004 */
[----:B------:R-:W-:Y:S01]  /*21ab0*/  MOV R12, 0x5 ;  /* 0x00000005000c7802 */ /* 0x000fe20000000f00 */
[----:B------:R-:W-:-:S07]  /*21ac0*/  IMAD.MOV.U32 R3, RZ, RZ, R14 ;  /* 0x000000ffff037224 */ /* 0x000fce00078e000e */
[----:B------:R-:W-:Y:S05]  /*21ad0*/  WARPSYNC.COLLECTIVE R15, `(.L_x_5603) ;  /* 0x000000000f087348 */ /* 0x000fea0003c00000 */
[----:B------:R0:W1:Y:S02]  /*21ae0*/  SHFL.IDX P6, R14, R13, R12, R11 ;  /* 0x0000000c0d0e7389 */ /* 0x00006400000c000b */
[----:B01----:R-:W-:Y:S01]  /*21af0*/  ENDCOLLECTIVE ;  /* 0x000000000000791b */ /* 0x003fe20003800000 */
.L_x_5603:
        /* <DEDUP_REMOVED lines=10> */
.L_x_5604:
[----:B------:R-:W-:Y:S01]  /*21ba0*/  @!PT LDS RZ, [RZ] ;  /* 0x00000000fffff984 */ /* 0x000fe20000000800 */
[----:B------:R-:W-:Y:S01]  /*21bb0*/  @!PT LDS RZ, [RZ] ;  /* 0x00000000fffff984 */ /* 0x000fe20000000800 */
[----:B------:R-:W-:Y:S01]  /*21bc0*/  @!PT LDS RZ, [RZ] ;  /* 0x00000000fffff984 */ /* 0x000fe20000000800 */
[----:B------:R0:W-:Y:S01]  /*21bd0*/  @P0 LDGSTS.E.BYPASS.LTC128B.128 [R7+0x1e400], desc[UR42][R2.64], !P2 ;  /* 0x1e40000002070fae */ /* 0x0001e2000d101d6a */
[----:B------:R-:W-:Y:S01]  /*21be0*/  IMAD.MOV.U32 R0, RZ, RZ, R14 ;  /* 0x000000ffff007224 */ /* 0x000fe200078e000e */
[----:B------:R-:W-:Y:S06]  /*21bf0*/  BRA `(.L_x_5605) ;  /* 0xffffff9800c47947 */ /* 0x000fec000383ffff */
.L_x_5434:
[----:B------:R-:W-:Y:S01]  /*21c00*/  IMAD.MOV.U32 R13, RZ, RZ, R4 ;  /* 0x000000ffff0d7224 */ /* 0x000fe200078e0004 */
[----:B------:R-:W-:Y:S01]  /*21c10*/  MOV R15, 0xffffffff ;  /* 0xffffffff000f7802 */ /* 0x000fe20000000f00 */
[----:B------:R-:W-:Y:S02]  /*21c20*/  IMAD.MOV.U32 R12, RZ, RZ, RZ ;  /* 0x000000ffff0c7224 */ /* 0x000fe400078e00ff */
[----:B------:R-:W-:Y:S02]  /*21c30*/  IMAD.MOV.U32 R11, RZ, RZ, 0x181f ;  /* 0x0000181fff0b7424 */ /* 0x000fe400078e00ff */
[----:B-----5:R-:W-:Y:S02]  /*21c40*/  IMAD R5, R20, R7, RZ ;  /* 0x0000000714057224 */ /* 0x020fe400078e02ff */
[----:B------:R-:W-:-:S07]  /*21c50*/  IMAD R17, R17, 0x80, R10 ;  /* 0x0000008011117824 */ /* 0x000fce00078e020a */
[----:B-1----:R-:W-:Y:S05]  /*21c60*/  WARPSYNC.COLLECTIVE R15, `(.L_x_5606) ;  /* 0x000000000f087348 */ /* 0x002fea0003c00000 */
[----:B------:R0:W2:Y:S02]  /*21c70*/  SHFL.IDX P6, R14, R13, R12, R11 ;  /* 0x0000000c0d0e7389 */ /* 0x0000a400000c000b */
[----:B012---:R-:W-:Y:S01]  /*21c80*/  ENDCOLLECTIVE ;  /* 0x000000000000791b */ /* 0x007fe20003800000 */
.L_x_5606:
[C---:B------:R-:W-:Y:S01]  /*21c90*/  VIADD R6, R17.reuse, 0x10 ;  /* 0x0000001011067836 */ /* 0x040fe20000000000 */
[----:B------:R-:W-:Y:S01]  /*21ca0*/  ISETP.GE.AND P0, PT, R17, R5, PT ;  /* 0x000000051100720c */ /* 0x000fe20003f06270 */
[----:B------:R-:W-:Y:S02]  /*21cb0*/  IMAD.MOV.U32 R13, RZ, RZ, R0 ;  /* 0x000000ffff0d7224 */ /* 0x000fe400078e0000 */
[----:B------:R-:W-:-:S10]  /*21cc0*/  IMAD.MOV.U32 R2, RZ, RZ, R14 ;  /* 0x000000ffff027224 */ /* 0x000fd400078e000e */
[----:B------:R-:W-:Y:S05]  /*21cd0*/  WARPSYNC.COLLECTIVE R15, `(.L_x_5607) ;  /* 0x000000000f087348 */ /* 0x000fea0003c00000 */
[----:B------:R0:W1:Y:S02]  /*21ce0*/  SHFL.IDX P6, R14, R13, R12, R11 ;  /* 0x0000000c0d0e7389 */ /* 0x00006400000c000b */
[----:B01----:R-:W-:Y:S01]  /*21cf0*/  ENDCOLLECTIVE ;  /* 0x000000000000791b */ /* 0x003fe20003800000 */
.L_x_5607:
[----:B------:R-:W-:Y:S01]  /*21d00*/  MOV R13, R4 ;  /* 0x00000004000d7202 */ /* 0x000fe20000000f00 */
[----:B------:R-:W-:Y:S02]  /*21d10*/  IMAD.MOV.U32 R12, RZ, RZ, 0x1 ;  /* 0x00000001ff0c7424 */ /* 0x000fe400078e00ff */
[----:B------:R-:W-:-:S07]  /*21d20*/  IMAD.MOV.U32 R3, RZ, RZ, R14 ;  /* 0x000000ffff037224 */ /* 0x000fce00078e000e */
[----:B------:R-:W-:Y:S05]  /*21d30*/  WARPSYNC.COLLECTIVE R15, `(.L_x_5608) ;  /* 0x000000000f087348 */ /* 0x000fea0003c00000 */
[----:B------:R0:W1:Y:S02]  /*21d40*/  SHFL.IDX P6, R14, R13, R12, R11 ;  /* 0x0000000c0d0e7389 */ /* 0x00006400000c000b */
[----:B01----:R-:W-:Y:S01]  /*21d50*/  ENDCOLLECTIVE ;  /* 0x000000000000791b */ /* 0x003fe20003800000 */
.L_x_5608:
        /* <DEDUP_REMOVED lines=15> */
.L_x_5609:
[----:B------:R-:W-:Y:S01]  /*21e50*/  MOV R13, R4 ;  /* 0x00000004000d7202 */ /* 0x000fe20000000f00 */
[----:B------:R-:W-:Y:S02]  /*21e60*/  IMAD.MOV.U32 R12, RZ, RZ, 0x2 ;  /* 0x00000002ff0c7424 */ /* 0x000fe400078e00ff */
[----:B------:R-:W-:-:S07]  /*21e70*/  IMAD.MOV.U32 R3, RZ, RZ, R14 ;  /* 0x000000ffff037224 */ /* 0x000fce00078e000e */
[----:B------:R-:W-:Y:S05]  /*21e80*/  WARPSYNC.COLLECTIVE R15, `(.L_x_5610) ;  /* 0x000000000f087348 */ /* 0x000fea0003c00000 */
[----:B------:R0:W1:Y:S02]  /*21e90*/  SHFL.IDX P6, R14, R13, R12, R11 ;  /* 0x0000000c0d0e7389 */ /* 0x00006400000c000b */
[----:B01----:R-:W-:Y:S01]  /*21ea0*/  ENDCOLLECTIVE ;  /* 0x000000000000791b */ /* 0x003fe20003800000 */
.L_x_5610:
        /* <DEDUP_REMOVED lines=16> */
.L_x_5611:
[----:B------:R-:W-:Y:S01]  /*21fb0*/  MOV R13, R4 ;  /* 0x00000004000d7202 */ /* 0x000fe20000000f00 */
[----:B------:R-:W-:Y:S02]  /*21fc0*/  IMAD.MOV.U32 R12, RZ, RZ, 0x3 ;  /* 0x00000003ff0c7424 */ /* 0x000fe400078e00ff */
[----:B------:R-:W-:-:S07]  /*21fd0*/  IMAD.MOV.U32 R3, RZ, RZ, R14 ;  /* 0x000000ffff037224 */ /* 0x000fce00078e000e */
[----:B------:R-:W-:Y:S05]  /*21fe0*/  WARPSYNC.COLLECTIVE R15, `(.L_x_5612) ;  /* 0x000000000f087348 */ /* 0x000fea0003c00000 */
[----:B------:R0:W1:Y:S02]  /*21ff0*/  SHFL.IDX P6, R14, R13, R12, R11 ;  /* 0x0000000c0d0e7389 */ /* 0x00006400000c000b */
[----:B01----:R-:W-:Y:S01]  /*22000*/  ENDCOLLECTIVE ;  /* 0x000000000000791b */ /* 0x003fe20003800000 */
.L_x_5612:
        /* <DEDUP_REMOVED lines=16> */
.L_x_5613:
[----:B------:R-:W-:Y:S01]  /*22110*/  MOV R13, R4 ;  /* 0x00000004000d7202 */ /* 0x000fe20000000f00 */
[----:B------:R-:W-:Y:S02]  /*22120*/  IMAD.MOV.U32 R12, RZ, RZ, 0x4 ;  /* 0x00000004ff0c7424 */ /* 0x000fe400078e00ff */
[----:B------:R-:W-:-:S07]  /*22130*/  IMAD.MOV.U32 R3, RZ, RZ, R14 ;  /* 0x000000ffff037224 */ /* 0x000fce00078e000e */
[----:B------:R-:W-:Y:S05]  /*22140*/  WARPSYNC.COLLECTIVE R15, `(.L_x_5614) ;  /* 0x000000000f087348 */ /* 0x000fea0003c00000 */
[----:B------:R0:W1:Y:S02]  /*22150*/  SHFL.IDX P6, R14, R13, R12, R11 ;  /* 0x0000000c0d0e7389 */ /* 0x00006400000c000b */
[----:B01----:R-:W-:Y:S01]  /*22160*/  ENDCOLLECTIVE ;  /* 0x000000000000791b */ /* 0x003fe20003800000 */
.L_x_5614:
        /* <DEDUP_REMOVED lines=16> */
.L_x_5615:
[----:B------:R-:W-:Y:S01]  /*22270*/  MOV R13, R4 ;  /* 0x00000004000d7202 */ /* 0x000fe20000000f00 */
[----:B------:R-:W-:Y:S02]  /*22280*/  IMAD.MOV.U32 R12, RZ, RZ, 0x5 ;  /* 0x00000005ff0c7424 */ /* 0x000fe400078e00ff */
[----:B------:R-:W-:-:S07]  /*22290*/  IMAD.MOV.U32 R3, RZ, RZ, R14 ;  /* 0x000000ffff037224 */ /* 0x000fce00078e000e */
[----:B------:R-:W-:Y:S05]  /*222a0*/  WARPSYNC.COLLECTIVE R15, `(.L_x_5616) ;  /* 0x000000000f087348 */ /* 0x000fea0003c00000 */
[----:B------:R0:W1:Y:S02]  /*222b0*/  SHFL.IDX P6, R14, R13, R12, R11 ;  /* 0x0000000c0d0e7389 */ /* 0x00006400000c000b */
[----:B01----:R-:W-:Y:S01]  /*222c0*/  ENDCOLLECTIVE ;  /* 0x000000000000791b */ /* 0x003fe20003800000 */
.L_x_5616:
        /* <DEDUP_REMOVED lines=16> */
.L_x_5617:
[----:B------:R-:W-:Y:S01]  /*223d0*/  MOV R13, R4 ;  /* 0x00000004000d7202 */ /* 0x000fe20000000f00 */
[----:B------:R-:W-:Y:S02]  /*223e0*/  IMAD.MOV.U32 R12, RZ, RZ, 0x6 ;  /* 0x00000006ff0c7424 */ /* 0x000fe400078e00ff */
[----:B------:R-:W-:-:S07]  /*223f0*/  IMAD.MOV.U32 R3, RZ, RZ, R14 ;  /* 0x000000ffff037224 */ /* 0x000fce00078e000e */
[----:B------:R-:W-:Y:S05]  /*22400*/  WARPSYNC.COLLECTIVE R15, `(.L_x_5618) ;  /* 0x000000000f087348 */ /* 0x000fea0003c00000 */
[----:B------:R0:W1:Y:S02]  /*22410*/  SHFL.IDX P6, R14, R13, R12, R11 ;  /* 0x0000000c0d0e7389 */ /* 0x00006400000c000b */
[----:B01----:R-:W-:Y:S01]  /*22420*/  ENDCOLLECTIVE ;  /* 0x000000000000791b */ /* 0x003fe20003800000 */
.L_x_5618:
        /* <DEDUP_REMOVED lines=16> */
.L_x_5619:
[----:B------:R-:W-:Y:S01]  /*22530*/  IMAD.MOV.U32 R13, RZ, RZ, R4 ;  /* 0x000000ffff0d7224 */ /* 0x000fe200078e0004 */
[----:B------:R-:W-:Y:S01]  /*22540*/  MOV R12, 0x7 ;  /* 0x00000007000c7802 */ /* 0x000fe20000000f00 */
[----:B------:R-:W-:-:S07]  /*22550*/  IMAD.MOV.U32 R3, RZ, RZ, R14 ;  /* 0x000000ffff037224 */ /* 0x000fce00078e000e */
[----:B------:R-:W-:Y:S05]  /*22560*/  WARPSYNC.COLLECTIVE R15, `(.L_x_5620) ;  /* 0x000000000f087348 */ /* 0x000fea0003c00000 */
[----:B------:R0:W1:Y:S02]  /*22570*/  SHFL.IDX P6, R14, R13, R12, R11 ;  /* 0x0000000c0d0e7389 */ /* 0x00006400000c000b */
[----:B01----:R-:W-:Y:S01]  /*22580*/  ENDCOLLECTIVE ;  /* 0x000000000000791b */ /* 0x003fe20003800000 */
.L_x_5620:
        /* <DEDUP_REMOVED lines=10> */
.L_x_5621:
[----:B------:R-:W-:Y:S01]  /*22630*/  @!PT LDS RZ, [RZ] ;  /* 0x00000000fffff984 */ /* 0x000fe20000000800 */
[----:B------:R-:W-:Y:S01]  /*22640*/  @!PT LDS RZ, [RZ] ;  /* 0x00000000fffff984 */ /* 0x000fe20000000800 */
[----:B------:R-:W-:Y:S01]  /*22650*/  @!PT LDS RZ, [RZ] ;  /* 0x00000000fffff984 */ /* 0x000fe20000000800 */
[----:B------:R0:W-:Y:S01]  /*22660*/  @!P0 LDGSTS.E.BYPASS.LTC128B.128 [R8+0x1b400], desc[UR42][R2.64], !P1 ;  /* 0x1b40000002088fae */ /* 0x0001e2000c901d6a */
[----:B------:R-:W-:Y:S01]  /*22670*/  IMAD.MOV.U32 R0, RZ, RZ, R14 ;  /* 0x000000ffff007224 */ /* 0x000fe200078e000e */
[----:B------:R-:W-:Y:S06]  /*22680*/  BRA `(.L_x_5622) ;  /* 0xffffff9c00407947 */ /* 0x000fec000383ffff */
.L_x_5437:
[----:B0-----:R0:W2:Y:S02]  /*22690*/  SYNCS.PHASECHK.TRANS64.TRYWAIT P0, [R22+URZ+0x22820], R3 ;  /* 0x02282003160075a7 */ /* 0x0010a4000800017f */
[----:B--2---:R-:W-:Y:S05]  /*226a0*/  @!P0 NANOSLEEP.SYNCS 0x989680 ;  /* 0x009896800000895d */ /* 0x004fea0003900000 */
[----:B------:R-:W2:Y:S02]  /*226b0*/  @!P0 SYNCS.PHASECHK.TRANS64 P0, [R22+URZ+0x22820], R3 ;  /* 0x02282003160085a7 */ /* 0x000ea4000800007f */
[----:B--2---:R-:W-:Y:S05]  /*226c0*/  @!P0 BRA `(.L_x_5437) ;  /* 0xfffffffc00f08947 */ /* 0x004fea000383ffff */
[----:B------:R-:W-:Y:S05]  /*226d0*/  BRA `(.L_x_5623) ;  /* 0xffffff9c009c7947 */ /* 0x000fea000383ffff */
.L_x_5440:
[----:B0-----:R0:W2:Y:S02]  /*226e0*/  SYNCS.PHASECHK.TRANS64.TRYWAIT P0, [R32+URZ+0x22860], R3 ;  /* 0x02286003200075a7 */ /* 0x0010a4000800017f */
[----:B--2---:R-:W-:Y:S05]  /*226f0*/  @!P0 NANOSLEEP.SYNCS 0x989680 ;  /* 0x009896800000895d */ /* 0x004fea0003900000 */
[----:B------:R-:W2:Y:S02]  /*22700*/  @!P0 SYNCS.PHASECHK.TRANS64 P0, [R32+URZ+0x22860], R3 ;  /* 0x02286003200085a7 */ /* 0x000ea4000800007f */
[----:B--2---:R-:W-:Y:S05]  /*22710*/  @!P0 BRA `(.L_x_5440) ;  /* 0xfffffffc00f08947 */ /* 0x004fea000383ffff */
[----:B------:R-:W-:Y:S05]  /*22720*/  BRA `(.L_x_5624) ;  /* 0xffffff9c00ac7947 */ /* 0x000fea000383ffff */
.L_x_5441:
        /* <DEDUP_REMOVED lines=8> */
.L_x_5626:
[----:B------:R-:W-:Y:S05]  /*227b0*/  BSYNC B0 ;  /* 0x0000000000007941 */ /* 0x000fea0003800000 */
.L_x_5625:
        /* <DEDUP_REMOVED lines=13> */
.L_x_5627:
[----:B------:R-:W-:Y:S02]  /*22890*/  IMAD.MOV.U32 R13, RZ, RZ, R6 ;  /* 0x000000ffff0d7224 */ /* 0x000fe400078e0006 */
[----:B------:R-:W-:Y:S02]  /*228a0*/  IMAD.MOV.U32 R12, RZ, RZ, 0x1 ;  /* 0x00000001ff0c7424 */ /* 0x000fe400078e00ff */
[----:B------:R-:W-:-:S05]  /*228b0*/  IMAD.SHL.U32 R7, R7, 0x8, RZ ;  /* 0x0000000807077824 */ /* 0x000fca00078e00ff */
[----:B------:R-:W-:-:S04]  /*228c0*/  LOP3.LUT R7, R7, 0x38, RZ, 0xc0, !PT ;  /* 0x0000003807077812 */ /* 0x000fc800078ec0ff */
[----:B------:R-:W-:Y:S02]  /*228d0*/  SHF.L.U32 R0, R7, 0x1, RZ ;  /* 0x0000000107007819 */ /* 0x000fe400000006ff */
[----:B------:R-:W-:Y:S02]  /*228e0*/  LOP3.LUT R7, R35, 0x1, RZ, 0xc0, !PT ;  /* 0x0000000123077812 */ /* 0x000fe400078ec0ff */
[----:B------:R-:W-:Y:S02]  /*228f0*/  IADD3 R2, P0, R14, R0, RZ ;  /* 0x000000000e027210 */ /* 0x000fe40007f1e0ff */
[----:B------:R-:W-:-:S13]  /*22900*/  ISETP.NE.U32.AND P3, PT, R7, 0x1, PT ;  /* 0x000000010700780c */ /* 0x000fda0003f65070 */
[----:B------:R-:W-:Y:S05]  /*22910*/  WARPSYNC.COLLECTIVE R15, `(.L_x_5628) ;  /* 0x000000000f087348 */ /* 0x000fea0003c00000 */
[----:B------:R0:W1:Y:S02]  /*22920*/  SHFL.IDX P6, R14, R13, R12, R11 ;  /* 0x0000000c0d0e7389 */ /* 0x00006400000c000b */
[----:B01----:R-:W-:Y:S01]  /*22930*/  ENDCOLLECTIVE ;  /* 0x000000000000791b */ /* 0x003fe20003800000 */
.L_x_5628:
        /* <DEDUP_REMOVED lines=17> */
.L_x_5629:
[----:B------:R-:W-:Y:S02]  /*22a50*/  IMAD.MOV.U32 R13, RZ, RZ, R6 ;  /* 0x000000ffff0d7224 */ /* 0x000fe400078e0006 */
[----:B------:R-:W-:Y:S01]  /*22a60*/  IMAD.MOV.U32 R12, RZ, RZ, 0x2 ;  /* 0x00000002ff0c7424 */ /* 0x000fe200078e00ff */
[----:B------:R-:W-:-:S13]  /*22a70*/  IADD3 R2, P4, R14, R0, RZ ;  /* 0x000000000e027210 */ /* 0x000fda0007f9e0ff */
[----:B------:R-:W-:Y:S05]  /*22a80*/  WARPSYNC.COLLECTIVE R15, `(.L_x_5630) ;  /* 0x000000000f087348 */ /* 0x000fea0003c00000 */
[----:B------:R0:W1:Y:S02]  /*22a90*/  SHFL.IDX P6, R14, R13, R12, R11 ;  /* 0x0000000c0d0e7389 */ /* 0x00006400000c000b */
[----:B01----:R-:W-:Y:S01]  /*22aa0*/  ENDCOLLECTIVE ;  /* 0x000000000000791b */ /* 0x003fe20003800000 */
.L_x_5630:
        /* <DEDUP_REMOVED lines=17> */
.L_x_5631:
[----:B------:R-:W-:Y:S01]  /*22bc0*/  IMAD.MOV.U32 R13, RZ, RZ, R6 ;  /* 0x000000ffff0d7224 */ /* 0x000fe200078e0006 */
[----:B------:R-:W-:Y:S02]  /*22bd0*/  MOV R12, 0x3 ;  /* 0x00000003000c7802 */ /* 0x000fe40000000f00 */
[----:B------:R-:W-:-:S13]  /*22be0*/  IADD3 R2, P4, R14, R0, RZ ;  /* 0x000000000e027210 */ /* 0x000fda0007f9e0ff */
[----:B------:R-:W-:Y:S05]  /*22bf0*/  WARPSYNC.COLLECTIVE R15, `(.L_x_5632) ;  /* 0x000000000f087348 */ /* 0x000fea0003c00000 */
[----:B------:R0:W1:Y:S02]  /*22c00*/  SHFL.IDX P6, R14, R13, R12, R11 ;  /* 0x0000000c0d0e7389 */ /* 0x00006400000c000b */
[----:B01----:R-:W-:Y:S01]  /*22c10*/  ENDCOLLECTIVE ;  /* 0x000000000000791b */ /* 0x003fe20003800000 */
.L_x_5632:
        /* <DEDUP_REMOVED lines=17> */
.L_x_5633:
[----:B------:R-:W-:Y:S02]  /*22d30*/  IMAD.MOV.U32 R13, RZ, RZ, R6 ;  /* 0x000000ffff0d7224 */ /* 0x000fe400078e0006 */
[----:B------:R-:W-:Y:S01]  /*22d40*/  IMAD.MOV.U32 R12, RZ, RZ, 0x4 ;  /* 0x00000004ff0c7424 */ /* 0x000fe200078e00ff */
[----:B------:R-:W-:-:S13]  /*22d50*/  IADD3 R2, P4, R14, R0, RZ ;  /* 0x000000000e027210 */ /* 0x000fda0007f9e0ff */
[----:B------:R-:W-:Y:S05]  /*22d60*/  WARPSYNC.COLLECTIVE R15, `(.L_x_5634) ;  /* 0x000000000f087348 */ /* 0x000fea0003c00000 */
[----:B------:R0:W1:Y:S02]  /*22d70*/  SHFL.IDX P6, R14, R13, R12, R11 ;  /* 0x0000000c0d0e7389 */ /* 0x00006400000c000b */
[----:B01----:R-:W-:Y:S01]  /*22d80*/  ENDCOLLECTIVE ;  /* 0x000000000000791b */ /* 0x003fe20003800000 */
.L_x_5634:
        /* <DEDUP_REMOVED lines=17> */
.L_x_5635:
[----:B------:R-:W-:Y:S02]  /*22ea0*/  IMAD.MOV.U32 R13, RZ, RZ, R6 ;  /* 0x000000ffff0d7224 */ /* 0x000fe400078e0006 */
[----:B------:R-:W-:Y:S01]  /*22eb0*/  IMAD.MOV.U32 R12, RZ, RZ, 0x5 ;  /* 0x00000005ff0c7424 */ /* 0x000fe200078e00ff */
[----:B------:R-:W-:-:S13]  /*22ec0*/  IADD3 R2, P4, R14, R0, RZ ;  /* 0x000000000e027210 */ /* 0x000fda0007f9e0ff */
[----:B------:R-:W-:Y:S05]  /*22ed0*/  WARPSYNC.COLLECTIVE R15, `(.L_x_5636) ;  /* 0x000000000f087348 */ /* 0x000fea0003c00000 */
[----:B------:R0:W1:Y:S02]  /*22ee0*/  SHFL.IDX P6, R14, R13, R12, R11 ;  /* 0x0000000c0d0e7389 */ /* 0x00006400000c000b */
[----:B01----:R-:W-:Y:S01]  /*22ef0*/  ENDCOLLECTIVE ;  /* 0x000000000000791b */ /* 0x003fe20003800000 */
.L_x_5636:
        /* <DEDUP_REMOVED lines=12> */
.L_x_5637:
        /* <DEDUP_REMOVED lines=9> */
.L_x_5448:
[----:B0-----:R0:W2:Y:S02]  /*23050*/  SYNCS.PHASECHK.TRANS64.TRYWAIT P0, [R6+URZ+0x22840], R21 ;  /* 0x02284015060075a7 */ /* 0x0010a4000800017f */
[----:B--2---:R-:W-:Y:S05]  /*23060*/  @!P0 NANOSLEEP.SYNCS 0x989680 ;  /* 0x009896800000895d */ /* 0x004fea0003900000 */
[----:B------:R-:W2:Y:S02]  /*23070*/  @!P0 SYNCS.PHASECHK.TRANS64 P0, [R6+URZ+0x22840], R21 ;  /* 0x02284015060085a7 */ /* 0x000ea4000800007f */
[----:B--2---:R-:W-:Y:S05]  /*23080*/  @!P0 BRA `(.L_x_5448) ;  /* 0xfffffffc00f08947 */ /* 0x004fea000383ffff */
[----:B------:R-:W-:Y:S05]  /*23090*/  BRA `(.L_x_5639) ;  /* 0xffffffa0000c7947 */ /* 0x000fea000383ffff */
.L_x_5449:
[----:B------:R-:W-:Y:S01]  /*230a0*/  BSSY B1, `(.L_x_5640) ;  /* 0x0000008000017945 */ /* 0x000fe20003800000 */
[----:B------:R-:W-:Y:S01]  /*230b0*/  IMAD.MOV.U32 R13, RZ, RZ, R9 ;  /* 0x000000ffff0d7224 */ /* 0x000fe200078e0009 */
[----:B------:R-:W-:Y:S01]  /*230c0*/  MOV R12, RZ ;  /* 0x000000ff000c7202 */ /* 0x000fe20000000f00 */
[----:B------:R-:W-:Y:S02]  /*230d0*/  IMAD.MOV.U32 R11, RZ, RZ, 0x181f ;  /* 0x0000181fff0b7424 */ /* 0x000fe400078e00ff */
[----:B------:R-:W-:-:S07]  /*230e0*/  IMAD.MOV.U32 R15, RZ, RZ, -0x1 ;  /* 0xffffffffff0f7424 */ /* 0x000fce00078e00ff */
[----:B01----:R-:W-:Y:S05]  /*230f0*/  WARPSYNC.COLLECTIVE R15, `(.L_x_5641) ;  /* 0x000000000f087348 */ /* 0x003fea0003c00000 */
[----:B------:R2:W3:Y:S02]  /*23100*/  SHFL.IDX P6, R14, R13, R12, R11 ;  /* 0x0000000c0d0e7389 */ /* 0x0004e400000c000b */
[----:B0123--:R-:W-:Y:S01]  /*23110*/  ENDCOLLECTIVE ;  /* 0x000000000000791b */ /* 0x00ffe20003800000 */
.L_x_5641:
[----:B------:R-:W-:Y:S05]  /*23120*/  BSYNC B1 ;  /* 0x0000000000017941 */ /* 0x000fea0003800000 */
.L_x_5640:
        /* <DEDUP_REMOVED lines=9> */
.L_x_5642:
[----:B------:R-:W-:Y:S02]  /*231c0*/  IMAD.MOV.U32 R13, RZ, RZ, R9 ;  /* 0x000000ffff0d7224 */ /* 0x000fe400078e0009 */
[----:B------:R-:W-:Y:S02]  /*231d0*/  IMAD.MOV.U32 R12, RZ, RZ, 0x1 ;  /* 0x00000001ff0c7424 */ /* 0x000fe400078e00ff */
[----:B------:R-:W-:-:S07]  /*231e0*/  IMAD.MOV.U32 R2, RZ, RZ, R14 ;  /* 0x000000ffff027224 */ /* 0x000fce00078e000e */
[----:B------:R-:W-:Y:S05]  /*231f0*/  WARPSYNC.COLLECTIVE R15, `(.L_x_5643) ;  /* 0x000000000f087348 */ /* 0x000fea0003c00000 */
[----:B------:R0:W1:Y:S02]  /*23200*/  SHFL.IDX P6, R14, R13, R12, R11 ;  /* 0x0000000c0d0e7389 */ /* 0x00006400000c000b */
[----:B01----:R-:W-:Y:S01]  /*23210*/  ENDCOLLECTIVE ;  /* 0x000000000000791b */ /* 0x003fe20003800000 */
.L_x_5643:
        /* <DEDUP_REMOVED lines=11> */
.L_x_5644:
[----:B------:R-:W-:Y:S02]  /*232d0*/  IMAD.MOV.U32 R13, RZ, RZ, R9 ;  /* 0x000000ffff0d7224 */ /* 0x000fe400078e0009 */
[----:B------:R-:W-:Y:S02]  /*232e0*/  IMAD.MOV.U32 R12, RZ, RZ, 0x2 ;  /* 0x00000002ff0c7424 */ /* 0x000fe400078e00ff */
[----:B------:R-:W-:-:S07]  /*232f0*/  IMAD.MOV.U32 R2, RZ, RZ, R14 ;  /* 0x000000ffff027224 */ /* 0x000fce00078e000e */
[----:B------:R-:W-:Y:S05]  /*23300*/  WARPSYNC.COLLECTIVE R15, `(.L_x_5645) ;  /* 0x000000000f087348 */ /* 0x000fea0003c00000 */
[----:B------:R0:W1:Y:S02]  /*23310*/  SHFL.IDX P6, R14, R13, R12, R11 ;  /* 0x0000000c0d0e7389 */ /* 0x00006400000c000b */
[----:B01----:R-:W-:Y:S01]  /*23320*/  ENDCOLLECTIVE ;  /* 0x000000000000791b */ /* 0x003fe20003800000 */
.L_x_5645:
        /* <DEDUP_REMOVED lines=11> */
.L_x_5646:
[----:B------:R-:W-:Y:S02]  /*233e0*/  IMAD.MOV.U32 R13, RZ, RZ, R9 ;  /* 0x000000ffff0d7224 */ /* 0x000fe400078e0009 */
[----:B------:R-:W-:Y:S01]  /*233f0*/  IMAD.MOV.U32 R12, RZ, RZ, 0x3 ;  /* 0x00000003ff0c7424 */ /* 0x000fe200078e00ff */
[----:B------:R-:W-:-:S07]  /*23400*/  MOV R2, R14 ;  /* 0x0000000e00027202 */ /* 0x000fce0000000f00 */
[----:B------:R-:W-:Y:S05]  /*23410*/  WARPSYNC.COLLECTIVE R15, `(.L_x_5647) ;  /* 0x000000000f087348 */ /* 0x000fea0003c00000 */
[----:B------:R0:W1:Y:S02]  /*23420*/  SHFL.IDX P6, R14, R13, R12, R11 ;  /* 0x0000000c0d0e7389 */ /* 0x00006400000c000b */
[----:B01----:R-:W-:Y:S01]  /*23430*/  ENDCOLLECTIVE ;  /* 0x000000000000791b */ /* 0x003fe20003800000 */
.L_x_5647:
        /* <DEDUP_REMOVED lines=11> */
.L_x_5648:
[----:B------:R-:W-:Y:S02]  /*234f0*/  IMAD.MOV.U32 R13, RZ, RZ, R9 ;  /* 0x000000ffff0d7224 */ /* 0x000fe400078e0009 */
[----:B------:R-:W-:Y:S01]  /*23500*/  IMAD.MOV.U32 R12, RZ, RZ, 0x4 ;  /* 0x00000004ff0c7424 */ /* 0x000fe200078e00ff */
[----:B------:R-:W-:-:S07]  /*23510*/  MOV R2, R14 ;  /* 0x0000000e00027202 */ /* 0x000fce0000000f00 */
[----:B------:R-:W-:Y:S05]  /*23520*/  WARPSYNC.COLLECTIVE R15, `(.L_x_5649) ;  /* 0x000000000f087348 */ /* 0x000fea0003c00000 */
[----:B------:R0:W1:Y:S02]  /*23530*/  SHFL.IDX P6, R14, R13, R12, R11 ;  /* 0x0000000c0d0e7389 */ /* 0x00006400000c000b */
[----:B01----:R-:W-:Y:S01]  /*23540*/  ENDCOLLECTIVE ;  /* 0x000000000000791b */ /* 0x003fe20003800000 */
.L_x_5649:
        /* <DEDUP_REMOVED lines=11> */
.L_x_5650:
[----:B------:R-:W-:Y:S02]  /*23600*/  IMAD.MOV.U32 R13, RZ, RZ, R9 ;  /* 0x000000ffff0d7224 */ /* 0x000fe400078e0009 */
[----:B------:R-:W-:Y:S01]  /*23610*/  IMAD.MOV.U32 R12, RZ, RZ, 0x5 ;  /* 0x00000005ff0c7424 */ /* 0x000fe200078e00ff */
[----:B------:R-:W-:-:S07]  /*23620*/  MOV R2, R14 ;  /* 0x0000000e00027202 */ /* 0x000fce0000000f00 */
[----:B------:R-:W-:Y:S05]  /*23630*/  WARPSYNC.COLLECTIVE R15, `(.L_x_5651) ;  /* 0x000000000f087348 */ /* 0x000fea0003c00000 */
[----:B------:R0:W1:Y:S02]  /*23640*/  SHFL.IDX P6, R14, R13, R12, R11 ;  /* 0x0000000c0d0e7389 */ /* 0x00006400000c000b */
[----:B01----:R-:W-:Y:S01]  /*23650*/  ENDCOLLECTIVE ;  /* 0x000000000000791b */ /* 0x003fe20003800000 */
.L_x_5651:
        /* <DEDUP_REMOVED lines=11> */
.L_x_5652:
[----:B------:R-:W-:Y:S01]  /*23710*/  MOV R2, R14 ;  /* 0x0000000e00027202 */ /* 0x000fe20000000f00 */
[----:B------:R-:W-:Y:S06]  /*23720*/  BRA `(.L_x_5653) ;  /* 0xffffff9c00347947 */ /* 0x000fec000383ffff */
.L_x_5454:
[----:B----4-:R4:W0:Y:S02]  /*23730*/  SYNCS.PHASECHK.TRANS64.TRYWAIT P0, [R6+URZ+0x22860], R21 ;  /* 0x02286015060075a7 */ /* 0x010824000800017f */
[----:B0-----:R-:W-:Y:S05]  /*23740*/  @!P0 NANOSLEEP.SYNCS 0x989680 ;  /* 0x009896800000895d */ /* 0x001fea0003900000 */
[----:B------:R-:W0:Y:S02]  /*23750*/  @!P0 SYNCS.PHASECHK.TRANS64 P0, [R6+URZ+0x22860], R21 ;  /* 0x02286015060085a7 */ /* 0x000e24000800007f */
[----:B0-----:R-:W-:Y:S05]  /*23760*/  @!P0 BRA `(.L_x_5454) ;  /* 0xfffffffc00f08947 */ /* 0x001fea000383ffff */
[----:B------:R-:W-:Y:S05]  /*23770*/  BRA `(.L_x_5654) ;  /* 0xffffff9c00847947 */ /* 0x000fea000383ffff */
.L_x_5455:
[----:B------:R-:W-:Y:S01]  /*23780*/  BSSY B1, `(.L_x_5655) ;  /* 0x0000008000017945 */ /* 0x000fe20003800000 */
[----:B------:R-:W-:Y:S02]  /*23790*/  IMAD.MOV.U32 R13, RZ, RZ, R9 ;  /* 0x000000ffff0d7224 */ /* 0x000fe400078e0009 */
[----:B------:R-:W-:Y:S02]  /*237a0*/  IMAD.MOV.U32 R12, RZ, RZ, RZ ;  /* 0x000000ffff0c7224 */ /* 0x000fe400078e00ff */
[----:B------:R-:W-:Y:S02]  /*237b0*/  IMAD.MOV.U32 R11, RZ, RZ, 0x181f ;  /* 0x0000181fff0b7424 */ /* 0x000fe400078e00ff */
[----:B------:R-:W-:-:S07]  /*237c0*/  IMAD.MOV.U32 R15, RZ, RZ, -0x1 ;  /* 0xffffffffff0f7424 */ /* 0x000fce00078e00ff */
[----:B01-34-:R-:W-:Y:S05]  /*237d0*/  WARPSYNC.COLLECTIVE R15, `(.L_x_5656) ;  /* 0x000000000f087348 */ /* 0x01bfea0003c00000 */
[----:B------:R2:W0:Y:S02]  /*237e0*/  SHFL.IDX P6, R14, R13, R12, R11 ;  /* 0x0000000c0d0e7389 */ /* 0x00042400000c000b */
[----:B01234-:R-:W-:Y:S01]  /*237f0*/  ENDCOLLECTIVE ;  /* 0x000000000000791b */ /* 0x01ffe20003800000 */
.L_x_5656:
[----:B------:R-:W-:Y:S05]  /*23800*/  BSYNC B1 ;  /* 0x0000000000017941 */ /* 0x000fea0003800000 */
.L_x_5655:
        /* <DEDUP_REMOVED lines=9> */
.L_x_5657:
[----:B------:R-:W-:Y:S01]  /*238a0*/  MOV R13, R9 ;  /* 0x00000009000d7202 */ /* 0x000fe20000000f00 */
[----:B------:R-:W-:Y:S01]  /*238b0*/  IMAD.MOV.U32 R12, RZ, RZ, 0x1 ;  /* 0x00000001ff0c7424 */ /* 0x000fe200078e00ff */
[----:B------:R-:W-:-:S13]  /*238c0*/  IADD3 R2, P0, R14, R0, RZ ;  /* 0x000000000e027210 */ /* 0x000fda0007f1e0ff */
[----:B------:R-:W-:Y:S05]  /*238d0*/  WARPSYNC.COLLECTIVE R15, `(.L_x_5658) ;  /* 0x000000000f087348 */ /* 0x000fea0003c00000 */
[----:B------:R0:W1:Y:S02]  /*238e0*/  SHFL.IDX P6, R14, R13, R12, R11 ;  /* 0x0000000c0d0e7389 */ /* 0x00006400000c000b */
[----:B01----:R-:W-:Y:S01]  /*238f0*/  ENDCOLLECTIVE ;  /* 0x000000000000791b */ /* 0x003fe20003800000 */
.L_x_5658:
        /* <DEDUP_REMOVED lines=13> */
.L_x_5659:
[----:B------:R-:W-:Y:S01]  /*239d0*/  IMAD.MOV.U32 R13, RZ, RZ, R9 ;  /* 0x000000ffff0d7224 */ /* 0x000fe200078e0009 */
[----:B------:R-:W-:Y:S02]  /*239e0*/  MOV R12, 0x2 ;  /* 0x00000002000c7802 */ /* 0x000fe40000000f00 */
[----:B------:R-:W-:-:S13]  /*239f0*/  IADD3 R2, P0, R14, R0, RZ ;  /* 0x000000000e027210 */ /* 0x000fda0007f1e0ff */
[----:B------:R-:W-:Y:S05]  /*23a00*/  WARPSYNC.COLLECTIVE R15, `(.L_x_5660) ;  /* 0x000000000f087348 */ /* 0x000fea0003c00000 */
[----:B------:R0:W1:Y:S02]  /*23a10*/  SHFL.IDX P6, R14, R13, R12, R11 ;  /* 0x0000000c0d0e7389 */ /* 0x00006400000c000b */
[----:B01----:R-:W-:Y:S01]  /*23a20*/  ENDCOLLECTIVE ;  /* 0x000000000000791b */ /* 0x003fe20003800000 */
.L_x_5660:
        /* <DEDUP_REMOVED lines=13> */
.L_x_5661:
[----:B------:R-:W-:Y:S02]  /*23b00*/  IMAD.MOV.U32 R13, RZ, RZ, R9 ;  /* 0x000000ffff0d7224 */ /* 0x000fe400078e0009 */
[----:B------:R-:W-:Y:S01]  /*23b10*/  IMAD.MOV.U32 R12, RZ, RZ, 0x3 ;  /* 0x00000003ff0c7424 */ /* 0x000fe200078e00ff */
[----:B------:R-:W-:-:S13]  /*23b20*/  IADD3 R2, P0, R14, R0, RZ ;  /* 0x000000000e027210 */ /* 0x000fda0007f1e0ff */
[----:B------:R-:W-:Y:S05]  /*23b30*/  WARPSYNC.COLLECTIVE R15, `(.L_x_5662) ;  /* 0x000000000f087348 */ /* 0x000fea0003c00000 */
[----:B------:R0:W1:Y:S02]  /*23b40*/  SHFL.IDX P6, R14, R13, R12, R11 ;  /* 0x0000000c0d0e7389 */ /* 0x00006400000c000b */
[----:B01----:R-:W-:Y:S01]  /*23b50*/  ENDCOLLECTIVE ;  /* 0x000000000000791b */ /* 0x003fe20003800000 */
.L_x_5662:
        /* <DEDUP_REMOVED lines=13> */
.L_x_5663:
[----:B------:R-:W-:Y:S02]  /*23c30*/  IMAD.MOV.U32 R13, RZ, RZ, R9 ;  /* 0x000000ffff0d7224 */ /* 0x000fe400078e0009 */
[----:B------:R-:W-:Y:S01]  /*23c40*/  IMAD.MOV.U32 R12, RZ, RZ, 0x4 ;  /* 0x00000004ff0c7424 */ /* 0x000fe200078e00ff */
[----:B------:R-:W-:-:S13]  /*23c50*/  IADD3 R2, P0, R14, R0, RZ ;  /* 0x000000000e027210 */ /* 0x000fda0007f1e0ff */
[----:B------:R-:W-:Y:S05]  /*23c60*/  WARPSYNC.COLLECTIVE R15, `(.L_x_5664) ;  /* 0x000000000f087348 */ /* 0x000fea0003c00000 */
[----:B------:R0:W1:Y:S02]  /*23c70*/  SHFL.IDX P6, R14, R13, R12, R11 ;  /* 0x0000000c0d0e7389 */ /* 0x00006400000c000b */
[----:B01----:R-:W-:Y:S01]  /*23c80*/  ENDCOLLECTIVE ;  /* 0x000000000000791b */ /* 0x003fe20003800000 */
.L_x_5664:
        /* <DEDUP_REMOVED lines=13> */
.L_x_5665:
[----:B------:R-:W-:Y:S02]  /*23d60*/  IMAD.MOV.U32 R13, RZ, RZ, R9 ;  /* 0x000000ffff0d7224 */ /* 0x000fe400078e0009 */
[----:B------:R-:W-:Y:S01]  /*23d70*/  IMAD.MOV.U32 R12, RZ, RZ, 0x5 ;  /* 0x00000005ff0c7424 */ /* 0x000fe200078e00ff */
[----:B------:R-:W-:-:S13]  /*23d80*/  IADD3 R2, P0, R14, R0, RZ ;  /* 0x000000000e027210 */ /* 0x000fda0007f1e0ff */
[----:B------:R-:W-:Y:S05]  /*23d90*/  WARPSYNC.COLLECTIVE R15, `(.L_x_5666) ;  /* 0x000000000f087348 */ /* 0x000fea0003c00000 */
[----:B------:R0:W1:Y:S02]  /*23da0*/  SHFL.IDX P6, R14, R13, R12, R11 ;  /* 0x0000000c0d0e7389 */ /* 0x00006400000c000b */
[----:B01----:R-:W-:Y:S01]  /*23db0*/  ENDCOLLECTIVE ;  /* 0x000000000000791b */ /* 0x003fe20003800000 */
.L_x_5666:
        /* <DEDUP_REMOVED lines=13> */
.L_x_5667:
[----:B------:R-:W-:Y:S05]  /*23e90*/  BRA `(.L_x_5668) ;  /* 0xffffff9800c87947 */ /* 0x000fea000383ffff */
.L_x_5463:
[----:B------:R-:W-:Y:S01]  /*23ea0*/  BSSY B0, `(.L_x_5669) ;  /* 0x0000008000007945 */ /* 0x000fe20003800000 */
[----:B------:R-:W-:Y:S01]  /*23eb0*/  MOV R13, R16 ;  /* 0x00000010000d7202 */ /* 0x000fe20000000f00 */
[----:B------:R-:W-:Y:S02]  /*23ec0*/  IMAD.MOV.U32 R12, RZ, RZ, RZ ;  /* 0x000000ffff0c7224 */ /* 0x000fe400078e00ff */
[----:B-1----:R-:W-:Y:S02]  /*23ed0*/  IMAD.MOV.U32 R11, RZ, RZ, 0x1f ;  /* 0x0000001fff0b7424 */ /* 0x002fe400078e00ff */
[----:B------:R-:W-:-:S07]  /*23ee0*/  IMAD.MOV.U32 R15, RZ, RZ, -0x1 ;  /* 0xffffffffff0f7424 */ /* 0x000fce00078e00ff */
[----:B0--34-:R-:W-:Y:S05]  /*23ef0*/  WARPSYNC.COLLECTIVE R15, `(.L_x_5670) ;  /* 0x000000000f087348 */ /* 0x019fea0003c00000 */
[----:B------:R1:W2:Y:S02]  /*23f00*/  SHFL.IDX P6, R14, R13, R12, R11 ;  /* 0x0000000c0d0e7389 */ /* 0x0002a400000c000b */
[----:B01234-:R-:W-:Y:S01]  /*23f10*/  ENDCOLLECTIVE ;  /* 0x000000000000791b */ /* 0x01ffe20003800000 */
.L_x_5670:
[----:B------:R-:W-:Y:S05]  /*23f20*/  BSYNC B0 ;  /* 0x0000000000007941 */ /* 0x000fea0003800000 */
.L_x_5669:
        /* <DEDUP_REMOVED lines=9> */
.L_x_5671:
        /* <DEDUP_REMOVED lines=15> */
[----:B------:R-:W-:Y:S02]  /*240b0*/  ISETP.GE.U32.AND P5, PT, R8, 0x10, PT ;  /* 0x000000100800780c */ /* 0x000fe40003fa6070 */
[----:B--2---:R-:W-:Y:S01]  /*240c0*/  @!P1 MOV R17, R6 ;  /* 0x0000000600119202 */ /* 0x004fe20000000f00 */
[----:B------:R-:W-:-:S02]  /*240d0*/  IMAD.MOV.U32 R6, RZ, RZ, RZ ;  /* 0x000000ffff067224 */ /* 0x000fc400078e00ff */
[----:B---3--:R-:W-:Y:S01]  /*240e0*/  @!P1 IMAD.MOV.U32 R4, RZ, RZ, R5 ;  /* 0x000000ffff049224 */ /* 0x008fe200078e0005 */
[----:B------:R-:W-:-:S03]  /*240f0*/  ISETP.NE.AND P1, PT, R8, RZ, PT ;  /* 0x000000ff0800720c */ /* 0x000fc60003f25270 */
[----:B------:R-:W-:-:S10]  /*24100*/  IMAD R13, R4, R17, RZ ;  /* 0x00000011040d7224 */ /* 0x000fd400078e02ff */
[----:B------:R-:W-:Y:S05]  /*24110*/  WARPSYNC.COLLECTIVE R15, `(.L_x_5672) ;  /* 0x000000000f087348 */ /* 0x000fea0003c00000 */
[----:B------:R0:W1:Y:S02]  /*24120*/  SHFL.UP P6, R14, R13, R12, R11 ;  /* 0x0400000c0d0e7389 */ /* 0x00006400000c000b */
[----:B01----:R-:W-:Y:S01]  /*24130*/  ENDCOLLECTIVE ;  /* 0x000000000000791b */ /* 0x003fe20003800000 */
.L_x_5672:
[----:B------:R-:W-:Y:S02]  /*24140*/  MOV R12, 0x2 ;  /* 0x00000002000c7802 */ /* 0x000fe40000000f00 */
[----:B------:R-:W-:-:S05]  /*24150*/  SEL R14, R14, RZ, P1 ;  /* 0x000000ff0e0e7207 */ /* 0x000fca0000800000 */
[----:B------:R-:W-:-:S04]  /*24160*/  IMAD.IADD R5, R13, 0x1, R14 ;  /* 0x000000010d057824 */ /* 0x000fc800078e020e */
[----:B------:R-:W-:-:S07]  /*24170*/  IMAD.MOV.U32 R13, RZ, RZ, R5 ;  /* 0x000000ffff0d7224 */ /* 0x000fce00078e0005 */
[----:B------:R-:W-:Y:S05]  /*24180*/  WARPSYNC.COLLECTIVE R15, `(.L_x_5673) ;  /* 0x000000000f087348 */ /* 0x000fea0003c00000 */
[----:B------:R0:W1:Y:S02]  /*24190*/  SHFL.UP P6, R14, R13, R12, R11 ;  /* 0x0400000c0d0e7389 */ /* 0x00006400000c000b */
[----:B01----:R-:W-:Y:S01]  /*241a0*/  ENDCOLLECTIVE ;  /* 0x000000000000791b */ /* 0x003fe20003800000 */
.L_x_5673:
[----:B------:R-:W-:Y:S01]  /*241b0*/  IMAD.MOV.U32 R12, RZ, RZ, 0x4 ;  /* 0x00000004ff0c7424 */ /* 0x000fe200078e00ff */
[----:B------:R-:W-:-:S05]  /*241c0*/  SEL R2, R14, RZ, P2 ;  /* 0x000000ff0e027207 */ /* 0x000fca0001000000 */
[----:B------:R-:W-:-:S04]  /*241d0*/  IMAD.IADD R2, R5, 0x1, R2 ;  /* 0x0000000105027824 */ /* 0x000fc800078e0202 */
[----:B------:R-:W-:-:S07]  /*241e0*/  IMAD.MOV.U32 R13, RZ, RZ, R2 ;  /* 0x000000ffff0d7224 */ /* 0x000fce00078e0002 */
[----:B------:R-:W-:Y:S05]  /*241f0*/  WARPSYNC.COLLECTIVE R15, `(.L_x_5674) ;  /* 0x000000000f087348 */ /* 0x000fea0003c00000 */
[----:B------:R0:W1:Y:S02]  /*24200*/  SHFL.UP P6, R14, R13, R12, R11 ;  /* 0x0400000c0d0e7389 */ /* 0x00006400000c000b */
[----:B01----:R-:W-:Y:S01]  /*24210*/  ENDCOLLECTIVE ;  /* 0x000000000000791b */ /* 0x003fe20003800000 */
.L_x_5674:
[----:B------:R-:W-:Y:S02]  /*24220*/  MOV R12, 0x8 ;  /* 0x00000008000c7802 */ /* 0x000fe40000000f00 */
[----:B------:R-:W-:-:S05]  /*24230*/  SEL R3, R14, RZ, P3 ;  /* 0x000000ff0e037207 */ /* 0x000fca0001800000 */
[----:B------:R-:W-:-:S04]  /*24240*/  IMAD.IADD R3, R2, 0x1, R3 ;  /* 0x0000000102037824 */ /* 0x000fc800078e0203 */
[----:B------:R-:W-:-:S07]  /*24250*/  IMAD.MOV.U32 R13, RZ, RZ, R3 ;  /* 0x000000ffff0d7224 */ /* 0x000fce00078e0003 */
[----:B------:R-:W-:Y:S05]  /*24260*/  WARPSYNC.COLLECTIVE R15, `(.L_x_5675) ;  /* 0x000000000f087348 */ /* 0x000fea0003c00000 */
[----:B------:R0:W1:Y:S02]  /*24270*/  SHFL.UP P6, R14, R13, R12, R11 ;  /* 0x0400000c0d0e7389 */ /* 0x00006400000c000b */
[----:B01----:R-:W-:Y:S01]  /*24280*/  ENDCOLLECTIVE ;  /* 0x000000000000791b */ /* 0x003fe20003800000 */
.L_x_5675:
[----:B------:R-:W-:Y:S01]  /*24290*/  IMAD.MOV.U32 R12, RZ, RZ, 0x10 ;  /* 0x00000010ff0c7424 */ /* 0x000fe200078e00ff */
[----:B------:R-:W-:-:S05]  /*242a0*/  SEL R14, R14, RZ, P4 ;  /* 0x000000ff0e0e7207 */ /* 0x000fca0002000000 */
[----:B------:R-:W-:-:S04]  /*242b0*/  IMAD.IADD R5, R3, 0x1, R14 ;  /* 0x0000000103057824 */ /* 0x000fc800078e020e */
[----:B------:R-:W-:-:S07]  /*242c0*/  IMAD.MOV.U32 R13, RZ, RZ, R5 ;  /* 0x000000ffff0d7224 */ /* 0x000fce00078e0005 */
[----:B------:R-:W-:Y:S05]  /*242d0*/  WARPSYNC.COLLECTIVE R15, `(.L_x_5676) ;  /* 0x000000000f087348 */ /* 0x000fea0003c00000 */
[----:B------:R0:W1:Y:S02]  /*242e0*/  SHFL.UP P6, R14, R13, R12, R11 ;  /* 0x0400000c0d0e7389 */ /* 0x00006400000c000b */
[----:B01----:R-:W-:Y:S01]  /*242f0*/  ENDCOLLECTIVE ;  /* 0x000000000000791b */ /* 0x003fe20003800000 */
.L_x_5676:
[----:B------:R-:W-:Y:S01]  /*24300*/  MOV R12, 0x1f ;  /* 0x0000001f000c7802 */ /* 0x000fe20000000f00 */
[----:B------:R-:W-:Y:S01]  /*24310*/  IMAD.MOV.U32 R11, RZ, RZ, 0x1f ;  /* 0x0000001fff0b7424 */ /* 0x000fe200078e00ff */
[----:B------:R-:W-:-:S05]  /*24320*/  SEL R2, R14, RZ, P5 ;  /* 0x000000ff0e027207 */ /* 0x000fca0002800000 */
[----:B------:R-:W-:-:S04]  /*24330*/  IMAD.IADD R2, R5, 0x1, R2 ;  /* 0x0000000105027824 */ /* 0x000fc800078e0202 */
[----:B------:R-:W-:-:S07]  /*24340*/  IMAD.MOV.U32 R13, RZ, RZ, R2 ;  /* 0x000000ffff0d7224 */ /* 0x000fce00078e0002 */
[----:B------:R-:W-:Y:S05]  /*24350*/  WARPSYNC.COLLECTIVE R15, `(.L_x_5677) ;  /* 0x000000000f087348 */ /* 0x000fea0003c00000 */
[----:B------:R0:W1:Y:S02]  /*24360*/  SHFL.IDX P6, R14, R13, R12, R11 ;  /* 0x0000000c0d0e7389 */ /* 0x00006400000c000b */
[----:B01----:R-:W-:Y:S01]  /*24370*/  ENDCOLLECTIVE ;  /* 0x000000000000791b */ /* 0x003fe20003800000 */
.L_x_5677:
[----:B------:R-:W-:Y:S05]  /*24380*/  BRA `(.L_x_5678) ;  /* 0xffffff9c00287947 */ /* 0x000fea000383ffff */
.L_x_5466:
[----:B------:R-:W-:Y:S01]  /*24390*/  BSSY B0, `(.L_x_5679) ;  /* 0x0000007000007945 */ /* 0x000fe20003800000 */
[----:B------:R-:W-:Y:S02]  /*243a0*/  IMAD.MOV.U32 R12, RZ, RZ, 0x1 ;  /* 0x00000001ff0c7424 */ /* 0x000fe400078e00ff */
[----:B-1----:R-:W-:Y:S02]  /*243b0*/  IMAD.MOV.U32 R11, RZ, RZ, RZ ;  /* 0x000000ffff0b7224 */ /* 0x002fe400078e00ff */
[----:B------:R-:W-:-:S07]  /*243c0*/  IMAD.MOV.U32 R15, RZ, RZ, -0x1 ;  /* 0xffffffffff0f7424 */ /* 0x000fce00078e00ff */
[----:B------:R-:W-:Y:S05]  /*243d0*/  WARPSYNC.COLLECTIVE R15, `(.L_x_5680) ;  /* 0x000000000f087348 */ /* 0x000fea0003c00000 */
[----:B------:R0:W1:Y:S02]  /*243e0*/  SHFL.UP P6, R14, R13, R12, R11 ;  /* 0x0400000c0d0e7389 */ /* 0x00006400000c000b */
[----:B01----:R-:W-:Y:S01]  /*243f0*/  ENDCOLLECTIVE ;  /* 0x000000000000791b */ /* 0x003fe20003800000 */
.L_x_5680:
[----:B------:R-:W-:Y:S05]  /*24400*/  BSYNC B0 ;  /* 0x0000000000007941 */ /* 0x000fea0003800000 */
.L_x_5679:
        /* <DEDUP_REMOVED lines=8> */
.L_x_5681:
[----:B------:R-:W-:Y:S02]  /*24490*/  MOV R12, 0x4 ;  /* 0x00000004000c7802 */ /* 0x000fe40000000f00 */
[----:B------:R-:W-:-:S05]  /*244a0*/  SEL R2, R14, RZ, P2 ;  /* 0x000000ff0e027207 */ /* 0x000fca0001000000 */
[----:B------:R-:W-:-:S04]  /*244b0*/  IMAD.IADD R2, R13, 0x1, R2 ;  /* 0x000000010d027824 */ /* 0x000fc800078e0202 */
[----:B------:R-:W-:-:S07]  /*244c0*/  IMAD.MOV.U32 R13, RZ, RZ, R2 ;  /* 0x000000ffff0d7224 */ /* 0x000fce00078e0002 */
[----:B------:R-:W-:Y:S05]  /*244d0*/  WARPSYNC.COLLECTIVE R15, `(.L_x_5682) ;  /* 0x000000000f087348 */ /* 0x000fea0003c00000 */
[----:B------:R0:W1:Y:S02]  /*244e0*/  SHFL.UP P6, R14, R13, R12, R11 ;  /* 0x0400000c0d0e7389 */ /* 0x00006400000c000b */
[----:B01----:R-:W-:Y:S01]  /*244f0*/  ENDCOLLECTIVE ;  /* 0x000000000000791b */ /* 0x003fe20003800000 */
.L_x_5682:
[----:B------:R-:W-:Y:S01]  /*24500*/  IMAD.MOV.U32 R12, RZ, RZ, 0x8 ;  /* 0x00000008ff0c7424 */ /* 0x000fe200078e00ff */
[----:B------:R-:W-:-:S05]  /*24510*/  SEL R3, R14, RZ, P3 ;  /* 0x000000ff0e037207 */ /* 0x000fca0001800000 */
[----:B------:R-:W-:-:S04]  /*24520*/  IMAD.IADD R3, R2, 0x1, R3 ;  /* 0x0000000102037824 */ /* 0x000fc800078e0203 */
[----:B------:R-:W-:-:S07]  /*24530*/  IMAD.MOV.U32 R13, RZ, RZ, R3 ;  /* 0x000000ffff0d7224 */ /* 0x000fce00078e0003 */
[----:B------:R-:W-:Y:S05]  /*24540*/  WARPSYNC.COLLECTIVE R15, `(.L_x_5683) ;  /* 0x000000000f087348 */ /* 0x000fea0003c00000 */
[----:B------:R0:W1:Y:S02]  /*24550*/  SHFL.UP P6, R14, R13, R12, R11 ;  /* 0x0400000c0d0e7389 */ /* 0x00006400000c000b */
[----:B01----:R-:W-:Y:S01]  /*24560*/  ENDCOLLECTIVE ;  /* 0x000000000000791b */ /* 0x003fe20003800000 */
.L_x_5683:
[----:B------:R-:W-:Y:S02]  /*24570*/  MOV R12, 0x10 ;  /* 0x00000010000c7802 */ /* 0x000fe40000000f00 */
[----:B------:R-:W-:-:S05]  /*24580*/  SEL R14, R14, RZ, P4 ;  /* 0x000000ff0e0e7207 */ /* 0x000fca0002000000 */
[----:B------:R-:W-:-:S04]  /*24590*/  IMAD.IADD R5, R3, 0x1, R14 ;  /* 0x0000000103057824 */ /* 0x000fc800078e020e */
[----:B------:R-:W-:-:S07]  /*245a0*/  IMAD.MOV.U32 R13, RZ, RZ, R5 ;  /* 0x000000ffff0d7224 */ /* 0x000fce00078e0005 */
[----:B------:R-:W-:Y:S05]  /*245b0*/  WARPSYNC.COLLECTIVE R15, `(.L_x_5684) ;  /* 0x000000000f087348 */ /* 0x000fea0003c00000 */
[----:B------:R0:W1:Y:S02]  /*245c0*/  SHFL.UP P6, R14, R13, R12, R11 ;  /* 0x0400000c0d0e7389 */ /* 0x00006400000c000b */
[----:B01----:R-:W-:Y:S01]  /*245d0*/  ENDCOLLECTIVE ;  /* 0x000000000000791b */ /* 0x003fe20003800000 */
.L_x_5684:
        /* <DEDUP_REMOVED lines=8> */
.L_x_5685:
[----:B------:R-:W-:Y:S05]  /*24660*/  BRA `(.L_x_5686) ;  /* 0xffffff9c00147947 */ /* 0x000fea000383ffff */
.L_x_5468:
[----:B------:R-:W-:Y:S01]  /*24670*/  BSSY B0, `(.L_x_5687) ;  /* 0x0000006000007945 */ /* 0x000fe20003800000 */
[----:B------:R-:W-:Y:S01]  /*24680*/  PLOP3.LUT P6, PT, P6, PT, PT, 0x8, 0x0 ;  /* 0x000000000000781c */ /* 0x000fe200037ce170 */
[----:B------:R-:W-:-:S12]  /*24690*/  IMAD.MOV.U32 R15, RZ, RZ, -0x1 ;  /* 0xffffffffff0f7424 */ /* 0x000fd800078e00ff */
[----:B01----:R-:W-:Y:S05]  /*246a0*/  WARPSYNC.COLLECTIVE R15, `(.L_x_5688) ;  /* 0x000000000f087348 */ /* 0x003fea0003c00000 */
[----:B------:R-:W-:Y:S01]  /*246b0*/  VOTE.ANY R14, PT, P6 ;  /* 0x00000000000e7806 */ /* 0x000fe200030e0100 */
[----:B01----:R-:W-:Y:S06]  /*246c0*/  ENDCOLLECTIVE ;  /* 0x000000000000791b */ /* 0x003fec0003800000 */
.L_x_5688:
[----:B------:R-:W-:Y:S05]  /*246d0*/  BSYNC B0 ;  /* 0x0000000000007941 */ /* 0x000fea0003800000 */
.L_x_5687:
[----:B------:R-:W-:Y:S01]  /*246e0*/  MOV R3, R14 ;  /* 0x0000000e00037202 */ /* 0x000fe20000000f00 */
[----:B------:R-:W-:Y:S02]  /*246f0*/  IMAD.MOV.U32 R13, RZ, RZ, R17 ;  /* 0x000000ffff0d7224 */ /* 0x000fe400078e0011 */
[----:B------:R-:W-:Y:S01]  /*24700*/  IMAD.MOV.U32 R11, RZ, RZ, 0x1f ;  /* 0x0000001fff0b7424 */ /* 0x000fe200078e00ff */
[----:B------:R0:W1:Y:S01]  /*24710*/  POPC R12, R3 ;  /* 0x00000003000c7309 */ /* 0x0000620000000000 */
[----:B------:R-:W-:-:S07]  /*24720*/  IMAD.MOV.U32 R15, RZ, RZ, -0x1 ;  /* 0xffffffffff0f7424 */ /* 0x000fce00078e00ff */
[----:B01----:R-:W-:Y:S05]  /*24730*/  WARPSYNC.COLLECTIVE R15, `(.L_x_5689) ;  /* 0x000000000f087348 */ /* 0x003fea0003c00000 */
[----:B-1----:R1:W2:Y:S02]  /*24740*/  SHFL.IDX P6, R14, R13, R12, R11 ;  /* 0x0000000c0d0e7389 */ /* 0x0022a400000c000b */
[----:B012---:R-:W-:Y:S01]  /*24750*/  ENDCOLLECTIVE ;  /* 0x000000000000791b */ /* 0x007fe20003800000 */
.L_x_5689:
[----:B------:R-:W-:Y:S02]  /*24760*/  IMAD.IADD R19, R12, 0x1, R19 ;  /* 0x000000010c137824 */ /* 0x000fe400078e0213 */
[----:B------:R-:W-:Y:S02]  /*24770*/  IMAD.MOV.U32 R13, RZ, RZ, R4 ;  /* 0x000000ffff0d7224 */ /* 0x000fe400078e0004 */
[----:B------:R-:W-:-:S07]  /*24780*/  IMAD.MOV.U32 R17, RZ, RZ, R14 ;  /* 0x000000ffff117224 */ /* 0x000fce00078e000e */
[----:B------:R-:W-:Y:S05]  /*24790*/  WARPSYNC.COLLECTIVE R15, `(.L_x_5690) ;  /* 0x000000000f087348 */ /* 0x000fea0003c00000 */
[----:B------:R0:W1:Y:S02]  /*247a0*/  SHFL.IDX P6, R14, R13, R12, R11 ;  /* 0x0000000c0d0e7389 */ /* 0x00006400000c000b */
[----:B01----:R-:W-:Y:S01]  /*247b0*/  ENDCOLLECTIVE ;  /* 0x000000000000791b */ /* 0x003fe20003800000 */
.L_x_5690:
[----:B------:R-:W-:Y:S01]  /*247c0*/  MOV R4, R14 ;  /* 0x0000000e00047202 */ /* 0x000fe20000000f00 */
[----:B------:R-:W-:Y:S06]  /*247d0*/  BRA `(.L_x_5691) ;  /* 0xffffff9800f87947 */ /* 0x000fec000383ffff */
.L_x_5470:
[----:B------:R-:W-:Y:S01]  /*247e0*/  BSSY B0, `(.L_x_5692) ;  /* 0x0000007000007945 */ /* 0x000fe20003800000 */
[----:B------:R-:W-:Y:S02]  /*247f0*/  IMAD.MOV.U32 R13, RZ, RZ, R2 ;  /* 0x000000ffff0d7224 */ /* 0x000fe400078e0002 */
[----:B-1----:R-:W-:Y:S02]  /*24800*/  IMAD.MOV.U32 R11, RZ, RZ, 0x1f ;  /* 0x0000001fff0b7424 */ /* 0x002fe400078e00ff */
[----:B------:R-:W-:-:S07]  /*24810*/  IMAD.MOV.U32 R15, RZ, RZ, -0x1 ;  /* 0xffffffffff0f7424 */ /* 0x000fce00078e00ff */
[----:B0--34-:R-:W-:Y:S05]  /*24820*/  WARPSYNC.COLLECTIVE R15, `(.L_x_5693) ;  /* 0x000000000f087348 */ /* 0x019fea0003c00000 */
[----:B------:R1:W2:Y:S02]  /*24830*/  SHFL.IDX P6, R14, R13, R12, R11 ;  /* 0x0000000c0d0e7389 */ /* 0x0002a400000c000b */
[----:B01234-:R-:W-:Y:S01]  /*24840*/  ENDCOLLECTIVE ;  /* 0x000000000000791b */ /* 0x01ffe20003800000 */
.L_x_5693:
[----:B------:R-:W-:Y:S05]  /*24850*/  BSYNC B0 ;  /* 0x0000000000007941 */ /* 0x000fea0003800000 */
.L_x_5692:
[----:B------:R-:W-:Y:S01]  /*24860*/  IMAD.MOV.U32 R6, RZ, RZ, R14 ;  /* 0x000000ffff067224 */ /* 0x000fe200078e000e */
[----:B------:R-:W-:Y:S06]  /*24870*/  BRA `(.L_x_5469) ;  /* 0xffffff9800e87947 */ /* 0x000fec000383ffff */
.L_x_5476:
[----:B0-----:R0:W1:Y:S02]  /*24880*/  SYNCS.PHASECHK.TRANS64.TRYWAIT P0, [R4+URZ+0x22820], R0 ;  /* 0x02282000040075a7 */ /* 0x001064000800017f */
[----:B-1----:R-:W-:Y:S05]  /*24890*/  @!P0 NANOSLEEP.SYNCS 0x989680 ;  /* 0x009896800000895d */ /* 0x002fea0003900000 */
[----:B------:R-:W1:Y:S02]  /*248a0*/  @!P0 SYNCS.PHASECHK.TRANS64 P0, [R4+URZ+0x22820], R0 ;  /* 0x02282000040085a7 */ /* 0x000e64000800007f */
[----:B-1----:R-:W-:Y:S05]  /*248b0*/  @!P0 BRA `(.L_x_5476) ;  /* 0xfffffffc00f08947 */ /* 0x002fea000383ffff */
[----:B------:R-:W-:Y:S05]  /*248c0*/  BRA `(.L_x_5694) ;  /* 0xffffffa400407947 */ /* 0x000fea000383ffff */
.L_x_5477:
        /* <DEDUP_REMOVED lines=8> */
[----:B0-234-:R-:W-:Y:S05]  /*24950*/  WARPSYNC.COLLECTIVE R15, `(.L_x_5696) ;  /* 0x000000000f087348 */ /* 0x01dfea0003c00000 */
[----:B------:R1:W0:Y:S02]  /*24960*/  SHFL.IDX P6, R14, R13, R12, R11 ;  /* 0x0000000c0d0e7389 */ /* 0x00022400000c000b */
[----:B01234-:R-:W-:Y:S01]  /*24970*/  ENDCOLLECTIVE ;  /* 0x000000000000791b */ /* 0x01ffe20003800000 */
.L_x_5696:
[----:B------:R-:W-:Y:S05]  /*24980*/  BSYNC B0 ;  /* 0x0000000000007941 */ /* 0x000fea0003800000 */
.L_x_5695:
[----:B------:R-:W-:Y:S05]  /*24990*/  BRA `(.L_x_5697) ;  /* 0xffffffa400287947 */ /* 0x000fea000383ffff */
.L_x_5478:
[----:B------:R-:W-:Y:S01]  /*249a0*/  BSSY B0, `(.L_x_5698) ;  /* 0x0000006000007945 */ /* 0x000fe20003800000 */
[----:B------:R-:W-:-:S07]  /*249b0*/  IMAD.MOV.U32 R15, RZ, RZ, -0x1 ;  /* 0xffffffffff0f7424 */ /* 0x000fce00078e00ff */
[----:B0-234-:R-:W-:Y:S05]  /*249c0*/  WARPSYNC.COLLECTIVE R15, `(.L_x_5699) ;  /* 0x000000000f0c7348 */ /* 0x01dfea0003c00000 */
[----:B------:R-:W-:Y:S02]  /*249d0*/  ELECT P6, UR62, PT ;  /* 0x00000000003e782f */ /* 0x000fe400038c0000 */
[----:B------:R-:W-:Y:S01]  /*249e0*/  MOV R14, UR62 ;  /* 0x0000003e000e7c02 */ /* 0x000fe20008000f00 */
[----:B0-234-:R-:W-:Y:S10]  /*249f0*/  ENDCOLLECTIVE ;  /* 0x000000000000791b */ /* 0x01dff40003800000 */
.L_x_5699:
[----:B------:R-:W-:Y:S05]  /*24a00*/  BSYNC B0 ;  /* 0x0000000000007941 */ /* 0x000fea0003800000 */
.L_x_5698:
[----:B------:R-:W-:Y:S05]  /*24a10*/  BRA `(.L_x_5700) ;  /* 0xffffffa4001c7947 */ /* 0x000fea000383ffff */
.L_x_5480:
[----:B0-----:R0:W1:Y:S02]  /*24a20*/  SYNCS.PHASECHK.TRANS64.TRYWAIT P1, [R5+URZ+0x22840], R0 ;  /* 0x02284000050075a7 */ /* 0x001064000802017f */
[----:B-1----:R-:W-:Y:S05]  /*24a30*/  @!P1 NANOSLEEP.SYNCS 0x989680 ;  /* 0x009896800000995d */ /* 0x002fea0003900000 */
[----:B------:R-:W1:Y:S02]  /*24a40*/  @!P1 SYNCS.PHASECHK.TRANS64 P1, [R5+URZ+0x22840], R0 ;  /* 0x02284000050095a7 */ /* 0x000e64000802007f */
[----:B-1----:R-:W-:Y:S05]  /*24a50*/  @!P1 BRA `(.L_x_5480) ;  /* 0xfffffffc00f09947 */ /* 0x002fea000383ffff */
[----:B------:R-:W-:Y:S05]  /*24a60*/  BRA `(.L_x_5701) ;  /* 0xffffffa4003c7947 */ /* 0x000fea000383ffff */
.L_x_5482:
[----:B-1----:R1:W0:Y:S02]  /*24a70*/  SYNCS.PHASECHK.TRANS64.TRYWAIT P1, [R25+URZ+0x22840], R2 ;  /* 0x02284002190075a7 */ /* 0x002224000802017f */
[----:B0-----:R-:W-:Y:S05]  /*24a80*/  @!P1 NANOSLEEP.SYNCS 0x989680 ;  /* 0x009896800000995d */ /* 0x001fea0003900000 */
[----:B------:R-:W0:Y:S02]  /*24a90*/  @!P1 SYNCS.PHASECHK.TRANS64 P1, [R25+URZ+0x22840], R2 ;  /* 0x02284002190095a7 */ /* 0x000e24000802007f */
[----:B0-----:R-:W-:Y:S05]  /*24aa0*/  @!P1 BRA `(.L_x_5482) ;  /* 0xfffffffc00f09947 */ /* 0x001fea000383ffff */
[----:B------:R-:W-:Y:S05]  /*24ab0*/  BRA `(.L_x_5702) ;  /* 0xffffffa400487947 */ /* 0x000fea000383ffff */
.L_x_5484:
[----:B------:R0:W0:Y:S02]  /*24ac0*/  SYNCS.PHASECHK.TRANS64.TRYWAIT P1, [R5+URZ+0x22860], R0 ;  /* 0x02286000050075a7 */ /* 0x000024000802017f */
[----:B0-----:R-:W-:Y:S05]  /*24ad0*/  @!P1 NANOSLEEP.SYNCS 0x989680 ;  /* 0x009896800000995d */ /* 0x001fea0003900000 */
[----:B------:R-:W0:Y:S02]  /*24ae0*/  @!P1 SYNCS.PHASECHK.TRANS64 P1, [R5+URZ+0x22860], R0 ;  /* 0x02286000050095a7 */ /* 0x000e24000802007f */
[----:B0-----:R-:W-:Y:S05]  /*24af0*/  @!P1 BRA `(.L_x_5484) ;  /* 0xfffffffc00f09947 */ /* 0x001fea000383ffff */
[----:B------:R-:W-:Y:S05]  /*24b00*/  BRA `(.L_x_5703) ;  /* 0xffffffa400447947 */ /* 0x000fea000383ffff */
.L_x_5704:
        /* <DEDUP_REMOVED lines=15> */
.L_x_6574:


//--------------------- .text._ZN7cutlass13device_kernelIN5flash11enable_sm90INS1_16FlashAttnFwdSm90INS1_25CollectiveMainloopFwdSm90ILi2EN4cute5tupleIJNS5_1CILi1EEES8_S8_EEENS6_IJNS7_ILi128EEENS7_ILi96EEENS7_ILi64EEEEEELi256ENS_6half_tEfNS_4arch4Sm90ELb1ELb0ELb1ELb1ELb1ELb0ELb1ELb1ELb0ELb1ELb1ELb0EEENS1_21CollectiveEpilogueFwdINS6_IJSA_NS7_ILi256EEESB_EEES9_SE_SG_Li256ELb1ELb1ELb1ELb0EEENS1_36VarlenDynamicPersistentTileSchedulerILi128ELi96ELi256ELi128ELb1ELb1ELb1ELb1ELb1ELb1EEEEEEEEEvNT_6ParamsE --------------------------
	.section	.text._ZN7cutlass13device_kernelIN5flash11enable_sm90INS1_16FlashAttnFwdSm90INS1_25CollectiveMainloopFwdSm90ILi2EN4cute5tupleIJNS5_1CILi1EEES8_S8_EEENS6_IJNS7_ILi128EEENS7_ILi96EEENS7_ILi64EEEEEELi256ENS_6half_tEfNS_4arch4Sm90ELb1ELb0ELb1ELb1ELb1ELb0ELb1ELb1ELb0ELb1ELb1ELb0EEENS1_21CollectiveEpilogueFwdINS6_IJSA_NS7_ILi256EEESB_EEES9_SE_SG_Li256ELb1ELb1ELb1ELb0EEENS1_36VarlenDynamicPersistentTileSchedulerILi128ELi96ELi256ELi128ELb1ELb1ELb1ELb1ELb1ELb1EEEEEEEEEvNT_6ParamsE,"ax",@progbits
	.align	128
.text._ZN7cutlass13device_kernelIN5flash11enable_sm90INS1_16FlashAttnFwdSm90INS1_25CollectiveMainloopFwdSm90ILi2EN4cute5tupleIJNS5_1CILi1EEES8_S8_EEENS6_IJNS7_ILi128EEENS7_ILi96EEENS7_ILi64EEEEEELi256ENS_6half_tEfNS_4arch4Sm90ELb1ELb0ELb1ELb1ELb1ELb0ELb1ELb1ELb0ELb1ELb1ELb0EEENS1_21CollectiveEpilogueFwdINS6_IJSA_NS7_ILi256EEESB_EEES9_SE_SG_Li256ELb1ELb1ELb1ELb0EEENS1_36VarlenDynamicPersistentTileSchedulerILi128ELi96ELi256ELi128ELb1ELb1ELb1ELb1ELb1ELb1EEEEEEEEEvNT_6ParamsE:
        .type           _ZN7cutlass13device_kernelIN5flash11enable_sm90INS1_16FlashAttnFwdSm90INS1_25CollectiveMainloopFwdSm90ILi2EN4cute5tupleIJNS5_1CILi1EEES8_S8_EEENS6_IJNS7_ILi128EEENS7_ILi96EEENS7_ILi64EEEEEELi256ENS_6half_tEfNS_4arch4Sm90ELb1ELb0ELb1ELb1ELb1ELb0ELb1ELb1ELb0ELb1ELb1ELb0EEENS1_21CollectiveEpilogueFwdINS6_IJSA_NS7_ILi256EEESB_EEES9_SE_SG_Li256ELb1ELb1ELb1ELb0EEENS1_36VarlenDynamicPersistentTileSchedulerILi128ELi96ELi256ELi128ELb1ELb1ELb1ELb1ELb1ELb1EEEEEEEEEvNT_6ParamsE,@function
        .size           _ZN7cutlass13device_kernelIN5flash11enable_sm90INS1_16FlashAttnFwdSm90INS1_25CollectiveMainloopFwdSm90ILi2EN4cute5tupleIJNS5_1CILi1EEES8_S8_EEENS6_IJNS7_ILi128EEENS7_ILi96EEENS7_ILi64EEEEEELi256ENS_6half_tEfNS_4arch4Sm90ELb1ELb0ELb1ELb1ELb1ELb0ELb1ELb1ELb0ELb1ELb1ELb0EEENS1_21CollectiveEpilogueFwdINS6_IJSA_NS7_ILi256EEESB_EEES9_SE_SG_Li256ELb1ELb1ELb1ELb0EEENS1_36VarlenDynamicPersistentTileSchedulerILi128ELi96ELi256ELi128ELb1ELb1ELb1ELb1ELb1ELb1EEEEEEEEEvNT_6ParamsE,(.L_x_6575 - _ZN7cutlass13device_kernelIN5flash11enable_sm90INS1_16FlashAttnFwdSm90INS1_25CollectiveMainloopFwdSm90ILi2EN4cute5tupleIJNS5_1CILi1EEES8_S8_EEENS6_IJNS7_ILi128EEENS7_ILi96EEENS7_ILi64EEEEEELi256ENS_6half_tEfNS_4arch4Sm90ELb1ELb0ELb1ELb1ELb1ELb0ELb1ELb1ELb0ELb1ELb1ELb0EEENS1_21CollectiveEpilogueFwdINS6_IJSA_NS7_ILi256EEESB_EEES9_SE_SG_Li256ELb1ELb1ELb1ELb0EEENS1_36VarlenDynamicPersistentTileSchedulerILi128ELi96ELi256ELi128ELb1ELb1ELb1ELb1ELb1ELb1EEEEEEEEEvNT_6ParamsE)
        .other          _ZN7cutlass13device_kernelIN5flash11enable_sm90INS1_16FlashAttnFwdSm90INS1_25CollectiveMainloopFwdSm90ILi2EN4cute5tupleIJNS5_1CILi1EEES8_S8_EEENS6_IJNS7_ILi128EEENS7_ILi96EEENS7_ILi64EEEEEELi256ENS_6half_tEfNS_4arch4Sm90ELb1ELb0ELb1ELb1ELb1ELb0ELb1ELb1ELb0ELb1ELb1ELb0EEENS1_21CollectiveEpilogueFwdINS6_IJSA_NS7_ILi256EEESB_EEES9_SE_SG_Li256ELb1ELb1ELb1ELb0EEENS1_36VarlenDynamicPersistentTileSchedulerILi128ELi96ELi256ELi128ELb1ELb1ELb1ELb1ELb1ELb1EEEEEEEEEvNT_6ParamsE,@"STO_CUDA_ENTRY STV_DEFAULT"
_ZN7cutlass13device_kernelIN5flash11enable_sm90INS1_16FlashAttnFwdSm90INS1_25CollectiveMainloopFwdSm90ILi2EN4cute5tupleIJNS5_1CILi1EEES8_S8_EEENS6_IJNS7_ILi128EEENS7_ILi96EEENS7_ILi64EEEEEELi256ENS_6half_tEfNS_4arch4Sm90ELb1ELb0ELb1ELb1ELb1ELb0ELb1ELb1ELb0ELb1ELb1ELb0EEENS1_21CollectiveEpilogueFwdINS6_IJSA_NS7_ILi256EEESB_EEES9_SE_SG_Li256ELb1ELb1ELb1ELb0EEENS1_36VarlenDynamicPersistentTileSchedulerILi128ELi96ELi256ELi128ELb1ELb1ELb1ELb1ELb1ELb1EEEEEEEEEvNT_6ParamsE:
        /* <DEDUP_REMOVED lines=47> */
.L_x_5705:
        /* <DEDUP_REMOVED lines=22> */
.L_x_5706:
        /* <DEDUP_REMOVED lines=18> */
.L_x_5707:
        /* <DEDUP_REMOVED lines=22> */
.L_x_5708:
        /* <DEDUP_REMOVED lines=23> */
.L_x_5709:
        /* <DEDUP_REMOVED lines=10> */
.L_x_5711:
        /* <DEDUP_REMOVED lines=63> */
[----:B------:R-:W-:Y:S02]  /*0cd0*/  IMAD.IADD R9, R16, 0x1, -R9 ;  /* 0x0000000110097824 */ /* 0x000fe400078e0a09 */
[----:B------:R-:W-:Y:S01]  /*0ce0*/  IMAD R0, R2, 0x40, R11 ;  /* 0x0000004002007824 */ /* 0x000fe200078e020b */
[----:B------:R-:W-:Y:S01]  /*0cf0*/  MOV R2, UR6 ;  /* 0x0000000600027c02 */ /* 0x000fe20008000f00 */
[----:B------:R-:W-:Y:S01]  /*0d00*/  IMAD.IADD R3, R12, 0x1, -R3 ;  /* 0x000000010c037824 */ /* 0x000fe200078e0a03 */
[----:B------:R-:W-:Y:S01]  /*0d10*/  STL [R1+0x34], R4 ;  /* 0x0000340401007387 */ /* 0x000fe20000100800 */
[----:B------:R-:W-:Y:S01]  /*0d20*/  IMAD.SHL.U32 R22, R9, 0x2, RZ ;  /* 0x0000000209167824 */ /* 0x000fe200078e00ff */
[----:B------:R-:W-:Y:S01]  /*0d30*/  UMOV UR6, URZ ;  /* 0x0000003f00067c82 */ /* 0x000fe20008000000 */
[----:B------:R-:W-:Y:S01]  /*0d40*/  IMAD R206, R3, 0x8, R0 ;  /* 0x0000000803ce7824 */ /* 0x000fe200078e0200 */
        /* <DEDUP_REMOVED lines=55> */
[----:B------:R-:W-:Y:S02]  /*10c0*/  SHF.R.S32.HI R4, RZ, 0x1f, R224 ;  /* 0x0000001fff047819 */ /* 0x000fe400000114e0 */
[----:B0-----:R-:W-:-:S07]  /*10d0*/  SHF.R.S32.HI R2, RZ, 0x1f, R223 ;  /* 0x0000001fff027819 */ /* 0x001fce00000114df */
.L_x_5776:
[----:B------:R-:W-:Y:S01]  /*10e0*/  ULDC.64 UR6, c[0x0][0xd88] ;  /* 0x0003620000067ab9 */ /* 0x000fe20000000a00 */
[----:B------:R-:W-:Y:S01]  /*10f0*/  ULDC.64 UR8, c[0x0][0xb10] ;  /* 0x0002c40000087ab9 */ /* 0x000fe20000000a00 */
[----:B------:R-:W-:Y:S01]  /*1100*/  UIMAD.WIDE UR6, UR5, 0x4, UR6 ;  /* 0x00000004050678a5 */ /* 0x000fe2000f8e0206 */
[----:B0---4-:R-:W0:Y:S05]  /*1110*/  LDC.64 R8, c[0x0][0x418] ;  /* 0x00010600ff087b82 */ /* 0x011e2a0000000a00 */
[----:B------:R-:W-:Y:S02]  /*1120*/  IMAD.U32 R212, RZ, RZ, UR6 ;  /* 0x00000006ffd47e24 */ /* 0x000fe4000f8e00ff */
[----:B------:R-:W-:Y:S01]  /*1130*/  IMAD.U32 R213, RZ, RZ, UR7 ;  /* 0x00000007ffd57e24 */ /* 0x000fe2000f8e00ff */
[----:B------:R-:W-:Y:S01]  /*1140*/  ULDC.64 UR6, c[0x0][0xb20] ;  /* 0x0002c80000067ab9 */ /* 0x000fe20000000a00 */
[----:B-1----:R-:W1:Y:S03]  /*1150*/  LDC R0, c[0x0][0x424] ;  /* 0x00010900ff007b82 */ /* 0x002e660000000800 */
[----:B--2---:R-:W2:Y:S01]  /*1160*/  LDG.E R212, desc[UR36][R212.64] ;  /* 0x00000024d4d47981 */ /* 0x004ea2000c1e1900 */
[----:B------:R-:W-:Y:S01]  /*1170*/  ISETP.NE.U32.AND P1, PT, RZ, UR6, PT ;  /* 0x00000006ff007c0c */ /* 0x000fe2000bf25070 */
[----:B------:R-:W-:Y:S01]  /*1180*/  IMAD.MOV.U32 R4, RZ, RZ, RZ ;  /* 0x000000ffff047224 */ /* 0x000fe200078e00ff */
[----:B------:R-:W-:-:S02]  /*1190*/  ISETP.NE.U32.AND P0, PT, RZ, UR8, PT ;  /* 0x00000008ff007c0c */ /* 0x000fc4000bf05070 */
[----:B------:R-:W-:Y:S01]  /*11a0*/  ISETP.NE.AND.EX P1, PT, RZ, UR7, PT, P1 ;  /* 0x00000007ff007c0c */ /* 0x000fe2000bf25310 */
[----:B---3--:R-:W3:Y:S01]  /*11b0*/  LDC R7, c[0x0][0x2f0] ;  /* 0x0000bc00ff077b82 */ /* 0x008ee20000000800 */
[----:B------:R-:W-:Y:S02]  /*11c0*/  ISETP.NE.AND.EX P0, PT, RZ, UR9, PT, P0 ;  /* 0x00000009ff007c0c */ /* 0x000fe4000bf05300 */
[----:B--2---:R-:W-:-:S09]  /*11d0*/  SHF.R.S32.HI R222, RZ, 0x1f, R212 ;  /* 0x0000001fffde7819 */ /* 0x004fd200000114d4 */
[----:B------:R-:W-:-:S04]  /*11e0*/  @P1 LEA R2, P2, R212, UR6, 0x2 ;  /* 0x00000006d4021c11 */ /* 0x000fc8000f8410ff */
[C---:B------:R-:W-:Y:S02]  /*11f0*/  @P1 LEA.HI.X R3, R212.reuse, UR7, R222, 0x2, P2 ;  /* 0x00000007d4031c11 */ /* 0x040fe400090f14de */
[----:B------:R-:W-:-:S03]  /*1200*/  @P0 LEA R202, P2, R212, UR8, 0x2 ;  /* 0x00000008d4ca0c11 */ /* 0x000fc6000f8410ff */
[----:B------:R2:W5:Y:S01]  /*1210*/  @P1 LDG.E R4, desc[UR36][R2.64] ;  /* 0x0000002402041981 */ /* 0x000562000c1e1900 */
[----:B------:R-:W-:Y:S01]  /*1220*/  @P0 LEA.HI.X R203, R212, UR9, R222, 0x2, P2 ;  /* 0x00000009d4cb0c11 */ /* 0x000fe200090f14de */
[----:B------:R-:W-:-:S04]  /*1230*/  ULDC.64 UR8, c[0x0][0xb18] ;  /* 0x0002c60000087ab9 */ /* 0x000fc80000000a00 */
[----:B------:R2:W5:Y:S01]  /*1240*/  @P0 LDG.E R202, desc[UR36][R202.64] ;  /* 0x00000024caca0981 */ /* 0x000562000c1e1900 */
[----:B0-----:R-:W-:Y:S02]  /*1250*/  ISETP.NE.U32.AND P1, PT, R8, RZ, PT ;  /* 0x000000ff0800720c */ /* 0x001fe40003f25070 */
[----:B------:R-:W-:Y:S02]  /*1260*/  ISETP.NE.U32.AND P2, PT, RZ, UR8, PT ;  /* 0x00000008ff007c0c */ /* 0x000fe4000bf45070 */
[----:B------:R-:W-:Y:S02]  /*1270*/  ISETP.NE.AND.EX P1, PT, R9, RZ, PT, P1 ;  /* 0x000000ff0900720c */ /* 0x000fe40003f25310 */
[----:B------:R-:W-:Y:S02]  /*1280*/  ISETP.NE.AND.EX P2, PT, RZ, UR9, PT, P2 ;  /* 0x00000009ff007c0c */ /* 0x000fe4000bf45320 */
[----:B-1----:R-:W-:Y:S01]  /*1290*/  SEL R0, R0, 0x1, P1 ;  /* 0x0000000100007807 */ /* 0x002fe20000800000 */
[----:B--23--:R-:W-:Y:S10]  /*12a0*/  @P0 BRA `(.L_x_5712) ;  /* 0x0000000000280947 */ /* 0x00cff40003800000 */
[----:B------:R-:W-:Y:S01]  /*12b0*/  ULDC.64 UR6, c[0x0][0xaf8] ;  /* 0x0002be0000067ab9 */ /* 0x000fe20000000a00 */
[----:B-----5:R-:W0:Y:S01]  /*12c0*/  LDC R202, c[0x0][0x288] ;  /* 0x0000a200ffca7b82 */ /* 0x020e220000000800 */
[----:B------:R-:W-:-:S04]  /*12d0*/  ISETP.NE.U32.AND P0, PT, RZ, UR6, PT ;  /* 0x00000006ff007c0c */ /* 0x000fc8000bf05070 */
[----:B------:R-:W-:-:S13]  /*12e0*/  ISETP.NE.AND.EX P0, PT, RZ, UR7, PT, P0 ;  /* 0x00000007ff007c0c */ /* 0x000fda000bf05300 */
[----:B------:R-:W-:Y:S05]  /*12f0*/  @!P0 BRA `(.L_x_5712) ;  /* 0x0000000000148947 */ /* 0x000fea0003800000 */
[----:B------:R-:W1:Y:S02]  /*1300*/  LDC.64 R2, c[0x0][0xaf8] ;  /* 0x0002be00ff027b82 */ /* 0x000e640000000a00 */
[----:B-1----:R-:W-:-:S05]  /*1310*/  IMAD.WIDE R2, R212, 0x4, R2 ;  /* 0x00000004d4027825 */ /* 0x002fca00078e0202 */
[----:B0-----:R-:W2:Y:S04]  /*1320*/  LDG.E R202, desc[UR36][R2.64] ;  /* 0x0000002402ca7981 */ /* 0x001ea8000c1e1900 */
[----:B------:R-:W2:Y:S02]  /*1330*/  LDG.E R5, desc[UR36][R2.64+0x4] ;  /* 0x0000042402057981 */ /* 0x000ea4000c1e1900 */
[----:B--2---:R-:W-:-:S07]  /*1340*/  IMAD.IADD R202, R5, 0x1, -R202 ;  /* 0x0000000105ca7824 */ /* 0x004fce00078e0aca */
.L_x_5712:
[----:B------:R-:W-:Y:S01]  /*1350*/  IMAD R203, R0, R7, RZ ;  /* 0x0000000700cb7224 */ /* 0x000fe200078e02ff */
[----:B------:R-:W-:Y:S01]  /*1360*/  LOP3.LUT R213, R6, 0xffff, RZ, 0xc0, !PT ;  /* 0x0000ffff06d57812 */ /* 0x000fe200078ec0ff */
[----:B------:R-:W-:Y:S06]  /*1370*/  @!P2 BRA `(.L_x_5713) ;  /* 0x000000000010a947 */ /* 0x000fec0003800000 */
[----:B------:R-:W-:-:S04]  /*1380*/  LEA R2, P0, R212, UR8, 0x2 ;  /* 0x00000008d4027c11 */ /* 0x000fc8000f8010ff */
[----:B------:R-:W-:-:S05]  /*1390*/  LEA.HI.X R3, R212, UR9, R222, 0x2, P0 ;  /* 0x00000009d4037c11 */ /* 0x000fca00080f14de */
[----:B------:R1:W5:Y:S01]  /*13a0*/  LDG.E R203, desc[UR36][R2.64] ;  /* 0x0000002402cb7981 */ /* 0x000362000c1e1900 */
[----:B------:R-:W-:Y:S05]  /*13b0*/  BRA `(.L_x_5714) ;  /* 0x0000000000247947 */ /* 0x000fea0003800000 */
.L_x_5713:
        /* <DEDUP_REMOVED lines=9> */
.L_x_5714:
[----:B------:R-:W2:Y:S01]  /*1450*/  LDC R0, c[0x0][0x448] ;  /* 0x00011200ff007b82 */ /* 0x000ea20000000800 */
[----:B------:R-:W-:Y:S01]  /*1460*/  USHF.L.U32 UR4, UR4, 0x7, URZ ;  /* 0x0000000704047899 */ /* 0x000fe2000800063f */
[----:B-----5:R-:W-:Y:S01]  /*1470*/  IMAD.IADD R203, R203, 0x1, -R4 ;  /* 0x00000001cbcb7824 */ /* 0x020fe200078e0a04 */
[----:B------:R-:W-:-:S04]  /*1480*/  LOP3.LUT R23, R23, 0xfffffffd, RZ, 0xc0, !PT ;  /* 0xfffffffd17177812 */ /* 0x000fc800078ec0ff */
[----:B------:R-:W-:Y:S01]  /*1490*/  IMAD.U32 R204, RZ, RZ, UR4 ;  /* 0x00000004ffcc7e24 */ /* 0x000fe2000f8e00ff */
[----:B------:R-:W-:Y:S01]  /*14a0*/  UIADD3 UR4, UR4, 0x7f, URZ ;  /* 0x0000007f04047890 */ /* 0x000fe2000fffe03f */
[----:B01----:R-:W-:Y:S02]  /*14b0*/  IADD3 R3, R203, 0x60, -R202 ;  /* 0x00000060cb037810 */ /* 0x003fe40007ffe8ca */
[----:B--2---:R-:W-:-:S03]  /*14c0*/  ISETP.NE.AND P0, PT, R0, 0x1, PT ;  /* 0x000000010000780c */ /* 0x004fc60003f05270 */
[----:B------:R-:W-:-:S10]  /*14d0*/  IMAD.U32 R0, RZ, RZ, UR4 ;  /* 0x00000004ff007e24 */ /* 0x000fd4000f8e00ff */
[----:B------:R-:W0:Y:S01]  /*14e0*/  @P0 LDC R2, c[0x0][0x44c] ;  /* 0x00011300ff020b82 */ /* 0x000e220000000800 */
[----:B------:R-:W-:-:S07]  /*14f0*/  @P0 LOP3.LUT R23, R23, 0x2, RZ, 0xfc, !PT ;  /* 0x0000000217170812 */ /* 0x000fce00078efcff */
[----:B------:R-:W1:Y:S01]  /*1500*/  @P0 LDC R5, c[0x0][0x450] ;  /* 0x00011400ff050b82 */ /* 0x000e620000000800 */
[----:B0-----:R-:W-:-:S05]  /*1510*/  @P0 IMAD.HI.U32 R2, R2, UR4, RZ ;  /* 0x0000000402020c27 */ /* 0x001fca000f8e00ff */
[----:B-1----:R-:W-:Y:S01]  /*1520*/  @P0 SHF.R.U32.HI R0, RZ, R5, R2 ;  /* 0x00000005ff000219 */ /* 0x002fe20000011602 */
[----:B------:R-:W-:-:S03]  /*1530*/  VIADD R2, R203, 0x5f ;  /* 0x0000005fcb027836 */ /* 0x000fc60000000000 */
[----:B------:R-:W-:Y:S01]  /*1540*/  IADD3 R0, R3, R0, RZ ;  /* 0x0000000003007210 */ /* 0x000fe20007ffe0ff */
[----:B------:R-:W-:-:S04]  /*1550*/  IMAD.HI R2, R2, 0x2aaaaaab, RZ ;  /* 0x2aaaaaab02027827 */ /* 0x000fc800078e02ff */
[----:B------:R-:W-:Y:S01]  /*1560*/  IMAD.HI R0, R0, 0x2aaaaaab, RZ ;  /* 0x2aaaaaab00007827 */ /* 0x000fe200078e02ff */
[----:B------:R-:W-:-:S04]  /*1570*/  SHF.R.U32.HI R3, RZ, 0x1f, R2 ;  /* 0x0000001fff037819 */ /* 0x000fc80000011602 */
[----:B------:R-:W-:Y:S02]  /*1580*/  SHF.R.U32.HI R5, RZ, 0x1f, R0 ;  /* 0x0000001fff057819 */ /* 0x000fe40000011600 */
[----:B------:R-:W-:Y:S02]  /*1590*/  LEA.HI.SX32 R3, R2, R3, 0x1c ;  /* 0x0000000302037211 */ /* 0x000fe400078fe2ff */
[----:B------:R-:W-:Y:S02]  /*15a0*/  LEA.HI.SX32 R2, R0, R5, 0x1c ;  /* 0x0000000500027211 */ /* 0x000fe400078fe2ff */
[C---:B------:R-:W-:Y:S02]  /*15b0*/  LOP3.LUT R0, R6.reuse, 0xff000000, RZ, 0xc0, !PT ;  /* 0xff00000006007812 */ /* 0x040fe400078ec0ff */
[----:B------:R-:W-:Y:S01]  /*15c0*/  VIMNMX R165, R3, R2, PT ;  /* 0x0000000203a57248 */ /* 0x000fe20003fe0100 */
[----:B------:R-:W-:Y:S01]  /*15d0*/  IMAD.MOV.U32 R2, RZ, RZ, RZ ;  /* 0x000000ffff027224 */ /* 0x000fe200078e00ff */
[----:B------:R-:W-:-:S02]  /*15e0*/  LOP3.LUT R6, R6, 0xff0000, RZ, 0xc0, !PT ;  /* 0x00ff000006067812 */ /* 0x000fc400078ec0ff */
[----:B------:R-:W-:Y:S02]  /*15f0*/  SHF.R.U32.HI R3, RZ, 0x8, R0 ;  /* 0x00000008ff037819 */ /* 0x000fe40000011600 */
[----:B------:R-:W-:Y:S02]  /*1600*/  ISETP.GE.AND P0, PT, R165, 0x1, PT ;  /* 0x00000001a500780c */ /* 0x000fe40003f06270 */
[----:B------:R-:W-:-:S04]  /*1610*/  LEA.HI R3, R6, R3, RZ, 0x10 ;  /* 0x0000000306037211 */ /* 0x000fc800078f80ff */
[----:B------:R-:W-:Y:S02]  /*1620*/  LOP3.LUT R10, R3, 0xff, RZ, 0xc0, !PT ;  /* 0x000000ff030a7812 */ /* 0x000fe400078ec0ff */
[----:B------:R-:W-:-:S03]  /*1630*/  SHF.R.U32.HI R214, RZ, 0x10, R3 ;  /* 0x00000010ffd67819 */ /* 0x000fc60000011603 */
[----:B------:R0:W-:Y:S02]  /*1640*/  STL [R1+0x24], R10 ;  /* 0x0000240a01007387 */ /* 0x0001e40000100800 */
        /* <DEDUP_REMOVED lines=31> */
.L_x_5715:
[-C--:B------:R-:W-:Y:S01]  /*1840*/  IMAD R205, R10, R2.reuse, RZ ;  /* 0x000000020acd7224 */ /* 0x080fe200078e02ff */
[----:B------:R-:W-:Y:S01]  /*1850*/  PLOP3.LUT P0, PT, PT, PT, PT, 0x80, 0x0 ;  /* 0x000000000000781c */ /* 0x000fe20003f0f070 */
[----:B------:R-:W-:Y:S01]  /*1860*/  IMAD.MOV.U32 R0, RZ, RZ, RZ ;  /* 0x000000ffff007224 */ /* 0x000fe200078e00ff */
[----:B------:R-:W-:Y:S01]  /*1870*/  CS2R R150, SRZ ;  /* 0x0000000000967805 */ /* 0x000fe2000001ff00 */
[----:B------:R-:W-:Y:S01]  /*1880*/  IMAD.MOV.U32 R3, RZ, RZ, RZ ;  /* 0x000000ffff037224 */ /* 0x000fe200078e00ff */
[----:B------:R-:W-:Y:S02]  /*1890*/  VIADDMNMX R165, R205, R2, R165, PT ;  /* 0x00000002cda57246 */ /* 0x000fe400038001a5 */
[----:B------:R-:W-:Y:S02]  /*18a0*/  CS2R R148, SRZ ;  /* 0x0000000000947805 */ /* 0x000fe4000001ff00 */
        /* <DEDUP_REMOVED lines=96> */
[----:B------:R1:W2:Y:S01]  /*1eb0*/  LDC.64 R2, c[0x4][R0] ;  /* 0x0100000000027b82 */ /* 0x0002a20000000a00 */
[----:B------:R-:W-:Y:S01]  /*1ec0*/  IMAD.U32 R5, RZ, RZ, UR5 ;  /* 0x00000005ff057e24 */ /* 0x000fe2000f8e00ff */
[----:B------:R-:W-:Y:S01]  /*1ed0*/  ULDC.64 UR4, c[0x4][0xa0] ;  /* 0x0100280000047ab9 */ /* 0x000fe20000000a00 */
[----:B0-----:R-:W-:Y:S01]  /*1ee0*/  IMAD.U32 R10, RZ, RZ, UR6 ;  /* 0x00000006ff0a7e24 */ /* 0x001fe2000f8e00ff */
[----:B------:R-:W-:Y:S01]  /*1ef0*/  MOV R6, UR4 ;  /* 0x0000000400067c02 */ /* 0x000fe20008000f00 */
[----:B------:R-:W-:Y:S02]  /*1f00*/  IMAD.U32 R7, RZ, RZ, UR5 ;  /* 0x00000005ff077e24 */ /* 0x000fe4000f8e00ff */
[----:B------:R-:W-:-:S02]  /*1f10*/  IMAD.U32 R11, RZ, RZ, UR7 ;  /* 0x00000007ff0b7e24 */ /* 0x000fc4000f8e00ff */
[----:B------:R-:W-:Y:S02]  /*1f20*/  IMAD.MOV.U32 R8, RZ, RZ, 0x70 ;  /* 0x00000070ff087424 */ /* 0x000fe400078e00ff */
[----:B------:R-:W-:Y:S02]  /*1f30*/  IMAD.MOV.U32 R12, RZ, RZ, 0x1 ;  /* 0x00000001ff0c7424 */ /* 0x000fe400078e00ff */
[----:B-1----:R-:W-:-:S07]  /*1f40*/  IMAD.MOV.U32 R13, RZ, RZ, RZ ;  /* 0x000000ffff0d7224 */ /* 0x002fce00078e00ff */
[----:B------:R-:W-:-:S07]  /*1f50*/  LEPC R20, `(.L_x_5717) ;  /* 0x000000001014794e */ /* 0x000fce0000000000 */
[----:B--2---:R-:W-:Y:S05]  /*1f60*/  CALL.ABS.NOINC R2 ;  /* 0x0000000002007343 */ /* 0x004fea0003c00000 */
.L_x_5717:
[----:B------:R-:W2:Y:S01]  /*1f70*/  LDL R2, [R1+0x28] ;  /* 0x0000280001027983 */ /* 0x000ea20000100800 */
[----:B------:R-:W-:Y:S01]  /*1f80*/  MOV R0, 0x400 ;  /* 0x0000040000007802 */ /* 0x000fe20000000f00 */
[----:B------:R-:W1:Y:S01]  /*1f90*/  S2R R3, SR_CgaCtaId ;  /* 0x0000000000037919 */ /* 0x000e620000008800 */
[----:B------:R-:W3:Y:S02]  /*1fa0*/  S2R R16, SR_TID.X ;  /* 0x0000000000107919 */ /* 0x000ee40000002100 */
[----:B-1----:R-:W-:Y:S02]  /*1fb0*/  LEA R5, R3, R0, 0x18 ;  /* 0x0000000003057211 */ /* 0x002fe400078ec0ff */
[----:B---3--:R-:W-:Y:S02]  /*1fc0*/  SHF.R.U32.HI R16, RZ, 0x7, R16 ;  /* 0x00000007ff107819 */ /* 0x008fe40000011610 */
[----:B--2---:R-:W-:-:S13]  /*1fd0*/  R2UR UR5, R2 ;  /* 0x00000000020572ca */ /* 0x004fda00000e0000 */
[----:B------:R-:W-:-:S04]  /*1fe0*/  ULEA.HI UR4, UR5, UR5, URZ, 0x1 ;  /* 0x0000000505047291 */ /* 0x000fc8000f8f083f */
[----:B------:R-:W-:-:S04]  /*1ff0*/  ULOP3.LUT UR4, UR4, 0xfffffffe, URZ, 0xc0, !UPT ;  /* 0xfffffffe04047892 */ /* 0x000fc8000f8ec03f */
[----:B------:R-:W-:-:S06]  /*2000*/  UIADD3 UR4, UR5, -UR4, URZ ;  /* 0x8000000405047290 */ /* 0x000fcc000fffe03f */
[----:B------:R-:W-:-:S05]  /*2010*/  IMAD.U32 R2, RZ, RZ, UR4 ;  /* 0x00000004ff027e24 */ /* 0x000fca000f8e00ff */
[----:B------:R-:W-:Y:S01]  /*2020*/  SHF.L.U32 R0, R2, 0x1f, RZ ;  /* 0x0000001f02007819 */ /* 0x000fe200000006ff */
[----:B------:R-:W-:-:S03]  /*2030*/  VIADD R2, R16, 0x8 ;  /* 0x0000000810027836 */ /* 0x000fc60000000000 */
[----:B------:R-:W1:Y:S02]  /*2040*/  SYNCS.PHASECHK.TRANS64.TRYWAIT P0, [R5+URZ+0x32400], R0 ;  /* 0x03240000050075a7 */ /* 0x000e64000800017f */
[----:B-1----:R-:W-:Y:S05]  /*2050*/  @!P0 BRA `(.L_x_5718) ;  /* 0x0000014800408947 */ /* 0x002fea0003800000 */
.L_x_5869:
        /* <DEDUP_REMOVED lines=8> */
.L_x_5719:
[----:B------:R-:W-:Y:S01]  /*20e0*/  R2UR UR6, R5 ;  /* 0x00000000050672ca */ /* 0x000fe200000e0000 */
[----:B------:R-:W-:-:S05]  /*20f0*/  IMAD.U32 R3, RZ, RZ, UR39 ;  /* 0x00000027ff037e24 */ /* 0x000fca000f8e00ff */
[----:B------:R-:W-:-:S07]  /*2100*/  SHF.L.U32 R3, R3, 0x1f, RZ ;  /* 0x0000001f03037819 */ /* 0x000fce00000006ff */
[----:B------:R-:W-:-:S09]  /*2110*/  ULEA UR6, UR38, UR6, 0x3 ;  /* 0x0000000626067291 */ /* 0x000fd2000f8e183f */
[----:B------:R2:W3:Y:S01]  /*2120*/  SYNCS.PHASECHK.TRANS64.TRYWAIT P1, [UR6+0x32430], R3 ;  /* 0x03243003ff0075a7 */ /* 0x0004e20008020146 */
[----:B------:R-:W-:Y:S05]  /*2130*/  @!P0 BRA `(.L_x_5720) ;  /* 0x0000000000048947 */ /* 0x000fea0003800000 */
[----:B------:R-:W-:Y:S01]  /*2140*/  BPT.TRAP 0x1 ;  /* 0x000000040000795c */ /* 0x000fe20000300000 */
.L_x_5720:
[----:B---3--:R-:W-:Y:S05]  /*2150*/  @P1 BRA `(.L_x_5721) ;  /* 0x0000000000081947 */ /* 0x008fea0003800000 */
[----:B------:R-:W3:Y:S02]  /*2160*/  SYNCS.PHASECHK.TRANS64.TRYWAIT P1, [UR6+0x32430], R3 ;  /* 0x03243003ff0075a7 */ /* 0x000ee40008020146 */
[----:B---3--:R-:W-:Y:S05]  /*2170*/  @!P1 BRA `(.L_x_5722) ;  /* 0x00000148000c9947 */ /* 0x008fea0003800000 */
.L_x_5721:
[----:B------:R-:W-:Y:S01]  /*2180*/  R2UR UR4, R5 ;  /* 0x00000000050472ca */ /* 0x000fe200000e0000 */
[----:B------:R-:W-:Y:S01]  /*2190*/  WARPGROUP.ARRIVE ;  /* 0x00000000000079c5 */ /* 0x000fe20000000000 */
[----:B------:R-:W-:Y:S01]  /*21a0*/  UMOV UR8, UR41 ;  /* 0x0000002900087c82 */ /* 0x000fe20008000000 */
[----:B------:R-:W-:Y:S01]  /*21b0*/  UMOV UR9, 0x40000040 ;  /* 0x4000004000097882 */ /* 0x000fe20000000000 */
[----:B------:R-:W-:Y:S01]  /*21c0*/  UMOV UR11, 0x40000040 ;  /* 0x40000040000b7882 */ /* 0x000fe20000000000 */
[----:B------:R-:W-:-:S08]  /*21d0*/  UIADD3 UR5, UR41, 0x2, URZ ;  /* 0x0000000229057890 */ /* 0x000fd0000fffe03f */
        /* <DEDUP_REMOVED lines=42> */
.L_x_5870:
[----:B------:R-:W-:Y:S05]  /*2480*/  @!P0 BRA `(.L_x_5724) ;  /* 0x0000000000048947 */ /* 0x000fea0003800000 */
[----:B------:R-:W-:Y:S01]  /*2490*/  BPT.TRAP 0x1 ;  /* 0x000000040000795c */ /* 0x000fe20000300000 */
.L_x_5724:
[----:B------:R0:W0:Y:S01]  /*24a0*/  SYNCS.PHASECHK.TRANS64.TRYWAIT P1, [UR6+0x32450], R3 ;  /* 0x03245003ff0075a7 */ /* 0x0000220008020146 */
[----:B------:R-:W-:Y:S05]  /*24b0*/  @!P0 BRA `(.L_x_5725) ;  /* 0x0000000000048947 */ /* 0x000fea0003800000 */
[----:B------:R-:W-:Y:S01]  /*24c0*/  BPT.TRAP 0x1 ;  /* 0x000000040000795c */ /* 0x000fe20000300000 */
.L_x_5725:
[----:B0-----:R-:W-:Y:S05]  /*24d0*/  @P1 BRA `(.L_x_5726) ;  /* 0x0000000000081947 */ /* 0x001fea0003800000 */
[----:B------:R-:W0:Y:S02]  /*24e0*/  SYNCS.PHASECHK.TRANS64.TRYWAIT P1, [UR6+0x32450], R3 ;  /* 0x03245003ff0075a7 */ /* 0x000e240008020146 */
[----:B0-----:R-:W-:Y:S05]  /*24f0*/  @!P1 BRA `(.L_x_5727) ;  /* 0x0000014400589947 */ /* 0x001fea0003800000 */
.L_x_5726:
[----:B------:R-:W-:Y:S01]  /*2500*/  R2UR UR4, R5 ;  /* 0x00000000050472ca */ /* 0x000fe200000e0000 */
[----:B------:R-:W-:Y:S01]  /*2510*/  WARPGROUP.ARRIVE ;  /* 0x00000000000079c5 */ /* 0x000fe20000000000 */
[----:B------:R-:W-:Y:S01]  /*2520*/  UMOV UR9, 0x40000040 ;  /* 0x4000004000097882 */ /* 0x000fe20000000000 */
[----:B------:R-:W-:Y:S01]  /*2530*/  UMOV UR11, 0x40000040 ;  /* 0x40000040000b7882 */ /* 0x000fe20000000000 */
[----:B------:R-:W-:Y:S01]  /*2540*/  IMAD.U32 R13, RZ, RZ, UR9 ;  /* 0x00000009ff0d7e24 */ /* 0x000fe2000f8e00ff */
[----:B------:R-:W-:Y:S01]  /*2550*/  UMOV UR13, 0x40000040 ;  /* 0x40000040000d7882 */ /* 0x000fe20000000000 */
        /* <DEDUP_REMOVED lines=8> */
[----:B01--4-:R-:W0:Y:S01]  /*25e0*/  S2R R0, SR_TID.X ;  /* 0x0000000000007919 */ /* 0x013e220000002100 */
[----:B------:R-:W-:Y:S01]  /*25f0*/  UMOV UR23, 0x40000040 ;  /* 0x4000004000177882 */ /* 0x000fe20000000000 */
[----:B------:R-:W-:Y:S01]  /*2600*/  UMOV UR25, 0x40000040 ;  /* 0x4000004000197882 */ /* 0x000fe20000000000 */
[----:B------:R-:W-:Y:S01]  /*2610*/  USHF.R.U32.HI UR4, URZ, 0x4, UR4 ;  /* 0x000000043f047899 */ /* 0x000fe20008011604 */
[----:B------:R-:W-:Y:S01]  /*2620*/  UMOV UR27, 0x40000040 ;  /* 0x40000040001b7882 */ /* 0x000fe20000000000 */
[----:B------:R-:W-:-:S02]  /*2630*/  UMOV UR29, 0x40000040 ;  /* 0x40000040001d7882 */ /* 0x000fc40000000000 */
[----:B------:R-:W-:Y:S02]  /*2640*/  ULOP3.LUT UR7, UR4, 0x3fff, URZ, 0xc0, !UPT ;  /* 0x00003fff04077892 */ /* 0x000fe4000f8ec03f */
[----:B------:R-:W-:Y:S02]  /*2650*/  ULOP3.LUT UR4, UR40, 0x10000, URZ, 0xfc, !UPT ;  /* 0x0001000028047892 */ /* 0x000fe4000f8efc3f */
[----:B------:R-:W-:Y:S02]  /*2660*/  ULOP3.LUT UR60, UR7, 0x10000, URZ, 0xfc, !UPT ;  /* 0x00010000073c7892 */ /* 0x000fe4000f8efc3f */
[----:B------:R-:W-:Y:S02]  /*2670*/  UIADD3 UR56, UR4, 0x402, URZ ;  /* 0x0000040204387890 */ /* 0x000fe4000fffe03f */
[----:B------:R-:W-:Y:S01]  /*2680*/  UIMAD UR5, UR38, 0xc00, UR60 ;  /* 0x00000c00260578a4 */ /* 0x000fe2000f8e023c */
[----:B------:R-:W-:Y:S01]  /*2690*/  UMOV UR8, UR4 ;  /* 0x0000000400087c82 */ /* 0x000fe20008000000 */
[----:B------:R-:W-:Y:S01]  /*26a0*/  UIADD3 UR16, UR4, 0x800, URZ ;  /* 0x0000080004107890 */ /* 0x000fe2000fffe03f */
[----:B------:R-:W-:Y:S01]  /*26b0*/  IMAD.U32 R12, RZ, RZ, UR8 ;  /* 0x00000008ff0c7e24 */ /* 0x000fe2000f8e00ff */
[----:B------:R-:W-:-:S03]  /*26c0*/  UIADD3 UR58, UR5, 0x302, URZ ;  /* 0x00000302053a7890 */ /* 0x000fc6000fffe03f */
[----:B------:R-:W-:Y:S01]  /*26d0*/  UMOV UR10, UR5 ;  /* 0x00000005000a7c82 */ /* 0x000fe20008000000 */
[----:B------:R-:W-:Y:S01]  /*26e0*/  UIADD3 UR18, UR5, 0x600, URZ ;  /* 0x0000060005127890 */ /* 0x000fe2000fffe03f */
[----:B------:R-:W-:Y:S01]  /*26f0*/  HGMMA.64x96x16.F32 R24, gdesc[UR8], R24, gsb0 ;  /* 0x01600000081879f0 */ /* 0x000fe20008000818 */
[----:B------:R-:W-:Y:S02]  /*2700*/  UIADD3 UR8, UR4, 0x2, URZ ;  /* 0x0000000204087890 */ /* 0x000fe4000fffe03f */
[----:B------:R-:W-:Y:S02]  /*2710*/  UIADD3 UR9, UR5, 0x2, URZ ;  /* 0x0000000205097890 */ /* 0x000fe4000fffe03f */
[----:B------:R-:W-:Y:S01]  /*2720*/  UIADD3 UR10, UR5, 0x304, URZ ;  /* 0x00000304050a7890 */ /* 0x000fe2000fffe03f */
[----:B------:R-:W-:Y:S02]  /*2730*/  UMOV UR11, 0x40000040 ;  /* 0x40000040000b7882 */ /* 0x000fe40000000000 */
[----:B------:R-:W-:Y:S01]  /*2740*/  UMOV UR12, UR8 ;  /* 0x00000008000c7c82 */ /* 0x000fe20008000000 */
[----:B------:R-:W-:Y:S01]  /*2750*/  UIADD3 UR8, UR4, 0x4, URZ ;  /* 0x0000000404087890 */ /* 0x000fe2000fffe03f */
[----:B------:R-:W-:Y:S01]  /*2760*/  MOV R10, UR12 ;  /* 0x0000000c000a7c02 */ /* 0x000fe20008000f00 */
[----:B------:R-:W-:Y:S01]  /*2770*/  UMOV UR14, UR9 ;  /* 0x00000009000e7c82 */ /* 0x000fe20008000000 */
[----:B------:R-:W-:Y:S01]  /*2780*/  UIADD3 UR9, UR5, 0x4, URZ ;  /* 0x0000000405097890 */ /* 0x000fe2000fffe03f */
[----:B0-----:R-:W-:Y:S01]  /*2790*/  SHF.R.U32.HI R0, RZ, 0x7, R0 ;  /* 0x00000007ff007819 */ /* 0x001fe20000011600 */
[----:B------:R-:W-:-:S02]  /*27a0*/  UIADD3 UR20, UR4, 0x802, URZ ;  /* 0x0000080204147890 */ /* 0x000fc4000fffe03f */
[----:B------:R-:W-:Y:S01]  /*27b0*/  UIADD3 UR22, UR5, 0x602, URZ ;  /* 0x0000060205167890 */ /* 0x000fe2000fffe03f */
[----:B------:R-:W-:Y:S01]  /*27c0*/  IADD3 R0, -R0, 0xb, RZ ;  /* 0x0000000b00007810 */ /* 0x000fe20007ffe1ff */
[----:B------:R-:W-:Y:S02]  /*27d0*/  UIADD3 UR24, UR4, 0x804, URZ ;  /* 0x0000080404187890 */ /* 0x000fe4000fffe03f */
[----:B------:R-:W-:Y:S02]  /*27e0*/  UIADD3 UR26, UR5, 0x604, URZ ;  /* 0x00000604051a7890 */ /* 0x000fe4000fffe03f */
[----:B------:R-:W-:Y:S02]  /*27f0*/  UIADD3 UR28, UR4, 0x806, URZ ;  /* 0x00000806041c7890 */ /* 0x000fe4000fffe03f */
[----:B------:R-:W-:Y:S01]  /*2800*/  UIADD3 UR30, UR5, 0x606, URZ ;  /* 0x00000606051e7890 */ /* 0x000fe2000fffe03f */
        /* <DEDUP_REMOVED lines=47> */
[----:B---3--:R-:W-:Y:S01]  /*2b00*/  IMAD.U32 R4, RZ, RZ, UR12 ;  /* 0x0000000cff047e24 */ /* 0x008fe2000f8e00ff */
        /* <DEDUP_REMOVED lines=46> */
.L_x_5728:
[----:B------:R-:W1:Y:S01]  /*2df0*/  LDC R81, c[0x0][0x448] ;  /* 0x00011200ff517b82 */ /* 0x000e620000000800 */
[----:B------:R-:W-:Y:S01]  /*2e00*/  ULDC UR4, c[0x0][0xad0] ;  /* 0x0002b40000047ab9 */ /* 0x000fe20000000800 */
[----:B------:R-:W-:Y:S01]  /*2e10*/  R2UR UR5, R204 ;  /* 0x00000000cc0572ca */ /* 0x000fe200000e0000 */
[----:B--2---:R-:W-:Y:S01]  /*2e20*/  FMUL.FTZ R3, R26, UR4 ;  /* 0x000000041a037c20 */ /* 0x004fe20008410000 */
        /* <DEDUP_REMOVED lines=16> */
[----:B--2---:R-:W-:-:S02]  /*2f30*/  VIADD R33, R206, UR5 ;  /* 0x00000005ce217c36 */ /* 0x004fc40008000000 */
[----:B------:R-:W-:Y:S01]  /*2f40*/  FMUL.FTZ R27, R39, UR4 ;  /* 0x00000004271b7c20 */ /* 0x000fe20008410000 */
[----:B------:R-:W-:Y:S01]  /*2f50*/  FMUL.FTZ R21, R30, UR4 ;  /* 0x000000041e157c20 */ /* 0x000fe20008410000 */
[----:B------:R-:W-:Y:S01]  /*2f60*/  FMUL.FTZ R30, R42, UR4 ;  /* 0x000000042a1e7c20 */ /* 0x000fe20008410000 */
[----:B-1----:R-:W-:Y:S01]  /*2f70*/  ISETP.NE.AND P6, PT, R81, 0x1, PT ;  /* 0x000000015100780c */ /* 0x002fe20003fc5270 */
        /* <DEDUP_REMOVED lines=12> */
[----:B------:R-:W2:Y:S01]  /*3040*/  @P6 LDC R34, c[0x0][0x44c] ;  /* 0x00011300ff226b82 */ /* 0x000ea20000000800 */
[----:B------:R-:W-:Y:S01]  /*3050*/  FMUL.FTZ R61, R61, UR4 ;  /* 0x000000043d3d7c20 */ /* 0x000fe20008410000 */
[----:B------:R-:W-:Y:S01]  /*3060*/  FMUL.FTZ R64, R64, UR4 ;  /* 0x0000000440407c20 */ /* 0x000fe20008410000 */
[----:B------:R-:W-:Y:S01]  /*3070*/  FMUL.FTZ R65, R65, UR4 ;  /* 0x0000000441417c20 */ /* 0x000fe20008410000 */
[----:B------:R-:W-:Y:S01]  /*3080*/  FMUL.FTZ R68, R68, UR4 ;  /* 0x0000000444447c20 */ /* 0x000fe20008410000 */
[----:B------:R-:W-:Y:S01]  /*3090*/  FMUL.FTZ R180, R50, UR4 ;  /* 0x0000000432b47c20 */ /* 0x000fe20008410000 */
[----:B------:R-:W3:Y:S01]  /*30a0*/  MUFU.TANH R73, R73 ;  /* 0x0000004900497308 */ /* 0x000ee20000002400 */
[----:B------:R-:W-:Y:S01]  /*30b0*/  FMUL.FTZ R181, R51, UR4 ;  /* 0x0000000433b57c20 */ /* 0x000fe20008410000 */
[----:B------:R-:W4:Y:S01]  /*30c0*/  @P6 LDC R35, c[0x0][0x450] ;  /* 0x00011400ff236b82 */ /* 0x000f220000000800 */
[----:B------:R-:W-:Y:S01]  /*30d0*/  FMUL.FTZ R69, R69, UR4 ;  /* 0x0000000445457c20 */ /* 0x000fe20008410000 */
        /* <DEDUP_REMOVED lines=11> */
[----:B------:R-:W-:Y:S01]  /*3190*/  ULDC UR5, c[0x0][0xa80] ;  /* 0x0002a00000057ab9 */ /* 0x000fe20000000800 */
[----:B------:R5:W0:Y:S01]  /*31a0*/  MUFU.TANH R74, R28 ;  /* 0x0000001c004a7308 */ /* 0x000a220000002400 */
[----:B------:R-:W1:Y:S01]  /*31b0*/  S2UR UR10, SR_CgaCtaId ;  /* 0x00000000000a79c3 */ /* 0x000e620000008800 */
[----:B--2---:R-:W-:Y:S01]  /*31c0*/  @P6 IMAD.HI.U32 R34, R33, R34, RZ ;  /* 0x0000002221226227 */ /* 0x004fe200078e00ff */
[----:B------:R-:W-:Y:S01]  /*31d0*/  ULOP3.LUT UR54, UR7, 0x3000000, URZ, 0xfc, !UPT ;  /* 0x0300000007367892 */ /* 0x000fe2000f8efc3f */
[----:B------:R-:W-:Y:S01]  /*31e0*/  UMOV UR11, 0x40000040 ;  /* 0x40000040000b7882 */ /* 0x000fe20000000000 */
[----:B------:R-:W-:-:S03]  /*31f0*/  UMOV UR15, 0x40000040 ;  /* 0x40000040000f7882 */ /* 0x000fc60000000000 */
[----:B------:R2:W0:Y:S01]  /*3200*/  MUFU.TANH R75, R29 ;  /* 0x0000001d004b7308 */ /* 0x0004220000002400 */
[----:B-----5:R-:W-:Y:S01]  /*3210*/  FMUL.FTZ R28, R38, UR4 ;  /* 0x00000004261c7c20 */ /* 0x020fe20008410000 */
[----:B----4-:R-:W-:Y:S01]  /*3220*/  @P6 SHF.R.U32.HI R33, RZ, R35, R34 ;  /* 0x00000023ff216219 */ /* 0x010fe20000011622 */
[----:B------:R-:W-:-:S04]  /*3230*/  IMAD R35, R165, -0x60, R203 ;  /* 0xffffffa0a5237824 */ /* 0x000fc800078e02cb */
[----:B------:R-:W4:Y:S01]  /*3240*/  SHFL.IDX PT, R34, R33, RZ, 0x1c1f ;  /* 0x001c1fff21227589 */ /* 0x000f2200000e0000 */
[C-C-:B------:R-:W-:Y:S01]  /*3250*/  IADD3 R37, -R22.reuse, 0x61, R35.reuse ;  /* 0x0000006116257810 */ /* 0x140fe20007ffe123 */
[----:B------:R-:W-:Y:S01]  /*3260*/  MUFU.TANH R80, R45 ;  /* 0x0000002d00507308 */ /* 0x000fe20000002400 */
[----:B------:R-:W-:Y:S01]  /*3270*/  IADD3 R35, -R22, 0x60, R35 ;  /* 0x0000006016237810 */ /* 0x000fe20007ffe123 */
[----:B------:R-:W5:Y:S01]  /*3280*/  SHFL.IDX PT, R36, R33, 0x1, 0x1c1f ;  /* 0x003c1f0021247f89 */ /* 0x000f6200000e0000 */
[----:B--2---:R-:W-:Y:S01]  /*3290*/  FMUL.FTZ R29, R43, UR4 ;  /* 0x000000042b1d7c20 */ /* 0x004fe20008410000 */
[----:B------:R-:W-:-:S04]  /*32a0*/  IMAD.IADD R48, R37, 0x1, -R202 ;  /* 0x0000000125307824 */ /* 0x000fc800078e0aca */
[----:B------:R2:W0:Y:S08]  /*32b0*/  MUFU.TANH R76, R32 ;  /* 0x00000020004c7308 */ /* 0x0004300000002400 */
[----:B------:R3:W0:Y:S01]  /*32c0*/  MUFU.TANH R39, R41 ;  /* 0x0000002900277308 */ /* 0x0006220000002400 */
[----:B--2---:R-:W-:Y:S01]  /*32d0*/  FMUL.FTZ R32, R47, UR4 ;  /* 0x000000042f207c20 */ /* 0x004fe20008410000 */
[----:B------:R-:W-:Y:S01]  /*32e0*/  UIADD3 UR4, UR6, 0x32440, URZ ;  /* 0x0003244006047890 */ /* 0x000fe2000fffe03f */
[----:B----4-:R-:W-:-:S03]  /*32f0*/  VIADDMNMX R45, R34, R48, R35, PT ;  /* 0x00000030222d7246 */ /* 0x010fc60003800123 */
[----:B-1----:R-:W-:Y:S02]  /*3300*/  UPRMT UR4, UR10, 0x654, UR4 ;  /* 0x000006540a047896 */ /* 0x002fe40008000004 */
[----:B------:R1:W-:Y:S01]  /*3310*/  MUFU.TANH R43, R44 ;  /* 0x0000002c002b7308 */ /* 0x0003e20000002400 */
[----:B------:R-:W-:Y:S01]  /*3320*/  UIMAD UR10, UR38, 0xc00, UR54 ;  /* 0x00000c00260a78a4 */ /* 0x000fe2000f8e0236 */
[C---:B------:R-:W-:Y:S02]  /*3330*/  ISETP.GT.AND P3, PT, R45.reuse, RZ, PT ;  /* 0x000000ff2d00720c */ /* 0x040fe40003f64270 */
[C---:B------:R-:W-:Y:S01]  /*3340*/  ISETP.GT.AND P4, PT, R45.reuse, 0x1, PT ;  /* 0x000000012d00780c */ /* 0x040fe20003f84270 */
[----:B------:R-:W-:Y:S01]  /*3350*/  UIADD3 UR14, UR10, 0x80, URZ ;  /* 0x000000800a0e7890 */ /* 0x000fe2000fffe03f */
[----:B-----5:R-:W-:Y:S02]  /*3360*/  VIADDMNMX R48, R36, R48, R35, PT ;  /* 0x0000003024307246 */ /* 0x020fe40003800123 */
[----:B------:R-:W-:Y:S01]  /*3370*/  ISETP.GT.AND P5, PT, R45, 0x8, PT ;  /* 0x000000082d00780c */ /* 0x000fe20003fa4270 */
[----:B------:R-:W2:Y:S01]  /*3380*/  MUFU.TANH R40, R40 ;  /* 0x0000002800287308 */ /* 0x000ea20000002400 */
[----:B------:R-:W-:Y:S01]  /*3390*/  FSEL R36, R72, -INF , P3 ;  /* 0xff80000048247808 */ /* 0x000fe20001800000 */
[----:B------:R-:W-:Y:S01]  /*33a0*/  SYNCS.ARRIVE.TRANS64.RED.A1T0 RZ, [UR4], RZ ;  /* 0x000000ffffff79a7 */ /* 0x000fe20008100404 */
[----:B---3--:R-:W-:Y:S01]  /*33b0*/  FSEL R41, R73, -INF , P4 ;  /* 0xff80000049297808 */ /* 0x008fe20002000000 */
[----:B------:R-:W-:Y:S01]  /*33c0*/  UIADD3 UR4, UR10, 0x100, URZ ;  /* 0x000001000a047890 */ /* 0x000fe2000fffe03f */
[----:B------:R-:W-:-:S02]  /*33d0*/  ISETP.GT.AND P1, PT, R45, 0x9, PT ;  /* 0x000000092d00780c */ /* 0x000fc40003f24270 */
[----:B0-----:R-:W-:Y:S01]  /*33e0*/  FSEL R42, R74, -INF , P5 ;  /* 0xff8000004a2a7808 */ /* 0x001fe20002800000 */
[----:B------:R-:W0:Y:S01]  /*33f0*/  MUFU.TANH R49, R49 ;  /* 0x0000003100317308 */ /* 0x000e220000002400 */
[----:B------:R-:W-:Y:S02]  /*3400*/  FMNMX.FTZ R35, R36, R41, !PT ;  /* 0x0000002924237209 */ /* 0x000fe40007810000 */
[----:B------:R-:W-:Y:S02]  /*3410*/  ISETP.GT.AND P2, PT, R45, 0x10, PT ;  /* 0x000000102d00780c */ /* 0x000fe40003f44270 */
[----:B-1----:R-:W-:Y:S02]  /*3420*/  FSEL R44, R75, -INF , P1 ;  /* 0xff8000004b2c7808 */ /* 0x002fe40000800000 */
[----:B------:R-:W-:Y:S01]  /*3430*/  FMNMX.FTZ R35, R42, R35, !PT ;  /* 0x000000232a237209 */ /* 0x000fe20007810000 */
[----:B------:R-:W1:Y:S01]  /*3440*/  MUFU.TANH R52, R52 ;  /* 0x0000003400347308 */ /* 0x000e620000002400 */
[----:B------:R-:W-:-:S02]  /*3450*/  FSEL R37, R76, -INF , P2 ;  /* 0xff8000004c257808 */ /* 0x000fc40001000000 */
[C---:B------:R-:W-:Y:S02]  /*3460*/  ISETP.GT.AND P2, PT, R45.reuse, 0x21, PT ;  /* 0x000000212d00780c */ /* 0x040fe40003f44270 */
[----:B------:R-:W-:Y:S02]  /*3470*/  ISETP.GT.AND P3, PT, R45, 0x11, PT ;  /* 0x000000112d00780c */ /* 0x000fe40003f64270 */
[----:B------:R-:W-:Y:S01]  /*3480*/  FMNMX.FTZ R46, R44, R35, !PT ;  /* 0x000000232c2e7209 */ /* 0x000fe20007810000 */
[----:B------:R-:W3:Y:S01]  /*3490*/  MUFU.TANH R53, R53 ;  /* 0x0000003500357308 */ /* 0x000ee20000002400 */
[----:B------:R-:W-:Y:S02]  /*34a0*/  FSEL R35, R39, -INF , P2 ;  /* 0xff80000027237808 */ /* 0x000fe40001000000 */
[----:B------:R-:W-:Y:S02]  /*34b0*/  ISETP.GT.AND P4, PT, R45, 0x18, PT ;  /* 0x000000182d00780c */ /* 0x000fe40003f84270 */
[----:B------:R-:W-:-:S02]  /*34c0*/  FSEL R34, R77, -INF , P3 ;  /* 0xff8000004d227808 */ /* 0x000fc40001800000 */
[----:B------:R-:W-:Y:S01]  /*34d0*/  FMNMX.FTZ R39, R37, R46, !PT ;  /* 0x0000002e25277209 */ /* 0x000fe20007810000 */
[----:B------:R-:W4:Y:S01]  /*34e0*/  MUFU.TANH R56, R56 ;  /* 0x0000003800387308 */ /* 0x000f220000002400 */
[C---:B------:R-:W-:Y:S02]  /*34f0*/  ISETP.GT.AND P5, PT, R45.reuse, 0x19, PT ;  /* 0x000000192d00780c */ /* 0x040fe40003fa4270 */
[----:B------:R-:W-:Y:S02]  /*3500*/  FSEL R33, R78, -INF , P4 ;  /* 0xff8000004e217808 */ /* 0x000fe40002000000 */
[----:B------:R-:W-:Y:S02]  /*3510*/  FMNMX.FTZ R46, R34, R39, !PT ;  /* 0x00000027222e7209 */ /* 0x000fe40007810000 */
[----:B------:R-:W-:Y:S01]  /*3520*/  ISETP.GT.AND P1, PT, R45, 0x20, PT ;  /* 0x000000202d00780c */ /* 0x000fe20003f24270 */
[----:B------:R-:W5:Y:S01]  /*3530*/  MUFU.TANH R57, R57 ;  /* 0x0000003900397308 */ /* 0x000f620000002400 */
[----:B------:R-:W-:-:S02]  /*3540*/  FSEL R38, R79, -INF , P5 ;  /* 0xff8000004f267808 */ /* 0x000fc40002800000 */
[----:B------:R-:W-:Y:S02]  /*3550*/  FMNMX.FTZ R47, R33, R46, !PT ;  /* 0x0000002e212f7209 */ /* 0x000fe40007810000 */
[----:B--2---:R-:W-:Y:S02]  /*3560*/  FSEL R40, R40, -INF , P1 ;  /* 0xff80000028287808 */ /* 0x004fe40000800000 */
[----:B------:R-:W-:Y:S01]  /*3570*/  FMNMX.FTZ R47, R38, R47, !PT ;  /* 0x0000002f262f7209 */ /* 0x000fe20007810000 */
[----:B------:R-:W2:Y:S01]  /*3580*/  MUFU.TANH R60, R60 ;  /* 0x0000003c003c7308 */ /* 0x000ea20000002400 */
[C---:B------:R-:W-:Y:S02]  /*3590*/  ISETP.GT.AND P3, PT, R45.reuse, 0x28, PT ;  /* 0x000000282d00780c */ /* 0x040fe40003f64270 */
[----:B------:R-:W-:Y:S02]  /*35a0*/  FMNMX.FTZ R46, R40, R47, !PT ;  /* 0x0000002f282e7209 */ /* 0x000fe40007810000 */
[----:B------:R-:W-:-:S02]  /*35b0*/  ISETP.GT.AND P4, PT, R45, 0x29, PT ;  /* 0x000000292d00780c */ /* 0x000fc40003f84270 */
[C---:B------:R-:W-:Y:S01]  /*35c0*/  ISETP.GT.AND P5, PT, R45.reuse, 0x30, PT ;  /* 0x000000302d00780c */ /* 0x040fe20003fa4270 */
[----:B------:R-:W2:Y:S01]  /*35d0*/  MUFU.TANH R61, R61 ;  /* 0x0000003d003d7308 */ /* 0x000ea20000002400 */
[----:B------:R-:W-:Y:S02]  /*35e0*/  ISETP.GT.AND P1, PT, R45, 0x31, PT ;  /* 0x000000312d00780c */ /* 0x000fe40003f24270 */
[----:B------:R-:W-:Y:S02]  /*35f0*/  FSEL R43, R43, -INF , P3 ;  /* 0xff8000002b2b7808 */ /* 0x000fe40001800000 */
[----:B------:R-:W-:Y:S02]  /*3600*/  FMNMX.FTZ R46, R35, R46, !PT ;  /* 0x0000002e232e7209 */ /* 0x000fe40007810000 */
[----:B------:R-:W-:Y:S01]  /*3610*/  FSEL R39, R80, -INF , P4 ;  /* 0xff80000050277808 */ /* 0x000fe20002000000 */
[----:B------:R-:W2:Y:S01]  /*3620*/  MUFU.TANH R64, R64 ;  /* 0x0000004000407308 */ /* 0x000ea20000002400 */
[----:B------:R-:W-:-:S02]  /*3630*/  FSEL R184, R184, -INF , P5 ;  /* 0xff800000b8b87808 */ /* 0x000fc40002800000 */
[----:B0-----:R-:W-:Y:S02]  /*3640*/  FSEL R185, R49, -INF , P1 ;  /* 0xff80000031b97808 */ /* 0x001fe40000800000 */
[C---:B------:R-:W-:Y:S02]  /*3650*/  ISETP.GT.AND P2, PT, R45.reuse, 0x38, PT ;  /* 0x000000382d00780c */ /* 0x040fe40003f44270 */
[C---:B------:R-:W-:Y:S01]  /*3660*/  ISETP.GT.AND P3, PT, R45.reuse, 0x39, PT ;  /* 0x000000392d00780c */ /* 0x040fe20003f64270 */
[----:B------:R-:W0:Y:S01]  /*3670*/  MUFU.TANH R65, R65 ;  /* 0x0000004100417308 */ /* 0x000e220000002400 */
[C---:B------:R-:W-:Y:S02]  /*3680*/  ISETP.GT.AND P4, PT, R45.reuse, 0x40, PT ;  /* 0x000000402d00780c */ /* 0x040fe40003f84270 */
[C---:B------:R-:W-:Y:S02]  /*3690*/  ISETP.GT.AND P5, PT, R45.reuse, 0x41, PT ;  /* 0x000000412d00780c */ /* 0x040fe40003fa4270 */
[----:B------:R-:W-:-:S02]  /*36a0*/  ISETP.GT.AND P1, PT, R45, 0x48, PT ;  /* 0x000000482d00780c */ /* 0x000fc40003f24270 */
[----:B------:R-:W-:Y:S01]  /*36b0*/  FMNMX.FTZ R46, R43, R46, !PT ;  /* 0x0000002e2b2e7209 */ /* 0x000fe20007810000 */
[----:B------:R-:W0:Y:S01]  /*36c0*/  MUFU.TANH R3, R3 ;  /* 0x0000000300037308 */ /* 0x000e220000002400 */
[----:B-1----:R-:W-:Y:S02]  /*36d0*/  FSEL R186, R52, -INF , P2 ;  /* 0xff80000034ba7808 */ /* 0x002fe40001000000 */
[----:B---3--:R-:W-:Y:S02]  /*36e0*/  FSEL R187, R53, -INF , P3 ;  /* 0xff80000035bb7808 */ /* 0x008fe40001800000 */
[----:B----4-:R-:W-:Y:S02]  /*36f0*/  FSEL R176, R56, -INF , P4 ;  /* 0xff80000038b07808 */ /* 0x010fe40002000000 */
[----:B-----5:R-:W-:Y:S01]  /*3700*/  FSEL R177, R57, -INF , P5 ;  /* 0xff80000039b17808 */ /* 0x020fe20002800000 */
[----:B------:R-:W1:Y:S01]  /*3710*/  MUFU.TANH R20, R20 ;  /* 0x0000001400147308 */ /* 0x000e620000002400 */
[----:B--2---:R-:W-:-:S02]  /*3720*/  FSEL R178, R60, -INF , P1 ;  /* 0xff8000003cb27808 */ /* 0x004fc40000800000 */
[C---:B------:R-:W-:Y:S02]  /*3730*/  ISETP.GT.AND P2, PT, R45.reuse, 0x49, PT ;  /* 0x000000492d00780c */ /* 0x040fe40003f44270 */
[C---:B------:R-:W-:Y:S02]  /*3740*/  ISETP.GT.AND P3, PT, R45.reuse, 0x50, PT ;  /* 0x000000502d00780c */ /* 0x040fe40003f64270 */
[C---:B------:R-:W-:Y:S01]  /*3750*/  ISETP.GT.AND P4, PT, R45.reuse, 0x51, PT ;  /* 0x000000512d00780c */ /* 0x040fe20003f84270 */
[----:B------:R-:W2:Y:S01]  /*3760*/  MUFU.TANH R68, R68 ;  /* 0x0000004400447308 */ /* 0x000ea20000002400 */
[C---:B------:R-:W-:Y:S02]  /*3770*/  ISETP.GT.AND P5, PT, R45.reuse, 0x58, PT ;  /* 0x000000582d00780c */ /* 0x040fe40003fa4270 */
[----:B------:R-:W-:Y:S02]  /*3780*/  ISETP.GT.AND P1, PT, R45, 0x59, PT ;  /* 0x000000592d00780c */ /* 0x000fe40003f24270 */
[----:B------:R-:W-:-:S02]  /*3790*/  FMNMX.FTZ R45, R39, R46, !PT ;  /* 0x0000002e272d7209 */ /* 0x000fc40007810000 */
[----:B------:R-:W-:Y:S01]  /*37a0*/  FSEL R179, R61, -INF , P2 ;  /* 0xff8000003db37808 */ /* 0x000fe20001000000 */
[----:B------:R-:W3:Y:S01]  /*37b0*/  MUFU.TANH R21, R21 ;  /* 0x0000001500157308 */ /* 0x000ee20000002400 */
[----:B------:R-:W-:Y:S02]  /*37c0*/  FMNMX.FTZ R46, R184, R45, !PT ;  /* 0x0000002db82e7209 */ /* 0x000fe40007810000 */
[----:B------:R-:W-:Y:S02]  /*37d0*/  FSEL R47, R64, -INF , P3 ;  /* 0xff800000402f7808 */ /* 0x000fe40001800000 */
[----:B------:R-:W-:Y:S02]  /*37e0*/  FMNMX.FTZ R45, R185, R46, !PT ;  /* 0x0000002eb92d7209 */ /* 0x000fe40007810000 */
[----:B------:R-:W-:Y:S01]  /*37f0*/  ISETP.GT.AND P2, PT, R48, RZ, PT ;  /* 0x000000ff3000720c */ /* 0x000fe20003f44270 */
[----:B------:R-:W4:Y:S01]  /*3800*/  MUFU.TANH R24, R24 ;  /* 0x0000001800187308 */ /* 0x000f220000002400 */
[----:B------:R-:W-:-:S02]  /*3810*/  FMNMX.FTZ R50, R186, R45, !PT ;  /* 0x0000002dba327209 */ /* 0x000fc40007810000 */
[C---:B------:R-:W-:Y:S02]  /*3820*/  ISETP.GT.AND P3, PT, R48.reuse, 0x1, PT ;  /* 0x000000013000780c */ /* 0x040fe40003f64270 */
[----:B0-----:R-:W-:Y:S02]  /*3830*/  FSEL R46, R65, -INF , P4 ;  /* 0xff800000412e7808 */ /* 0x001fe40002000000 */
[----:B------:R-:W-:Y:S01]  /*3840*/  FMNMX.FTZ R51, R187, R50, !PT ;  /* 0x00000032bb337209 */ /* 0x000fe20007810000 */
[----:B------:R-:W0:Y:S01]  /*3850*/  MUFU.TANH R26, R26 ;  /* 0x0000001a001a7308 */ /* 0x000e220000002400 */
[----:B------:R-:W-:Y:S02]  /*3860*/  ISETP.GT.AND P4, PT, R48, 0x8, PT ;  /* 0x000000083000780c */ /* 0x000fe40003f84270 */
[----:B------:R-:W-:Y:S02]  /*3870*/  FSEL R3, R3, -INF , P2 ;  /* 0xff80000003037808 */ /* 0x000fe40001000000 */
[----:B-1----:R-:W-:-:S02]  /*3880*/  FSEL R49, R20, -INF , P3 ;  /* 0xff80000014317808 */ /* 0x002fc40001800000 */
[----:B--2---:R-:W-:Y:S01]  /*3890*/  FSEL R45, R68, -INF , P5 ;  /* 0xff800000442d7808 */ /* 0x004fe20002800000 */
[----:B------:R-:W1:Y:S01]  /*38a0*/  MUFU.TANH R25, R25 ;  /* 0x0000001900197308 */ /* 0x000e620000002400 */
[----:B------:R-:W-:Y:S02]  /*38b0*/  FMNMX.FTZ R50, R176, R51, !PT ;  /* 0x00000033b0327209 */ /* 0x000fe40007810000 */
[C---:B------:R-:W-:Y:S02]  /*38c0*/  ISETP.GT.AND P5, PT, R48.reuse, 0x9, PT ;  /* 0x000000093000780c */ /* 0x040fe40003fa4270 */
[----:B---3--:R-:W-:Y:S02]  /*38d0*/  FSEL R51, R21, -INF , P4 ;  /* 0xff80000015337808 */ /* 0x008fe40002000000 */
[----:B------:R-:W-:Y:S01]  /*38e0*/  FMNMX.FTZ R20, R3, R49, !PT ;  /* 0x0000003103147209 */ /* 0x000fe20007810000 */
[----:B------:R-:W2:Y:S01]  /*38f0*/  MUFU.TANH R28, R28 ;  /* 0x0000001c001c7308 */ /* 0x000ea20000002400 */
[----:B------:R-:W-:-:S02]  /*3900*/  ISETP.GT.AND P2, PT, R48, 0x10, PT ;  /* 0x000000103000780c */ /* 0x000fc40003f44270 */
[----:B----4-:R-:W-:Y:S02]  /*3910*/  FSEL R53, R24, -INF , P5 ;  /* 0xff80000018357808 */ /* 0x010fe40002800000 */
[----:B------:R-:W-:Y:S02]  /*3920*/  FMNMX.FTZ R20, R51, R20, !PT ;  /* 0x0000001433147209 */ /* 0x000fe40007810000 */
[----:B------:R-:W-:Y:S01]  /*3930*/  ISETP.GT.AND P3, PT, R48, 0x11, PT ;  /* 0x000000113000780c */ /* 0x000fe20003f64270 */
[----:B------:R-:W3:Y:S01]  /*3940*/  MUFU.TANH R27, R27 ;  /* 0x0000001b001b7308 */ /* 0x000ee20000002400 */
[----:B0-----:R-:W-:Y:S02]  /*3950*/  FSEL R55, R26, -INF , P2 ;  /* 0xff8000001a377808 */ /* 0x001fe40001000000 */
[----:B------:R-:W-:Y:S02]  /*3960*/  FMNMX.FTZ R20, R53, R20, !PT ;  /* 0x0000001435147209 */ /* 0x000fe40007810000 */
[----:B------:R-:W-:-:S02]  /*3970*/  ISETP.GT.AND P4, PT, R48, 0x18, PT ;  /* 0x000000183000780c */ /* 0x000fc40003f84270 */
[----:B-1----:R-:W-:Y:S01]  /*3980*/  FSEL R57, R25, -INF , P3 ;  /* 0xff80000019397808 */ /* 0x002fe20001800000 */
[----:B------:R-:W0:Y:S01]  /*3990*/  MUFU.TANH R69, R69 ;  /* 0x0000004500457308 */ /* 0x000e220000002400 */
[----:B------:R-:W-:Y:S02]  /*39a0*/  FMNMX.FTZ R20, R55, R20, !PT ;  /* 0x0000001437147209 */ /* 0x000fe40007810000 */
[----:B------:R-:W-:Y:S02]  /*39b0*/  FMNMX.FTZ R21, R177, R50, !PT ;  /* 0x00000032b1157209 */ /* 0x000fe40007810000 */
[----:B------:R-:W-:Y:S02]  /*39c0*/  ISETP.GT.AND P2, PT, R48, 0x19, PT ;  /* 0x000000193000780c */ /* 0x000fe40003f44270 */
[----:B--2---:R-:W-:Y:S01]  /*39d0*/  FSEL R61, R28, -INF , P4 ;  /* 0xff8000001c3d7808 */ /* 0x004fe20002000000 */
[----:B------:R-:W1:Y:S01]  /*39e0*/  MUFU.TANH R30, R30 ;  /* 0x0000001e001e7308 */ /* 0x000e620000002400 */
[----:B------:R-:W-:-:S02]  /*39f0*/  FMNMX.FTZ R20, R57, R20, !PT ;  /* 0x0000001439147209 */ /* 0x000fc40007810000 */
[----:B------:R-:W-:Y:S02]  /*3a00*/  FMNMX.FTZ R24, R178, R21, !PT ;  /* 0x00000015b2187209 */ /* 0x000fe40007810000 */
[----:B------:R-:W-:Y:S02]  /*3a10*/  ISETP.GT.AND P3, PT, R48, 0x20, PT ;  /* 0x000000203000780c */ /* 0x000fe40003f64270 */
[----:B---3--:R-:W-:Y:S01]  /*3a20*/  FSEL R59, R27, -INF , P2 ;  /* 0xff8000001b3b7808 */ /* 0x008fe20001000000 */
[----:B------:R-:W2:Y:S01]  /*3a30*/  MUFU.TANH R29, R29 ;  /* 0x0000001d001d7308 */ /* 0x000ea20000002400 */
[----:B------:R-:W-:Y:S02]  /*3a40*/  FMNMX.FTZ R20, R61, R20, !PT ;  /* 0x000000143d147209 */ /* 0x000fe40007810000 */
[----:B------:R-:W-:Y:S02]  /*3a50*/  FMNMX.FTZ R24, R179, R24, !PT ;  /* 0x00000018b3187209 */ /* 0x000fe40007810000 */
[----:B0-----:R-:W-:-:S02]  /*3a60*/  FSEL R166, R69, -INF , P1 ;  /* 0xff80000045a67808 */ /* 0x001fc40000800000 */
[----:B------:R-:W-:Y:S01]  /*3a70*/  ISETP.GT.AND P1, PT, R48, 0x21, PT ;  /* 0x000000213000780c */ /* 0x000fe20003f24270 */
[----:B------:R-:W0:Y:S01]  /*3a80*/  MUFU.TANH R31, R31 ;  /* 0x0000001f001f7308 */ /* 0x000e220000002400 */
[----:B-1----:R-:W-:Y:S02]  /*3a90*/  FSEL R25, R30, -INF , P3 ;  /* 0xff8000001e197808 */ /* 0x002fe40001800000 */
[----:B------:R-:W-:Y:S02]  /*3aa0*/  FMNMX.FTZ R20, R59, R20, !PT ;  /* 0x000000143b147209 */ /* 0x000fe40007810000 */
[----:B------:R-:W-:Y:S02]  /*3ab0*/  FMNMX.FTZ R21, R47, R24, !PT ;  /* 0x000000182f157209 */ /* 0x000fe40007810000 */
[----:B------:R-:W-:Y:S01]  /*3ac0*/  ISETP.GT.AND P2, PT, R48, 0x28, PT ;  /* 0x000000283000780c */ /* 0x000fe20003f44270 */
[----:B------:R-:W1:Y:S01]  /*3ad0*/  MUFU.TANH R32, R32 ;  /* 0x0000002000207308 */ /* 0x000e620000002400 */
[----:B--2---:R-:W-:-:S02]  /*3ae0*/  FSEL R29, R29, -INF , P1 ;  /* 0xff8000001d1d7808 */ /* 0x004fc40000800000 */
[----:B------:R-:W-:Y:S02]  /*3af0*/  FMNMX.FTZ R20, R25, R20, !PT ;  /* 0x0000001419147209 */ /* 0x000fe40007810000 */
[----:B------:R-:W-:Y:S02]  /*3b00*/  FMNMX.FTZ R24, R46, R21, !PT ;  /* 0x000000152e187209 */ /* 0x000fe40007810000 */
[----:B------:R-:W-:Y:S01]  /*3b10*/  ISETP.GT.AND P1, PT, R48, 0x29, PT ;  /* 0x000000293000780c */ /* 0x000fe20003f24270 */
[----:B------:R-:W2:Y:S01]  /*3b20*/  MUFU.TANH R180, R180 ;  /* 0x000000b400b47308 */ /* 0x000ea20000002400 */
[----:B0-----:R-:W-:Y:S02]  /*3b30*/  FSEL R31, R31, -INF , P2 ;  /* 0xff8000001f1f7808 */ /* 0x001fe40001000000 */
[----:B------:R-:W-:Y:S02]  /*3b40*/  FMNMX.FTZ R20, R29, R20, !PT ;  /* 0x000000141d147209 */ /* 0x000fe40007810000 */
[----:B------:R-:W-:-:S02]  /*3b50*/  FMNMX.FTZ R21, R45, R24, !PT ;  /* 0x000000182d157209 */ /* 0x000fc40007810000 */
[----:B------:R-:W-:Y:S01]  /*3b60*/  ISETP.GT.AND P2, PT, R48, 0x30, PT ;  /* 0x000000303000780c */ /* 0x000fe20003f44270 */
[----:B------:R-:W0:Y:S01]  /*3b70*/  MUFU.TANH R181, R181 ;  /* 0x000000b500b57308 */ /* 0x000e220000002400 */
[----:B-1----:R-:W-:Y:S02]  /*3b80*/  FSEL R27, R32, -INF , P1 ;  /* 0xff800000201b7808 */ /* 0x002fe40000800000 */
[----:B------:R-:W-:Y:S02]  /*3b90*/  FMNMX.FTZ R20, R31, R20, !PT ;  /* 0x000000141f147209 */ /* 0x000fe40007810000 */
[----:B------:R-:W-:Y:S02]  /*3ba0*/  FMNMX.FTZ R24, R166, R21, !PT ;  /* 0x00000015a6187209 */ /* 0x000fe40007810000 */
[----:B------:R-:W-:Y:S01]  /*3bb0*/  ISETP.GT.AND P1, PT, R48, 0x31, PT ;  /* 0x000000313000780c */ /* 0x000fe20003f24270 */
[----:B------:R-:W1:Y:S01]  /*3bc0*/  MUFU.TANH R182, R182 ;  /* 0x000000b600b67308 */ /* 0x000e620000002400 */
[----:B--2---:R-:W-:Y:S01]  /*3bd0*/  FSEL R180, R180, -INF , P2 ;  /* 0xff800000b4b47808 */ /* 0x004fe20001000000 */
[----:B------:R-:W2:Y:S01]  /*3be0*/  SHFL.BFLY PT, R65, R24, 0x2, 0x1f ;  /* 0x0c401f0018417f89 */ /* 0x000ea200000e0000 */
[----:B------:R-:W-:-:S02]  /*3bf0*/  FMNMX.FTZ R21, R27, R20, !PT ;  /* 0x000000141b157209 */ /* 0x000fc40007810000 */
[----:B------:R-:W-:Y:S02]  /*3c00*/  ISETP.GT.AND P2, PT, R48, 0x38, PT ;  /* 0x000000383000780c */ /* 0x000fe40003f44270 */
[----:B------:R-:W-:Y:S01]  /*3c10*/  FMNMX.FTZ R20, R180, R21, !PT ;  /* 0x00000015b4147209 */ /* 0x000fe20007810000 */
        /* <DEDUP_REMOVED lines=9> */
[----:B---3--:R-:W-:Y:S02]  /*3cb0*/  FSEL R183, R183, -INF , P1 ;  /* 0xff800000b7b77808 */ /* 0x008fe40000800000 */
[----:B------:R-:W-:Y:S02]  /*3cc0*/  ISETP.GT.AND P1, PT, R48, 0x41, PT ;  /* 0x000000413000780c */ /* 0x000fe40003f24270 */
[----:B------:R-:W-:Y:S02]  /*3cd0*/  FMNMX.FTZ R20, R183, R20, !PT ;  /* 0x00000014b7147209 */ /* 0x000fe40007810000 */
[----:B--2---:R-:W-:Y:S01]  /*3ce0*/  FMNMX.FTZ R65, R24, R65, !PT ;  /* 0x0000004118417209 */ /* 0x004fe20007810000 */
[----:B------:R-:W2:Y:S01]  /*3cf0*/  MUFU.TANH R62, R62 ;  /* 0x0000003e003e7308 */ /* 0x000ea20000002400 */
[----:B0-----:R-:W-:Y:S02]  /*3d00*/  FSEL R173, R173, -INF , P2 ;  /* 0xff800000adad7808 */ /* 0x001fe40001000000 */
[----:B------:R-:W-:Y:S01]  /*3d10*/  ISETP.GT.AND P2, PT, R48, 0x48, PT ;  /* 0x000000483000780c */ /* 0x000fe20003f44270 */
[----:B------:R-:W0:Y:S01]  /*3d20*/  SHFL.BFLY PT, R24, R65, 0x1, 0x1f ;  /* 0x0c201f0041187f89 */ /* 0x000e2200000e0000 */
[----:B------:R-:W-:-:S03]  /*3d30*/  FMNMX.FTZ R20, R173, R20, !PT ;  /* 0x00000014ad147209 */ /* 0x000fc60007810000 */
[----:B------:R-:W3:Y:S01]  /*3d40*/  MUFU.TANH R63, R63 ;  /* 0x0000003f003f7308 */ /* 0x000ee20000002400 */
[----:B-1----:R-:W-:Y:S01]  /*3d50*/  FSEL R169, R169, -INF , P1 ;  /* 0xff800000a9a97808 */ /* 0x002fe20000800000 */
[----:B------:R1:W-:Y:S01]  /*3d60*/  BAR.SYNC.DEFER_BLOCKING R2, 0x100 ;  /* 0x000400020000751d */ /* 0x0003e20000010000 */
[----:B------:R-:W-:Y:S02]  /*3d70*/  ISETP.GT.AND P1, PT, R48, 0x49, PT ;  /* 0x000000493000780c */ /* 0x000fe40003f24270 */
[----:B------:R-:W-:-:S03]  /*3d80*/  FMNMX.FTZ R21, R169, R20, !PT ;  /* 0x00000014a9157209 */ /* 0x000fc60007810000 */
[----:B------:R-:W4:Y:S01]  /*3d90*/  MUFU.TANH R66, R66 ;  /* 0x0000004200427308 */ /* 0x000f220000002400 */
[----:B--2---:R-:W-:Y:S02]  /*3da0*/  FSEL R172, R62, -INF , P2 ;  /* 0xff8000003eac7808 */ /* 0x004fe40001000000 */
[----:B------:R-:W-:Y:S02]  /*3db0*/  ISETP.GT.AND P2, PT, R48, 0x50, PT ;  /* 0x000000503000780c */ /* 0x000fe40003f44270 */
[----:B------:R-:W-:-:S03]  /*3dc0*/  FMNMX.FTZ R21, R172, R21, !PT ;  /* 0x00000015ac157209 */ /* 0x000fc60007810000 */
[----:B------:R-:W2:Y:S01]  /*3dd0*/  MUFU.TANH R67, R67 ;  /* 0x0000004300437308 */ /* 0x000ea20000002400 */
[----:B---3--:R-:W-:Y:S02]  /*3de0*/  FSEL R174, R63, -INF , P1 ;  /* 0xff8000003fae7808 */ /* 0x008fe40000800000 */
[----:B------:R-:W-:Y:S02]  /*3df0*/  ISETP.GT.AND P1, PT, R48, 0x51, PT ;  /* 0x000000513000780c */ /* 0x000fe40003f24270 */
[----:B------:R-:W-:-:S03]  /*3e00*/  FMNMX.FTZ R20, R174, R21, !PT ;  /* 0x00000015ae147209 */ /* 0x000fc60007810000 */
[----:B------:R-:W3:Y:S01]  /*3e10*/  MUFU.TANH R70, R70 ;  /* 0x0000004600467308 */ /* 0x000ee20000002400 */
[----:B----4-:R-:W-:Y:S02]  /*3e20*/  FSEL R171, R66, -INF , P2 ;  /* 0xff80000042ab7808 */ /* 0x010fe40001000000 */
[----:B------:R-:W-:Y:S02]  /*3e30*/  ISETP.GT.AND P2, PT, R48, 0x58, PT ;  /* 0x000000583000780c */ /* 0x000fe40003f44270 */
[----:B------:R-:W-:-:S03]  /*3e40*/  FMNMX.FTZ R21, R171, R20, !PT ;  /* 0x00000014ab157209 */ /* 0x000fc60007810000 */
[----:B------:R-:W4:Y:S01]  /*3e50*/  MUFU.TANH R71, R71 ;  /* 0x0000004700477308 */ /* 0x000f220000002400 */
[----:B--2---:R-:W-:Y:S02]  /*3e60*/  FSEL R170, R67, -INF , P1 ;  /* 0xff80000043aa7808 */ /* 0x004fe40000800000 */
[----:B------:R-:W-:Y:S02]  /*3e70*/  ISETP.GT.AND P1, PT, R48, 0x59, PT ;  /* 0x000000593000780c */ /* 0x000fe40003f24270 */
[----:B------:R-:W-:Y:S02]  /*3e80*/  FMNMX.FTZ R20, R170, R21, !PT ;  /* 0x00000015aa147209 */ /* 0x000fe40007810000 */
[----:B0-----:R-:W-:Y:S02]  /*3e90*/  FMNMX.FTZ R21, R65, R24, !PT ;  /* 0x0000001841157209 */ /* 0x001fe40007810000 */
[----:B---3--:R-:W-:-:S03]  /*3ea0*/  FSEL R167, R70, -INF , P2 ;  /* 0xff80000046a77808 */ /* 0x008fc60001000000 */
[----:B------:R-:W-:Y:S01]  /*3eb0*/  FMUL.FTZ R24, R21, UR5 ;  /* 0x0000000515187c20 */ /* 0x000fe20008410000 */
[----:B------:R-:W-:Y:S02]  /*3ec0*/  FMNMX.FTZ R20, R167, R20, !PT ;  /* 0x00000014a7147209 */ /* 0x000fe40007810000 */
[----:B----4-:R-:W-:Y:S02]  /*3ed0*/  FSEL R175, R71, -INF , P1 ;  /* 0xff80000047af7808 */ /* 0x010fe40000800000 */
[----:B------:R-:W-:Y:S02]  /*3ee0*/  FSETP.NEU.FTZ.AND P1, PT, R21, -INF , PT ;  /* 0xff8000001500780b */ /* 0x000fe40003f3d000 */
[----:B------:R-:W-:Y:S02]  /*3ef0*/  FMNMX.FTZ R20, R175, R20, !PT ;  /* 0x00000014af147209 */ /* 0x000fe40007810000 */
[----:B------:R-:W-:-:S03]  /*3f00*/  FSEL R24, R24, RZ, P1 ;  /* 0x000000ff18187208 */ /* 0x000fc60000800000 */
[----:B------:R-:W0:Y:S02]  /*3f10*/  SHFL.BFLY PT, R63, R20, 0x2, 0x1f ;  /* 0x0c401f00143f7f89 */ /* 0x000e2400000e0000 */
        /* <DEDUP_REMOVED lines=24> */
[--C-:B-1----:R-:W-:Y:S01]  /*40a0*/  FFMA.FTZ R2, R47, UR5, -R24.reuse ;  /* 0x000000052f027c23 */ /* 0x102fe20008010818 */
[--C-:B------:R-:W-:Y:S01]  /*40b0*/  FFMA.FTZ R20, R45, UR5, -R24.reuse ;  /* 0x000000052d147c23 */ /* 0x100fe20008010818 */
[----:B------:R-:W-:Y:S01]  /*40c0*/  FFMA.FTZ R166, R166, UR5, -R24 ;  /* 0x00000005a6a67c23 */ /* 0x000fe20008010818 */
[----:B------:R-:W0:Y:S04]  /*40d0*/  SHFL.BFLY PT, R164, R63, 0x1, 0x1f ;  /* 0x0c201f003fa47f89 */ /* 0x000e2800000e0000 */
[----:B------:R-:W1:Y:S01]  /*40e0*/  MUFU.EX2 R65, R44 ;  /* 0x0000002c00417308 */ /* 0x000e620000000800 */
[----:B--2---:R-:W-:-:S07]  /*40f0*/  F2FP.F16.F32.PACK_AB R152, R41, R36 ;  /* 0x000000242998723e */ /* 0x004fce00000000ff */
[----:B------:R-:W-:Y:S08]  /*4100*/  MUFU.EX2 R37, R37 ;  /* 0x0000002500257308 */ /* 0x000ff00000000800 */
[----:B------:R-:W2:Y:S01]  /*4110*/  MUFU.EX2 R34, R34 ;  /* 0x0000002200227308 */ /* 0x000ea20000000800 */
[----:B-1----:R-:W-:Y:S02]  /*4120*/  F2FP.F16.F32.PACK_AB R154, R65, R42 ;  /* 0x0000002a419a723e */ /* 0x002fe400000000ff */
[----:B0-----:R-:W-:-:S04]  /*4130*/  FMNMX.FTZ R164, R63, R164, !PT ;  /* 0x000000a43fa47209 */ /* 0x001fc80007810000 */
[C---:B------:R-:W-:Y:S01]  /*4140*/  FSETP.NEU.FTZ.AND P1, PT, R164.reuse, -INF , PT ;  /* 0xff800000a400780b */ /* 0x040fe20003f3d000 */
[----:B------:R-:W-:Y:S01]  /*4150*/  FMUL.FTZ R168, R164, UR5 ;  /* 0x00000005a4a87c20 */ /* 0x000fe20008410000 */
[----:B------:R0:W-:Y:S04]  /*4160*/  MUFU.EX2 R162, R39 ;  /* 0x0000002700a27308 */ /* 0x0001e80000000800 */
[----:B------:R-:W-:Y:S02]  /*4170*/  FSEL R168, R168, RZ, P1 ;  /* 0x000000ffa8a87208 */ /* 0x000fe40000800000 */
[----:B--2---:R-:W-:Y:S02]  /*4180*/  F2FP.F16.F32.PACK_AB R156, R34, R37 ;  /* 0x00000025229c723e */ /* 0x004fe400000000ff */
        /* <DEDUP_REMOVED lines=17> */
[----:B-1----:R-:W-:Y:S01]  /*42a0*/  FFMA.FTZ R3, R46, UR5, -R24 ;  /* 0x000000052e037c23 */ /* 0x002fe20008010818 */
[----:B------:R-:W-:Y:S01]  /*42b0*/  FADD.FTZ R46, R42, R39 ;  /* 0x000000272a2e7221 */ /* 0x000fe20000010000 */
[--C-:B------:R-:W-:Y:S01]  /*42c0*/  FFMA.FTZ R171, R171, UR5, -R168.reuse ;  /* 0x00000005abab7c23 */ /* 0x100fe200080108a8 */
[--C-:B------:R-:W-:Y:S01]  /*42d0*/  FFMA.FTZ R170, R170, UR5, -R168.reuse ;  /* 0x00000005aaaa7c23 */ /* 0x100fe200080108a8 */
[----:B------:R-:W-:Y:S01]  /*42e0*/  FFMA.FTZ R167, R167, UR5, -R168 ;  /* 0x00000005a7a77c23 */ /* 0x000fe200080108a8 */
[----:B------:R-:W-:-:S02]  /*42f0*/  FADD.FTZ R46, R65, R46 ;  /* 0x0000002e412e7221 */ /* 0x000fc40000010000 */
[----:B------:R-:W1:Y:S08]  /*4300*/  MUFU.EX2 R51, R51 ;  /* 0x0000003300337308 */ /* 0x000e700000000800 */
[----:B------:R-:W2:Y:S01]  /*4310*/  MUFU.EX2 R28, R53 ;  /* 0x00000035001c7308 */ /* 0x000ea20000000800 */
[----:B0-----:R-:W-:Y:S01]  /*4320*/  FADD.FTZ R44, R153, R26 ;  /* 0x0000001a992c7221 */ /* 0x001fe20000010000 */
[----:B------:R-:W-:-:S06]  /*4330*/  F2FP.F16.F32.PACK_AB R153, R26, R153 ;  /* 0x000000991a99723e */ /* 0x000fcc00000000ff */
[----:B------:R-:W0:Y:S01]  /*4340*/  MUFU.EX2 R55, R55 ;  /* 0x0000003700377308 */ /* 0x000e220000000800 */
[----:B-1----:R-:W-:-:S07]  /*4350*/  FADD.FTZ R39, R51, R44 ;  /* 0x0000002c33277221 */ /* 0x002fce0000010000 */
[----:B------:R-:W1:Y:S01]  /*4360*/  MUFU.EX2 R30, R57 ;  /* 0x00000039001e7308 */ /* 0x000e620000000800 */
[C---:B--2---:R-:W-:Y:S01]  /*4370*/  FADD.FTZ R36, R28.reuse, R39 ;  /* 0x000000271c247221 */ /* 0x044fe20000010000 */
[----:B------:R-:W-:Y:S01]  /*4380*/  FADD.FTZ R39, R37, R46 ;  /* 0x0000002e25277221 */ /* 0x000fe20000010000 */
[----:B------:R-:W-:-:S05]  /*4390*/  F2FP.F16.F32.PACK_AB R155, R28, R51 ;  /* 0x000000331c9b723e */ /* 0x000fca00000000ff */
        /* <DEDUP_REMOVED lines=8> */
[----:B------:R-:W-:Y:S01]  /*4420*/  MUFU.EX2 R40, R40 ;  /* 0x0000002800287308 */ /* 0x000fe20000000800 */
[----:B0-----:R-:W-:-:S07]  /*4430*/  F2FP.F16.F32.PACK_AB R158, R38, R33 ;  /* 0x00000021269e723e */ /* 0x001fce00000000ff */
[----:B------:R-:W-:Y:S01]  /*4440*/  MUFU.EX2 R25, R25 ;  /* 0x0000001900197308 */ /* 0x000fe20000000800 */
[C---:B-1----:R-:W-:Y:S01]  /*4450*/  FADD.FTZ R28, R32.reuse, R37 ;  /* 0x00000025201c7221 */ /* 0x042fe20000010000 */
[----:B------:R-:W-:-:S06]  /*4460*/  F2FP.F16.F32.PACK_AB R159, R32, R61 ;  /* 0x0000003d209f723e */ /* 0x000fcc00000000ff */
[----:B------:R-:W0:Y:S08]  /*4470*/  MUFU.EX2 R35, R35 ;  /* 0x0000002300237308 */ /* 0x000e300000000800 */
[----:B------:R1:W2:Y:S08]  /*4480*/  MUFU.EX2 R24, R29 ;  /* 0x0000001d00187308 */ /* 0x0002b00000000800 */
[----:B------:R-:W3:Y:S01]  /*4490*/  MUFU.EX2 R43, R43 ;  /* 0x0000002b002b7308 */ /* 0x000ee20000000800 */
[----:B-1----:R-:W-:Y:S01]  /*44a0*/  FADD.FTZ R29, R33, R36 ;  /* 0x00000024211d7221 */ /* 0x002fe20000010000 */
[----:B0-----:R-:W-:-:S03]  /*44b0*/  F2FP.F16.F32.PACK_AB R160, R35, R40 ;  /* 0x0000002823a0723e */ /* 0x001fc600000000ff */
[----:B------:R-:W-:-:S03]  /*44c0*/  FADD.FTZ R29, R38, R29 ;  /* 0x0000001d261d7221 */ /* 0x000fc60000010000 */
[----:B------:R-:W0:Y:S01]  /*44d0*/  MUFU.EX2 R31, R31 ;  /* 0x0000001f001f7308 */ /* 0x000e220000000800 */
[----:B------:R-:W-:Y:S01]  /*44e0*/  FADD.FTZ R30, R40, R29 ;  /* 0x0000001d281e7221 */ /* 0x000fe20000010000 */
[----:B------:R-:W-:Y:S01]  /*44f0*/  FADD.FTZ R29, R25, R28 ;  /* 0x0000001c191d7221 */ /* 0x000fe20000010000 */
[C---:B--2---:R-:W-:Y:S02]  /*4500*/  F2FP.F16.F32.PACK_AB R161, R24.reuse, R25 ;  /* 0x0000001918a1723e */ /* 0x044fe400000000ff */
[----:B------:R-:W-:Y:S01]  /*4510*/  FADD.FTZ R30, R35, R30 ;  /* 0x0000001e231e7221 */ /* 0x000fe20000010000 */
[----:B------:R-:W-:Y:S02]  /*4520*/  FADD.FTZ R28, R24, R29 ;  /* 0x0000001d181c7221 */ /* 0x000fe40000010000 */
[----:B------:R3:W1:Y:S08]  /*4530*/  MUFU.EX2 R26, R27 ;  /* 0x0000001b001a7308 */ /* 0x0006700000000800 */
[----:B------:R-:W-:Y:S01]  /*4540*/  MUFU.EX2 R185, R185 ;  /* 0x000000b900b97308 */ /* 0x000fe20000000800 */
[----:B---3--:R-:W-:Y:S01]  /*4550*/  FADD.FTZ R27, R43, R30 ;  /* 0x0000001e2b1b7221 */ /* 0x008fe20000010000 */
[----:B0-----:R-:W-:-:S03]  /*4560*/  FADD.FTZ R189, R31, R28 ;  /* 0x0000001c1fbd7221 */ /* 0x001fc60000010000 */
[C---:B------:R-:W-:Y:S01]  /*4570*/  FADD.FTZ R188, R162.reuse, R27 ;  /* 0x0000001ba2bc7221 */ /* 0x040fe20000010000 */
[----:B------:R-:W-:Y:S02]  /*4580*/  F2FP.F16.F32.PACK_AB R162, R162, R43 ;  /* 0x0000002ba2a2723e */ /* 0x000fe400000000ff */
[----:B------:R-:W-:Y:S01]  /*4590*/  MUFU.EX2 R186, R186 ;  /* 0x000000ba00ba7308 */ /* 0x000fe20000000800 */
[C---:B-1----:R-:W-:Y:S01]  /*45a0*/  FADD.FTZ R189, R26.reuse, R189 ;  /* 0x000000bd1abd7221 */ /* 0x042fe20000010000 */
[----:B------:R-:W-:Y:S02]  /*45b0*/  F2FP.F16.F32.PACK_AB R163, R26, R31 ;  /* 0x0000001f1aa3723e */ /* 0x000fe400000000ff */
[----:B------:R-:W-:-:S04]  /*45c0*/  WARPGROUP.ARRIVE ;  /* 0x00000000000079c5 */ /* 0x000fc80000000000 */
        /* <DEDUP_REMOVED lines=14> */
[--C-:B------:R-:W-:Y:S01]  /*46b0*/  FFMA.FTZ R153, R180, UR5, -R168.reuse ;  /* 0x00000005b4997c23 */ /* 0x100fe200080108a8 */
[----:B------:R-:W-:-:S03]  /*46c0*/  FFMA.FTZ R154, R181, UR5, -R168 ;  /* 0x00000005b59a7c23 */ /* 0x000fc600080108a8 */
[----:B------:R-:W-:Y:S01]  /*46d0*/  MUFU.EX2 R152, R184 ;  /* 0x000000b800987308 */ /* 0x000fe20000000800 */
[----:B------:R-:W-:Y:S01]  /*46e0*/  HGMMA.64x256x16.F32 R24, R156, gdesc[UR12].tnspB, R24, gsb0 ;  /* 0x43e0000c9c187df0 */ /* 0x000fe20008000818 */
[----:B------:R-:W-:Y:S01]  /*46f0*/  UMOV UR14, UR4 ;  /* 0x00000004000e7c82 */ /* 0x000fe20008000000 */
[----:B------:R-:W-:Y:S01]  /*4700*/  UMOV UR15, 0x40000040 ;  /* 0x40000040000f7882 */ /* 0x000fe20000000000 */
[----:B------:R-:W-:-:S04]  /*4710*/  UIADD3 UR4, UR10, 0x180, URZ ;  /* 0x000001800a047890 */ /* 0x000fc8000fffe03f */
[----:B------:R-:W0:Y:S08]  /*4720*/  MUFU.EX2 R153, R153 ;  /* 0x0000009900997308 */ /* 0x000e300000000800 */
[----:B------:R-:W1:Y:S01]  /*4730*/  MUFU.EX2 R154, R154 ;  /* 0x0000009a009a7308 */ /* 0x000e620000000800 */
[----:B------:R-:W-:Y:S02]  /*4740*/  WARPGROUP.DEPBAR.LE gsb0, 0x0 ;  /* 0x00008000000079c5 */ /* 0x000fe40000010000 */
[----:B------:R-:W-:Y:S01]  /*4750*/  WARPGROUP.ARRIVE ;  /* 0x00000000000079c5 */ /* 0x000fe20000000000 */
[--C-:B------:R-:W-:Y:S01]  /*4760*/  FFMA.FTZ R156, R182, UR5, -R168.reuse ;  /* 0x00000005b69c7c23 */ /* 0x100fe200080108a8 */
[----:B------:R-:W-:Y:S01]  /*4770*/  FFMA.FTZ R157, R183, UR5, -R168 ;  /* 0x00000005b79d7c23 */ /* 0x000fe200080108a8 */
[----:B0-----:R-:W-:Y:S01]  /*4780*/  FADD.FTZ R159, R153, R189 ;  /* 0x000000bd999f7221 */ /* 0x001fe20000010000 */
[----:B------:R-:W-:Y:S01]  /*4790*/  FADD.FTZ R158, R152, R188 ;  /* 0x000000bc989e7221 */ /* 0x000fe20000010000 */
[----:B-1----:R-:W-:-:S05]  /*47a0*/  F2FP.F16.F32.PACK_AB R153, R154, R153 ;  /* 0x000000999a99723e */ /* 0x002fca00000000ff */
[----:B------:R-:W-:Y:S01]  /*47b0*/  HGMMA.64x256x16.F32 R24, R160, gdesc[UR12].tnspB, R24, gsb0 ;  /* 0x43e0000ca0187df0 */ /* 0x000fe20008000818 */
[----:B------:R-:W0:Y:S01]  /*47c0*/  MUFU.EX2 R156, R156 ;  /* 0x0000009c009c7308 */ /* 0x000e220000000800 */
[----:B------:R-:W-:Y:S01]  /*47d0*/  FADD.FTZ R159, R154, R159 ;  /* 0x0000009f9a9f7221 */ /* 0x000fe20000010000 */
[----:B------:R-:W-:Y:S01]  /*47e0*/  F2FP.F16.F32.PACK_AB R152, R185, R152 ;  /* 0x00000098b998723e */ /* 0x000fe200000000ff */
[----:B------:R-:W-:Y:S01]  /*47f0*/  UMOV UR14, UR4 ;  /* 0x00000004000e7c82 */ /* 0x000fe20008000000 */
[----:B------:R-:W-:Y:S01]  /*4800*/  F2FP.F16.F32.PACK_AB R154, R187, R186 ;  /* 0x000000babb9a723e */ /* 0x000fe200000000ff */
[----:B------:R-:W-:Y:S01]  /*4810*/  UMOV UR15, 0x40000040 ;  /* 0x40000040000f7882 */ /* 0x000fe20000000000 */
[----:B------:R-:W-:Y:S01]  /*4820*/  FADD.FTZ R158, R185, R158 ;  /* 0x0000009eb99e7221 */ /* 0x000fe20000010000 */
[----:B------:R-:W-:Y:S01]  /*4830*/  UIADD3 UR4, UR10, 0x200, URZ ;  /* 0x000002000a047890 */ /* 0x000fe2000fffe03f */
[----:B------:R-:W1:Y:S01]  /*4840*/  MUFU.EX2 R157, R157 ;  /* 0x0000009d009d7308 */ /* 0x000e620000000800 */
[----:B------:R-:W-:Y:S01]  /*4850*/  UIADD3 UR10, UR10, 0x280, URZ ;  /* 0x000002800a0a7890 */ /* 0x000fe2000fffe03f */
[----:B------:R-:W-:-:S04]  /*4860*/  FADD.FTZ R158, R186, R158 ;  /* 0x0000009eba9e7221 */ /* 0x000fc80000010000 */
[----:B------:R-:W-:Y:S02]  /*4870*/  FADD.FTZ R187, R187, R158 ;  /* 0x0000009ebbbb7221 */ /* 0x000fe40000010000 */
[----:B------:R-:W-:Y:S01]  /*4880*/  MUFU.EX2 R158, R174 ;  /* 0x000000ae009e7308 */ /* 0x000fe20000000800 */
[----:B0-----:R-:W-:Y:S01]  /*4890*/  FADD.FTZ R159, R156, R159 ;  /* 0x0000009f9c9f7221 */ /* 0x001fe20000010000 */
[----:B-1----:R-:W-:-:S03]  /*48a0*/  F2FP.F16.F32.PACK_AB R155, R157, R156 ;  /* 0x0000009c9d9b723e */ /* 0x002fc600000000ff */
[----:B------:R-:W-:Y:S01]  /*48b0*/  FADD.FTZ R159, R157, R159 ;  /* 0x0000009f9d9f7221 */ /* 0x000fe20000010000 */
[----:B------:R-:W-:Y:S02]  /*48c0*/  WARPGROUP.DEPBAR.LE gsb0, 0x0 ;  /* 0x00008000000079c5 */ /* 0x000fe40000010000 */
[----:B------:R-:W-:Y:S01]  /*48d0*/  WARPGROUP.ARRIVE ;  /* 0x00000000000079c5 */ /* 0x000fe20000000000 */
[--C-:B------:R-:W-:Y:S01]  /*48e0*/  FFMA.FTZ R160, R169, UR5, -R168.reuse ;  /* 0x00000005a9a07c23 */ /* 0x100fe200080108a8 */
[----:B------:R-:W-:-:S04]  /*48f0*/  FFMA.FTZ R161, R172, UR5, -R168 ;  /* 0x00000005aca17c23 */ /* 0x000fc800080108a8 */
[----:B------:R-:W-:Y:S01]  /*4900*/  HGMMA.64x256x16.F32 R24, R152, gdesc[UR12].tnspB, R24, gsb0 ;  /* 0x43e0000c98187df0 */ /* 0x000fe20008000818 */
[----:B------:R-:W-:Y:S01]  /*4910*/  MUFU.EX2 R160, R160 ;  /* 0x000000a000a07308 */ /* 0x000fe20000000800 */
[----:B------:R-:W-:Y:S01]  /*4920*/  UMOV UR14, UR4 ;  /* 0x00000004000e7c82 */ /* 0x000fe20008000000 */
[----:B------:R-:W-:-:S06]  /*4930*/  UMOV UR15, 0x40000040 ;  /* 0x40000040000f7882 */ /* 0x000fcc0000000000 */
[----:B------:R-:W0:Y:S01]  /*4940*/  MUFU.EX2 R161, R161 ;  /* 0x000000a100a17308 */ /* 0x000e220000000800 */
[----:B------:R-:W-:Y:S02]  /*4950*/  WARPGROUP.DEPBAR.LE gsb0, 0x0 ;  /* 0x00008000000079c5 */ /* 0x000fe40000010000 */
[----:B------:R-:W-:-:S05]  /*4960*/  FFMA.FTZ R153, R173, UR5, -R168 ;  /* 0x00000005ad997c23 */ /* 0x000fca00080108a8 */
[----:B------:R-:W1:Y:S01]  /*4970*/  MUFU.EX2 R152, R176 ;  /* 0x000000b000987308 */ /* 0x000e620000000800 */
[----:B------:R-:W-:Y:S01]  /*4980*/  F2FP.F16.F32.PACK_AB R154, R179, R178 ;  /* 0x000000b2b39a723e */ /* 0x000fe200000000ff */
[----:B------:R-:W-:Y:S01]  /*4990*/  FFMA.FTZ R168, R175, UR5, -R168 ;  /* 0x00000005afa87c23 */ /* 0x000fe200080108a8 */
[----:B0-----:R-:W-:-:S05]  /*49a0*/  F2FP.F16.F32.PACK_AB R155, R158, R161 ;  /* 0x000000a19e9b723e */ /* 0x001fca00000000ff */
[----:B------:R-:W0:Y:S08]  /*49b0*/  MUFU.EX2 R153, R153 ;  /* 0x0000009900997308 */ /* 0x000e300000000800 */
[----:B------:R-:W2:Y:S01]  /*49c0*/  MUFU.EX2 R168, R168 ;  /* 0x000000a800a87308 */ /* 0x000ea20000000800 */
[----:B-1----:R-:W-:Y:S01]  /*49d0*/  FADD.FTZ R156, R152, R187 ;  /* 0x000000bb989c7221 */ /* 0x002fe20000010000 */
[----:B------:R-:W-:-:S03]  /*49e0*/  F2FP.F16.F32.PACK_AB R152, R177, R152 ;  /* 0x00000098b198723e */ /* 0x000fc600000000ff */
[----:B------:R-:W-:Y:S01]  /*49f0*/  FADD.FTZ R156, R177, R156 ;  /* 0x0000009cb19c7221 */ /* 0x000fe20000010000 */
[----:B0-----:R-:W-:Y:S01]  /*4a00*/  FADD.FTZ R159, R153, R159 ;  /* 0x0000009f999f7221 */ /* 0x001fe20000010000 */
[----:B------:R-:W-:Y:S02]  /*4a10*/  F2FP.F16.F32.PACK_AB R153, R160, R153 ;  /* 0x00000099a099723e */ /* 0x000fe400000000ff */
[----:B------:R-:W-:Y:S01]  /*4a20*/  FADD.FTZ R156, R178, R156 ;  /* 0x0000009cb29c7221 */ /* 0x000fe20000010000 */
[----:B------:R-:W-:Y:S01]  /*4a30*/  FADD.FTZ R159, R160, R159 ;  /* 0x0000009fa09f7221 */ /* 0x000fe20000010000 */
[----:B------:R-:W-:Y:S02]  /*4a40*/  WARPGROUP.ARRIVE ;  /* 0x00000000000079c5 */ /* 0x000fe40000000000 */
[----:B------:R-:W-:Y:S01]  /*4a50*/  FADD.FTZ R156, R179, R156 ;  /* 0x0000009cb39c7221 */ /* 0x000fe20000010000 */
[----:B------:R-:W-:-:S03]  /*4a60*/  FADD.FTZ R159, R161, R159 ;  /* 0x0000009fa19f7221 */ /* 0x000fc60000010000 */
[----:B------:R-:W-:Y:S01]  /*4a70*/  FADD.FTZ R156, R2, R156 ;  /* 0x0000009c029c7221 */ /* 0x000fe20000010000 */
[----:B------:R-:W-:Y:S01]  /*4a80*/  HGMMA.64x256x16.F32 R24, R152, gdesc[UR12].tnspB, R24, gsb0 ;  /* 0x43e0000c98187df0 */ /* 0x000fe20008000818 */
[----:B------:R-:W-:Y:S02]  /*4a90*/  FADD.FTZ R159, R158, R159 ;  /* 0x0000009f9e9f7221 */ /* 0x000fe40000010000 */
[C---:B------:R-:W-:Y:S01]  /*4aa0*/  FADD.FTZ R156, R3.reuse, R156 ;  /* 0x0000009c039c7221 */ /* 0x040fe20000010000 */
[----:B------:R-:W-:Y:S02]  /*4ab0*/  WARPGROUP.DEPBAR.LE gsb0, 0x0 ;  /* 0x00008000000079c5 */ /* 0x000fe40000010000 */
[----:B------:R-:W0:Y:S01]  /*4ac0*/  MUFU.EX2 R153, R171 ;  /* 0x000000ab00997308 */ /* 0x000e220000000800 */
[----:B------:R-:W-:Y:S01]  /*4ad0*/  F2FP.F16.F32.PACK_AB R152, R3, R2 ;  /* 0x000000020398723e */ /* 0x000fe200000000ff */
[----:B------:R-:W-:Y:S01]  /*4ae0*/  FADD.FTZ R3, R20, R156 ;  /* 0x0000009c14037221 */ /* 0x000fe20000010000 */
[----:B------:R-:W-:-:S02]  /*4af0*/  F2FP.F16.F32.PACK_AB R154, R166, R20 ;  /* 0x00000014a69a723e */ /* 0x000fc400000000ff */
[----:B--2---:R-:W-:Y:S01]  /*4b00*/  F2FP.F16.F32.PACK_AB R155, R168, R167 ;  /* 0x000000a7a89b723e */ /* 0x004fe200000000ff */
[----:B------:R-:W-:Y:S01]  /*4b10*/  FADD.FTZ R2, R166, R3 ;  /* 0x00000003a6027221 */ /* 0x000fe20000010000 */
[----:B0-----:R-:W-:Y:S01]  /*4b20*/  FADD.FTZ R159, R153, R159 ;  /* 0x0000009f999f7221 */ /* 0x001fe20000010000 */
[----:B------:R-:W-:-:S03]  /*4b30*/  F2FP.F16.F32.PACK_AB R153, R170, R153 ;  /* 0x00000099aa99723e */ /* 0x000fc600000000ff */
[----:B------:R-:W-:Y:S01]  /*4b40*/  FADD.FTZ R170, R170, R159 ;  /* 0x0000009faaaa7221 */ /* 0x000fe20000010000 */
[----:B------:R-:W-:-:S03]  /*4b50*/  WARPGROUP.ARRIVE ;  /* 0x00000000000079c5 */ /* 0x000fc60000000000 */
[----:B------:R-:W-:-:S07]  /*4b60*/  FADD.FTZ R167, R167, R170 ;  /* 0x000000aaa7a77221 */ /* 0x000fce0000010000 */
[----:B------:R-:W-:Y:S01]  /*4b70*/  HGMMA.64x256x16.F32 R24, R152, gdesc[UR8].tnspB, R24, gsb0 ;  /* 0x43e0000898187df0 */ /* 0x000fe20008000818 */
[----:B------:R-:W-:Y:S02]  /*4b80*/  FADD.FTZ R3, R168, R167 ;  /* 0x000000a7a8037221 */ /* 0x000fe40000010000 */
[----:B------:R-:W-:Y:S02]  /*4b90*/  WARPGROUP.DEPBAR.LE gsb0, 0x0 ;  /* 0x00008000000079c5 */ /* 0x000fe40000010000 */
[----:B------:R-:W-:Y:S05]  /*4ba0*/  @!P0 BRA `(.L_x_5729) ;  /* 0x0000000000048947 */ /* 0x000fea0003800000 */
[----:B------:R-:W-:Y:S01]  /*4bb0*/  BPT.TRAP 0x1 ;  /* 0x000000040000795c */ /* 0x000fe20000300000 */
.L_x_5729:
[----:B------:R-:W0:Y:S01]  /*4bc0*/  @P6 LDC R152, c[0x0][0x44c] ;  /* 0x00011300ff986b82 */ /* 0x000e220000000800 */
[----:B------:R-:W-:Y:S01]  /*4bd0*/  R2UR UR7, R204 ;  /* 0x00000000cc0772ca */ /* 0x000fe200000e0000 */
[----:B------:R-:W-:Y:S01]  /*4be0*/  VIADD R165, R165, 0xfffffffe ;  /* 0xfffffffea5a57836 */ /* 0x000fe20000000000 */
[----:B------:R-:W-:-:S05]  /*4bf0*/  UIADD3 UR6, UR6, 0x32460, URZ ;  /* 0x0003246006067890 */ /* 0x000fca000fffe03f */
[----:B------:R-:W1:Y:S06]  /*4c00*/  @P6 LDC R153, c[0x0][0x450] ;  /* 0x00011400ff996b82 */ /* 0x000e6c0000000800 */
[----:B------:R-:W-:Y:S02]  /*4c10*/  IMAD.U32 R20, RZ, RZ, UR7 ;  /* 0x00000007ff147e24 */ /* 0x000fe4000f8e00ff */
[----:B------:R-:W2:Y:S01]  /*4c20*/  S2UR UR4, SR_CgaCtaId ;  /* 0x00000000000479c3 */ /* 0x000ea20000008800 */
[----:B0-----:R-:W-:Y:S01]  /*4c30*/  @P6 IMAD.HI.U32 R152, R152, UR7, RZ ;  /* 0x0000000798986c27 */ /* 0x001fe2000f8e00ff */
[----:B------:R-:W-:-:S04]  /*4c40*/  R2UR UR7, R165 ;  /* 0x00000000a50772ca */ /* 0x000fc800000e0000 */
[----:B-1----:R-:W-:-:S04]  /*4c50*/  @P6 SHF.R.U32.HI R20, RZ, R153, R152 ;  /* 0x00000099ff146219 */ /* 0x002fc80000011698 */
[----:B------:R-:W-:Y:S01]  /*4c60*/  IADD3 R20, R20, R203, -R202 ;  /* 0x000000cb14147210 */ /* 0x000fe20007ffe8ca */
[----:B--2---:R-:W-:-:S04]  /*4c70*/  UPRMT UR6, UR4, 0x654, UR6 ;  /* 0x0000065404067896 */ /* 0x004fc80008000006 */
[----:B------:R-:W-:-:S05]  /*4c80*/  IMAD.HI R20, R20, 0x2aaaaaab, RZ ;  /* 0x2aaaaaab14147827 */ /* 0x000fca00078e02ff */
[----:B------:R-:W-:Y:S01]  /*4c90*/  SHF.R.U32.HI R153, RZ, 0x1f, R20 ;  /* 0x0000001fff997819 */ /* 0x000fe20000011614 */
[----:B------:R-:W-:Y:S03]  /*4ca0*/  SYNCS.ARRIVE.TRANS64.RED.A1T0 RZ, [UR6], RZ ;  /* 0x000000ffffff79a7 */ /* 0x000fe60008100406 */
[----:B------:R-:W-:-:S04]  /*4cb0*/  LEA.HI.SX32 R20, R20, R153, 0x1c ;  /* 0x0000009914147211 */ /* 0x000fc800078fe2ff */
[----:B------:R-:W-:-:S04]  /*4cc0*/  VIMNMX R20, R205, R20, !PT ;  /* 0x00000014cd147248 */ /* 0x000fc80007fe0100 */
[----:B------:R-:W-:-:S13]  /*4cd0*/  ISETP.LE.AND P1, PT, R20, UR7, PT ;  /* 0x0000000714007c0c */ /* 0x000fda000bf23270 */
[----:B------:R-:W-:Y:S05]  /*4ce0*/  @!P1 BRA `(.L_x_5730) ;  /* 0x0000003000409947 */ /* 0x000fea0003800000 */
[----:B------:R-:W-:Y:S02]  /*4cf0*/  IMAD.MOV.U32 R208, RZ, RZ, R164 ;  /* 0x000000ffffd07224 */ /* 0x000fe400078e00a4 */
[----:B------:R-:W-:-:S07]  /*4d00*/  IMAD.MOV.U32 R207, RZ, RZ, R21 ;  /* 0x000000ffffcf7224 */ /* 0x000fce00078e0015 */
.L_x_5741:
[----:B------:R-:W-:-:S04]  /*4d10*/  UIADD3 UR38, UR38, 0x1, URZ ;  /* 0x0000000126267890 */ /* 0x000fc8000fffe03f */
[----:B------:R-:W-:-:S04]  /*4d20*/  UISETP.NE.AND UP0, UPT, UR38, 0x2, UPT ;  /* 0x000000022600788c */ /* 0x000fc8000bf05270 */
[----:B------:R-:W-:Y:S02]  /*4d30*/  USEL UR6, UR38, URZ, UP0 ;  /* 0x0000003f26067287 */ /* 0x000fe40008000000 */
[----:B------:R-:W-:-:S04]  /*4d40*/  USEL UR4, URZ, 0x1, UP0 ;  /* 0x000000013f047887 */ /* 0x000fc80008000000 */
[----:B------:R-:W-:Y:S01]  /*4d50*/  ULOP3.LUT UR39, UR39, UR4, URZ, 0x3c, !UPT ;  /* 0x0000000427277292 */ /* 0x000fe2000f8e3c3f */
[----:B------:R-:W-:Y:S01]  /*4d60*/  UMOV UR38, UR6 ;  /* 0x0000000600267c82 */ /* 0x000fe20008000000 */
[----:B------:R-:W-:Y:S10]  /*4d70*/  @!P0 BRA `(.L_x_5731) ;  /* 0x0000000000048947 */ /* 0x000ff40003800000 */
[----:B------:R-:W-:Y:S01]  /*4d80*/  BPT.TRAP 0x1 ;  /* 0x000000040000795c */ /* 0x000fe20000300000 */
.L_x_5731:
        /* <DEDUP_REMOVED lines=9> */
.L_x_5732:
[----:B-1----:R-:W-:Y:S05]  /*4e20*/  @P1 BRA `(.L_x_5733) ;  /* 0x0000000000081947 */ /* 0x002fea0003800000 */
[----:B------:R-:W1:Y:S02]  /*4e30*/  SYNCS.PHASECHK.TRANS64.TRYWAIT P1, [UR4+0x32430], R0 ;  /* 0x03243000ff0075a7 */ /* 0x000e640008020144 */
[----:B-1----:R-:W-:Y:S05]  /*4e40*/  @!P1 BRA `(.L_x_5734) ;  /* 0x0000011c001c9947 */ /* 0x002fea0003800000 */
.L_x_5733:
[----:B------:R-:W-:Y:S01]  /*4e50*/  R2UR UR48, R200 ;  /* 0x00000000c83072ca */ /* 0x000fe200000e0000 */
[----:B------:R-:W-:Y:S01]  /*4e60*/  UIMAD UR5, UR38, 0x300, UR61 ;  /* 0x00000300260578a4 */ /* 0x000fe2000f8e023d */
[----:B------:R-:W-:Y:S01]  /*4e70*/  R2UR UR49, R201 ;  /* 0x00000000c93172ca */ /* 0x000fe200000e0000 */
[----:B------:R-:W-:Y:S01]  /*4e80*/  WARPGROUP.ARRIVE ;  /* 0x00000000000079c5 */ /* 0x000fe20000000000 */
        /* <DEDUP_REMOVED lines=27> */
.L_x_5735:
[----:B------:R2:W3:Y:S01]  /*5040*/  SYNCS.PHASECHK.TRANS64.TRYWAIT P1, [UR4+0x32450], R0 ;  /* 0x03245000ff0075a7 */ /* 0x0004e20008020144 */
[----:B------:R-:W-:Y:S05]  /*5050*/  @!P0 BRA `(.L_x_5736) ;  /* 0x0000000000048947 */ /* 0x000fea0003800000 */
[----:B------:R-:W-:Y:S01]  /*5060*/  BPT.TRAP 0x1 ;  /* 0x000000040000795c */ /* 0x000fe20000300000 */
.L_x_5736:
[----:B---3--:R-:W-:Y:S05]  /*5070*/  @P1 BRA `(.L_x_5737) ;  /* 0x0000000000081947 */ /* 0x008fea0003800000 */
[----:B------:R-:W3:Y:S02]  /*5080*/  SYNCS.PHASECHK.TRANS64.TRYWAIT P1, [UR4+0x32450], R0 ;  /* 0x03245000ff0075a7 */ /* 0x000ee40008020144 */
[----:B---3--:R-:W-:Y:S05]  /*5090*/  @!P1 BRA `(.L_x_5738) ;  /* 0x0000011800a09947 */ /* 0x008fea0003800000 */
.L_x_5737:
[----:B------:R-:W-:Y:S01]  /*50a0*/  R2UR UR48, R12 ;  /* 0x000000000c3072ca */ /* 0x000fe200000e0000 */
[----:B------:R-:W-:Y:S01]  /*50b0*/  UIMAD UR5, UR6, 0xc00, UR60 ;  /* 0x00000c00060578a4 */ /* 0x000fe2000f8e023c */
[----:B------:R-:W-:Y:S01]  /*50c0*/  R2UR UR49, R13 ;  /* 0x000000000d3172ca */ /* 0x000fe200000e0000 */
[----:B------:R-:W-:Y:S01]  /*50d0*/  WARPGROUP.ARRIVE ;  /* 0x00000000000079c5 */ /* 0x000fe20000000000 */
[----:B------:R-:W-:Y:S01]  /*50e0*/  UMOV UR51, 0x40000040 ;  /* 0x4000004000337882 */ /* 0x000fe20000000000 */
[----:B------:R-:W-:-:S04]  /*50f0*/  UIADD3 UR10, UR5, 0x304, URZ ;  /* 0x00000304050a7890 */ /* 0x000fc8000fffe03f */
[----:B-1----:R-:W1:Y:S01]  /*5100*/  S2R R21, SR_TID.X ;  /* 0x0000000000157919 */ /* 0x002e620000002100 */
        /* <DEDUP_REMOVED lines=23> */
[----:B-1----:R-:W-:-:S04]  /*5280*/  SHF.R.U32.HI R21, RZ, 0x7, R21 ;  /* 0x00000007ff157819 */ /* 0x002fc80000011615 */
[----:B0-2---:R-:W-:Y:S01]  /*5290*/  IADD3 R0, -R21, 0xb, RZ ;  /* 0x0000000b15007810 */ /* 0x005fe20007ffe1ff */
        /* <DEDUP_REMOVED lines=25> */
[----:B------:R-:W-:Y:S01]  /*5430*/  UMOV UR51, 0x40000040 ;  /* 0x4000004000337882 */ /* 0x000fe20000000000 */
[----:B------:R-:W-:Y:S01]  /*5440*/  UMOV UR48, UR56 ;  /* 0x0000003800307c82 */ /* 0x000fe20008000000 */
[----:B------:R-:W-:Y:S01]  /*5450*/  UMOV UR49, UR57 ;  /* 0x0000003900317c82 */ /* 0x000fe20008000000 */
        /* <DEDUP_REMOVED lines=41> */
.L_x_5739:
[----:B------:R-:W1:Y:S01]  /*56f0*/  LDC R21, c[0x0][0x448] ;  /* 0x00011200ff157b82 */ /* 0x000e620000000800 */
[----:B------:R-:W-:Y:S01]  /*5700*/  R2UR UR5, R204 ;  /* 0x00000000cc0572ca */ /* 0x000fe200000e0000 */
[----:B------:R-:W-:Y:S01]  /*5710*/  ULDC UR10, c[0x0][0xad0] ;  /* 0x0002b400000a7ab9 */ /* 0x000fe20000000800 */
[----:B------:R-:W-:Y:S01]  /*5720*/  UIMAD UR6, UR6, 0xc00, UR54 ;  /* 0x00000c00060678a4 */ /* 0x000fe2000f8e0236 */
        /* <DEDUP_REMOVED lines=10> */
[----:B------:R-:W-:Y:S01]  /*57d0*/  VIADD R217, R206, UR5 ;  /* 0x00000005ced97c36 */ /* 0x000fe20008000000 */
[----:B------:R-:W-:Y:S01]  /*57e0*/  UIMAD UR5, UR7, -0x60, URZ ;  /* 0xffffffa0070578a4 */ /* 0x000fe2000f8e023f */
[----:B------:R-:W-:Y:S01]  /*57f0*/  FMUL.FTZ R170, R170, UR10 ;  /* 0x0000000aaaaa7c20 */ /* 0x000fe20008410000 */
[----:B------:R-:W-:Y:S01]  /*5800*/  FMUL.FTZ R171, R171, UR10 ;  /* 0x0000000aabab7c20 */ /* 0x000fe20008410000 */
[----:B------:R-:W-:Y:S01]  /*5810*/  FMUL.FTZ R174, R174, UR10 ;  /* 0x0000000aaeae7c20 */ /* 0x000fe20008410000 */
[----:B------:R-:W-:Y:S01]  /*5820*/  MUFU.TANH R158, R158 ;  /* 0x0000009e009e7308 */ /* 0x000fe20000002400 */
[----:B------:R-:W-:Y:S01]  /*5830*/  FMUL.FTZ R175, R175, UR10 ;  /* 0x0000000aafaf7c20 */ /* 0x000fe20008410000 */
[----:B------:R-:W-:-:S02]  /*5840*/  IMAD.U32 R172, RZ, RZ, UR5 ;  /* 0x00000005ffac7e24 */ /* 0x000fc4000f8e00ff */
[----:B------:R-:W-:Y:S01]  /*5850*/  FMUL.FTZ R178, R178, UR10 ;  /* 0x0000000ab2b27c20 */ /* 0x000fe20008410000 */
[----:B------:R-:W-:Y:S01]  /*5860*/  FMUL.FTZ R179, R179, UR10 ;  /* 0x0000000ab3b37c20 */ /* 0x000fe20008410000 */
[----:B-1----:R-:W-:Y:S01]  /*5870*/  ISETP.NE.AND P1, PT, R21, 0x1, PT ;  /* 0x000000011500780c */ /* 0x002fe20003f25270 */
[----:B------:R-:W-:Y:S01]  /*5880*/  FMUL.FTZ R219, R184, UR10 ;  /* 0x0000000ab8db7c20 */ /* 0x000fe20008410000 */
[----:B------:R-:W-:Y:S01]  /*5890*/  IADD3 R172, -R22, 0x1, R172 ;  /* 0x0000000116ac7810 */ /* 0x000fe20007ffe1ac */
[----:B------:R-:W-:Y:S01]  /*58a0*/  MUFU.TANH R159, R159 ;  /* 0x0000009f009f7308 */ /* 0x000fe20000002400 */
[----:B------:R-:W-:Y:S01]  /*58b0*/  FMUL.FTZ R182, R182, UR10 ;  /* 0x0000000ab6b67c20 */ /* 0x000fe20008410000 */
[----:B------:R-:W-:Y:S01]  /*58c0*/  FMUL.FTZ R211, R173, UR10 ;  /* 0x0000000aadd37c20 */ /* 0x000fe20008410000 */
[----:B------:R-:W-:Y:S01]  /*58d0*/  IADD3 R172, -R202, R172, R203 ;  /* 0x000000accaac7210 */ /* 0x000fe20007ffe1cb */
[----:B------:R-:W-:Y:S01]  /*58e0*/  FMUL.FTZ R183, R183, UR10 ;  /* 0x0000000ab7b77c20 */ /* 0x000fe20008410000 */
[----:B------:R-:W-:Y:S01]  /*58f0*/  FMUL.FTZ R186, R186, UR10 ;  /* 0x0000000ababa7c20 */ /* 0x000fe20008410000 */
[----:B------:R-:W-:Y:S01]  /*5900*/  FMUL.FTZ R187, R187, UR10 ;  /* 0x0000000abbbb7c20 */ /* 0x000fe20008410000 */
[----:B------:R-:W-:Y:S01]  /*5910*/  FMUL.FTZ R190, R190, UR10 ;  /* 0x0000000abebe7c20 */ /* 0x000fe20008410000 */
[----:B------:R-:W-:Y:S01]  /*5920*/  MUFU.TANH R162, R162 ;  /* 0x000000a200a27308 */ /* 0x000fe20000002400 */
[----:B------:R-:W-:Y:S01]  /*5930*/  FMUL.FTZ R191, R191, UR10 ;  /* 0x0000000abfbf7c20 */ /* 0x000fe20008410000 */
[----:B------:R-:W1:Y:S01]  /*5940*/  @P1 LDC R209, c[0x0][0x44c] ;  /* 0x00011300ffd11b82 */ /* 0x000e620000000800 */
[----:B------:R-:W-:Y:S01]  /*5950*/  FMUL.FTZ R194, R194, UR10 ;  /* 0x0000000ac2c27c20 */ /* 0x000fe20008410000 */
[----:B------:R-:W-:Y:S01]  /*5960*/  FMUL.FTZ R195, R195, UR10 ;  /* 0x0000000ac3c37c20 */ /* 0x000fe20008410000 */
[----:B------:R-:W-:Y:S01]  /*5970*/  FMUL.FTZ R198, R198, UR10 ;  /* 0x0000000ac6c67c20 */ /* 0x000fe20008410000 */
[----:B------:R-:W-:Y:S01]  /*5980*/  FMUL.FTZ R199, R199, UR10 ;  /* 0x0000000ac7c77c20 */ /* 0x000fe20008410000 */
[----:B------:R-:W-:Y:S01]  /*5990*/  FMUL.FTZ R169, R169, UR10 ;  /* 0x0000000aa9a97c20 */ /* 0x000fe20008410000 */
[----:B------:R-:W-:Y:S01]  /*59a0*/  MUFU.TANH R163, R163 ;  /* 0x000000a300a37308 */ /* 0x000fe20000002400 */
[----:B------:R-:W-:Y:S01]  /*59b0*/  FMUL.FTZ R216, R177, UR10 ;  /* 0x0000000ab1d87c20 */ /* 0x000fe20008410000 */
[----:B------:R-:W2:Y:S01]  /*59c0*/  @P1 LDC R21, c[0x0][0x450] ;  /* 0x00011400ff151b82 */ /* 0x000ea20000000800 */
[----:B------:R-:W-:Y:S01]  /*59d0*/  FMUL.FTZ R218, R181, UR10 ;  /* 0x0000000ab5da7c20 */ /* 0x000fe20008410000 */
[----:B------:R-:W-:Y:S01]  /*59e0*/  FMUL.FTZ R165, R165, UR10 ;  /* 0x0000000aa5a57c20 */ /* 0x000fe20008410000 */
[----:B------:R-:W-:Y:S01]  /*59f0*/  FMUL.FTZ R215, R176, UR10 ;  /* 0x0000000ab0d77c20 */ /* 0x000fe20008410000 */
[----:B------:R-:W-:Y:S01]  /*5a00*/  ULDC UR5, c[0x0][0xa80] ;  /* 0x0002a00000057ab9 */ /* 0x000fe20000000800 */
[----:B------:R-:W-:Y:S01]  /*5a10*/  FMUL.FTZ R168, R168, UR10 ;  /* 0x0000000aa8a87c20 */ /* 0x000fe20008410000 */
[----:B------:R-:W-:Y:S01]  /*5a20*/  MUFU.TANH R166, R166 ;  /* 0x000000a600a67308 */ /* 0x000fe20000002400 */
[----:B------:R-:W-:Y:S01]  /*5a30*/  FMUL.FTZ R220, R185, UR10 ;  /* 0x0000000ab9dc7c20 */ /* 0x000fe20008410000 */
[----:B------:R-:W-:Y:S01]  /*5a40*/  FMUL.FTZ R180, R180, UR10 ;  /* 0x0000000ab4b47c20 */ /* 0x000fe20008410000 */
[----:B------:R-:W-:Y:S01]  /*5a50*/  FMUL.FTZ R188, R188, UR10 ;  /* 0x0000000abcbc7c20 */ /* 0x000fe20008410000 */
[----:B------:R-:W-:Y:S01]  /*5a60*/  FMUL.FTZ R189, R189, UR10 ;  /* 0x0000000abdbd7c20 */ /* 0x000fe20008410000 */
[----:B------:R-:W-:Y:S01]  /*5a70*/  FMUL.FTZ R192, R192, UR10 ;  /* 0x0000000ac0c07c20 */ /* 0x000fe20008410000 */
[----:B------:R-:W-:-:S02]  /*5a80*/  UMOV UR11, 0x40000040 ;  /* 0x40000040000b7882 */ /* 0x000fc40000000000 */
[----:B------:R-:W-:Y:S01]  /*5a90*/  MUFU.TANH R167, R167 ;  /* 0x000000a700a77308 */ /* 0x000fe20000002400 */
[----:B-1----:R-:W-:-:S07]  /*5aa0*/  @P1 IMAD.HI.U32 R209, R217, R209, RZ ;  /* 0x000000d1d9d11227 */ /* 0x002fce00078e00ff */
[----:B------:R-:W-:Y:S01]  /*5ab0*/  MUFU.TANH R152, R152 ;  /* 0x0000009800987308 */ /* 0x000fe20000002400 */
[----:B--2---:R-:W-:Y:S01]  /*5ac0*/  @P1 SHF.R.U32.HI R217, RZ, R21, R209 ;  /* 0x00000015ffd91219 */ /* 0x004fe200000116d1 */
[----:B------:R-:W-:Y:S01]  /*5ad0*/  FMUL.FTZ R21, R154, UR10 ;  /* 0x0000000a9a157c20 */ /* 0x000fe20008410000 */
[----:B------:R-:W-:Y:S01]  /*5ae0*/  FMUL.FTZ R154, R156, UR10 ;  /* 0x0000000a9c9a7c20 */ /* 0x000fe20008410000 */
[----:B------:R-:W-:Y:S01]  /*5af0*/  FMUL.FTZ R156, R157, UR10 ;  /* 0x0000000a9d9c7c20 */ /* 0x000fe20008410000 */
[----:B------:R-:W-:Y:S01]  /*5b00*/  FMUL.FTZ R157, R160, UR10 ;  /* 0x0000000aa09d7c20 */ /* 0x000fe20008410000 */
[----:B------:R-:W-:Y:S01]  /*5b10*/  FMUL.FTZ R160, R161, UR10 ;  /* 0x0000000aa1a07c20 */ /* 0x000fe20008410000 */
[----:B------:R-:W-:Y:S01]  /*5b20*/  FMUL.FTZ R161, R164, UR10 ;  /* 0x0000000aa4a17c20 */ /* 0x000fe20008410000 */
[----:B------:R-:W1:Y:S01]  /*5b30*/  MUFU.TANH R21, R21 ;  /* 0x0000001500157308 */ /* 0x000e620000002400 */
[----:B------:R-:W2:Y:S01]  /*5b40*/  SHFL.IDX PT, R164, R217, 0x1, 0x1c1f ;  /* 0x003c1f00d9a47f89 */ /* 0x000ea200000e0000 */
[----:B------:R-:W-:-:S03]  /*5b50*/  FMUL.FTZ R209, R153, UR10 ;  /* 0x0000000a99d17c20 */ /* 0x000fc60008410000 */
[----:B------:R-:W3:Y:S03]  /*5b60*/  SHFL.IDX PT, R153, R217, RZ, 0x1c1f ;  /* 0x001c1fffd9997589 */ /* 0x000ee600000e0000 */
[----:B------:R-:W-:Y:S08]  /*5b70*/  MUFU.TANH R170, R170 ;  /* 0x000000aa00aa7308 */ /* 0x000ff00000002400 */
[----:B------:R-:W4:Y:S08]  /*5b80*/  MUFU.TANH R160, R160 ;  /* 0x000000a000a07308 */ /* 0x000f300000002400 */
[----:B------:R-:W-:Y:S01]  /*5b90*/  MUFU.TANH R171, R171 ;  /* 0x000000ab00ab7308 */ /* 0x000fe20000002400 */
[----:B--2---:R-:W-:-:S02]  /*5ba0*/  IMAD.IADD R164, R172, 0x1, R164 ;  /* 0x00000001aca47824 */ /* 0x004fc400078e02a4 */
[----:B---3--:R-:W-:-:S03]  /*5bb0*/  IMAD.IADD R153, R172, 0x1, R153 ;  /* 0x00000001ac997824 */ /* 0x008fc600078e0299 */
[C---:B------:R-:W-:Y:S02]  /*5bc0*/  ISETP.GT.AND P6, PT, R164.reuse, RZ, PT ;  /* 0x000000ffa400720c */ /* 0x040fe40003fc4270 */
[----:B------:R-:W2:Y:S02]  /*5bd0*/  MUFU.TANH R210, R210 ;  /* 0x000000d200d27308 */ /* 0x000ea40000002400 */
[----:B-1----:R-:W-:Y:S02]  /*5be0*/  FSEL R21, R21, -INF , P6 ;  /* 0xff80000015157808 */ /* 0x002fe40003000000 */
[C---:B------:R-:W-:Y:S02]  /*5bf0*/  ISETP.GT.AND P6, PT, R164.reuse, 0x1, PT ;  /* 0x00000001a400780c */ /* 0x040fe40003fc4270 */
[----:B------:R-:W-:Y:S02]  /*5c00*/  ISETP.GT.AND P3, PT, R153, RZ, PT ;  /* 0x000000ff9900720c */ /* 0x000fe40003f64270 */
[----:B------:R-:W-:Y:S01]  /*5c10*/  FSEL R155, R155, -INF , P6 ;  /* 0xff8000009b9b7808 */ /* 0x000fe20003000000 */
[----:B------:R-:W1:Y:S01]  /*5c20*/  MUFU.TANH R174, R174 ;  /* 0x000000ae00ae7308 */ /* 0x000e620000002400 */
[----:B------:R-:W-:-:S02]  /*5c30*/  ISETP.GT.AND P6, PT, R164, 0x8, PT ;  /* 0x00000008a400780c */ /* 0x000fc40003fc4270 */
[----:B------:R-:W-:Y:S02]  /*5c40*/  FSEL R152, R152, -INF , P3 ;  /* 0xff80000098987808 */ /* 0x000fe40001800000 */
[----:B------:R-:W-:Y:S02]  /*5c50*/  FSEL R158, R158, -INF , P6 ;  /* 0xff8000009e9e7808 */ /* 0x000fe40003000000 */
[C---:B------:R-:W-:Y:S01]  /*5c60*/  ISETP.GT.AND P6, PT, R164.reuse, 0x9, PT ;  /* 0x00000009a400780c */ /* 0x040fe20003fc4270 */
[----:B------:R-:W3:Y:S01]  /*5c70*/  MUFU.TANH R175, R175 ;  /* 0x000000af00af7308 */ /* 0x000ee20000002400 */
[----:B------:R-:W-:Y:S02]  /*5c80*/  ISETP.GT.AND P3, PT, R153, 0x11, PT ;  /* 0x000000119900780c */ /* 0x000fe40003f64270 */
[----:B------:R-:W-:Y:S02]  /*5c90*/  FSEL R159, R159, -INF , P6 ;  /* 0xff8000009f9f7808 */ /* 0x000fe40003000000 */
[----:B------:R-:W-:-:S02]  /*5ca0*/  ISETP.GT.AND P6, PT, R164, 0x10, PT ;  /* 0x00000010a400780c */ /* 0x000fc40003fc4270 */
[----:B----4-:R-:W-:Y:S01]  /*5cb0*/  FSEL R184, R160, -INF , P3 ;  /* 0xff800000a0b87808 */ /* 0x010fe20001800000 */
[----:B------:R-:W4:Y:S01]  /*5cc0*/  MUFU.TANH R178, R178 ;  /* 0x000000b200b27308 */ /* 0x000f220000002400 */
[----:B------:R-:W-:Y:S02]  /*5cd0*/  FSEL R162, R162, -INF , P6 ;  /* 0xff800000a2a27808 */ /* 0x000fe40003000000 */
[C---:B------:R-:W-:Y:S02]  /*5ce0*/  ISETP.GT.AND P6, PT, R164.reuse, 0x11, PT ;  /* 0x00000011a400780c */ /* 0x040fe40003fc4270 */
[----:B------:R-:W-:Y:S02]  /*5cf0*/  ISETP.GT.AND P3, PT, R153, 0x28, PT ;  /* 0x000000289900780c */ /* 0x000fe40003f64270 */
[----:B------:R-:W-:Y:S01]  /*5d00*/  FSEL R163, R163, -INF , P6 ;  /* 0xff800000a3a37808 */ /* 0x000fe20003000000 */
[----:B------:R-:W5:Y:S01]  /*5d10*/  MUFU.TANH R179, R179 ;  /* 0x000000b300b37308 */ /* 0x000f620000002400 */
[----:B------:R-:W-:-:S02]  /*5d20*/  ISETP.GT.AND P6, PT, R164, 0x18, PT ;  /* 0x00000018a400780c */ /* 0x000fc40003fc4270 */
[----:B--2---:R-:W-:Y:S02]  /*5d30*/  FSEL R173, R210, -INF , P3 ;  /* 0xff800000d2ad7808 */ /* 0x004fe40001800000 */
[----:B------:R-:W-:Y:S02]  /*5d40*/  FSEL R166, R166, -INF , P6 ;  /* 0xff800000a6a67808 */ /* 0x000fe40003000000 */
[C---:B------:R-:W-:Y:S01]  /*5d50*/  ISETP.GT.AND P6, PT, R164.reuse, 0x19, PT ;  /* 0x00000019a400780c */ /* 0x040fe20003fc4270 */
[----:B------:R-:W2:Y:S01]  /*5d60*/  MUFU.TANH R182, R182 ;  /* 0x000000b600b67308 */ /* 0x000ea20000002400 */
[----:B------:R-:W-:Y:S02]  /*5d70*/  ISETP.GT.AND P2, PT, R153, 0x1, PT ;  /* 0x000000019900780c */ /* 0x000fe40003f44270 */
[----:B------:R-:W-:Y:S02]  /*5d80*/  FSEL R167, R167, -INF , P6 ;  /* 0xff800000a7a77808 */ /* 0x000fe40003000000 */
[----:B------:R-:W-:-:S02]  /*5d90*/  ISETP.GT.AND P6, PT, R164, 0x20, PT ;  /* 0x00000020a400780c */ /* 0x000fc40003fc4270 */
[C---:B------:R-:W-:Y:S01]  /*5da0*/  ISETP.GT.AND P4, PT, R153.reuse, 0x10, PT ;  /* 0x000000109900780c */ /* 0x040fe20003f84270 */
[----:B------:R-:W0:Y:S01]  /*5db0*/  MUFU.TANH R183, R183 ;  /* 0x000000b700b77308 */ /* 0x000e220000002400 */
[----:B------:R-:W-:Y:S02]  /*5dc0*/  FSEL R170, R170, -INF , P6 ;  /* 0xff800000aaaa7808 */ /* 0x000fe40003000000 */
[C---:B------:R-:W-:Y:S02]  /*5dd0*/  ISETP.GT.AND P6, PT, R164.reuse, 0x21, PT ;  /* 0x00000021a400780c */ /* 0x040fe40003fc4270 */
[----:B------:R-:W-:Y:S02]  /*5de0*/  ISETP.GT.AND P1, PT, R153, 0x8, PT ;  /* 0x000000089900780c */ /* 0x000fe40003f24270 */
[----:B------:R-:W-:Y:S01]  /*5df0*/  FSEL R171, R171, -INF , P6 ;  /* 0xff800000abab7808 */ /* 0x000fe20003000000 */
[----:B------:R-:W0:Y:S01]  /*5e00*/  MUFU.TANH R186, R186 ;  /* 0x000000ba00ba7308 */ /* 0x000e220000002400 */
[----:B------:R-:W-:-:S02]  /*5e10*/  ISETP.GT.AND P6, PT, R164, 0x28, PT ;  /* 0x00000028a400780c */ /* 0x000fc40003fc4270 */
[C---:B------:R-:W-:Y:S02]  /*5e20*/  ISETP.GT.AND P5, PT, R153.reuse, 0x9, PT ;  /* 0x000000099900780c */ /* 0x040fe40003fa4270 */
[----:B-1----:R-:W-:Y:S02]  /*5e30*/  FSEL R210, R174, -INF , P6 ;  /* 0xff800000aed27808 */ /* 0x002fe40003000000 */
[C---:B------:R-:W-:Y:S01]  /*5e40*/  ISETP.GT.AND P6, PT, R164.reuse, 0x29, PT ;  /* 0x00000029a400780c */ /* 0x040fe20003fc4270 */
[----:B------:R-:W1:Y:S01]  /*5e50*/  MUFU.TANH R187, R187 ;  /* 0x000000bb00bb7308 */ /* 0x000e620000002400 */
[----:B------:R-:W-:Y:S02]  /*5e60*/  ISETP.GT.AND P3, PT, R153, 0x39, PT ;  /* 0x000000399900780c */ /* 0x000fe40003f64270 */
[----:B---3--:R-:W-:Y:S02]  /*5e70*/  FSEL R175, R175, -INF , P6 ;  /* 0xff800000afaf7808 */ /* 0x008fe40003000000 */
[----:B------:R-:W-:-:S03]  /*5e80*/  ISETP.GT.AND P6, PT, R164, 0x30, PT ;  /* 0x00000030a400780c */ /* 0x000fc60003fc4270 */
[----:B------:R-:W3:Y:S01]  /*5e90*/  MUFU.TANH R190, R190 ;  /* 0x000000be00be7308 */ /* 0x000ee20000002400 */
[----:B----4-:R-:W-:Y:S02]  /*5ea0*/  FSEL R178, R178, -INF , P6 ;  /* 0xff800000b2b27808 */ /* 0x010fe40003000000 */
[----:B------:R-:W-:-:S04]  /*5eb0*/  ISETP.GT.AND P6, PT, R164, 0x31, PT ;  /* 0x00000031a400780c */ /* 0x000fc80003fc4270 */
[----:B-----5:R-:W-:Y:S01]  /*5ec0*/  FSEL R179, R179, -INF , P6 ;  /* 0xff800000b3b37808 */ /* 0x020fe20003000000 */
[----:B------:R-:W4:Y:S01]  /*5ed0*/  MUFU.TANH R191, R191 ;  /* 0x000000bf00bf7308 */ /* 0x000f220000002400 */
[----:B------:R-:W-:-:S04]  /*5ee0*/  ISETP.GT.AND P6, PT, R164, 0x38, PT ;  /* 0x00000038a400780c */ /* 0x000fc80003fc4270 */
[----:B--2---:R-:W-:Y:S02]  /*5ef0*/  FSEL R182, R182, -INF , P6 ;  /* 0xff800000b6b67808 */ /* 0x004fe40003000000 */
[C---:B------:R-:W-:Y:S01]  /*5f00*/  ISETP.GT.AND P6, PT, R164.reuse, 0x39, PT ;  /* 0x00000039a400780c */ /* 0x040fe20003fc4270 */
[----:B------:R-:W2:Y:S03]  /*5f10*/  MUFU.TANH R194, R194 ;  /* 0x000000c200c27308 */ /* 0x000ea60000002400 */
[----:B0-----:R-:W-:Y:S02]  /*5f20*/  FSEL R183, R183, -INF , P6 ;  /* 0xff800000b7b77808 */ /* 0x001fe40003000000 */
[----:B------:R-:W-:-:S03]  /*5f30*/  ISETP.GT.AND P6, PT, R164, 0x40, PT ;  /* 0x00000040a400780c */ /* 0x000fc60003fc4270 */
[----:B------:R-:W0:Y:S01]  /*5f40*/  MUFU.TANH R195, R195 ;  /* 0x000000c300c37308 */ /* 0x000e220000002400 */
[----:B------:R-:W-:Y:S02]  /*5f50*/  FSEL R186, R186, -INF , P6 ;  /* 0xff800000baba7808 */ /* 0x000fe40003000000 */
[----:B------:R-:W-:-:S04]  /*5f60*/  ISETP.GT.AND P6, PT, R164, 0x41, PT ;  /* 0x00000041a400780c */ /* 0x000fc80003fc4270 */
[----:B-1----:R-:W-:Y:S01]  /*5f70*/  FSEL R187, R187, -INF , P6 ;  /* 0xff800000bbbb7808 */ /* 0x002fe20003000000 */
[----:B------:R-:W1:Y:S01]  /*5f80*/  MUFU.TANH R198, R198 ;  /* 0x000000c600c67308 */ /* 0x000e620000002400 */
[----:B------:R-:W-:-:S04]  /*5f90*/  ISETP.GT.AND P6, PT, R164, 0x48, PT ;  /* 0x00000048a400780c */ /* 0x000fc80003fc4270 */
[----:B---3--:R-:W-:Y:S02]  /*5fa0*/  FSEL R190, R190, -INF , P6 ;  /* 0xff800000bebe7808 */ /* 0x008fe40003000000 */
[C---:B------:R-:W-:Y:S01]  /*5fb0*/  ISETP.GT.AND P6, PT, R164.reuse, 0x49, PT ;  /* 0x00000049a400780c */ /* 0x040fe20003fc4270 */
[----:B------:R-:W3:Y:S03]  /*5fc0*/  MUFU.TANH R199, R199 ;  /* 0x000000c700c77308 */ /* 0x000ee60000002400 */
[----:B----4-:R-:W-:Y:S02]  /*5fd0*/  FSEL R191, R191, -INF , P6 ;  /* 0xff800000bfbf7808 */ /* 0x010fe40003000000 */
[----:B------:R-:W-:-:S03]  /*5fe0*/  ISETP.GT.AND P6, PT, R164, 0x50, PT ;  /* 0x00000050a400780c */ /* 0x000fc60003fc4270 */
[----:B------:R-:W4:Y:S01]  /*5ff0*/  MUFU.TANH R209, R209 ;  /* 0x000000d100d17308 */ /* 0x000f220000002400 */
[----:B--2---:R-:W-:Y:S02]  /*6000*/  FSEL R194, R194, -INF , P6 ;  /* 0xff800000c2c27808 */ /* 0x004fe40003000000 */
[----:B------:R-:W-:-:S04]  /*6010*/  ISETP.GT.AND P6, PT, R164, 0x51, PT ;  /* 0x00000051a400780c */ /* 0x000fc80003fc4270 */
[----:B0-----:R-:W-:Y:S01]  /*6020*/  FSEL R195, R195, -INF , P6 ;  /* 0xff800000c3c37808 */ /* 0x001fe20003000000 */
[----:B------:R-:W0:Y:S01]  /*6030*/  MUFU.TANH R157, R157 ;  /* 0x0000009d009d7308 */ /* 0x000e220000002400 */
[----:B------:R-:W-:-:S04]  /*6040*/  ISETP.GT.AND P6, PT, R164, 0x58, PT ;  /* 0x00000058a400780c */ /* 0x000fc80003fc4270 */
[----:B-1----:R-:W-:Y:S02]  /*6050*/  FSEL R198, R198, -INF , P6 ;  /* 0xff800000c6c67808 */ /* 0x002fe40003000000 */
[----:B------:R-:W-:Y:S01]  /*6060*/  ISETP.GT.AND P6, PT, R164, 0x59, PT ;  /* 0x00000059a400780c */ /* 0x000fe20003fc4270 */
[----:B------:R-:W1:Y:S01]  /*6070*/  MUFU.TANH R161, R161 ;  /* 0x000000a100a17308 */ /* 0x000e620000002400 */
[----:B------:R-:W-:Y:S02]  /*6080*/  FMNMX.FTZ R164, R21, R208, !PT ;  /* 0x000000d015a47209 */ /* 0x000fe40007810000 */
[----:B---3--:R-:W-:Y:S02]  /*6090*/  FSEL R199, R199, -INF , P6 ;  /* 0xff800000c7c77808 */ /* 0x008fe40003000000 */
[----:B------:R-:W-:Y:S02]  /*60a0*/  FMNMX.FTZ R164, R155, R164, !PT ;  /* 0x000000a49ba47209 */ /* 0x000fe40007810000 */
[----:B----4-:R-:W-:Y:S01]  /*60b0*/  FSEL R209, R209, -INF , P2 ;  /* 0xff800000d1d17808 */ /* 0x010fe20001000000 */
[----:B------:R-:W2:Y:S01]  /*60c0*/  MUFU.TANH R169, R169 ;  /* 0x000000a900a97308 */ /* 0x000ea20000002400 */
[----:B------:R-:W-:-:S02]  /*60d0*/  FMNMX.FTZ R164, R158, R164, !PT ;  /* 0x000000a49ea47209 */ /* 0x000fc40007810000 */
[----:B------:R-:W-:Y:S02]  /*60e0*/  ISETP.GT.AND P2, PT, R153, 0x18, PT ;  /* 0x000000189900780c */ /* 0x000fe40003f44270 */
[----:B------:R-:W-:Y:S02]  /*60f0*/  FMNMX.FTZ R164, R159, R164, !PT ;  /* 0x000000a49fa47209 */ /* 0x000fe40007810000 */
[----:B0-----:R-:W-:Y:S01]  /*6100*/  FSEL R177, R157, -INF , P4 ;  /* 0xff8000009db17808 */ /* 0x001fe20002000000 */
[----:B------:R-:W0:Y:S01]  /*6110*/  MUFU.TANH R211, R211 ;  /* 0x000000d300d37308 */ /* 0x000e220000002400 */
[----:B------:R-:W-:Y:S02]  /*6120*/  FMNMX.FTZ R164, R162, R164, !PT ;  /* 0x000000a4a2a47209 */ /* 0x000fe40007810000 */
[----:B------:R-:W-:Y:S02]  /*6130*/  ISETP.GT.AND P4, PT, R153, 0x21, PT ;  /* 0x000000219900780c */ /* 0x000fe40003f84270 */
[----:B------:R-:W-:-:S02]  /*6140*/  FMNMX.FTZ R164, R163, R164, !PT ;  /* 0x000000a4a3a47209 */ /* 0x000fc40007810000 */
[----:B-1----:R-:W-:Y:S01]  /*6150*/  FSEL R181, R161, -INF , P2 ;  /* 0xff800000a1b57808 */ /* 0x002fe20001000000 */
[----:B------:R-:W1:Y:S01]  /*6160*/  MUFU.TANH R154, R154 ;  /* 0x0000009a009a7308 */ /* 0x000e620000002400 */
[----:B------:R-:W-:Y:S02]  /*6170*/  FMNMX.FTZ R164, R166, R164, !PT ;  /* 0x000000a4a6a47209 */ /* 0x000fe40007810000 */
[----:B------:R-:W-:Y:S02]  /*6180*/  ISETP.GT.AND P2, PT, R153, 0x29, PT ;  /* 0x000000299900780c */ /* 0x000fe40003f44270 */
[----:B------:R-:W-:Y:S02]  /*6190*/  FMNMX.FTZ R164, R167, R164, !PT ;  /* 0x000000a4a7a47209 */ /* 0x000fe40007810000 */
[----:B--2---:R-:W-:Y:S01]  /*61a0*/  FSEL R176, R169, -INF , P4 ;  /* 0xff800000a9b07808 */ /* 0x004fe20002000000 */
[----:B------:R-:W2:Y:S01]  /*61b0*/  MUFU.TANH R156, R156 ;  /* 0x0000009c009c7308 */ /* 0x000ea20000002400 */
[----:B------:R-:W-:-:S02]  /*61c0*/  FMNMX.FTZ R164, R170, R164, !PT ;  /* 0x000000a4aaa47209 */ /* 0x000fc40007810000 */
[----:B0-----:R-:W-:Y:S02]  /*61d0*/  FSEL R169, R211, -INF , P2 ;  /* 0xff800000d3a97808 */ /* 0x001fe40001000000 */
[----:B------:R-:W-:Y:S02]  /*61e0*/  FMNMX.FTZ R164, R171, R164, !PT ;  /* 0x000000a4aba47209 */ /* 0x000fe40007810000 */
[----:B------:R-:W-:Y:S01]  /*61f0*/  ISETP.GT.AND P4, PT, R153, 0x38, PT ;  /* 0x000000389900780c */ /* 0x000fe20003f84270 */
[----:B------:R-:W-:Y:S01]  /*6200*/  MUFU.TANH R165, R165 ;  /* 0x000000a500a57308 */ /* 0x000fe20000002400 */
[----:B------:R-:W-:Y:S02]  /*6210*/  FMNMX.FTZ R164, R210, R164, !PT ;  /* 0x000000a4d2a47209 */ /* 0x000fe40007810000 */
[----:B-1----:R-:W-:Y:S02]  /*6220*/  FSEL R185, R154, -INF , P1 ;  /* 0xff8000009ab97808 */ /* 0x002fe40000800000 */
[----:B------:R-:W-:-:S02]  /*6230*/  FMNMX.FTZ R164, R175, R164, !PT ;  /* 0x000000a4afa47209 */ /* 0x000fc40007810000 */
[----:B------:R-:W-:Y:S01]  /*6240*/  ISETP.GT.AND P1, PT, R153, 0x19, PT ;  /* 0x000000199900780c */ /* 0x000fe20003f24270 */
[----:B------:R-:W0:Y:S01]  /*6250*/  MUFU.TANH R168, R168 ;  /* 0x000000a800a87308 */ /* 0x000e220000002400 */
[----:B------:R-:W-:Y:S02]  /*6260*/  FMNMX.FTZ R164, R178, R164, !PT ;  /* 0x000000a4b2a47209 */ /* 0x000fe40007810000 */
[----:B--2---:R-:W-:Y:S02]  /*6270*/  FSEL R154, R156, -INF , P5 ;  /* 0xff8000009c9a7808 */ /* 0x004fe40002800000 */
[----:B------:R-:W-:Y:S02]  /*6280*/  FMNMX.FTZ R164, R179, R164, !PT ;  /* 0x000000a4b3a47209 */ /* 0x000fe40007810000 */
[----:B------:R-:W-:Y:S01]  /*6290*/  ISETP.GT.AND P5, PT, R153, 0x20, PT ;  /* 0x000000209900780c */ /* 0x000fe20003fa4270 */
[----:B------:R-:W1:Y:S01]  /*62a0*/  MUFU.TANH R215, R215 ;  /* 0x000000d700d77308 */ /* 0x000e620000002400 */
[----:B------:R-:W-:-:S02]  /*62b0*/  FMNMX.FTZ R164, R182, R164, !PT ;  /* 0x000000a4b6a47209 */ /* 0x000fc40007810000 */
[----:B------:R-:W-:Y:S02]  /*62c0*/  ISETP.GT.AND P2, PT, R153, 0x40, PT ;  /* 0x000000409900780c */ /* 0x000fe40003f44270 */
[----:B------:R-:W-:-:S03]  /*62d0*/  FMNMX.FTZ R164, R183, R164, !PT ;  /* 0x000000a4b7a47209 */ /* 0x000fc60007810000 */
[----:B------:R-:W2:Y:S01]  /*62e0*/  MUFU.TANH R216, R216 ;  /* 0x000000d800d87308 */ /* 0x000ea20000002400 */
[----:B------:R-:W-:Y:S02]  /*62f0*/  FMNMX.FTZ R164, R186, R164, !PT ;  /* 0x000000a4baa47209 */ /* 0x000fe40007810000 */
[----:B0-----:R-:W-:Y:S02]  /*6300*/  FSEL R172, R168, -INF , P5 ;  /* 0xff800000a8ac7808 */ /* 0x001fe40002800000 */
[----:B------:R-:W-:Y:S02]  /*6310*/  FMNMX.FTZ R164, R187, R164, !PT ;  /* 0x000000a4bba47209 */ /* 0x000fe40007810000 */
[----:B------:R-:W-:Y:S01]  /*6320*/  ISETP.GT.AND P5, PT, R153, 0x31, PT ;  /* 0x000000319900780c */ /* 0x000fe20003fa4270 */
[----:B------:R0:W3:Y:S01]  /*6330*/  MUFU.TANH R217, R180 ;  /* 0x000000b400d97308 */ /* 0x0000e20000002400 */
[----:B------:R-:W-:-:S04]  /*6340*/  FMNMX.FTZ R164, R190, R164, !PT ;  /* 0x000000a4bea47209 */ /* 0x000fc80007810000 */
[----:B------:R-:W-:-:S03]  /*6350*/  FMNMX.FTZ R164, R191, R164, !PT ;  /* 0x000000a4bfa47209 */ /* 0x000fc60007810000 */
[----:B------:R-:W4:Y:S01]  /*6360*/  MUFU.TANH R218, R218 ;  /* 0x000000da00da7308 */ /* 0x000f220000002400 */
[----:B------:R-:W-:Y:S02]  /*6370*/  FMNMX.FTZ R164, R194, R164, !PT ;  /* 0x000000a4c2a47209 */ /* 0x000fe40007810000 */
[----:B0-----:R-:W-:Y:S02]  /*6380*/  FSEL R180, R165, -INF , P1 ;  /* 0xff800000a5b47808 */ /* 0x001fe40000800000 */
[----:B------:R-:W-:Y:S02]  /*6390*/  FMNMX.FTZ R164, R195, R164, !PT ;  /* 0x000000a4c3a47209 */ /* 0x000fe40007810000 */
[----:B------:R-:W-:Y:S01]  /*63a0*/  ISETP.GT.AND P1, PT, R153, 0x30, PT ;  /* 0x000000309900780c */ /* 0x000fe20003f24270 */
[----:B------:R-:W0:Y:S01]  /*63b0*/  MUFU.TANH R219, R219 ;  /* 0x000000db00db7308 */ /* 0x000e220000002400 */
[----:B------:R-:W-:Y:S02]  /*63c0*/  FMNMX.FTZ R164, R198, R164, !PT ;  /* 0x000000a4c6a47209 */ /* 0x000fe40007810000 */
[----:B-1----:R-:W-:-:S02]  /*63d0*/  FSEL R161, R215, -INF , P1 ;  /* 0xff800000d7a17808 */ /* 0x002fc40000800000 */
[----:B------:R-:W-:Y:S01]  /*63e0*/  FMNMX.FTZ R164, R199, R164, !PT ;  /* 0x000000a4c7a47209 */ /* 0x000fe20007810000 */
[----:B------:R-:W1:Y:S01]  /*63f0*/  S2R R215, SR_TID.X ;  /* 0x0000000000d77919 */ /* 0x000e620000002100 */
[----:B------:R-:W-:Y:S01]  /*6400*/  ISETP.GT.AND P1, PT, R153, 0x41, PT ;  /* 0x000000419900780c */ /* 0x000fe20003f24270 */
[----:B------:R-:W5:Y:S01]  /*6410*/  MUFU.TANH R220, R220 ;  /* 0x000000dc00dc7308 */ /* 0x000f620000002400 */
[----:B--2---:R-:W-:Y:S01]  /*6420*/  FSEL R168, R216, -INF , P5 ;  /* 0xff800000d8a87808 */ /* 0x004fe20002800000 */
[----:B------:R-:W2:Y:S01]  /*6430*/  SHFL.BFLY PT, R174, R164, 0x2, 0x1f ;  /* 0x0c401f00a4ae7f89 */ /* 0x000ea200000e0000 */
[----:B---3--:R-:W-:Y:S02]  /*6440*/  FSEL R160, R217, -INF , P4 ;  /* 0xff800000d9a07808 */ /* 0x008fe40002000000 */
[----:B----4-:R-:W-:Y:S02]  /*6450*/  FSEL R165, R218, -INF , P3 ;  /* 0xff800000daa57808 */ /* 0x010fe40001800000 */
[----:B------:R-:W-:Y:S01]  /*6460*/  ISETP.GT.AND P5, PT, R153, 0x49, PT ;  /* 0x000000499900780c */ /* 0x000fe20003fa4270 */
[----:B------:R-:W3:Y:S01]  /*6470*/  MUFU.TANH R192, R192 ;  /* 0x000000c000c07308 */ /* 0x000ee20000002400 */
[----:B0-----:R-:W-:-:S02]  /*6480*/  FSEL R157, R219, -INF , P2 ;  /* 0xff800000db9d7808 */ /* 0x001fc40001000000 */
[C---:B------:R-:W-:Y:S02]  /*6490*/  ISETP.GT.AND P4, PT, R153.reuse, 0x50, PT ;  /* 0x000000509900780c */ /* 0x040fe40003f84270 */
[C---:B------:R-:W-:Y:S02]  /*64a0*/  ISETP.GT.AND P3, PT, R153.reuse, 0x51, PT ;  /* 0x000000519900780c */ /* 0x040fe40003f64270 */
[C---:B------:R-:W-:Y:S02]  /*64b0*/  ISETP.GT.AND P2, PT, R153.reuse, 0x58, PT ;  /* 0x000000589900780c */ /* 0x040fe40003f44270 */
[----:B-----5:R-:W-:Y:S02]  /*64c0*/  FSEL R156, R220, -INF , P1 ;  /* 0xff800000dc9c7808 */ /* 0x020fe40000800000 */
[----:B------:R-:W-:Y:S02]  /*64d0*/  ISETP.GT.AND P1, PT, R153, 0x59, PT ;  /* 0x000000599900780c */ /* 0x000fe40003f24270 */
[----:B---3--:R-:W-:-:S02]  /*64e0*/  FSEL R192, R192, -INF , P4 ;  /* 0xff800000c0c07808 */ /* 0x008fc40002000000 */
[----:B--2---:R-:W-:Y:S02]  /*64f0*/  FMNMX.FTZ R164, R164, R174, !PT ;  /* 0x000000aea4a47209 */ /* 0x004fe40007810000 */
[----:B-1----:R-:W-:-:S03]  /*6500*/  SHF.R.U32.HI R215, RZ, 0x7, R215 ;  /* 0x00000007ffd77819 */ /* 0x002fc600000116d7 */
[----:B------:R-:W0:Y:S02]  /*6510*/  SHFL.BFLY PT, R174, R164, 0x1, 0x1f ;  /* 0x0c201f00a4ae7f89 */ /* 0x000e2400000e0000 */
[----:B0-----:R-:W-:-:S04]  /*6520*/  FMNMX.FTZ R164, R164, R174, !PT ;  /* 0x000000aea4a47209 */ /* 0x001fc80007810000 */
[C---:B------:R-:W-:Y:S01]  /*6530*/  FSETP.NEU.FTZ.AND P6, PT, R164.reuse, -INF , PT ;  /* 0xff800000a400780b */ /* 0x040fe20003fdd000 */
[----:B------:R-:W-:-:S03]  /*6540*/  FMUL.FTZ R211, R164, UR5 ;  /* 0x00000005a4d37c20 */ /* 0x000fc60008410000 */
[----:B------:R-:W-:Y:S02]  /*6550*/  FSEL R174, R164, RZ, P6 ;  /* 0x000000ffa4ae7208 */ /* 0x000fe40003000000 */
[----:B------:R-:W-:Y:S02]  /*6560*/  FSEL R211, R211, RZ, P6 ;  /* 0x000000ffd3d37208 */ /* 0x000fe40003000000 */
[----:B------:R-:W-:Y:S01]  /*6570*/  ISETP.GT.AND P6, PT, R153, 0x48, PT ;  /* 0x000000489900780c */ /* 0x000fe20003fc4270 */
[----:B------:R-:W-:Y:S02]  /*6580*/  FADD.FTZ R208, -R174, R208 ;  /* 0x000000d0aed07221 */ /* 0x000fe40000010100 */
[--C-:B------:R-:W-:Y:S01]  /*6590*/  FFMA.FTZ R21, R21, UR5, -R211.reuse ;  /* 0x0000000515157c23 */ /* 0x100fe200080108d3 */
[--C-:B------:R-:W-:Y:S01]  /*65a0*/  FFMA.FTZ R155, R155, UR5, -R211.reuse ;  /* 0x000000059b9b7c23 */ /* 0x100fe200080108d3 */
[----:B------:R-:W-:Y:S01]  /*65b0*/  FMUL.FTZ R208, R208, UR5 ;  /* 0x00000005d0d07c20 */ /* 0x000fe20008410000 */
[----:B------:R0:W1:Y:S01]  /*65c0*/  MUFU.TANH R174, R188 ;  /* 0x000000bc00ae7308 */ /* 0x0000620000002400 */
        /* <DEDUP_REMOVED lines=8> */
[----:B0-----:R-:W-:Y:S01]  /*6650*/  FMUL.FTZ R188, R196, UR10 ;  /* 0x0000000ac4bc7c20 */ /* 0x001fe20008410000 */
[--C-:B------:R-:W-:Y:S01]  /*6660*/  FFMA.FTZ R171, R171, UR5, -R211.reuse ;  /* 0x00000005abab7c23 */ /* 0x100fe200080108d3 */
[--C-:B------:R-:W-:Y:S01]  /*6670*/  FFMA.FTZ R210, R210, UR5, -R211.reuse ;  /* 0x00000005d2d27c23 */ /* 0x100fe200080108d3 */
[--C-:B------:R-:W-:Y:S01]  /*6680*/  FFMA.FTZ R175, R175, UR5, -R211.reuse ;  /* 0x00000005afaf7c23 */ /* 0x100fe200080108d3 */
[--C-:B------:R-:W-:Y:S01]  /*6690*/  FFMA.FTZ R178, R178, UR5, -R211.reuse ;  /* 0x00000005b2b27c23 */ /* 0x100fe200080108d3 */
[--C-:B------:R-:W-:Y:S01]  /*66a0*/  FFMA.FTZ R179, R179, UR5, -R211.reuse ;  /* 0x00000005b3b37c23 */ /* 0x100fe200080108d3 */
[--C-:B------:R-:W-:Y:S01]  /*66b0*/  FFMA.FTZ R182, R182, UR5, -R211.reuse ;  /* 0x00000005b6b67c23 */ /* 0x100fe200080108d3 */
[----:B------:R-:W0:Y:S01]  /*66c0*/  MUFU.EX2 R208, R208 ;  /* 0x000000d000d07308 */ /* 0x000e220000000800 */
[----:B-1----:R-:W-:Y:S01]  /*66d0*/  FSEL R174, R174, -INF , P6 ;  /* 0xff800000aeae7808 */ /* 0x002fe20003000000 */
[--C-:B------:R-:W-:Y:S01]  /*66e0*/  FFMA.FTZ R183, R183, UR5, -R211.reuse ;  /* 0x00000005b7b77c23 */ /* 0x100fe200080108d3 */
[--C-:B------:R-:W-:Y:S01]  /*66f0*/  FFMA.FTZ R186, R186, UR5, -R211.reuse ;  /* 0x00000005baba7c23 */ /* 0x100fe200080108d3 */
[--C-:B------:R-:W-:Y:S01]  /*6700*/  FFMA.FTZ R187, R187, UR5, -R211.reuse ;  /* 0x00000005bbbb7c23 */ /* 0x100fe200080108d3 */
[--C-:B------:R-:W-:Y:S01]  /*6710*/  FFMA.FTZ R190, R190, UR5, -R211.reuse ;  /* 0x00000005bebe7c23 */ /* 0x100fe200080108d3 */
[--C-:B------:R-:W-:Y:S01]  /*6720*/  FFMA.FTZ R191, R191, UR5, -R211.reuse ;  /* 0x00000005bfbf7c23 */ /* 0x100fe200080108d3 */
[--C-:B------:R-:W-:Y:S01]  /*6730*/  FFMA.FTZ R194, R194, UR5, -R211.reuse ;  /* 0x00000005c2c27c23 */ /* 0x100fe200080108d3 */
[----:B------:R0:W1:Y:S01]  /*6740*/  MUFU.EX2 R153, R155 ;  /* 0x0000009b00997308 */ /* 0x0000620000000800 */
[--C-:B------:R-:W-:Y:S01]  /*6750*/  FFMA.FTZ R195, R195, UR5, -R211.reuse ;  /* 0x00000005c3c37c23 */ /* 0x100fe200080108d3 */
[--C-:B------:R-:W-:Y:S01]  /*6760*/  FFMA.FTZ R198, R198, UR5, -R211.reuse ;  /* 0x00000005c6c67c23 */ /* 0x100fe200080108d3 */
[----:B------:R-:W-:-:S05]  /*6770*/  FFMA.FTZ R199, R199, UR5, -R211 ;  /* 0x00000005c7c77c23 */ /* 0x000fca00080108d3 */
[----:B------:R-:W2:Y:S01]  /*6780*/  MUFU.TANH R188, R188 ;  /* 0x000000bc00bc7308 */ /* 0x000ea20000002400 */
[----:B0-----:R-:W-:Y:S01]  /*6790*/  FFMA.FTZ R155, R208, R3, R21 ;  /* 0x00000003d09b7223 */ /* 0x001fe20000010015 */
[----:B------:R-:W-:Y:S01]  /*67a0*/  FMNMX.FTZ R3, R152, R207, !PT ;  /* 0x000000cf98037209 */ /* 0x000fe20007810000 */
[-C--:B------:R-:W-:Y:S01]  /*67b0*/  FMUL.FTZ R26, R26, R208.reuse ;  /* 0x000000d01a1a7220 */ /* 0x080fe20000410000 */
[-C--:B------:R-:W-:Y:S01]  /*67c0*/  FMUL.FTZ R27, R27, R208.reuse ;  /* 0x000000d01b1b7220 */ /* 0x080fe20000410000 */
[-C--:B------:R-:W-:Y:S01]  /*67d0*/  FMUL.FTZ R30, R30, R208.reuse ;  /* 0x000000d01e1e7220 */ /* 0x080fe20000410000 */
[----:B------:R-:W-:Y:S01]  /*67e0*/  FMNMX.FTZ R3, R209, R3, !PT ;  /* 0x00000003d1037209 */ /* 0x000fe20007810000 */
[-C--:B------:R-:W-:Y:S01]  /*67f0*/  FMUL.FTZ R31, R31, R208.reuse ;  /* 0x000000d01f1f7220 */ /* 0x080fe20000410000 */
[----:B------:R-:W-:Y:S01]  /*6800*/  MUFU.EX2 R158, R158 ;  /* 0x0000009e009e7308 */ /* 0x000fe20000000800 */
[----:B-1----:R-:W-:Y:S01]  /*6810*/  FADD.FTZ R155, R153, R155 ;  /* 0x0000009b999b7221 */ /* 0x002fe20000010000 */
[----:B------:R-:W-:Y:S01]  /*6820*/  FMNMX.FTZ R3, R185, R3, !PT ;  /* 0x00000003b9037209 */ /* 0x000fe20007810000 */
[-C--:B------:R-:W-:Y:S01]  /*6830*/  FMUL.FTZ R34, R34, R208.reuse ;  /* 0x000000d022227220 */ /* 0x080fe20000410000 */
[----:B------:R-:W-:Y:S01]  /*6840*/  F2FP.F16.F32.PACK_AB R153, R153, R21 ;  /* 0x000000159999723e */ /* 0x000fe200000000ff */
[-C--:B------:R-:W-:Y:S01]  /*6850*/  FMUL.FTZ R35, R35, R208.reuse ;  /* 0x000000d023237220 */ /* 0x080fe20000410000 */
[----:B------:R-:W-:Y:S01]  /*6860*/  FMNMX.FTZ R3, R154, R3, !PT ;  /* 0x000000039a037209 */ /* 0x000fe20007810000 */
        /* <DEDUP_REMOVED lines=26> */
[----:B------:R0:W1:Y:S01]  /*6a10*/  MUFU.TANH R3, R189 ;  /* 0x000000bd00037308 */ /* 0x0000620000002400 */
        /* <DEDUP_REMOVED lines=8> */
[----:B0-----:R-:W-:Y:S01]  /*6aa0*/  FMUL.FTZ R189, R193, UR10 ;  /* 0x0000000ac1bd7c20 */ /* 0x001fe20008410000 */
[----:B------:R-:W-:Y:S01]  /*6ab0*/  FMNMX.FTZ R21, R161, R21, !PT ;  /* 0x00000015a1157209 */ /* 0x000fe20007810000 */
[----:B------:R-:W-:Y:S01]  /*6ac0*/  FMUL.FTZ R193, R197, UR10 ;  /* 0x0000000ac5c17c20 */ /* 0x000fe20008410000 */
[----:B------:R-:W-:Y:S01]  /*6ad0*/  UIADD3 UR10, UR4, 0x32440, URZ ;  /* 0x00032440040a7890 */ /* 0x000fe2000fffe03f */
[-C--:B------:R-:W-:Y:S01]  /*6ae0*/  FMUL.FTZ R86, R86, R208.reuse ;  /* 0x000000d056567220 */ /* 0x080fe20000410000 */
[----:B------:R-:W-:Y:S01]  /*6af0*/  FMNMX.FTZ R21, R168, R21, !PT ;  /* 0x00000015a8157209 */ /* 0x000fe20007810000 */
[----:B------:R-:W0:Y:S01]  /*6b00*/  MUFU.TANH R189, R189 ;  /* 0x000000bd00bd7308 */ /* 0x000e220000002400 */
[----:B------:R-:W-:Y:S01]  /*6b10*/  UPRMT UR10, UR55, 0x654, UR10 ;  /* 0x00000654370a7896 */ /* 0x000fe2000800000a */
[----:B-1----:R-:W-:Y:S01]  /*6b20*/  FSEL R3, R3, -INF , P5 ;  /* 0xff80000003037808 */ /* 0x002fe20002800000 */
[-C--:B------:R-:W-:Y:S01]  /*6b30*/  FMUL.FTZ R87, R87, R208.reuse ;  /* 0x000000d057577220 */ /* 0x080fe20000410000 */
[----:B------:R-:W-:Y:S01]  /*6b40*/  FMNMX.FTZ R21, R160, R21, !PT ;  /* 0x00000015a0157209 */ /* 0x000fe20007810000 */
[-C--:B------:R-:W-:Y:S01]  /*6b50*/  FMUL.FTZ R90, R90, R208.reuse ;  /* 0x000000d05a5a7220 */ /* 0x080fe20000410000 */
[-C--:B------:R-:W-:Y:S01]  /*6b60*/  FMUL.FTZ R91, R91, R208.reuse ;  /* 0x000000d05b5b7220 */ /* 0x080fe20000410000 */
[-C--:B------:R-:W-:Y:S01]  /*6b70*/  FMUL.FTZ R94, R94, R208.reuse ;  /* 0x000000d05e5e7220 */ /* 0x080fe20000410000 */
[----:B------:R-:W-:Y:S01]  /*6b80*/  FMNMX.FTZ R21, R165, R21, !PT ;  /* 0x00000015a5157209 */ /* 0x000fe20007810000 */
[----:B------:R-:W1:Y:S01]  /*6b90*/  MUFU.TANH R193, R193 ;  /* 0x000000c100c17308 */ /* 0x000e620000002400 */
[----:B------:R-:W-:Y:S01]  /*6ba0*/  SYNCS.ARRIVE.TRANS64.RED.A1T0 RZ, [UR10], RZ ;  /* 0x000000ffffff79a7 */ /* 0x000fe2000810040a */
[-C--:B------:R-:W-:Y:S01]  /*6bb0*/  FMUL.FTZ R95, R95, R208.reuse ;  /* 0x000000d05f5f7220 */ /* 0x080fe20000410000 */
[----:B------:R-:W-:Y:S01]  /*6bc0*/  FMNMX.FTZ R21, R157, R21, !PT ;  /* 0x000000159d157209 */ /* 0x000fe20007810000 */
[-C--:B------:R-:W-:Y:S01]  /*6bd0*/  FMUL.FTZ R98, R98, R208.reuse ;  /* 0x000000d062627220 */ /* 0x080fe20000410000 */
[-C--:B------:R-:W-:Y:S01]  /*6be0*/  FMUL.FTZ R99, R99, R208.reuse ;  /* 0x000000d063637220 */ /* 0x080fe20000410000 */
[-C--:B------:R-:W-:Y:S01]  /*6bf0*/  FMUL.FTZ R102, R102, R208.reuse ;  /* 0x000000d066667220 */ /* 0x080fe20000410000 */
[----:B------:R-:W-:Y:S01]  /*6c00*/  FMNMX.FTZ R21, R156, R21, !PT ;  /* 0x000000159c157209 */ /* 0x000fe20007810000 */
[-C--:B------:R-:W-:Y:S01]  /*6c10*/  FMUL.FTZ R103, R103, R208.reuse ;  /* 0x000000d067677220 */ /* 0x080fe20000410000 */
[----:B0-----:R-:W-:Y:S01]  /*6c20*/  FSEL R189, R189, -INF , P3 ;  /* 0xff800000bdbd7808 */ /* 0x001fe20001800000 */
[-C--:B------:R-:W-:Y:S01]  /*6c30*/  FMUL.FTZ R106, R106, R208.reuse ;  /* 0x000000d06a6a7220 */ /* 0x080fe20000410000 */
[----:B------:R-:W-:Y:S01]  /*6c40*/  FMNMX.FTZ R21, R174, R21, !PT ;  /* 0x00000015ae157209 */ /* 0x000fe20007810000 */
[-C--:B------:R-:W-:Y:S01]  /*6c50*/  FMUL.FTZ R107, R107, R208.reuse ;  /* 0x000000d06b6b7220 */ /* 0x080fe20000410000 */
[-C--:B------:R-:W-:Y:S01]  /*6c60*/  FMUL.FTZ R110, R110, R208.reuse ;  /* 0x000000d06e6e7220 */ /* 0x080fe20000410000 */
[-C--:B------:R-:W-:Y:S01]  /*6c70*/  FMUL.FTZ R111, R111, R208.reuse ;  /* 0x000000d06f6f7220 */ /* 0x080fe20000410000 */
[----:B------:R-:W-:Y:S01]  /*6c80*/  FMNMX.FTZ R21, R3, R21, !PT ;  /* 0x0000001503157209 */ /* 0x000fe20007810000 */
[-C--:B------:R-:W-:Y:S01]  /*6c90*/  FMUL.FTZ R114, R114, R208.reuse ;  /* 0x000000d072727220 */ /* 0x080fe20000410000 */
[----:B-1----:R-:W-:Y:S01]  /*6ca0*/  FSEL R193, R193, -INF , P1 ;  /* 0xff800000c1c17808 */ /* 0x002fe20000800000 */
        /* <DEDUP_REMOVED lines=23> */
[----:B------:R-:W-:Y:S01]  /*6e20*/  FMUL.FTZ R151, R151, R208 ;  /* 0x000000d097977220 */ /* 0x000fe20000410000 */
[----:B------:R-:W-:Y:S01]  /*6e30*/  UMOV UR10, UR6 ;  /* 0x00000006000a7c82 */ /* 0x000fe20008000000 */
[----:B------:R-:W-:Y:S08]  /*6e40*/  MUFU.EX2 R163, R163 ;  /* 0x000000a300a37308 */ /* 0x000ff00000000800 */
        /* <DEDUP_REMOVED lines=9> */
[C---:B------:R-:W-:Y:S01]  /*6ee0*/  FSETP.NEU.FTZ.AND P1, PT, R21.reuse, -INF , PT ;  /* 0xff8000001500780b */ /* 0x040fe20003f3d000 */
[----:B------:R-:W-:-:S03]  /*6ef0*/  FMUL.FTZ R196, R21, UR5 ;  /* 0x0000000515c47c20 */ /* 0x000fc60008410000 */
[----:B------:R-:W-:Y:S02]  /*6f00*/  FSEL R197, R21, RZ, P1 ;  /* 0x000000ff15c57208 */ /* 0x000fe40000800000 */
[----:B------:R-:W-:Y:S01]  /*6f10*/  FSEL R196, R196, RZ, P1 ;  /* 0x000000ffc4c47208 */ /* 0x000fe20000800000 */
[----:B------:R-:W-:Y:S02]  /*6f20*/  MUFU.EX2 R182, R182 ;  /* 0x000000b600b67308 */ /* 0x000fe40000000800 */
[----:B------:R-:W-:Y:S02]  /*6f30*/  FADD.FTZ R197, -R197, R207 ;  /* 0x000000cfc5c57221 */ /* 0x000fe40000010100 */
[--C-:B------:R-:W-:Y:S01]  /*6f40*/  FFMA.FTZ R152, R152, UR5, -R196.reuse ;  /* 0x0000000598987c23 */ /* 0x100fe200080108c4 */
[--C-:B------:R-:W-:Y:S01]  /*6f50*/  FFMA.FTZ R207, R209, UR5, -R196.reuse ;  /* 0x00000005d1cf7c23 */ /* 0x100fe200080108c4 */
[----:B------:R-:W-:Y:S01]  /*6f60*/  FMUL.FTZ R197, R197, UR5 ;  /* 0x00000005c5c57c20 */ /* 0x000fe20008410000 */
        /* <DEDUP_REMOVED lines=8> */
[----:B------:R-:W-:-:S02]  /*6ff0*/  FFMA.FTZ R193, R193, UR5, -R196 ;  /* 0x00000005c1c17c23 */ /* 0x000fc400080108c4 */
[----:B------:R-:W-:Y:S08]  /*7000*/  MUFU.EX2 R152, R152 ;  /* 0x0000009800987308 */ /* 0x000ff00000000800 */
[----:B------:R-:W0:Y:S08]  /*7010*/  MUFU.EX2 R197, R197 ;  /* 0x000000c500c57308 */ /* 0x000e300000000800 */
[----:B------:R-:W1:Y:S08]  /*7020*/  MUFU.EX2 R207, R207 ;  /* 0x000000cf00cf7308 */ /* 0x000e700000000800 */
[----:B------:R-:W-:Y:S01]  /*7030*/  MUFU.EX2 R185, R185 ;  /* 0x000000b900b97308 */ /* 0x000fe20000000800 */
[----:B0-----:R-:W-:Y:S01]  /*7040*/  FFMA.FTZ R2, R197, R2, R152 ;  /* 0x00000002c5027223 */ /* 0x001fe20000010098 */
        /* <DEDUP_REMOVED lines=64> */
[----:B------:R-:W-:Y:S01]  /*7450*/  FFMA.FTZ R197, R154, UR5, -R196 ;  /* 0x000000059ac57c23 */ /* 0x000fe200080108c4 */
[----:B------:R-:W-:Y:S01]  /*7460*/  IADD3 R154, R215, 0x8, RZ ;  /* 0x00000008d79a7810 */ /* 0x000fe20007ffe0ff */
[C---:B-1----:R-:W-:Y:S01]  /*7470*/  FADD.FTZ R2, R207.reuse, R2 ;  /* 0x00000002cf027221 */ /* 0x042fe20000010000 */
[----:B------:R-:W-:Y:S01]  /*7480*/  F2FP.F16.F32.PACK_AB R152, R207, R152 ;  /* 0x00000098cf98723e */ /* 0x000fe200000000ff */
[----:B------:R-:W-:Y:S01]  /*7490*/  FADD.FTZ R207, R158, R155 ;  /* 0x0000009b9ecf7221 */ /* 0x000fe20000010000 */
[----:B------:R-:W-:Y:S01]  /*74a0*/  F2FP.F16.F32.PACK_AB R155, R159, R158 ;  /* 0x0000009e9f9b723e */ /* 0x000fe200000000ff */
[----:B------:R-:W0:Y:S01]  /*74b0*/  MUFU.EX2 R197, R197 ;  /* 0x000000c500c57308 */ /* 0x000e220000000800 */
[----:B------:R0:W-:Y:S01]  /*74c0*/  BAR.SYNC.DEFER_BLOCKING R154, 0x100 ;  /* 0x0004009a0000751d */ /* 0x0001e20000010000 */
[----:B------:R-:W-:Y:S01]  /*74d0*/  FFMA.FTZ R158, R177, UR5, -R196 ;  /* 0x00000005b19e7c23 */ /* 0x000fe200080108c4 */
[----:B------:R-:W-:-:S05]  /*74e0*/  FADD.FTZ R207, R159, R207 ;  /* 0x000000cf9fcf7221 */ /* 0x000fca0000010000 */
[----:B------:R-:W1:Y:S08]  /*74f0*/  MUFU.EX2 R158, R158 ;  /* 0x0000009e009e7308 */ /* 0x000e700000000800 */
[----:B------:R2:W-:Y:S01]  /*7500*/  MUFU.EX2 R177, R170 ;  /* 0x000000aa00b17308 */ /* 0x0005e20000000800 */
[----:B0-----:R-:W-:Y:S01]  /*7510*/  F2FP.F16.F32.PACK_AB R154, R197, R185 ;  /* 0x000000b9c59a723e */ /* 0x001fe200000000ff */
[----:B------:R-:W-:Y:S01]  /*7520*/  FADD.FTZ R185, R185, R2 ;  /* 0x00000002b9b97221 */ /* 0x000fe20000010000 */
[--C-:B------:R-:W-:Y:S01]  /*7530*/  FFMA.FTZ R2, R180, UR5, -R196.reuse ;  /* 0x00000005b4027c23 */ /* 0x100fe200080108c4 */
[--C-:B------:R-:W-:Y:S01]  /*7540*/  FFMA.FTZ R180, R172, UR5, -R196.reuse ;  /* 0x00000005acb47c23 */ /* 0x100fe200080108c4 */
[----:B------:R-:W-:Y:S01]  /*7550*/  FFMA.FTZ R172, R173, UR5, -R196 ;  /* 0x00000005adac7c23 */ /* 0x000fe200080108c4 */
[----:B------:R-:W-:-:S02]  /*7560*/  FADD.FTZ R197, R197, R185 ;  /* 0x000000b9c5c57221 */ /* 0x000fc40000010000 */
[----:B------:R-:W-:Y:S01]  /*7570*/  MUFU.EX2 R161, R161 ;  /* 0x000000a100a17308 */ /* 0x000fe20000000800 */
[----:B------:R-:W-:Y:S01]  /*7580*/  WARPGROUP.ARRIVE ;  /* 0x00000000000079c5 */ /* 0x000fe20000000000 */
[----:B--2---:R-:W-:Y:S01]  /*7590*/  FFMA.FTZ R170, R176, UR5, -R196 ;  /* 0x00000005b0aa7c23 */ /* 0x004fe200080108c4 */
[----:B-1----:R-:W-:-:S04]  /*75a0*/  FADD.FTZ R197, R158, R197 ;  /* 0x000000c59ec57221 */ /* 0x002fc80000010000 */
[----:B------:R-:W-:Y:S01]  /*75b0*/  HGMMA.64x256x16.F32 R24, R152, gdesc[UR8].tnspB, R24, gsb0 ;  /* 0x43e0000898187df0 */ /* 0x000fe20008000818 */
[----:B------:R-:W-:Y:S01]  /*75c0*/  MUFU.EX2 R2, R2 ;  /* 0x0000000200027308 */ /* 0x000fe20000000800 */
[----:B------:R-:W-:Y:S01]  /*75d0*/  UIADD3 UR10, UR6, 0x80, URZ ;  /* 0x00000080060a7890 */ /* 0x000fe2000fffe03f */
[----:B------:R-:W-:-:S06]  /*75e0*/  UMOV UR11, 0x40000040 ;  /* 0x40000040000b7882 */ /* 0x000fcc0000000000 */
        /* <DEDUP_REMOVED lines=18> */
[----:B------:R0:W1:Y:S08]  /*7710*/  MUFU.EX2 R153, R162 ;  /* 0x000000a200997308 */ /* 0x0000700000000800 */
[----:B------:R2:W3:Y:S01]  /*7720*/  MUFU.EX2 R155, R166 ;  /* 0x000000a6009b7308 */ /* 0x0004e20000000800 */
[----:B0-----:R-:W-:-:S07]  /*7730*/  FFMA.FTZ R162, R184, UR5, -R196 ;  /* 0x00000005b8a27c23 */ /* 0x001fce00080108c4 */
[----:B------:R-:W0:Y:S01]  /*7740*/  MUFU.EX2 R162, R162 ;  /* 0x000000a200a27308 */ /* 0x000e220000000800 */
[----:B--2---:R-:W-:Y:S01]  /*7750*/  FFMA.FTZ R166, R181, UR5, -R196 ;  /* 0x00000005b5a67c23 */ /* 0x004fe200080108c4 */
[----:B-1----:R-:W-:Y:S01]  /*7760*/  FADD.FTZ R159, R153, R207 ;  /* 0x000000cf999f7221 */ /* 0x002fe20000010000 */
[----:B------:R-:W-:-:S03]  /*7770*/  F2FP.F16.F32.PACK_AB R153, R163, R153 ;  /* 0x00000099a399723e */ /* 0x000fc600000000ff */
[----:B------:R-:W-:Y:S01]  /*7780*/  FADD.FTZ R159, R163, R159 ;  /* 0x0000009fa39f7221 */ /* 0x000fe20000010000 */
[----:B------:R-:W-:Y:S01]  /*7790*/  FFMA.FTZ R163, R169, UR5, -R196 ;  /* 0x00000005a9a37c23 */ /* 0x000fe200080108c4 */
[----:B------:R-:W1:Y:S02]  /*77a0*/  MUFU.EX2 R166, R166 ;  /* 0x000000a600a67308 */ /* 0x000e640000000800 */
[----:B---3--:R-:W-:Y:S01]  /*77b0*/  FADD.FTZ R159, R155, R159 ;  /* 0x0000009f9b9f7221 */ /* 0x008fe20000010000 */
[----:B------:R-:W-:-:S03]  /*77c0*/  F2FP.F16.F32.PACK_AB R155, R167, R155 ;  /* 0x0000009ba79b723e */ /* 0x000fc600000000ff */
[----:B------:R-:W-:Y:S01]  /*77d0*/  FADD.FTZ R167, R167, R159 ;  /* 0x0000009fa7a77221 */ /* 0x000fe20000010000 */
[--C-:B------:R-:W-:Y:S01]  /*77e0*/  FFMA.FTZ R159, R160, UR5, -R196.reuse ;  /* 0x00000005a09f7c23 */ /* 0x100fe200080108c4 */
[----:B------:R-:W2:Y:S01]  /*77f0*/  MUFU.EX2 R163, R163 ;  /* 0x000000a300a37308 */ /* 0x000ea20000000800 */
[----:B0-----:R-:W-:Y:S01]  /*7800*/  F2FP.F16.F32.PACK_AB R152, R162, R158 ;  /* 0x0000009ea298723e */ /* 0x001fe200000000ff */
[--C-:B------:R-:W-:Y:S01]  /*7810*/  FFMA.FTZ R158, R168, UR5, -R196.reuse ;  /* 0x00000005a89e7c23 */ /* 0x100fe200080108c4 */
[----:B------:R-:W-:Y:S01]  /*7820*/  FFMA.FTZ R160, R165, UR5, -R196 ;  /* 0x00000005a5a07c23 */ /* 0x000fe200080108c4 */
[----:B------:R-:W-:Y:S01]  /*7830*/  FADD.FTZ R197, R162, R197 ;  /* 0x000000c5a2c57221 */ /* 0x000fe20000010000 */
[----:B------:R-:W-:-:S03]  /*7840*/  FADD.FTZ R167, R177, R167 ;  /* 0x000000a7b1a77221 */ /* 0x000fc60000010000 */
[----:B------:R-:W0:Y:S01]  /*7850*/  MUFU.EX2 R158, R158 ;  /* 0x0000009e009e7308 */ /* 0x000e220000000800 */
[----:B-1----:R-:W-:Y:S01]  /*7860*/  F2FP.F16.F32.PACK_AB R154, R2, R166 ;  /* 0x000000a6029a723e */ /* 0x002fe200000000ff */
[----:B------:R-:W-:-:S03]  /*7870*/  FADD.FTZ R166, R166, R197 ;  /* 0x000000c5a6a67221 */ /* 0x000fc60000010000 */
[----:B------:R-:W-:Y:S01]  /*7880*/  WARPGROUP.ARRIVE ;  /* 0x00000000000079c5 */ /* 0x000fe20000000000 */
[----:B------:R-:W-:Y:S01]  /*7890*/  FADD.FTZ R166, R2, R166 ;  /* 0x000000a602a67221 */ /* 0x000fe20000010000 */
[--C-:B------:R-:W-:Y:S01]  /*78a0*/  FFMA.FTZ R2, R157, UR5, -R196.reuse ;  /* 0x000000059d027c23 */ /* 0x100fe200080108c4 */
[----:B------:R-:W-:Y:S01]  /*78b0*/  MUFU.EX2 R159, R159 ;  /* 0x0000009f009f7308 */ /* 0x000fe20000000800 */
[----:B------:R-:W-:Y:S02]  /*78c0*/  FFMA.FTZ R157, R174, UR5, -R196 ;  /* 0x00000005ae9d7c23 */ /* 0x000fe400080108c4 */
[----:B------:R-:W-:Y:S01]  /*78d0*/  HGMMA.64x256x16.F32 R24, R152, gdesc[UR8].tnspB, R24, gsb0 ;  /* 0x43e0000898187df0 */ /* 0x000fe20008000818 */
[----:B------:R-:W-:Y:S01]  /*78e0*/  UIADD3 UR10, UR6, 0x100, URZ ;  /* 0x00000100060a7890 */ /* 0x000fe2000fffe03f */
[----:B------:R-:W-:-:S03]  /*78f0*/  UMOV UR11, 0x40000040 ;  /* 0x40000040000b7882 */ /* 0x000fc60000000000 */
[----:B------:R-:W1:Y:S08]  /*7900*/  MUFU.EX2 R160, R160 ;  /* 0x000000a000a07308 */ /* 0x000e700000000800 */
[----:B------:R-:W3:Y:S08]  /*7910*/  MUFU.EX2 R2, R2 ;  /* 0x0000000200027308 */ /* 0x000ef00000000800 */
[----:B------:R-:W4:Y:S01]  /*7920*/  MUFU.EX2 R157, R157 ;  /* 0x0000009d009d7308 */ /* 0x000f220000000800 */
[----:B------:R-:W-:-:S02]  /*7930*/  WARPGROUP.DEPBAR.LE gsb0, 0x0 ;  /* 0x00008000000079c5 */ /* 0x000fc40000010000 */
[----:B------:R-:W-:Y:S01]  /*7940*/  F2FP.F16.F32.PACK_AB R152, R170, R180 ;  /* 0x000000b4aa98723e */ /* 0x000fe200000000ff */
[----:B------:R-:W-:Y:S01]  /*7950*/  FADD.FTZ R180, R180, R166 ;  /* 0x000000a6b4b47221 */ /* 0x000fe20000010000 */
[C---:B------:R-:W-:Y:S01]  /*7960*/  F2FP.F16.F32.PACK_AB R153, R171.reuse, R177 ;  /* 0x000000b1ab99723e */ /* 0x040fe200000000ff */
[----:B------:R-:W-:Y:S01]  /*7970*/  FADD.FTZ R171, R171, R167 ;  /* 0x000000a7abab7221 */ /* 0x000fe20000010000 */
[----:B--2---:R-:W-:Y:S01]  /*7980*/  F2FP.F16.F32.PACK_AB R154, R163, R172 ;  /* 0x000000aca39a723e */ /* 0x004fe200000000ff */
[----:B------:R-:W-:Y:S01]  /*7990*/  FADD.FTZ R180, R170, R180 ;  /* 0x000000b4aab47221 */ /* 0x000fe20000010000 */
[C---:B------:R-:W-:Y:S01]  /*79a0*/  F2FP.F16.F32.PACK_AB R155, R175.reuse, R210 ;  /* 0x000000d2af9b723e */ /* 0x040fe200000000ff */
[----:B------:R-:W-:Y:S02]  /*79b0*/  FADD.FTZ R171, R210, R171 ;  /* 0x000000abd2ab7221 */ /* 0x000fe40000010000 */
[----:B------:R-:W-:Y:S01]  /*79c0*/  FADD.FTZ R180, R172, R180 ;  /* 0x000000b4acb47221 */ /* 0x000fe20000010000 */
[----:B------:R-:W-:Y:S01]  /*79d0*/  WARPGROUP.ARRIVE ;  /* 0x00000000000079c5 */ /* 0x000fe20000000000 */
[----:B------:R-:W-:-:S02]  /*79e0*/  FADD.FTZ R171, R175, R171 ;  /* 0x000000abafab7221 */ /* 0x000fc40000010000 */
[----:B------:R-:W-:-:S03]  /*79f0*/  FADD.FTZ R180, R163, R180 ;  /* 0x000000b4a3b47221 */ /* 0x000fc60000010000 */
        /* <DEDUP_REMOVED lines=19> */
[----:B---3--:R-:W-:Y:S01]  /*7b30*/  FADD.FTZ R161, R2, R161 ;  /* 0x000000a102a17221 */ /* 0x008fe20000010000 */
[----:B------:R-:W-:Y:S01]  /*7b40*/  UMOV UR11, 0x40000040 ;  /* 0x40000040000b7882 */ /* 0x000fe20000000000 */
[----:B------:R-:W-:Y:S02]  /*7b50*/  FADD.FTZ R178, R186, R178 ;  /* 0x000000b2bab27221 */ /* 0x000fe40000010000 */
[----:B------:R-:W-:Y:S02]  /*7b60*/  FADD.FTZ R161, R156, R161 ;  /* 0x000000a19ca17221 */ /* 0x000fe40000010000 */
[----:B------:R-:W-:Y:S02]  /*7b70*/  FADD.FTZ R178, R187, R178 ;  /* 0x000000b2bbb27221 */ /* 0x000fe40000010000 */
[----:B----4-:R-:W-:-:S02]  /*7b80*/  FADD.FTZ R161, R157, R161 ;  /* 0x000000a19da17221 */ /* 0x010fc40000010000 */
[----:B------:R-:W-:Y:S02]  /*7b90*/  FADD.FTZ R178, R190, R178 ;  /* 0x000000b2beb27221 */ /* 0x000fe40000010000 */
[----:B------:R-:W-:Y:S02]  /*7ba0*/  FADD.FTZ R161, R3, R161 ;  /* 0x000000a103a17221 */ /* 0x000fe40000010000 */
[----:B------:R-:W-:Y:S02]  /*7bb0*/  FADD.FTZ R178, R191, R178 ;  /* 0x000000b2bfb27221 */ /* 0x000fe40000010000 */
[----:B------:R-:W-:Y:S02]  /*7bc0*/  FADD.FTZ R161, R192, R161 ;  /* 0x000000a1c0a17221 */ /* 0x000fe40000010000 */
[----:B------:R-:W-:Y:S02]  /*7bd0*/  FADD.FTZ R178, R194, R178 ;  /* 0x000000b2c2b27221 */ /* 0x000fe40000010000 */
[----:B------:R-:W-:-:S02]  /*7be0*/  FADD.FTZ R161, R189, R161 ;  /* 0x000000a1bda17221 */ /* 0x000fc40000010000 */
[----:B------:R-:W-:-:S04]  /*7bf0*/  FADD.FTZ R178, R195, R178 ;  /* 0x000000b2c3b27221 */ /* 0x000fc80000010000 */
[----:B------:R-:W-:Y:S01]  /*7c00*/  FADD.FTZ R178, R198, R178 ;  /* 0x000000b2c6b27221 */ /* 0x000fe20000010000 */
[----:B------:R-:W-:Y:S02]  /*7c10*/  WARPGROUP.DEPBAR.LE gsb0, 0x0 ;  /* 0x00008000000079c5 */ /* 0x000fe40000010000 */
[----:B------:R-:W-:Y:S01]  /*7c20*/  F2FP.F16.F32.PACK_AB R152, R156, R2 ;  /* 0x000000029c98723e */ /* 0x000fe200000000ff */
[----:B------:R-:W-:Y:S01]  /*7c30*/  FADD.FTZ R2, R188, R161 ;  /* 0x000000a1bc027221 */ /* 0x000fe20000010000 */
[----:B------:R-:W-:Y:S02]  /*7c40*/  F2FP.F16.F32.PACK_AB R153, R187, R186 ;  /* 0x000000babb99723e */ /* 0x000fe400000000ff */
[----:B------:R-:W-:Y:S01]  /*7c50*/  F2FP.F16.F32.PACK_AB R154, R3, R157 ;  /* 0x0000009d039a723e */ /* 0x000fe200000000ff */
[----:B------:R-:W-:Y:S01]  /*7c60*/  FADD.FTZ R3, R199, R178 ;  /* 0x000000b2c7037221 */ /* 0x000fe20000010000 */
[----:B------:R-:W-:Y:S01]  /*7c70*/  F2FP.F16.F32.PACK_AB R155, R191, R190 ;  /* 0x000000bebf9b723e */ /* 0x000fe200000000ff */
[----:B------:R-:W-:-:S03]  /*7c80*/  FADD.FTZ R2, R193, R2 ;  /* 0x00000002c1027221 */ /* 0x000fc60000010000 */
[----:B------:R-:W-:-:S06]  /*7c90*/  WARPGROUP.ARRIVE ;  /* 0x00000000000079c5 */ /* 0x000fcc0000000000 */
[----:B------:R-:W-:Y:S01]  /*7ca0*/  HGMMA.64x256x16.F32 R24, R152, gdesc[UR8].tnspB, R24, gsb0 ;  /* 0x43e0000898187df0 */ /* 0x000fe20008000818 */
[----:B------:R-:W-:Y:S01]  /*7cb0*/  UIADD3 UR10, UR6, 0x280, URZ ;  /* 0x00000280060a7890 */ /* 0x000fe2000fffe03f */
[----:B------:R-:W-:Y:S01]  /*7cc0*/  UMOV UR11, 0x40000040 ;  /* 0x40000040000b7882 */ /* 0x000fe20000000000 */
[----:B------:R-:W-:Y:S02]  /*7cd0*/  WARPGROUP.DEPBAR.LE gsb0, 0x0 ;  /* 0x00008000000079c5 */ /* 0x000fe40000010000 */
[----:B------:R-:W-:Y:S02]  /*7ce0*/  F2FP.F16.F32.PACK_AB R152, R189, R192 ;  /* 0x000000c0bd98723e */ /* 0x000fe400000000ff */
[----:B------:R-:W-:Y:S02]  /*7cf0*/  F2FP.F16.F32.PACK_AB R153, R195, R194 ;  /* 0x000000c2c399723e */ /* 0x000fe400000000ff */
[----:B------:R-:W-:Y:S02]  /*7d00*/  F2FP.F16.F32.PACK_AB R154, R193, R188 ;  /* 0x000000bcc19a723e */ /* 0x000fe400000000ff */
[----:B------:R-:W-:-:S04]  /*7d10*/  F2FP.F16.F32.PACK_AB R155, R199, R198 ;  /* 0x000000c6c79b723e */ /* 0x000fc800000000ff */
[----:B------:R-:W-:-:S13]  /*7d20*/  WARPGROUP.ARRIVE ;  /* 0x00000000000079c5 */ /* 0x000fda0000000000 */
[----:B------:R-:W-:Y:S03]  /*7d30*/  HGMMA.64x256x16.F32 R24, R152, gdesc[UR8].tnspB, R24, gsb0 ;  /* 0x43e0000898187df0 */ /* 0x000fe60008000818 */
[----:B------:R-:W-:Y:S02]  /*7d40*/  WARPGROUP.DEPBAR.LE gsb0, 0x0 ;  /* 0x00008000000079c5 */ /* 0x000fe40000010000 */
[----:B------:R-:W-:Y:S05]  /*7d50*/  @!P0 BRA `(.L_x_5740) ;  /* 0x0000000000048947 */ /* 0x000fea0003800000 */
[----:B------:R-:W-:Y:S01]  /*7d60*/  BPT.TRAP 0x1 ;  /* 0x000000040000795c */ /* 0x000fe20000300000 */
.L_x_5740:
[----:B------:R-:W-:Y:S01]  /*7d70*/  UIADD3 UR4, UR4, 0x32460, URZ ;  /* 0x0003246004047890 */ /* 0x000fe2000fffe03f */
[----:B------:R-:W-:Y:S01]  /*7d80*/  ISETP.LT.AND P1, PT, R20, UR7, PT ;  /* 0x0000000714007c0c */ /* 0x000fe2000bf21270 */
[----:B------:R-:W-:Y:S01]  /*7d90*/  UIADD3 UR7, UR7, -0x1, URZ ;  /* 0xffffffff07077890 */ /* 0x000fe2000fffe03f */
[----:B------:R-:W-:Y:S01]  /*7da0*/  IMAD.MOV.U32 R208, RZ, RZ, R164 ;  /* 0x000000ffffd07224 */ /* 0x000fe200078e00a4 */
[----:B------:R-:W-:Y:S01]  /*7db0*/  UPRMT UR4, UR55, 0x654, UR4 ;  /* 0x0000065437047896 */ /* 0x000fe20008000004 */
[----:B------:R-:W-:-:S08]  /*7dc0*/  IMAD.MOV.U32 R207, RZ, RZ, R21 ;  /* 0x000000ffffcf7224 */ /* 0x000fd000078e0015 */
[----:B------:R-:W-:Y:S01]  /*7dd0*/  SYNCS.ARRIVE.TRANS64.RED.A1T0 RZ, [UR4], RZ ;  /* 0x000000ffffff79a7 */ /* 0x000fe20008100404 */
[----:B------:R-:W-:Y:S05]  /*7de0*/  @P1 BRA `(.L_x_5741) ;  /* 0xffffffcc00c81947 */ /* 0x000fea000383ffff */
.L_x_5730:
[----:B------:R-:W-:-:S13]  /*7df0*/  ISETP.LE.AND P1, PT, R205, UR7, PT ;  /* 0x00000007cd007c0c */ /* 0x000fda000bf23270 */
[----:B------:R-:W-:Y:S05]  /*7e00*/  @!P1 BRA `(.L_x_5742) ;  /* 0x00000028005c9947 */ /* 0x000fea0003800000 */
[----:B------:R-:W-:Y:S02]  /*7e10*/  IMAD.MOV.U32 R20, RZ, RZ, R164 ;  /* 0x000000ffff147224 */ /* 0x000fe400078e00a4 */
[----:B------:R-:W-:-:S07]  /*7e20*/  IMAD.MOV.U32 R202, RZ, RZ, R21 ;  /* 0x000000ffffca7224 */ /* 0x000fce00078e0015 */
.L_x_5753:
[----:B------:R-:W-:-:S04]  /*7e30*/  UIADD3 UR38, UR38, 0x1, URZ ;  /* 0x0000000126267890 */ /* 0x000fc8000fffe03f */
[----:B------:R-:W-:-:S04]  /*7e40*/  UISETP.NE.AND UP0, UPT, UR38, 0x2, UPT ;  /* 0x000000022600788c */ /* 0x000fc8000bf05270 */
[----:B------:R-:W-:Y:S02]  /*7e50*/  USEL UR4, URZ, 0x1, UP0 ;  /* 0x000000013f047887 */ /* 0x000fe40008000000 */
[----:B------:R-:W-:Y:S02]  /*7e60*/  USEL UR38, UR38, URZ, UP0 ;  /* 0x0000003f26267287 */ /* 0x000fe40008000000 */
[----:B------:R-:W-:Y:S01]  /*7e70*/  ULOP3.LUT UR39, UR39, UR4, URZ, 0x3c, !UPT ;  /* 0x0000000427277292 */ /* 0x000fe2000f8e3c3f */
[----:B0-----:R-:W-:Y:S11]  /*7e80*/  @!P0 BRA `(.L_x_5743) ;  /* 0x0000000000048947 */ /* 0x001ff60003800000 */
[----:B------:R-:W-:Y:S01]  /*7e90*/  BPT.TRAP 0x1 ;  /* 0x000000040000795c */ /* 0x000fe20000300000 */
.L_x_5743:
        /* <DEDUP_REMOVED lines=9> */
.L_x_5744:
[----:B-1----:R-:W-:Y:S05]  /*7f30*/  @P1 BRA `(.L_x_5745) ;  /* 0x0000000000081947 */ /* 0x002fea0003800000 */
[----:B------:R-:W1:Y:S02]  /*7f40*/  SYNCS.PHASECHK.TRANS64.TRYWAIT P1, [UR4+0x32430], R0 ;  /* 0x03243000ff0075a7 */ /* 0x000e640008020144 */
[----:B-1----:R-:W-:Y:S05]  /*7f50*/  @!P1 BRA `(.L_x_5746) ;  /* 0x000000ec00089947 */ /* 0x002fea0003800000 */
.L_x_5745:
        /* <DEDUP_REMOVED lines=31> */
.L_x_5747:
[----:B------:R2:W3:Y:S01]  /*8150*/  SYNCS.PHASECHK.TRANS64.TRYWAIT P1, [UR4+0x32450], R0 ;  /* 0x03245000ff0075a7 */ /* 0x0004e20008020144 */
[----:B------:R-:W-:Y:S05]  /*8160*/  @!P0 BRA `(.L_x_5748) ;  /* 0x0000000000048947 */ /* 0x000fea0003800000 */
[----:B------:R-:W-:Y:S01]  /*8170*/  BPT.TRAP 0x1 ;  /* 0x000000040000795c */ /* 0x000fe20000300000 */
.L_x_5748:
[----:B---3--:R-:W-:Y:S05]  /*8180*/  @P1 BRA `(.L_x_5749) ;  /* 0x0000000000081947 */ /* 0x008fea0003800000 */
[----:B------:R-:W3:Y:S02]  /*8190*/  SYNCS.PHASECHK.TRANS64.TRYWAIT P1, [UR4+0x32450], R0 ;  /* 0x03245000ff0075a7 */ /* 0x000ee40008020144 */
[----:B---3--:R-:W-:Y:S05]  /*81a0*/  @!P1 BRA `(.L_x_5750) ;  /* 0x000000e8008c9947 */ /* 0x008fea0003800000 */
.L_x_5749:
[----:B------:R-:W-:Y:S01]  /*81b0*/  R2UR UR48, R12 ;  /* 0x000000000c3072ca */ /* 0x000fe200000e0000 */
[----:B------:R-:W-:Y:S01]  /*81c0*/  UIMAD UR5, UR38, 0xc00, UR60 ;  /* 0x00000c00260578a4 */ /* 0x000fe2000f8e023c */
[----:B------:R-:W-:Y:S01]  /*81d0*/  R2UR UR49, R13 ;  /* 0x000000000d3172ca */ /* 0x000fe200000e0000 */
[----:B------:R-:W-:Y:S01]  /*81e0*/  WARPGROUP.ARRIVE ;  /* 0x00000000000079c5 */ /* 0x000fe20000000000 */
[----:B------:R-:W-:Y:S01]  /*81f0*/  UMOV UR51, 0x40000040 ;  /* 0x4000004000337882 */ /* 0x000fe20000000000 */
[----:B------:R-:W-:-:S04]  /*8200*/  UIADD3 UR10, UR5, 0x304, URZ ;  /* 0x00000304050a7890 */ /* 0x000fc8000fffe03f */
[----:B------:R-:W3:Y:S01]  /*8210*/  S2R R208, SR_TID.X ;  /* 0x0000000000d07919 */ /* 0x000ee20000002100 */
        /* <DEDUP_REMOVED lines=23> */
[----:B---3--:R-:W-:-:S04]  /*8390*/  SHF.R.U32.HI R208, RZ, 0x7, R208 ;  /* 0x00000007ffd07819 */ /* 0x008fc800000116d0 */
[----:B012---:R-:W-:Y:S01]  /*83a0*/  IADD3 R0, -R208, 0xb, RZ ;  /* 0x0000000bd0007810 */ /* 0x007fe20007ffe1ff */
        /* <DEDUP_REMOVED lines=69> */
.L_x_5751:
        /* <DEDUP_REMOVED lines=43> */
[----:B------:R-:W-:-:S05]  /*8ab0*/  UMOV UR15, 0x40000040 ;  /* 0x40000040000f7882 */ /* 0x000fca0000000000 */
        /* <DEDUP_REMOVED lines=41> */
[----:B---3--:R-:W-:-:S05]  /*8d50*/  FMNMX.FTZ R21, R197, R21, !PT ;  /* 0x00000015c5157209 */ /* 0x008fca0007810000 */
        /* <DEDUP_REMOVED lines=11> */
[C---:B------:R-:W-:Y:S01]  /*8e10*/  FADD.FTZ R207, -R21.reuse, R202 ;  /* 0x000000ca15cf7221 */ /* 0x040fe20000010100 */
[----:B------:R-:W-:-:S03]  /*8e20*/  FMUL.FTZ R154, R21, UR5 ;  /* 0x00000005159a7c20 */ /* 0x000fc60008410000 */
[----:B------:R-:W-:Y:S01]  /*8e30*/  FMUL.FTZ R207, R207, UR5 ;  /* 0x00000005cfcf7c20 */ /* 0x000fe20008410000 */
[--C-:B------:R-:W-:Y:S01]  /*8e40*/  FFMA.FTZ R152, R152, UR5, -R154.reuse ;  /* 0x0000000598987c23 */ /* 0x100fe2000801089a */
[--C-:B------:R-:W-:Y:S01]  /*8e50*/  FFMA.FTZ R153, R153, UR5, -R154.reuse ;  /* 0x0000000599997c23 */ /* 0x100fe2000801089a */
[--C-:B------:R-:W-:Y:S01]  /*8e60*/  FFMA.FTZ R202, R157, UR5, -R154.reuse ;  /* 0x000000059dca7c23 */ /* 0x100fe2000801089a */
[--C-:B------:R-:W-:Y:S01]  /*8e70*/  FFMA.FTZ R157, R164, UR5, -R154.reuse ;  /* 0x00000005a49d7c23 */ /* 0x100fe2000801089a */
[----:B-1----:R-:W-:Y:S01]  /*8e80*/  FMNMX.FTZ R164, R193, R20, !PT ;  /* 0x00000014c1a47209 */ /* 0x002fe20007810000 */
        /* <DEDUP_REMOVED lines=22> */
[----:B--2---:R-:W-:Y:S01]  /*8ff0*/  FMNMX.FTZ R164, R155, R164, !PT ;  /* 0x000000a49ba47209 */ /* 0x004fe20007810000 */
[----:B------:R2:W4:Y:S01]  /*9000*/  MUFU.EX2 R154, R153 ;  /* 0x00000099009a7308 */ /* 0x0005220000000800 */
[-C--:B-1----:R-:W-:Y:S01]  /*9010*/  FMUL.FTZ R24, R24, R207.reuse ;  /* 0x000000cf18187220 */ /* 0x082fe20000410000 */
[----:B---3--:R-:W-:Y:S01]  /*9020*/  FFMA.FTZ R2, R207, R2, R152 ;  /* 0x00000002cf027223 */ /* 0x008fe20000010098 */
[----:B------:R-:W-:Y:S01]  /*9030*/  FMNMX.FTZ R164, R158, R164, !PT ;  /* 0x000000a49ea47209 */ /* 0x000fe20007810000 */
[-C--:B------:R-:W-:Y:S01]  /*9040*/  FMUL.FTZ R25, R25, R207.reuse ;  /* 0x000000cf19197220 */ /* 0x080fe20000410000 */
[-C--:B------:R-:W-:Y:S01]  /*9050*/  FMUL.FTZ R28, R28, R207.reuse ;  /* 0x000000cf1c1c7220 */ /* 0x080fe20000410000 */
[-C--:B------:R-:W-:Y:S01]  /*9060*/  FMUL.FTZ R29, R29, R207.reuse ;  /* 0x000000cf1d1d7220 */ /* 0x080fe20000410000 */
[----:B------:R-:W-:Y:S01]  /*9070*/  FMNMX.FTZ R164, R159, R164, !PT ;  /* 0x000000a49fa47209 */ /* 0x000fe20007810000 */
[----:B------:R-:W-:Y:S01]  /*9080*/  MUFU.EX2 R202, R202 ;  /* 0x000000ca00ca7308 */ /* 0x000fe20000000800 */
[----:B--2---:R-:W-:Y:S01]  /*9090*/  FMUL.FTZ R153, R171, UR10 ;  /* 0x0000000aab997c20 */ /* 0x004fe20008410000 */
[----:B------:R-:W-:Y:S01]  /*90a0*/  FMUL.FTZ R171, R174, UR10 ;  /* 0x0000000aaeab7c20 */ /* 0x000fe20008410000 */
[----:B------:R-:W-:Y:S01]  /*90b0*/  FMNMX.FTZ R164, R162, R164, !PT ;  /* 0x000000a4a2a47209 */ /* 0x000fe20007810000 */
[----:B------:R-:W-:Y:S01]  /*90c0*/  FMUL.FTZ R174, R178, UR10 ;  /* 0x0000000ab2ae7c20 */ /* 0x000fe20008410000 */
[----:B------:R-:W-:Y:S01]  /*90d0*/  FMUL.FTZ R178, R182, UR10 ;  /* 0x0000000ab6b27c20 */ /* 0x000fe20008410000 */
[----:B------:R-:W-:Y:S01]  /*90e0*/  FMUL.FTZ R182, R186, UR10 ;  /* 0x0000000abab67c20 */ /* 0x000fe20008410000 */
[----:B------:R-:W-:Y:S01]  /*90f0*/  FMNMX.FTZ R164, R163, R164, !PT ;  /* 0x000000a4a3a47209 */ /* 0x000fe20007810000 */
[----:B------:R-:W1:Y:S01]  /*9100*/  MUFU.TANH R153, R153 ;  /* 0x0000009900997308 */ /* 0x000e620000002400 */
[C---:B----4-:R-:W-:Y:S01]  /*9110*/  FADD.FTZ R2, R154.reuse, R2 ;  /* 0x000000029a027221 */ /* 0x050fe20000010000 */
[----:B------:R-:W-:Y:S01]  /*9120*/  F2FP.F16.F32.PACK_AB R152, R154, R152 ;  /* 0x000000989a98723e */ /* 0x000fe200000000ff */
[----:B------:R-:W-:Y:S01]  /*9130*/  FMUL.FTZ R186, R190, UR10 ;  /* 0x0000000abeba7c20 */ /* 0x000fe20008410000 */
[----:B------:R-:W-:Y:S01]  /*9140*/  FMNMX.FTZ R164, R166, R164, !PT ;  /* 0x000000a4a6a47209 */ /* 0x000fe20007810000 */
[----:B------:R-:W-:Y:S01]  /*9150*/  FMUL.FTZ R190, R194, UR10 ;  /* 0x0000000ac2be7c20 */ /* 0x000fe20008410000 */
[----:B------:R-:W-:Y:S01]  /*9160*/  FMUL.FTZ R194, R198, UR10 ;  /* 0x0000000ac6c27c20 */ /* 0x000fe20008410000 */
[-C--:B------:R-:W-:Y:S01]  /*9170*/  FMUL.FTZ R32, R32, R207.reuse ;  /* 0x000000cf20207220 */ /* 0x080fe20000410000 */
[----:B------:R2:W3:Y:S01]  /*9180*/  MUFU.EX2 R154, R156 ;  /* 0x0000009c009a7308 */ /* 0x0004e20000000800 */
[----:B------:R-:W-:Y:S01]  /*9190*/  FMNMX.FTZ R164, R167, R164, !PT ;  /* 0x000000a4a7a47209 */ /* 0x000fe20007810000 */
[-C--:B------:R-:W-:Y:S01]  /*91a0*/  FMUL.FTZ R33, R33, R207.reuse ;  /* 0x000000cf21217220 */ /* 0x080fe20000410000 */
[-C--:B------:R-:W-:Y:S01]  /*91b0*/  FMUL.FTZ R36, R36, R207.reuse ;  /* 0x000000cf24247220 */ /* 0x080fe20000410000 */
[-C--:B------:R-:W-:Y:S01]  /*91c0*/  FMUL.FTZ R37, R37, R207.reuse ;  /* 0x000000cf25257220 */ /* 0x080fe20000410000 */
[----:B------:R-:W-:Y:S01]  /*91d0*/  FMNMX.FTZ R164, R170, R164, !PT ;  /* 0x000000a4aaa47209 */ /* 0x000fe20007810000 */
[-C--:B------:R-:W-:Y:S01]  /*91e0*/  FMUL.FTZ R40, R40, R207.reuse ;  /* 0x000000cf28287220 */ /* 0x080fe20000410000 */
[-C--:B------:R-:W-:Y:S01]  /*91f0*/  FMUL.FTZ R41, R41, R207.reuse ;  /* 0x000000cf29297220 */ /* 0x080fe20000410000 */
[----:B------:R-:W4:Y:S01]  /*9200*/  MUFU.TANH R171, R171 ;  /* 0x000000ab00ab7308 */ /* 0x000f220000002400 */
[----:B--2---:R-:W-:Y:S01]  /*9210*/  FMUL.FTZ R156, R175, UR10 ;  /* 0x0000000aaf9c7c20 */ /* 0x004fe20008410000 */
[----:B------:R-:W-:Y:S01]  /*9220*/  FMUL.FTZ R175, R179, UR10 ;  /* 0x0000000ab3af7c20 */ /* 0x000fe20008410000 */
[----:B-1----:R-:W-:Y:S01]  /*9230*/  FMNMX.FTZ R164, R153, R164, !PT ;  /* 0x000000a499a47209 */ /* 0x002fe20007810000 */
[----:B------:R-:W-:Y:S01]  /*9240*/  FMUL.FTZ R179, R183, UR10 ;  /* 0x0000000ab7b37c20 */ /* 0x000fe20008410000 */
[----:B------:R-:W-:Y:S01]  /*9250*/  FMUL.FTZ R183, R187, UR10 ;  /* 0x0000000abbb77c20 */ /* 0x000fe20008410000 */
[----:B------:R-:W-:Y:S01]  /*9260*/  FMUL.FTZ R187, R191, UR10 ;  /* 0x0000000abfbb7c20 */ /* 0x000fe20008410000 */
[----:B------:R-:W-:Y:S01]  /*9270*/  FMUL.FTZ R191, R195, UR10 ;  /* 0x0000000ac3bf7c20 */ /* 0x000fe20008410000 */
[----:B------:R-:W1:Y:S01]  /*9280*/  MUFU.TANH R156, R156 ;  /* 0x0000009c009c7308 */ /* 0x000e620000002400 */
[----:B------:R-:W-:Y:S01]  /*9290*/  FMUL.FTZ R195, R199, UR10 ;  /* 0x0000000ac7c37c20 */ /* 0x000fe20008410000 */
[----:B------:R-:W-:Y:S01]  /*92a0*/  UIADD3 UR10, UR4, 0x32440, URZ ;  /* 0x00032440040a7890 */ /* 0x000fe2000fffe03f */
[----:B---3--:R-:W-:Y:S01]  /*92b0*/  FADD.FTZ R2, R154, R2 ;  /* 0x000000029a027221 */ /* 0x008fe20000010000 */
[----:B------:R-:W-:Y:S01]  /*92c0*/  F2FP.F16.F32.PACK_AB R154, R202, R154 ;  /* 0x0000009aca9a723e */ /* 0x000fe200000000ff */
[-C--:B------:R-:W-:Y:S01]  /*92d0*/  FMUL.FTZ R44, R44, R207.reuse ;  /* 0x000000cf2c2c7220 */ /* 0x080fe20000410000 */
[----:B------:R-:W-:Y:S01]  /*92e0*/  UPRMT UR11, UR6, 0x654, UR10 ;  /* 0x00000654060b7896 */ /* 0x000fe2000800000a */
[----:B------:R-:W-:Y:S01]  /*92f0*/  FADD.FTZ R2, R202, R2 ;  /* 0x00000002ca027221 */ /* 0x000fe20000010000 */
[----:B------:R-:W2:Y:S01]  /*9300*/  MUFU.TANH R174, R174 ;  /* 0x000000ae00ae7308 */ /* 0x000ea20000002400 */
[----:B----4-:R-:W-:Y:S01]  /*9310*/  FMNMX.FTZ R164, R171, R164, !PT ;  /* 0x000000a4aba47209 */ /* 0x010fe20007810000 */
[-C--:B------:R-:W-:Y:S01]  /*9320*/  FMUL.FTZ R45, R45, R207.reuse ;  /* 0x000000cf2d2d7220 */ /* 0x080fe20000410000 */
[-C--:B------:R-:W-:Y:S01]  /*9330*/  FMUL.FTZ R48, R48, R207.reuse ;  /* 0x000000cf30307220 */ /* 0x080fe20000410000 */
[-C--:B------:R-:W-:Y:S01]  /*9340*/  FMUL.FTZ R49, R49, R207.reuse ;  /* 0x000000cf31317220 */ /* 0x080fe20000410000 */
[-C--:B------:R-:W-:Y:S01]  /*9350*/  FMUL.FTZ R52, R52, R207.reuse ;  /* 0x000000cf34347220 */ /* 0x080fe20000410000 */
[-C--:B------:R-:W-:Y:S01]  /*9360*/  FMUL.FTZ R53, R53, R207.reuse ;  /* 0x000000cf35357220 */ /* 0x080fe20000410000 */
[----:B------:R-:W-:Y:S01]  /*9370*/  SYNCS.ARRIVE.TRANS64.RED.A1T0 RZ, [UR11], RZ ;  /* 0x000000ffffff79a7 */ /* 0x000fe2000810040b */
[----:B------:R-:W3:Y:S01]  /*9380*/  MUFU.TANH R175, R175 ;  /* 0x000000af00af7308 */ /* 0x000ee20000002400 */
[----:B-1----:R-:W-:Y:S01]  /*9390*/  FMNMX.FTZ R164, R156, R164, !PT ;  /* 0x000000a49ca47209 */ /* 0x002fe20007810000 */
[-C--:B------:R-:W-:Y:S01]  /*93a0*/  FMUL.FTZ R56, R56, R207.reuse ;  /* 0x000000cf38387220 */ /* 0x080fe20000410000 */
[-C--:B------:R-:W-:Y:S01]  /*93b0*/  FMUL.FTZ R57, R57, R207.reuse ;  /* 0x000000cf39397220 */ /* 0x080fe20000410000 */
[-C--:B------:R-:W-:Y:S01]  /*93c0*/  FMUL.FTZ R60, R60, R207.reuse ;  /* 0x000000cf3c3c7220 */ /* 0x080fe20000410000 */
[-C--:B------:R-:W-:Y:S01]  /*93d0*/  FMUL.FTZ R61, R61, R207.reuse ;  /* 0x000000cf3d3d7220 */ /* 0x080fe20000410000 */
[-C--:B------:R-:W-:Y:S01]  /*93e0*/  FMUL.FTZ R64, R64, R207.reuse ;  /* 0x000000cf40407220 */ /* 0x080fe20000410000 */
[-C--:B------:R-:W-:Y:S01]  /*93f0*/  FMUL.FTZ R65, R65, R207.reuse ;  /* 0x000000cf41417220 */ /* 0x080fe20000410000 */
        /* <DEDUP_REMOVED lines=58> */
[----:B------:R-:W-:Y:S01]  /*97a0*/  UIMAD UR10, UR38, 0xc00, UR54 ;  /* 0x00000c00260a78a4 */ /* 0x000fe2000f8e0236 */
[----:B------:R-:W-:-:S03]  /*97b0*/  UMOV UR11, 0x40000040 ;  /* 0x40000040000b7882 */ /* 0x000fc60000000000 */
[----:B------:R-:W-:Y:S02]  /*97c0*/  UIADD3 UR14, UR10, 0x80, URZ ;  /* 0x000000800a0e7890 */ /* 0x000fe4000fffe03f */
[----:B------:R-:W3:Y:S01]  /*97d0*/  MUFU.TANH R194, R194 ;  /* 0x000000c200c27308 */ /* 0x000ee20000002400 */
[----:B-1----:R-:W-:-:S07]  /*97e0*/  FMNMX.FTZ R164, R190, R164, !PT ;  /* 0x000000a4bea47209 */ /* 0x002fce0007810000 */
[----:B------:R-:W1:Y:S01]  /*97f0*/  MUFU.TANH R195, R195 ;  /* 0x000000c300c37308 */ /* 0x000e620000002400 */
[----:B--2---:R-:W-:-:S07]  /*9800*/  FMNMX.FTZ R164, R191, R164, !PT ;  /* 0x000000a4bfa47209 */ /* 0x004fce0007810000 */
[----:B------:R-:W-:Y:S01]  /*9810*/  MUFU.EX2 R161, R161 ;  /* 0x000000a100a17308 */ /* 0x000fe20000000800 */
[----:B---3--:R-:W-:-:S07]  /*9820*/  FMNMX.FTZ R164, R194, R164, !PT ;  /* 0x000000a4c2a47209 */ /* 0x008fce0007810000 */
[----:B------:R-:W-:Y:S01]  /*9830*/  MUFU.EX2 R157, R157 ;  /* 0x0000009d009d7308 */ /* 0x000fe20000000800 */
[----:B-1----:R-:W-:-:S05]  /*9840*/  FMNMX.FTZ R164, R195, R164, !PT ;  /* 0x000000a4c3a47209 */ /* 0x002fca0007810000 */
[----:B------:R-:W1:Y:S02]  /*9850*/  SHFL.BFLY PT, R198, R164, 0x2, 0x1f ;  /* 0x0c401f00a4c67f89 */ /* 0x000e6400000e0000 */
[----:B------:R-:W-:Y:S08]  /*9860*/  MUFU.EX2 R169, R169 ;  /* 0x000000a900a97308 */ /* 0x000ff00000000800 */
[----:B------:R-:W-:Y:S08]  /*9870*/  MUFU.EX2 R173, R173 ;  /* 0x000000ad00ad7308 */ /* 0x000ff00000000800 */
[----:B------:R-:W-:Y:S01]  /*9880*/  MUFU.EX2 R177, R177 ;  /* 0x000000b100b17308 */ /* 0x000fe20000000800 */
[----:B-1----:R-:W-:-:S07]  /*9890*/  FMNMX.FTZ R164, R164, R198, !PT ;  /* 0x000000c6a4a47209 */ /* 0x002fce0007810000 */
[----:B------:R-:W-:Y:S01]  /*98a0*/  MUFU.EX2 R181, R181 ;  /* 0x000000b500b57308 */ /* 0x000fe20000000800 */
[----:B------:R-:W1:Y:S07]  /*98b0*/  SHFL.BFLY PT, R198, R164, 0x1, 0x1f ;  /* 0x0c201f00a4c67f89 */ /* 0x000e6e00000e0000 */
[----:B------:R-:W-:Y:S08]  /*98c0*/  MUFU.EX2 R185, R185 ;  /* 0x000000b900b97308 */ /* 0x000ff00000000800 */
[----:B------:R-:W-:Y:S08]  /*98d0*/  MUFU.EX2 R189, R189 ;  /* 0x000000bd00bd7308 */ /* 0x000ff00000000800 */
[----:B------:R-:W-:Y:S01]  /*98e0*/  MUFU.EX2 R203, R203 ;  /* 0x000000cb00cb7308 */ /* 0x000fe20000000800 */
[----:B-1----:R-:W-:-:S05]  /*98f0*/  FMNMX.FTZ R164, R164, R198, !PT ;  /* 0x000000c6a4a47209 */ /* 0x002fca0007810000 */
[C---:B------:R-:W-:Y:S01]  /*9900*/  FADD.FTZ R198, -R164.reuse, R20 ;  /* 0x00000014a4c67221 */ /* 0x040fe20000010100 */
[----:B------:R-:W-:Y:S01]  /*9910*/  FMUL.FTZ R20, R164, UR5 ;  /* 0x00000005a4147c20 */ /* 0x000fe20008410000 */
[----:B------:R-:W-:Y:S02]  /*9920*/  MUFU.EX2 R197, R197 ;  /* 0x000000c500c57308 */ /* 0x000fe40000000800 */
[----:B------:R-:W-:Y:S01]  /*9930*/  FMUL.FTZ R198, R198, UR5 ;  /* 0x00000005c6c67c20 */ /* 0x000fe20008410000 */
[--C-:B------:R-:W-:Y:S01]  /*9940*/  FFMA.FTZ R193, R193, UR5, -R20.reuse ;  /* 0x00000005c1c17c23 */ /* 0x100fe20008010814 */
[--C-:B------:R-:W-:Y:S01]  /*9950*/  FFMA.FTZ R155, R155, UR5, -R20.reuse ;  /* 0x000000059b9b7c23 */ /* 0x100fe20008010814 */
[--C-:B------:R-:W-:Y:S01]  /*9960*/  FFMA.FTZ R199, R166, UR5, -R20.reuse ;  /* 0x00000005a6c77c23 */ /* 0x100fe20008010814 */
[--C-:B------:R-:W-:Y:S01]  /*9970*/  FFMA.FTZ R166, R153, UR5, -R20.reuse ;  /* 0x0000000599a67c23 */ /* 0x100fe20008010814 */
[----:B------:R-:W-:Y:S01]  /*9980*/  FFMA.FTZ R202, R156, UR5, -R20 ;  /* 0x000000059cca7c23 */ /* 0x000fe20008010814 */
[----:B------:R-:W1:Y:S01]  /*9990*/  MUFU.EX2 R198, R198 ;  /* 0x000000c600c67308 */ /* 0x000e620000000800 */
[----:B------:R-:W-:-:S02]  /*99a0*/  VIADD R156, R208, 0x8 ;  /* 0x00000008d09c7836 */ /* 0x000fc40000000000 */
[--C-:B------:R-:W-:Y:S01]  /*99b0*/  FFMA.FTZ R158, R158, UR5, -R20.reuse ;  /* 0x000000059e9e7c23 */ /* 0x100fe20008010814 */
[--C-:B------:R-:W-:Y:S01]  /*99c0*/  FFMA.FTZ R159, R159, UR5, -R20.reuse ;  /* 0x000000059f9f7c23 */ /* 0x100fe20008010814 */
[--C-:B------:R-:W-:Y:S01]  /*99d0*/  FFMA.FTZ R167, R167, UR5, -R20.reuse ;  /* 0x00000005a7a77c23 */ /* 0x100fe20008010814 */
[--C-:B------:R-:W-:Y:S01]  /*99e0*/  FFMA.FTZ R162, R162, UR5, -R20.reuse ;  /* 0x00000005a2a27c23 */ /* 0x100fe20008010814 */
[----:B------:R2:W-:Y:S01]  /*99f0*/  BAR.SYNC.DEFER_BLOCKING R156, 0x100 ;  /* 0x0004009c0000751d */ /* 0x0005e20000010000 */
        /* <DEDUP_REMOVED lines=10> */
[-C--:B-1----:R-:W-:Y:S01]  /*9aa0*/  FMUL.FTZ R26, R26, R198.reuse ;  /* 0x000000c61a1a7220 */ /* 0x082fe20000410000 */
        /* <DEDUP_REMOVED lines=11> */
[----:B---3--:R-:W-:Y:S01]  /*9b60*/  FFMA.FTZ R193, R198, R3, R153 ;  /* 0x00000003c6c17223 */ /* 0x008fe20000010099 */
[-C--:B------:R-:W-:Y:S01]  /*9b70*/  FMUL.FTZ R47, R47, R198.reuse ;  /* 0x000000c62f2f7220 */ /* 0x080fe20000410000 */
[----:B------:R-:W-:Y:S01]  /*9b80*/  MUFU.EX2 R3, R159 ;  /* 0x0000009f00037308 */ /* 0x000fe20000000800 */
[-C--:B------:R-:W-:Y:S01]  /*9b90*/  FMUL.FTZ R50, R50, R198.reuse ;  /* 0x000000c632327220 */ /* 0x080fe20000410000 */
[-C--:B------:R-:W-:Y:S01]  /*9ba0*/  FMUL.FTZ R51, R51, R198.reuse ;  /* 0x000000c633337220 */ /* 0x080fe20000410000 */
[-C--:B------:R-:W-:Y:S01]  /*9bb0*/  FMUL.FTZ R54, R54, R198.reuse ;  /* 0x000000c636367220 */ /* 0x080fe20000410000 */
[-C--:B------:R-:W-:Y:S01]  /*9bc0*/  FMUL.FTZ R55, R55, R198.reuse ;  /* 0x000000c637377220 */ /* 0x080fe20000410000 */
[-C--:B------:R-:W-:Y:S01]  /*9bd0*/  FMUL.FTZ R58, R58, R198.reuse ;  /* 0x000000c63a3a7220 */ /* 0x080fe20000410000 */
[C---:B-1----:R-:W-:Y:S01]  /*9be0*/  FADD.FTZ R193, R155.reuse, R193 ;  /* 0x000000c19bc17221 */ /* 0x042fe20000010000 */
[----:B------:R-:W-:Y:S01]  /*9bf0*/  F2FP.F16.F32.PACK_AB R153, R155, R153 ;  /* 0x000000999b99723e */ /* 0x000fe200000000ff */
        /* <DEDUP_REMOVED lines=48> */
[----:B-1----:R-:W-:Y:S01]  /*9f00*/  FADD.FTZ R193, R155, R193 ;  /* 0x000000c19bc17221 */ /* 0x002fe20000010000 */
[----:B------:R-:W-:Y:S01]  /*9f10*/  F2FP.F16.F32.PACK_AB R155, R3, R155 ;  /* 0x0000009b039b723e */ /* 0x000fe200000000ff */
[----:B--2---:R-:W1:Y:S01]  /*9f20*/  MUFU.EX2 R156, R160 ;  /* 0x000000a0009c7308 */ /* 0x004e620000000800 */
[--C-:B------:R-:W-:Y:S01]  /*9f30*/  FFMA.FTZ R186, R186, UR5, -R20.reuse ;  /* 0x00000005baba7c23 */ /* 0x100fe20008010814 */
[--C-:B------:R-:W-:Y:S01]  /*9f40*/  FFMA.FTZ R187, R187, UR5, -R20.reuse ;  /* 0x00000005bbbb7c23 */ /* 0x100fe20008010814 */
[----:B------:R-:W-:Y:S01]  /*9f50*/  WARPGROUP.ARRIVE ;  /* 0x00000000000079c5 */ /* 0x000fe20000000000 */
[--C-:B------:R-:W-:Y:S01]  /*9f60*/  FFMA.FTZ R190, R190, UR5, -R20.reuse ;  /* 0x00000005bebe7c23 */ /* 0x100fe20008010814 */
[--C-:B------:R-:W-:Y:S01]  /*9f70*/  FFMA.FTZ R191, R191, UR5, -R20.reuse ;  /* 0x00000005bfbf7c23 */ /* 0x100fe20008010814 */
[--C-:B------:R-:W-:Y:S01]  /*9f80*/  FFMA.FTZ R194, R194, UR5, -R20.reuse ;  /* 0x00000005c2c27c23 */ /* 0x100fe20008010814 */
[----:B------:R-:W-:Y:S01]  /*9f90*/  FFMA.FTZ R20, R195, UR5, -R20 ;  /* 0x00000005c3147c23 */ /* 0x000fe20008010814 */
[----:B------:R-:W2:Y:S01]  /*9fa0*/  MUFU.EX2 R158, R165 ;  /* 0x000000a5009e7308 */ /* 0x000ea20000000800 */
[----:B------:R-:W-:Y:S01]  /*9fb0*/  HGMMA.64x256x16.F32 R24, R152, gdesc[UR8].tnspB, R24, gsb0 ;  /* 0x43e0000898187df0 */ /* 0x000fe20008000818 */
[----:B------:R-:W-:Y:S01]  /*9fc0*/  UMOV UR11, 0x40000040 ;  /* 0x40000040000b7882 */ /* 0x000fe20000000000 */
[----:B------:R-:W-:-:S05]  /*9fd0*/  FADD.FTZ R193, R3, R193 ;  /* 0x000000c103c17221 */ /* 0x000fca0000010000 */
[----:B------:R-:W3:Y:S01]  /*9fe0*/  MUFU.EX2 R165, R162 ;  /* 0x000000a200a57308 */ /* 0x000ee20000000800 */
[----:B-1----:R-:W-:Y:S01]  /*9ff0*/  FADD.FTZ R2, R156, R2 ;  /* 0x000000029c027221 */ /* 0x002fe20000010000 */
[----:B------:R-:W-:-:S03]  /*a000*/  F2FP.F16.F32.PACK_AB R156, R161, R156 ;  /* 0x0000009ca19c723e */ /* 0x000fc600000000ff */
[----:B------:R-:W-:-:S03]  /*a010*/  FADD.FTZ R2, R161, R2 ;  /* 0x00000002a1027221 */ /* 0x000fc60000010000 */
[----:B------:R-:W1:Y:S01]  /*a020*/  MUFU.EX2 R195, R163 ;  /* 0x000000a300c37308 */ /* 0x000e620000000800 */
[----:B------:R-:W-:-:S04]  /*a030*/  FADD.FTZ R2, R157, R2 ;  /* 0x000000029d027221 */ /* 0x000fc80000010000 */
[C---:B--2---:R-:W-:Y:S01]  /*a040*/  FADD.FTZ R2, R158.reuse, R2 ;  /* 0x000000029e027221 */ /* 0x044fe20000010000 */
[----:B------:R-:W-:Y:S02]  /*a050*/  F2FP.F16.F32.PACK_AB R158, R158, R157 ;  /* 0x0000009d9e9e723e */ /* 0x000fe400000000ff */
[----:B------:R-:W2:Y:S01]  /*a060*/  MUFU.EX2 R199, R199 ;  /* 0x000000c700c77308 */ /* 0x000ea20000000800 */
[----:B---3--:R-:W-:-:S07]  /*a070*/  FADD.FTZ R193, R165, R193 ;  /* 0x000000c1a5c17221 */ /* 0x008fce0000010000 */
[----:B------:R-:W3:Y:S01]  /*a080*/  MUFU.EX2 R167, R167 ;  /* 0x000000a700a77308 */ /* 0x000ee20000000800 */
[C---:B-1----:R-:W-:Y:S01]  /*a090*/  F2FP.F16.F32.PACK_AB R157, R195.reuse, R165 ;  /* 0x000000a5c39d723e */ /* 0x042fe200000000ff */
[----:B------:R-:W-:-:S06]  /*a0a0*/  FADD.FTZ R193, R195, R193 ;  /* 0x000000c1c3c17221 */ /* 0x000fcc0000010000 */
[----:B------:R-:W1:Y:S01]  /*a0b0*/  MUFU.EX2 R160, R168 ;  /* 0x000000a800a07308 */ /* 0x000e620000000800 */
[----:B--2---:R-:W-:-:S07]  /*a0c0*/  FADD.FTZ R193, R199, R193 ;  /* 0x000000c1c7c17221 */ /* 0x004fce0000010000 */
[----:B------:R-:W2:Y:S01]  /*a0d0*/  MUFU.EX2 R162, R172 ;  /* 0x000000ac00a27308 */ /* 0x000ea20000000800 */
[C---:B---3--:R-:W-:Y:S01]  /*a0e0*/  F2FP.F16.F32.PACK_AB R159, R167.reuse, R199 ;  /* 0x000000c7a79f723e */ /* 0x048fe200000000ff */
[----:B------:R-:W-:-:S06]  /*a0f0*/  FADD.FTZ R193, R167, R193 ;  /* 0x000000c1a7c17221 */ /* 0x000fcc0000010000 */
[----:B------:R-:W3:Y:S01]  /*a100*/  MUFU.EX2 R170, R170 ;  /* 0x000000aa00aa7308 */ /* 0x000ee20000000800 */
[----:B-1----:R-:W-:Y:S01]  /*a110*/  FADD.FTZ R2, R160, R2 ;  /* 0x00000002a0027221 */ /* 0x002fe20000010000 */
[----:B------:R-:W-:-:S03]  /*a120*/  F2FP.F16.F32.PACK_AB R160, R169, R160 ;  /* 0x000000a0a9a0723e */ /* 0x000fc600000000ff */
[----:B------:R-:W-:-:S03]  /*a130*/  FADD.FTZ R2, R169, R2 ;  /* 0x00000002a9027221 */ /* 0x000fc60000010000 */
[----:B------:R-:W1:Y:S01]  /*a140*/  MUFU.EX2 R166, R166 ;  /* 0x000000a600a67308 */ /* 0x000e620000000800 */
[----:B--2---:R-:W-:Y:S01]  /*a150*/  FADD.FTZ R2, R162, R2 ;  /* 0x00000002a2027221 */ /* 0x004fe20000010000 */
[----:B------:R-:W-:-:S03]  /*a160*/  F2FP.F16.F32.PACK_AB R162, R173, R162 ;  /* 0x000000a2ada2723e */ /* 0x000fc600000000ff */
[----:B------:R-:W-:-:S03]  /*a170*/  FADD.FTZ R2, R173, R2 ;  /* 0x00000002ad027221 */ /* 0x000fc60000010000 */
        /* <DEDUP_REMOVED lines=11> */
[----:B-1----:R-:W-:-:S07]  /*a230*/  FADD.FTZ R193, R174, R193 ;  /* 0x000000c1aec17221 */ /* 0x002fce0000010000 */
[----:B------:R-:W1:Y:S01]  /*a240*/  MUFU.EX2 R179, R179 ;  /* 0x000000b300b37308 */ /* 0x000e620000000800 */
[----:B--2---:R-:W-:-:S07]  /*a250*/  FADD.FTZ R193, R175, R193 ;  /* 0x000000c1afc17221 */ /* 0x004fce0000010000 */
[----:B------:R-:W-:Y:S01]  /*a260*/  MUFU.EX2 R182, R182 ;  /* 0x000000b600b67308 */ /* 0x000fe20000000800 */
[----:B---3--:R-:W-:-:S07]  /*a270*/  FADD.FTZ R193, R178, R193 ;  /* 0x000000c1b2c17221 */ /* 0x008fce0000010000 */
[----:B------:R-:W-:Y:S01]  /*a280*/  MUFU.EX2 R183, R183 ;  /* 0x000000b700b77308 */ /* 0x000fe20000000800 */
[----:B-1----:R-:W-:-:S07]  /*a290*/  FADD.FTZ R193, R179, R193 ;  /* 0x000000c1b3c17221 */ /* 0x002fce0000010000 */
        /* <DEDUP_REMOVED lines=10> */
[----:B------:R-:W-:Y:S01]  /*a340*/  F2FP.F16.F32.PACK_AB R155, R179, R178 ;  /* 0x000000b2b39b723e */ /* 0x000fe200000000ff */
[----:B------:R-:W-:Y:S01]  /*a350*/  HGMMA.64x256x16.F32 R24, R156, gdesc[UR12].tnspB, R24, gsb0 ;  /* 0x43e0000c9c187df0 */ /* 0x000fe20008000818 */
[----:B------:R-:W-:Y:S01]  /*a360*/  UIADD3 UR14, UR10, 0x100, URZ ;  /* 0x000001000a0e7890 */ /* 0x000fe2000fffe03f */
[----:B------:R-:W-:Y:S02]  /*a370*/  UMOV UR15, 0x40000040 ;  /* 0x40000040000f7882 */ /* 0x000fe40000000000 */
[----:B------:R-:W2:Y:S01]  /*a380*/  MUFU.EX2 R154, R180 ;  /* 0x000000b4009a7308 */ /* 0x000ea20000000800 */
[----:B-1----:R-:W-:Y:S01]  /*a390*/  FADD.FTZ R2, R152, R2 ;  /* 0x0000000298027221 */ /* 0x002fe20000010000 */
[----:B------:R-:W-:-:S03]  /*a3a0*/  F2FP.F16.F32.PACK_AB R152, R177, R152 ;  /* 0x00000098b198723e */ /* 0x000fc600000000ff */
[----:B------:R-:W-:-:S04]  /*a3b0*/  FADD.FTZ R2, R177, R2 ;  /* 0x00000002b1027221 */ /* 0x000fc80000010000 */
[----:B--2---:R-:W-:Y:S01]  /*a3c0*/  FADD.FTZ R2, R154, R2 ;  /* 0x000000029a027221 */ /* 0x004fe20000010000 */
[----:B------:R-:W-:-:S03]  /*a3d0*/  F2FP.F16.F32.PACK_AB R154, R181, R154 ;  /* 0x0000009ab59a723e */ /* 0x000fc600000000ff */
[----:B------:R-:W-:Y:S01]  /*a3e0*/  FADD.FTZ R2, R181, R2 ;  /* 0x00000002b5027221 */ /* 0x000fe20000010000 */
[----:B------:R-:W-:Y:S02]  /*a3f0*/  WARPGROUP.DEPBAR.LE gsb0, 0x0 ;  /* 0x00008000000079c5 */ /* 0x000fe40000010000 */
[----:B------:R-:W-:-:S08]  /*a400*/  WARPGROUP.ARRIVE ;  /* 0x00000000000079c5 */ /* 0x000fd00000000000 */
        /* <DEDUP_REMOVED lines=9> */
[----:B------:R-:W-:Y:S01]  /*a4a0*/  UIADD3 UR10, UR10, 0x280, URZ ;  /* 0x000002800a0a7890 */ /* 0x000fe2000fffe03f */
[----:B------:R-:W-:Y:S02]  /*a4b0*/  WARPGROUP.DEPBAR.LE gsb0, 0x0 ;  /* 0x00008000000079c5 */ /* 0x000fe40000010000 */
[----:B------:R-:W1:Y:S01]  /*a4c0*/  MUFU.EX2 R152, R184 ;  /* 0x000000b800987308 */ /* 0x000e620000000800 */
[----:B------:R-:W-:Y:S01]  /*a4d0*/  F2FP.F16.F32.PACK_AB R153, R183, R182 ;  /* 0x000000b6b799723e */ /* 0x000fe200000000ff */
[----:B------:R-:W-:Y:S01]  /*a4e0*/  FADD.FTZ R182, R182, R193 ;  /* 0x000000c1b6b67221 */ /* 0x000fe20000010000 */
[----:B------:R-:W-:-:S03]  /*a4f0*/  F2FP.F16.F32.PACK_AB R155, R187, R186 ;  /* 0x000000babb9b723e */ /* 0x000fc600000000ff */
[----:B------:R-:W-:Y:S02]  /*a500*/  FADD.FTZ R183, R183, R182 ;  /* 0x000000b6b7b77221 */ /* 0x000fe40000010000 */
[----:B------:R-:W2:Y:S02]  /*a510*/  MUFU.EX2 R154, R188 ;  /* 0x000000bc009a7308 */ /* 0x000ea40000000800 */
[----:B------:R-:W-:-:S04]  /*a520*/  FADD.FTZ R186, R186, R183 ;  /* 0x000000b7baba7221 */ /* 0x000fc80000010000 */
[----:B------:R-:W-:Y:S01]  /*a530*/  FADD.FTZ R187, R187, R186 ;  /* 0x000000babbbb7221 */ /* 0x000fe20000010000 */
[----:B-1----:R-:W-:Y:S01]  /*a540*/  FADD.FTZ R2, R152, R2 ;  /* 0x0000000298027221 */ /* 0x002fe20000010000 */
[----:B------:R-:W-:-:S03]  /*a550*/  F2FP.F16.F32.PACK_AB R152, R185, R152 ;  /* 0x00000098b998723e */ /* 0x000fc600000000ff */
[----:B------:R-:W-:-:S04]  /*a560*/  FADD.FTZ R2, R185, R2 ;  /* 0x00000002b9027221 */ /* 0x000fc80000010000 */
[----:B--2---:R-:W-:Y:S01]  /*a570*/  FADD.FTZ R2, R154, R2 ;  /* 0x000000029a027221 */ /* 0x004fe20000010000 */
[----:B------:R-:W-:-:S03]  /*a580*/  F2FP.F16.F32.PACK_AB R154, R189, R154 ;  /* 0x0000009abd9a723e */ /* 0x000fc600000000ff */
[----:B------:R-:W-:Y:S01]  /*a590*/  FADD.FTZ R2, R189, R2 ;  /* 0x00000002bd027221 */ /* 0x000fe20000010000 */
[----:B------:R-:W-:-:S06]  /*a5a0*/  WARPGROUP.ARRIVE ;  /* 0x00000000000079c5 */ /* 0x000fcc0000000000 */
[----:B------:R-:W-:Y:S03]  /*a5b0*/  HGMMA.64x256x16.F32 R24, R152, gdesc[UR12].tnspB, R24, gsb0 ;  /* 0x43e0000c98187df0 */ /* 0x000fe60008000818 */
        /* <DEDUP_REMOVED lines=18> */
[----:B------:R-:W-:Y:S05]  /*a6e0*/  @!P0 BRA `(.L_x_5752) ;  /* 0x0000000000048947 */ /* 0x000fea0003800000 */
[----:B------:R-:W-:Y:S01]  /*a6f0*/  BPT.TRAP 0x1 ;  /* 0x000000040000795c */ /* 0x000fe20000300000 */
.L_x_5752:
        /* <DEDUP_REMOVED lines=8> */
.L_x_5742:
        /* <DEDUP_REMOVED lines=10> */
[----:B------:R-:W-:-:S02]  /*a820*/  IMAD.MOV.U32 R2, RZ, RZ, RZ ;  /* 0x000000ffff027224 */ /* 0x000fc400078e00ff */
[----:B---3--:R-:W-:Y:S02]  /*a830*/  FADD.FTZ R7, R4, R3 ;  /* 0x0000000304077221 */ /* 0x008fe40000010000 */
[----:B------:R-:W1:Y:S04]  /*a840*/  SHFL.BFLY PT, R5, R6, 0x1, 0x1f ;  /* 0x0c201f0006057f89 */ /* 0x000e6800000e0000 */
[----:B------:R-:W3:Y:S01]  /*a850*/  SHFL.BFLY PT, R4, R7, 0x1, 0x1f ;  /* 0x0c201f0007047f89 */ /* 0x000ee200000e0000 */
[----:B-1----:R-:W-:Y:S01]  /*a860*/  FADD.FTZ R8, R6, R5 ;  /* 0x0000000506087221 */ /* 0x002fe20000010000 */
[----:B------:R-:W-:Y:S02]  /*a870*/  IMAD.MOV.U32 R5, RZ, RZ, RZ ;  /* 0x000000ffff057224 */ /* 0x000fe400078e00ff */
[----:B------:R-:W-:-:S02]  /*a880*/  IMAD.U32 R6, RZ, RZ, UR5 ;  /* 0x00000005ff067e24 */ /* 0x000fc4000f8e00ff */
[----:B---3--:R-:W-:Y:S01]  /*a890*/  FADD.FTZ R3, R7, R4 ;  /* 0x0000000407037221 */ /* 0x008fe20000010000 */
[----:B------:R-:W-:-:S04]  /*a8a0*/  FSETP.NE.FTZ.AND P1, PT, R8, RZ, PT ;  /* 0x000000ff0800720b */ /* 0x000fc80003f35000 */
[----:B------:R-:W-:-:S09]  /*a8b0*/  FSETP.NE.FTZ.AND P2, PT, R3, RZ, PT ;  /* 0x000000ff0300720b */ /* 0x000fd20003f55000 */
        /* <DEDUP_REMOVED lines=147> */
.L_x_5716:
        /* <DEDUP_REMOVED lines=10> */
[----:B------:R-:W2:Y:S01]  /*b290*/  LDL R2, [R1+0x34] ;  /* 0x0000340001027983 */ /* 0x000ea20000100800 */
[----:B------:R-:W1:Y:S01]  /*b2a0*/  S2UR UR8, SR_SWINHI ;  /* 0x00000000000879c3 */ /* 0x000e620000002f00 */
[----:B------:R-:W-:Y:S01]  /*b2b0*/  IMAD.MOV.U32 R152, RZ, RZ, 0x2 ;  /* 0x00000002ff987424 */ /* 0x000fe200078e00ff */
[----:B0-----:R-:W-:Y:S01]  /*b2c0*/  F2FP.F16.F32.PACK_AB R10, R29, R28 ;  /* 0x0000001c1d0a723e */ /* 0x001fe200000000ff */
[----:B------:R-:W-:Y:S01]  /*b2d0*/  ULDC.64 UR10, c[0x0][0xd08] ;  /* 0x00034200000a7ab9 */ /* 0x000fe20000000a00 */
[----:B------:R-:W3:Y:S01]  /*b2e0*/  LDL R163, [R1+0x24] ;  /* 0x0000240001a37983 */ /* 0x000ee20000100800 */
[----:B------:R-:W-:Y:S01]  /*b2f0*/  R2UR UR12, R204 ;  /* 0x00000000cc0c72ca */ /* 0x000fe200000e0000 */
[----:B------:R-:W-:Y:S01]  /*b300*/  UMOV UR6, UR9 ;  /* 0x0000000900067c82 */ /* 0x000fe20008000000 */
[----:B-1----:R-:W-:Y:S01]  /*b310*/  UMOV UR7, UR8 ;  /* 0x0000000800077c82 */ /* 0x002fe20008000000 */
[----:B------:R-:W-:Y:S02]  /*b320*/  F2FP.F16.F32.PACK_AB R11, R31, R30 ;  /* 0x0000001e1f0b723e */ /* 0x000fe400000000ff */
[----:B------:R-:W-:-:S02]  /*b330*/  F2FP.F16.F32.PACK_AB R14, R37, R36 ;  /* 0x00000024250e723e */ /* 0x000fc400000000ff */
[----:B------:R-:W-:Y:S01]  /*b340*/  F2FP.F16.F32.PACK_AB R15, R39, R38 ;  /* 0x00000026270f723e */ /* 0x000fe200000000ff */
[----:B------:R-:W-:Y:S01]  /*b350*/  BAR.SYNC.DEFER_BLOCKING 0x1, 0x100 ;  /* 0x0044000000007b1d */ /* 0x000fe20000010000 */
[----:B--2---:R-:W-:-:S03]  /*b360*/  IMAD.WIDE R152, R2, R152, UR6 ;  /* 0x0000000602987e25 */ /* 0x004fc6000f8e0298 */
[C---:B------:R-:W-:Y:S02]  /*b370*/  LOP3.LUT R9, R152.reuse, 0x380, RZ, 0xc0, !PT ;  /* 0x0000038098097812 */ /* 0x040fe400078ec0ff */
[C---:B------:R-:W-:Y:S02]  /*b380*/  IADD3 R5, P0, R152.reuse, 0xc060, RZ ;  /* 0x0000c06098057810 */ /* 0x040fe40007f1e0ff */
[C---:B------:R-:W-:Y:S02]  /*b390*/  IADD3 R13, P4, R152.reuse, 0x20, RZ ;  /* 0x00000020980d7810 */ /* 0x040fe40007f9e0ff */
[----:B------:R-:W-:Y:S02]  /*b3a0*/  SHF.R.U64 R9, R9, 0x3, RZ ;  /* 0x0000000309097819 */ /* 0x000fe400000012ff */
[----:B------:R-:W-:Y:S02]  /*b3b0*/  IADD3 R17, P3, R152, 0x40, RZ ;  /* 0x0000004098117810 */ /* 0x000fe40007f7e0ff */
[----:B------:R-:W-:-:S02]  /*b3c0*/  LOP3.LUT R4, R5, 0x380, RZ, 0xc0, !PT ;  /* 0x0000038005047812 */ /* 0x000fc400078ec0ff */
[----:B------:R-:W-:Y:S02]  /*b3d0*/  LOP3.LUT R12, R13, 0x380, RZ, 0xc0, !PT ;  /* 0x000003800d0c7812 */ /* 0x000fe400078ec0ff */
[----:B------:R-:W-:Y:S01]  /*b3e0*/  LOP3.LUT R8, R9, R152, RZ, 0x3c, !PT ;  /* 0x0000009809087212 */ /* 0x000fe200078e3cff */
[----:B------:R-:W-:Y:S01]  /*b3f0*/  IMAD.MOV.U32 R9, RZ, RZ, R153 ;  /* 0x000000ffff097224 */ /* 0x000fe200078e0099 */
[----:B------:R-:W-:Y:S02]  /*b400*/  LOP3.LUT R16, R17, 0x380, RZ, 0xc0, !PT ;  /* 0x0000038011107812 */ /* 0x000fe400078ec0ff */
[----:B------:R-:W-:Y:S02]  /*b410*/  SHF.R.U64 R4, R4, 0x3, RZ ;  /* 0x0000000304047819 */ /* 0x000fe400000012ff */
[----:B------:R-:W-:Y:S02]  /*b420*/  SHF.R.U64 R12, R12, 0x3, RZ ;  /* 0x000000030c0c7819 */ /* 0x000fe400000012ff */
[----:B------:R-:W-:-:S02]  /*b430*/  IADD3 R157, P5, R152, 0x60, RZ ;  /* 0x00000060989d7810 */ /* 0x000fc40007fbe0ff */
[----:B------:R-:W-:Y:S02]  /*b440*/  SHF.R.U64 R16, R16, 0x3, RZ ;  /* 0x0000000310107819 */ /* 0x000fe400000012ff */
[----:B------:R-:W-:Y:S02]  /*b450*/  LOP3.LUT R4, R4, R5, RZ, 0x3c, !PT ;  /* 0x0000000504047212 */ /* 0x000fe400078e3cff */
[----:B------:R-:W-:Y:S01]  /*b460*/  LOP3.LUT R12, R12, R13, RZ, 0x3c, !PT ;  /* 0x0000000d0c0c7212 */ /* 0x000fe200078e3cff */
[----:B------:R-:W-:Y:S01]  /*b470*/  IMAD.X R13, RZ, RZ, R153, P4 ;  /* 0x000000ffff0d7224 */ /* 0x000fe200020e0699 */
[----:B------:R-:W-:Y:S02]  /*b480*/  LOP3.LUT R156, R157, 0x380, RZ, 0xc0, !PT ;  /* 0x000003809d9c7812 */ /* 0x000fe400078ec0ff */
[----:B------:R-:W-:Y:S02]  /*b490*/  MOV R5, R8 ;  /* 0x0000000800057202 */ /* 0x000fe40000000f00 */
[----:B------:R-:W-:-:S02]  /*b4a0*/  F2FP.F16.F32.PACK_AB R8, R25, R24 ;  /* 0x000000181908723e */ /* 0x000fc400000000ff */
[----:B------:R-:W-:Y:S02]  /*b4b0*/  F2FP.F16.F32.PACK_AB R9, R27, R26 ;  /* 0x0000001a1b09723e */ /* 0x000fe400000000ff */
[----:B------:R-:W-:Y:S02]  /*b4c0*/  LOP3.LUT R16, R16, R17, RZ, 0x3c, !PT ;  /* 0x0000001110107212 */ /* 0x000fe400078e3cff */
[----:B------:R-:W-:Y:S02]  /*b4d0*/  SHF.R.U64 R156, R156, 0x3, RZ ;  /* 0x000000039c9c7819 */ /* 0x000fe400000012ff */
[----:B------:R-:W-:Y:S02]  /*b4e0*/  IADD3.X R17, RZ, R153, RZ, P3, !PT ;  /* 0x00000099ff117210 */ /* 0x000fe40001ffe4ff */
[----:B------:R-:W-:Y:S01]  /*b4f0*/  IADD3 R19, P4, R152, 0x4000, RZ ;  /* 0x0000400098137810 */ /* 0x000fe20007f9e0ff */
[----:B------:R0:W-:Y:S01]  /*b500*/  STSM.16.M88.4 [R5], R8 ;  /* 0x0000000805007844 */ /* 0x0001e20000000200 */
[----:B------:R-:W-:-:S02]  /*b510*/  MOV R2, R12 ;  /* 0x0000000c00027202 */ /* 0x000fc40000000f00 */
[----:B------:R-:W-:Y:S02]  /*b520*/  F2FP.F16.F32.PACK_AB R12, R33, R32 ;  /* 0x00000020210c723e */ /* 0x000fe400000000ff */
[----:B------:R-:W-:Y:S02]  /*b530*/  F2FP.F16.F32.PACK_AB R13, R35, R34 ;  /* 0x00000022230d723e */ /* 0x000fe400000000ff */
[----:B------:R-:W-:Y:S02]  /*b540*/  IADD3 R7, P3, R152, 0x8020, RZ ;  /* 0x0000802098077810 */ /* 0x000fe40007f7e0ff */
[----:B------:R-:W-:Y:S01]  /*b550*/  LOP3.LUT R156, R156, R157, RZ, 0x3c, !PT ;  /* 0x0000009d9c9c7212 */ /* 0x000fe200078e3cff */
[----:B------:R-:W-:Y:S01]  /*b560*/  IMAD.X R157, RZ, RZ, R153, P5 ;  /* 0x000000ffff9d7224 */ /* 0x000fe200028e0699 */
[----:B------:R-:W-:Y:S02]  /*b570*/  MOV R17, R16 ;  /* 0x0000001000117202 */ /* 0x000fe40000000f00 */
[----:B------:R-:W-:-:S02]  /*b580*/  LOP3.LUT R18, R19, 0x380, RZ, 0xc0, !PT ;  /* 0x0000038013127812 */ /* 0x000fc400078ec0ff */
[----:B0-----:R-:W-:Y:S02]  /*b590*/  F2FP.F16.F32.PACK_AB R8, R41, R40 ;  /* 0x000000282908723e */ /* 0x001fe400000000ff */
[----:B------:R-:W-:Y:S02]  /*b5a0*/  F2FP.F16.F32.PACK_AB R9, R43, R42 ;  /* 0x0000002a2b09723e */ /* 0x000fe400000000ff */
[----:B------:R-:W-:Y:S02]  /*b5b0*/  F2FP.F16.F32.PACK_AB R10, R45, R44 ;  /* 0x0000002c2d0a723e */ /* 0x000fe400000000ff */
[----:B------:R-:W-:Y:S02]  /*b5c0*/  F2FP.F16.F32.PACK_AB R11, R47, R46 ;  /* 0x0000002e2f0b723e */ /* 0x000fe400000000ff */
[----:B------:R-:W-:Y:S01]  /*b5d0*/  IADD3 R5, P5, R152, 0x4020, RZ ;  /* 0x0000402098057810 */ /* 0x000fe20007fbe0ff */
[----:B------:R-:W-:Y:S01]  /*b5e0*/  STSM.16.M88.4 [R2], R12 ;  /* 0x0000000c02007844 */ /* 0x000fe20000000200 */
[----:B------:R-:W-:-:S02]  /*b5f0*/  LOP3.LUT R16, R7, 0x380, RZ, 0xc0, !PT ;  /* 0x0000038007107812 */ /* 0x000fc400078ec0ff */
[----:B------:R-:W-:Y:S01]  /*b600*/  SHF.R.U64 R18, R18, 0x3, RZ ;  /* 0x0000000312127819 */ /* 0x000fe200000012ff */
[----:B------:R0:W-:Y:S01]  /*b610*/  STSM.16.M88.4 [R17], R8 ;  /* 0x0000000811007844 */ /* 0x0001e20000000200 */
[----:B------:R-:W-:Y:S02]  /*b620*/  SHF.R.U64 R16, R16, 0x3, RZ ;  /* 0x0000000310107819 */ /* 0x000fe400000012ff */
[----:B------:R-:W-:Y:S01]  /*b630*/  LOP3.LUT R18, R18, R19, RZ, 0x3c, !PT ;  /* 0x0000001312127212 */ /* 0x000fe200078e3cff */
[----:B------:R-:W-:Y:S01]  /*b640*/  IMAD.X R19, RZ, RZ, R153, P4 ;  /* 0x000000ffff137224 */ /* 0x000fe200020e0699 */
[----:B------:R-:W-:Y:S02]  /*b650*/  LOP3.LUT R16, R16, R7, RZ, 0x3c, !PT ;  /* 0x0000000710107212 */ /* 0x000fe400078e3cff */
[----:B------:R-:W-:Y:S02]  /*b660*/  MOV R7, R156 ;  /* 0x0000009c00077202 */ /* 0x000fe40000000f00 */
[----:B------:R-:W-:-:S02]  /*b670*/  IADD3 R157, P6, R152, 0x8000, RZ ;  /* 0x00008000989d7810 */ /* 0x000fc40007fde0ff */
[----:B0-----:R-:W-:Y:S02]  /*b680*/  LOP3.LUT R8, R5, 0x380, RZ, 0xc0, !PT ;  /* 0x0000038005087812 */ /* 0x001fe400078ec0ff */
[----:B------:R-:W-:Y:S02]  /*b690*/  IADD3 R2, P4, R152, 0x4040, RZ ;  /* 0x0000404098027810 */ /* 0x000fe40007f9e0ff */
[----:B------:R-:W-:Y:S02]  /*b6a0*/  SHF.R.U64 R8, R8, 0x3, RZ ;  /* 0x0000000308087819 */ /* 0x000fe400000012ff */
[----:B------:R-:W-:Y:S02]  /*b6b0*/  F2FP.F16.F32.PACK_AB R12, R49, R48 ;  /* 0x00000030310c723e */ /* 0x000fe400000000ff */
[----:B------:R-:W-:Y:S02]  /*b6c0*/  F2FP.F16.F32.PACK_AB R13, R51, R50 ;  /* 0x00000032330d723e */ /* 0x000fe400000000ff */
[----:B------:R-:W-:-:S02]  /*b6d0*/  F2FP.F16.F32.PACK_AB R14, R53, R52 ;  /* 0x00000034350e723e */ /* 0x000fc400000000ff */
[----:B------:R-:W-:Y:S02]  /*b6e0*/  F2FP.F16.F32.PACK_AB R15, R55, R54 ;  /* 0x00000036370f723e */ /* 0x000fe400000000ff */
[----:B------:R-:W-:Y:S02]  /*b6f0*/  LOP3.LUT R160, R8, R5, RZ, 0x3c, !PT ;  /* 0x0000000508a07212 */ /* 0x000fe400078e3cff */
[----:B------:R-:W-:Y:S01]  /*b700*/  LOP3.LUT R5, R2, 0x380, RZ, 0xc0, !PT ;  /* 0x0000038002057812 */ /* 0x000fe200078ec0ff */
[----:B------:R0:W-:Y:S01]  /*b710*/  STSM.16.M88.4 [R7], R12 ;  /* 0x0000000c07007844 */ /* 0x0001e20000000200 */
[----:B------:R-:W-:Y:S01]  /*b720*/  LOP3.LUT R156, R157, 0x380, RZ, 0xc0, !PT ;  /* 0x000003809d9c7812 */ /* 0x000fe200078ec0ff */
[----:B------:R-:W-:Y:S01]  /*b730*/  IMAD.X R161, RZ, RZ, R153, P5 ;  /* 0x000000ffffa17224 */ /* 0x000fe200028e0699 */
[C---:B------:R-:W-:Y:S02]  /*b740*/  IADD3 R155, P1, R152.reuse, 0x8040, RZ ;  /* 0x00008040989b7810 */ /* 0x040fe40007f3e0ff */
[----:B------:R-:W-:-:S02]  /*b750*/  IADD3 R158, P5, R152, 0x4060, RZ ;  /* 0x00004060989e7810 */ /* 0x000fc40007fbe0ff */
[----:B------:R-:W-:Y:S02]  /*b760*/  SHF.R.U64 R156, R156, 0x3, RZ ;  /* 0x000000039c9c7819 */ /* 0x000fe400000012ff */
[----:B------:R-:W-:Y:S01]  /*b770*/  LOP3.LUT R154, R155, 0x380, RZ, 0xc0, !PT ;  /* 0x000003809b9a7812 */ /* 0x000fe200078ec0ff */
[----:B------:R-:W-:Y:S01]  /*b780*/  IMAD.X R17, RZ, RZ, R153, P3 ;  /* 0x000000ffff117224 */ /* 0x000fe200018e0699 */
[----:B------:R-:W-:Y:S02]  /*b790*/  LOP3.LUT R159, R158, 0x380, RZ, 0xc0, !PT ;  /* 0x000003809e9f7812 */ /* 0x000fe400078ec0ff */
[----:B0-----:R-:W-:Y:S02]  /*b7a0*/  MOV R7, R18 ;  /* 0x0000001200077202 */ /* 0x001fe40000000f00 */
[----:B------:R-:W-:Y:S02]  /*b7b0*/  SHF.R.U64 R19, R5, 0x3, RZ ;  /* 0x0000000305137819 */ /* 0x000fe400000012ff */
[----:B------:R-:W-:-:S02]  /*b7c0*/  LOP3.LUT R156, R156, R157, RZ, 0x3c, !PT ;  /* 0x0000009d9c9c7212 */ /* 0x000fc400078e3cff */
[----:B------:R-:W-:Y:S01]  /*b7d0*/  LOP3.LUT R18, R19, R2, RZ, 0x3c, !PT ;  /* 0x0000000213127212 */ /* 0x000fe200078e3cff */
[--C-:B------:R-:W-:Y:S01]  /*b7e0*/  IMAD.X R19, RZ, RZ, R153.reuse, P4 ;  /* 0x000000ffff137224 */ /* 0x100fe200020e0699 */
[----:B------:R-:W-:Y:S01]  /*b7f0*/  F2FP.F16.F32.PACK_AB R8, R57, R56 ;  /* 0x000000383908723e */ /* 0x000fe200000000ff */
[----:B------:R-:W-:Y:S01]  /*b800*/  IMAD.X R157, RZ, RZ, R153, P6 ;  /* 0x000000ffff9d7224 */ /* 0x000fe200030e0699 */
[----:B------:R-:W-:Y:S02]  /*b810*/  F2FP.F16.F32.PACK_AB R9, R59, R58 ;  /* 0x0000003a3b09723e */ /* 0x000fe400000000ff */
[----:B------:R-:W-:Y:S02]  /*b820*/  F2FP.F16.F32.PACK_AB R10, R61, R60 ;  /* 0x0000003c3d0a723e */ /* 0x000fe400000000ff */
[----:B------:R-:W-:Y:S02]  /*b830*/  F2FP.F16.F32.PACK_AB R11, R63, R62 ;  /* 0x0000003e3f0b723e */ /* 0x000fe400000000ff */
[----:B------:R-:W-:-:S02]  /*b840*/  SHF.R.U64 R154, R154, 0x3, RZ ;  /* 0x000000039a9a7819 */ /* 0x000fc400000012ff */
[----:B------:R-:W-:Y:S02]  /*b850*/  MOV R160, R160 ;  /* 0x000000a000a07202 */ /* 0x000fe40000000f00 */
[----:B------:R-:W-:Y:S02]  /*b860*/  F2FP.F16.F32.PACK_AB R12, R65, R64 ;  /* 0x00000040410c723e */ /* 0x000fe400000000ff */
[----:B------:R-:W-:Y:S02]  /*b870*/  F2FP.F16.F32.PACK_AB R13, R67, R66 ;  /* 0x00000042430d723e */ /* 0x000fe400000000ff */
[----:B------:R-:W-:Y:S02]  /*b880*/  F2FP.F16.F32.PACK_AB R14, R69, R68 ;  /* 0x00000044450e723e */ /* 0x000fe400000000ff */
[----:B------:R-:W-:Y:S02]  /*b890*/  F2FP.F16.F32.PACK_AB R15, R71, R70 ;  /* 0x00000046470f723e */ /* 0x000fe400000000ff */
[----:B------:R-:W-:Y:S01]  /*b8a0*/  SHF.R.U64 R159, R159, 0x3, RZ ;  /* 0x000000039f9f7819 */ /* 0x000fe200000012ff */
[----:B------:R-:W-:Y:S01]  /*b8b0*/  STSM.16.M88.4 [R7], R8 ;  /* 0x0000000807007844 */ /* 0x000fe20000000200 */
[----:B------:R-:W-:-:S02]  /*b8c0*/  MOV R2, R16 ;  /* 0x0000001000027202 */ /* 0x000fc40000000f00 */
[----:B------:R-:W-:Y:S01]  /*b8d0*/  MOV R5, R18 ;  /* 0x0000001200057202 */ /* 0x000fe20000000f00 */
[----:B------:R0:W-:Y:S01]  /*b8e0*/  STSM.16.M88.4 [R160], R12 ;  /* 0x0000000ca0007844 */ /* 0x0001e20000000200 */
[----:B------:R-:W-:Y:S01]  /*b8f0*/  LOP3.LUT R154, R154, R155, RZ, 0x3c, !PT ;  /* 0x0000009b9a9a7212 */ /* 0x000fe200078e3cff */
[----:B------:R-:W-:Y:S01]  /*b900*/  IMAD.X R155, RZ, RZ, R153, P1 ;  /* 0x000000ffff9b7224 */ /* 0x000fe200008e0699 */
[----:B------:R-:W-:Y:S02]  /*b910*/  F2FP.F16.F32.PACK_AB R16, R73, R72 ;  /* 0x000000484910723e */ /* 0x000fe400000000ff */
[----:B------:R-:W-:Y:S02]  /*b920*/  F2FP.F16.F32.PACK_AB R17, R75, R74 ;  /* 0x0000004a4b11723e */ /* 0x000fe400000000ff */
[----:B------:R-:W-:Y:S02]  /*b930*/  F2FP.F16.F32.PACK_AB R18, R77, R76 ;  /* 0x0000004c4d12723e */ /* 0x000fe400000000ff */
[----:B------:R-:W-:-:S02]  /*b940*/  F2FP.F16.F32.PACK_AB R19, R79, R78 ;  /* 0x0000004e4f13723e */ /* 0x000fc400000000ff */
[----:B------:R-:W-:Y:S01]  /*b950*/  LOP3.LUT R158, R159, R158, RZ, 0x3c, !PT ;  /* 0x0000009e9f9e7212 */ /* 0x000fe200078e3cff */
[----:B------:R-:W-:Y:S01]  /*b960*/  IMAD.X R159, RZ, RZ, R153, P5 ;  /* 0x000000ffff9f7224 */ /* 0x000fe200028e0699 */
[----:B------:R-:W-:Y:S02]  /*b970*/  MOV R156, R156 ;  /* 0x0000009c009c7202 */ /* 0x000fe40000000f00 */
[C---:B------:R-:W-:Y:S02]  /*b980*/  IADD3 R162, P3, R152.reuse, 0xc020, RZ ;  /* 0x0000c02098a27810 */ /* 0x040fe40007f7e0ff */
[C---:B------:R-:W-:Y:S02]  /*b990*/  IADD3 R21, P2, R152.reuse, 0xc040, RZ ;  /* 0x0000c04098157810 */ /* 0x040fe40007f5e0ff */
[C---:B0-----:R-:W-:Y:S02]  /*b9a0*/  IADD3 R160, P4, R152.reuse, 0x8060, RZ ;  /* 0x0000806098a07810 */ /* 0x041fe40007f9e0ff */
[----:B------:R-:W-:Y:S01]  /*b9b0*/  IADD3 R157, P1, R152, 0xc000, RZ ;  /* 0x0000c000989d7810 */ /* 0x000fe20007f3e0ff */
[----:B------:R0:W-:Y:S01]  /*b9c0*/  STSM.16.M88.4 [R5], R16 ;  /* 0x0000001005007844 */ /* 0x0001e20000000200 */
[----:B------:R-:W-:-:S02]  /*b9d0*/  LOP3.LUT R7, R162, 0x380, RZ, 0xc0, !PT ;  /* 0x00000380a2077812 */ /* 0x000fc400078ec0ff */
[----:B------:R-:W-:Y:S02]  /*b9e0*/  LOP3.LUT R20, R21, 0x380, RZ, 0xc0, !PT ;  /* 0x0000038015147812 */ /* 0x000fe400078ec0ff */
[----:B------:R-:W-:Y:S02]  /*b9f0*/  LOP3.LUT R152, R157, 0x380, RZ, 0xc0, !PT ;  /* 0x000003809d987812 */ /* 0x000fe400078ec0ff */
[----:B------:R-:W-:Y:S02]  /*ba00*/  MOV R158, R158 ;  /* 0x0000009e009e7202 */ /* 0x000fe40000000f00 */
[----:B------:R-:W-:Y:S02]  /*ba10*/  F2FP.F16.F32.PACK_AB R8, R81, R80 ;  /* 0x000000505108723e */ /* 0x000fe400000000ff */
[----:B------:R-:W-:Y:S02]  /*ba20*/  F2FP.F16.F32.PACK_AB R9, R83, R82 ;  /* 0x000000525309723e */ /* 0x000fe400000000ff */
[----:B------:R-:W-:-:S02]  /*ba30*/  F2FP.F16.F32.PACK_AB R10, R85, R84 ;  /* 0x00000054550a723e */ /* 0x000fc400000000ff */
[----:B------:R-:W-:Y:S02]  /*ba40*/  F2FP.F16.F32.PACK_AB R11, R87, R86 ;  /* 0x00000056570b723e */ /* 0x000fe400000000ff */
[----:B0-----:R-:W-:Y:S02]  /*ba50*/  LOP3.LUT R5, R160, 0x380, RZ, 0xc0, !PT ;  /* 0x00000380a0057812 */ /* 0x001fe400078ec0ff */
[----:B------:R-:W-:Y:S02]  /*ba60*/  SHF.R.U64 R7, R7, 0x3, RZ ;  /* 0x0000000307077819 */ /* 0x000fe400000012ff */
[----:B------:R-:W-:Y:S02]  /*ba70*/  SHF.R.U64 R20, R20, 0x3, RZ ;  /* 0x0000000314147819 */ /* 0x000fe400000012ff */
[----:B------:R-:W-:Y:S02]  /*ba80*/  SHF.R.U64 R5, R5, 0x3, RZ ;  /* 0x0000000305057819 */ /* 0x000fe400000012ff */
[----:B------:R-:W-:Y:S01]  /*ba90*/  SHF.R.U64 R152, R152, 0x3, RZ ;  /* 0x0000000398987819 */ /* 0x000fe200000012ff */
[----:B------:R0:W-:Y:S01]  /*baa0*/  STSM.16.M88.4 [R158], R8 ;  /* 0x000000089e007844 */ /* 0x0001e20000000200 */
[----:B------:R-:W-:-:S02]  /*bab0*/  F2FP.F16.F32.PACK_AB R12, R89, R88 ;  /* 0x00000058590c723e */ /* 0x000fc400000000ff */
[----:B------:R-:W-:Y:S02]  /*bac0*/  F2FP.F16.F32.PACK_AB R13, R91, R90 ;  /* 0x0000005a5b0d723e */ /* 0x000fe400000000ff */
[----:B------:R-:W-:Y:S02]  /*bad0*/  F2FP.F16.F32.PACK_AB R14, R93, R92 ;  /* 0x0000005c5d0e723e */ /* 0x000fe400000000ff */
[----:B------:R-:W-:Y:S02]  /*bae0*/  F2FP.F16.F32.PACK_AB R15, R95, R94 ;  /* 0x0000005e5f0f723e */ /* 0x000fe400000000ff */
[----:B------:R-:W-:Y:S01]  /*baf0*/  LOP3.LUT R20, R20, R21, RZ, 0x3c, !PT ;  /* 0x0000001514147212 */ /* 0x000fe200078e3cff */
[----:B------:R-:W-:Y:S01]  /*bb00*/  IMAD.X R21, RZ, RZ, R153, P2 ;  /* 0x000000ffff157224 */ /* 0x000fe200010e0699 */
[----:B------:R-:W-:Y:S02]  /*bb10*/  F2FP.F16.F32.PACK_AB R16, R97, R96 ;  /* 0x000000606110723e */ /* 0x000fe400000000ff */
[----:B------:R-:W-:-:S02]  /*bb20*/  F2FP.F16.F32.PACK_AB R17, R99, R98 ;  /* 0x000000626311723e */ /* 0x000fc400000000ff */
[----:B------:R-:W-:Y:S02]  /*bb30*/  F2FP.F16.F32.PACK_AB R18, R101, R100 ;  /* 0x000000646512723e */ /* 0x000fe400000000ff */
[----:B0-----:R-:W-:Y:S01]  /*bb40*/  LOP3.LUT R8, R7, R162, RZ, 0x3c, !PT ;  /* 0x000000a207087212 */ /* 0x001fe200078e3cff */
[--C-:B------:R-:W-:Y:S01]  /*bb50*/  IMAD.X R11, RZ, RZ, R153.reuse, P4 ;  /* 0x000000ffff0b7224 */ /* 0x100fe200020e0699 */
[----:B------:R-:W-:Y:S01]  /*bb60*/  F2FP.F16.F32.PACK_AB R19, R103, R102 ;  /* 0x000000666713723e */ /* 0x000fe200000000ff */
[--C-:B------:R-:W-:Y:S01]  /*bb70*/  IMAD.X R9, RZ, RZ, R153.reuse, P3 ;  /* 0x000000ffff097224 */ /* 0x100fe200018e0699 */
[----:B------:R-:W-:Y:S01]  /*bb80*/  LOP3.LUT R10, R5, R160, RZ, 0x3c, !PT ;  /* 0x000000a0050a7212 */ /* 0x000fe200078e3cff */
[--C-:B------:R-:W-:Y:S01]  /*bb90*/  IMAD.X R5, RZ, RZ, R153.reuse, P0 ;  /* 0x000000ffff057224 */ /* 0x100fe200000e0699 */
[----:B------:R-:W-:Y:S01]  /*bba0*/  MOV R7, R154 ;  /* 0x0000009a00077202 */ /* 0x000fe20000000f00 */
[----:B------:R-:W-:Y:S01]  /*bbb0*/  IMAD.X R155, RZ, RZ, R153, P1 ;  /* 0x000000ffff9b7224 */ /* 0x000fe200008e0699 */
[----:B------:R-:W-:-:S02]  /*bbc0*/  LOP3.LUT R154, R152, R157, RZ, 0x3c, !PT ;  /* 0x0000009d989a7212 */ /* 0x000fc400078e3cff */
[----:B------:R-:W0:Y:S01]  /*bbd0*/  LDC.64 R152, c[0x0][0xd00] ;  /* 0x00034000ff987b82 */ /* 0x000e220000000a00 */
[----:B------:R1:W-:Y:S01]  /*bbe0*/  STSM.16.M88.4 [R156], R12 ;  /* 0x0000000c9c007844 */ /* 0x0003e20000000200 */
[----:B------:R-:W-:-:S03]  /*bbf0*/  MOV R154, R154 ;  /* 0x0000009a009a7202 */ /* 0x000fc60000000f00 */
[----:B------:R2:W-:Y:S01]  /*bc00*/  STSM.16.M88.4 [R2], R16 ;  /* 0x0000001002007844 */ /* 0x0005e20000000200 */
[----:B------:R-:W-:Y:S02]  /*bc10*/  MOV R21, R20 ;  /* 0x0000001400157202 */ /* 0x000fe40000000f00 */
[----:B-1----:R-:W-:Y:S02]  /*bc20*/  F2FP.F16.F32.PACK_AB R12, R105, R104 ;  /* 0x00000068690c723e */ /* 0x002fe400000000ff */
[----:B------:R-:W-:Y:S02]  /*bc30*/  F2FP.F16.F32.PACK_AB R13, R107, R106 ;  /* 0x0000006a6b0d723e */ /* 0x000fe400000000ff */
[----:B------:R-:W-:Y:S02]  /*bc40*/  F2FP.F16.F32.PACK_AB R14, R109, R108 ;  /* 0x0000006c6d0e723e */ /* 0x000fe400000000ff */
[----:B------:R-:W-:Y:S02]  /*bc50*/  F2FP.F16.F32.PACK_AB R15, R111, R110 ;  /* 0x0000006e6f0f723e */ /* 0x000fe400000000ff */
[----:B------:R-:W-:-:S02]  /*bc60*/  MOV R156, R10 ;  /* 0x0000000a009c7202 */ /* 0x000fc40000000f00 */
[----:B--2---:R-:W-:Y:S02]  /*bc70*/  F2FP.F16.F32.PACK_AB R16, R113, R112 ;  /* 0x000000707110723e */ /* 0x004fe400000000ff */
[----:B------:R-:W-:Y:S02]  /*bc80*/  F2FP.F16.F32.PACK_AB R17, R115, R114 ;  /* 0x000000727311723e */ /* 0x000fe400000000ff */
[----:B------:R-:W-:Y:S02]  /*bc90*/  F2FP.F16.F32.PACK_AB R18, R117, R116 ;  /* 0x000000747512723e */ /* 0x000fe400000000ff */
[----:B------:R-:W-:Y:S02]  /*bca0*/  F2FP.F16.F32.PACK_AB R19, R119, R118 ;  /* 0x000000767713723e */ /* 0x000fe400000000ff */
[----:B------:R-:W-:Y:S02]  /*bcb0*/  MOV R2, R8 ;  /* 0x0000000800027202 */ /* 0x000fe40000000f00 */
[----:B------:R-:W-:-:S02]  /*bcc0*/  F2FP.F16.F32.PACK_AB R8, R121, R120 ;  /* 0x000000787908723e */ /* 0x000fc400000000ff */
[----:B------:R-:W-:Y:S02]  /*bcd0*/  F2FP.F16.F32.PACK_AB R9, R123, R122 ;  /* 0x0000007a7b09723e */ /* 0x000fe400000000ff */
[----:B------:R-:W-:Y:S02]  /*bce0*/  F2FP.F16.F32.PACK_AB R10, R125, R124 ;  /* 0x0000007c7d0a723e */ /* 0x000fe400000000ff */
[----:B------:R-:W-:Y:S01]  /*bcf0*/  F2FP.F16.F32.PACK_AB R11, R127, R126 ;  /* 0x0000007e7f0b723e */ /* 0x000fe200000000ff */
[----:B------:R1:W-:Y:S04]  /*bd00*/  STSM.16.M88.4 [R7], R12 ;  /* 0x0000000c07007844 */ /* 0x0003e80000000200 */
[----:B------:R2:W-:Y:S04]  /*bd10*/  STSM.16.M88.4 [R156], R16 ;  /* 0x000000109c007844 */ /* 0x0005e80000000200 */
[----:B------:R4:W-:Y:S01]  /*bd20*/  STSM.16.M88.4 [R154], R8 ;  /* 0x000000089a007844 */ /* 0x0009e20000000200 */
[----:B-1----:R-:W-:-:S02]  /*bd30*/  F2FP.F16.F32.PACK_AB R12, R129, R128 ;  /* 0x00000080810c723e */ /* 0x002fc400000000ff */
[----:B------:R-:W-:Y:S02]  /*bd40*/  F2FP.F16.F32.PACK_AB R13, R131, R130 ;  /* 0x00000082830d723e */ /* 0x000fe400000000ff */
[----:B------:R-:W-:Y:S02]  /*bd50*/  F2FP.F16.F32.PACK_AB R14, R133, R132 ;  /* 0x00000084850e723e */ /* 0x000fe400000000ff */
[----:B------:R-:W-:Y:S02]  /*bd60*/  F2FP.F16.F32.PACK_AB R15, R135, R134 ;  /* 0x00000086870f723e */ /* 0x000fe400000000ff */
[----:B--2---:R-:W-:Y:S02]  /*bd70*/  F2FP.F16.F32.PACK_AB R16, R137, R136 ;  /* 0x000000888910723e */ /* 0x004fe400000000ff */
[----:B------:R-:W-:Y:S02]  /*bd80*/  F2FP.F16.F32.PACK_AB R17, R139, R138 ;  /* 0x0000008a8b11723e */ /* 0x000fe400000000ff */
[----:B------:R-:W-:-:S02]  /*bd90*/  F2FP.F16.F32.PACK_AB R18, R141, R140 ;  /* 0x0000008c8d12723e */ /* 0x000fc400000000ff */
[----:B------:R-:W-:Y:S02]  /*bda0*/  F2FP.F16.F32.PACK_AB R19, R143, R142 ;  /* 0x0000008e8f13723e */ /* 0x000fe400000000ff */
[----:B------:R-:W-:Y:S02]  /*bdb0*/  MOV R7, R4 ;  /* 0x0000000400077202 */ /* 0x000fe40000000f00 */
[----:B----4-:R-:W-:Y:S02]  /*bdc0*/  F2FP.F16.F32.PACK_AB R8, R145, R144 ;  /* 0x000000909108723e */ /* 0x010fe400000000ff */
        /* <DEDUP_REMOVED lines=9> */
[----:B------:R-:W-:Y:S01]  /*be60*/  SHF.L.U64.HI R20, R212, 0x2, R222 ;  /* 0x00000002d4147819 */ /* 0x000fe200000102de */
        /* <DEDUP_REMOVED lines=8> */
[----:B------:R-:W4:-:S12]  /*bef0*/  @P0 LDG.E R2, desc[UR36][R4.64] ;  /* 0x0000002404020981 */ /* 0x000f18000c1e1900 */
[----:B--2---:R-:W-:-:S04]  /*bf00*/  @P1 IADD3 R8, P2, R155, UR10, RZ ;  /* 0x0000000a9b081c10 */ /* 0x004fc8000ff5e0ff */
[----:B------:R-:W-:Y:S01]  /*bf10*/  @P1 IADD3.X R9, R20, UR11, RZ, P2, !PT ;  /* 0x0000000b14091c10 */ /* 0x000fe200097fe4ff */
[----:B------:R-:W-:Y:S01]  /*bf20*/  IMAD.MOV.U32 R21, RZ, RZ, 0xab8 ;  /* 0x00000ab8ff157424 */ /* 0x000fe200078e00ff */
[----:B------:R-:W-:-:S03]  /*bf30*/  ULDC UR11, c[0x0][0xce8] ;  /* 0x00033a00000b7ab9 */ /* 0x000fc60000000800 */
[----:B------:R2:W5:Y:S01]  /*bf40*/  @P1 LDG.E R20, desc[UR36][R8.64] ;  /* 0x0000002408141981 */ /* 0x000562000c1e1900 */
        /* <DEDUP_REMOVED lines=10> */
[----:B------:R-:W4:Y:S01]  /*bff0*/  LDC.64 R12, c[0x0][R21+0x228] ;  /* 0x00008a00150c7b82 */ /* 0x000f220000000a00 */
[----:B------:R-:W-:Y:S02]  /*c000*/  PLOP3.LUT P4, PT, PT, PT, UP0, 0x80, 0x0 ;  /* 0x000000000000781c */ /* 0x000fe40003f8f008 */
[----:B------:R-:W-:Y:S01]  /*c010*/  SEL R7, R222, RZ, !P2 ;  /* 0x000000ffde077207 */ /* 0x000fe20005000000 */
[----:B------:R-:W-:Y:S01]  /*c020*/  VIADD R18, R206, UR12 ;  /* 0x0000000cce127c36 */ /* 0x000fe20008000000 */
[----:B------:R-:W-:Y:S01]  /*c030*/  @UP0 ULDC UR8, c[0x0][0xcec] ;  /* 0x00033b0000080ab9 */ /* 0x000fe20000000800 */
[-C--:B0-----:R-:W-:Y:S02]  /*c040*/  IMAD R11, R11, R212.reuse, RZ ;  /* 0x000000d40b0b7224 */ /* 0x081fe400078e02ff */
[----:B-1----:R-:W0:Y:S01]  /*c050*/  @!P3 LDC R14, c[0x0][0xc50] ;  /* 0x00031400ff0ebb82 */ /* 0x002e220000000800 */
[----:B------:R-:W-:-:S04]  /*c060*/  IMAD.WIDE.U32 R16, R10, R212, RZ ;  /* 0x000000d40a107225 */ /* 0x000fc800078e00ff */
[----:B------:R-:W-:Y:S02]  /*c070*/  IMAD R19, R10, R7, R11 ;  /* 0x000000070a137224 */ /* 0x000fe400078e020b */
[-C--:B--2---:R-:W-:Y:S01]  /*c080*/  IMAD.WIDE.U32 R10, R8, R213.reuse, RZ ;  /* 0x000000d5080a7225 */ /* 0x084fe200078e00ff */
[----:B------:R-:W1:Y:S03]  /*c090*/  @!P3 LDC R15, c[0x0][0xc54] ;  /* 0x00031500ff0fbb82 */ /* 0x000e660000000800 */
[----:B------:R-:W-:-:S05]  /*c0a0*/  IMAD R7, R9, R213, RZ ;  /* 0x000000d509077224 */ /* 0x000fca00078e02ff */
[----:B------:R2:W0:Y:S01]  /*c0b0*/  LDC.64 R8, c[0x0][R21+0x210] ;  /* 0x0000840015087b82 */ /* 0x0004220000000a00 */
[----:B------:R-:W-:Y:S01]  /*c0c0*/  IADD3 R152, R17, R19, RZ ;  /* 0x0000001311987210 */ /* 0x000fe20007ffe0ff */
[----:B------:R-:W-:Y:S01]  /*c0d0*/  IMAD.MOV.U32 R19, RZ, RZ, R18 ;  /* 0x000000ffff137224 */ /* 0x000fe200078e0012 */
[----:B---3--:R-:W-:Y:S02]  /*c0e0*/  SEL R17, R163, RZ, P3 ;  /* 0x000000ffa3117207 */ /* 0x008fe40001800000 */
[----:B----4-:R-:W-:Y:S01]  /*c0f0*/  IADD3 R16, P2, P5, R16, R10, R2 ;  /* 0x0000000a10107210 */ /* 0x010fe20007d5e002 */
        /* <DEDUP_REMOVED lines=14> */
[-C--:B0-----:R-:W-:Y:S01]  /*c1e0*/  IMAD R9, R9, R11.reuse, RZ ;  /* 0x0000000b09097224 */ /* 0x081fe200078e02ff */
[----:B------:R-:W-:Y:S01]  /*c1f0*/  SHF.R.S32.HI R17, RZ, 0x1f, R11 ;  /* 0x0000001fff117819 */ /* 0x000fe2000001140b */
[----:B------:R-:W-:-:S04]  /*c200*/  IMAD.WIDE.U32 R12, R8, R11, R12 ;  /* 0x0000000b080c7225 */ /* 0x000fc800078e000c */
[----:B------:R-:W-:Y:S01]  /*c210*/  IMAD R9, R8, R17, R9 ;  /* 0x0000001108097224 */ /* 0x000fe200078e0209 */
[----:B------:R-:W-:Y:S01]  /*c220*/  LEA R14, P2, R12, R14, 0x2 ;  /* 0x0000000e0c0e7211 */ /* 0x000fe200078410ff */
[----:B------:R-:W-:Y:S02]  /*c230*/  ULDC UR8, c[0x0][0xb88] ;  /* 0x0002e20000087ab9 */ /* 0x000fe40000000800 */
[----:B------:R-:W-:Y:S01]  /*c240*/  IMAD.IADD R8, R13, 0x1, R9 ;  /* 0x000000010d087824 */ /* 0x000fe200078e0209 */
[----:B-----5:R-:W-:-:S04]  /*c250*/  @P1 R2UR UR8, R20 ;  /* 0x00000000140812ca */ /* 0x020fc800000e0000 */
        /* <DEDUP_REMOVED lines=8> */
.L_x_5756:
[----:B------:R-:W2:Y:S04]  /*c2e0*/  LDL R11, [R1+0x30] ;  /* 0x00003000010b7983 */ /* 0x000ea80000100800 */
[----:B------:R-:W3:Y:S01]  /*c2f0*/  LDL R10, [R1+0x2c] ;  /* 0x00002c00010a7983 */ /* 0x000ee20000100800 */
[----:B------:R-:W-:Y:S01]  /*c300*/  R2UR UR10, R204 ;  /* 0x00000000cc0a72ca */ /* 0x000fe200000e0000 */
[----:B------:R-:W-:Y:S02]  /*c310*/  UIMAD UR8, UR8, UR11, URZ ;  /* 0x0000000b080872a4 */ /* 0x000fe4000f8e023f */
[----:B------:R-:W-:Y:S04]  /*c320*/  SHFL.IDX PT, R4, R14, RZ, 0x1c1f ;  /* 0x001c1fff0e047589 */ /* 0x000fe800000e0000 */
[----:B------:R-:W0:Y:S04]  /*c330*/  SHFL.IDX PT, R5, R15, RZ, 0x1c1f ;  /* 0x001c1fff0f057589 */ /* 0x000e2800000e0000 */
[----:B------:R-:W-:Y:S04]  /*c340*/  SHFL.IDX PT, R8, R14, 0x1, 0x1c1f ;  /* 0x003c1f000e087f89 */ /* 0x000fe800000e0000 */
[----:B------:R-:W1:Y:S01]  /*c350*/  SHFL.IDX PT, R9, R15, 0x1, 0x1c1f ;  /* 0x003c1f000f097f89 */ /* 0x000e6200000e0000 */
[----:B--2---:R-:W-:Y:S01]  /*c360*/  VIADD R11, R11, UR10 ;  /* 0x0000000a0b0b7c36 */ /* 0x004fe20008000000 */
        /* <DEDUP_REMOVED lines=53> */
[----:B------:R-:W-:Y:S02]  /*c6c0*/  LOP3.LUT R40, R41, 0x380, RZ, 0xc0, !PT ;  /* 0x0000038029287812 */ /* 0x000fe400078ec0ff */
        /* <DEDUP_REMOVED lines=15> */
[----:B------:R-:W-:Y:S02]  /*c7c0*/  LOP3.LUT R40, R40, R41, RZ, 0x3c, !PT ;  /* 0x0000002928287212 */ /* 0x000fe400078e3cff */
[----:B------:R-:W-:Y:S01]  /*c7d0*/  SHF.R.U64 R11, R11, 0x3, RZ ;  /* 0x000000030b0b7819 */ /* 0x000fe200000012ff */
[----:B------:R-:W-:Y:S01]  /*c7e0*/  IMAD R7, R2, UR7, R7 ;  /* 0x0000000702077c24 */ /* 0x000fe2000f8e0207 */
[----:B------:R-:W-:Y:S01]  /*c7f0*/  LOP3.LUT R44, R44, R45, RZ, 0x3c, !PT ;  /* 0x0000002d2c2c7212 */ /* 0x000fe200078e3cff */
[----:B------:R-:W-:Y:S01]  /*c800*/  IMAD.X R45, RZ, RZ, R5, P2 ;  /* 0x000000ffff2d7224 */ /* 0x000fe200010e0605 */
[----:B------:R-:W-:Y:S01]  /*c810*/  IADD3.X R41, RZ, R5, RZ, P3, !PT ;  /* 0x00000005ff297210 */ /* 0x000fe20001ffe4ff */
[----:B------:R-:W5:Y:S01]  /*c820*/  LD.E.128 R28, desc[UR36][R28.64] ;  /* 0x000000241c1c7980 */ /* 0x000f62000c101d00 */
[----:B------:R-:W-:-:S02]  /*c830*/  IADD3 R9, P1, R4, 0xf000, RZ ;  /* 0x0000f00004097810 */ /* 0x000fc40007f3e0ff */
[C---:B------:R-:W-:Y:S01]  /*c840*/  IADD3 R53, P0, R4.reuse, 0xa000, RZ ;  /* 0x0000a00004357810 */ /* 0x040fe20007f1e0ff */
[----:B------:R-:W5:Y:S01]  /*c850*/  LD.E.128 R32, desc[UR36][R32.64] ;  /* 0x0000002420207980 */ /* 0x000f62000c101d00 */
[C---:B------:R-:W-:Y:S01]  /*c860*/  IADD3 R57, P6, R4.reuse, 0xb000, RZ ;  /* 0x0000b00004397810 */ /* 0x040fe20007fde0ff */
[----:B------:R-:W-:Y:S01]  /*c870*/  IMAD.X R73, RZ, RZ, R5, P1 ;  /* 0x000000ffff497224 */ /* 0x000fe200008e0605 */
[C---:B------:R-:W-:Y:S01]  /*c880*/  IADD3 R61, P5, R4.reuse, 0xc000, RZ ;  /* 0x0000c000043d7810 */ /* 0x040fe20007fbe0ff */
[----:B------:R-:W5:Y:S01]  /*c890*/  LD.E.128 R36, desc[UR36][R36.64] ;  /* 0x0000002424247980 */ /* 0x000f62000c101d00 */
[C---:B------:R-:W-:Y:S02]  /*c8a0*/  IADD3 R65, P3, R4.reuse, 0xd000, RZ ;  /* 0x0000d00004417810 */ /* 0x040fe40007f7e0ff */
[----:B------:R-:W-:Y:S01]  /*c8b0*/  IADD3 R69, P2, R4, 0xe000, RZ ;  /* 0x0000e00004457810 */ /* 0x000fe20007f5e0ff */
[----:B------:R-:W5:Y:S01]  /*c8c0*/  LD.E.128 R40, desc[UR36][R40.64] ;  /* 0x0000002428287980 */ /* 0x000f62000c101d00 */
[----:B------:R-:W-:-:S02]  /*c8d0*/  LOP3.LUT R8, R9, 0x380, RZ, 0xc0, !PT ;  /* 0x0000038009087812 */ /* 0x000fc400078ec0ff */
[----:B------:R-:W-:Y:S01]  /*c8e0*/  LOP3.LUT R52, R53, 0x380, RZ, 0xc0, !PT ;  /* 0x0000038035347812 */ /* 0x000fe200078ec0ff */
[----:B------:R-:W5:Y:S01]  /*c8f0*/  LD.E.128 R44, desc[UR36][R44.64] ;  /* 0x000000242c2c7980 */ /* 0x000f62000c101d00 */
[----:B------:R-:W-:Y:S02]  /*c900*/  LOP3.LUT R56, R57, 0x380, RZ, 0xc0, !PT ;  /* 0x0000038039387812 */ /* 0x000fe400078ec0ff */
[----:B------:R-:W-:Y:S01]  /*c910*/  LOP3.LUT R60, R61, 0x380, RZ, 0xc0, !PT ;  /* 0x000003803d3c7812 */ /* 0x000fe200078ec0ff */
[----:B------:R-:W5:Y:S01]  /*c920*/  LD.E.128 R48, desc[UR36][R48.64] ;  /* 0x0000002430307980 */ /* 0x000f62000c101d00 */
[----:B------:R-:W-:Y:S02]  /*c930*/  LOP3.LUT R64, R65, 0x380, RZ, 0xc0, !PT ;  /* 0x0000038041407812 */ /* 0x000fe400078ec0ff */
[----:B------:R-:W-:Y:S02]  /*c940*/  LOP3.LUT R68, R69, 0x380, RZ, 0xc0, !PT ;  /* 0x0000038045447812 */ /* 0x000fe400078ec0ff */
[----:B------:R-:W-:-:S02]  /*c950*/  SHF.R.U64 R8, R8, 0x3, RZ ;  /* 0x0000000308087819 */ /* 0x000fc400000012ff */
[----:B------:R-:W-:Y:S02]  /*c960*/  SHF.R.U64 R52, R52, 0x3, RZ ;  /* 0x0000000334347819 */ /* 0x000fe400000012ff */
[----:B------:R-:W-:Y:S02]  /*c970*/  SHF.R.U64 R56, R56, 0x3, RZ ;  /* 0x0000000338387819 */ /* 0x000fe400000012ff */
[----:B------:R-:W-:Y:S02]  /*c980*/  SHF.R.U64 R60, R60, 0x3, RZ ;  /* 0x000000033c3c7819 */ /* 0x000fe400000012ff */
[----:B------:R-:W-:Y:S02]  /*c990*/  SHF.R.U64 R64, R64, 0x3, RZ ;  /* 0x0000000340407819 */ /* 0x000fe400000012ff */
        /* <DEDUP_REMOVED lines=15> */
[----:B------:R-:W-:Y:S01]  /*ca90*/  SHF.R.S32.HI R21, RZ, 0x1f, R212 ;  /* 0x0000001fff157819 */ /* 0x000fe200000114d4 */
[----:B------:R-:W-:-:S02]  /*caa0*/  VIADD R80, R3, UR12 ;  /* 0x0000000c03507c36 */ /* 0x000fc40008000000 */
[----:B------:R-:W5:Y:S04]  /*cab0*/  LD.E.128 R56, desc[UR36][R56.64] ;  /* 0x0000002438387980 */ /* 0x000f68000c101d00 */
[----:B------:R-:W5:Y:S01]  /*cac0*/  LD.E.128 R60, desc[UR36][R60.64] ;  /* 0x000000243c3c7980 */ /* 0x000f62000c101d00 */
[----:B0-----:R-:W-:Y:S01]  /*cad0*/  IMAD.WIDE.U32 R4, R2, UR6, RZ ;  /* 0x0000000602047c25 */ /* 0x001fe2000f8e00ff */
[----:B------:R-:W-:Y:S02]  /*cae0*/  ULDC.64 UR6, c[0x0][0xbe8] ;  /* 0x0002fa0000067ab9 */ /* 0x000fe40000000a00 */
[----:B------:R-:W5:Y:S01]  /*caf0*/  LD.E.128 R64, desc[UR36][R64.64] ;  /* 0x0000002440407980 */ /* 0x000f62000c101d00 */
[----:B------:R-:W-:Y:S02]  /*cb00*/  IMAD.IADD R5, R5, 0x1, R7 ;  /* 0x0000000105057824 */ /* 0x000fe400078e0207 */
[----:B------:R-:W-:Y:S01]  /*cb10*/  IMAD R2, R20, 0x20, R3 ;  /* 0x0000002014027824 */ /* 0x000fe200078e0203 */
[----:B------:R-:W5:Y:S01]  /*cb20*/  LD.E.128 R68, desc[UR36][R68.64] ;  /* 0x0000002444447980 */ /* 0x000f62000c101d00 */
[----:B------:R-:W-:-:S03]  /*cb30*/  IMAD.WIDE.U32 R4, R213, UR6, R4 ;  /* 0x00000006d5047c25 */ /* 0x000fc6000f8e0004 */
[----:B------:R-:W5:Y:S01]  /*cb40*/  LD.E.128 R72, desc[UR36][R72.64] ;  /* 0x0000002448487980 */ /* 0x000f62000c101d00 */
[----:B------:R-:W-:Y:S02]  /*cb50*/  VIADD R20, R2, UR12 ;  /* 0x0000000c02147c36 */ /* 0x000fe40008000000 */
[----:B------:R-:W-:Y:S01]  /*cb60*/  IMAD R5, R213, UR7, R5 ;  /* 0x00000007d5057c24 */ /* 0x000fe2000f8e0205 */
[----:B------:R-:W-:Y:S01]  /*cb70*/  ULDC.64 UR6, c[0x0][0xbf0] ;  /* 0x0002fc0000067ab9 */ /* 0x000fe20000000a00 */
        /* <DEDUP_REMOVED lines=8> */
[----:B------:R-:W-:-:S02]  /*cc00*/  IMAD R21, R21, UR6, RZ ;  /* 0x0000000615157c24 */ /* 0x000fc4000f8e02ff */
[----:B------:R-:W-:Y:S01]  /*cc10*/  IMAD.MOV.U32 R7, RZ, RZ, R20 ;  /* 0x000000ffff077224 */ /* 0x000fe200078e0014 */
[----:B------:R-:W-:Y:S01]  /*cc20*/  @P4 SHF.R.U32.HI R7, RZ, UR10, R2 ;  /* 0x0000000aff074c19 */ /* 0x000fe20008011602 */
[C---:B------:R-:W-:Y:S02]  /*cc30*/  IMAD R21, R212.reuse, UR7, R21 ;  /* 0x00000007d4157c24 */ /* 0x040fe4000f8e0215 */
[----:B------:R-:W-:Y:S01]  /*cc40*/  IMAD.WIDE.U32 R212, R212, UR6, R4 ;  /* 0x00000006d4d47c25 */ /* 0x000fe2000f8e0004 */
[----:B------:R-:W-:Y:S01]  /*cc50*/  SHF.R.S32.HI R2, RZ, 0x1f, R7 ;  /* 0x0000001fff027819 */ /* 0x000fe20000011407 */
[----:B------:R-:W-:Y:S02]  /*cc60*/  ULDC.64 UR6, c[0x0][0xbe0] ;  /* 0x0002f80000067ab9 */ /* 0x000fe40000000a00 */
[----:B------:R-:W-:Y:S02]  /*cc70*/  IMAD.IADD R213, R213, 0x1, R21 ;  /* 0x00000001d5d57824 */ /* 0x000fe400078e0215 */
[----:B------:R-:W-:-:S02]  /*cc80*/  IMAD.MOV R21, RZ, RZ, -R7 ;  /* 0x000000ffff157224 */ /* 0x000fc400078e0a07 */
        /* <DEDUP_REMOVED lines=10> */
[----:B------:R-:W-:-:S04]  /*cd30*/  ULDC.64 UR6, c[0x0][0xb80] ;  /* 0x0002e00000067ab9 */ /* 0x000fc80000000a00 */
[----:B------:R-:W-:Y:S02]  /*cd40*/  IADD3 R3, R3, R7, RZ ;  /* 0x0000000703037210 */ /* 0x000fe40007ffe0ff */
[----:B------:R-:W-:Y:S01]  /*cd50*/  LEA R7, P2, R2, UR6, 0x1 ;  /* 0x0000000602077c11 */ /* 0x000fe2000f8408ff */
[----:B------:R-:W-:-:S03]  /*cd60*/  UIADD3 UR6, UR9, 0x32420, URZ ;  /* 0x0003242009067890 */ /* 0x000fc6000fffe03f */
        /* <DEDUP_REMOVED lines=36> */
.L_x_5759:
[----:B------:R-:W-:Y:S05]  /*cfb0*/  BSYNC B1 ;  /* 0x0000000000017941 */ /* 0x000fea0003800000 */
.L_x_5758:
        /* <DEDUP_REMOVED lines=21> */
.L_x_5761:
[----:B------:R-:W-:Y:S05]  /*d110*/  BSYNC B1 ;  /* 0x0000000000017941 */ /* 0x000fea0003800000 */
.L_x_5760:
        /* <DEDUP_REMOVED lines=21> */
.L_x_5763:
[----:B------:R-:W-:Y:S05]  /*d270*/  BSYNC B1 ;  /* 0x0000000000017941 */ /* 0x000fea0003800000 */
.L_x_5762:
        /* <DEDUP_REMOVED lines=24> */
.L_x_5757:
[----:B------:R-:W-:Y:S01]  /*d400*/  ULDC.64 UR6, c[0x0][0xc08] ;  /* 0x0003020000067ab9 */ /* 0x000fe20000000a00 */
[----:B0-----:R-:W-:Y:S01]  /*d410*/  SHF.R.S32.HI R3, RZ, 0x1f, R212 ;  /* 0x0000001fff037819 */ /* 0x001fe200000114d4 */
[----:B------:R-:W-:Y:S01]  /*d420*/  IMAD R7, R7, UR6, RZ ;  /* 0x0000000607077c24 */ /* 0x000fe2000f8e02ff */
[----:B------:R-:W-:Y:S01]  /*d430*/  ULDC.64 UR12, c[0x0][0xc40] ;  /* 0x00031000000c7ab9 */ /* 0x000fe20000000a00 */
[----:B------:R-:W-:Y:S01]  /*d440*/  IMAD.WIDE.U32 R4, R2, UR6, RZ ;  /* 0x0000000602047c25 */ /* 0x000fe2000f8e00ff */
[----:B------:R-:W-:Y:S01]  /*d450*/  UIADD3 UR9, UR9, 0x32420, URZ ;  /* 0x0003242009097890 */ /* 0x000fe2000fffe03f */
[----:B------:R-:W-:Y:S01]  /*d460*/  IADD3 R184, R22, 0x30, RZ ;  /* 0x0000003016b87810 */ /* 0x000fe20007ffe0ff */
[----:B------:R-:W-:Y:S01]  /*d470*/  BSSY B1, `(.L_x_5765) ;  /* 0x00000f0000017945 */ /* 0x000fe20003800000 */
        /* <DEDUP_REMOVED lines=29> */
[----:B------:R-:W-:Y:S01]  /*d650*/  IADD3 R165, R22, 0x78, RZ ;  /* 0x0000007816a57810 */ /* 0x000fe20007ffe0ff */
        /* <DEDUP_REMOVED lines=14> */
[----:B------:R-:W-:Y:S01]  /*d740*/  IMAD.IADD R7, R5, 0x1, R3 ;  /* 0x0000000105077824 */ /* 0x000fe200078e0203 */
[----:B------:R-:W-:Y:S01]  /*d750*/  LEA R0, P1, R4, UR6, 0x2 ;  /* 0x0000000604007c11 */ /* 0x000fe2000f8210ff */
[C---:B------:R-:W-:Y:S02]  /*d760*/  VIADD R160, R22.reuse, 0x90 ;  /* 0x0000009016a07836 */ /* 0x040fe40000000000 */
[----:B------:R-:W-:Y:S01]  /*d770*/  VIADD R162, R22, 0x88 ;  /* 0x0000008816a27836 */ /* 0x000fe20000000000 */
[----:B------:R-:W-:Y:S01]  /*d780*/  LEA.HI.X R7, R4, UR7, R7, 0x2, P1 ;  /* 0x0000000704077c11 */ /* 0x000fe200088f1407 */
[C---:B------:R-:W-:Y:S01]  /*d790*/  VIADD R164, R22.reuse, 0x80 ;  /* 0x0000008016a47836 */ /* 0x040fe20000000000 */
[----:B------:R0:W1:Y:S01]  /*d7a0*/  SHFL.IDX PT, R2, R0, RZ, 0x1c1f ;  /* 0x001c1fff00027589 */ /* 0x00006200000e0000 */
[C---:B------:R-:W-:Y:S01]  /*d7b0*/  VIADD R166, R22.reuse, 0x78 ;  /* 0x0000007816a67836 */ /* 0x040fe20000000000 */
[----:B------:R-:W-:Y:S01]  /*d7c0*/  SHF.R.S32.HI R160, RZ, 0x1f, R160 ;  /* 0x0000001fffa07819 */ /* 0x000fe200000114a0 */
[C---:B------:R-:W-:Y:S01]  /*d7d0*/  VIADD R168, R22.reuse, 0x70 ;  /* 0x0000007016a87836 */ /* 0x040fe20000000000 */
[----:B------:R0:W2:Y:S01]  /*d7e0*/  SHFL.IDX PT, R3, R7, RZ, 0x1c1f ;  /* 0x001c1fff07037589 */ /* 0x0000a200000e0000 */
        /* <DEDUP_REMOVED lines=32> */
[----:B------:R-:W-:-:S02]  /*d9f0*/  VIADD R167, R22, 0x70 ;  /* 0x0000007016a77836 */ /* 0x000fc40000000000 */
[C---:B------:R-:W-:Y:S02]  /*da00*/  VIADD R169, R22.reuse, 0x68 ;  /* 0x0000006816a97836 */ /* 0x040fe40000000000 */
[C---:B------:R-:W-:Y:S02]  /*da10*/  VIADD R171, R22.reuse, 0x60 ;  /* 0x0000006016ab7836 */ /* 0x040fe40000000000 */
[C---:B------:R-:W-:Y:S02]  /*da20*/  VIADD R173, R22.reuse, 0x58 ;  /* 0x0000005816ad7836 */ /* 0x040fe40000000000 */
[C---:B------:R-:W-:Y:S02]  /*da30*/  VIADD R175, R22.reuse, 0x50 ;  /* 0x0000005016af7836 */ /* 0x040fe40000000000 */
[C---:B------:R-:W-:Y:S02]  /*da40*/  VIADD R177, R22.reuse, 0x48 ;  /* 0x0000004816b17836 */ /* 0x040fe40000000000 */
[----:B------:R-:W-:-:S02]  /*da50*/  VIADD R179, R22, 0x40 ;  /* 0x0000004016b37836 */ /* 0x000fc40000000000 */
[C---:B------:R-:W-:Y:S02]  /*da60*/  VIADD R181, R22.reuse, 0x38 ;  /* 0x0000003816b57836 */ /* 0x040fe40000000000 */
[C---:B------:R-:W-:Y:S02]  /*da70*/  VIADD R183, R22.reuse, 0x30 ;  /* 0x0000003016b77836 */ /* 0x040fe40000000000 */
[C---:B------:R-:W-:Y:S02]  /*da80*/  VIADD R16, R22.reuse, 0x28 ;  /* 0x0000002816107836 */ /* 0x040fe40000000000 */
[C---:B------:R-:W-:Y:S02]  /*da90*/  VIADD R186, R22.reuse, 0x20 ;  /* 0x0000002016ba7836 */ /* 0x040fe40000000000 */
[C---:B------:R-:W-:Y:S02]  /*daa0*/  VIADD R188, R22.reuse, 0x18 ;  /* 0x0000001816bc7836 */ /* 0x040fe40000000000 */
[----:B------:R-:W-:-:S02]  /*dab0*/  VIADD R190, R22, 0x10 ;  /* 0x0000001016be7836 */ /* 0x000fc40000000000 */
[----:B------:R-:W-:Y:S01]  /*dac0*/  VIADD R192, R22, 0x8 ;  /* 0x0000000816c07836 */ /* 0x000fe20000000000 */
[----:B012---:R-:W-:Y:S06]  /*dad0*/  @P2 BRA `(.L_x_5766) ;  /* 0x0000000800242947 */ /* 0x007fec0003800000 */
        /* <DEDUP_REMOVED lines=8> */
[----:B------:R-:W-:Y:S02]  /*db60*/  @!P2 LEA R8, P5, R192, R2, 0x2 ;  /* 0x00000002c008a211 */ /* 0x000fe400078a10ff */
[----:B------:R-:W-:Y:S02]  /*db70*/  @!P3 IMAD.WIDE R4, R22, 0x4, R2 ;  /* 0x000000041604b825 */ /* 0x000fe400078e0202 */
[----:B------:R-:W-:-:S03]  /*db80*/  @!P2 LEA.HI.X R9, R192, R3, R193, 0x2, P5 ;  /* 0x00000003c009a211 */ /* 0x000fc600028f14c1 */
        /* <DEDUP_REMOVED lines=69> */
[-C--:B------:R-:W-:Y:S02]  /*dfe0*/  @!P1 LEA.HI.X R5, R159, R3.reuse, R160, 0x2, P6 ;  /* 0x000000039f059211 */ /* 0x080fe400030f14a0 */
[-C--:B-1----:R-:W-:Y:S02]  /*dff0*/  @!P4 LEA R8, P5, R157, R2.reuse, 0x2 ;  /* 0x000000029d08c211 */ /* 0x082fe400078a10ff */
[-C--:B------:R-:W-:Y:S01]  /*e000*/  @!P3 LEA R10, P6, R229, R2.reuse, 0x2 ;  /* 0x00000002e50ab211 */ /* 0x080fe200078c10ff */
[----:B------:R0:W-:Y:S01]  /*e010*/  @!P1 ST.E.64 desc[UR36][R4.64], R96 ;  /* 0x0000006004009985 */ /* 0x0001e2000c101b24 */
[----:B------:R-:W-:Y:S02]  /*e020*/  @!P4 LEA.HI.X R9, R157, R3, R158, 0x2, P5 ;  /* 0x000000039d09c211 */ /* 0x000fe400028f149e */
[----:B------:R-:W-:Y:S02]  /*e030*/  ISETP.GE.AND P1, PT, R227, UR6, PT ;  /* 0x00000006e3007c0c */ /* 0x000fe4000bf26270 */
[----:B------:R-:W-:Y:S01]  /*e040*/  @!P2 LEA R12, P5, R228, R2, 0x2 ;  /* 0x00000002e40ca211 */ /* 0x000fe200078a10ff */
[----:B------:R1:W-:Y:S01]  /*e050*/  @!P4 ST.E.64 desc[UR36][R8.64], R100 ;  /* 0x000000640800c985 */ /* 0x0003e2000c101b24 */
[----:B------:R-:W-:-:S02]  /*e060*/  ISETP.GE.AND P4, PT, R226, UR6, PT ;  /* 0x00000006e2007c0c */ /* 0x000fc4000bf86270 */
[-C--:B------:R-:W-:Y:S02]  /*e070*/  @!P3 LEA.HI.X R11, R229, R3.reuse, R156, 0x2, P6 ;  /* 0x00000003e50bb211 */ /* 0x080fe400030f149c */
[----:B------:R-:W-:-:S03]  /*e080*/  @!P2 LEA.HI.X R13, R228, R3, R155, 0x2, P5 ;  /* 0x00000003e40da211 */ /* 0x000fc600028f149b */
[----:B------:R2:W-:Y:S01]  /*e090*/  @!P3 ST.E.64 desc[UR36][R10.64], R104 ;  /* 0x000000680a00b985 */ /* 0x0005e2000c101b24 */
[----:B------:R-:W-:Y:S02]  /*e0a0*/  ISETP.GE.AND P3, PT, R225, UR6, PT ;  /* 0x00000006e1007c0c */ /* 0x000fe4000bf66270 */
[CC--:B------:R-:W-:Y:S01]  /*e0b0*/  @!P1 LEA R14, P6, R227.reuse, R2.reuse, 0x2 ;  /* 0x00000002e30e9211 */ /* 0x0c0fe200078c10ff */
[----:B------:R-:W-:Y:S01]  /*e0c0*/  @!P2 ST.E.64 desc[UR36][R12.64], R108 ;  /* 0x0000006c0c00a985 */ /* 0x000fe2000c101b24 */
[----:B------:R-:W-:Y:S02]  /*e0d0*/  ISETP.GE.AND P2, PT, R224, UR6, PT ;  /* 0x00000006e0007c0c */ /* 0x000fe4000bf46270 */
[----:B------:R-:W-:Y:S02]  /*e0e0*/  @!P1 LEA.HI.X R15, R227, R3, R154, 0x2, P6 ;  /* 0x00000003e30f9211 */ /* 0x000fe400030f149a */
[----:B0-----:R-:W-:-:S03]  /*e0f0*/  @!P4 LEA R4, P5, R226, R2, 0x2 ;  /* 0x00000002e204c211 */ /* 0x001fc600078a10ff */
[----:B------:R0:W-:Y:S01]  /*e100*/  @!P1 ST.E.64 desc[UR36][R14.64], R112 ;  /* 0x000000700e009985 */ /* 0x0001e2000c101b24 */
[-C--:B------:R-:W-:Y:S02]  /*e110*/  @!P4 LEA.HI.X R5, R226, R3.reuse, R153, 0x2, P5 ;  /* 0x00000003e205c211 */ /* 0x080fe400028f1499 */
[----:B------:R-:W-:Y:S02]  /*e120*/  ISETP.GE.AND P1, PT, R223, UR6, PT ;  /* 0x00000006df007c0c */ /* 0x000fe4000bf26270 */
[CC--:B-1----:R-:W-:Y:S01]  /*e130*/  @!P3 LEA R8, P6, R225.reuse, R2.reuse, 0x2 ;  /* 0x00000002e108b211 */ /* 0x0c2fe200078c10ff */
[----:B------:R1:W-:Y:S01]  /*e140*/  @!P4 ST.E.64 desc[UR36][R4.64], R116 ;  /* 0x000000740400c985 */ /* 0x0003e2000c101b24 */
[C---:B--2---:R-:W-:Y:S02]  /*e150*/  @!P2 LEA R10, P4, R224.reuse, R2, 0x2 ;  /* 0x00000002e00aa211 */ /* 0x044fe400078810ff */
[-C--:B------:R-:W-:Y:S02]  /*e160*/  @!P3 LEA.HI.X R9, R225, R3.reuse, R152, 0x2, P6 ;  /* 0x00000003e109b211 */ /* 0x080fe400030f1498 */
[----:B------:R-:W-:-:S02]  /*e170*/  @!P2 LEA.HI.X R11, R224, R3, R20, 0x2, P4 ;  /* 0x00000003e00ba211 */ /* 0x000fc400020f1414 */
[----:B------:R-:W-:Y:S01]  /*e180*/  ISETP.GE.AND P4, PT, R221, UR6, PT ;  /* 0x00000006dd007c0c */ /* 0x000fe2000bf86270 */
[----:B------:R2:W-:Y:S01]  /*e190*/  @!P3 ST.E.64 desc[UR36][R8.64], R120 ;  /* 0x000000780800b985 */ /* 0x0005e2000c101b24 */
[----:B------:R-:W-:Y:S01]  /*e1a0*/  ISETP.GE.AND P3, PT, R17, UR6, PT ;  /* 0x0000000611007c0c */ /* 0x000fe2000bf66270 */
[----:B0-----:R-:W-:Y:S01]  /*e1b0*/  VIADD R15, R22, 0xe8 ;  /* 0x000000e8160f7836 */ /* 0x001fe20000000000 */
[C---:B------:R-:W-:Y:S01]  /*e1c0*/  @!P1 LEA R12, P5, R223.reuse, R2, 0x2 ;  /* 0x00000002df0c9211 */ /* 0x040fe200078a10ff */
[----:B------:R0:W-:Y:S01]  /*e1d0*/  @!P2 ST.E.64 desc[UR36][R10.64], R124 ;  /* 0x0000007c0a00a985 */ /* 0x0001e2000c101b24 */
[----:B------:R-:W-:Y:S02]  /*e1e0*/  SHF.R.S32.HI R14, RZ, 0x1f, R21 ;  /* 0x0000001fff0e7819 */ /* 0x000fe40000011415 */
[----:B------:R-:W-:Y:S02]  /*e1f0*/  @!P1 LEA.HI.X R13, R223, R3, R18, 0x2, P5 ;  /* 0x00000003df0d9211 */ /* 0x000fe400028f1412 */
[----:B------:R-:W-:-:S02]  /*e200*/  ISETP.GE.AND P2, PT, R15, UR6, PT ;  /* 0x000000060f007c0c */ /* 0x000fc4000bf46270 */
[----:B-1----:R-:W-:Y:S01]  /*e210*/  SHF.R.S32.HI R5, RZ, 0x1f, R17 ;  /* 0x0000001fff057819 */ /* 0x002fe20000011411 */
[----:B------:R1:W-:Y:S01]  /*e220*/  @!P1 ST.E.64 desc[UR36][R12.64], R128 ;  /* 0x000000800c009985 */ /* 0x0003e2000c101b24 */
[----:B------:R-:W-:Y:S02]  /*e230*/  ISETP.GE.AND P1, PT, R19, UR6, PT ;  /* 0x0000000613007c0c */ /* 0x000fe4000bf26270 */
[----:B--2---:R-:W-:Y:S02]  /*e240*/  SHF.R.S32.HI R9, RZ, 0x1f, R221 ;  /* 0x0000001fff097819 */ /* 0x004fe400000114dd */
[-C--:B------:R-:W-:Y:S02]  /*e250*/  @!P4 LEA R8, P5, R221, R2.reuse, 0x2 ;  /* 0x00000002dd08c211 */ /* 0x080fe400078a10ff */
[----:B------:R-:W-:Y:S02]  /*e260*/  @!P3 LEA R4, P6, R17, R2, 0x2 ;  /* 0x000000021104b211 */ /* 0x000fe400078c10ff */
[----:B------:R-:W-:-:S02]  /*e270*/  @!P4 LEA.HI.X R9, R221, R3, R9, 0x2, P5 ;  /* 0x00000003dd09c211 */ /* 0x000fc400028f1409 */
[----:B------:R-:W-:Y:S02]  /*e280*/  ISETP.GE.AND P5, PT, R21, UR6, PT ;  /* 0x0000000615007c0c */ /* 0x000fe4000bfa6270 */
[-C--:B------:R-:W-:Y:S01]  /*e290*/  @!P3 LEA.HI.X R5, R17, R3.reuse, R5, 0x2, P6 ;  /* 0x000000031105b211 */ /* 0x080fe200030f1405 */
[----:B------:R2:W-:Y:S01]  /*e2a0*/  @!P4 ST.E.64 desc[UR36][R8.64], R132 ;  /* 0x000000840800c985 */ /* 0x0005e2000c101b24 */
[----:B0-----:R-:W-:Y:S02]  /*e2b0*/  SHF.R.S32.HI R11, RZ, 0x1f, R15 ;  /* 0x0000001fff0b7819 */ /* 0x001fe4000001140f */
[C---:B------:R-:W-:Y:S01]  /*e2c0*/  @!P2 LEA R10, P6, R15.reuse, R2, 0x2 ;  /* 0x000000020f0aa211 */ /* 0x040fe200078c10ff */
[----:B------:R2:W-:Y:S01]  /*e2d0*/  @!P3 ST.E.64 desc[UR36][R4.64], R136 ;  /* 0x000000880400b985 */ /* 0x0005e2000c101b24 */
[----:B-1----:R-:W-:Y:S02]  /*e2e0*/  SHF.R.S32.HI R13, RZ, 0x1f, R19 ;  /* 0x0000001fff0d7819 */ /* 0x002fe40000011413 */
[----:B------:R-:W-:-:S02]  /*e2f0*/  @!P2 LEA.HI.X R11, R15, R3, R11, 0x2, P6 ;  /* 0x000000030f0ba211 */ /* 0x000fc400030f140b */
[----:B------:R-:W-:-:S03]  /*e300*/  @!P1 LEA R12, P6, R19, R2, 0x2 ;  /* 0x00000002130c9211 */ /* 0x000fc600078c10ff */
[----:B------:R2:W-:Y:S01]  /*e310*/  @!P2 ST.E.64 desc[UR36][R10.64], R140 ;  /* 0x0000008c0a00a985 */ /* 0x0005e2000c101b24 */
[----:B------:R-:W-:Y:S02]  /*e320*/  @!P1 LEA.HI.X R13, R19, R3, R13, 0x2, P6 ;  /* 0x00000003130d9211 */ /* 0x000fe400030f140d */
[----:B------:R-:W-:-:S03]  /*e330*/  @!P5 LEA R2, P6, R21, R2, 0x2 ;  /* 0x000000021502d211 */ /* 0x000fc600078c10ff */
[----:B------:R2:W-:Y:S01]  /*e340*/  @!P1 ST.E.64 desc[UR36][R12.64], R144 ;  /* 0x000000900c009985 */ /* 0x0005e2000c101b24 */
[----:B------:R-:W-:-:S05]  /*e350*/  @!P5 LEA.HI.X R3, R21, R3, R14, 0x2, P6 ;  /* 0x000000031503d211 */ /* 0x000fca00030f140e */
[----:B------:R2:W-:Y:S04]  /*e360*/  @!P5 ST.E.64 desc[UR36][R2.64], R148 ;  /* 0x000000940200d985 */ /* 0x0005e8000c101b24 */
.L_x_5766:
[----:B------:R-:W-:Y:S05]  /*e370*/  BSYNC B1 ;  /* 0x0000000000017941 */ /* 0x000fea0003800000 */
.L_x_5765:
[----:B--2---:R0:W1:Y:S04]  /*e380*/  SHFL.IDX PT, R3, R7, 0x1, 0x1c1f ;  /* 0x003c1f0007037f89 */ /* 0x00406800000e0000 */
[----:B------:R0:W2:Y:S01]  /*e390*/  SHFL.IDX PT, R2, R0, 0x1, 0x1c1f ;  /* 0x003c1f0000027f89 */ /* 0x0000a200000e0000 */
[----:B------:R-:W-:Y:S05]  /*e3a0*/  @P0 BRA `(.L_x_5764) ;  /* 0x0000001400d00947 */ /* 0x000fea0003800000 */
[----:B------:R-:W-:Y:S01]  /*e3b0*/  ULDC UR6, c[0x0][0xbc8] ;  /* 0x0002f20000067ab9 */ /* 0x000fe20000000800 */
[----:B------:R-:W-:Y:S01]  /*e3c0*/  VIADD R19, R22, 0xe0 ;  /* 0x000000e016137836 */ /* 0x000fe20000000000 */
[----:B------:R-:W-:Y:S01]  /*e3d0*/  ISETP.GE.AND P5, PT, R192, UR6, PT ;  /* 0x00000006c0007c0c */ /* 0x000fe2000bfa6270 */
[C---:B0-----:R-:W-:Y:S01]  /*e3e0*/  VIADD R7, R22.reuse, 0xf0 ;  /* 0x000000f016077836 */ /* 0x041fe20000000000 */
[----:B------:R-:W-:Y:S02]  /*e3f0*/  ISETP.GE.AND P4, PT, R22, UR6, PT ;  /* 0x0000000616007c0c */ /* 0x000fe4000bf86270 */
[----:B------:R-:W-:Y:S02]  /*e400*/  ISETP.GE.AND P2, PT, R190, UR6, PT ;  /* 0x00000006be007c0c */ /* 0x000fe4000bf46270 */
[----:B------:R-:W-:Y:S02]  /*e410*/  ISETP.GE.AND P1, PT, R188, UR6, PT ;  /* 0x00000006bc007c0c */ /* 0x000fe4000bf26270 */
[----:B------:R-:W-:-:S02]  /*e420*/  ISETP.GE.AND P0, PT, R186, UR6, PT ;  /* 0x00000006ba007c0c */ /* 0x000fc4000bf06270 */
[----:B------:R-:W-:-:S03]  /*e430*/  SHF.R.S32.HI R0, RZ, 0x1f, R19 ;  /* 0x0000001fff007819 */ /* 0x000fc60000011413 */
[-C--:B--2---:R-:W-:Y:S02]  /*e440*/  @!P5 LEA R8, P3, R192, R2.reuse, 0x2 ;  /* 0x00000002c008d211 */ /* 0x084fe400078610ff */
[----:B-1----:R-:W-:Y:S02]  /*e450*/  @!P4 IMAD.WIDE R4, R22, 0x4, R2 ;  /* 0x000000041604c825 */ /* 0x002fe400078e0202 */
        /* <DEDUP_REMOVED lines=26> */
[-C--:B--2---:R-:W-:Y:S02]  /*e600*/  @!P0 LEA R10, P4, R179, R2.reuse, 0x2 ;  /* 0x00000002b30a8211 */ /* 0x084fe400078810ff */
        /* <DEDUP_REMOVED lines=8> */
[-C--:B0-----:R-:W-:Y:S01]  /*e690*/  @!P2 LEA R14, P6, R175, R2.reuse, 0x2 ;  /* 0x00000002af0ea211 */ /* 0x081fe200078c10ff */
[----:B------:R0:W-:Y:S01]  /*e6a0*/  @!P1 ST.E.64 desc[UR36][R12.64], R62 ;  /* 0x0000003e0c009985 */ /* 0x0001e2000c101b24 */
[----:B------:R-:W-:Y:S02]  /*e6b0*/  ISETP.GE.AND P1, PT, R165, UR6, PT ;  /* 0x00000006a5007c0c */ /* 0x000fe4000bf26270 */
[----:B------:R-:W-:Y:S02]  /*e6c0*/  @!P2 LEA.HI.X R15, R175, R3, R176, 0x2, P6 ;  /* 0x00000003af0fa211 */ /* 0x000fe400030f14b0 */
[----:B-1----:R-:W-:-:S02]  /*e6d0*/  @!P3 LEA R4, P6, R173, R2, 0x2 ;  /* 0x00000002ad04b211 */ /* 0x002fc400078c10ff */
[----:B------:R-:W-:Y:S01]  /*e6e0*/  ISETP.GE.AND P0, PT, R167, UR6, PT ;  /* 0x00000006a7007c0c */ /* 0x000fe2000bf06270 */
[----:B------:R1:W-:Y:S01]  /*e6f0*/  @!P2 ST.E.64 desc[UR36][R14.64], R66 ;  /* 0x000000420e00a985 */ /* 0x0003e2000c101b24 */
[-C--:B----4-:R-:W-:Y:S02]  /*e700*/  @!P4 LEA R8, P2, R171, R2.reuse, 0x2 ;  /* 0x00000002ab08c211 */ /* 0x090fe400078410ff */
        /* <DEDUP_REMOVED lines=55> */
[----:B0-----:R-:W-:-:S02]  /*ea80*/  @!P2 LEA R10, P5, R224, R2, 0x2 ;  /* 0x00000002e00aa211 */ /* 0x001fc400078a10ff */
[----:B------:R-:W-:Y:S02]  /*ea90*/  SHF.R.S32.HI R16, RZ, 0x1f, R221 ;  /* 0x0000001fff107819 */ /* 0x000fe400000114dd */
[-C--:B--2---:R-:W-:Y:S02]  /*eaa0*/  @!P1 LEA R12, P6, R223, R2.reuse, 0x2 ;  /* 0x00000002df0c9211 */ /* 0x084fe400078c10ff */
[-C--:B------:R-:W-:Y:S02]  /*eab0*/  @!P2 LEA.HI.X R11, R224, R3.reuse, R20, 0x2, P5 ;  /* 0x00000003e00ba211 */ /* 0x080fe400028f1414 */
[----:B-1----:R-:W-:Y:S02]  /*eac0*/  @!P0 LEA R14, P5, R221, R2, 0x2 ;  /* 0x00000002dd0e8211 */ /* 0x002fe400078a10ff */
[----:B------:R-:W-:Y:S01]  /*ead0*/  @!P1 LEA.HI.X R13, R223, R3, R18, 0x2, P6 ;  /* 0x00000003df0d9211 */ /* 0x000fe200030f1412 */
[----:B------:R0:W-:Y:S01]  /*eae0*/  @!P2 ST.E.64 desc[UR36][R10.64], R126 ;  /* 0x0000007e0a00a985 */ /* 0x0001e2000c101b24 */
[----:B------:R-:W-:-:S02]  /*eaf0*/  ISETP.GE.AND P6, PT, R7, UR6, PT ;  /* 0x0000000607007c0c */ /* 0x000fc4000bfc6270 */
        /* <DEDUP_REMOVED lines=22> */
.L_x_5755:
[----:B------:R-:W1:Y:S01]  /*ec60*/  LDC.64 R4, c[0x0][0xd00] ;  /* 0x00034000ff047b82 */ /* 0x000e620000000a00 */
[----:B------:R-:W-:Y:S01]  /*ec70*/  ULDC.64 UR6, c[0x0][0xd08] ;  /* 0x0003420000067ab9 */ /* 0x000fe20000000a00 */
[----:B------:R-:W-:Y:S02]  /*ec80*/  MOV R7, RZ ;  /* 0x000000ff00077202 */ /* 0x000fe40000000f00 */
        /* <DEDUP_REMOVED lines=23> */
.L_x_5767:
[----:B------:R-:W-:Y:S01]  /*ee00*/  BSSY B1, `(.L_x_5768) ;  /* 0x0000039000017945 */ /* 0x000fe20003800000 */
[----:B------:R-:W-:Y:S02]  /*ee10*/  SEL R21, R212, RZ, !P0 ;  /* 0x000000ffd4157207 */ /* 0x000fe40004000000 */
[----:B------:R-:W-:Y:S02]  /*ee20*/  SEL R222, R222, RZ, !P0 ;  /* 0x000000ffdede7207 */ /* 0x000fe40004000000 */
[----:B-----5:R-:W-:Y:S01]  /*ee30*/  SHF.R.S32.HI R18, RZ, 0x1f, R7 ;  /* 0x0000001fff127819 */ /* 0x020fe20000011407 */
[----:B------:R-:W-:Y:S06]  /*ee40*/  @P3 BRA `(.L_x_5769) ;  /* 0x0000000000d03947 */ /* 0x000fec0003800000 */
[----:B------:R-:W1:Y:S01]  /*ee50*/  S2R R25, SR_TID.X ;  /* 0x0000000000197919 */ /* 0x000e620000002100 */
[----:B------:R-:W2:Y:S01]  /*ee60*/  LDC R29, c[0x0][0xce8] ;  /* 0x00033a00ff1d7b82 */ /* 0x000ea20000000800 */
[----:B------:R-:W-:-:S13]  /*ee70*/  R2UR UR6, R204 ;  /* 0x00000000cc0672ca */ /* 0x000fda00000e0000 */
[----:B------:R-:W-:Y:S02]  /*ee80*/  IMAD.U32 R4, RZ, RZ, UR6 ;  /* 0x00000006ff047e24 */ /* 0x000fe4000f8e00ff */
[----:B--2---:R-:W-:-:S03]  /*ee90*/  IMAD R2, R0, R29, RZ ;  /* 0x0000001d00027224 */ /* 0x004fc600078e02ff */
[----:B-1----:R-:W-:-:S04]  /*eea0*/  IADD3 R25, R4, -0x80, R25 ;  /* 0xffffff8004197810 */ /* 0x002fc80007ffe019 */
        /* <DEDUP_REMOVED lines=13> */
[----:B---3--:R-:W-:-:S02]  /*ef80*/  IMAD R5, R5, R21, RZ ;  /* 0x0000001505057224 */ /* 0x008fc400078e02ff */
[----:B------:R-:W-:-:S05]  /*ef90*/  IMAD.WIDE.U32 R12, R4, R21, RZ ;  /* 0x00000015040c7225 */ /* 0x000fca00078e00ff */
[----:B------:R-:W3:Y:S01]  /*efa0*/  LDC.64 R8, c[0x0][R16+0x228] ;  /* 0x00008a0010087b82 */ /* 0x000ee20000000a00 */
[----:B----4-:R-:W-:-:S07]  /*efb0*/  @P1 IMAD.HI.U32 R14, R25, R14, RZ ;  /* 0x0000000e190e1227 */ /* 0x010fce00078e00ff */
        /* <DEDUP_REMOVED lines=29> */
.L_x_5769:
[----:B------:R-:W-:Y:S05]  /*f190*/  BSYNC B1 ;  /* 0x0000000000017941 */ /* 0x000fea0003800000 */
.L_x_5768:
[----:B------:R-:W-:Y:S05]  /*f1a0*/  @P2 BRA `(.L_x_5764) ;  /* 0x0000000800502947 */ /* 0x000fea0003800000 */
[----:B------:R-:W2:Y:S01]  /*f1b0*/  LDC R11, c[0x0][0xce8] ;  /* 0x00033a00ff0b7b82 */ /* 0x000ea20000000800 */
[----:B-1----:R-:W-:Y:S01]  /*f1c0*/  SHF.R.S32.HI R3, RZ, 0x1f, R20 ;  /* 0x0000001fff037819 */ /* 0x002fe20000011414 */
[----:B------:R-:W-:Y:S01]  /*f1d0*/  ULDC.64 UR6, c[0x0][0xba0] ;  /* 0x0002e80000067ab9 */ /* 0x000fe20000000a00 */
[----:B------:R-:W-:Y:S01]  /*f1e0*/  R2UR UR8, R204 ;  /* 0x00000000cc0872ca */ /* 0x000fe200000e0000 */
[----:B------:R-:W-:Y:S01]  /*f1f0*/  IMAD R2, R18, UR6, RZ ;  /* 0x0000000612027c24 */ /* 0x000fe2000f8e02ff */
[----:B------:R-:W-:Y:S01]  /*f200*/  LEA.HI R4, R3, R20, RZ, 0x3 ;  /* 0x0000001403047211 */ /* 0x000fe200078f18ff */
[----:B------:R-:W-:Y:S02]  /*f210*/  BSSY B1, `(.L_x_5770) ;  /* 0x000004b000017945 */ /* 0x000fe40003800000 */
[C---:B------:R-:W-:Y:S01]  /*f220*/  IMAD R5, R7.reuse, UR7, R2 ;  /* 0x0000000707057c24 */ /* 0x040fe2000f8e0202 */
[----:B------:R-:W-:Y:S01]  /*f230*/  LOP3.LUT R9, R4, 0xfffffff8, RZ, 0xc0, !PT ;  /* 0xfffffff804097812 */ /* 0x000fe200078ec0ff */
[----:B------:R-:W-:Y:S01]  /*f240*/  IMAD.WIDE.U32 R2, R7, UR6, RZ ;  /* 0x0000000607027c25 */ /* 0x000fe2000f8e00ff */
[----:B------:R-:W-:Y:S01]  /*f250*/  SHF.R.S32.HI R15, RZ, 0x3, R4 ;  /* 0x00000003ff0f7819 */ /* 0x000fe20000011404 */
[----:B------:R-:W-:-:S02]  /*f260*/  ULDC.64 UR6, c[0x0][0xbe8] ;  /* 0x0002fa0000067ab9 */ /* 0x000fc40000000a00 */
[----:B------:R-:W-:Y:S02]  /*f270*/  IMAD.IADD R20, R20, 0x1, -R9 ;  /* 0x0000000114147824 */ /* 0x000fe400078e0a09 */
[----:B------:R-:W-:Y:S02]  /*f280*/  IMAD.IADD R3, R3, 0x1, R5 ;  /* 0x0000000103037824 */ /* 0x000fe400078e0205 */
[----:B------:R-:W-:Y:S02]  /*f290*/  IMAD R4, R20, 0x20, R15 ;  /* 0x0000002014047824 */ /* 0x000fe400078e020f */
[----:B------:R-:W-:Y:S01]  /*f2a0*/  IMAD.WIDE.U32 R2, R213, UR6, R2 ;  /* 0x00000006d5027c25 */ /* 0x000fe2000f8e0002 */
[----:B--2---:R-:W-:-:S03]  /*f2b0*/  ISETP.NE.AND P0, PT, R11, 0x1, PT ;  /* 0x000000010b00780c */ /* 0x004fc60003f05270 */
[----:B------:R-:W-:Y:S02]  /*f2c0*/  VIADD R9, R4, UR8 ;  /* 0x0000000804097c36 */ /* 0x000fe40008000000 */
[----:B------:R-:W-:Y:S01]  /*f2d0*/  IMAD R3, R213, UR7, R3 ;  /* 0x00000007d5037c24 */ /* 0x000fe2000f8e0203 */
[----:B------:R-:W-:Y:S01]  /*f2e0*/  ULDC.64 UR6, c[0x0][0xbf0] ;  /* 0x0002fc0000067ab9 */ /* 0x000fe20000000a00 */
[----:B------:R-:W-:Y:S02]  /*f2f0*/  IMAD.MOV.U32 R5, RZ, RZ, R9 ;  /* 0x000000ffff057224 */ /* 0x000fe400078e0009 */
[----:B------:R-:W-:Y:S02]  /*f300*/  IMAD R7, R222, UR6, RZ ;  /* 0x00000006de077c24 */ /* 0x000fe4000f8e02ff */
[C---:B------:R-:W-:Y:S02]  /*f310*/  IMAD.WIDE.U32 R2, R21.reuse, UR6, R2 ;  /* 0x0000000615027c25 */ /* 0x040fe4000f8e0002 */
[----:B------:R-:W1:Y:S02]  /*f320*/  @P0 LDC R8, c[0x0][0xcec] ;  /* 0x00033b00ff080b82 */ /* 0x000e640000000800 */
[----:B------:R-:W-:Y:S01]  /*f330*/  IMAD R7, R21, UR7, R7 ;  /* 0x0000000715077c24 */ /* 0x000fe2000f8e0207 */
[----:B------:R-:W-:-:S04]  /*f340*/  ULDC.64 UR6, c[0x0][0xbe0] ;  /* 0x0002f80000067ab9 */ /* 0x000fc80000000a00 */
[----:B------:R-:W-:Y:S01]  /*f350*/  IADD3 R3, R3, R7, RZ ;  /* 0x0000000703037210 */ /* 0x000fe20007ffe0ff */
[----:B------:R-:W2:Y:S01]  /*f360*/  @P0 LDC R13, c[0x0][0xcf0] ;  /* 0x00033c00ff0d0b82 */ /* 0x000ea20000000800 */
[----:B-1----:R-:W-:-:S05]  /*f370*/  @P0 IMAD.HI.U32 R4, R9, R8, RZ ;  /* 0x0000000809040227 */ /* 0x002fca00078e00ff */
[----:B--2---:R-:W-:-:S04]  /*f380*/  @P0 SHF.R.U32.HI R5, RZ, R13, R4 ;  /* 0x0000000dff050219 */ /* 0x004fc80000011604 */
        /* <DEDUP_REMOVED lines=8> */
[----:B------:R-:W-:Y:S01]  /*f410*/  ULDC.64 UR6, c[0x0][0xbd8] ;  /* 0x0002f60000067ab9 */ /* 0x000fe20000000a00 */
        /* <DEDUP_REMOVED lines=17> */
[----:B------:R1:W2:Y:S01]  /*f530*/  SHFL.IDX PT, R2, R5, RZ, 0x181f ;  /* 0x00181fff05027589 */ /* 0x0002a200000e0000 */
[----:B------:R-:W-:Y:S01]  /*f540*/  VIADD R15, R7, 0x40 ;  /* 0x00000040070f7836 */ /* 0x000fe20000000000 */
[----:B------:R-:W-:-:S02]  /*f550*/  SHF.R.S32.HI R12, RZ, 0x1f, R7 ;  /* 0x0000001fff0c7819 */ /* 0x000fc40000011407 */
[----:B------:R1:W3:Y:S01]  /*f560*/  SHFL.IDX PT, R0, R4, RZ, 0x181f ;  /* 0x00181fff04007589 */ /* 0x0002e200000e0000 */
[----:B0-----:R-:W-:Y:S02]  /*f570*/  SHF.R.S32.HI R10, RZ, 0x1f, R9 ;  /* 0x0000001fff0a7819 */ /* 0x001fe40000011409 */
        /* <DEDUP_REMOVED lines=8> */
[----:B--2---:R-:W-:-:S04]  /*f600*/  @!P5 LEA R18, P6, R7, R2, 0x1 ;  /* 0x000000020712d211 */ /* 0x004fc800078c08ff */
[----:B---3--:R-:W-:Y:S02]  /*f610*/  @!P5 LEA.HI.X R19, R7, R0, R12, 0x1, P6 ;  /* 0x000000000713d211 */ /* 0x008fe400030f0c0c */
        /* <DEDUP_REMOVED lines=10> */
.L_x_5771:
[----:B------:R-:W-:Y:S05]  /*f6c0*/  BSYNC B1 ;  /* 0x0000000000017941 */ /* 0x000fea0003800000 */
.L_x_5770:
[----:B---3--:R3:W4:Y:S01]  /*f6d0*/  SHFL.IDX PT, R0, R4, 0x1, 0x181f ;  /* 0x00381f0004007f89 */ /* 0x00872200000e0000 */
[----:B------:R-:W-:Y:S03]  /*f6e0*/  BSSY B1, `(.L_x_5772) ;  /* 0x0000014000017945 */ /* 0x000fe60003800000 */
[----:B0-2---:R3:W0:Y:S01]  /*f6f0*/  SHFL.IDX PT, R2, R5, 0x1, 0x181f ;  /* 0x00381f0005027f89 */ /* 0x00562200000e0000 */
        /* <DEDUP_REMOVED lines=18> */
.L_x_5773:
[----:B------:R-:W-:Y:S05]  /*f820*/  BSYNC B1 ;  /* 0x0000000000017941 */ /* 0x000fea0003800000 */
.L_x_5772:
[----:B----4-:R4:W1:Y:S01]  /*f830*/  SHFL.IDX PT, R0, R4, 0x2, 0x181f ;  /* 0x00581f0004007f89 */ /* 0x01086200000e0000 */
        /* <DEDUP_REMOVED lines=11> */
[----:B-1----:R-:W-:Y:S02]  /*f8f0*/  @!P3 LEA.HI.X R19, R7, R0, R12, 0x1, P6 ;  /* 0x000000000713b211 */ /* 0x002fe400030f0c0c */
        /* <DEDUP_REMOVED lines=8> */
.L_x_5775:
[----:B------:R-:W-:Y:S05]  /*f980*/  BSYNC B1 ;  /* 0x0000000000017941 */ /* 0x000fea0003800000 */
.L_x_5774:
[----:B-1----:R-:W-:Y:S01]  /*f990*/  VIADD R0, R8, 0x60 ;  /* 0x0000006008007836 */ /* 0x002fe20000000000 */
[----:B---34-:R-:W1:Y:S04]  /*f9a0*/  SHFL.IDX PT, R4, R4, 0x3, 0x181f ;  /* 0x00781f0004047f89 */ /* 0x018e6800000e0000 */
[----:B------:R-:W-:Y:S01]  /*f9b0*/  ISETP.GE.AND P0, PT, R0, R11, PT ;  /* 0x0000000b0000720c */ /* 0x000fe20003f06270 */
[----:B0-2---:R0:W2:-:S12]  /*f9c0*/  SHFL.IDX PT, R2, R5, 0x3, 0x181f ;  /* 0x00781f0005027f89 */ /* 0x00509800000e0000 */
[----:B0-----:R-:W-:Y:S05]  /*f9d0*/  @P0 BRA `(.L_x_5764) ;  /* 0x0000000000440947 */ /* 0x001fea0003800000 */
[----:B------:R-:W-:Y:S02]  /*f9e0*/  ULDC UR6, c[0x0][0xbc8] ;  /* 0x0002f20000067ab9 */ /* 0x000fe40000000800 */
[----:B------:R-:W-:Y:S02]  /*f9f0*/  ISETP.GE.AND P3, PT, R7, UR6, PT ;  /* 0x0000000607007c0c */ /* 0x000fe4000bf66270 */
[----:B------:R-:W-:Y:S02]  /*fa00*/  ISETP.GE.AND P2, PT, R15, UR6, PT ;  /* 0x000000060f007c0c */ /* 0x000fe4000bf46270 */
[----:B------:R-:W-:Y:S02]  /*fa10*/  ISETP.GE.AND P1, PT, R9, UR6, PT ;  /* 0x0000000609007c0c */ /* 0x000fe4000bf26270 */
[----:B------:R-:W-:-:S07]  /*fa20*/  ISETP.GE.AND P0, PT, R13, UR6, PT ;  /* 0x000000060d007c0c */ /* 0x000fce000bf06270 */
[----:B--2---:R-:W-:-:S04]  /*fa30*/  @!P3 LEA R18, P4, R7, R2, 0x1 ;  /* 0x000000020712b211 */ /* 0x004fc800078808ff */
[----:B-1----:R-:W-:Y:S02]  /*fa40*/  @!P3 LEA.HI.X R19, R7, R4, R12, 0x1, P4 ;  /* 0x000000040713b211 */ /* 0x002fe400020f0c0c */
        /* <DEDUP_REMOVED lines=10> */
.L_x_5764:
[----:B------:R-:W-:Y:S05]  /*faf0*/  BSYNC B0 ;  /* 0x0000000000007941 */ /* 0x000fea0003800000 */
.L_x_5754:
[----:B------:R-:W-:Y:S02]  /*fb00*/  ULDC UR6, c[0x0][0xd3c] ;  /* 0x00034f0000067ab9 */ /* 0x000fe40000000800 */
[----:B------:R-:W-:-:S06]  /*fb10*/  UISETP.GE.AND UP0, UPT, UR5, UR6, UPT ;  /* 0x000000060500728c */ /* 0x000fcc000bf06270 */
[----:B------:R-:W-:-:S13]  /*fb20*/  PLOP3.LUT P0, PT, PT, PT, UP0, 0x80, 0x0 ;  /* 0x000000000000781c */ /* 0x000fda0003f0f008 */
[----:B------:R-:W-:Y:S05]  /*fb30*/  @!P0 BRA `(.L_x_5776) ;  /* 0xffffff1400688947 */ /* 0x000fea000383ffff */
[----:B------:R-:W-:Y:S05]  /*fb40*/  EXIT ;  /* 0x000000000000794d */ /* 0x000fea0003800000 */
.L_x_5710:
        /* <DEDUP_REMOVED lines=16> */
.L_x_5777:
        /* <DEDUP_REMOVED lines=40> */
[----:B------:R-:W-:Y:S01]  /*fed0*/  MOV R8, R3 ;  /* 0x0000000300087202 */ /* 0x000fe20000000f00 */
[----:B------:R-:W-:Y:S01]  /*fee0*/  UMOV UR4, URZ ;  /* 0x0000003f00047c82 */ /* 0x000fe20008000000 */
[----:B------:R-:W-:-:S05]  /*fef0*/  ULDC UR5, c[0x0][0xd38] ;  /* 0x00034e0000057ab9 */ /* 0x000fca0000000800 */
.L_x_5781:
        /* <DEDUP_REMOVED lines=35> */
.L_x_5779:
        /* <DEDUP_REMOVED lines=13> */
.L_x_5782:
        /* <DEDUP_REMOVED lines=21> */
[----:B------:R-:W-:Y:S02]  /*10350*/  IADD3 R11, R10, 0xffffffe, RZ ;  /* 0x0ffffffe0a0b7810 */ /* 0x000fe40007ffe0ff */
[----:B------:R-:W-:Y:S02]  /*10360*/  LOP3.LUT R8, R5, R6, RZ, 0x3c, !PT ;  /* 0x0000000605087212 */ /* 0x000fe400078e3cff */
        /* <DEDUP_REMOVED lines=39> */
.L_x_5783:
        /* <DEDUP_REMOVED lines=61> */
.L_x_5784:
[----:B------:R-:W-:-:S04]  /*109b0*/  LOP3.LUT R17, RZ, R2, RZ, 0x33, !PT ;  /* 0x00000002ff117212 */ /* 0x000fc800078e33ff */
[----:B------:R-:W-:Y:S01]  /*109c0*/  IADD3 R17, R6, R17, RZ ;  /* 0x0000001106117210 */ /* 0x000fe20007ffe0ff */
[----:B------:R-:W-:Y:S06]  /*109d0*/  BRA `(.L_x_5785) ;  /* 0x0000000000147947 */ /* 0x000fec0003800000 */
.L_x_5780:
[----:B------:R-:W-:Y:S01]  /*109e0*/  ULDC UR4, c[0x0][0xd3c] ;  /* 0x00034f0000047ab9 */ /* 0x000fe20000000800 */
[----:B------:R-:W-:Y:S02]  /*109f0*/  IMAD.MOV.U32 R17, RZ, RZ, RZ ;  /* 0x000000ffff117224 */ /* 0x000fe400078e00ff */
[----:B------:R-:W-:Y:S02]  /*10a00*/  IMAD.U32 R16, RZ, RZ, UR6 ;  /* 0x00000006ff107e24 */ /* 0x000fe4000f8e00ff */
[----:B------:R-:W-:Y:S02]  /*10a10*/  IMAD.MOV.U32 R18, RZ, RZ, RZ ;  /* 0x000000ffff127224 */ /* 0x000fe400078e00ff */
[----:B------:R-:W-:-:S07]  /*10a20*/  IMAD.U32 R19, RZ, RZ, UR4 ;  /* 0x00000004ff137e24 */ /* 0x000fce000f8e00ff */
.L_x_5785:
[----:B------:R-:W-:-:S13]  /*10a30*/  ISETP.NE.AND P0, PT, R7, RZ, PT ;  /* 0x000000ff0700720c */ /* 0x000fda0003f05270 */
[----:B------:R-:W0:Y:S01]  /*10a40*/  @!P0 S2R R3, SR_CgaCtaId ;  /* 0x0000000000038919 */ /* 0x000e220000008800 */
[----:B------:R-:W-:-:S04]  /*10a50*/  @!P0 MOV R2, 0x400 ;  /* 0x0000040000028802 */ /* 0x000fc80000000f00 */
[----:B0-----:R-:W-:-:S05]  /*10a60*/  @!P0 LEA R2, R3, R2, 0x18 ;  /* 0x0000000203028211 */ /* 0x001fca00078ec0ff */
[----:B------:R1:W-:Y:S01]  /*10a70*/  @!P0 STS.128 [R2+0x324d0], R16 ;  /* 0x0324d01002008388 */ /* 0x0003e20000000c00 */
[----:B------:R-:W-:Y:S06]  /*10a80*/  BAR.ARV 0x5, 0x180 ;  /* 0x0146000000007b1d */ /* 0x000fec0000002000 */
.L_x_5778:
        /* <DEDUP_REMOVED lines=31> */
.L_x_5855:
        /* <DEDUP_REMOVED lines=39> */
[----:B---3--:R-:W-:Y:S05]  /*10ef0*/  @P0 BRA `(.L_x_5787) ;  /* 0x0000000000200947 */ /* 0x008fea0003800000 */
        /* <DEDUP_REMOVED lines=8> */
.L_x_5787:
[----:B------:R-:W-:Y:S01]  /*10f80*/  ULDC.64 UR4, c[0x0][0xb18] ;  /* 0x0002c60000047ab9 */ /* 0x000fe20000000a00 */
[----:B------:R-:W-:Y:S02]  /*10f90*/  MOV R28, R34 ;  /* 0x00000022001c7202 */ /* 0x000fe40000000f00 */
[----:B------:R-:W-:-:S04]  /*10fa0*/  ISETP.NE.U32.AND P0, PT, RZ, UR4, PT ;  /* 0x00000004ff007c0c */ /* 0x000fc8000bf05070 */
[----:B------:R-:W-:-:S13]  /*10fb0*/  ISETP.NE.AND.EX P0, PT, RZ, UR5, PT, P0 ;  /* 0x00000005ff007c0c */ /* 0x000fda000bf05300 */
[----:B------:R-:W-:Y:S05]  /*10fc0*/  @!P0 BRA `(.L_x_5788) ;  /* 0x0000000000108947 */ /* 0x000fea0003800000 */
[----:B-1----:R-:W-:-:S04]  /*10fd0*/  IADD3 R2, P0, R31, UR4, RZ ;  /* 0x000000041f027c10 */ /* 0x002fc8000ff1e0ff */
[----:B------:R-:W-:-:S05]  /*10fe0*/  IADD3.X R3, R33, UR5, RZ, P0, !PT ;  /* 0x0000000521037c10 */ /* 0x000fca00087fe4ff */
[----:B------:R1:W5:Y:S01]  /*10ff0*/  LDG.E R25, desc[UR36][R2.64] ;  /* 0x0000002402197981 */ /* 0x000362000c1e1900 */
[----:B------:R-:W-:Y:S05]  /*11000*/  BRA `(.L_x_5789) ;  /* 0x0000000000247947 */ /* 0x000fea0003800000 */
.L_x_5788:
        /* <DEDUP_REMOVED lines=9> */
.L_x_5789:
[----:B------:R-:W3:Y:S01]  /*110a0*/  LDL R4, [R1+0x4] ;  /* 0x0000040001047983 */ /* 0x000ee20000100800 */
[----:B012---:R-:W0:Y:S01]  /*110b0*/  LDC R0, c[0x0][0x448] ;  /* 0x00011200ff007b82 */ /* 0x007e220000000800 */
[----:B-----5:R-:W-:Y:S01]  /*110c0*/  IMAD.IADD R25, R25, 0x1, -R32 ;  /* 0x0000000119197824 */ /* 0x020fe200078e0a20 */
[----:B------:R-:W-:Y:S01]  /*110d0*/  LOP3.LUT R23, R23, 0xfffeffff, RZ, 0xc0, !PT ;  /* 0xfffeffff17177812 */ /* 0x000fe200078ec0ff */
[----:B------:R-:W-:Y:S01]  /*110e0*/  BSSY B0, `(.L_x_5790) ;  /* 0x0000038000007945 */ /* 0x000fe20003800000 */
[----:B0-----:R-:W-:Y:S01]  /*110f0*/  ISETP.NE.AND P0, PT, R0, 0x1, PT ;  /* 0x000000010000780c */ /* 0x001fe20003f05270 */
[----:B------:R-:W-:-:S04]  /*11100*/  IMAD.SHL.U32 R0, R17, 0x80, RZ ;  /* 0x0000008011007824 */ /* 0x000fc800078e00ff */
[----:B------:R-:W-:-:S08]  /*11110*/  VIADD R0, R0, 0x7f ;  /* 0x0000007f00007836 */ /* 0x000fd00000000000 */
[----:B------:R-:W0:Y:S01]  /*11120*/  @P0 LDC R3, c[0x0][0x44c] ;  /* 0x00011300ff030b82 */ /* 0x000e220000000800 */
[----:B------:R-:W-:-:S07]  /*11130*/  @P0 LOP3.LUT R23, R23, 0x10000, RZ, 0xfc, !PT ;  /* 0x0001000017170812 */ /* 0x000fce00078efcff */
[----:B------:R-:W1:Y:S01]  /*11140*/  @P0 LDC R5, c[0x0][0x450] ;  /* 0x00011400ff050b82 */ /* 0x000e620000000800 */
[----:B0-----:R-:W-:-:S05]  /*11150*/  @P0 IMAD.HI.U32 R2, R0, R3, RZ ;  /* 0x0000000300020227 */ /* 0x001fca00078e00ff */
[----:B-1----:R-:W-:Y:S01]  /*11160*/  @P0 SHF.R.U32.HI R0, RZ, R5, R2 ;  /* 0x00000005ff000219 */ /* 0x002fe20000011602 */
[----:B------:R-:W-:-:S04]  /*11170*/  VIADD R2, R25, 0x5f ;  /* 0x0000005f19027836 */ /* 0x000fc80000000000 */
[----:B------:R-:W-:Y:S01]  /*11180*/  IMAD.HI R2, R2, 0x2aaaaaab, RZ ;  /* 0x2aaaaaab02027827 */ /* 0x000fe200078e02ff */
[----:B---3--:R-:W-:-:S05]  /*11190*/  IADD3 R3, R25, 0x60, -R4 ;  /* 0x0000006019037810 */ /* 0x008fca0007ffe804 */
        /* <DEDUP_REMOVED lines=44> */
.L_x_5791:
[----:B------:R-:W-:Y:S05]  /*11460*/  BSYNC B0 ;  /* 0x0000000000007941 */ /* 0x000fea0003800000 */
.L_x_5790:
        /* <DEDUP_REMOVED lines=23> */
.L_x_5793:
        /* <DEDUP_REMOVED lines=20> */
.L_x_5796:
[----:B------:R-:W-:Y:S05]  /*11720*/  BSYNC B6 ;  /* 0x0000000000067941 */ /* 0x000fea0003800000 */
.L_x_5795:
        /* <DEDUP_REMOVED lines=20> */
.L_x_5799:
        /* <DEDUP_REMOVED lines=15> */
.L_x_5798:
[----:B------:R-:W-:Y:S05]  /*11960*/  BSYNC B6 ;  /* 0x0000000000067941 */ /* 0x000fea0003800000 */
.L_x_5797:
        /* <DEDUP_REMOVED lines=9> */
[----:B------:R3:W5:Y:S01]  /*11a00*/  @P0 LDG.E R28, desc[UR36][R2.64] ;  /* 0x00000024021c0981 */ /* 0x000762000c1e1900 */
[----:B------:R-:W-:Y:S01]  /*11a10*/  LOP3.LUT R23, R23, 0xfffffffe, RZ, 0xc0, !PT ;  /* 0xfffffffe17177812 */ /* 0x000fe200078ec0ff */
[----:B------:R-:W-:Y:S01]  /*11a20*/  UMOV UR5, 0xffffffff ;  /* 0xffffffff00057882 */ /* 0x000fe20000000000 */
[----:B------:R-:W4:Y:S02]  /*11a30*/  S2R R21, SR_TID.X ;  /* 0x0000000000157919 */ /* 0x000f240000002100 */
[----:B------:R-:W-:Y:S01]  /*11a40*/  LOP3.LUT R23, R23, 0xffffffef, RZ, 0xc0, !PT ;  /* 0xffffffef17177812 */ /* 0x000fe200078ec0ff */
[----:B-1----:R-:W-:-:S05]  /*11a50*/  IMAD.SHL.U32 R20, R20, 0x8, RZ ;  /* 0x0000000814147824 */ /* 0x002fca00078e00ff */
[----:B------:R-:W-:-:S04]  /*11a60*/  LOP3.LUT R20, R20, 0x38, RZ, 0xc0, !PT ;  /* 0x0000003814147812 */ /* 0x000fc800078ec0ff */
[C---:B------:R-:W-:Y:S02]  /*11a70*/  LOP3.LUT R4, R20.reuse, 0x40, RZ, 0xfc, !PT ;  /* 0x0000004014047812 */ /* 0x040fe400078efcff */
[----:B------:R-:W-:Y:S02]  /*11a80*/  LOP3.LUT R20, R20, 0x80, RZ, 0xfc, !PT ;  /* 0x0000008014147812 */ /* 0x000fe400078efcff */
[----:B------:R-:W-:Y:S02]  /*11a90*/  ISETP.GE.AND P1, PT, R4, UR4, PT ;  /* 0x0000000404007c0c */ /* 0x000fe4000bf26270 */
[----:B------:R-:W-:Y:S02]  /*11aa0*/  ISETP.GE.AND P0, PT, R20, UR4, PT ;  /* 0x0000000414007c0c */ /* 0x000fe4000bf06270 */
[----:B------:R-:W1:Y:S09]  /*11ab0*/  S2R R20, SR_TID.X ;  /* 0x0000000000147919 */ /* 0x000e720000002100 */
[----:B------:R-:W-:Y:S01]  /*11ac0*/  @P1 LOP3.LUT R23, R23, 0x10, RZ, 0xfc, !PT ;  /* 0x0000001017171812 */ /* 0x000fe200078efcff */
[----:B----4-:R-:W-:-:S05]  /*11ad0*/  IMAD.SHL.U32 R21, R21, 0x8, RZ ;  /* 0x0000000815157824 */ /* 0x010fca00078e00ff */
[----:B------:R-:W-:-:S04]  /*11ae0*/  LOP3.LUT R21, R21, 0x38, RZ, 0xc0, !PT ;  /* 0x0000003815157812 */ /* 0x000fc800078ec0ff */
[C---:B------:R-:W-:Y:S02]  /*11af0*/  ISETP.GE.AND P2, PT, R21.reuse, UR4, PT ;  /* 0x0000000415007c0c */ /* 0x040fe4000bf46270 */
[----:B------:R-:W-:Y:S02]  /*11b00*/  LOP3.LUT R21, R21, 0xc0, RZ, 0xfc, !PT ;  /* 0x000000c015157812 */ /* 0x000fe400078efcff */
[----:B-1----:R-:W-:-:S09]  /*11b10*/  LOP3.LUT R20, R20, 0x7f, RZ, 0xc0, !PT ;  /* 0x0000007f14147812 */ /* 0x002fd200078ec0ff */
[----:B------:R-:W-:Y:S02]  /*11b20*/  @P2 LOP3.LUT R23, R23, 0x1, RZ, 0xfc, !PT ;  /* 0x0000000117172812 */ /* 0x000fe400078efcff */
[----:B------:R-:W-:Y:S02]  /*11b30*/  SHF.R.U32.HI R4, RZ, 0x3, R20 ;  /* 0x00000003ff047819 */ /* 0x000fe40000011614 */
[----:B------:R-:W1:Y:S01]  /*11b40*/  S2R R20, SR_TID.X ;  /* 0x0000000000147919 */ /* 0x000e620000002100 */
[----:B------:R-:W-:-:S04]  /*11b50*/  LOP3.LUT R23, R23, 0xfffffff7, RZ, 0xc0, !PT ;  /* 0xfffffff717177812 */ /* 0x000fc800078ec0ff */
[----:B------:R-:W-:Y:S02]  /*11b60*/  @P0 LOP3.LUT R23, R23, 0x8, RZ, 0xfc, !PT ;  /* 0x0000000817170812 */ /* 0x000fe400078efcff */
[----:B------:R-:W-:Y:S02]  /*11b70*/  ISETP.GE.AND P0, PT, R21, UR4, PT ;  /* 0x0000000415007c0c */ /* 0x000fe4000bf06270 */
[----:B------:R-:W-:-:S11]  /*11b80*/  LOP3.LUT R23, R23, 0xfffffffb, RZ, 0xc0, !PT ;  /* 0xfffffffb17177812 */ /* 0x000fd600078ec0ff */
[----:B------:R-:W-:Y:S01]  /*11b90*/  @P0 LOP3.LUT R23, R23, 0x4, RZ, 0xfc, !PT ;  /* 0x0000000417170812 */ /* 0x000fe200078efcff */
[----:B-1----:R-:W-:-:S05]  /*11ba0*/  IMAD.SHL.U32 R20, R20, 0x10, RZ ;  /* 0x0000001014147824 */ /* 0x002fca00078e00ff */
[----:B------:R-:W-:Y:S01]  /*11bb0*/  LOP3.LUT R20, R4, 0x70, R20, 0xf8, !PT ;  /* 0x0000007004147812 */ /* 0x000fe200078ef814 */
[----:B--2---:R-:W-:-:S04]  /*11bc0*/  VIADD R0, R0, 0xffffffff ;  /* 0xffffffff00007836 */ /* 0x004fc80000000000 */
[----:B------:R-:W-:Y:S01]  /*11bd0*/  IMAD R37, R0, 0x60, R20 ;  /* 0x0000006000257824 */ /* 0x000fe200078e0214 */
[----:B0--3--:R-:W-:Y:S06]  /*11be0*/  BRA.DIV UR5, `(.L_x_5800) ;  /* 0x0000005205147947 */ /* 0x009fec000b800000 */
.L_x_5873:
        /* <DEDUP_REMOVED lines=20> */
[----:B------:R-:W-:Y:S01]  /*11d30*/  @!P0 IMAD.IADD R7, R3, 0x1, R7 ;  /* 0x0000000103078824 */ /* 0x000fe200078e0207 */
[----:B------:R-:W-:-:S05]  /*11d40*/  SEL R3, RZ, 0x1, P2 ;  /* 0x00000001ff037807 */ /* 0x000fca0001000000 */
[----:B------:R1:W-:Y:S01]  /*11d50*/  STL [R1+0x20], R3 ;  /* 0x0000200301007387 */ /* 0x0003e20000100800 */
[----:B0-----:R-:W-:-:S04]  /*11d60*/  @!P0 LEA R4, P1, R2, R4, 0x2 ;  /* 0x0000000402048211 */ /* 0x001fc800078210ff */
[----:B------:R-:W-:Y:S01]  /*11d70*/  @!P0 LEA.HI.X R5, R2, R5, R7, 0x2, P1 ;  /* 0x0000000502058211 */ /* 0x000fe200008f1407 */
[----:B------:R-:W-:-:S04]  /*11d80*/  IMAD.MOV R2, RZ, RZ, -R6 ;  /* 0x000000ffff027224 */ /* 0x000fc800078e0a06 */
[----:B------:R-:W-:Y:S01]  /*11d90*/  IMAD R37, R8, R2, R37 ;  /* 0x0000000208257224 */ /* 0x000fe200078e0225 */
[----:B------:R1:W5:Y:S01]  /*11da0*/  @!P0 LDG.E R36, desc[UR36][R4.64] ;  /* 0x0000002404248981 */ /* 0x000362000c1e1900 */
[----:B------:R-:W-:Y:S01]  /*11db0*/  IMAD.U32 R2, RZ, RZ, UR38 ;  /* 0x00000026ff027e24 */ /* 0x000fe2000f8e00ff */
[----:B------:R-:W-:Y:S02]  /*11dc0*/  ISETP.GT.U32.AND P1, PT, R20, 0x5f, PT ;  /* 0x0000005f1400780c */ /* 0x000fe40003f24070 */
[----:B------:R-:W-:Y:S02]  /*11dd0*/  LOP3.LUT R23, R23, 0xfffffbff, RZ, 0xc0, !PT ;  /* 0xfffffbff17177812 */ /* 0x000fe400078ec0ff */
[----:B------:R-:W-:Y:S02]  /*11de0*/  ISETP.NE.AND P0, PT, R2, 0x3, PT ;  /* 0x000000030200780c */ /* 0x000fe40003f05270 */
[----:B------:R-:W-:-:S11]  /*11df0*/  LOP3.LUT R18, R18, 0xffff, RZ, 0xc0, !PT ;  /* 0x0000ffff12127812 */ /* 0x000fd600078ec0ff */
[----:B------:R-:W-:-:S04]  /*11e00*/  @P0 LOP3.LUT R23, R23, 0x400, RZ, 0xfc, !PT ;  /* 0x0000040017170812 */ /* 0x000fc800078efcff */
[----:B------:R-:W-:-:S04]  /*11e10*/  LOP3.LUT R23, R23, 0xffffffdf, RZ, 0xc0, !PT ;  /* 0xffffffdf17177812 */ /* 0x000fc800078ec0ff */
[----:B------:R-:W-:Y:S01]  /*11e20*/  @P1 LOP3.LUT R23, R23, 0x20, RZ, 0xfc, !PT ;  /* 0x0000002017171812 */ /* 0x000fe200078efcff */
[----:B-1----:R-:W-:Y:S06]  /*11e30*/  @!P0 BRA `(.L_x_5801) ;  /* 0x0000000000048947 */ /* 0x002fec0003800000 */
[----:B------:R-:W-:Y:S01]  /*11e40*/  BPT.TRAP 0x1 ;  /* 0x000000040000795c */ /* 0x000fe20000300000 */
.L_x_5801:
[----:B------:R-:W-:Y:S01]  /*11e50*/  IMAD R31, R0, -0x60, R25 ;  /* 0xffffffa0001f7824 */ /* 0x000fe200078e0219 */
[----:B------:R-:W-:Y:S01]  /*11e60*/  LEA R25, R24, R22, 0x3 ;  /* 0x0000001618197211 */ /* 0x000fe200078e18ff */
[----:B------:R-:W-:Y:S01]  /*11e70*/  BSSY B0, `(.L_x_5802) ;  /* 0x0000004000007945 */ /* 0x000fe20003800000 */
[----:B------:R-:W-:-:S04]  /*11e80*/  SHF.L.U32 R0, R27, 0x1f, RZ ;  /* 0x0000001f1b007819 */ /* 0x000fc800000006ff */
[----:B------:R-:W0:Y:S02]  /*11e90*/  SYNCS.PHASECHK.TRANS64.TRYWAIT P0, [R25+URZ+0x32440], R0 ;  /* 0x03244000190075a7 */ /* 0x000e24000800017f */
[----:B0-----:R-:W-:Y:S05]  /*11ea0*/  @!P0 BRA `(.L_x_5803) ;  /* 0x0000004c00988947 */ /* 0x001fea0003800000 */
.L_x_5874:
[----:B------:R-:W-:Y:S05]  /*11eb0*/  BSYNC B0 ;  /* 0x0000000000007941 */ /* 0x000fea0003800000 */
.L_x_5802:
        /* <DEDUP_REMOVED lines=87> */
.L_x_5888:
        /* <DEDUP_REMOVED lines=10> */
.L_x_5805:
        /* <DEDUP_REMOVED lines=10> */
.L_x_5806:
[----:B------:R1:W5:Y:S01]  /*12570*/  LDL.LU R0, [R1+0x8] ;  /* 0x0000080001007983 */ /* 0x0003620000300800 */
[----:B------:R-:W-:Y:S01]  /*12580*/  LOP3.LUT P0, RZ, R23, 0x40, RZ, 0xc0, !PT ;  /* 0x0000004017ff7812 */ /* 0x000fe2000780c0ff */
[----:B------:R1:W-:-:S12]  /*12590*/  SYNCS.ARRIVE.TRANS64.A1T0 RZ, [R25+URZ+0x32430], RZ ;  /* 0x032430ff19ff79a7 */ /* 0x0003d8000810003f */
[----:B------:R-:W-:Y:S05]  /*125a0*/  WARPSYNC.ALL ;  /* 0x0000000000007948 */ /* 0x000fea0003800000 */
[----:B0-----:R-:W-:Y:S01]  /*125b0*/  SEL R2, R34, RZ, !P0 ;  /* 0x000000ff22027207 */ /* 0x001fe20004000000 */
[----:B------:R-:W-:Y:S04]  /*125c0*/  BSSY B6, `(.L_x_5807) ;  /* 0x000001a000067945 */ /* 0x000fe80003800000 */
[----:B------:R0:W-:Y:S01]  /*125d0*/  STL [R1], R2 ;  /* 0x0000000201007387 */ /* 0x0001e20000100800 */
[----:B------:R-:W-:Y:S01]  /*125e0*/  BAR.SYNC.DEFER_BLOCKING 0x8, 0x180 ;  /* 0x0206000000007b1d */ /* 0x000fe20000010000 */
[----:B-----5:R-:W-:Y:S01]  /*125f0*/  SEL R34, R0, RZ, !P0 ;  /* 0x000000ff00227207 */ /* 0x020fe20004000000 */
[----:B------:R-:W-:-:S04]  /*12600*/  VIADD R0, R22, 0x18400 ;  /* 0x0001840016007836 */ /* 0x000fc80000000000 */
[----:B------:R0:W-:Y:S01]  /*12610*/  STL [R1+0xc], R34 ;  /* 0x00000c2201007387 */ /* 0x0001e20000100800 */
[----:B------:R-:W-:Y:S02]  /*12620*/  LOP3.LUT P0, RZ, R0, 0x3ff, RZ, 0xc0, !PT ;  /* 0x000003ff00ff7812 */ /* 0x000fe4000780c0ff */
[----:B------:R-:W-:-:S05]  /*12630*/  SHF.R.S32.HI R0, RZ, 0x1f, R35 ;  /* 0x0000001fff007819 */ /* 0x000fca0000011423 */
        /* <DEDUP_REMOVED lines=18> */
.L_x_5808:
[----:B------:R-:W-:Y:S05]  /*12760*/  BSYNC B6 ;  /* 0x0000000000067941 */ /* 0x000fea0003800000 */
.L_x_5807:
[----:B------:R-:W2:Y:S01]  /*12770*/  LDL R4, [R1+0x8] ;  /* 0x0000080001047983 */ /* 0x000ea20000100800 */
[----:B0-----:R-:W0:Y:S01]  /*12780*/  S2R R2, SR_TID.X ;  /* 0x0000000000027919 */ /* 0x001e220000002100 */
[----:B------:R-:W-:Y:S01]  /*12790*/  IMAD.MOV.U32 R21, RZ, RZ, R34 ;  /* 0x000000ffff157224 */ /* 0x000fe200078e0022 */
[----:B------:R-:W-:Y:S01]  /*127a0*/  ULDC.64 UR4, c[0x0][0x298] ;  /* 0x0000a60000047ab9 */ /* 0x000fe20000000a00 */
[----:B------:R-:W3:Y:S01]  /*127b0*/  LDC R5, c[0x0][0x448] ;  /* 0x00011200ff057b82 */ /* 0x000ee20000000800 */
[----:B------:R-:W4:Y:S01]  /*127c0*/  LDL R20, [R1] ;  /* 0x0000000001147983 */ /* 0x000f220000100800 */
[----:B------:R-:W5:Y:S01]  /*127d0*/  S2R R34, SR_TID.X ;  /* 0x0000000000227919 */ /* 0x000f620000002100 */
[----:B0-----:R-:W-:-:S04]  /*127e0*/  LOP3.LUT R2, R2, 0x7f, RZ, 0xc0, !PT ;  /* 0x0000007f02027812 */ /* 0x001fc800078ec0ff */
[----:B------:R-:W-:Y:S02]  /*127f0*/  SHF.R.U32.HI R0, RZ, 0x3, R2 ;  /* 0x00000003ff007819 */ /* 0x000fe40000011602 */
[----:B------:R-:W0:Y:S02]  /*12800*/  LDC R2, c[0x0][0x448] ;  /* 0x00011200ff027b82 */ /* 0x000e240000000800 */
[----:B0-----:R-:W-:Y:S01]  /*12810*/  ISETP.NE.AND P6, PT, R2, 0x1, PT ;  /* 0x000000010200780c */ /* 0x001fe20003fc5270 */
[----:B-----5:R-:W-:-:S12]  /*12820*/  IMAD.SHL.U32 R34, R34, 0x10, RZ ;  /* 0x0000001022227824 */ /* 0x020fd800078e00ff */
[----:B------:R-:W0:Y:S08]  /*12830*/  @P6 LDC R3, c[0x0][0x44c] ;  /* 0x00011300ff036b82 */ /* 0x000e300000000800 */
[----:B------:R-:W5:Y:S01]  /*12840*/  @P6 LDC R2, c[0x0][0x450] ;  /* 0x00011400ff026b82 */ /* 0x000f620000000800 */
[----:B------:R-:W-:-:S05]  /*12850*/  LOP3.LUT R34, R0, 0x70, R34, 0xf8, !PT ;  /* 0x0000007000227812 */ /* 0x000fca00078ef822 */
[----:B------:R-:W-:-:S04]  /*12860*/  IMAD R34, R17, 0x80, R34 ;  /* 0x0000008011227824 */ /* 0x000fc800078e0222 */
[----:B------:R-:W-:Y:S02]  /*12870*/  IMAD.MOV.U32 R0, RZ, RZ, R34 ;  /* 0x000000ffff007224 */ /* 0x000fe400078e0022 */
[----:B0-----:R-:W-:-:S05]  /*12880*/  @P6 IMAD.HI.U32 R3, R34, R3, RZ ;  /* 0x0000000322036227 */ /* 0x001fca00078e00ff */
[----:B-----5:R-:W-:Y:S01]  /*12890*/  @P6 SHF.R.U32.HI R0, RZ, R2, R3 ;  /* 0x00000002ff006219 */ /* 0x020fe20000011603 */
[----:B------:R-:W-:-:S04]  /*128a0*/  IMAD.WIDE.U32 R2, R35, UR4, RZ ;  /* 0x0000000423027c25 */ /* 0x000fc8000f8e00ff */
[----:B--2---:R-:W-:-:S04]  /*128b0*/  IMAD R4, R4, UR4, RZ ;  /* 0x0000000404047c24 */ /* 0x004fc8000f8e02ff */
[----:B------:R-:W-:Y:S01]  /*128c0*/  IMAD R4, R35, UR5, R4 ;  /* 0x0000000523047c24 */ /* 0x000fe2000f8e0204 */
[----:B------:R-:W-:-:S03]  /*128d0*/  ULDC.64 UR4, c[0x0][0x2d8] ;  /* 0x0000b60000047ab9 */ /* 0x000fc60000000a00 */
[----:B------:R-:W-:Y:S02]  /*128e0*/  IMAD.IADD R3, R3, 0x1, R4 ;  /* 0x0000000103037824 */ /* 0x000fe400078e0204 */
[----:B------:R-:W-:-:S04]  /*128f0*/  IMAD.WIDE.U32 R2, R18, UR4, R2 ;  /* 0x0000000412027c25 */ /* 0x000fc8000f8e0002 */
[----:B------:R-:W-:Y:S01]  /*12900*/  IMAD R3, R18, UR5, R3 ;  /* 0x0000000512037c24 */ /* 0x000fe2000f8e0203 */
[----:B------:R-:W-:Y:S02]  /*12910*/  ULDC.64 UR4, c[0x0][0x2e0] ;  /* 0x0000b80000047ab9 */ /* 0x000fe40000000a00 */
[----:B------:R-:W-:Y:S02]  /*12920*/  IMAD R4, R21, UR4, RZ ;  /* 0x0000000415047c24 */ /* 0x000fe4000f8e02ff */
[----:B----4-:R-:W-:-:S04]  /*12930*/  IMAD.WIDE.U32 R2, R20, UR4, R2 ;  /* 0x0000000414027c25 */ /* 0x010fc8000f8e0002 */
[----:B------:R-:W-:Y:S01]  /*12940*/  IMAD R4, R20, UR5, R4 ;  /* 0x0000000514047c24 */ /* 0x000fe2000f8e0204 */
[----:B------:R-:W-:Y:S01]  /*12950*/  ULDC.64 UR4, c[0x0][0x2d0] ;  /* 0x0000b40000047ab9 */ /* 0x000fe20000000a00 */
[----:B------:R-:W0:Y:S02]  /*12960*/  S2R R20, SR_TID.X ;  /* 0x0000000000147919 */ /* 0x000e240000002100 */
[----:B------:R-:W-:Y:S01]  /*12970*/  IMAD.IADD R3, R3, 0x1, R4 ;  /* 0x0000000103037824 */ /* 0x000fe200078e0204 */
[----:B------:R-:W-:Y:S01]  /*12980*/  SHF.R.S32.HI R4, RZ, 0x1f, R0 ;  /* 0x0000001fff047819 */ /* 0x000fe20000011400 */
[----:B------:R-:W2:Y:S04]  /*12990*/  S2R R21, SR_TID.X ;  /* 0x0000000000157919 */ /* 0x000ea80000002100 */
[----:B------:R-:W-:-:S02]  /*129a0*/  IMAD R4, R4, UR4, RZ ;  /* 0x0000000404047c24 */ /* 0x000fc4000f8e02ff */
[----:B------:R-:W-:-:S04]  /*129b0*/  IMAD.WIDE.U32 R2, R0, UR4, R2 ;  /* 0x0000000400027c25 */ /* 0x000fc8000f8e0002 */
[----:B------:R-:W-:Y:S01]  /*129c0*/  IMAD R4, R0, UR5, R4 ;  /* 0x0000000500047c24 */ /* 0x000fe2000f8e0204 */
[----:B------:R-:W-:Y:S01]  /*129d0*/  ULDC.64 UR4, c[0x0][0x2c8] ;  /* 0x0000b20000047ab9 */ /* 0x000fe20000000a00 */
[----:B------:R-:W-:-:S04]  /*129e0*/  IMAD.MOV R0, RZ, RZ, -R0 ;  /* 0x000000ffff007224 */ /* 0x000fc800078e0a00 */
[----:B---3--:R-:W-:Y:S02]  /*129f0*/  IMAD R0, R5, R0, R34 ;  /* 0x0000000005007224 */ /* 0x008fe400078e0222 */
[----:B------:R-:W-:-:S03]  /*12a00*/  IMAD.IADD R3, R3, 0x1, R4 ;  /* 0x0000000103037824 */ /* 0x000fc600078e0204 */
[----:B------:R-:W-:Y:S01]  /*12a10*/  SHF.R.S32.HI R4, RZ, 0x1f, R0 ;  /* 0x0000001fff047819 */ /* 0x000fe20000011400 */
[----:B------:R-:W-:-:S04]  /*12a20*/  IMAD.WIDE.U32 R2, R0, UR4, R2 ;  /* 0x0000000400027c25 */ /* 0x000fc8000f8e0002 */
[----:B------:R-:W-:-:S04]  /*12a30*/  IMAD R4, R4, UR4, RZ ;  /* 0x0000000404047c24 */ /* 0x000fc8000f8e02ff */
[----:B------:R-:W-:Y:S01]  /*12a40*/  IMAD R4, R0, UR5, R4 ;  /* 0x0000000500047c24 */ /* 0x000fe2000f8e0204 */
[----:B------:R-:W-:Y:S01]  /*12a50*/  ULDC.64 UR4, c[0x0][0x280] ;  /* 0x0000a00000047ab9 */ /* 0x000fe20000000a00 */
[----:B0-----:R-:W-:Y:S01]  /*12a60*/  IMAD.SHL.U32 R20, R20, 0x8, RZ ;  /* 0x0000000814147824 */ /* 0x001fe200078e00ff */
[----:B------:R-:W-:Y:S01]  /*12a70*/  LEA R0, P0, R2, UR4, 0x1 ;  /* 0x0000000402007c11 */ /* 0x000fe2000f8008ff */
[----:B------:R-:W-:Y:S01]  /*12a80*/  IMAD.IADD R4, R3, 0x1, R4 ;  /* 0x0000000103047824 */ /* 0x000fe200078e0204 */
[----:B------:R-:W-:Y:S02]  /*12a90*/  ULDC UR4, c[0x0][0x2b8] ;  /* 0x0000ae0000047ab9 */ /* 0x000fe40000000800 */
[----:B------:R-:W-:Y:S02]  /*12aa0*/  LOP3.LUT R20, R20, 0x38, RZ, 0xc0, !PT ;  /* 0x0000003814147812 */ /* 0x000fe400078ec0ff */
[----:B------:R-:W-:Y:S01]  /*12ab0*/  LEA.HI.X R4, R2, UR5, R4, 0x1, P0 ;  /* 0x0000000502047c11 */ /* 0x000fe200080f0c04 */
[----:B------:R-:W-:Y:S01]  /*12ac0*/  UMOV UR5, 0xffffffff ;  /* 0xffffffff00057882 */ /* 0x000fe20000000000 */
[----:B--2---:R-:W-:-:S02]  /*12ad0*/  LOP3.LUT R21, R21, 0x7f, RZ, 0xc0, !PT ;  /* 0x0000007f15157812 */ /* 0x004fc400078ec0ff */
[----:B------:R-:W-:Y:S02]  /*12ae0*/  ISETP.GE.AND P0, PT, R20, UR4, PT ;  /* 0x0000000414007c0c */ /* 0x000fe4000bf06270 */
[----:B------:R-:W-:Y:S01]  /*12af0*/  SHF.R.U32.HI R21, RZ, 0x3, R21 ;  /* 0x00000003ff157819 */ /* 0x000fe20000011615 */
[----:B------:R-:W-:Y:S10]  /*12b00*/  BRA.DIV UR5, `(.L_x_5809) ;  /* 0x0000004a05947947 */ /* 0x000ff4000b800000 */
[----:B------:R-:W2:Y:S01]  /*12b10*/  LDL.LU R2, [R1+0x4] ;  /* 0x0000040001027983 */ /* 0x000ea20000300800 */
[----:B------:R-:W-:Y:S01]  /*12b20*/  IMAD R17, R17, 0x80, R21 ;  /* 0x0000008011117824 */ /* 0x000fe200078e0215 */
[----:B------:R-:W-:Y:S02]  /*12b30*/  LOP3.LUT R23, R23, 0xffffdfff, RZ, 0xc0, !PT ;  /* 0xffffdfff17177812 */ /* 0x000fe400078ec0ff */
[----:B------:R-:W0:Y:S01]  /*12b40*/  SHFL.IDX PT, R9, R0, RZ, 0x181f ;  /* 0x00181fff00097589 */ /* 0x000e2200000e0000 */
[----:B------:R-:W-:-:S03]  /*12b50*/  VIADD R7, R17, 0x10 ;  /* 0x0000001011077836 */ /* 0x000fc60000000000 */
[----:B------:R-:W3:Y:S04]  /*12b60*/  SHFL.IDX PT, R3, R4, RZ, 0x181f ;  /* 0x00181fff04037589 */ /* 0x000ee800000e0000 */
[----:B------:R-:W4:Y:S04]  /*12b70*/  SHFL.IDX PT, R6, R0, 0x1, 0x181f ;  /* 0x00381f0000067f89 */ /* 0x000f2800000e0000 */
[----:B------:R-:W-:Y:S04]  /*12b80*/  SHFL.IDX PT, R10, R0, 0x2, 0x181f ;  /* 0x00581f00000a7f89 */ /* 0x000fe800000e0000 */
[----:B------:R-:W-:Y:S01]  /*12b90*/  SHFL.IDX PT, R11, R0, 0x3, 0x181f ;  /* 0x00781f00000b7f89 */ /* 0x000fe200000e0000 */
[----:B--2---:R-:W-:-:S03]  /*12ba0*/  IMAD R5, R2, R5, RZ ;  /* 0x0000000502057224 */ /* 0x004fc600078e02ff */
[----:B------:R-:W2:Y:S02]  /*12bb0*/  SHFL.IDX PT, R2, R4, 0x1, 0x181f ;  /* 0x00381f0004027f89 */ /* 0x000ea400000e0000 */
[-C--:B------:R-:W-:Y:S02]  /*12bc0*/  ISETP.GE.AND P6, PT, R17, R5.reuse, PT ;  /* 0x000000051100720c */ /* 0x080fe40003fc6270 */
[----:B------:R-:W-:Y:S01]  /*12bd0*/  ISETP.GE.AND P5, PT, R7, R5, PT ;  /* 0x000000050700720c */ /* 0x000fe20003fa6270 */
[----:B------:R-:W-:-:S05]  /*12be0*/  VIADD R7, R17, 0x20 ;  /* 0x0000002011077836 */ /* 0x000fca0000000000 */
[----:B------:R-:W-:-:S05]  /*12bf0*/  ISETP.GE.AND P3, PT, R7, R5, PT ;  /* 0x000000050700720c */ /* 0x000fca0003f66270 */
[C---:B0-----:R-:W-:Y:S02]  /*12c00*/  @!P6 LEA R9, P1, R20.reuse, R9, 0x1 ;  /* 0x000000091409e211 */ /* 0x041fe400078208ff */
[----:B------:R-:W-:Y:S02]  /*12c10*/  @P6 LOP3.LUT R23, R23, 0x2000, RZ, 0xfc, !PT ;  /* 0x0000200017176812 */ /* 0x000fe400078efcff */
[----:B---3--:R-:W-:Y:S02]  /*12c20*/  @!P6 IADD3.X R3, RZ, R3, RZ, P1, !PT ;  /* 0x00000003ff03e210 */ /* 0x008fe40000ffe4ff */
[----:B----4-:R-:W-:Y:S02]  /*12c30*/  @!P5 LEA R6, P1, R20, R6, 0x1 ;  /* 0x000000061406d211 */ /* 0x010fe400078208ff */
[----:B------:R-:W-:-:S03]  /*12c40*/  LOP3.LUT R23, R23, 0xffffefff, RZ, 0xc0, !PT ;  /* 0xffffefff17177812 */ /* 0x000fc600078ec0ff */
[----:B--2---:R-:W-:Y:S01]  /*12c50*/  @!P5 IMAD.X R8, RZ, RZ, R2, P1 ;  /* 0x000000ffff08d224 */ /* 0x004fe200008e0602 */
[----:B------:R-:W-:Y:S01]  /*12c60*/  @!P3 LEA R10, P1, R20, R10, 0x1 ;  /* 0x0000000a140ab211 */ /* 0x000fe200078208ff */
[----:B------:R-:W0:Y:S01]  /*12c70*/  SHFL.IDX PT, R2, R4, 0x2, 0x181f ;  /* 0x00581f0004027f89 */ /* 0x000e2200000e0000 */
[----:B------:R-:W-:-:S04]  /*12c80*/  @P5 LOP3.LUT R23, R23, 0x1000, RZ, 0xfc, !PT ;  /* 0x0000100017175812 */ /* 0x000fc800078efcff */
[----:B------:R-:W-:-:S04]  /*12c90*/  LOP3.LUT R23, R23, 0xfffff7ff, RZ, 0xc0, !PT ;  /* 0xfffff7ff17177812 */ /* 0x000fc800078ec0ff */
[----:B------:R-:W-:-:S04]  /*12ca0*/  @P3 LOP3.LUT R23, R23, 0x800, RZ, 0xfc, !PT ;  /* 0x0000080017173812 */ /* 0x000fc800078efcff */
[----:B------:R-:W-:Y:S01]  /*12cb0*/  LOP3.LUT R23, R23, 0xfffffdff, RZ, 0xc0, !PT ;  /* 0xfffffdff17177812 */ /* 0x000fe200078ec0ff */
[----:B0-----:R-:W-:Y:S02]  /*12cc0*/  @!P3 IMAD.X R7, RZ, RZ, R2, P1 ;  /* 0x000000ffff07b224 */ /* 0x001fe400008e0602 */
[----:B------:R-:W-:-:S05]  /*12cd0*/  VIADD R2, R17, 0x30 ;  /* 0x0000003011027836 */ /* 0x000fca0000000000 */
[----:B------:R-:W-:Y:S01]  /*12ce0*/  ISETP.GE.AND P2, PT, R2, R5, PT ;  /* 0x000000050200720c */ /* 0x000fe20003f46270 */
[----:B------:R-:W-:-:S05]  /*12cf0*/  VIADD R2, R17, 0x40 ;  /* 0x0000004011027836 */ /* 0x000fca0000000000 */
[----:B------:R-:W-:Y:S02]  /*12d00*/  ISETP.GE.AND P4, PT, R2, R5, PT ;  /* 0x000000050200720c */ /* 0x000fe40003f86270 */
[----:B------:R-:W0:Y:S05]  /*12d10*/  SHFL.IDX PT, R2, R4, 0x3, 0x181f ;  /* 0x00781f0004027f89 */ /* 0x000e2a00000e0000 */
[----:B------:R-:W-:Y:S02]  /*12d20*/  @!P2 LEA R13, P1, R20, R11, 0x1 ;  /* 0x0000000b140da211 */ /* 0x000fe400078208ff */
[----:B------:R-:W2:Y:S01]  /*12d30*/  SHFL.IDX PT, R11, R0, 0x4, 0x181f ;  /* 0x00981f00000b7f89 */ /* 0x000ea200000e0000 */
[----:B------:R-:W-:-:S04]  /*12d40*/  @P2 LOP3.LUT R23, R23, 0x200, RZ, 0xfc, !PT ;  /* 0x0000020017172812 */ /* 0x000fc800078efcff */
[----:B------:R-:W-:-:S04]  /*12d50*/  LOP3.LUT R23, R23, 0xfffffeff, RZ, 0xc0, !PT ;  /* 0xfffffeff17177812 */ /* 0x000fc800078ec0ff */
[----:B------:R-:W-:-:S04]  /*12d60*/  @P4 LOP3.LUT R23, R23, 0x100, RZ, 0xfc, !PT ;  /* 0x0000010017174812 */ /* 0x000fc800078efcff */
[----:B------:R-:W-:Y:S01]  /*12d70*/  LOP3.LUT R23, R23, 0xffffff7f, RZ, 0xc0, !PT ;  /* 0xffffff7f17177812 */ /* 0x000fe200078ec0ff */
[----:B0-----:R-:W-:Y:S02]  /*12d80*/  @!P2 IMAD.X R12, RZ, RZ, R2, P1 ;  /* 0x000000ffff0ca224 */ /* 0x001fe400008e0602 */
[----:B------:R-:W0:Y:S01]  /*12d90*/  SHFL.IDX PT, R2, R4, 0x4, 0x181f ;  /* 0x00981f0004027f89 */ /* 0x000e2200000e0000 */
[----:B--2---:R-:W-:-:S05]  /*12da0*/  @!P4 LEA R14, P1, R20, R11, 0x1 ;  /* 0x0000000b140ec211 */ /* 0x004fca00078208ff */
[----:B0-----:R-:W-:Y:S02]  /*12db0*/  @!P4 IMAD.X R11, RZ, RZ, R2, P1 ;  /* 0x000000ffff0bc224 */ /* 0x001fe400008e0602 */
[----:B------:R-:W-:-:S05]  /*12dc0*/  @!P6 IMAD.MOV.U32 R2, RZ, RZ, R9 ;  /* 0x000000ffff02e224 */ /* 0x000fca00078e0009 */
[----:B------:R0:W-:Y:S02]  /*12dd0*/  @!P6 LDGSTS.E.BYPASS.LTC128B.128 [R26+0x18400], desc[UR36][R2.64], !P0 ;  /* 0x18400000021aefae */ /* 0x0001e4000c101d64 */
[----:B0-----:R-:W-:Y:S02]  /*12de0*/  @!P5 IMAD.MOV.U32 R2, RZ, RZ, R6 ;  /* 0x000000ffff02d224 */ /* 0x001fe400078e0006 */
[----:B------:R-:W-:Y:S01]  /*12df0*/  @!P5 IMAD.MOV.U32 R3, RZ, RZ, R8 ;  /* 0x000000ffff03d224 */ /* 0x000fe200078e0008 */
[----:B------:R-:W-:Y:S04]  /*12e00*/  SHFL.IDX PT, R6, R0, 0x6, 0x181f ;  /* 0x00d81f0000067f89 */ /* 0x000fe800000e0000 */
[----:B------:R0:W-:Y:S04]  /*12e10*/  @!P5 LDGSTS.E.BYPASS.LTC128B.128 [R26+0x18c00], desc[UR36][R2.64], !P0 ;  /* 0x18c00000021adfae */ /* 0x0001e8000c101d64 */
[----:B------:R-:W2:Y:S04]  /*12e20*/  SHFL.IDX PT, R8, R0, 0x5, 0x181f ;  /* 0x00b81f0000087f89 */ /* 0x000ea800000e0000 */
[----:B------:R-:W-:Y:S01]  /*12e30*/  SHFL.IDX PT, R0, R0, 0x7, 0x181f ;  /* 0x00f81f0000007f89 */ /* 0x000fe200000e0000 */
[----:B0-----:R-:W-:-:S02]  /*12e40*/  @!P3 IMAD.MOV.U32 R2, RZ, RZ, R10 ;  /* 0x000000ffff02b224 */ /* 0x001fc400078e000a */
[----:B------:R-:W-:Y:S02]  /*12e50*/  @!P3 IMAD.MOV.U32 R3, RZ, RZ, R7 ;  /* 0x000000ffff03b224 */ /* 0x000fe400078e0007 */
[----:B------:R-:W0:Y:S04]  /*12e60*/  SHFL.IDX PT, R7, R4, 0x5, 0x181f ;  /* 0x00b81f0004077f89 */ /* 0x000e2800000e0000 */
[----:B------:R3:W-:Y:S02]  /*12e70*/  @!P3 LDGSTS.E.BYPASS.LTC128B.128 [R26+0x19400], desc[UR36][R2.64], !P0 ;  /* 0x19400000021abfae */ /* 0x0007e4000c101d64 */
[----:B---3--:R-:W-:Y:S02]  /*12e80*/  VIADD R2, R17, 0x50 ;  /* 0x0000005011027836 */ /* 0x008fe40000000000 */
[----:B------:R-:W-:-:S03]  /*12e90*/  @!P2 IMAD.MOV.U32 R3, RZ, RZ, R12 ;  /* 0x000000ffff03a224 */ /* 0x000fc600078e000c */
[----:B------:R-:W-:Y:S01]  /*12ea0*/  ISETP.GE.AND P3, PT, R2, R5, PT ;  /* 0x000000050200720c */ /* 0x000fe20003f66270 */
[----:B------:R-:W-:-:S05]  /*12eb0*/  @!P2 IMAD.MOV.U32 R2, RZ, RZ, R13 ;  /* 0x000000ffff02a224 */ /* 0x000fca00078e000d */
[----:B------:R3:W-:Y:S07]  /*12ec0*/  @!P2 LDGSTS.E.BYPASS.LTC128B.128 [R26+0x19c00], desc[UR36][R2.64], !P0 ;  /* 0x19c00000021aafae */ /* 0x0007ee000c101d64 */
[----:B--2---:R-:W-:Y:S02]  /*12ed0*/  @!P3 LEA R8, P1, R20, R8, 0x1 ;  /* 0x000000081408b211 */ /* 0x004fe400078208ff */
[----:B------:R-:W-:Y:S01]  /*12ee0*/  @P3 LOP3.LUT R23, R23, 0x80, RZ, 0xfc, !PT ;  /* 0x0000008017173812 */ /* 0x000fe200078efcff */
[----:B---3--:R-:W2:Y:S01]  /*12ef0*/  SHFL.IDX PT, R2, R4, 0x6, 0x181f ;  /* 0x00d81f0004027f89 */ /* 0x008ea200000e0000 */
[----:B------:R-:W-:-:S02]  /*12f00*/  VIADD R3, R17, 0x60 ;  /* 0x0000006011037836 */ /* 0x000fc40000000000 */
[----:B------:R-:W-:Y:S01]  /*12f10*/  LOP3.LUT R23, R23, 0xffffffbf, RZ, 0xc0, !PT ;  /* 0xffffffbf17177812 */ /* 0x000fe200078ec0ff */
[----:B0-----:R-:W-:Y:S01]  /*12f20*/  @!P3 IMAD.X R7, RZ, RZ, R7, P1 ;  /* 0x000000ffff07b224 */ /* 0x001fe200008e0607 */
[----:B------:R-:W0:Y:S01]  /*12f30*/  SHFL.IDX PT, R4, R4, 0x7, 0x181f ;  /* 0x00f81f0004047f89 */ /* 0x000e2200000e0000 */
[----:B------:R-:W-:Y:S01]  /*12f40*/  ISETP.GE.AND P2, PT, R3, R5, PT ;  /* 0x000000050300720c */ /* 0x000fe20003f46270 */
[----:B------:R-:W-:-:S12]  /*12f50*/  @!P4 IMAD.MOV.U32 R3, RZ, RZ, R11 ;  /* 0x000000ffff03c224 */ /* 0x000fd800078e000b */
[----:B------:R-:W-:Y:S02]  /*12f60*/  @!P2 LEA R6, P1, R20, R6, 0x1 ;  /* 0x000000061406a211 */ /* 0x000fe400078208ff */
[----:B------:R-:W-:Y:S02]  /*12f70*/  @P2 LOP3.LUT R23, R23, 0x40, RZ, 0xfc, !PT ;  /* 0x0000004017172812 */ /* 0x000fe400078efcff */
[----:B--2---:R-:W-:Y:S01]  /*12f80*/  @!P2 IADD3.X R9, RZ, R2, RZ, P1, !PT ;  /* 0x00000002ff09a210 */ /* 0x004fe20000ffe4ff */
[----:B------:R-:W-:-:S05]  /*12f90*/  @!P4 IMAD.MOV.U32 R2, RZ, RZ, R14 ;  /* 0x000000ffff02c224 */ /* 0x000fca00078e000e */
[----:B------:R2:W-:Y:S02]  /*12fa0*/  @!P4 LDGSTS.E.BYPASS.LTC128B.128 [R26+0x1a400], desc[UR36][R2.64], !P0 ;  /* 0x1a400000021acfae */ /* 0x0005e4000c101d64 */
[----:B--2---:R-:W-:Y:S02]  /*12fb0*/  @!P3 IMAD.MOV.U32 R2, RZ, RZ, R8 ;  /* 0x000000ffff02b224 */ /* 0x004fe400078e0008 */
[----:B------:R-:W-:-:S05]  /*12fc0*/  @!P3 IMAD.MOV.U32 R3, RZ, RZ, R7 ;  /* 0x000000ffff03b224 */ /* 0x000fca00078e0007 */
[----:B------:R2:W-:Y:S02]  /*12fd0*/  @!P3 LDGSTS.E.BYPASS.LTC128B.128 [R26+0x1ac00], desc[UR36][R2.64], !P0 ;  /* 0x1ac00000021abfae */ /* 0x0005e4000c101d64 */
[----:B--2---:R-:W-:Y:S02]  /*12fe0*/  @!P2 IMAD.MOV.U32 R2, RZ, RZ, R6 ;  /* 0x000000ffff02a224 */ /* 0x004fe400078e0006 */
[----:B------:R-:W-:-:S05]  /*12ff0*/  @!P2 IMAD.MOV.U32 R3, RZ, RZ, R9 ;  /* 0x000000ffff03a224 */ /* 0x000fca00078e0009 */
[----:B0-----:R2:W-:Y:S02]  /*13000*/  @!P2 LDGSTS.E.BYPASS.LTC128B.128 [R26+0x1b400], desc[UR36][R2.64], !P0 ;  /* 0x1b400000021aafae */ /* 0x0015e4000c101d64 */
.L_x_5905:
[----:B------:R-:W-:Y:S01]  /*13010*/  VIADD R17, R17, 0x70 ;  /* 0x0000007011117836 */ /* 0x000fe20000000000 */
[----:B------:R-:W-:-:S04]  /*13020*/  LOP3.LUT R23, R23, 0xffffbfff, RZ, 0xc0, !PT ;  /* 0xffffbfff17177812 */ /* 0x000fc800078ec0ff */
[----:B------:R-:W-:-:S13]  /*13030*/  ISETP.GE.AND P2, PT, R17, R5, PT ;  /* 0x000000051100720c */ /* 0x000fda0003f46270 */
[----:B--2---:R-:W-:Y:S02]  /*13040*/  @!P2 LEA R2, P1, R20, R0, 0x1 ;  /* 0x000000001402a211 */ /* 0x004fe400078208ff */
        /* <DEDUP_REMOVED lines=8> */
.L_x_5810:
        /* <DEDUP_REMOVED lines=11> */
[----:B--2---:R-:W-:Y:S05]  /*13180*/  @!P0 BRA `(.L_x_5812) ;  /* 0x0000000000408947 */ /* 0x004fea0003800000 */
        /* <DEDUP_REMOVED lines=16> */
.L_x_5812:
[----:B------:R-:W-:Y:S05]  /*13290*/  BSYNC B6 ;  /* 0x0000000000067941 */ /* 0x000fea0003800000 */
.L_x_5811:
[----:B------:R-:W2:Y:S01]  /*132a0*/  LDL.LU R21, [R1+0x8] ;  /* 0x0000080001157983 */ /* 0x000ea20000300800 */
[----:B0-----:R-:W0:Y:S01]  /*132b0*/  LDC R2, c[0x0][0x448] ;  /* 0x00011200ff027b82 */ /* 0x001e220000000800 */
[----:B------:R-:W-:Y:S02]  /*132c0*/  ULDC.64 UR4, c[0x0][0x398] ;  /* 0x0000e60000047ab9 */ /* 0x000fe40000000a00 */
[----:B------:R-:W3:Y:S04]  /*132d0*/  LDL.LU R20, [R1+0xc] ;  /* 0x00000c0001147983 */ /* 0x000ee80000300800 */
[----:B------:R-:W4:Y:S01]  /*132e0*/  LDL.LU R17, [R1] ;  /* 0x0000000001117983 */ /* 0x000f220000300800 */
[----:B0-----:R-:W-:-:S13]  /*132f0*/  ISETP.NE.AND P6, PT, R2, 0x1, PT ;  /* 0x000000010200780c */ /* 0x001fda0003fc5270 */
[----:B------:R-:W0:Y:S08]  /*13300*/  @P6 LDC R3, c[0x0][0x44c] ;  /* 0x00011300ff036b82 */ /* 0x000e300000000800 */
[----:B------:R-:W5:Y:S01]  /*13310*/  @P6 LDC R2, c[0x0][0x450] ;  /* 0x00011400ff026b82 */ /* 0x000f620000000800 */
[----:B------:R-:W-:Y:S01]  /*13320*/  MOV R0, R34 ;  /* 0x0000002200007202 */ /* 0x000fe20000000f00 */
[----:B0-----:R-:W-:-:S05]  /*13330*/  @P6 IMAD.HI.U32 R3, R34, R3, RZ ;  /* 0x0000000322036227 */ /* 0x001fca00078e00ff */
[----:B-----5:R-:W-:Y:S01]  /*13340*/  @P6 SHF.R.U32.HI R0, RZ, R2, R3 ;  /* 0x00000002ff006219 */ /* 0x020fe20000011603 */
        /* <DEDUP_REMOVED lines=15> */
[----:B------:R-:W-:Y:S02]  /*13440*/  IMAD R4, R17, UR5, R4 ;  /* 0x0000000511047c24 */ /* 0x000fe4000f8e0204 */
[----:B------:R-:W0:Y:S02]  /*13450*/  S2R R17, SR_TID.X ;  /* 0x0000000000117919 */ /* 0x000e240000002100 */
        /* <DEDUP_REMOVED lines=14> */
[----:B0-----:R-:W-:Y:S02]  /*13540*/  IMAD.SHL.U32 R17, R17, 0x8, RZ ;  /* 0x0000000811117824 */ /* 0x001fe400078e00ff */
[----:B------:R-:W-:Y:S01]  /*13550*/  IMAD.IADD R3, R3, 0x1, R0 ;  /* 0x0000000103037824 */ /* 0x000fe200078e0200 */
[C---:B------:R-:W-:Y:S01]  /*13560*/  LEA R0, P0, R2.reuse, UR4, 0x1 ;  /* 0x0000000402007c11 */ /* 0x040fe2000f8008ff */
[----:B------:R-:W-:Y:S01]  /*13570*/  ULDC UR4, c[0x0][0x3b8] ;  /* 0x0000ee0000047ab9 */ /* 0x000fe20000000800 */
[----:B------:R-:W-:Y:S02]  /*13580*/  LOP3.LUT R17, R17, 0x38, RZ, 0xc0, !PT ;  /* 0x0000003811117812 */ /* 0x000fe400078ec0ff */
[----:B------:R-:W-:Y:S02]  /*13590*/  LEA.HI.X R4, R2, UR5, R3, 0x1, P0 ;  /* 0x0000000502047c11 */ /* 0x000fe400080f0c03 */
[----:B------:R-:W-:-:S02]  /*135a0*/  LOP3.LUT R9, R17, 0x40, RZ, 0xfc, !PT ;  /* 0x0000004011097812 */ /* 0x000fc400078efcff */
[C---:B------:R-:W-:Y:S02]  /*135b0*/  LOP3.LUT R7, R17.reuse, 0x80, RZ, 0xfc, !PT ;  /* 0x0000008011077812 */ /* 0x040fe400078efcff */
[----:B------:R-:W-:Y:S01]  /*135c0*/  LOP3.LUT R6, R17, 0xc0, RZ, 0xfc, !PT ;  /* 0x000000c011067812 */ /* 0x000fe200078efcff */
        /* <DEDUP_REMOVED lines=9> */
[----:B------:R-:W2:Y:S10]  /*13660*/  SHFL.IDX PT, R2, R4, RZ, 0x181f ;  /* 0x00181fff04027589 */ /* 0x000eb400000e0000 */
[----:B0-----:R-:W-:-:S02]  /*13670*/  @!P6 LEA R5, P0, R8, R14, 0x1 ;  /* 0x0000000e0805e211 */ /* 0x001fc400078008ff */
[----:B------:R-:W0:Y:S03]  /*13680*/  SHFL.IDX PT, R14, R0, 0x1, 0x181f ;  /* 0x00381f00000e7f89 */ /* 0x000e2600000e0000 */
[----:B--2---:R-:W-:Y:S02]  /*13690*/  @!P6 IMAD.X R3, RZ, RZ, R2, P0 ;  /* 0x000000ffff03e224 */ /* 0x004fe400000e0602 */
[----:B------:R-:W-:Y:S02]  /*136a0*/  @!P6 IMAD.MOV.U32 R2, RZ, RZ, R5 ;  /* 0x000000ffff02e224 */ /* 0x000fe400078e0005 */
[----:B------:R-:W2:Y:S04]  /*136b0*/  SHFL.IDX PT, R5, R4, 0x1, 0x181f ;  /* 0x00381f0004057f89 */ /* 0x000ea800000e0000 */
        /* <DEDUP_REMOVED lines=8> */
[----:B--2---:R-:W-:Y:S02]  /*13740*/  @!P5 IMAD.X R7, RZ, RZ, R5, P0 ;  /* 0x000000ffff07d224 */ /* 0x004fe400000e0605 */
[----:B------:R-:W2:Y:S01]  /*13750*/  SHFL.IDX PT, R5, R4, 0x2, 0x181f ;  /* 0x00581f0004057f89 */ /* 0x000ea200000e0000 */
[----:B---3--:R-:W-:Y:S02]  /*13760*/  @!P5 IMAD.MOV.U32 R2, RZ, RZ, R6 ;  /* 0x000000ffff02d224 */ /* 0x008fe400078e0006 */
        /* <DEDUP_REMOVED lines=16> */
[----:B--2---:R-:W-:Y:S02]  /*13870*/  @!P5 IMAD.X R7, RZ, RZ, R5, P0 ;  /* 0x000000ffff07d224 */ /* 0x004fe400000e0605 */
[----:B------:R-:W2:Y:S01]  /*13880*/  SHFL.IDX PT, R5, R4, 0x3, 0x181f ;  /* 0x00781f0004057f89 */ /* 0x000ea200000e0000 */
[----:B---3--:R-:W-:Y:S02]  /*13890*/  @!P5 IMAD.MOV.U32 R2, RZ, RZ, R6 ;  /* 0x000000ffff02d224 */ /* 0x008fe400078e0006 */
[----:B------:R-:W-:-:S05]  /*138a0*/  @!P5 IMAD.MOV.U32 R3, RZ, RZ, R7 ;  /* 0x000000ffff03d224 */ /* 0x000fca00078e0007 */
[----:B------:R-:W-:Y:S04]  /*138b0*/  @!P5 LDGSTS.E.BYPASS.LTC128B.128 [R26+0x23400], desc[UR36][R2.64], !P4 ;  /* 0x23400000021adfae */ /* 0x000fe8000e101d64 */
[----:B------:R-:W-:Y:S04]  /*138c0*/  @!P5 LDGSTS.E.BYPASS.LTC128B.128 [R26+0x27400], desc[UR36][R2.64+0x80], !P3 ;  /* 0x27400080021adfae */ /* 0x000fe8000d901d64 */
[----:B------:R-:W-:Y:S01]  /*138d0*/  @!P5 LDGSTS.E.BYPASS.LTC128B.128 [R26+0x2b400], desc[UR36][R2.64+0x100], !P2 ;  /* 0x2b400100021adfae */ /* 0x000fe2000d101d64 */
[----:B0-----:R-:W-:-:S03]  /*138e0*/  @!P6 LEA R6, P0, R8, R14, 0x1 ;  /* 0x0000000e0806e211 */ /* 0x001fc600078008ff */
[----:B------:R0:W-:Y:S01]  /*138f0*/  @!P5 LDGSTS.E.BYPASS.LTC128B.128 [R26+0x2f400], desc[UR36][R2.64+0x180], !P1 ;  /* 0x2f400180021adfae */ /* 0x0001e2000c901d64 */
[----:B------:R-:W-:-:S03]  /*13900*/  LOP3.LUT P5, RZ, R23, 0x100000, RZ, 0xc0, !PT ;  /* 0x0010000017ff7812 */ /* 0x000fc600078ac0ff */
[----:B------:R-:W3:Y:S01]  /*13910*/  SHFL.IDX PT, R14, R0, 0x4, 0x181f ;  /* 0x00981f00000e7f89 */ /* 0x000ee200000e0000 */
[----:B--2---:R-:W-:-:S03]  /*13920*/  @!P6 IMAD.X R7, RZ, RZ, R5, P0 ;  /* 0x000000ffff07e224 */ /* 0x004fc600000e0605 */
[----:B------:R-:W2:Y:S01]  /*13930*/  SHFL.IDX PT, R5, R4, 0x4, 0x181f ;  /* 0x00981f0004057f89 */ /* 0x000ea200000e0000 */
[----:B0-----:R-:W-:Y:S02]  /*13940*/  @!P6 IMAD.MOV.U32 R2, RZ, RZ, R6 ;  /* 0x000000ffff02e224 */ /* 0x001fe400078e0006 */
[----:B------:R-:W-:-:S05]  /*13950*/  @!P6 IMAD.MOV.U32 R3, RZ, RZ, R7 ;  /* 0x000000ffff03e224 */ /* 0x000fca00078e0007 */
[----:B------:R-:W-:Y:S04]  /*13960*/  @!P6 LDGSTS.E.BYPASS.LTC128B.128 [R26+0x23c00], desc[UR36][R2.64], !P4 ;  /* 0x23c00000021aefae */ /* 0x000fe8000e101d64 */
[----:B------:R-:W-:Y:S04]  /*13970*/  @!P6 LDGSTS.E.BYPASS.LTC128B.128 [R26+0x27c00], desc[UR36][R2.64+0x80], !P3 ;  /* 0x27c00080021aefae */ /* 0x000fe8000d901d64 */
[----:B------:R-:W-:Y:S01]  /*13980*/  @!P6 LDGSTS.E.BYPASS.LTC128B.128 [R26+0x2bc00], desc[UR36][R2.64+0x100], !P2 ;  /* 0x2bc00100021aefae */ /* 0x000fe2000d101d64 */
[----:B---3--:R-:W-:-:S03]  /*13990*/  @!P5 LEA R6, P0, R8, R14, 0x1 ;  /* 0x0000000e0806d211 */ /* 0x008fc600078008ff */
[----:B------:R-:W0:Y:S01]  /*139a0*/  SHFL.IDX PT, R14, R0, 0x5, 0x181f ;  /* 0x00b81f00000e7f89 */ /* 0x000e2200000e0000 */
[----:B--2---:R-:W-:-:S03]  /*139b0*/  @!P5 IADD3.X R7, RZ, R5, RZ, P0, !PT ;  /* 0x00000005ff07d210 */ /* 0x004fc600007fe4ff */
[----:B------:R-:W2:Y:S04]  /*139c0*/  SHFL.IDX PT, R5, R4, 0x5, 0x181f ;  /* 0x00b81f0004057f89 */ /* 0x000ea800000e0000 */
[----:B------:R3:W-:Y:S01]  /*139d0*/  @!P6 LDGSTS.E.BYPASS.LTC128B.128 [R26+0x2fc00], desc[UR36][R2.64+0x180], !P1 ;  /* 0x2fc00180021aefae */ /* 0x0007e2000c901d64 */
[----:B------:R-:W-:Y:S01]  /*139e0*/  LOP3.LUT P6, RZ, R23, 0x80000, RZ, 0xc0, !PT ;  /* 0x0008000017ff7812 */ /* 0x000fe200078cc0ff */
[----:B---3--:R-:W-:Y:S02]  /*139f0*/  @!P5 IMAD.MOV.U32 R2, RZ, RZ, R6 ;  /* 0x000000ffff02d224 */ /* 0x008fe400078e0006 */
[----:B------:R-:W-:-:S10]  /*13a00*/  @!P5 IMAD.MOV.U32 R3, RZ, RZ, R7 ;  /* 0x000000ffff03d224 */ /* 0x000fd400078e0007 */
[----:B0-----:R-:W-:Y:S02]  /*13a10*/  @!P6 LEA R6, P0, R8, R14, 0x1 ;  /* 0x0000000e0806e211 */ /* 0x001fe400078008ff */
[----:B------:R-:W0:Y:S03]  /*13a20*/  SHFL.IDX PT, R14, R0, 0x6, 0x181f ;  /* 0x00d81f00000e7f89 */ /* 0x000e2600000e0000 */
[----:B--2---:R-:W-:Y:S01]  /*13a30*/  @!P6 IMAD.X R7, RZ, RZ, R5, P0 ;  /* 0x000000ffff07e224 */ /* 0x004fe200000e0605 */
[----:B------:R-:W-:Y:S04]  /*13a40*/  @!P5 LDGSTS.E.BYPASS.LTC128B.128 [R26+0x24400], desc[UR36][R2.64], !P4 ;  /* 0x24400000021adfae */ /* 0x000fe8000e101d64 */
[----:B------:R-:W2:Y:S04]  /*13a50*/  SHFL.IDX PT, R5, R4, 0x6, 0x181f ;  /* 0x00d81f0004057f89 */ /* 0x000ea800000e0000 */
[----:B------:R-:W-:Y:S04]  /*13a60*/  @!P5 LDGSTS.E.BYPASS.LTC128B.128 [R26+0x28400], desc[UR36][R2.64+0x80], !P3 ;  /* 0x28400080021adfae */ /* 0x000fe8000d901d64 */
[----:B------:R-:W-:Y:S04]  /*13a70*/  @!P5 LDGSTS.E.BYPASS.LTC128B.128 [R26+0x2c400], desc[UR36][R2.64+0x100], !P2 ;  /* 0x2c400100021adfae */ /* 0x000fe8000d101d64 */
[----:B------:R3:W-:Y:S01]  /*13a80*/  @!P5 LDGSTS.E.BYPASS.LTC128B.128 [R26+0x30400], desc[UR36][R2.64+0x180], !P1 ;  /* 0x30400180021adfae */ /* 0x0007e2000c901d64 */
[----:B------:R-:W-:Y:S01]  /*13a90*/  LOP3.LUT P5, RZ, R23, 0x40000, RZ, 0xc0, !PT ;  /* 0x0004000017ff7812 */ /* 0x000fe200078ac0ff */
[----:B---3--:R-:W-:-:S02]  /*13aa0*/  @!P6 IMAD.MOV.U32 R2, RZ, RZ, R6 ;  /* 0x000000ffff02e224 */ /* 0x008fc400078e0006 */
[----:B------:R-:W-:-:S10]  /*13ab0*/  @!P6 IMAD.MOV.U32 R3, RZ, RZ, R7 ;  /* 0x000000ffff03e224 */ /* 0x000fd400078e0007 */
[----:B0-----:R-:W-:Y:S02]  /*13ac0*/  @!P5 LEA R6, P0, R8, R14, 0x1 ;  /* 0x0000000e0806d211 */ /* 0x001fe400078008ff */
[----:B------:R0:W3:Y:S03]  /*13ad0*/  SHFL.IDX PT, R14, R0, 0x7, 0x181f ;  /* 0x00f81f00000e7f89 */ /* 0x0000e600000e0000 */
[----:B--2---:R-:W-:Y:S01]  /*13ae0*/  @!P5 IMAD.X R7, RZ, RZ, R5, P0 ;  /* 0x000000ffff07d224 */ /* 0x004fe200000e0605 */
[----:B------:R-:W-:Y:S04]  /*13af0*/  @!P6 LDGSTS.E.BYPASS.LTC128B.128 [R26+0x24c00], desc[UR36][R2.64], !P4 ;  /* 0x24c00000021aefae */ /* 0x000fe8000e101d64 */
[----:B------:R-:W-:Y:S04]  /*13b00*/  @!P6 LDGSTS.E.BYPASS.LTC128B.128 [R26+0x28c00], desc[UR36][R2.64+0x80], !P3 ;  /* 0x28c00080021aefae */ /* 0x000fe8000d901d64 */
[----:B------:R-:W-:Y:S04]  /*13b10*/  @!P6 LDGSTS.E.BYPASS.LTC128B.128 [R26+0x2cc00], desc[UR36][R2.64+0x100], !P2 ;  /* 0x2cc00100021aefae */ /* 0x000fe8000d101d64 */
[----:B------:R2:W-:Y:S04]  /*13b20*/  @!P6 LDGSTS.E.BYPASS.LTC128B.128 [R26+0x30c00], desc[UR36][R2.64+0x180], !P1 ;  /* 0x30c00180021aefae */ /* 0x0005e8000c901d64 */
[----:B------:R0:W4:Y:S01]  /*13b30*/  SHFL.IDX PT, R5, R4, 0x7, 0x181f ;  /* 0x00f81f0004057f89 */ /* 0x00012200000e0000 */
[----:B--2---:R-:W-:-:S02]  /*13b40*/  @!P5 IMAD.MOV.U32 R2, RZ, RZ, R6 ;  /* 0x000000ffff02d224 */ /* 0x004fc400078e0006 */
[----:B------:R-:W-:-:S05]  /*13b50*/  @!P5 IMAD.MOV.U32 R3, RZ, RZ, R7 ;  /* 0x000000ffff03d224 */ /* 0x000fca00078e0007 */
[----:B------:R0:W-:Y:S04]  /*13b60*/  @!P5 LDGSTS.E.BYPASS.LTC128B.128 [R26+0x25400], desc[UR36][R2.64], !P4 ;  /* 0x25400000021adfae */ /* 0x0001e8000e101d64 */
[----:B------:R0:W-:Y:S04]  /*13b70*/  @!P5 LDGSTS.E.BYPASS.LTC128B.128 [R26+0x29400], desc[UR36][R2.64+0x80], !P3 ;  /* 0x29400080021adfae */ /* 0x0001e8000d901d64 */
[----:B------:R0:W-:Y:S04]  /*13b80*/  @!P5 LDGSTS.E.BYPASS.LTC128B.128 [R26+0x2d400], desc[UR36][R2.64+0x100], !P2 ;  /* 0x2d400100021adfae */ /* 0x0001e8000d101d64 */
[----:B---34-:R0:W-:Y:S02]  /*13b90*/  @!P5 LDGSTS.E.BYPASS.LTC128B.128 [R26+0x31400], desc[UR36][R2.64+0x180], !P1 ;  /* 0x31400180021adfae */ /* 0x0181e4000c901d64 */
.L_x_5923:
        /* <DEDUP_REMOVED lines=12> */
.L_x_5815:
[----:B------:R-:W-:Y:S05]  /*13c60*/  BSYNC B0 ;  /* 0x0000000000007941 */ /* 0x000fea0003800000 */
.L_x_5814:
[----:B------:R-:W-:Y:S01]  /*13c70*/  NOP ;  /* 0x0000000000007918 */ /* 0x000fe20000000000 */
[----:B------:R-:W-:-:S13]  /*13c80*/  PLOP3.LUT P0, PT, PT, PT, PT, 0x80, 0x0 ;  /* 0x000000000000781c */ /* 0x000fda0003f0f070 */
.L_x_5816:
[----:B------:R-:W-:Y:S02]  /*13c90*/  PLOP3.LUT P1, PT, P1, P0, PT, 0xa2, 0x0 ;  /* 0x000000000000781c */ /* 0x000fe40000f21472 */
[----:B------:R-:W-:-:S08]  /*13ca0*/  @P0 R2UR P1, UR4, R22 ;  /* 0x00000000160402ca */ /* 0x000fd00000020000 */
[----:B------:R-:W-:-:S05]  /*13cb0*/  @P0 PLOP3.LUT P0, PT, P1, PT, PT, 0x80, 0x0 ;  /* 0x000000000000081c */ /* 0x000fca0000f0f070 */
[----:B------:R-:W-:Y:S01]  /*13cc0*/  @!P1 SYNCS.ARRIVE.TRANS64.RED.A0T1 RZ, [UR4+0x32410], RZ ;  /* 0x032410ffffff99a7 */ /* 0x000fe20008200404 */
[----:B------:R-:W-:Y:S07]  /*13cd0*/  @!P1 ARRIVES.LDGSTSBAR.64.TRANSCNT [UR4+0x32410] ;  /* 0x03241000ff0099b0 */ /* 0x000fee0008000a84 */
[----:B------:R-:W-:Y:S05]  /*13ce0*/  @P0 BRA.U.ANY `(.L_x_5816) ;  /* 0xfffffffd00e80947 */ /* 0x000fea000393ffff */
[----:B0-2---:R-:W2:Y:S02]  /*13cf0*/  LDL.LU R2, [R1+0x1c] ;  /* 0x00001c0001027983 */ /* 0x005ea40000300800 */
        /* <DEDUP_REMOVED lines=11> */
.L_x_5924:
[----:B------:R-:W-:Y:S05]  /*13db0*/  BSYNC B0 ;  /* 0x0000000000007941 */ /* 0x000fea0003800000 */
.L_x_5817:
[----:B------:R-:W-:-:S13]  /*13dc0*/  LOP3.LUT P0, RZ, R23, 0x400, RZ, 0xc0, !PT ;  /* 0x0000040017ff7812 */ /* 0x000fda000780c0ff */
[----:B------:R-:W-:Y:S05]  /*13dd0*/  @!P0 BRA `(.L_x_5819) ;  /* 0x0000000000048947 */ /* 0x000fea0003800000 */
[----:B------:R-:W-:Y:S01]  /*13de0*/  BPT.TRAP 0x1 ;  /* 0x000000040000795c */ /* 0x000fe20000300000 */
.L_x_5819:
[----:B------:R-:W-:Y:S01]  /*13df0*/  SHF.L.U32 R0, R27, 0x1f, RZ ;  /* 0x0000001f1b007819 */ /* 0x000fe200000006ff */
[----:B------:R-:W-:Y:S03]  /*13e00*/  BSSY B0, `(.L_x_5820) ;  /* 0x0000003000007945 */ /* 0x000fe60003800000 */
[----:B------:R-:W2:Y:S02]  /*13e10*/  SYNCS.PHASECHK.TRANS64.TRYWAIT P0, [R25+URZ+0x32460], R0 ;  /* 0x03246000190075a7 */ /* 0x000ea4000800017f */
[----:B--2---:R-:W-:Y:S05]  /*13e20*/  @!P0 BRA `(.L_x_5821) ;  /* 0x0000004c00548947 */ /* 0x004fea0003800000 */
.L_x_5925:
[----:B------:R-:W-:Y:S05]  /*13e30*/  BSYNC B0 ;  /* 0x0000000000007941 */ /* 0x000fea0003800000 */
.L_x_5820:
        /* <DEDUP_REMOVED lines=8> */
[----:B------:R-:W-:Y:S02]  /*13ec0*/  LOP3.LUT P4, RZ, R23, 0x1, RZ, 0xc0, !PT ;  /* 0x0000000117ff7812 */ /* 0x000fe4000788c0ff */
[----:B------:R-:W-:Y:S01]  /*13ed0*/  SEL R7, RZ, 0x8, P1 ;  /* 0x00000008ff077807 */ /* 0x000fe20000800000 */
[----:B--2---:R-:W-:Y:S02]  /*13ee0*/  IMAD R0, R2, UR4, RZ ;  /* 0x0000000402007c24 */ /* 0x004fe4000f8e02ff */
[----:B0-----:R-:W-:-:S04]  /*13ef0*/  IMAD.WIDE.U32 R2, R37, UR4, RZ ;  /* 0x0000000425027c25 */ /* 0x001fc8000f8e00ff */
[----:B------:R-:W-:Y:S01]  /*13f00*/  IMAD R5, R37, UR5, R0 ;  /* 0x0000000525057c24 */ /* 0x000fe2000f8e0200 */
[----:B------:R-:W-:Y:S01]  /*13f10*/  ULDC.64 UR4, c[0x0][0x338] ;  /* 0x0000ce0000047ab9 */ /* 0x000fe20000000a00 */
[----:B------:R-:W-:Y:S02]  /*13f20*/  SEL R0, RZ, 0x2, P3 ;  /* 0x00000002ff007807 */ /* 0x000fe40001800000 */
        /* <DEDUP_REMOVED lines=64> */
[----:B0-----:R-:W-:Y:S01]  /*14330*/  IMAD.X R9, RZ, RZ, R3, P3 ;  /* 0x000000ffff097224 */ /* 0x001fe200018e0603 */
        /* <DEDUP_REMOVED lines=21> */
.L_x_5939:
        /* <DEDUP_REMOVED lines=15> */
.L_x_5823:
        /* <DEDUP_REMOVED lines=10> */
.L_x_5824:
[----:B0-----:R-:W2:Y:S01]  /*14620*/  LDL.LU R2, [R1+0x10] ;  /* 0x0000100001027983 */ /* 0x001ea20000300800 */
[----:B------:R0:W-:Y:S01]  /*14630*/  SYNCS.ARRIVE.TRANS64.A1T0 RZ, [R25+URZ+0x32450], RZ ;  /* 0x032450ff19ff79a7 */ /* 0x0001e2000810003f */
[----:B------:R-:W-:Y:S01]  /*14640*/  BSSY B0, `(.L_x_5825) ;  /* 0x00000d9000007945 */ /* 0x000fe20003800000 */
[----:B--2---:R-:W-:-:S05]  /*14650*/  VIADD R21, R2, 0xfffffffe ;  /* 0xfffffffe02157836 */ /* 0x004fca0000000000 */
[----:B------:R-:W-:-:S13]  /*14660*/  ISETP.GE.AND P0, PT, R21, R30, PT ;  /* 0x0000001e1500720c */ /* 0x000fda0003f06270 */
[----:B0-----:R-:W-:Y:S05]  /*14670*/  @!P0 BRA `(.L_x_5826) ;  /* 0x0000000c00548947 */ /* 0x001fea0003800000 */
.L_x_5839:
[----:B0-----:R-:W0:Y:S01]  /*14680*/  S2R R2, SR_TID.X ;  /* 0x0000000000027919 */ /* 0x001e220000002100 */
[----:B--2---:R-:W2:Y:S01]  /*14690*/  LDC R3, c[0x0][0x430] ;  /* 0x00010c00ff037b82 */ /* 0x004ea20000000800 */
[----:B------:R-:W-:Y:S01]  /*146a0*/  IMAD R8, R21, 0x60, R32 ;  /* 0x0000006015087824 */ /* 0x000fe200078e0220 */
[----:B------:R-:W-:Y:S01]  /*146b0*/  LOP3.LUT P1, RZ, R23, 0x400, RZ, 0xc0, !PT ;  /* 0x0000040017ff7812 */ /* 0x000fe2000782c0ff */
[----:B------:R-:W-:Y:S01]  /*146c0*/  VIADD R24, R24, 0x1 ;  /* 0x0000000118187836 */ /* 0x000fe20000000000 */
[----:B--2---:R-:W-:Y:S02]  /*146d0*/  ISETP.NE.AND P0, PT, R3, 0x1, PT ;  /* 0x000000010300780c */ /* 0x004fe40003f05270 */
[----:B0-----:R-:W-:-:S04]  /*146e0*/  LOP3.LUT R2, R2, 0x7f, RZ, 0xc0, !PT ;  /* 0x0000007f02027812 */ /* 0x001fc800078ec0ff */
[----:B------:R-:W-:Y:S02]  /*146f0*/  SHF.R.U32.HI R4, RZ, 0x3, R2 ;  /* 0x00000003ff047819 */ /* 0x000fe40000011602 */
[----:B------:R-:W0:Y:S05]  /*14700*/  S2R R2, SR_TID.X ;  /* 0x0000000000027919 */ /* 0x000e2a0000002100 */
[----:B------:R-:W2:Y:S08]  /*14710*/  @P0 LDC R3, c[0x0][0x434] ;  /* 0x00010d00ff030b82 */ /* 0x000eb00000000800 */
[----:B---3--:R-:W3:Y:S01]  /*14720*/  @P0 LDC R7, c[0x0][0x438] ;  /* 0x00010e00ff070b82 */ /* 0x008ee20000000800 */
        /* <DEDUP_REMOVED lines=15> */
[----:B--2---:R-:W-:Y:S01]  /*14820*/  @!P2 LEA R6, P0, R2, R6, 0x2 ;  /* 0x000000060206a211 */ /* 0x004fe200078010ff */
        /* <DEDUP_REMOVED lines=16> */
.L_x_5827:
[----:B------:R-:W-:Y:S01]  /*14930*/  IMAD R10, R24, 0x8, R22 ;  /* 0x00000008180a7824 */ /* 0x000fe200078e0216 */
[----:B------:R-:W-:Y:S01]  /*14940*/  SHF.L.U32 R20, R27, 0x1f, RZ ;  /* 0x0000001f1b147819 */ /* 0x000fe200000006ff */
[----:B------:R-:W-:Y:S01]  /*14950*/  BSSY B1, `(.L_x_5828) ;  /* 0x0000004000017945 */ /* 0x000fe20003800000 */
[----:B------:R-:W-:Y:S02]  /*14960*/  SHF.R.S32.HI R9, RZ, 0x1f, R5 ;  /* 0x0000001fff097819 */ /* 0x000fe40000011405 */
[----:B------:R-:W2:Y:S02]  /*14970*/  SYNCS.PHASECHK.TRANS64.TRYWAIT P0, [R10+URZ+0x32440], R20 ;  /* 0x032440140a0075a7 */ /* 0x000ea4000800017f */
[----:B--2---:R-:W-:Y:S05]  /*14980*/  @!P0 BRA `(.L_x_5829) ;  /* 0x0000004800d08947 */ /* 0x004fea0003800000 */
.L_x_5940:
[----:B------:R-:W-:Y:S05]  /*14990*/  BSYNC B1 ;  /* 0x0000000000017941 */ /* 0x000fea0003800000 */
.L_x_5828:
        /* <DEDUP_REMOVED lines=23> */
[----:B------:R-:W3:Y:S04]  /*14b10*/  SHFL.IDX PT, R3, R8, RZ, 0x181f ;  /* 0x00181fff08037589 */ /* 0x000ee800000e0000 */
[----:B------:R-:W-:Y:S01]  /*14b20*/  SHFL.IDX PT, R14, R6, 0x5, 0x181f ;  /* 0x00b81f00060e7f89 */ /* 0x000fe200000e0000 */
[----:B0-----:R-:W-:-:S04]  /*14b30*/  IADD3 R2, P0, R2, R0, RZ ;  /* 0x0000000002027210 */ /* 0x001fc80007f1e0ff */
[----:B---3--:R-:W-:-:S05]  /*14b40*/  IADD3.X R3, RZ, R3, RZ, P0, !PT ;  /* 0x00000003ff037210 */ /* 0x008fca00007fe4ff */
[----:B------:R0:W-:Y:S04]  /*14b50*/  LDGSTS.E.BYPASS.LTC128B.128 [R7+0x1c400], desc[UR36][R2.64], !P1 ;  /* 0x1c40000002077fae */ /* 0x0001e8000c901d64 */
[----:B0-----:R-:W0:Y:S04]  /*14b60*/  SHFL.IDX PT, R2, R6, 0x1, 0x181f ;  /* 0x00381f0006027f89 */ /* 0x001e2800000e0000 */
[----:B------:R-:W3:Y:S01]  /*14b70*/  SHFL.IDX PT, R3, R8, 0x1, 0x181f ;  /* 0x00381f0008037f89 */ /* 0x000ee200000e0000 */
[----:B0-----:R-:W-:-:S05]  /*14b80*/  IADD3 R2, P0, R2, R0, RZ ;  /* 0x0000000002027210 */ /* 0x001fca0007f1e0ff */
[----:B---3--:R-:W-:-:S05]  /*14b90*/  IMAD.X R3, RZ, RZ, R3, P0 ;  /* 0x000000ffff037224 */ /* 0x008fca00000e0603 */
        /* <DEDUP_REMOVED lines=12> */
[----:B------:R-:W3:Y:S04]  /*14c60*/  SHFL.IDX PT, R3, R8, 0x4, 0x181f ;  /* 0x00981f0008037f89 */ /* 0x000ee800000e0000 */
[----:B------:R-:W4:Y:S01]  /*14c70*/  SHFL.IDX PT, R8, R8, 0x5, 0x181f ;  /* 0x00b81f0008087f89 */ /* 0x000f2200000e0000 */
[----:B0-----:R-:W-:-:S05]  /*14c80*/  IADD3 R2, P0, R2, R0, RZ ;  /* 0x0000000002027210 */ /* 0x001fca0007f1e0ff */
[----:B---3--:R-:W-:-:S05]  /*14c90*/  IMAD.X R3, RZ, RZ, R3, P0 ;  /* 0x000000ffff037224 */ /* 0x008fca00000e0603 */
[----:B----4-:R0:W-:Y:S03]  /*14ca0*/  LDGSTS.E.BYPASS.LTC128B.128 [R7+0x1e400], desc[UR36][R2.64], !P1 ;  /* 0x1e40000002077fae */ /* 0x0101e6000c901d64 */
.L_x_5954:
        /* <DEDUP_REMOVED lines=8> */
.L_x_5831:
        /* <DEDUP_REMOVED lines=10> */
.L_x_5832:
[----:B------:R3:W-:Y:S01]  /*14dd0*/  SYNCS.ARRIVE.TRANS64.A1T0 RZ, [R10+URZ+0x32430], RZ ;  /* 0x032430ff0aff79a7 */ /* 0x0007e2000810003f */
[----:B------:R-:W-:Y:S05]  /*14de0*/  @!P3 BRA `(.L_x_5833) ;  /* 0x000000000004b947 */ /* 0x000fea0003800000 */
[----:B------:R-:W-:Y:S01]  /*14df0*/  BPT.TRAP 0x1 ;  /* 0x000000040000795c */ /* 0x000fe20000300000 */
.L_x_5833:
[----:B------:R-:W4:Y:S01]  /*14e00*/  SYNCS.PHASECHK.TRANS64.TRYWAIT P0, [R10+URZ+0x32460], R20 ;  /* 0x032460140a0075a7 */ /* 0x000f22000800017f */
[----:B------:R-:W-:Y:S04]  /*14e10*/  BSSY B1, `(.L_x_5834) ;  /* 0x0000002000017945 */ /* 0x000fe80003800000 */
[----:B----4-:R-:W-:Y:S05]  /*14e20*/  @!P0 BRA `(.L_x_5835) ;  /* 0x0000004c005c8947 */ /* 0x010fea0003800000 */
.L_x_5955:
[----:B------:R-:W-:Y:S05]  /*14e30*/  BSYNC B1 ;  /* 0x0000000000017941 */ /* 0x000fea0003800000 */
.L_x_5834:
[----:B------:R-:W-:Y:S01]  /*14e40*/  ULDC.64 UR4, c[0x0][0x328] ;  /* 0x0000ca0000047ab9 */ /* 0x000fe20000000a00 */
[----:B------:R-:W-:Y:S01]  /*14e50*/  ULDC.64 UR6, c[0x0][0x318] ;  /* 0x0000c60000067ab9 */ /* 0x000fe20000000a00 */
[----:B0-----:R-:W-:Y:S01]  /*14e60*/  IMAD R2, R9, UR4, RZ ;  /* 0x0000000409027c24 */ /* 0x001fe2000f8e02ff */
[C---:B------:R-:W-:Y:S01]  /*14e70*/  LOP3.LUT P5, RZ, R23.reuse, 0x1, RZ, 0xc0, !PT ;  /* 0x0000000117ff7812 */ /* 0x040fe200078ac0ff */
[----:B--2-4-:R-:W-:Y:S01]  /*14e80*/  IMAD R20, R24, 0x6000, R29 ;  /* 0x0000600018147824 */ /* 0x014fe200078e021d */
        /* <DEDUP_REMOVED lines=14> */
[----:B-1----:R-:W-:Y:S01]  /*14f70*/  IMAD R25, R18, UR5, R3 ;  /* 0x0000000512197c24 */ /* 0x002fe2000f8e0203 */
        /* <DEDUP_REMOVED lines=46> */
.L_x_5969:
        /* <DEDUP_REMOVED lines=11> */
.L_x_5837:
        /* <DEDUP_REMOVED lines=10> */
.L_x_5838:
[----:B------:R2:W-:Y:S01]  /*153b0*/  SYNCS.ARRIVE.TRANS64.A1T0 RZ, [R10+URZ+0x32450], RZ ;  /* 0x032450ff0aff79a7 */ /* 0x0005e2000810003f */
[----:B------:R-:W-:Y:S05]  /*153c0*/  @P2 BRA `(.L_x_5839) ;  /* 0xfffffff000ac2947 */ /* 0x000fea000383ffff */
.L_x_5826:
[----:B------:R-:W-:Y:S05]  /*153d0*/  BSYNC B0 ;  /* 0x0000000000007941 */ /* 0x000fea0003800000 */
.L_x_5825:
        /* <DEDUP_REMOVED lines=10> */
[----:B------:R-:W4:Y:S01]  /*15480*/  LDC.64 R2, c[0x0][0xd60] ;  /* 0x00035800ff027b82 */ /* 0x000f220000000a00 */
[----:B------:R-:W0:Y:S02]  /*15490*/  FLO.U32 R4, UR4 ;  /* 0x0000000400047d00 */ /* 0x000e2400080e0000 */
[----:B0-----:R-:W-:-:S06]  /*154a0*/  ISETP.EQ.U32.AND P1, PT, R4, R5, PT ;  /* 0x000000050400720c */ /* 0x001fcc0003f22070 */
[----:B------:R-:W4:Y:S07]  /*154b0*/  POPC R5, UR4 ;  /* 0x0000000400057d09 */ /* 0x000f2e0008000000 */
[----:B----4-:R-:W4:Y:S01]  /*154c0*/  @P1 ATOMG.E.ADD.STRONG.GPU PT, R3, desc[UR36][R2.64], R5 ;  /* 0x00000005020319a8 */ /* 0x010f2200081ee1e4 */
[----:B------:R-:W0:Y:S02]  /*154d0*/  S2R R6, SR_LTMASK ;  /* 0x0000000000067919 */ /* 0x000e240000003900 */
[----:B0-----:R-:W-:-:S04]  /*154e0*/  LOP3.LUT R6, R6, UR4, RZ, 0xc0, !PT ;  /* 0x0000000406067c12 */ /* 0x001fc8000f8ec0ff */
[----:B------:R-:W0:Y:S01]  /*154f0*/  POPC R7, R6 ;  /* 0x0000000600077309 */ /* 0x000e220000000000 */
[----:B----4-:R-:W0:Y:S02]  /*15500*/  SHFL.IDX PT, R4, R3, R4, 0x1f ;  /* 0x00001f0403047589 */ /* 0x010e2400000e0000 */
[----:B0-----:R-:W-:-:S07]  /*15510*/  IADD3 R16, R4, UR39, R7 ;  /* 0x0000002704107c10 */ /* 0x001fce000fffe007 */
.L_x_5841:
[----:B------:R-:W-:Y:S05]  /*15520*/  BSYNC B0 ;  /* 0x0000000000007941 */ /* 0x000fea0003800000 */
.L_x_5840:
[----:B------:R-:W-:Y:S02]  /*15530*/  SEL R24, R24, RZ, P0 ;  /* 0x000000ff18187207 */ /* 0x000fe40000000000 */
[----:B------:R-:W-:-:S07]  /*15540*/  LOP3.LUT R27, R27, R0, RZ, 0x3c, !PT ;  /* 0x000000001b1b7212 */ /* 0x000fce00078e3cff */
.L_x_5794:
[----:B------:R-:W-:Y:S05]  /*15550*/  BSYNC B7 ;  /* 0x0000000000077941 */ /* 0x000fea0003800000 */
.L_x_5792:
        /* <DEDUP_REMOVED lines=11> */
.L_x_5842:
        /* <DEDUP_REMOVED lines=9> */
[----:B------:R-:W4:Y:S01]  /*156a0*/  @!P1 LDC.64 R4, c[0x0][0xd78] ;  /* 0x00035e00ff049b82 */ /* 0x000f220000000a00 */
[----:B0-----:R-:W-:-:S05]  /*156b0*/  @!P1 IMAD.WIDE R2, R7, 0x4, R2 ;  /* 0x0000000407029825 */ /* 0x001fca00078e0202 */
[----:B------:R4:W5:Y:S02]  /*156c0*/  @!P1 LDG.E R6, desc[UR36][R2.64] ;  /* 0x0000002402069981 */ /* 0x000964000c1e1900 */
[----:B----4-:R-:W-:-:S05]  /*156d0*/  @!P1 IMAD.WIDE R2, R7, 0x4, R4 ;  /* 0x0000000407029825 */ /* 0x010fca00078e0204 */
[----:B------:R-:W4:Y:S01]  /*156e0*/  @!P1 LDG.E R5, desc[UR36][R2.64] ;  /* 0x0000002402059981 */ /* 0x000f22000c1e1900 */
[----:B------:R-:W-:Y:S01]  /*156f0*/  MOV R17, RZ ;  /* 0x000000ff00117202 */ /* 0x000fe20000000f00 */
[----:B------:R-:W-:Y:S01]  /*15700*/  IMAD.MOV.U32 R4, RZ, RZ, RZ ;  /* 0x000000ffff047224 */ /* 0x000fe200078e00ff */
[C---:B------:R-:W-:Y:S01]  /*15710*/  ISETP.GE.U32.AND P2, PT, R8.reuse, 0x2, PT ;  /* 0x000000020800780c */ /* 0x040fe20003f46070 */
[----:B------:R-:W-:Y:S01]  /*15720*/  SHFL.IDX PT, R0, R16, RZ, 0x1f ;  /* 0x00001fff10007589 */ /* 0x000fe200000e0000 */
[C---:B------:R-:W-:Y:S02]  /*15730*/  ISETP.GE.U32.AND P3, PT, R8.reuse, 0x4, PT ;  /* 0x000000040800780c */ /* 0x040fe40003f66070 */
[C---:B------:R-:W-:Y:S01]  /*15740*/  ISETP.GE.U32.AND P4, PT, R8.reuse, 0x8, PT ;  /* 0x000000080800780c */ /* 0x040fe20003f86070 */
[----:B------:R-:W-:Y:S01]  /*15750*/  SHFL.IDX PT, R7, R16, 0x1, 0x1f ;  /* 0x00201f0010077f89 */ /* 0x000fe200000e0000 */
[----:B------:R-:W-:Y:S01]  /*15760*/  ISETP.GE.U32.AND P5, PT, R8, 0x10, PT ;  /* 0x000000100800780c */ /* 0x000fe20003fa6070 */
[----:B-----5:R-:W-:-:S02]  /*15770*/  @!P1 IMAD.MOV.U32 R17, RZ, RZ, R6 ;  /* 0x000000ffff119224 */ /* 0x020fc400078e0006 */
[----:B------:R-:W-:Y:S02]  /*15780*/  IMAD.MOV.U32 R6, RZ, RZ, RZ ;  /* 0x000000ffff067224 */ /* 0x000fe400078e00ff */
[----:B----4-:R-:W-:Y:S01]  /*15790*/  @!P1 IMAD.MOV.U32 R4, RZ, RZ, R5 ;  /* 0x000000ffff049224 */ /* 0x010fe200078e0005 */
        /* <DEDUP_REMOVED lines=17> */
[----:B------:R0:W4:Y:S02]  /*158b0*/  SHFL.IDX PT, R14, R2, 0x1f, 0x1f ;  /* 0x03e01f00020e7f89 */ /* 0x00012400000e0000 */
.L_x_5979:
[----:B------:R-:W-:Y:S02]  /*158c0*/  ULDC UR4, c[0x0][0xd38] ;  /* 0x00034e0000047ab9 */ /* 0x000fe40000000800 */
[----:B------:R-:W-:-:S04]  /*158d0*/  IMAD.U32 R5, RZ, RZ, UR4 ;  /* 0x00000004ff057e24 */ /* 0x000fc8000f8e00ff */
[----:B----4-:R-:W-:-:S04]  /*158e0*/  IMAD R14, R14, R5, RZ ;  /* 0x000000050e0e7224 */ /* 0x010fc800078e02ff */
[----:B------:R-:W-:-:S05]  /*158f0*/  IMAD.IADD R7, R7, 0x1, R14 ;  /* 0x0000000107077824 */ /* 0x000fca00078e020e */
[----:B------:R-:W-:-:S13]  /*15900*/  ISETP.GT.AND P6, PT, R7, R0, PT ;  /* 0x000000000700720c */ /* 0x000fda0003fc4270 */
[----:B------:R-:W-:Y:S05]  /*15910*/  @P6 BRA `(.L_x_5845) ;  /* 0x0000000000a46947 */ /* 0x000fea0003800000 */
.L_x_5848:
        /* <DEDUP_REMOVED lines=10> */
[----:B------:R-:W4:Y:S01]  /*159c0*/  @!P6 LDC.64 R4, c[0x0][0xd78] ;  /* 0x00035e00ff04eb82 */ /* 0x000f220000000a00 */
[----:B0-----:R-:W-:-:S05]  /*159d0*/  @!P6 IMAD.WIDE R2, R9, 0x4, R2 ;  /* 0x000000040902e825 */ /* 0x001fca00078e0202 */
[----:B------:R4:W5:Y:S02]  /*159e0*/  @!P6 LDG.E R17, desc[UR36][R2.64] ;  /* 0x000000240211e981 */ /* 0x000964000c1e1900 */
[----:B----4-:R-:W-:-:S04]  /*159f0*/  @!P6 IMAD.WIDE R2, R9, 0x4, R4 ;  /* 0x000000040902e825 */ /* 0x010fc800078e0204 */
[----:B------:R-:W-:-:S06]  /*15a00*/  IMAD.MOV.U32 R4, RZ, RZ, RZ ;  /* 0x000000ffff047224 */ /* 0x000fcc00078e00ff */
[----:B------:R-:W5:Y:S01]  /*15a10*/  @!P6 LDG.E R4, desc[UR36][R2.64] ;  /* 0x000000240204e981 */ /* 0x000f62000c1e1900 */
[----:B------:R-:W-:Y:S01]  /*15a20*/  UMOV UR4, 0xffffffff ;  /* 0xffffffff00047882 */ /* 0x000fe20000000000 */
[----:B-----5:R-:W-:Y:S02]  /*15a30*/  IMAD R13, R4, R17, RZ ;  /* 0x00000011040d7224 */ /* 0x020fe400078e02ff */
        /* <DEDUP_REMOVED lines=16> */
[----:B------:R0:W4:Y:S02]  /*15b40*/  SHFL.IDX PT, R14, R2, 0x1f, 0x1f ;  /* 0x03e01f00020e7f89 */ /* 0x00012400000e0000 */
.L_x_5987:
[----:B------:R-:W-:Y:S02]  /*15b50*/  ULDC UR4, c[0x0][0xd38] ;  /* 0x00034e0000047ab9 */ /* 0x000fe40000000800 */
[----:B------:R-:W-:-:S04]  /*15b60*/  IMAD.U32 R5, RZ, RZ, UR4 ;  /* 0x00000004ff057e24 */ /* 0x000fc8000f8e00ff */
[----:B----4-:R-:W-:-:S04]  /*15b70*/  IMAD R14, R14, R5, RZ ;  /* 0x000000050e0e7224 */ /* 0x010fc800078e02ff */
[----:B------:R-:W-:-:S05]  /*15b80*/  IMAD.IADD R7, R14, 0x1, R7 ;  /* 0x000000010e077824 */ /* 0x000fca00078e0207 */
[----:B------:R-:W-:-:S13]  /*15b90*/  ISETP.GT.AND P6, PT, R7, R0, PT ;  /* 0x000000000700720c */ /* 0x000fda0003fc4270 */
[----:B------:R-:W-:Y:S05]  /*15ba0*/  @!P6 BRA `(.L_x_5848) ;  /* 0xfffffffc005ce947 */ /* 0x000fea000383ffff */
.L_x_5845:
[----:B------:R-:W-:Y:S01]  /*15bb0*/  IMAD.IADD R7, R7, 0x1, -R14 ;  /* 0x0000000107077824 */ /* 0x000fe200078e0a0e */
[----:B------:R-:W-:-:S03]  /*15bc0*/  UMOV UR4, 0xffffffff ;  /* 0xffffffff00047882 */ /* 0x000fc60000000000 */
[----:B------:R-:W-:-:S05]  /*15bd0*/  IMAD R3, R2, R5, R7 ;  /* 0x0000000502037224 */ /* 0x000fca00078e0207 */
[----:B------:R-:W-:Y:S01]  /*15be0*/  ISETP.GT.AND P6, PT, R3, R0, PT ;  /* 0x000000000300720c */ /* 0x000fe20003fc4270 */
[----:B------:R-:W-:-:S12]  /*15bf0*/  BRA.DIV UR4, `(.L_x_5849) ;  /* 0x0000004e04bc7947 */ /* 0x000fd8000b800000 */
[----:B------:R-:W-:-:S04]  /*15c00*/  VOTE.ANY R3, PT, !P6 ;  /* 0x0000000000037806 */ /* 0x000fc800070e0100 */
[----:B------:R-:W4:Y:S02]  /*15c10*/  POPC R12, R3 ;  /* 0x00000003000c7309 */ /* 0x000f240000000000 */
[----:B----4-:R4:W0:Y:S01]  /*15c20*/  SHFL.IDX PT, R17, R17, R12, 0x1f ;  /* 0x00001f0c11117589 */ /* 0x01082200000e0000 */
[----:B------:R-:W-:-:S03]  /*15c30*/  IMAD.IADD R19, R12, 0x1, R19 ;  /* 0x000000010c137824 */ /* 0x000fc600078e0213 */
[----:B------:R4:W0:Y:S04]  /*15c40*/  SHFL.IDX PT, R4, R4, R12, 0x1f ;  /* 0x00001f0c04047589 */ /* 0x00082800000e0000 */
.L_x_5992:
[----:B------:R-:W-:-:S13]  /*15c50*/  ISETP.NE.AND P0, PT, R3, RZ, PT ;  /* 0x000000ff0300720c */ /* 0x000fda0003f05270 */
[----:B------:R-:W-:Y:S05]  /*15c60*/  @!P0 BRA `(.L_x_5850) ;  /* 0x0000000000108947 */ /* 0x000fea0003800000 */
[----:B------:R-:W-:Y:S01]  /*15c70*/  UMOV UR4, 0xffffffff ;  /* 0xffffffff00047882 */ /* 0x000fe20000000000 */
[----:B----4-:R-:W-:Y:S02]  /*15c80*/  VIADD R12, R12, 0xffffffff ;  /* 0xffffffff0c0c7836 */ /* 0x010fe40000000000 */
[----:B------:R-:W-:Y:S05]  /*15c90*/  BRA.DIV UR4, `(.L_x_5851) ;  /* 0x0000004e04f07947 */ /* 0x000fea000b800000 */
[----:B------:R4:W0:Y:S02]  /*15ca0*/  SHFL.IDX PT, R6, R2, R12, 0x1f ;  /* 0x00001f0c02067589 */ /* 0x00082400000e0000 */
.L_x_5850:
[----:B0-----:R-:W-:Y:S01]  /*15cb0*/  ISETP.NE.AND P0, PT, R4, 0x1, PT ;  /* 0x000000010400780c */ /* 0x001fe20003f05270 */
[----:B------:R-:W-:-:S04]  /*15cc0*/  IMAD R16, R6, R5, R7 ;  /* 0x0000000506107224 */ /* 0x000fc800078e0207 */
[----:B------:R-:W-:-:S08]  /*15cd0*/  IMAD.IADD R0, R0, 0x1, -R16 ;  /* 0x0000000100007824 */ /* 0x000fd000078e0a10 */
[----:B------:R-:W-:Y:S05]  /*15ce0*/  @!P0 BRA `(.L_x_5852) ;  /* 0x0000000000dc8947 */ /* 0x000fea0003800000 */
[-C--:B------:R-:W-:Y:S02]  /*15cf0*/  IABS R6, R17.reuse ;  /* 0x0000001100067213 */ /* 0x080fe40000000000 */
[----:B------:R-:W-:Y:S02]  /*15d00*/  IABS R5, R4 ;  /* 0x0000000400057213 */ /* 0x000fe40000000000 */
[----:B------:R-:W0:Y:S08]  /*15d10*/  I2F.RP R7, R6 ;  /* 0x0000000600077306 */ /* 0x000e300000209400 */
[----:B------:R-:W5:Y:S08]  /*15d20*/  I2F.RP R8, R5 ;  /* 0x0000000500087306 */ /* 0x000f700000209400 */
[----:B0-----:R-:W4:Y:S08]  /*15d30*/  MUFU.RCP R7, R7 ;  /* 0x0000000700077308 */ /* 0x001f300000001000 */
[----:B-----5:R-:W-:Y:S01]  /*15d40*/  MUFU.RCP R8, R8 ;  /* 0x0000000800087308 */ /* 0x020fe20000001000 */
[----:B----4-:R-:W-:Y:S01]  /*15d50*/  VIADD R2, R7, 0xffffffe ;  /* 0x0ffffffe07027836 */ /* 0x010fe20000000000 */
[----:B------:R-:W-:-:S06]  /*15d60*/  IABS R7, R17 ;  /* 0x0000001100077213 */ /* 0x000fcc0000000000 */
[----:B------:R0:W4:Y:S02]  /*15d70*/  F2I.FTZ.U32.TRUNC.NTZ R3, R2 ;  /* 0x0000000200037305 */ /* 0x000124000021f000 */
[----:B0-----:R-:W-:Y:S02]  /*15d80*/  IMAD.MOV.U32 R2, RZ, RZ, RZ ;  /* 0x000000ffff027224 */ /* 0x001fe400078e00ff */
[----:B----4-:R-:W-:-:S04]  /*15d90*/  IMAD.MOV R9, RZ, RZ, -R3 ;  /* 0x000000ffff097224 */ /* 0x010fc800078e0a03 */
        /* <DEDUP_REMOVED lines=20> */
[----:B------:R-:W-:-:S04]  /*15ee0*/  IABS R2, R4 ;  /* 0x0000000400027213 */ /* 0x000fc80000000000 */
[----:B------:R-:W-:-:S07]  /*15ef0*/  IADD3 R2, RZ, -R2, RZ ;  /* 0x80000002ff027210 */ /* 0x000fce0007ffe0ff */
        /* <DEDUP_REMOVED lines=22> */
.L_x_5852:
[----:B----4-:R-:W0:Y:S02]  /*16060*/  LDC.64 R2, c[0x0][0xd90] ;  /* 0x00036400ff027b82 */ /* 0x010e240000000a00 */
        /* <DEDUP_REMOVED lines=59> */
.L_x_5853:
[----:B------:R-:W-:-:S05]  /*16420*/  LOP3.LUT R2, RZ, R2, RZ, 0x33, !PT ;  /* 0x00000002ff027212 */ /* 0x000fca00078e33ff */
[----:B------:R-:W-:Y:S01]  /*16430*/  IMAD.IADD R17, R17, 0x1, R2 ;  /* 0x0000000111117824 */ /* 0x000fe200078e0202 */
[----:B------:R-:W-:Y:S06]  /*16440*/  BRA `(.L_x_5854) ;  /* 0x00000000001c7947 */ /* 0x000fec0003800000 */
.L_x_5846:
[----:B------:R-:W-:Y:S01]  /*16450*/  UMOV UR4, URZ ;  /* 0x0000003f00047c82 */ /* 0x000fe20008000000 */
[----:B------:R-:W-:Y:S01]  /*16460*/  UMOV UR5, URZ ;  /* 0x0000003f00057c82 */ /* 0x000fe20008000000 */
[----:B------:R-:W-:Y:S01]  /*16470*/  ULDC UR6, c[0x0][0xd3c] ;  /* 0x00034f0000067ab9 */ /* 0x000fe20000000800 */
[----:B------:R-:W-:Y:S02]  /*16480*/  IMAD.MOV.U32 R16, RZ, RZ, R0 ;  /* 0x000000ffff107224 */ /* 0x000fe400078e0000 */
[----:B------:R-:W-:Y:S02]  /*16490*/  IMAD.U32 R17, RZ, RZ, UR4 ;  /* 0x00000004ff117e24 */ /* 0x000fe4000f8e00ff */
[----:B------:R-:W-:Y:S02]  /*164a0*/  IMAD.U32 R18, RZ, RZ, UR5 ;  /* 0x00000005ff127e24 */ /* 0x000fe4000f8e00ff */
[----:B------:R-:W-:-:S07]  /*164b0*/  IMAD.U32 R19, RZ, RZ, UR6 ;  /* 0x00000006ff137e24 */ /* 0x000fce000f8e00ff */
.L_x_5854:
        /* <DEDUP_REMOVED lines=10> */
.L_x_5843:
[----:B------:R-:W-:Y:S02]  /*16560*/  ULDC UR4, c[0x0][0xd3c] ;  /* 0x00034f0000047ab9 */ /* 0x000fe40000000800 */
[----:B----4-:R-:W-:-:S13]  /*16570*/  ISETP.GE.AND P0, PT, R19, UR4, PT ;  /* 0x0000000413007c0c */ /* 0x010fda000bf06270 */
[----:B------:R-:W-:Y:S05]  /*16580*/  @!P0 BRA `(.L_x_5855) ;  /* 0xffffffa400bc8947 */ /* 0x000fea000383ffff */
[----:B------:R-:W-:Y:S05]  /*16590*/  BSYNC B8 ;  /* 0x0000000000087941 */ /* 0x000fea0003800000 */
.L_x_5786:
        /* <DEDUP_REMOVED lines=12> */
.L_x_5995:
[----:B------:R-:W-:Y:S05]  /*16660*/  BSYNC B0 ;  /* 0x0000000000007941 */ /* 0x000fea0003800000 */
.L_x_5856:
[----:B------:R-:W-:-:S03]  /*16670*/  UMOV UR4, 0xffffffff ;  /* 0xffffffff00047882 */ /* 0x000fc60000000000 */
[----:B------:R-:W-:Y:S05]  /*16680*/  BRA.DIV UR4, `(.L_x_5858) ;  /* 0x0000004604b07947 */ /* 0x000fea000b800000 */
[----:B-1----:R-:W1:Y:S02]  /*16690*/  S2R R0, SR_TID.X ;  /* 0x0000000000007919 */ /* 0x002e640000002100 */
[----:B-1----:R-:W-:-:S04]  /*166a0*/  SHF.R.U32.HI R0, RZ, 0x5, R0 ;  /* 0x00000005ff007819 */ /* 0x002fc80000011600 */
[----:B------:R-:W-:-:S05]  /*166b0*/  LOP3.LUT R0, R0, 0x3, RZ, 0xc0, !PT ;  /* 0x0000000300007812 */ /* 0x000fca00078ec0ff */
[----:B------:R1:W4:Y:S02]  /*166c0*/  SHFL.IDX PT, R14, R0, RZ, 0x1f ;  /* 0x00001fff000e7589 */ /* 0x00032400000e0000 */
.L_x_5998:
[----:B----4-:R-:W-:Y:S01]  /*166d0*/  ISETP.NE.AND P0, PT, R14, RZ, PT ;  /* 0x000000ff0e00720c */ /* 0x010fe20003f05270 */
[----:B------:R-:W-:-:S12]  /*166e0*/  BSSY B0, `(.L_x_5859) ;  /* 0x0000026000007945 */ /* 0x000fd80003800000 */
[----:B------:R-:W-:Y:S05]  /*166f0*/  @P0 BRA `(.L_x_5860) ;  /* 0x0000000000900947 */ /* 0x000fea0003800000 */
[----:B------:R-:W-:-:S03]  /*16700*/  UMOV UR4, 0xffffffff ;  /* 0xffffffff00047882 */ /* 0x000fc60000000000 */
[----:B------:R-:W-:Y:S05]  /*16710*/  BRA.DIV UR4, `(.L_x_5861) ;  /* 0x0000004604c07947 */ /* 0x000fea000b800000 */
[----:B------:R-:W-:-:S13]  /*16720*/  ELECT P6, URZ, PT ;  /* 0x00000000003f782f */ /* 0x000fda00038c0000 */
.L_x_6001:
[----:B------:R-:W-:Y:S05]  /*16730*/  @!P6 BRA `(.L_x_5860) ;  /* 0x000000000080e947 */ /* 0x000fea0003800000 */
[----:B-1----:R-:W4:Y:S02]  /*16740*/  LDL R0, [R1+0x3c] ;  /* 0x00003c0001007983 */ /* 0x002f240000100800 */
[----:B----4-:R-:W-:-:S13]  /*16750*/  R2UR UR4, R0 ;  /* 0x00000000000472ca */ /* 0x010fda00000e0000 */
[----:B------:R-:W-:-:S06]  /*16760*/  ULOP3.LUT UR4, UR4, 0x2, URZ, 0xfc, !UPT ;  /* 0x0000000204047892 */ /* 0x000fcc000f8efc3f */
[----:B------:R-:W-:-:S05]  /*16770*/  IMAD.U32 R0, RZ, RZ, UR4 ;  /* 0x00000004ff007e24 */ /* 0x000fca000f8e00ff */
[----:B------:R-:W-:-:S13]  /*16780*/  ISETP.NE.AND P0, PT, R0, 0x3, PT ;  /* 0x000000030000780c */ /* 0x000fda0003f05270 */
[----:B------:R-:W-:Y:S05]  /*16790*/  @!P0 BRA `(.L_x_5862) ;  /* 0x0000000000048947 */ /* 0x000fea0003800000 */
[----:B------:R-:W-:Y:S01]  /*167a0*/  BPT.TRAP 0x1 ;  /* 0x000000040000795c */ /* 0x000fe20000300000 */
.L_x_5862:
[C---:B------:R-:W-:Y:S01]  /*167b0*/  IMAD R3, R24.reuse, 0x8, R5 ;  /* 0x0000000818037824 */ /* 0x040fe200078e0205 */
[----:B------:R-:W-:Y:S01]  /*167c0*/  SHF.L.U32 R2, R27, 0x1f, RZ ;  /* 0x0000001f1b027819 */ /* 0x000fe200000006ff */
[----:B------:R-:W-:-:S03]  /*167d0*/  VIADD R24, R24, 0x1 ;  /* 0x0000000118187836 */ /* 0x000fc60000000000 */
[----:B------:R-:W1:Y:S02]  /*167e0*/  SYNCS.PHASECHK.TRANS64.TRYWAIT P1, [R3+URZ+0x32440], R2 ;  /* 0x03244002030075a7 */ /* 0x000e64000802017f */
[----:B------:R-:W-:-:S04]  /*167f0*/  ISETP.NE.AND P2, PT, R24, 0x2, PT ;  /* 0x000000021800780c */ /* 0x000fc80003f45270 */
[----:B------:R-:W-:Y:S01]  /*16800*/  SEL R0, RZ, 0x1, P2 ;  /* 0x00000001ff007807 */ /* 0x000fe20001000000 */
[----:B-1----:R-:W-:Y:S08]  /*16810*/  @!P1 BRA `(.L_x_5863) ;  /* 0x0000004400a09947 */ /* 0x002ff00003800000 */
.L_x_6002:
[----:B------:R-:W-:Y:S02]  /*16820*/  SEL R24, R24, RZ, P2 ;  /* 0x000000ff18187207 */ /* 0x000fe40001000000 */
[----:B------:R-:W-:Y:S01]  /*16830*/  LOP3.LUT R0, R27, R0, RZ, 0x3c, !PT ;  /* 0x000000001b007212 */ /* 0x000fe200078e3cff */
[----:B------:R-:W-:Y:S06]  /*16840*/  @!P0 BRA `(.L_x_5864) ;  /* 0x0000000000048947 */ /* 0x000fec0003800000 */
[----:B------:R-:W-:Y:S01]  /*16850*/  BPT.TRAP 0x1 ;  /* 0x000000040000795c */ /* 0x000fe20000300000 */
.L_x_5864:
[----:B------:R-:W-:Y:S02]  /*16860*/  LEA R5, R24, R5, 0x3 ;  /* 0x0000000518057211 */ /* 0x000fe400078e18ff */
[----:B------:R-:W-:-:S04]  /*16870*/  SHF.L.U32 R0, R0, 0x1f, RZ ;  /* 0x0000001f00007819 */ /* 0x000fc800000006ff */
[----:B------:R-:W4:Y:S02]  /*16880*/  SYNCS.PHASECHK.TRANS64.TRYWAIT P1, [R5+URZ+0x32440], R0 ;  /* 0x03244000050075a7 */ /* 0x000f24000802017f */
[----:B----4-:R-:W-:Y:S05]  /*16890*/  @!P1 BRA `(.L_x_5865) ;  /* 0x0000004400949947 */ /* 0x010fea0003800000 */
.L_x_6003:
[----:B------:R-:W-:Y:S05]  /*168a0*/  @!P0 BRA `(.L_x_5866) ;  /* 0x0000000000048947 */ /* 0x000fea0003800000 */
[----:B------:R-:W-:Y:S01]  /*168b0*/  BPT.TRAP 0x1 ;  /* 0x000000040000795c */ /* 0x000fe20000300000 */
.L_x_5866:
[----:B------:R-:W5:Y:S02]  /*168c0*/  SYNCS.PHASECHK.TRANS64.TRYWAIT P1, [R3+URZ+0x32460], R2 ;  /* 0x03246002030075a7 */ /* 0x000f64000802017f */
[----:B-----5:R-:W-:Y:S05]  /*168d0*/  @!P1 BRA `(.L_x_5867) ;  /* 0x0000004400989947 */ /* 0x020fea0003800000 */
.L_x_6004:
[----:B------:R-:W-:Y:S05]  /*168e0*/  @!P0 BRA `(.L_x_5868) ;  /* 0x0000000000048947 */ /* 0x000fea0003800000 */
[----:B------:R-:W-:Y:S01]  /*168f0*/  BPT.TRAP 0x1 ;  /* 0x000000040000795c */ /* 0x000fe20000300000 */
.L_x_5868:
[----:B------:R0:W0:Y:S02]  /*16900*/  SYNCS.PHASECHK.TRANS64.TRYWAIT P0, [R5+URZ+0x32460], R0 ;  /* 0x03246000050075a7 */ /* 0x000024000800017f */
[----:B0-----:R-:W-:Y:S05]  /*16910*/  @!P0 NANOSLEEP.SYNCS 0x989680 ;  /* 0x009896800000895d */ /* 0x001fea0003900000 */
[----:B------:R-:W0:Y:S02]  /*16920*/  @!P0 SYNCS.PHASECHK.TRANS64 P0, [R5+URZ+0x32460], R0 ;  /* 0x03246000050085a7 */ /* 0x000e24000800007f */
[----:B0-----:R-:W-:Y:S05]  /*16930*/  @!P0 BRA `(.L_x_5868) ;  /* 0xfffffffc00f08947 */ /* 0x001fea000383ffff */
.L_x_5860:
[----:B------:R-:W-:Y:S05]  /*16940*/  BSYNC B0 ;  /* 0x0000000000007941 */ /* 0x000fea0003800000 */
.L_x_5859:
[----:B------:R-:W-:Y:S05]  /*16950*/  EXIT ;  /* 0x000000000000794d */ /* 0x000fea0003800000 */
.L_x_5718:
[----:B-1----:R1:W2:Y:S02]  /*16960*/  SYNCS.PHASECHK.TRANS64.TRYWAIT P0, [R5+URZ+0x32400], R0 ;  /* 0x03240000050075a7 */ /* 0x0022a4000800017f */
[----:B--2---:R-:W-:Y:S05]  /*16970*/  @!P0 NANOSLEEP.SYNCS 0x989680 ;  /* 0x009896800000895d */ /* 0x004fea0003900000 */
[----:B------:R-:W2:Y:S02]  /*16980*/  @!P0 SYNCS.PHASECHK.TRANS64 P0, [R5+URZ+0x32400], R0 ;  /* 0x03240000050085a7 */ /* 0x000ea4000800007f */
[----:B--2---:R-:W-:Y:S05]  /*16990*/  @!P0 BRA `(.L_x_5718) ;  /* 0xfffffffc00f08947 */ /* 0x004fea000383ffff */
[----:B------:R-:W-:Y:S05]  /*169a0*/  BRA `(.L_x_5869) ;  /* 0xfffffeb400ac7947 */ /* 0x000fea000383ffff */
.L_x_5722:
[----:B---3--:R-:W-:-:S04]  /*169b0*/  IMAD.U32 R4, RZ, RZ, UR6 ;  /* 0x00000006ff047e24 */ /* 0x008fc8000f8e00ff */
[----:B------:R3:W4:Y:S03]  /*169c0*/  SYNCS.PHASECHK.TRANS64.TRYWAIT P1, [R4+URZ+0x32430], R3 ;  /* 0x03243003040075a7 */ /* 0x000726000802017f */
[----:B----4-:R-:W-:Y:S05]  /*169d0*/  @!P1 NANOSLEEP.SYNCS 0x989680 ;  /* 0x009896800000995d */ /* 0x010fea0003900000 */
[----:B------:R-:W4:Y:S02]  /*169e0*/  @!P1 SYNCS.PHASECHK.TRANS64 P1, [R4+URZ+0x32430], R3 ;  /* 0x03243003040095a7 */ /* 0x000f24000802007f */
[----:B----4-:R-:W-:Y:S05]  /*169f0*/  @!P1 BRA `(.L_x_5722) ;  /* 0xfffffffc00ec9947 */ /* 0x010fea000383ffff */
[----:B------:R-:W-:Y:S05]  /*16a00*/  BRA `(.L_x_5721) ;  /* 0xfffffeb400dc7947 */ /* 0x000fea000383ffff */
.L_x_5723:
[----:B----4-:R4:W0:Y:S02]  /*16a10*/  SYNCS.PHASECHK.TRANS64.TRYWAIT P1, [R5+URZ+0x32410], R0 ;  /* 0x03241000050075a7 */ /* 0x010824000802017f */
[----:B0-----:R-:W-:Y:S05]  /*16a20*/  @!P1 NANOSLEEP.SYNCS 0x989680 ;  /* 0x009896800000995d */ /* 0x001fea0003900000 */
[----:B------:R-:W0:Y:S02]  /*16a30*/  @!P1 SYNCS.PHASECHK.TRANS64 P1, [R5+URZ+0x32410], R0 ;  /* 0x03241000050095a7 */ /* 0x000e24000802007f */
[----:B0-----:R-:W-:Y:S05]  /*16a40*/  @!P1 BRA `(.L_x_5723) ;  /* 0xfffffffc00f09947 */ /* 0x001fea000383ffff */
[----:B------:R-:W-:Y:S05]  /*16a50*/  BRA `(.L_x_5870) ;  /* 0xfffffeb800887947 */ /* 0x000fea000383ffff */
.L_x_5727:
[----:B01--4-:R-:W-:-:S04]  /*16a60*/  IMAD.U32 R0, RZ, RZ, UR6 ;  /* 0x00000006ff007e24 */ /* 0x013fc8000f8e00ff */
[----:B------:R0:W1:Y:S03]  /*16a70*/  SYNCS.PHASECHK.TRANS64.TRYWAIT P1, [R0+URZ+0x32450], R3 ;  /* 0x03245003000075a7 */ /* 0x000066000802017f */
[----:B-1----:R-:W-:Y:S05]  /*16a80*/  @!P1 NANOSLEEP.SYNCS 0x989680 ;  /* 0x009896800000995d */ /* 0x002fea0003900000 */
[----:B------:R-:W1:Y:S02]  /*16a90*/  @!P1 SYNCS.PHASECHK.TRANS64 P1, [R0+URZ+0x32450], R3 ;  /* 0x03245003000095a7 */ /* 0x000e64000802007f */
[----:B-1----:R-:W-:Y:S05]  /*16aa0*/  @!P1 BRA `(.L_x_5727) ;  /* 0xfffffffc00ec9947 */ /* 0x002fea000383ffff */
[----:B------:R-:W-:Y:S05]  /*16ab0*/  BRA `(.L_x_5726) ;  /* 0xfffffeb800907947 */ /* 0x000fea000383ffff */
.L_x_5734:
[----:B-1----:R-:W-:-:S04]  /*16ac0*/  IMAD.U32 R21, RZ, RZ, UR4 ;  /* 0x00000004ff157e24 */ /* 0x002fc8000f8e00ff */
[----:B------:R1:W2:Y:S03]  /*16ad0*/  SYNCS.PHASECHK.TRANS64.TRYWAIT P1, [R21+URZ+0x32430], R0 ;  /* 0x03243000150075a7 */ /* 0x0002a6000802017f */
[----:B--2---:R-:W-:Y:S05]  /*16ae0*/  @!P1 NANOSLEEP.SYNCS 0x989680 ;  /* 0x009896800000995d */ /* 0x004fea0003900000 */
[----:B------:R-:W2:Y:S02]  /*16af0*/  @!P1 SYNCS.PHASECHK.TRANS64 P1, [R21+URZ+0x32430], R0 ;  /* 0x03243000150095a7 */ /* 0x000ea4000802007f */
[----:B--2---:R-:W-:Y:S05]  /*16b00*/  @!P1 BRA `(.L_x_5734) ;  /* 0xfffffffc00ec9947 */ /* 0x004fea000383ffff */
[----:B------:R-:W-:Y:S05]  /*16b10*/  BRA `(.L_x_5733) ;  /* 0xfffffee000cc7947 */ /* 0x000fea000383ffff */
.L_x_5738:
[----:B-1----:R-:W-:-:S04]  /*16b20*/  IMAD.U32 R21, RZ, RZ, UR4 ;  /* 0x00000004ff157e24 */ /* 0x002fc8000f8e00ff */
[----:B------:R1:W3:Y:S03]  /*16b30*/  SYNCS.PHASECHK.TRANS64.TRYWAIT P1, [R21+URZ+0x32450], R0 ;  /* 0x03245000150075a7 */ /* 0x0002e6000802017f */
[----:B---3--:R-:W-:Y:S05]  /*16b40*/  @!P1 NANOSLEEP.SYNCS 0x989680 ;  /* 0x009896800000995d */ /* 0x008fea0003900000 */
[----:B------:R-:W3:Y:S02]  /*16b50*/  @!P1 SYNCS.PHASECHK.TRANS64 P1, [R21+URZ+0x32450], R0 ;  /* 0x03245000150095a7 */ /* 0x000ee4000802007f */
[----:B---3--:R-:W-:Y:S05]  /*16b60*/  @!P1 BRA `(.L_x_5738) ;  /* 0xfffffffc00ec9947 */ /* 0x008fea000383ffff */
[----:B------:R-:W-:Y:S05]  /*16b70*/  BRA `(.L_x_5737) ;  /* 0xfffffee400487947 */ /* 0x000fea000383ffff */
.L_x_5746:
[----:B-1----:R-:W-:-:S04]  /*16b80*/  IMAD.U32 R21, RZ, RZ, UR4 ;  /* 0x00000004ff157e24 */ /* 0x002fc8000f8e00ff */
[----:B------:R1:W2:Y:S03]  /*16b90*/  SYNCS.PHASECHK.TRANS64.TRYWAIT P1, [R21+URZ+0x32430], R0 ;  /* 0x03243000150075a7 */ /* 0x0002a6000802017f */
[----:B--2---:R-:W-:Y:S05]  /*16ba0*/  @!P1 NANOSLEEP.SYNCS 0x989680 ;  /* 0x009896800000995d */ /* 0x004fea0003900000 */
[----:B------:R-:W2:Y:S02]  /*16bb0*/  @!P1 SYNCS.PHASECHK.TRANS64 P1, [R21+URZ+0x32430], R0 ;  /* 0x03243000150095a7 */ /* 0x000ea4000802007f */
[----:B--2---:R-:W-:Y:S05]  /*16bc0*/  @!P1 BRA `(.L_x_5746) ;  /* 0xfffffffc00ec9947 */ /* 0x004fea000383ffff */
[----:B------:R-:W-:Y:S05]  /*16bd0*/  BRA `(.L_x_5745) ;  /* 0xffffff1000e07947 */ /* 0x000fea000383ffff */
.L_x_5750:
[----:B-1----:R-:W-:-:S04]  /*16be0*/  IMAD.U32 R21, RZ, RZ, UR4 ;  /* 0x00000004ff157e24 */ /* 0x002fc8000f8e00ff */
[----:B------:R1:W3:Y:S03]  /*16bf0*/  SYNCS.PHASECHK.TRANS64.TRYWAIT P1, [R21+URZ+0x32450], R0 ;  /* 0x03245000150075a7 */ /* 0x0002e6000802017f */
[----:B---3--:R-:W-:Y:S05]  /*16c00*/  @!P1 NANOSLEEP.SYNCS 0x989680 ;  /* 0x009896800000995d */ /* 0x008fea0003900000 */
[----:B------:R-:W3:Y:S02]  /*16c10*/  @!P1 SYNCS.PHASECHK.TRANS64 P1, [R21+URZ+0x32450], R0 ;  /* 0x03245000150095a7 */ /* 0x000ee4000802007f */
[----:B---3--:R-:W-:Y:S05]  /*16c20*/  @!P1 BRA `(.L_x_5750) ;  /* 0xfffffffc00ec9947 */ /* 0x008fea000383ffff */
[----:B------:R-:W-:Y:S05]  /*16c30*/  BRA `(.L_x_5749) ;  /* 0xffffff14005c7947 */ /* 0x000fea000383ffff */
.L_x_5800:
        /* <DEDUP_REMOVED lines=11> */
.L_x_5872:
[----:B------:R-:W-:Y:S05]  /*16cf0*/  BSYNC B0 ;  /* 0x0000000000007941 */ /* 0x000fea0003800000 */
.L_x_5871:
[----:B------:R-:W-:Y:S05]  /*16d00*/  BRA `(.L_x_5873) ;  /* 0xffffffac00b87947 */ /* 0x000fea000383ffff */
.L_x_5803:
[----:B0-----:R0:W1:Y:S02]  /*16d10*/  SYNCS.PHASECHK.TRANS64.TRYWAIT P0, [R25+URZ+0x32440], R0 ;  /* 0x03244000190075a7 */ /* 0x001064000800017f */
[----:B-1----:R-:W-:Y:S05]  /*16d20*/  @!P0 NANOSLEEP.SYNCS 0x989680 ;  /* 0x009896800000895d */ /* 0x002fea0003900000 */
[----:B------:R-:W1:Y:S02]  /*16d30*/  @!P0 SYNCS.PHASECHK.TRANS64 P0, [R25+URZ+0x32440], R0 ;  /* 0x03244000190085a7 */ /* 0x000e64000800007f */
[----:B-1----:R-:W-:Y:S05]  /*16d40*/  @!P0 BRA `(.L_x_5803) ;  /* 0xfffffffc00f08947 */ /* 0x002fea000383ffff */
[----:B------:R-:W-:Y:S05]  /*16d50*/  BRA `(.L_x_5874) ;  /* 0xffffffb000547947 */ /* 0x000fea000383ffff */
.L_x_5804:
        /* <DEDUP_REMOVED lines=8> */
.L_x_5876:
[----:B------:R-:W-:Y:S05]  /*16de0*/  BSYNC B0 ;  /* 0x0000000000007941 */ /* 0x000fea0003800000 */
.L_x_5875:
[----:B------:R-:W-:Y:S01]  /*16df0*/  IMAD.MOV.U32 R13, RZ, RZ, R0 ;  /* 0x000000ffff0d7224 */ /* 0x000fe200078e0000 */
[----:B------:R-:W-:Y:S01]  /*16e00*/  MOV R15, 0xffffffff ;  /* 0xffffffff000f7802 */ /* 0x000fe20000000f00 */
[----:B------:R-:W-:Y:S02]  /*16e10*/  IMAD.MOV.U32 R12, RZ, RZ, RZ ;  /* 0x000000ffff0c7224 */ /* 0x000fe400078e00ff */
[----:B------:R-:W-:Y:S02]  /*16e20*/  IMAD.MOV.U32 R11, RZ, RZ, 0x181f ;  /* 0x0000181fff0b7424 */ /* 0x000fe400078e00ff */
[----:B------:R-:W-:Y:S02]  /*16e30*/  IMAD.MOV.U32 R2, RZ, RZ, R14 ;  /* 0x000000ffff027224 */ /* 0x000fe400078e000e */
[----:B------:R-:W-:-:S07]  /*16e40*/  @P0 IMAD R6, R5, 0x2, R22 ;  /* 0x0000000205060824 */ /* 0x000fce00078e0216 */
[----:B------:R-:W-:Y:S05]  /*16e50*/  WARPSYNC.COLLECTIVE R15, `(.L_x_5877) ;  /* 0x000000000f087348 */ /* 0x000fea0003c00000 */
[----:B------:R0:W1:Y:S02]  /*16e60*/  SHFL.IDX P6, R14, R13, R12, R11 ;  /* 0x0000000c0d0e7389 */ /* 0x00006400000c000b */
[----:B01----:R-:W-:Y:S01]  /*16e70*/  ENDCOLLECTIVE ;  /* 0x000000000000791b */ /* 0x003fe20003800000 */
.L_x_5877:
[----:B------:R-:W-:Y:S02]  /*16e80*/  IMAD.MOV.U32 R13, RZ, RZ, R4 ;  /* 0x000000ffff0d7224 */ /* 0x000fe400078e0004 */
[----:B------:R-:W-:Y:S02]  /*16e90*/  IMAD.MOV.U32 R12, RZ, RZ, 0x1 ;  /* 0x00000001ff0c7424 */ /* 0x000fe400078e00ff */
[----:B------:R-:W-:-:S07]  /*16ea0*/  IMAD.MOV.U32 R3, RZ, RZ, R14 ;  /* 0x000000ffff037224 */ /* 0x000fce00078e000e */
[----:B------:R-:W-:Y:S05]  /*16eb0*/  WARPSYNC.COLLECTIVE R15, `(.L_x_5878) ;  /* 0x000000000f087348 */ /* 0x000fea0003c00000 */
[----:B------:R0:W1:Y:S02]  /*16ec0*/  SHFL.IDX P6, R14, R13, R12, R11 ;  /* 0x0000000c0d0e7389 */ /* 0x00006400000c000b */
[----:B01----:R-:W-:Y:S01]  /*16ed0*/  ENDCOLLECTIVE ;  /* 0x000000000000791b */ /* 0x003fe20003800000 */
.L_x_5878:
        /* <DEDUP_REMOVED lines=15> */
.L_x_5879:
[----:B------:R-:W-:Y:S02]  /*16fd0*/  @P0 IMAD R6, R5, 0x2, R22 ;  /* 0x0000000205060824 */ /* 0x000fe400078e0216 */
[----:B------:R-:W-:Y:S02]  /*16fe0*/  IMAD.MOV.U32 R13, RZ, RZ, R4 ;  /* 0x000000ffff0d7224 */ /* 0x000fe400078e0004 */
[----:B------:R-:W-:Y:S02]  /*16ff0*/  IMAD.MOV.U32 R12, RZ, RZ, 0x2 ;  /* 0x00000002ff0c7424 */ /* 0x000fe400078e00ff */
[----:B------:R-:W-:-:S07]  /*17000*/  IMAD.MOV.U32 R3, RZ, RZ, R14 ;  /* 0x000000ffff037224 */ /* 0x000fce00078e000e */
[----:B------:R-:W-:Y:S05]  /*17010*/  WARPSYNC.COLLECTIVE R15, `(.L_x_5880) ;  /* 0x000000000f087348 */ /* 0x000fea0003c00000 */
[----:B------:R0:W1:Y:S02]  /*17020*/  SHFL.IDX P6, R14, R13, R12, R11 ;  /* 0x0000000c0d0e7389 */ /* 0x00006400000c000b */
[----:B01----:R-:W-:Y:S01]  /*17030*/  ENDCOLLECTIVE ;  /* 0x000000000000791b */ /* 0x003fe20003800000 */
.L_x_5880:
        /* <DEDUP_REMOVED lines=15> */
.L_x_5881:
[----:B------:R-:W-:Y:S02]  /*17130*/  @P0 IMAD R6, R5, 0x2, R22 ;  /* 0x0000000205060824 */ /* 0x000fe400078e0216 */
[----:B------:R-:W-:Y:S01]  /*17140*/  IMAD.MOV.U32 R13, RZ, RZ, R4 ;  /* 0x000000ffff0d7224 */ /* 0x000fe200078e0004 */
[----:B------:R-:W-:Y:S01]  /*17150*/  MOV R12, 0x3 ;  /* 0x00000003000c7802 */ /* 0x000fe20000000f00 */
[----:B------:R-:W-:-:S07]  /*17160*/  IMAD.MOV.U32 R3, RZ, RZ, R14 ;  /* 0x000000ffff037224 */ /* 0x000fce00078e000e */
[----:B------:R-:W-:Y:S05]  /*17170*/  WARPSYNC.COLLECTIVE R15, `(.L_x_5882) ;  /* 0x000000000f087348 */ /* 0x000fea0003c00000 */
[----:B------:R0:W1:Y:S02]  /*17180*/  SHFL.IDX P6, R14, R13, R12, R11 ;  /* 0x0000000c0d0e7389 */ /* 0x00006400000c000b */
[----:B01----:R-:W-:Y:S01]  /*17190*/  ENDCOLLECTIVE ;  /* 0x000000000000791b */ /* 0x003fe20003800000 */
.L_x_5882:
        /* <DEDUP_REMOVED lines=15> */
.L_x_5883:
[----:B------:R-:W-:Y:S02]  /*17290*/  @P0 IMAD R6, R5, 0x2, R22 ;  /* 0x0000000205060824 */ /* 0x000fe400078e0216 */
[----:B------:R-:W-:Y:S02]  /*172a0*/  IMAD.MOV.U32 R13, RZ, RZ, R4 ;  /* 0x000000ffff0d7224 */ /* 0x000fe400078e0004 */
[----:B------:R-:W-:Y:S02]  /*172b0*/  IMAD.MOV.U32 R12, RZ, RZ, 0x4 ;  /* 0x00000004ff0c7424 */ /* 0x000fe400078e00ff */
[----:B------:R-:W-:-:S07]  /*172c0*/  IMAD.MOV.U32 R3, RZ, RZ, R14 ;  /* 0x000000ffff037224 */ /* 0x000fce00078e000e */
[----:B------:R-:W-:Y:S05]  /*172d0*/  WARPSYNC.COLLECTIVE R15, `(.L_x_5884) ;  /* 0x000000000f087348 */ /* 0x000fea0003c00000 */
[----:B------:R0:W1:Y:S02]  /*172e0*/  SHFL.IDX P6, R14, R13, R12, R11 ;  /* 0x0000000c0d0e7389 */ /* 0x00006400000c000b */
[----:B01----:R-:W-:Y:S01]  /*172f0*/  ENDCOLLECTIVE ;  /* 0x000000000000791b */ /* 0x003fe20003800000 */
.L_x_5884:
        /* <DEDUP_REMOVED lines=15> */
.L_x_5885:
[----:B------:R-:W-:Y:S02]  /*173f0*/  @P0 IMAD R6, R5, 0x2, R22 ;  /* 0x0000000205060824 */ /* 0x000fe400078e0216 */
[----:B------:R-:W-:Y:S02]  /*17400*/  IMAD.MOV.U32 R13, RZ, RZ, R4 ;  /* 0x000000ffff0d7224 */ /* 0x000fe400078e0004 */
[----:B------:R-:W-:Y:S02]  /*17410*/  IMAD.MOV.U32 R12, RZ, RZ, 0x5 ;  /* 0x00000005ff0c7424 */ /* 0x000fe400078e00ff */
[----:B------:R-:W-:-:S07]  /*17420*/  IMAD.MOV.U32 R3, RZ, RZ, R14 ;  /* 0x000000ffff037224 */ /* 0x000fce00078e000e */
[----:B------:R-:W-:Y:S05]  /*17430*/  WARPSYNC.COLLECTIVE R15, `(.L_x_5886) ;  /* 0x000000000f087348 */ /* 0x000fea0003c00000 */
[----:B------:R0:W1:Y:S02]  /*17440*/  SHFL.IDX P6, R14, R13, R12, R11 ;  /* 0x0000000c0d0e7389 */ /* 0x00006400000c000b */
[----:B01----:R-:W-:Y:S01]  /*17450*/  ENDCOLLECTIVE ;  /* 0x000000000000791b */ /* 0x003fe20003800000 */
.L_x_5886:
        /* <DEDUP_REMOVED lines=10> */
.L_x_5887:
[----:B------:R-:W-:Y:S01]  /*17500*/  @!PT LDS RZ, [RZ] ;  /* 0x00000000fffff984 */ /* 0x000fe20000000800 */
[----:B------:R-:W-:Y:S01]  /*17510*/  @!PT LDS RZ, [RZ] ;  /* 0x00000000fffff984 */ /* 0x000fe20000000800 */
[----:B------:R-:W-:Y:S01]  /*17520*/  @!PT LDS RZ, [RZ] ;  /* 0x00000000fffff984 */ /* 0x000fe20000000800 */
[----:B------:R0:W-:Y:S01]  /*17530*/  @P0 LDGSTS.E.BYPASS.LTC128B.128 [R6+0x1e400], desc[UR36][R2.64], !P2 ;  /* 0x1e40000002060fae */ /* 0x0001e2000d101d64 */
[----:B------:R-:W-:Y:S01]  /*17540*/  IMAD.MOV.U32 R0, RZ, RZ, R14 ;  /* 0x000000ffff007224 */ /* 0x000fe200078e000e */
[----:B------:R-:W-:Y:S06]  /*17550*/  BRA `(.L_x_5888) ;  /* 0xffffffac00b47947 */ /* 0x000fec000383ffff */
.L_x_5809:
[----:B------:R0:W5:Y:S01]  /*17560*/  LDL.LU R6, [R1+0x4] ;  /* 0x0000040001067983 */ /* 0x0001620000300800 */
[----:B------:R-:W-:Y:S01]  /*17570*/  IMAD.MOV.U32 R13, RZ, RZ, R4 ;  /* 0x000000ffff0d7224 */ /* 0x000fe200078e0004 */
[----:B------:R-:W-:Y:S01]  /*17580*/  MOV R12, RZ ;  /* 0x000000ff000c7202 */ /* 0x000fe20000000f00 */
[----:B------:R-:W-:Y:S01]  /*17590*/  IMAD.MOV.U32 R11, RZ, RZ, 0x181f ;  /* 0x0000181fff0b7424 */ /* 0x000fe200078e00ff */
[----:B------:R-:W-:Y:S01]  /*175a0*/  LOP3.LUT R23, R23, 0xffffdfff, RZ, 0xc0, !PT ;  /* 0xffffdfff17177812 */ /* 0x000fe200078ec0ff */
[----:B------:R-:W-:Y:S02]  /*175b0*/  IMAD.MOV.U32 R15, RZ, RZ, -0x1 ;  /* 0xffffffffff0f7424 */ /* 0x000fe400078e00ff */
[----:B------:R-:W-:-:S07]  /*175c0*/  IMAD R17, R17, 0x80, R21 ;  /* 0x0000008011117824 */ /* 0x000fce00078e0215 */
[----:B01---5:R-:W-:Y:S05]  /*175d0*/  WARPSYNC.COLLECTIVE R15, `(.L_x_5889) ;  /* 0x000000000f087348 */ /* 0x023fea0003c00000 */
[----:B------:R2:W3:Y:S02]  /*175e0*/  SHFL.IDX P6, R14, R13, R12, R11 ;  /* 0x0000000c0d0e7389 */ /* 0x0004e400000c000b */
[----:B0123-5:R-:W-:Y:S01]  /*175f0*/  ENDCOLLECTIVE ;  /* 0x000000000000791b */ /* 0x02ffe20003800000 */
.L_x_5889:
[----:B------:R-:W-:Y:S02]  /*17600*/  IMAD.MOV.U32 R13, RZ, RZ, R0 ;  /* 0x000000ffff0d7224 */ /* 0x000fe400078e0000 */
[----:B------:R-:W-:-:S07]  /*17610*/  IMAD.MOV.U32 R3, RZ, RZ, R14 ;  /* 0x000000ffff037224 */ /* 0x000fce00078e000e */
[----:B------:R-:W-:Y:S05]  /*17620*/  WARPSYNC.COLLECTIVE R15, `(.L_x_5890) ;  /* 0x000000000f087348 */ /* 0x000fea0003c00000 */
[----:B------:R0:W1:Y:S02]  /*17630*/  SHFL.IDX P6, R14, R13, R12, R11 ;  /* 0x0000000c0d0e7389 */ /* 0x00006400000c000b */
[----:B01----:R-:W-:Y:S01]  /*17640*/  ENDCOLLECTIVE ;  /* 0x000000000000791b */ /* 0x003fe20003800000 */
.L_x_5890:
[----:B------:R-:W-:Y:S02]  /*17650*/  IMAD.MOV.U32 R13, RZ, RZ, R4 ;  /* 0x000000ffff0d7224 */ /* 0x000fe400078e0004 */
[----:B------:R-:W-:Y:S02]  /*17660*/  IMAD.MOV.U32 R12, RZ, RZ, 0x1 ;  /* 0x00000001ff0c7424 */ /* 0x000fe400078e00ff */
[----:B------:R-:W-:-:S07]  /*17670*/  IMAD.MOV.U32 R9, RZ, RZ, R14 ;  /* 0x000000ffff097224 */ /* 0x000fce00078e000e */
[----:B------:R-:W-:Y:S05]  /*17680*/  WARPSYNC.COLLECTIVE R15, `(.L_x_5891) ;  /* 0x000000000f087348 */ /* 0x000fea0003c00000 */
[----:B------:R0:W1:Y:S02]  /*17690*/  SHFL.IDX P6, R14, R13, R12, R11 ;  /* 0x0000000c0d0e7389 */ /* 0x00006400000c000b */
[----:B01----:R-:W-:Y:S01]  /*176a0*/  ENDCOLLECTIVE ;  /* 0x000000000000791b */ /* 0x003fe20003800000 */
.L_x_5891:
        /* <DEDUP_REMOVED lines=18> */
.L_x_5892:
[----:B------:R-:W-:Y:S02]  /*177d0*/  @P2 LOP3.LUT R23, R23, 0x1000, RZ, 0xfc, !PT ;  /* 0x0000100017172812 */ /* 0x000fe400078efcff */
[----:B------:R-:W-:Y:S01]  /*177e0*/  MOV R13, R4 ;  /* 0x00000004000d7202 */ /* 0x000fe20000000f00 */
[----:B------:R-:W-:Y:S01]  /*177f0*/  IMAD.MOV.U32 R12, RZ, RZ, 0x2 ;  /* 0x00000002ff0c7424 */ /* 0x000fe200078e00ff */
[----:B------:R-:W-:Y:S01]  /*17800*/  LOP3.LUT R23, R23, 0xfffff7ff, RZ, 0xc0, !PT ;  /* 0xfffff7ff17177812 */ /* 0x000fe200078ec0ff */
[----:B------:R-:W-:-:S07]  /*17810*/  IMAD.MOV.U32 R6, RZ, RZ, R14 ;  /* 0x000000ffff067224 */ /* 0x000fce00078e000e */
[----:B------:R-:W-:Y:S05]  /*17820*/  WARPSYNC.COLLECTIVE R15, `(.L_x_5893) ;  /* 0x000000000f087348 */ /* 0x000fea0003c00000 */
[----:B------:R0:W1:Y:S02]  /*17830*/  SHFL.IDX P6, R14, R13, R12, R11 ;  /* 0x0000000c0d0e7389 */ /* 0x00006400000c000b */
[----:B01----:R-:W-:Y:S01]  /*17840*/  ENDCOLLECTIVE ;  /* 0x000000000000791b */ /* 0x003fe20003800000 */
.L_x_5893:
        /* <DEDUP_REMOVED lines=15> */
.L_x_5894:
        /* <DEDUP_REMOVED lines=8> */
.L_x_5895:
        /* <DEDUP_REMOVED lines=15> */
.L_x_5896:
[----:B------:R-:W-:-:S04]  /*17ab0*/  @P2 LOP3.LUT R23, R23, 0x200, RZ, 0xfc, !PT ;  /* 0x0000020017172812 */ /* 0x000fc800078efcff */
[----:B------:R-:W-:Y:S01]  /*17ac0*/  LOP3.LUT R23, R23, 0xfffffeff, RZ, 0xc0, !PT ;  /* 0xfffffeff17177812 */ /* 0x000fe200078ec0ff */
[----:B------:R-:W-:-:S05]  /*17ad0*/  IMAD.MOV.U32 R11, RZ, RZ, R14 ;  /* 0x000000ffff0b7224 */ /* 0x000fca00078e000e */
[----:B------:R-:W-:Y:S01]  /*17ae0*/  @!P2 LEA R13, P1, R20, R11, 0x1 ;  /* 0x0000000b140da211 */ /* 0x000fe200078208ff */
[----:B------:R-:W-:-:S04]  /*17af0*/  IMAD.MOV.U32 R11, RZ, RZ, 0x181f ;  /* 0x0000181fff0b7424 */ /* 0x000fc800078e00ff */
[----:B------:R-:W-:Y:S02]  /*17b00*/  @!P2 IMAD.X R12, RZ, RZ, R2, P1 ;  /* 0x000000ffff0ca224 */ /* 0x000fe400008e0602 */
[----:B------:R-:W-:Y:S02]  /*17b10*/  @!P2 IMAD.MOV.U32 R2, RZ, RZ, R13 ;  /* 0x000000ffff02a224 */ /* 0x000fe400078e000d */
[----:B------:R-:W-:Y:S01]  /*17b20*/  @!P2 IMAD.MOV.U32 R3, RZ, RZ, R12 ;  /* 0x000000ffff03a224 */ /* 0x000fe200078e000c */
[----:B------:R-:W-:Y:S01]  /*17b30*/  MOV R12, 0x4 ;  /* 0x00000004000c7802 */ /* 0x000fe20000000f00 */
        /* <DEDUP_REMOVED lines=8> */
.L_x_5897:
[----:B------:R-:W-:-:S05]  /*17bc0*/  VIADD R2, R17, 0x40 ;  /* 0x0000004011027836 */ /* 0x000fca0000000000 */
[----:B------:R-:W-:Y:S01]  /*17bd0*/  ISETP.GE.AND P2, PT, R2, R5, PT ;  /* 0x000000050200720c */ /* 0x000fe20003f46270 */
[----:B------:R-:W-:Y:S02]  /*17be0*/  IMAD.MOV.U32 R13, RZ, RZ, R0 ;  /* 0x000000ffff0d7224 */ /* 0x000fe400078e0000 */
[----:B------:R-:W-:-:S10]  /*17bf0*/  IMAD.MOV.U32 R2, RZ, RZ, R14 ;  /* 0x000000ffff027224 */ /* 0x000fd400078e000e */
[----:B------:R-:W-:Y:S05]  /*17c00*/  WARPSYNC.COLLECTIVE R15, `(.L_x_5898) ;  /* 0x000000000f087348 */ /* 0x000fea0003c00000 */
[----:B------:R0:W1:Y:S02]  /*17c10*/  SHFL.IDX P6, R14, R13, R12, R11 ;  /* 0x0000000c0d0e7389 */ /* 0x00006400000c000b */
[----:B01----:R-:W-:Y:S01]  /*17c20*/  ENDCOLLECTIVE ;  /* 0x000000000000791b */ /* 0x003fe20003800000 */
.L_x_5898:
[----:B------:R-:W-:-:S04]  /*17c30*/  @P2 LOP3.LUT R23, R23, 0x100, RZ, 0xfc, !PT ;  /* 0x0000010017172812 */ /* 0x000fc800078efcff */
[----:B------:R-:W-:Y:S01]  /*17c40*/  LOP3.LUT R23, R23, 0xffffff7f, RZ, 0xc0, !PT ;  /* 0xffffff7f17177812 */ /* 0x000fe200078ec0ff */
[----:B------:R-:W-:Y:S02]  /*17c50*/  IMAD.MOV.U32 R13, RZ, RZ, R4 ;  /* 0x000000ffff0d7224 */ /* 0x000fe400078e0004 */
[----:B------:R-:W-:Y:S02]  /*17c60*/  IMAD.MOV.U32 R12, RZ, RZ, 0x5 ;  /* 0x00000005ff0c7424 */ /* 0x000fe400078e00ff */
[----:B------:R-:W-:-:S05]  /*17c70*/  IMAD.MOV.U32 R11, RZ, RZ, R14 ;  /* 0x000000ffff0b7224 */ /* 0x000fca00078e000e */
        /* <DEDUP_REMOVED lines=8> */
[----:B------:R0:W-:Y:S04]  /*17d00*/  @!P2 LDGSTS.E.BYPASS.LTC128B.128 [R26+0x1a400], desc[UR36][R2.64], !P0 ;  /* 0x1a400000021aafae */ /* 0x0001e8000c101d64 */
[----:B0-----:R-:W-:Y:S05]  /*17d10*/  WARPSYNC.COLLECTIVE R15, `(.L_x_5899) ;  /* 0x000000000f087348 */ /* 0x001fea0003c00000 */
[----:B------:R1:W2:Y:S02]  /*17d20*/  SHFL.IDX P6, R14, R13, R12, R11 ;  /* 0x0000000c0d0e7389 */ /* 0x0002a400000c000b */
[----:B012---:R-:W-:Y:S01]  /*17d30*/  ENDCOLLECTIVE ;  /* 0x000000000000791b */ /* 0x007fe20003800000 */
.L_x_5899:
[----:B------:R-:W-:-:S05]  /*17d40*/  VIADD R2, R17, 0x50 ;  /* 0x0000005011027836 */ /* 0x000fca0000000000 */
[----:B------:R-:W-:Y:S01]  /*17d50*/  ISETP.GE.AND P2, PT, R2, R5, PT ;  /* 0x000000050200720c */ /* 0x000fe20003f46270 */
[----:B------:R-:W-:Y:S02]  /*17d60*/  IMAD.MOV.U32 R13, RZ, RZ, R0 ;  /* 0x000000ffff0d7224 */ /* 0x000fe400078e0000 */
[----:B------:R-:W-:-:S10]  /*17d70*/  IMAD.MOV.U32 R7, RZ, RZ, R14 ;  /* 0x000000ffff077224 */ /* 0x000fd400078e000e */
[----:B------:R-:W-:Y:S05]  /*17d80*/  WARPSYNC.COLLECTIVE R15, `(.L_x_5900) ;  /* 0x000000000f087348 */ /* 0x000fea0003c00000 */
[----:B------:R0:W1:Y:S02]  /*17d90*/  SHFL.IDX P6, R14, R13, R12, R11 ;  /* 0x0000000c0d0e7389 */ /* 0x00006400000c000b */
[----:B01----:R-:W-:Y:S01]  /*17da0*/  ENDCOLLECTIVE ;  /* 0x000000000000791b */ /* 0x003fe20003800000 */
.L_x_5900:
[----:B------:R-:W-:-:S04]  /*17db0*/  @P2 LOP3.LUT R23, R23, 0x80, RZ, 0xfc, !PT ;  /* 0x0000008017172812 */ /* 0x000fc800078efcff */
[----:B------:R-:W-:Y:S01]  /*17dc0*/  LOP3.LUT R23, R23, 0xffffffbf, RZ, 0xc0, !PT ;  /* 0xffffffbf17177812 */ /* 0x000fe200078ec0ff */
[----:B------:R-:W-:Y:S01]  /*17dd0*/  IMAD.MOV.U32 R13, RZ, RZ, R4 ;  /* 0x000000ffff0d7224 */ /* 0x000fe200078e0004 */
[----:B------:R-:W-:Y:S01]  /*17de0*/  MOV R12, 0x6 ;  /* 0x00000006000c7802 */ /* 0x000fe20000000f00 */
[----:B------:R-:W-:-:S07]  /*17df0*/  IMAD.MOV.U32 R8, RZ, RZ, R14 ;  /* 0x000000ffff087224 */ /* 0x000fce00078e000e */
[----:B------:R-:W-:Y:S05]  /*17e00*/  WARPSYNC.COLLECTIVE R15, `(.L_x_5901) ;  /* 0x000000000f087348 */ /* 0x000fea0003c00000 */
[----:B------:R0:W1:Y:S02]  /*17e10*/  SHFL.IDX P6, R14, R13, R12, R11 ;  /* 0x0000000c0d0e7389 */ /* 0x00006400000c000b */
[----:B01----:R-:W-:Y:S01]  /*17e20*/  ENDCOLLECTIVE ;  /* 0x000000000000791b */ /* 0x003fe20003800000 */
.L_x_5901:
        /* <DEDUP_REMOVED lines=15> */
.L_x_5902:
[----:B------:R-:W-:Y:S01]  /*17f20*/  @P2 LOP3.LUT R23, R23, 0x40, RZ, 0xfc, !PT ;  /* 0x0000004017172812 */ /* 0x000fe200078efcff */
[----:B------:R-:W-:Y:S02]  /*17f30*/  IMAD.MOV.U32 R13, RZ, RZ, R4 ;  /* 0x000000ffff0d7224 */ /* 0x000fe400078e0004 */
[----:B------:R-:W-:Y:S02]  /*17f40*/  IMAD.MOV.U32 R12, RZ, RZ, 0x7 ;  /* 0x00000007ff0c7424 */ /* 0x000fe400078e00ff */
[----:B------:R-:W-:-:S07]  /*17f50*/  IMAD.MOV.U32 R6, RZ, RZ, R14 ;  /* 0x000000ffff067224 */ /* 0x000fce00078e000e */
[----:B------:R-:W-:Y:S05]  /*17f60*/  WARPSYNC.COLLECTIVE R15, `(.L_x_5903) ;  /* 0x000000000f087348 */ /* 0x000fea0003c00000 */
[----:B------:R0:W1:Y:S02]  /*17f70*/  SHFL.IDX P6, R14, R13, R12, R11 ;  /* 0x0000000c0d0e7389 */ /* 0x00006400000c000b */
[----:B01----:R-:W-:Y:S01]  /*17f80*/  ENDCOLLECTIVE ;  /* 0x000000000000791b */ /* 0x003fe20003800000 */
.L_x_5903:
        /* <DEDUP_REMOVED lines=13> */
.L_x_5904:
[----:B------:R-:W-:Y:S01]  /*18060*/  IMAD.MOV.U32 R0, RZ, RZ, R14 ;  /* 0x000000ffff007224 */ /* 0x000fe200078e000e */
[----:B------:R-:W-:Y:S06]  /*18070*/  BRA `(.L_x_5905) ;  /* 0xffffffac00e47947 */ /* 0x000fec000383ffff */
.L_x_5813:
        /* <DEDUP_REMOVED lines=8> */
.L_x_5907:
[----:B------:R-:W-:Y:S05]  /*18100*/  BSYNC B0 ;  /* 0x0000000000007941 */ /* 0x000fea0003800000 */
.L_x_5906:
[----:B------:R-:W-:Y:S01]  /*18110*/  IMAD.MOV.U32 R13, RZ, RZ, R0 ;  /* 0x000000ffff0d7224 */ /* 0x000fe200078e0000 */
[----:B------:R-:W-:Y:S01]  /*18120*/  MOV R12, RZ ;  /* 0x000000ff000c7202 */ /* 0x000fe20000000f00 */
[----:B------:R-:W-:Y:S01]  /*18130*/  IMAD.MOV.U32 R11, RZ, RZ, 0x181f ;  /* 0x0000181fff0b7424 */ /* 0x000fe200078e00ff */
[----:B------:R-:W-:Y:S01]  /*18140*/  LOP3.LUT P5, RZ, R23, 0x2000, RZ, 0xc0, !PT ;  /* 0x0000200017ff7812 */ /* 0x000fe200078ac0ff */
[----:B------:R-:W-:Y:S02]  /*18150*/  IMAD.MOV.U32 R15, RZ, RZ, -0x1 ;  /* 0xffffffffff0f7424 */ /* 0x000fe400078e00ff */
[----:B------:R-:W-:-:S10]  /*18160*/  IMAD.MOV.U32 R2, RZ, RZ, R14 ;  /* 0x000000ffff027224 */ /* 0x000fd400078e000e */
[----:B------:R-:W-:Y:S05]  /*18170*/  WARPSYNC.COLLECTIVE R15, `(.L_x_5908) ;  /* 0x000000000f087348 */ /* 0x000fea0003c00000 */
[----:B------:R0:W1:Y:S02]  /*18180*/  SHFL.IDX P6, R14, R13, R12, R11 ;  /* 0x0000000c0d0e7389 */ /* 0x00006400000c000b */
[----:B01----:R-:W-:Y:S01]  /*18190*/  ENDCOLLECTIVE ;  /* 0x000000000000791b */ /* 0x003fe20003800000 */
.L_x_5908:
[----:B------:R-:W-:Y:S02]  /*181a0*/  IMAD.MOV.U32 R13, RZ, RZ, R4 ;  /* 0x000000ffff0d7224 */ /* 0x000fe400078e0004 */
[----:B------:R-:W-:Y:S01]  /*181b0*/  IMAD.MOV.U32 R12, RZ, RZ, 0x1 ;  /* 0x00000001ff0c7424 */ /* 0x000fe200078e00ff */
[----:B------:R-:W-:-:S13]  /*181c0*/  @!P5 LEA R5, P0, R8, R14, 0x1 ;  /* 0x0000000e0805d211 */ /* 0x000fda00078008ff */
[----:B------:R-:W-:Y:S05]  /*181d0*/  WARPSYNC.COLLECTIVE R15, `(.L_x_5909) ;  /* 0x000000000f087348 */ /* 0x000fea0003c00000 */
[----:B------:R0:W1:Y:S02]  /*181e0*/  SHFL.IDX P6, R14, R13, R12, R11 ;  /* 0x0000000c0d0e7389 */ /* 0x00006400000c000b */
[----:B01----:R-:W-:Y:S01]  /*181f0*/  ENDCOLLECTIVE ;  /* 0x000000000000791b */ /* 0x003fe20003800000 */
.L_x_5909:
        /* <DEDUP_REMOVED lines=15> */
.L_x_5910:
        /* <DEDUP_REMOVED lines=17> */
.L_x_5911:
[----:B------:R-:W-:Y:S02]  /*18400*/  IMAD.MOV.U32 R13, RZ, RZ, R0 ;  /* 0x000000ffff0d7224 */ /* 0x000fe400078e0000 */
[----:B------:R-:W-:-:S07]  /*18410*/  IMAD.MOV.U32 R5, RZ, RZ, R14 ;  /* 0x000000ffff057224 */ /* 0x000fce00078e000e */
[----:B------:R-:W-:Y:S05]  /*18420*/  WARPSYNC.COLLECTIVE R15, `(.L_x_5912) ;  /* 0x000000000f087348 */ /* 0x000fea0003c00000 */
[----:B------:R0:W1:Y:S02]  /*18430*/  SHFL.IDX P6, R14, R13, R12, R11 ;  /* 0x0000000c0d0e7389 */ /* 0x00006400000c000b */
[----:B01----:R-:W-:Y:S01]  /*18440*/  ENDCOLLECTIVE ;  /* 0x000000000000791b */ /* 0x003fe20003800000 */
.L_x_5912:
[----:B------:R-:W-:Y:S01]  /*18450*/  MOV R13, R4 ;  /* 0x00000004000d7202 */ /* 0x000fe20000000f00 */
[----:B------:R-:W-:Y:S01]  /*18460*/  IMAD.MOV.U32 R12, RZ, RZ, 0x3 ;  /* 0x00000003ff0c7424 */ /* 0x000fe200078e00ff */
[----:B------:R-:W-:-:S13]  /*18470*/  @!P5 LEA R6, P0, R8, R14, 0x1 ;  /* 0x0000000e0806d211 */ /* 0x000fda00078008ff */
[----:B------:R-:W-:Y:S05]  /*18480*/  WARPSYNC.COLLECTIVE R15, `(.L_x_5913) ;  /* 0x000000000f087348 */ /* 0x000fea0003c00000 */
[----:B------:R0:W1:Y:S02]  /*18490*/  SHFL.IDX P6, R14, R13, R12, R11 ;  /* 0x0000000c0d0e7389 */ /* 0x00006400000c000b */
[----:B01----:R-:W-:Y:S01]  /*184a0*/  ENDCOLLECTIVE ;  /* 0x000000000000791b */ /* 0x003fe20003800000 */
.L_x_5913:
        /* <DEDUP_REMOVED lines=16> */
.L_x_5914:
        /* <DEDUP_REMOVED lines=17> */
.L_x_5915:
[----:B------:R-:W-:Y:S02]  /*186c0*/  IMAD.MOV.U32 R13, RZ, RZ, R0 ;  /* 0x000000ffff0d7224 */ /* 0x000fe400078e0000 */
[----:B------:R-:W-:-:S07]  /*186d0*/  IMAD.MOV.U32 R5, RZ, RZ, R14 ;  /* 0x000000ffff057224 */ /* 0x000fce00078e000e */
[----:B------:R-:W-:Y:S05]  /*186e0*/  WARPSYNC.COLLECTIVE R15, `(.L_x_5916) ;  /* 0x000000000f087348 */ /* 0x000fea0003c00000 */
[----:B------:R0:W1:Y:S02]  /*186f0*/  SHFL.IDX P6, R14, R13, R12, R11 ;  /* 0x0000000c0d0e7389 */ /* 0x00006400000c000b */
[----:B01----:R-:W-:Y:S01]  /*18700*/  ENDCOLLECTIVE ;  /* 0x000000000000791b */ /* 0x003fe20003800000 */
.L_x_5916:
[----:B------:R-:W-:Y:S02]  /*18710*/  IMAD.MOV.U32 R13, RZ, RZ, R4 ;  /* 0x000000ffff0d7224 */ /* 0x000fe400078e0004 */
[----:B------:R-:W-:Y:S01]  /*18720*/  IMAD.MOV.U32 R12, RZ, RZ, 0x5 ;  /* 0x00000005ff0c7424 */ /* 0x000fe200078e00ff */
[----:B------:R-:W-:-:S13]  /*18730*/  @!P5 LEA R6, P0, R8, R14, 0x1 ;  /* 0x0000000e0806d211 */ /* 0x000fda00078008ff */
[----:B------:R-:W-:Y:S05]  /*18740*/  WARPSYNC.COLLECTIVE R15, `(.L_x_5917) ;  /* 0x000000000f087348 */ /* 0x000fea0003c00000 */
[----:B------:R0:W1:Y:S02]  /*18750*/  SHFL.IDX P6, R14, R13, R12, R11 ;  /* 0x0000000c0d0e7389 */ /* 0x00006400000c000b */
[----:B01----:R-:W-:Y:S01]  /*18760*/  ENDCOLLECTIVE ;  /* 0x000000000000791b */ /* 0x003fe20003800000 */
.L_x_5917:
        /* <DEDUP_REMOVED lines=16> */
.L_x_5918:
[----:B------:R-:W-:Y:S02]  /*18870*/  IMAD.MOV.U32 R13, RZ, RZ, R4 ;  /* 0x000000ffff0d7224 */ /* 0x000fe400078e0004 */
[----:B------:R-:W-:Y:S01]  /*18880*/  IMAD.MOV.U32 R12, RZ, RZ, 0x6 ;  /* 0x00000006ff0c7424 */ /* 0x000fe200078e00ff */
[----:B------:R-:W-:-:S13]  /*18890*/  LOP3.LUT P6, RZ, R23, 0x80, RZ, 0xc0, !PT ;  /* 0x0000008017ff7812 */ /* 0x000fda00078cc0ff */
[----:B------:R-:W-:-:S04]  /*188a0*/  @!P6 LEA R6, P0, R8, R14, 0x1 ;  /* 0x0000000e0806e211 */ /* 0x000fc800078008ff */
[----:B------:R-:W-:Y:S01]  /*188b0*/  @!P6 MOV R2, R6 ;  /* 0x000000060002e202 */ /* 0x000fe20000000f00 */
[----:B------:R-:W-:-:S04]  /*188c0*/  @!P6 IMAD.X R7, RZ, RZ, R5, P0 ;  /* 0x000000ffff07e224 */ /* 0x000fc800000e0605 */
        /* <DEDUP_REMOVED lines=11> */
.L_x_5919:
[----:B------:R-:W-:Y:S02]  /*18980*/  IMAD.MOV.U32 R13, RZ, RZ, R0 ;  /* 0x000000ffff0d7224 */ /* 0x000fe400078e0000 */
[----:B------:R-:W-:-:S07]  /*18990*/  IMAD.MOV.U32 R5, RZ, RZ, R14 ;  /* 0x000000ffff057224 */ /* 0x000fce00078e000e */
[----:B------:R-:W-:Y:S05]  /*189a0*/  WARPSYNC.COLLECTIVE R15, `(.L_x_5920) ;  /* 0x000000000f087348 */ /* 0x000fea0003c00000 */
[----:B------:R0:W1:Y:S02]  /*189b0*/  SHFL.IDX P6, R14, R13, R12, R11 ;  /* 0x0000000c0d0e7389 */ /* 0x00006400000c000b */
[----:B01----:R-:W-:Y:S01]  /*189c0*/  ENDCOLLECTIVE ;  /* 0x000000000000791b */ /* 0x003fe20003800000 */
.L_x_5920:
[----:B------:R-:W-:Y:S02]  /*189d0*/  IMAD.MOV.U32 R13, RZ, RZ, R4 ;  /* 0x000000ffff0d7224 */ /* 0x000fe400078e0004 */
[----:B------:R-:W-:Y:S01]  /*189e0*/  IMAD.MOV.U32 R12, RZ, RZ, 0x7 ;  /* 0x00000007ff0c7424 */ /* 0x000fe200078e00ff */
[----:B------:R-:W-:-:S13]  /*189f0*/  @!P5 LEA R6, P0, R8, R14, 0x1 ;  /* 0x0000000e0806d211 */ /* 0x000fda00078008ff */
[----:B------:R-:W-:Y:S05]  /*18a00*/  WARPSYNC.COLLECTIVE R15, `(.L_x_5921) ;  /* 0x000000000f087348 */ /* 0x000fea0003c00000 */
[----:B------:R0:W1:Y:S02]  /*18a10*/  SHFL.IDX P6, R14, R13, R12, R11 ;  /* 0x0000000c0d0e7389 */ /* 0x00006400000c000b */
[----:B01----:R-:W-:Y:S01]  /*18a20*/  ENDCOLLECTIVE ;  /* 0x000000000000791b */ /* 0x003fe20003800000 */
.L_x_5921:
        /* <DEDUP_REMOVED lines=15> */
.L_x_5922:
[----:B------:R-:W-:Y:S05]  /*18b20*/  BRA `(.L_x_5923) ;  /* 0xffffffb0001c7947 */ /* 0x000fea000383ffff */
.L_x_5818:
[----:B0-----:R0:W2:Y:S02]  /*18b30*/  SYNCS.PHASECHK.TRANS64.TRYWAIT P0, [R22+URZ+0x32420], R3 ;  /* 0x03242003160075a7 */ /* 0x0010a4000800017f */
[----:B--2---:R-:W-:Y:S05]  /*18b40*/  @!P0 NANOSLEEP.SYNCS 0x989680 ;  /* 0x009896800000895d */ /* 0x004fea0003900000 */
[----:B------:R-:W2:Y:S02]  /*18b50*/  @!P0 SYNCS.PHASECHK.TRANS64 P0, [R22+URZ+0x32420], R3 ;  /* 0x03242003160085a7 */ /* 0x000ea4000800007f */
[----:B--2---:R-:W-:Y:S05]  /*18b60*/  @!P0 BRA `(.L_x_5818) ;  /* 0xfffffffc00f08947 */ /* 0x004fea000383ffff */
[----:B------:R-:W-:Y:S05]  /*18b70*/  BRA `(.L_x_5924) ;  /* 0xffffffb0008c7947 */ /* 0x000fea000383ffff */
.L_x_5821:
[----:B--2---:R2:W3:Y:S02]  /*18b80*/  SYNCS.PHASECHK.TRANS64.TRYWAIT P0, [R25+URZ+0x32460], R0 ;  /* 0x03246000190075a7 */ /* 0x0044e4000800017f */
[----:B---3--:R-:W-:Y:S05]  /*18b90*/  @!P0 NANOSLEEP.SYNCS 0x989680 ;  /* 0x009896800000895d */ /* 0x008fea0003900000 */
[----:B------:R-:W3:Y:S02]  /*18ba0*/  @!P0 SYNCS.PHASECHK.TRANS64 P0, [R25+URZ+0x32460], R0 ;  /* 0x03246000190085a7 */ /* 0x000ee4000800007f */
[----:B---3--:R-:W-:Y:S05]  /*18bb0*/  @!P0 BRA `(.L_x_5821) ;  /* 0xfffffffc00f08947 */ /* 0x008fea000383ffff */
[----:B------:R-:W-:Y:S05]  /*18bc0*/  BRA `(.L_x_5925) ;  /* 0xffffffb000987947 */ /* 0x000fea000383ffff */
.L_x_5822:
        /* <DEDUP_REMOVED lines=8> */
.L_x_5927:
[----:B------:R-:W-:Y:S05]  /*18c50*/  BSYNC B0 ;  /* 0x0000000000007941 */ /* 0x000fea0003800000 */
.L_x_5926:
        /* <DEDUP_REMOVED lines=13> */
.L_x_5928:
        /* <DEDUP_REMOVED lines=9> */
.L_x_5929:
        /* <DEDUP_REMOVED lines=17> */
.L_x_5930:
[----:B------:R-:W-:Y:S02]  /*18ed0*/  IMAD.MOV.U32 R13, RZ, RZ, R6 ;  /* 0x000000ffff0d7224 */ /* 0x000fe400078e0006 */
[----:B------:R-:W-:Y:S01]  /*18ee0*/  IMAD.MOV.U32 R12, RZ, RZ, 0x2 ;  /* 0x00000002ff0c7424 */ /* 0x000fe200078e00ff */
[----:B------:R-:W-:-:S13]  /*18ef0*/  IADD3 R2, P3, R14, R0, RZ ;  /* 0x000000000e027210 */ /* 0x000fda0007f7e0ff */
[----:B------:R-:W-:Y:S05]  /*18f00*/  WARPSYNC.COLLECTIVE R15, `(.L_x_5931) ;  /* 0x000000000f087348 */ /* 0x000fea0003c00000 */
[----:B------:R0:W1:Y:S02]  /*18f10*/  SHFL.IDX P6, R14, R13, R12, R11 ;  /* 0x0000000c0d0e7389 */ /* 0x00006400000c000b */
[----:B01----:R-:W-:Y:S01]  /*18f20*/  ENDCOLLECTIVE ;  /* 0x000000000000791b */ /* 0x003fe20003800000 */
.L_x_5931:
        /* <DEDUP_REMOVED lines=17> */
.L_x_5932:
[----:B------:R-:W-:Y:S01]  /*19040*/  MOV R13, R6 ;  /* 0x00000006000d7202 */ /* 0x000fe20000000f00 */
[----:B------:R-:W-:Y:S01]  /*19050*/  IMAD.MOV.U32 R12, RZ, RZ, 0x3 ;  /* 0x00000003ff0c7424 */ /* 0x000fe200078e00ff */
[----:B------:R-:W-:-:S13]  /*19060*/  IADD3 R2, P3, R14, R0, RZ ;  /* 0x000000000e027210 */ /* 0x000fda0007f7e0ff */
[----:B------:R-:W-:Y:S05]  /*19070*/  WARPSYNC.COLLECTIVE R15, `(.L_x_5933) ;  /* 0x000000000f087348 */ /* 0x000fea0003c00000 */
[----:B------:R0:W1:Y:S02]  /*19080*/  SHFL.IDX P6, R14, R13, R12, R11 ;  /* 0x0000000c0d0e7389 */ /* 0x00006400000c000b */
[----:B01----:R-:W-:Y:S01]  /*19090*/  ENDCOLLECTIVE ;  /* 0x000000000000791b */ /* 0x003fe20003800000 */
.L_x_5933:
        /* <DEDUP_REMOVED lines=17> */
.L_x_5934:
[----:B------:R-:W-:Y:S02]  /*191b0*/  IMAD.MOV.U32 R13, RZ, RZ, R6 ;  /* 0x000000ffff0d7224 */ /* 0x000fe400078e0006 */
[----:B------:R-:W-:Y:S01]  /*191c0*/  IMAD.MOV.U32 R12, RZ, RZ, 0x4 ;  /* 0x00000004ff0c7424 */ /* 0x000fe200078e00ff */
[----:B------:R-:W-:-:S13]  /*191d0*/  IADD3 R2, P3, R14, R0, RZ ;  /* 0x000000000e027210 */ /* 0x000fda0007f7e0ff */
[----:B------:R-:W-:Y:S05]  /*191e0*/  WARPSYNC.COLLECTIVE R15, `(.L_x_5935) ;  /* 0x000000000f087348 */ /* 0x000fea0003c00000 */
[----:B------:R0:W1:Y:S02]  /*191f0*/  SHFL.IDX P6, R14, R13, R12, R11 ;  /* 0x0000000c0d0e7389 */ /* 0x00006400000c000b */
[----:B01----:R-:W-:Y:S01]  /*19200*/  ENDCOLLECTIVE ;  /* 0x000000000000791b */ /* 0x003fe20003800000 */
.L_x_5935:
        /* <DEDUP_REMOVED lines=17> */
.L_x_5936:
[----:B------:R-:W-:Y:S02]  /*19320*/  IMAD.MOV.U32 R13, RZ, RZ, R6 ;  /* 0x000000ffff0d7224 */ /* 0x000fe400078e0006 */
[----:B------:R-:W-:Y:S01]  /*19330*/  IMAD.MOV.U32 R12, RZ, RZ, 0x5 ;  /* 0x00000005ff0c7424 */ /* 0x000fe200078e00ff */
[----:B------:R-:W-:-:S13]  /*19340*/  IADD3 R2, P3, R14, R0, RZ ;  /* 0x000000000e027210 */ /* 0x000fda0007f7e0ff */
[----:B------:R-:W-:Y:S05]  /*19350*/  WARPSYNC.COLLECTIVE R15, `(.L_x_5937) ;  /* 0x000000000f087348 */ /* 0x000fea0003c00000 */
[----:B------:R0:W1:Y:S02]  /*19360*/  SHFL.IDX P6, R14, R13, R12, R11 ;  /* 0x0000000c0d0e7389 */ /* 0x00006400000c000b */
[----:B01----:R-:W-:Y:S01]  /*19370*/  ENDCOLLECTIVE ;  /* 0x000000000000791b */ /* 0x003fe20003800000 */
.L_x_5937:
        /* <DEDUP_REMOVED lines=12> */
.L_x_5938:
        /* <DEDUP_REMOVED lines=9> */
.L_x_5829:
[----:B--2---:R2:W3:Y:S02]  /*194d0*/  SYNCS.PHASECHK.TRANS64.TRYWAIT P0, [R10+URZ+0x32440], R20 ;  /* 0x032440140a0075a7 */ /* 0x0044e4000800017f */
[----:B---3--:R-:W-:Y:S05]  /*194e0*/  @!P0 NANOSLEEP.SYNCS 0x989680 ;  /* 0x009896800000895d */ /* 0x008fea0003900000 */
[----:B------:R-:W3:Y:S02]  /*194f0*/  @!P0 SYNCS.PHASECHK.TRANS64 P0, [R10+URZ+0x32440], R20 ;  /* 0x032440140a0085a7 */ /* 0x000ee4000800007f */
[----:B---3--:R-:W-:Y:S05]  /*19500*/  @!P0 BRA `(.L_x_5829) ;  /* 0xfffffffc00f08947 */ /* 0x008fea000383ffff */
[----:B------:R-:W-:Y:S05]  /*19510*/  BRA `(.L_x_5940) ;  /* 0xffffffb4001c7947 */ /* 0x000fea000383ffff */
.L_x_5830:
        /* <DEDUP_REMOVED lines=8> */
.L_x_5942:
[----:B------:R-:W-:Y:S05]  /*195a0*/  BSYNC B1 ;  /* 0x0000000000017941 */ /* 0x000fea0003800000 */
.L_x_5941:
        /* <DEDUP_REMOVED lines=9> */
.L_x_5943:
[----:B------:R-:W-:Y:S02]  /*19640*/  IMAD.MOV.U32 R13, RZ, RZ, R8 ;  /* 0x000000ffff0d7224 */ /* 0x000fe400078e0008 */
[----:B------:R-:W-:Y:S02]  /*19650*/  IMAD.MOV.U32 R12, RZ, RZ, 0x1 ;  /* 0x00000001ff0c7424 */ /* 0x000fe400078e00ff */
[----:B------:R-:W-:-:S07]  /*19660*/  IMAD.MOV.U32 R2, RZ, RZ, R14 ;  /* 0x000000ffff027224 */ /* 0x000fce00078e000e */
[----:B------:R-:W-:Y:S05]  /*19670*/  WARPSYNC.COLLECTIVE R15, `(.L_x_5944) ;  /* 0x000000000f087348 */ /* 0x000fea0003c00000 */
[----:B------:R0:W1:Y:S02]  /*19680*/  SHFL.IDX P6, R14, R13, R12, R11 ;  /* 0x0000000c0d0e7389 */ /* 0x00006400000c000b */
[----:B01----:R-:W-:Y:S01]  /*19690*/  ENDCOLLECTIVE ;  /* 0x000000000000791b */ /* 0x003fe20003800000 */
.L_x_5944:
        /* <DEDUP_REMOVED lines=11> */
.L_x_5945:
[----:B------:R-:W-:Y:S02]  /*19750*/  IMAD.MOV.U32 R13, RZ, RZ, R8 ;  /* 0x000000ffff0d7224 */ /* 0x000fe400078e0008 */
[----:B------:R-:W-:Y:S02]  /*19760*/  IMAD.MOV.U32 R12, RZ, RZ, 0x2 ;  /* 0x00000002ff0c7424 */ /* 0x000fe400078e00ff */
[----:B------:R-:W-:-:S07]  /*19770*/  IMAD.MOV.U32 R2, RZ, RZ, R14 ;  /* 0x000000ffff027224 */ /* 0x000fce00078e000e */
[----:B------:R-:W-:Y:S05]  /*19780*/  WARPSYNC.COLLECTIVE R15, `(.L_x_5946) ;  /* 0x000000000f087348 */ /* 0x000fea0003c00000 */
[----:B------:R0:W1:Y:S02]  /*19790*/  SHFL.IDX P6, R14, R13, R12, R11 ;  /* 0x0000000c0d0e7389 */ /* 0x00006400000c000b */
[----:B01----:R-:W-:Y:S01]  /*197a0*/  ENDCOLLECTIVE ;  /* 0x000000000000791b */ /* 0x003fe20003800000 */
.L_x_5946:
        /* <DEDUP_REMOVED lines=11> */
.L_x_5947:
[----:B------:R-:W-:Y:S02]  /*19860*/  IMAD.MOV.U32 R13, RZ, RZ, R8 ;  /* 0x000000ffff0d7224 */ /* 0x000fe400078e0008 */
[----:B------:R-:W-:Y:S01]  /*19870*/  IMAD.MOV.U32 R12, RZ, RZ, 0x3 ;  /* 0x00000003ff0c7424 */ /* 0x000fe200078e00ff */
[----:B------:R-:W-:-:S07]  /*19880*/  MOV R2, R14 ;  /* 0x0000000e00027202 */ /* 0x000fce0000000f00 */
[----:B------:R-:W-:Y:S05]  /*19890*/  WARPSYNC.COLLECTIVE R15, `(.L_x_5948) ;  /* 0x000000000f087348 */ /* 0x000fea0003c00000 */
[----:B------:R0:W1:Y:S02]  /*198a0*/  SHFL.IDX P6, R14, R13, R12, R11 ;  /* 0x0000000c0d0e7389 */ /* 0x00006400000c000b */
[----:B01----:R-:W-:Y:S01]  /*198b0*/  ENDCOLLECTIVE ;  /* 0x000000000000791b */ /* 0x003fe20003800000 */
.L_x_5948:
        /* <DEDUP_REMOVED lines=11> */
.L_x_5949:
[----:B------:R-:W-:Y:S02]  /*19970*/  IMAD.MOV.U32 R13, RZ, RZ, R8 ;  /* 0x000000ffff0d7224 */ /* 0x000fe400078e0008 */
[----:B------:R-:W-:Y:S02]  /*19980*/  IMAD.MOV.U32 R12, RZ, RZ, 0x4 ;  /* 0x00000004ff0c7424 */ /* 0x000fe400078e00ff */
[----:B------:R-:W-:-:S07]  /*19990*/  IMAD.MOV.U32 R2, RZ, RZ, R14 ;  /* 0x000000ffff027224 */ /* 0x000fce00078e000e */
[----:B------:R-:W-:Y:S05]  /*199a0*/  WARPSYNC.COLLECTIVE R15, `(.L_x_5950) ;  /* 0x000000000f087348 */ /* 0x000fea0003c00000 */
[----:B------:R0:W1:Y:S02]  /*199b0*/  SHFL.IDX P6, R14, R13, R12, R11 ;  /* 0x0000000c0d0e7389 */ /* 0x00006400000c000b */
[----:B01----:R-:W-:Y:S01]  /*199c0*/  ENDCOLLECTIVE ;  /* 0x000000000000791b */ /* 0x003fe20003800000 */
.L_x_5950:
        /* <DEDUP_REMOVED lines=11> */
.L_x_5951:
[----:B------:R-:W-:Y:S02]  /*19a80*/  IMAD.MOV.U32 R13, RZ, RZ, R8 ;  /* 0x000000ffff0d7224 */ /* 0x000fe400078e0008 */
[----:B------:R-:W-:Y:S02]  /*19a90*/  IMAD.MOV.U32 R12, RZ, RZ, 0x5 ;  /* 0x00000005ff0c7424 */ /* 0x000fe400078e00ff */
[----:B------:R-:W-:-:S07]  /*19aa0*/  IMAD.MOV.U32 R2, RZ, RZ, R14 ;  /* 0x000000ffff027224 */ /* 0x000fce00078e000e */
[----:B------:R-:W-:Y:S05]  /*19ab0*/  WARPSYNC.COLLECTIVE R15, `(.L_x_5952) ;  /* 0x000000000f087348 */ /* 0x000fea0003c00000 */
[----:B------:R0:W1:Y:S02]  /*19ac0*/  SHFL.IDX P6, R14, R13, R12, R11 ;  /* 0x0000000c0d0e7389 */ /* 0x00006400000c000b */
[----:B01----:R-:W-:Y:S01]  /*19ad0*/  ENDCOLLECTIVE ;  /* 0x000000000000791b */ /* 0x003fe20003800000 */
.L_x_5952:
        /* <DEDUP_REMOVED lines=11> */
.L_x_5953:
[----:B------:R-:W-:Y:S05]  /*19b90*/  BRA `(.L_x_5954) ;  /* 0xffffffb000447947 */ /* 0x000fea000383ffff */
.L_x_5835:
[----:B----4-:R4:W0:Y:S02]  /*19ba0*/  SYNCS.PHASECHK.TRANS64.TRYWAIT P0, [R10+URZ+0x32460], R20 ;  /* 0x032460140a0075a7 */ /* 0x010824000800017f */
[----:B0-----:R-:W-:Y:S05]  /*19bb0*/  @!P0 NANOSLEEP.SYNCS 0x989680 ;  /* 0x009896800000895d */ /* 0x001fea0003900000 */
[----:B------:R-:W0:Y:S02]  /*19bc0*/  @!P0 SYNCS.PHASECHK.TRANS64 P0, [R10+URZ+0x32460], R20 ;  /* 0x032460140a0085a7 */ /* 0x000e24000800007f */
[----:B0-----:R-:W-:Y:S05]  /*19bd0*/  @!P0 BRA `(.L_x_5835) ;  /* 0xfffffffc00f08947 */ /* 0x001fea000383ffff */
[----:B------:R-:W-:Y:S05]  /*19be0*/  BRA `(.L_x_5955) ;  /* 0xffffffb000907947 */ /* 0x000fea000383ffff */
.L_x_5836:
[----:B------:R-:W-:Y:S01]  /*19bf0*/  BSSY B1, `(.L_x_5956) ;  /* 0x0000008000017945 */ /* 0x000fe20003800000 */
[----:B------:R-:W-:Y:S01]  /*19c00*/  MOV R13, R25 ;  /* 0x00000019000d7202 */ /* 0x000fe20000000f00 */
[----:B------:R-:W-:Y:S02]  /*19c10*/  IMAD.MOV.U32 R12, RZ, RZ, RZ ;  /* 0x000000ffff0c7224 */ /* 0x000fe400078e00ff */
[----:B------:R-:W-:Y:S02]  /*19c20*/  IMAD.MOV.U32 R11, RZ, RZ, 0x181f ;  /* 0x0000181fff0b7424 */ /* 0x000fe400078e00ff */
[----:B------:R-:W-:-:S07]  /*19c30*/  IMAD.MOV.U32 R15, RZ, RZ, -0x1 ;  /* 0xffffffffff0f7424 */ /* 0x000fce00078e00ff */
[----:B---3--:R-:W-:Y:S05]  /*19c40*/  WARPSYNC.COLLECTIVE R15, `(.L_x_5957) ;  /* 0x000000000f087348 */ /* 0x008fea0003c00000 */
[----:B------:R0:W1:Y:S02]  /*19c50*/  SHFL.IDX P6, R14, R13, R12, R11 ;  /* 0x0000000c0d0e7389 */ /* 0x00006400000c000b */
[----:B01-3--:R-:W-:Y:S01]  /*19c60*/  ENDCOLLECTIVE ;  /* 0x000000000000791b */ /* 0x00bfe20003800000 */
.L_x_5957:
[----:B------:R-:W-:Y:S05]  /*19c70*/  BSYNC B1 ;  /* 0x0000000000017941 */ /* 0x000fea0003800000 */
.L_x_5956:
        /* <DEDUP_REMOVED lines=9> */
.L_x_5958:
[----:B------:R-:W-:Y:S02]  /*19d10*/  IMAD.MOV.U32 R13, RZ, RZ, R25 ;  /* 0x000000ffff0d7224 */ /* 0x000fe400078e0019 */
[----:B------:R-:W-:Y:S01]  /*19d20*/  IMAD.MOV.U32 R12, RZ, RZ, 0x1 ;  /* 0x00000001ff0c7424 */ /* 0x000fe200078e00ff */
[----:B------:R-:W-:-:S13]  /*19d30*/  IADD3 R2, P0, R14, R0, RZ ;  /* 0x000000000e027210 */ /* 0x000fda0007f1e0ff */
[----:B------:R-:W-:Y:S05]  /*19d40*/  WARPSYNC.COLLECTIVE R15, `(.L_x_5959) ;  /* 0x000000000f087348 */ /* 0x000fea0003c00000 */
[----:B------:R0:W1:Y:S02]  /*19d50*/  SHFL.IDX P6, R14, R13, R12, R11 ;  /* 0x0000000c0d0e7389 */ /* 0x00006400000c000b */
[----:B01----:R-:W-:Y:S01]  /*19d60*/  ENDCOLLECTIVE ;  /* 0x000000000000791b */ /* 0x003fe20003800000 */
.L_x_5959:
        /* <DEDUP_REMOVED lines=13> */
.L_x_5960:
[----:B------:R-:W-:Y:S02]  /*19e40*/  IMAD.MOV.U32 R13, RZ, RZ, R25 ;  /* 0x000000ffff0d7224 */ /* 0x000fe400078e0019 */
[----:B------:R-:W-:Y:S01]  /*19e50*/  IMAD.MOV.U32 R12, RZ, RZ, 0x2 ;  /* 0x00000002ff0c7424 */ /* 0x000fe200078e00ff */
[----:B------:R-:W-:-:S13]  /*19e60*/  IADD3 R2, P0, R14, R0, RZ ;  /* 0x000000000e027210 */ /* 0x000fda0007f1e0ff */
[----:B------:R-:W-:Y:S05]  /*19e70*/  WARPSYNC.COLLECTIVE R15, `(.L_x_5961) ;  /* 0x000000000f087348 */ /* 0x000fea0003c00000 */
[----:B------:R0:W1:Y:S02]  /*19e80*/  SHFL.IDX P6, R14, R13, R12, R11 ;  /* 0x0000000c0d0e7389 */ /* 0x00006400000c000b */
[----:B01----:R-:W-:Y:S01]  /*19e90*/  ENDCOLLECTIVE ;  /* 0x000000000000791b */ /* 0x003fe20003800000 */
.L_x_5961:
        /* <DEDUP_REMOVED lines=13> */
.L_x_5962:
[----:B------:R-:W-:Y:S02]  /*19f70*/  IMAD.MOV.U32 R13, RZ, RZ, R25 ;  /* 0x000000ffff0d7224 */ /* 0x000fe400078e0019 */
[----:B------:R-:W-:Y:S02]  /*19f80*/  IMAD.MOV.U32 R12, RZ, RZ, 0x3 ;  /* 0x00000003ff0c7424 */ /* 0x000fe400078e00ff */
[----:B------:R-:W-:-:S07]  /*19f90*/  IMAD.MOV.U32 R8, RZ, RZ, R14 ;  /* 0x000000ffff087224 */ /* 0x000fce00078e000e */
[----:B------:R-:W-:Y:S05]  /*19fa0*/  WARPSYNC.COLLECTIVE R15, `(.L_x_5963) ;  /* 0x000000000f087348 */ /* 0x000fea0003c00000 */
[----:B------:R0:W1:Y:S02]  /*19fb0*/  SHFL.IDX P6, R14, R13, R12, R11 ;  /* 0x0000000c0d0e7389 */ /* 0x00006400000c000b */
[----:B01----:R-:W-:Y:S01]  /*19fc0*/  ENDCOLLECTIVE ;  /* 0x000000000000791b */ /* 0x003fe20003800000 */
.L_x_5963:
        /* <DEDUP_REMOVED lines=14> */
.L_x_5964:
[----:B------:R-:W-:Y:S02]  /*1a0b0*/  IMAD.MOV.U32 R13, RZ, RZ, R25 ;  /* 0x000000ffff0d7224 */ /* 0x000fe400078e0019 */
[----:B------:R-:W-:Y:S01]  /*1a0c0*/  IMAD.MOV.U32 R12, RZ, RZ, 0x4 ;  /* 0x00000004ff0c7424 */ /* 0x000fe200078e00ff */
[----:B------:R-:W-:-:S13]  /*1a0d0*/  IADD3 R2, P0, R14, R0, RZ ;  /* 0x000000000e027210 */ /* 0x000fda0007f1e0ff */
[----:B------:R-:W-:Y:S05]  /*1a0e0*/  WARPSYNC.COLLECTIVE R15, `(.L_x_5965) ;  /* 0x000000000f087348 */ /* 0x000fea0003c00000 */
[----:B------:R0:W1:Y:S02]  /*1a0f0*/  SHFL.IDX P6, R14, R13, R12, R11 ;  /* 0x0000000c0d0e7389 */ /* 0x00006400000c000b */
[----:B01----:R-:W-:Y:S01]  /*1a100*/  ENDCOLLECTIVE ;  /* 0x000000000000791b */ /* 0x003fe20003800000 */
.L_x_5965:
        /* <DEDUP_REMOVED lines=13> */
.L_x_5966:
[----:B------:R-:W-:Y:S02]  /*1a1e0*/  IMAD.MOV.U32 R13, RZ, RZ, R25 ;  /* 0x000000ffff0d7224 */ /* 0x000fe400078e0019 */
[----:B------:R-:W-:Y:S01]  /*1a1f0*/  IMAD.MOV.U32 R12, RZ, RZ, 0x5 ;  /* 0x00000005ff0c7424 */ /* 0x000fe200078e00ff */
[----:B------:R-:W-:-:S13]  /*1a200*/  IADD3 R2, P0, R14, R0, RZ ;  /* 0x000000000e027210 */ /* 0x000fda0007f1e0ff */
[----:B------:R-:W-:Y:S05]  /*1a210*/  WARPSYNC.COLLECTIVE R15, `(.L_x_5967) ;  /* 0x000000000f087348 */ /* 0x000fea0003c00000 */
[----:B------:R0:W1:Y:S02]  /*1a220*/  SHFL.IDX P6, R14, R13, R12, R11 ;  /* 0x0000000c0d0e7389 */ /* 0x00006400000c000b */
[----:B01----:R-:W-:Y:S01]  /*1a230*/  ENDCOLLECTIVE ;  /* 0x000000000000791b */ /* 0x003fe20003800000 */
.L_x_5967:
        /* <DEDUP_REMOVED lines=13> */
.L_x_5968:
[----:B------:R-:W-:Y:S05]  /*1a310*/  BRA `(.L_x_5969) ;  /* 0xffffffac00d07947 */ /* 0x000fea000383ffff */
.L_x_5844:
[----:B------:R-:W-:Y:S01]  /*1a320*/  BSSY B0, `(.L_x_5970) ;  /* 0x0000008000007945 */ /* 0x000fe20003800000 */
[----:B------:R-:W-:Y:S01]  /*1a330*/  MOV R13, R16 ;  /* 0x00000010000d7202 */ /* 0x000fe20000000f00 */
[----:B------:R-:W-:Y:S02]  /*1a340*/  IMAD.MOV.U32 R12, RZ, RZ, RZ ;  /* 0x000000ffff0c7224 */ /* 0x000fe400078e00ff */
[----:B------:R-:W-:Y:S02]  /*1a350*/  IMAD.MOV.U32 R11, RZ, RZ, 0x1f ;  /* 0x0000001fff0b7424 */ /* 0x000fe400078e00ff */
[----:B------:R-:W-:-:S07]  /*1a360*/  IMAD.MOV.U32 R15, RZ, RZ, -0x1 ;  /* 0xffffffffff0f7424 */ /* 0x000fce00078e00ff */
[----:B-123--:R-:W-:Y:S05]  /*1a370*/  WARPSYNC.COLLECTIVE R15, `(.L_x_5971) ;  /* 0x000000000f087348 */ /* 0x00efea0003c00000 */
[----:B------:R0:W4:Y:S02]  /*1a380*/  SHFL.IDX P6, R14, R13, R12, R11 ;  /* 0x0000000c0d0e7389 */ /* 0x00012400000c000b */
[----:B01234-:R-:W-:Y:S01]  /*1a390*/  ENDCOLLECTIVE ;  /* 0x000000000000791b */ /* 0x01ffe20003800000 */
.L_x_5971:
[----:B------:R-:W-:Y:S05]  /*1a3a0*/  BSYNC B0 ;  /* 0x0000000000007941 */ /* 0x000fea0003800000 */
.L_x_5970:
        /* <DEDUP_REMOVED lines=9> */
.L_x_5972:
        /* <DEDUP_REMOVED lines=24> */
.L_x_5973:
[----:B------:R-:W-:Y:S02]  /*1a5c0*/  MOV R12, 0x2 ;  /* 0x00000002000c7802 */ /* 0x000fe40000000f00 */
[----:B------:R-:W-:-:S05]  /*1a5d0*/  SEL R14, R14, RZ, P1 ;  /* 0x000000ff0e0e7207 */ /* 0x000fca0000800000 */
[----:B------:R-:W-:-:S04]  /*1a5e0*/  IMAD.IADD R5, R13, 0x1, R14 ;  /* 0x000000010d057824 */ /* 0x000fc800078e020e */
[----:B------:R-:W-:-:S07]  /*1a5f0*/  IMAD.MOV.U32 R13, RZ, RZ, R5 ;  /* 0x000000ffff0d7224 */ /* 0x000fce00078e0005 */
[----:B------:R-:W-:Y:S05]  /*1a600*/  WARPSYNC.COLLECTIVE R15, `(.L_x_5974) ;  /* 0x000000000f087348 */ /* 0x000fea0003c00000 */
[----:B------:R0:W1:Y:S02]  /*1a610*/  SHFL.UP P6, R14, R13, R12, R11 ;  /* 0x0400000c0d0e7389 */ /* 0x00006400000c000b */
[----:B01----:R-:W-:Y:S01]  /*1a620*/  ENDCOLLECTIVE ;  /* 0x000000000000791b */ /* 0x003fe20003800000 */
.L_x_5974:
[----:B------:R-:W-:Y:S01]  /*1a630*/  IMAD.MOV.U32 R12, RZ, RZ, 0x4 ;  /* 0x00000004ff0c7424 */ /* 0x000fe200078e00ff */
[----:B------:R-:W-:-:S05]  /*1a640*/  SEL R2, R14, RZ, P2 ;  /* 0x000000ff0e027207 */ /* 0x000fca0001000000 */
[----:B------:R-:W-:-:S04]  /*1a650*/  IMAD.IADD R2, R5, 0x1, R2 ;  /* 0x0000000105027824 */ /* 0x000fc800078e0202 */
[----:B------:R-:W-:-:S07]  /*1a660*/  IMAD.MOV.U32 R13, RZ, RZ, R2 ;  /* 0x000000ffff0d7224 */ /* 0x000fce00078e0002 */
[----:B------:R-:W-:Y:S05]  /*1a670*/  WARPSYNC.COLLECTIVE R15, `(.L_x_5975) ;  /* 0x000000000f087348 */ /* 0x000fea0003c00000 */
[----:B------:R0:W1:Y:S02]  /*1a680*/  SHFL.UP P6, R14, R13, R12, R11 ;  /* 0x0400000c0d0e7389 */ /* 0x00006400000c000b */
[----:B01----:R-:W-:Y:S01]  /*1a690*/  ENDCOLLECTIVE ;  /* 0x000000000000791b */ /* 0x003fe20003800000 */
.L_x_5975:
[----:B------:R-:W-:Y:S01]  /*1a6a0*/  IMAD.MOV.U32 R12, RZ, RZ, 0x8 ;  /* 0x00000008ff0c7424 */ /* 0x000fe200078e00ff */
[----:B------:R-:W-:-:S05]  /*1a6b0*/  SEL R3, R14, RZ, P3 ;  /* 0x000000ff0e037207 */ /* 0x000fca0001800000 */
[----:B------:R-:W-:-:S04]  /*1a6c0*/  IMAD.IADD R3, R2, 0x1, R3 ;  /* 0x0000000102037824 */ /* 0x000fc800078e0203 */
[----:B------:R-:W-:-:S07]  /*1a6d0*/  IMAD.MOV.U32 R13, RZ, RZ, R3 ;  /* 0x000000ffff0d7224 */ /* 0x000fce00078e0003 */
[----:B------:R-:W-:Y:S05]  /*1a6e0*/  WARPSYNC.COLLECTIVE R15, `(.L_x_5976) ;  /* 0x000000000f087348 */ /* 0x000fea0003c00000 */
[----:B------:R0:W1:Y:S02]  /*1a6f0*/  SHFL.UP P6, R14, R13, R12, R11 ;  /* 0x0400000c0d0e7389 */ /* 0x00006400000c000b */
[----:B01----:R-:W-:Y:S01]  /*1a700*/  ENDCOLLECTIVE ;  /* 0x000000000000791b */ /* 0x003fe20003800000 */
.L_x_5976:
[----:B------:R-:W-:Y:S01]  /*1a710*/  IMAD.MOV.U32 R12, RZ, RZ, 0x10 ;  /* 0x00000010ff0c7424 */ /* 0x000fe200078e00ff */
[----:B------:R-:W-:-:S05]  /*1a720*/  SEL R14, R14, RZ, P4 ;  /* 0x000000ff0e0e7207 */ /* 0x000fca0002000000 */
[----:B------:R-:W-:-:S04]  /*1a730*/  IMAD.IADD R5, R3, 0x1, R14 ;  /* 0x0000000103057824 */ /* 0x000fc800078e020e */
[----:B------:R-:W-:-:S07]  /*1a740*/  IMAD.MOV.U32 R13, RZ, RZ, R5 ;  /* 0x000000ffff0d7224 */ /* 0x000fce00078e0005 */
[----:B------:R-:W-:Y:S05]  /*1a750*/  WARPSYNC.COLLECTIVE R15, `(.L_x_5977) ;  /* 0x000000000f087348 */ /* 0x000fea0003c00000 */
[----:B------:R0:W1:Y:S02]  /*1a760*/  SHFL.UP P6, R14, R13, R12, R11 ;  /* 0x0400000c0d0e7389 */ /* 0x00006400000c000b */
[----:B01----:R-:W-:Y:S01]  /*1a770*/  ENDCOLLECTIVE ;  /* 0x000000000000791b */ /* 0x003fe20003800000 */
.L_x_5977:
        /* <DEDUP_REMOVED lines=8> */
.L_x_5978:
[----:B------:R-:W-:Y:S05]  /*1a800*/  BRA `(.L_x_5979) ;  /* 0xffffffb0002c7947 */ /* 0x000fea000383ffff */
.L_x_5847:
[----:B------:R-:W-:Y:S01]  /*1a810*/  BSSY B0, `(.L_x_5980) ;  /* 0x0000007000007945 */ /* 0x000fe20003800000 */
[----:B------:R-:W-:Y:S02]  /*1a820*/  IMAD.MOV.U32 R12, RZ, RZ, 0x1 ;  /* 0x00000001ff0c7424 */ /* 0x000fe400078e00ff */
[----:B------:R-:W-:Y:S02]  /*1a830*/  IMAD.MOV.U32 R11, RZ, RZ, RZ ;  /* 0x000000ffff0b7224 */ /* 0x000fe400078e00ff */
[----:B------:R-:W-:-:S07]  /*1a840*/  IMAD.MOV.U32 R15, RZ, RZ, -0x1 ;  /* 0xffffffffff0f7424 */ /* 0x000fce00078e00ff */
[----:B-123--:R-:W-:Y:S05]  /*1a850*/  WARPSYNC.COLLECTIVE R15, `(.L_x_5981) ;  /* 0x000000000f087348 */ /* 0x00efea0003c00000 */
[----:B------:R0:W4:Y:S02]  /*1a860*/  SHFL.UP P6, R14, R13, R12, R11 ;  /* 0x0400000c0d0e7389 */ /* 0x00012400000c000b */
[----:B01234-:R-:W-:Y:S01]  /*1a870*/  ENDCOLLECTIVE ;  /* 0x000000000000791b */ /* 0x01ffe20003800000 */
.L_x_5981:
[----:B------:R-:W-:Y:S05]  /*1a880*/  BSYNC B0 ;  /* 0x0000000000007941 */ /* 0x000fea0003800000 */
.L_x_5980:
        /* <DEDUP_REMOVED lines=8> */
.L_x_5982:
[----:B------:R-:W-:Y:S01]  /*1a910*/  IMAD.MOV.U32 R12, RZ, RZ, 0x4 ;  /* 0x00000004ff0c7424 */ /* 0x000fe200078e00ff */
[----:B------:R-:W-:-:S05]  /*1a920*/  SEL R2, R14, RZ, P2 ;  /* 0x000000ff0e027207 */ /* 0x000fca0001000000 */
[----:B------:R-:W-:-:S04]  /*1a930*/  IMAD.IADD R2, R13, 0x1, R2 ;  /* 0x000000010d027824 */ /* 0x000fc800078e0202 */
[----:B------:R-:W-:-:S07]  /*1a940*/  IMAD.MOV.U32 R13, RZ, RZ, R2 ;  /* 0x000000ffff0d7224 */ /* 0x000fce00078e0002 */
[----:B------:R-:W-:Y:S05]  /*1a950*/  WARPSYNC.COLLECTIVE R15, `(.L_x_5983) ;  /* 0x000000000f087348 */ /* 0x000fea0003c00000 */
[----:B------:R0:W1:Y:S02]  /*1a960*/  SHFL.UP P6, R14, R13, R12, R11 ;  /* 0x0400000c0d0e7389 */ /* 0x00006400000c000b */
[----:B01----:R-:W-:Y:S01]  /*1a970*/  ENDCOLLECTIVE ;  /* 0x000000000000791b */ /* 0x003fe20003800000 */
.L_x_5983:
[----:B------:R-:W-:Y:S01]  /*1a980*/  IMAD.MOV.U32 R12, RZ, RZ, 0x8 ;  /* 0x00000008ff0c7424 */ /* 0x000fe200078e00ff */
[----:B------:R-:W-:-:S05]  /*1a990*/  SEL R3, R14, RZ, P3 ;  /* 0x000000ff0e037207 */ /* 0x000fca0001800000 */
[----:B------:R-:W-:-:S04]  /*1a9a0*/  IMAD.IADD R3, R2, 0x1, R3 ;  /* 0x0000000102037824 */ /* 0x000fc800078e0203 */
[----:B------:R-:W-:-:S07]  /*1a9b0*/  IMAD.MOV.U32 R13, RZ, RZ, R3 ;  /* 0x000000ffff0d7224 */ /* 0x000fce00078e0003 */
[----:B------:R-:W-:Y:S05]  /*1a9c0*/  WARPSYNC.COLLECTIVE R15, `(.L_x_5984) ;  /* 0x000000000f087348 */ /* 0x000fea0003c00000 */
[----:B------:R0:W1:Y:S02]  /*1a9d0*/  SHFL.UP P6, R14, R13, R12, R11 ;  /* 0x0400000c0d0e7389 */ /* 0x00006400000c000b */
[----:B01----:R-:W-:Y:S01]  /*1a9e0*/  ENDCOLLECTIVE ;  /* 0x000000000000791b */ /* 0x003fe20003800000 */
.L_x_5984:
[----:B------:R-:W-:Y:S01]  /*1a9f0*/  IMAD.MOV.U32 R12, RZ, RZ, 0x10 ;  /* 0x00000010ff0c7424 */ /* 0x000fe200078e00ff */
[----:B------:R-:W-:-:S05]  /*1aa00*/  SEL R14, R14, RZ, P4 ;  /* 0x000000ff0e0e7207 */ /* 0x000fca0002000000 */
[----:B------:R-:W-:-:S04]  /*1aa10*/  IMAD.IADD R5, R3, 0x1, R14 ;  /* 0x0000000103057824 */ /* 0x000fc800078e020e */
[----:B------:R-:W-:-:S07]  /*1aa20*/  IMAD.MOV.U32 R13, RZ, RZ, R5 ;  /* 0x000000ffff0d7224 */ /* 0x000fce00078e0005 */
[----:B------:R-:W-:Y:S05]  /*1aa30*/  WARPSYNC.COLLECTIVE R15, `(.L_x_5985) ;  /* 0x000000000f087348 */ /* 0x000fea0003c00000 */
[----:B------:R0:W1:Y:S02]  /*1aa40*/  SHFL.UP P6, R14, R13, R12, R11 ;  /* 0x0400000c0d0e7389 */ /* 0x00006400000c000b */
[----:B01----:R-:W-:Y:S01]  /*1aa50*/  ENDCOLLECTIVE ;  /* 0x000000000000791b */ /* 0x003fe20003800000 */
.L_x_5985:
        /* <DEDUP_REMOVED lines=8> */
.L_x_5986:
[----:B------:R-:W-:Y:S05]  /*1aae0*/  BRA `(.L_x_5987) ;  /* 0xffffffb000187947 */ /* 0x000fea000383ffff */
.L_x_5849:
[----:B------:R-:W-:Y:S01]  /*1aaf0*/  BSSY B0, `(.L_x_5988) ;  /* 0x0000006000007945 */ /* 0x000fe20003800000 */
[----:B------:R-:W-:Y:S01]  /*1ab00*/  PLOP3.LUT P6, PT, P6, PT, PT, 0x8, 0x0 ;  /* 0x000000000000781c */ /* 0x000fe200037ce170 */
[----:B------:R-:W-:-:S12]  /*1ab10*/  IMAD.MOV.U32 R15, RZ, RZ, -0x1 ;  /* 0xffffffffff0f7424 */ /* 0x000fd800078e00ff */
[----:B0123--:R-:W-:Y:S05]  /*1ab20*/  WARPSYNC.COLLECTIVE R15, `(.L_x_5989) ;  /* 0x000000000f087348 */ /* 0x00ffea0003c00000 */
[----:B------:R-:W-:Y:S01]  /*1ab30*/  VOTE.ANY R14, PT, P6 ;  /* 0x00000000000e7806 */ /* 0x000fe200030e0100 */
[----:B0123--:R-:W-:Y:S06]  /*1ab40*/  ENDCOLLECTIVE ;  /* 0x000000000000791b */ /* 0x00ffec0003800000 */
.L_x_5989:
[----:B------:R-:W-:Y:S05]  /*1ab50*/  BSYNC B0 ;  /* 0x0000000000007941 */ /* 0x000fea0003800000 */
.L_x_5988:
        /* <DEDUP_REMOVED lines=8> */
.L_x_5990:
[----:B------:R-:W-:Y:S02]  /*1abe0*/  IMAD.IADD R19, R12, 0x1, R19 ;  /* 0x000000010c137824 */ /* 0x000fe400078e0213 */
[----:B------:R-:W-:Y:S02]  /*1abf0*/  IMAD.MOV.U32 R13, RZ, RZ, R4 ;  /* 0x000000ffff0d7224 */ /* 0x000fe400078e0004 */
[----:B------:R-:W-:-:S07]  /*1ac00*/  IMAD.MOV.U32 R17, RZ, RZ, R14 ;  /* 0x000000ffff117224 */ /* 0x000fce00078e000e */
[----:B------:R-:W-:Y:S05]  /*1ac10*/  WARPSYNC.COLLECTIVE R15, `(.L_x_5991) ;  /* 0x000000000f087348 */ /* 0x000fea0003c00000 */
[----:B------:R0:W1:Y:S02]  /*1ac20*/  SHFL.IDX P6, R14, R13, R12, R11 ;  /* 0x0000000c0d0e7389 */ /* 0x00006400000c000b */
[----:B01----:R-:W-:Y:S01]  /*1ac30*/  ENDCOLLECTIVE ;  /* 0x000000000000791b */ /* 0x003fe20003800000 */
.L_x_5991:
[----:B------:R-:W-:Y:S01]  /*1ac40*/  IMAD.MOV.U32 R4, RZ, RZ, R14 ;  /* 0x000000ffff047224 */ /* 0x000fe200078e000e */
[----:B------:R-:W-:Y:S06]  /*1ac50*/  BRA `(.L_x_5992) ;  /* 0xffffffac00fc7947 */ /* 0x000fec000383ffff */
.L_x_5851:
[----:B------:R-:W-:Y:S01]  /*1ac60*/  BSSY B0, `(.L_x_5993) ;  /* 0x0000007000007945 */ /* 0x000fe20003800000 */
[----:B------:R-:W-:Y:S02]  /*1ac70*/  IMAD.MOV.U32 R13, RZ, RZ, R2 ;  /* 0x000000ffff0d7224 */ /* 0x000fe400078e0002 */
[----:B------:R-:W-:Y:S02]  /*1ac80*/  IMAD.MOV.U32 R11, RZ, RZ, 0x1f ;  /* 0x0000001fff0b7424 */ /* 0x000fe400078e00ff */
[----:B------:R-:W-:-:S07]  /*1ac90*/  IMAD.MOV.U32 R15, RZ, RZ, -0x1 ;  /* 0xffffffffff0f7424 */ /* 0x000fce00078e00ff */
[----:B0123--:R-:W-:Y:S05]  /*1aca0*/  WARPSYNC.COLLECTIVE R15, `(.L_x_5994) ;  /* 0x000000000f087348 */ /* 0x00ffea0003c00000 */
[----:B------:R4:W0:Y:S02]  /*1acb0*/  SHFL.IDX P6, R14, R13, R12, R11 ;  /* 0x0000000c0d0e7389 */ /* 0x00082400000c000b */
[----:B01234-:R-:W-:Y:S01]  /*1acc0*/  ENDCOLLECTIVE ;  /* 0x000000000000791b */ /* 0x01ffe20003800000 */
.L_x_5994:
[----:B------:R-:W-:Y:S05]  /*1acd0*/  BSYNC B0 ;  /* 0x0000000000007941 */ /* 0x000fea0003800000 */
.L_x_5993:
[----:B------:R-:W-:Y:S01]  /*1ace0*/  IMAD.MOV.U32 R6, RZ, RZ, R14 ;  /* 0x000000ffff067224 */ /* 0x000fe200078e000e */
[----:B------:R-:W-:Y:S06]  /*1acf0*/  BRA `(.L_x_5850) ;  /* 0xffffffac00ec7947 */ /* 0x000fec000383ffff */
.L_x_5857:
[----:B-1----:R1:W4:Y:S02]  /*1ad00*/  SYNCS.PHASECHK.TRANS64.TRYWAIT P0, [R5+URZ+0x32420], R0 ;  /* 0x03242000050075a7 */ /* 0x002324000800017f */
[----:B----4-:R-:W-:Y:S05]  /*1ad10*/  @!P0 NANOSLEEP.SYNCS 0x989680 ;  /* 0x009896800000895d */ /* 0x010fea0003900000 */
[----:B------:R-:W4:Y:S02]  /*1ad20*/  @!P0 SYNCS.PHASECHK.TRANS64 P0, [R5+URZ+0x32420], R0 ;  /* 0x03242000050085a7 */ /* 0x000f24000800007f */
[----:B----4-:R-:W-:Y:S05]  /*1ad30*/  @!P0 BRA `(.L_x_5857) ;  /* 0xfffffffc00f08947 */ /* 0x010fea000383ffff */
[----:B------:R-:W-:Y:S05]  /*1ad40*/  BRA `(.L_x_5995) ;  /* 0xffffffb800447947 */ /* 0x000fea000383ffff */
.L_x_5858:
        /* <DEDUP_REMOVED lines=11> */
.L_x_5997:
[----:B------:R-:W-:Y:S05]  /*1ae00*/  BSYNC B0 ;  /* 0x0000000000007941 */ /* 0x000fea0003800000 */
.L_x_5996:
[----:B------:R-:W-:Y:S05]  /*1ae10*/  BRA `(.L_x_5998) ;  /* 0xffffffb8002c7947 */ /* 0x000fea000383ffff */
.L_x_5861:
[----:B------:R-:W-:Y:S01]  /*1ae20*/  BSSY B1, `(.L_x_5999) ;  /* 0x0000006000017945 */ /* 0x000fe20003800000 */
[----:B------:R-:W-:-:S07]  /*1ae30*/  IMAD.MOV.U32 R15, RZ, RZ, -0x1 ;  /* 0xffffffffff0f7424 */ /* 0x000fce00078e00ff */
[----:B0123--:R-:W-:Y:S05]  /*1ae40*/  WARPSYNC.COLLECTIVE R15, `(.L_x_6000) ;  /* 0x000000000f0c7348 */ /* 0x00ffea0003c00000 */
[----:B------:R-:W-:Y:S02]  /*1ae50*/  ELECT P6, UR62, PT ;  /* 0x00000000003e782f */ /* 0x000fe400038c0000 */
[----:B------:R-:W-:Y:S01]  /*1ae60*/  MOV R14, UR62 ;  /* 0x0000003e000e7c02 */ /* 0x000fe20008000f00 */
[----:B0123--:R-:W-:Y:S10]  /*1ae70*/  ENDCOLLECTIVE ;  /* 0x000000000000791b */ /* 0x00fff40003800000 */
.L_x_6000:
[----:B------:R-:W-:Y:S05]  /*1ae80*/  BSYNC B1 ;  /* 0x0000000000017941 */ /* 0x000fea0003800000 */
.L_x_5999:
[----:B------:R-:W-:Y:S05]  /*1ae90*/  BRA `(.L_x_6001) ;  /* 0xffffffb800247947 */ /* 0x000fea000383ffff */
.L_x_5863:
[----:B-1----:R1:W4:Y:S02]  /*1aea0*/  SYNCS.PHASECHK.TRANS64.TRYWAIT P1, [R3+URZ+0x32440], R2 ;  /* 0x03244002030075a7 */ /* 0x002324000802017f */
[----:B----4-:R-:W-:Y:S05]  /*1aeb0*/  @!P1 NANOSLEEP.SYNCS 0x989680 ;  /* 0x009896800000995d */ /* 0x010fea0003900000 */
[----:B------:R-:W4:Y:S02]  /*1aec0*/  @!P1 SYNCS.PHASECHK.TRANS64 P1, [R3+URZ+0x32440], R2 ;  /* 0x03244002030095a7 */ /* 0x000f24000802007f */
[----:B----4-:R-:W-:Y:S05]  /*1aed0*/  @!P1 BRA `(.L_x_5863) ;  /* 0xfffffffc00f09947 */ /* 0x010fea000383ffff */
[----:B------:R-:W-:Y:S05]  /*1aee0*/  BRA `(.L_x_6002) ;  /* 0xffffffb8004c7947 */ /* 0x000fea000383ffff */
.L_x_5865:
[----:B----4-:R4:W0:Y:S02]  /*1aef0*/  SYNCS.PHASECHK.TRANS64.TRYWAIT P1, [R5+URZ+0x32440], R0 ;  /* 0x03244000050075a7 */ /* 0x010824000802017f */
[----:B0-----:R-:W-:Y:S05]  /*1af00*/  @!P1 NANOSLEEP.SYNCS 0x989680 ;  /* 0x009896800000995d */ /* 0x001fea0003900000 */
[----:B------:R-:W0:Y:S02]  /*1af10*/  @!P1 SYNCS.PHASECHK.TRANS64 P1, [R5+URZ+0x32440], R0 ;  /* 0x03244000050095a7 */ /* 0x000e24000802007f */
[----:B0-----:R-:W-:Y:S05]  /*1af20*/  @!P1 BRA `(.L_x_5865) ;  /* 0xfffffffc00f09947 */ /* 0x001fea000383ffff */
[----:B------:R-:W-:Y:S05]  /*1af30*/  BRA `(.L_x_6003) ;  /* 0xffffffb800587947 */ /* 0x000fea000383ffff */
.L_x_5867:
[----:B------:R0:W0:Y:S02]  /*1af40*/  SYNCS.PHASECHK.TRANS64.TRYWAIT P1, [R3+URZ+0x32460], R2 ;  /* 0x03246002030075a7 */ /* 0x000024000802017f */
[----:B0-----:R-:W-:Y:S05]  /*1af50*/  @!P1 NANOSLEEP.SYNCS 0x989680 ;  /* 0x009896800000995d */ /* 0x001fea0003900000 */
[----:B------:R-:W0:Y:S02]  /*1af60*/  @!P1 SYNCS.PHASECHK.TRANS64 P1, [R3+URZ+0x32460], R2 ;  /* 0x03246002030095a7 */ /* 0x000e24000802007f */
[----:B0-----:R-:W-:Y:S05]  /*1af70*/  @!P1 BRA `(.L_x_5867) ;  /* 0xfffffffc00f09947 */ /* 0x001fea000383ffff */
[----:B------:R-:W-:Y:S05]  /*1af80*/  BRA `(.L_x_6004) ;  /* 0xffffffb800547947 */ /* 0x000fea000383ffff */
.L_x_6005:
        /* <DEDUP_REMOVED lines=15> */
.L_x_6575:


//--------------------- .text._ZN7cutlass13device_kernelIN5flash11enable_sm90INS1_16FlashAttnFwdSm90INS1_25CollectiveMainloopFwdSm90ILi2EN4cute5tupleIJNS5_1CILi1EEES8_S8_EEENS6_IJNS7_ILi128EEENS7_ILi96EEENS7_ILi64EEEEEELi256ENS_6half_tEfNS_4arch4Sm90ELb1ELb0ELb1ELb1ELb1ELb1ELb1ELb1ELb0ELb1ELb1ELb0EEENS1_21CollectiveEpilogueFwdINS6_IJSA_NS7_ILi256EEESB_EEES9_SE_SG_Li256ELb1ELb1ELb1ELb0EEENS1_36VarlenDynamicPersistentTileSchedulerILi128ELi96ELi256ELi128ELb1ELb1ELb1ELb1ELb1ELb1EEEEEEEEEvNT_6ParamsE --------------------------
	.section	.text._ZN7cutlass13device_kernelIN5flash11enable_sm90INS1_16FlashAttnFwdSm90INS1_25CollectiveMainloopFwdSm90ILi2EN4cute5tupleIJNS5_1CILi1EEES8_S8_EEENS6_IJNS7_ILi128EEENS7_ILi96EEENS7_ILi64EEEEEELi256ENS_6half_tEfNS_4arch4Sm90ELb1ELb0ELb1ELb1ELb1ELb1ELb1ELb1ELb0ELb1ELb1ELb0EEENS1_21CollectiveEpilogueFwdINS6_IJSA_NS7_ILi256EEESB_EEES9_SE_SG_Li256ELb1ELb1ELb1ELb0EEENS1_36VarlenDynamicPersistentTileSchedulerILi128ELi96ELi256ELi128ELb1ELb1ELb1ELb1ELb1ELb1EEEEEEEEEvNT_6ParamsE,"ax",@progbits
	.align	128
.text._ZN7cutlass13device_kernelIN5flash11enable_sm90INS1_16FlashAttnFwdSm90INS1_25CollectiveMainloopFwdSm90ILi2EN4cute5tupleIJNS5_1CILi1EEES8_S8_EEENS6_IJNS7_ILi128EEENS7_ILi96EEENS7_ILi64EEEEEELi256ENS_6half_tEfNS_4arch4Sm90ELb1ELb0ELb1ELb1ELb1ELb1ELb1ELb1ELb0ELb1ELb1ELb0EEENS1_21CollectiveEpilogueFwdINS6_IJSA_NS7_ILi256EEESB_EEES9_SE_SG_Li256ELb1ELb1ELb1ELb0EEENS1_36VarlenDynamicPersistentTileSchedulerILi128ELi96ELi256ELi128ELb1ELb1ELb1ELb1ELb1ELb1EEEEEEEEEvNT_6ParamsE:
        .type           _ZN7cutlass13device_kernelIN5flash11enable_sm90INS1_16FlashAttnFwdSm90INS1_25CollectiveMainloopFwdSm90ILi2EN4cute5tupleIJNS5_1CILi1EEES8_S8_EEENS6_IJNS7_ILi128EEENS7_ILi96EEENS7_ILi64EEEEEELi256ENS_6half_tEfNS_4arch4Sm90ELb1ELb0ELb1ELb1ELb1ELb1ELb1ELb1ELb0ELb1ELb1ELb0EEENS1_21CollectiveEpilogueFwdINS6_IJSA_NS7_ILi256EEESB_EEES9_SE_SG_Li256ELb1ELb1ELb1ELb0EEENS1_36VarlenDynamicPersistentTileSchedulerILi128ELi96ELi256ELi128ELb1ELb1ELb1ELb1ELb1ELb1EEEEEEEEEvNT_6ParamsE,@function
        .size           _ZN7cutlass13device_kernelIN5flash11enable_sm90INS1_16FlashAttnFwdSm90INS1_25CollectiveMainloopFwdSm90ILi2EN4cute5tupleIJNS5_1CILi1EEES8_S8_EEENS6_IJNS7_ILi128EEENS7_ILi96EEENS7_ILi64EEEEEELi256ENS_6half_tEfNS_4arch4Sm90ELb1ELb0ELb1ELb1ELb1ELb1ELb1ELb1ELb0ELb1ELb1ELb0EEENS1_21CollectiveEpilogueFwdINS6_IJSA_NS7_ILi256EEESB_EEES9_SE_SG_Li256ELb1ELb1ELb1ELb0EEENS1_36VarlenDynamicPersistentTileSchedulerILi128ELi96ELi256ELi128ELb1ELb1ELb1ELb1ELb1ELb1EEEEEEEEEvNT_6ParamsE,(.L_x_6576 - _ZN7cutlass13device_kernelIN5flash11enable_sm90INS1_16FlashAttnFwdSm90INS1_25CollectiveMainloopFwdSm90ILi2EN4cute5tupleIJNS5_1CILi1EEES8_S8_EEENS6_IJNS7_ILi128EEENS7_ILi96EEENS7_ILi64EEEEEELi256ENS_6half_tEfNS_4arch4Sm90ELb1ELb0ELb1ELb1ELb1ELb1ELb1ELb1ELb0ELb1ELb1ELb0EEENS1_21CollectiveEpilogueFwdINS6_IJSA_NS7_ILi256EEESB_EEES9_SE_SG_Li256ELb1ELb1ELb1ELb0EEENS1_36VarlenDynamicPersistentTileSchedulerILi128ELi96ELi256ELi128ELb1ELb1ELb1ELb1ELb1ELb1EEEEEEEEEvNT_6ParamsE)
        .other          _ZN7cutlass13device_kernelIN5flash11enable_sm90INS1_16FlashAttnFwdSm90INS1_25CollectiveMainloopFwdSm90ILi2EN4cute5tupleIJNS5_1CILi1EEES8_S8_EEENS6_IJNS7_ILi128EEENS7_ILi96EEENS7_ILi64EEEEEELi256ENS_6half_tEfNS_4arch4Sm90ELb1ELb0ELb1ELb1ELb1ELb1ELb1ELb1ELb0ELb1ELb1ELb0EEENS1_21CollectiveEpilogueFwdINS6_IJSA_NS7_ILi256EEESB_EEES9_SE_SG_Li256ELb1ELb1ELb1ELb0EEENS1_36VarlenDynamicPersistentTileSchedulerILi128ELi96ELi256ELi128ELb1ELb1ELb1ELb1ELb1ELb1EEEEEEEEEvNT_6ParamsE,@"STO_CUDA_ENTRY STV_DEFAULT"
_ZN7cutlass13device_kernelIN5flash11enable_sm90INS1_16FlashAttnFwdSm90INS1_25CollectiveMainloopFwdSm90ILi2EN4cute5tupleIJNS5_1CILi1EEES8_S8_EEENS6_IJNS7_ILi128EEENS7_ILi96EEENS7_ILi64EEEEEELi256ENS_6half_tEfNS_4arch4Sm90ELb1ELb0ELb1ELb1ELb1ELb1ELb1ELb1ELb0ELb1ELb1ELb0EEENS1_21CollectiveEpilogueFwdINS6_IJSA_NS7_ILi256EEESB_EEES9_SE_SG_Li256ELb1ELb1ELb1ELb0EEENS1_36VarlenDynamicPersistentTileSchedulerILi128ELi96ELi256ELi128ELb1ELb1ELb1ELb1ELb1ELb1EEEEEEEEEvNT_6ParamsE:
        /* <DEDUP_REMOVED lines=18> */
.L_x_6007:
[----:B------:R-:W-:Y:S05]  /*0120*/  BSYNC B0 ;  /* 0x0000000000007941 */ /* 0x000fea0003800000 */
.L_x_6006:
        /* <DEDUP_REMOVED lines=43> */
.L_x_6008:
        /* <DEDUP_REMOVED lines=22> */
.L_x_6009:
        /* <DEDUP_REMOVED lines=18> */
.L_x_6010:
        /* <DEDUP_REMOVED lines=22> */
.L_x_6011:
        /* <DEDUP_REMOVED lines=22> */
.L_x_6012:
[----:B------:R-:W-:Y:S01]  /*0920*/  PLOP3.LUT P0, PT, PT, PT, UP0, 0x80, 0x0 ;  /* 0x000000000000781c */ /* 0x000fe20003f0f008 */
[----:B------:R-:W-:Y:S01]  /*0930*/  UMOV UR36, 0x1 ;  /* 0x0000000100247882 */ /* 0x000fe20000000000 */
[----:B------:R-:W-:Y:S01]  /*0940*/  NOP ;  /* 0x0000000000007918 */ /* 0x000fe20000000000 */
[----:B------:R-:W-:Y:S01]  /*0950*/  USEL UR36, UR36, 0x2, !UP0 ;  /* 0x0000000224247887 */ /* 0x000fe2000c000000 */
[----:B------:R-:W-:Y:S01]  /*0960*/  BSSY B9, `(.L_x_6013) ;  /* 0x0002177000097945 */ /* 0x000fe20003800000 */
[----:B------:R-:W-:Y:S01]  /*0970*/  ULDC.64 UR40, c[0x0][0x208] ;  /* 0x0000820000287ab9 */ /* 0x000fe20000000a00 */
[----:B0123--:R-:W-:Y:S07]  /*0980*/  BAR.SYNC.DEFER_BLOCKING 0x0 ;  /* 0x0000000000007b1d */ /* 0x00ffee0000010000 */
[----:B------:R-:W-:Y:S05]  /*0990*/  @!P0 BRA `(.L_x_6014) ;  /* 0x0000019000a48947 */ /* 0x000fea0003800000 */
.L_x_6015:
        /* <DEDUP_REMOVED lines=21> */
[----:B------:R-:W-:Y:S01]  /*0af0*/  CS2R R18, SRZ ;  /* 0x0000000000127805 */ /* 0x000fe2000001ff00 */
        /* <DEDUP_REMOVED lines=19> */
[----:B------:R-:W-:Y:S02]  /*0c30*/  LEA.HI R9, R9, R20, RZ, 0x5 ;  /* 0x0000001409097211 */ /* 0x000fe400078f28ff */
[----:B------:R-:W-:Y:S02]  /*0c40*/  LEA.HI R8, R8, R11, RZ, 0x3 ;  /* 0x0000000b08087211 */ /* 0x000fe400078f18ff */
[----:B------:R-:W-:Y:S02]  /*0c50*/  LOP3.LUT R6, R6, 0x1ffffffe, RZ, 0xc0, !PT ;  /* 0x1ffffffe06067812 */ /* 0x000fe400078ec0ff */
[----:B------:R-:W-:Y:S01]  /*0c60*/  LOP3.LUT R12, R8, 0xfffffff8, RZ, 0xc0, !PT ;  /* 0xfffffff8080c7812 */ /* 0x000fe200078ec0ff */
[----:B------:R-:W-:Y:S01]  /*0c70*/  IMAD.IADD R8, R5, 0x1, -R2 ;  /* 0x0000000105087824 */ /* 0x000fe200078e0a02 */
[-C--:B------:R-:W-:Y:S01]  /*0c80*/  LEA.HI R2, R3, R0.reuse, RZ, 0x5 ;  /* 0x0000000003027211 */ /* 0x080fe200078f28ff */
[----:B------:R-:W-:Y:S01]  /*0c90*/  IMAD.IADD R6, R7, 0x1, -R6 ;  /* 0x0000000107067824 */ /* 0x000fe200078e0a06 */
[----:B------:R-:W-:Y:S01]  /*0ca0*/  LEA.HI R3, R3, R0, RZ, 0x3 ;  /* 0x0000000003037211 */ /* 0x000fe200078f18ff */
[----:B------:R-:W-:Y:S01]  /*0cb0*/  IMAD.IADD R12, R11, 0x1, -R12 ;  /* 0x000000010b0c7824 */ /* 0x000fe200078e0a0c */
[----:B------:R-:W-:-:S02]  /*0cc0*/  SHF.R.S32.HI R9, RZ, 0x5, R9 ;  /* 0x00000005ff097819 */ /* 0x000fc40000011409 */
[----:B------:R-:W-:Y:S02]  /*0cd0*/  LOP3.LUT R5, R4, 0x3fffff0, RZ, 0xc0, !PT ;  /* 0x03fffff004057812 */ /* 0x000fe400078ec0ff */
[----:B------:R-:W-:Y:S01]  /*0ce0*/  LOP3.LUT R7, R3, 0xfffffff8, RZ, 0xc0, !PT ;  /* 0xfffffff803077812 */ /* 0x000fe200078ec0ff */
[----:B------:R-:W-:Y:S01]  /*0cf0*/  IMAD R9, R9, 0x10, R12 ;  /* 0x0000001009097824 */ /* 0x000fe200078e020c */
[----:B------:R-:W-:Y:S02]  /*0d00*/  LOP3.LUT R3, R202, 0xfffffffc, RZ, 0xc0, !PT ;  /* 0xfffffffcca037812 */ /* 0x000fe400078ec0ff */
[----:B------:R-:W-:Y:S01]  /*0d10*/  SHF.R.S32.HI R202, RZ, 0x2, R202 ;  /* 0x00000002ffca7819 */ /* 0x000fe200000114ca */
[----:B------:R-:W-:Y:S01]  /*0d20*/  IMAD R8, R8, 0x40, R9 ;  /* 0x0000004008087824 */ /* 0x000fe200078e0209 */
[----:B------:R-:W-:Y:S01]  /*0d30*/  SHF.R.S32.HI R16, RZ, 0x5, R2 ;  /* 0x00000005ff107819 */ /* 0x000fe20000011402 */
[C---:B------:R-:W-:Y:S01]  /*0d40*/  IMAD.IADD R3, R0.reuse, 0x1, -R3 ;  /* 0x0000000100037824 */ /* 0x040fe200078e0a03 */
[----:B------:R-:W-:Y:S01]  /*0d50*/  IADD3 R5, R0, -R5, RZ ;  /* 0x8000000500057210 */ /* 0x000fe20007ffe0ff */
[----:B------:R-:W-:Y:S01]  /*0d60*/  VIADD R9, R202, 0x40 ;  /* 0x00000040ca097836 */ /* 0x000fe20000000000 */
[----:B------:R-:W-:Y:S01]  /*0d70*/  LOP3.LUT R10, R10, 0x7ffffffc, RZ, 0xc0, !PT ;  /* 0x7ffffffc0a0a7812 */ /* 0x000fe200078ec0ff */
[----:B------:R0:W-:Y:S01]  /*0d80*/  STL [R1+0xbc], R16 ;  /* 0x0000bc1001007387 */ /* 0x0001e20000100800 */
[----:B------:R-:W-:Y:S01]  /*0d90*/  IMAD.IADD R222, R0, 0x1, -R7 ;  /* 0x0000000100de7824 */ /* 0x000fe200078e0a07 */
[----:B------:R-:W-:Y:S01]  /*0da0*/  LEA.HI R0, R3, R3, RZ, 0x1 ;  /* 0x0000000303007211 */ /* 0x000fe200078f08ff */
[----:B------:R-:W-:Y:S01]  /*0db0*/  IMAD R5, R16, 0x10, R5 ;  /* 0x0000001010057824 */ /* 0x000fe200078e0205 */
[----:B------:R-:W-:Y:S01]  /*0dc0*/  SHF.R.S32.HI R4, RZ, 0x1f, R9 ;  /* 0x0000001fff047819 */ /* 0x000fe20000011409 */
[----:B------:R-:W-:Y:S01]  /*0dd0*/  IMAD.SHL.U32 R2, R9, 0x40, RZ ;  /* 0x0000004009027824 */ /* 0x000fe200078e00ff */
[----:B------:R-:W-:Y:S01]  /*0de0*/  LOP3.LUT R0, R0, 0x1ffffffe, RZ, 0xc0, !PT ;  /* 0x1ffffffe00007812 */ /* 0x000fe200078ec0ff */
[----:B------:R-:W-:Y:S01]  /*0df0*/  IMAD.MOV.U32 R7, RZ, RZ, R15 ;  /* 0x000000ffff077224 */ /* 0x000fe200078e000f */
[----:B------:R-:W-:Y:S01]  /*0e00*/  LEA.HI R4, R4, R9, RZ, 0x3 ;  /* 0x0000000904047211 */ /* 0x000fe200078f18ff */
[C---:B------:R-:W-:Y:S01]  /*0e10*/  IMAD.SHL.U32 R200, R3.reuse, 0x4, RZ ;  /* 0x0000000403c87824 */ /* 0x040fe200078e00ff */
[C---:B------:R-:W-:Y:S01]  /*0e20*/  IADD3 R0, R3.reuse, -R0, RZ ;  /* 0x8000000003007210 */ /* 0x040fe20007ffe0ff */
[----:B0-----:R-:W-:Y:S01]  /*0e30*/  IMAD.SHL.U32 R16, R3, 0x8, RZ ;  /* 0x0000000803107824 */ /* 0x001fe200078e00ff */
[----:B------:R-:W-:Y:S01]  /*0e40*/  LOP3.LUT R3, R2, 0x1c0, RZ, 0xc0, !PT ;  /* 0x000001c002037812 */ /* 0x000fe200078ec0ff */
[----:B------:R-:W-:Y:S01]  /*0e50*/  IMAD.SHL.U32 R4, R4, 0x40, RZ ;  /* 0x0000004004047824 */ /* 0x000fe200078e00ff */
[----:B------:R-:W-:Y:S01]  /*0e60*/  STL [R1+0x1e4], R8 ;  /* 0x0001e40801007387 */ /* 0x000fe20000100800 */
[C---:B------:R-:W-:Y:S01]  /*0e70*/  VIADD R226, R16.reuse, 0x40 ;  /* 0x0000004010e27836 */ /* 0x040fe20000000000 */
[C---:B------:R-:W-:Y:S01]  /*0e80*/  IADD3 R227, R16.reuse, 0xe0, RZ ;  /* 0x000000e010e37810 */ /* 0x040fe20007ffe0ff */
[C---:B------:R-:W-:Y:S01]  /*0e90*/  VIADD R225, R16.reuse, 0x60 ;  /* 0x0000006010e17836 */ /* 0x040fe20000000000 */
[----:B------:R-:W-:Y:S01]  /*0ea0*/  STL [R1+0xd8], RZ ;  /* 0x0000d8ff01007387 */ /* 0x000fe20000100800 */
[C---:B------:R-:W-:Y:S01]  /*0eb0*/  VIADD R224, R16.reuse, 0x80 ;  /* 0x0000008010e07836 */ /* 0x040fe20000000000 */
[----:B------:R-:W-:Y:S01]  /*0ec0*/  SHF.R.S32.HI R24, RZ, 0x1f, R226 ;  /* 0x0000001fff187819 */ /* 0x000fe200000114e2 */
[C---:B------:R-:W-:Y:S01]  /*0ed0*/  VIADD R223, R16.reuse, 0xa0 ;  /* 0x000000a010df7836 */ /* 0x040fe20000000000 */
[----:B------:R-:W-:Y:S01]  /*0ee0*/  SHF.R.S32.HI R21, RZ, 0x1f, R225 ;  /* 0x0000001fff157819 */ /* 0x000fe200000114e1 */
[----:B------:R-:W-:Y:S01]  /*0ef0*/  VIADD R228, R16, 0xc0 ;  /* 0x000000c010e47836 */ /* 0x000fe20000000000 */
[----:B------:R-:W-:Y:S01]  /*0f00*/  SHF.R.S32.HI R15, RZ, 0x1f, R224 ;  /* 0x0000001fff0f7819 */ /* 0x000fe200000114e0 */
[----:B------:R0:W-:Y:S01]  /*0f10*/  STL [R1+0xac], R24 ;  /* 0x0000ac1801007387 */ /* 0x0001e20000100800 */
[----:B------:R-:W-:Y:S01]  /*0f20*/  SHF.R.U32.HI R12, RZ, 0x3, R3 ;  /* 0x00000003ff0c7819 */ /* 0x000fe20000011603 */
[----:B------:R-:W-:Y:S01]  /*0f30*/  IMAD.IADD R10, R20, 0x1, -R10 ;  /* 0x00000001140a7824 */ /* 0x000fe200078e0a0a */
[----:B------:R-:W-:Y:S01]  /*0f40*/  LOP3.LUT R3, R3, 0x38, R16, 0xf8, !PT ;  /* 0x0000003803037812 */ /* 0x000fe200078ef810 */
[----:B------:R1:W-:Y:S01]  /*0f50*/  STL [R1+0xa8], R21 ;  /* 0x0000a81501007387 */ /* 0x0003e20000100800 */
[----:B------:R-:W-:Y:S01]  /*0f60*/  LOP3.LUT R4, R4, 0xfffffe00, RZ, 0xc0, !PT ;  /* 0xfffffe0004047812 */ /* 0x000fe200078ec0ff */
[----:B------:R-:W-:Y:S01]  /*0f70*/  IMAD R11, R5, 0x8, R6 ;  /* 0x00000008050b7824 */ /* 0x000fe200078e0206 */
[----:B------:R-:W-:Y:S01]  /*0f80*/  MOV R6, R14 ;  /* 0x0000000e00067202 */ /* 0x000fe20000000f00 */
[----:B------:R2:W-:Y:S01]  /*0f90*/  STL [R1+0xa4], R15 ;  /* 0x0000a40f01007387 */ /* 0x0005e20000100800 */
[----:B------:R-:W-:Y:S01]  /*0fa0*/  LOP3.LUT R3, R4, R3, R12, 0xf6, !PT ;  /* 0x0000000304037212 */ /* 0x000fe200078ef60c */
[----:B------:R-:W-:Y:S01]  /*0fb0*/  IMAD.SHL.U32 R44, R10, 0x2, RZ ;  /* 0x000000020a2c7824 */ /* 0x000fe200078e00ff */
[----:B0-----:R-:W-:Y:S01]  /*0fc0*/  SHF.R.S32.HI R24, RZ, 0x1f, R223 ;  /* 0x0000001fff187819 */ /* 0x001fe200000114df */
[----:B------:R-:W-:Y:S01]  /*0fd0*/  IMAD.SHL.U32 R222, R222, 0x8, RZ ;  /* 0x00000008dede7824 */ /* 0x000fe200078e00ff */
[----:B------:R-:W-:Y:S01]  /*0fe0*/  SHF.R.S32.HI R17, RZ, 0x1f, R16 ;  /* 0x0000001fff117819 */ /* 0x000fe20000011410 */
[----:B------:R-:W-:Y:S01]  /*0ff0*/  IMAD R3, R3, 0x2, R22 ;  /* 0x0000000203037824 */ /* 0x000fe200078e0216 */
[----:B-1----:R-:W-:Y:S01]  /*1000*/  SHF.R.S32.HI R21, RZ, 0x1f, R228 ;  /* 0x0000001fff157819 */ /* 0x002fe200000114e4 */
[----:B------:R-:W-:Y:S01]  /*1010*/  STL [R1+0xa0], R24 ;  /* 0x0000a01801007387 */ /* 0x000fe20000100800 */
[C---:B------:R-:W-:Y:S01]  /*1020*/  VIADD R43, R44.reuse, 0x8 ;  /* 0x000000082c2b7836 */ /* 0x040fe20000000000 */
[----:B--2---:R-:W-:Y:S01]  /*1030*/  SHF.R.S32.HI R15, RZ, 0x1f, R227 ;  /* 0x0000001fff0f7819 */ /* 0x004fe200000114e3 */
[C---:B------:R-:W-:Y:S01]  /*1040*/  VIADD R42, R44.reuse, 0x10 ;  /* 0x000000102c2a7836 */ /* 0x040fe20000000000 */
        /* <DEDUP_REMOVED lines=12> */
[----:B------:R-:W-:Y:S01]  /*1110*/  STL [R1+0xb4], R44 ;  /* 0x0000b42c01007387 */ /* 0x000fe20000100800 */
[C---:B------:R-:W-:Y:S01]  /*1120*/  VIADD R34, R44.reuse, 0x50 ;  /* 0x000000502c227836 */ /* 0x040fe20000000000 */
[C---:B0-----:R-:W-:Y:S01]  /*1130*/  IADD3 R15, R44.reuse, 0xb8, RZ ;  /* 0x000000b82c0f7810 */ /* 0x041fe20007ffe0ff */
[----:B------:R-:W-:-:S02]  /*1140*/  VIADD R33, R44, 0x58 ;  /* 0x000000582c217836 */ /* 0x000fc40000000000 */
[C---:B------:R-:W-:Y:S01]  /*1150*/  VIADD R32, R44.reuse, 0x60 ;  /* 0x000000602c207836 */ /* 0x040fe20000000000 */
[----:B-1----:R-:W-:Y:S01]  /*1160*/  SHF.L.U32 R4, R11, 0x3, RZ ;  /* 0x000000030b047819 */ /* 0x002fe200000006ff */
[C---:B------:R-:W-:Y:S02]  /*1170*/  VIADD R31, R44.reuse, 0x68 ;  /* 0x000000682c1f7836 */ /* 0x040fe40000000000 */
[C---:B------:R-:W-:Y:S02]  /*1180*/  VIADD R30, R44.reuse, 0x70 ;  /* 0x000000702c1e7836 */ /* 0x040fe40000000000 */
[----:B------:R-:W-:Y:S01]  /*1190*/  STL [R1+0x1e8], R4 ;  /* 0x0001e80401007387 */ /* 0x000fe20000100800 */
[C---:B------:R-:W-:Y:S02]  /*11a0*/  VIADD R28, R44.reuse, 0x80 ;  /* 0x000000802c1c7836 */ /* 0x040fe40000000000 */
[----:B------:R-:W-:Y:S01]  /*11b0*/  VIADD R27, R44, 0x88 ;  /* 0x000000882c1b7836 */ /* 0x000fe20000000000 */
[----:B------:R-:W-:Y:S01]  /*11c0*/  STL [R1+0x1e0], R3 ;  /* 0x0001e00301007387 */ /* 0x000fe20000100800 */
[----:B------:R-:W-:-:S02]  /*11d0*/  IMAD.MOV.U32 R5, RZ, RZ, R13 ;  /* 0x000000ffff057224 */ /* 0x000fc400078e000d */
[----:B------:R-:W-:Y:S01]  /*11e0*/  VIADD R14, R222, 0x40 ;  /* 0x00000040de0e7836 */ /* 0x000fe20000000000 */
[----:B------:R0:W-:Y:S01]  /*11f0*/  STL [R1+0x158], R43 ;  /* 0x0001582b01007387 */ /* 0x0001e20000100800 */
[----:B------:R-:W-:Y:S02]  /*1200*/  VIADD R26, R44, 0x90 ;  /* 0x000000902c1a7836 */ /* 0x000fe40000000000 */
        /* <DEDUP_REMOVED lines=8> */
[----:B------:R-:W-:Y:S01]  /*1290*/  VIADD R20, R44, 0xb0 ;  /* 0x000000b02c147836 */ /* 0x000fe20000000000 */
[----:B------:R3:W-:Y:S01]  /*12a0*/  STL [R1+0x14c], R40 ;  /* 0x00014c2801007387 */ /* 0x0007e20000100800 */
[----:B------:R-:W-:Y:S01]  /*12b0*/  VIADD R9, R222, 0xc0 ;  /* 0x000000c0de097836 */ /* 0x000fe20000000000 */
[----:B0-----:R-:W-:Y:S01]  /*12c0*/  SHF.R.S32.HI R43, RZ, 0x1f, R43 ;  /* 0x0000001fff2b7819 */ /* 0x001fe2000001142b */
        /* <DEDUP_REMOVED lines=10> */
[C---:B------:R-:W-:Y:S01]  /*1370*/  VIADD R9, R44.reuse, 0xe8 ;  /* 0x000000e82c097836 */ /* 0x040fe20000000000 */
[C---:B------:R-:W-:Y:S01]  /*1380*/  IADD3 R3, R44.reuse, 0xf8, RZ ;  /* 0x000000f82c037810 */ /* 0x040fe20007ffe0ff */
[----:B------:R-:W-:Y:S01]  /*1390*/  VIADD R4, R44, 0xf0 ;  /* 0x000000f02c047836 */ /* 0x000fe20000000000 */
[----:B------:R5:W-:Y:S01]  /*13a0*/  STL [R1+0x13c], R36 ;  /* 0x00013c2401007387 */ /* 0x000be20000100800 */
[----:B--2---:R-:W-:Y:S01]  /*13b0*/  SHF.R.S32.HI R41, RZ, 0x1f, R41 ;  /* 0x0000001fff297819 */ /* 0x004fe20000011429 */
[----:B------:R-:W-:Y:S01]  /*13c0*/  IMAD R0, R0, 0x8, R8 ;  /* 0x0000000800007824 */ /* 0x000fe200078e0208 */
[----:B---3--:R-:W-:Y:S01]  /*13d0*/  SHF.R.S32.HI R40, RZ, 0x1f, R40 ;  /* 0x0000001fff287819 */ /* 0x008fe20000011428 */
[----:B------:R2:W-:Y:S01]  /*13e0*/  STL [R1+0x138], R35 ;  /* 0x0001382301007387 */ /* 0x0005e20000100800 */
[----:B0-----:R-:W-:Y:S01]  /*13f0*/  SHF.R.S32.HI R39, RZ, 0x1f, R39 ;  /* 0x0000001fff277819 */ /* 0x001fe20000011427 */
[----:B------:R-:W-:Y:S01]  /*1400*/  VIADD R2, R16, 0x20 ;  /* 0x0000002010027836 */ /* 0x000fe20000000000 */
[----:B----4-:R-:W-:Y:S01]  /*1410*/  SHF.R.S32.HI R38, RZ, 0x1f, R38 ;  /* 0x0000001fff267819 */ /* 0x010fe20000011426 */
[----:B------:R0:W-:Y:S01]  /*1420*/  STL [R1+0x134], R34 ;  /* 0x0001342201007387 */ /* 0x0001e20000100800 */
[----:B-1----:R-:W-:Y:S01]  /*1430*/  SHF.R.S32.HI R37, RZ, 0x1f, R37 ;  /* 0x0000001fff257819 */ /* 0x002fe20000011425 */
[----:B------:R-:W-:Y:S01]  /*1440*/  VIADD R207, R200, 0x10 ;  /* 0x00000010c8cf7836 */ /* 0x000fe20000000000 */
[----:B-----5:R-:W-:Y:S01]  /*1450*/  SHF.R.S32.HI R36, RZ, 0x1f, R36 ;  /* 0x0000001fff247819 */ /* 0x020fe20000011424 */
[----:B------:R1:W-:Y:S01]  /*1460*/  STL [R1+0x130], R33 ;  /* 0x0001302101007387 */ /* 0x0003e20000100800 */
[----:B------:R-:W-:-:S02]  /*1470*/  SHF.R.S32.HI R205, RZ, 0x1f, R2 ;  /* 0x0000001fffcd7819 */ /* 0x000fc40000011402 */
[----:B--2---:R-:W-:Y:S01]  /*1480*/  SHF.R.S32.HI R35, RZ, 0x1f, R35 ;  /* 0x0000001fff237819 */ /* 0x004fe20000011423 */
[----:B------:R2:W-:Y:S01]  /*1490*/  STL [R1+0x12c], R32 ;  /* 0x00012c2001007387 */ /* 0x0005e20000100800 */
[----:B0-----:R-:W-:-:S03]  /*14a0*/  SHF.R.S32.HI R34, RZ, 0x1f, R34 ;  /* 0x0000001fff227819 */ /* 0x001fc60000011422 */
[----:B------:R0:W-:Y:S01]  /*14b0*/  STL [R1+0x128], R31 ;  /* 0x0001281f01007387 */ /* 0x0001e20000100800 */
[----:B-1----:R-:W-:-:S03]  /*14c0*/  SHF.R.S32.HI R33, RZ, 0x1f, R33 ;  /* 0x0000001fff217819 */ /* 0x002fc60000011421 */
[----:B------:R1:W-:Y:S01]  /*14d0*/  STL [R1+0x124], R30 ;  /* 0x0001241e01007387 */ /* 0x0003e20000100800 */
[----:B--2---:R-:W-:-:S03]  /*14e0*/  SHF.R.S32.HI R32, RZ, 0x1f, R32 ;  /* 0x0000001fff207819 */ /* 0x004fc60000011420 */
        /* <DEDUP_REMOVED lines=30> */
[----:B------:R-:W-:Y:S01]  /*16d0*/  STL [R1+0x1dc], R43 ;  /* 0x0001dc2b01007387 */ /* 0x000fe20000100800 */
[----:B0-----:R-:W-:-:S03]  /*16e0*/  SHF.R.S32.HI R10, RZ, 0x1f, R10 ;  /* 0x0000001fff0a7819 */ /* 0x001fc6000001140a */
[----:B------:R0:W-:Y:S01]  /*16f0*/  STL [R1+0xe4], R4 ;  /* 0x0000e40401007387 */ /* 0x0001e20000100800 */
[----:B-1----:R-:W-:-:S03]  /*1700*/  SHF.R.S32.HI R9, RZ, 0x1f, R9 ;  /* 0x0000001fff097819 */ /* 0x002fc60000011409 */
[----:B------:R-:W-:Y:S04]  /*1710*/  STL [R1+0x1d8], R42 ;  /* 0x0001d82a01007387 */ /* 0x000fe80000100800 */
[----:B------:R1:W-:Y:S01]  /*1720*/  STL [R1+0xe0], R3 ;  /* 0x0000e00301007387 */ /* 0x0003e20000100800 */
[----:B0-----:R-:W-:-:S03]  /*1730*/  SHF.R.S32.HI R4, RZ, 0x1f, R4 ;  /* 0x0000001fff047819 */ /* 0x001fc60000011404 */
[----:B------:R0:W-:Y:S04]  /*1740*/  STL [R1+0x1d4], R41 ;  /* 0x0001d42901007387 */ /* 0x0001e80000100800 */
[----:B------:R0:W-:Y:S01]  /*1750*/  STL [R1+0x1d0], R40 ;  /* 0x0001d02801007387 */ /* 0x0001e20000100800 */
[----:B-1----:R-:W-:-:S03]  /*1760*/  SHF.R.S32.HI R3, RZ, 0x1f, R3 ;  /* 0x0000001fff037819 */ /* 0x002fc60000011403 */
        /* <DEDUP_REMOVED lines=28> */
.L_x_6187:
[----:B0-23--:R-:W0:Y:S02]  /*1930*/  LDC.64 R8, c[0x0][0xd88] ;  /* 0x00036200ff087b82 */ /* 0x00de240000000a00 */
[----:B0-----:R-:W-:-:S05]  /*1940*/  IMAD.WIDE R8, R7, 0x4, R8 ;  /* 0x0000000407087825 */ /* 0x001fca00078e0208 */
[----:B-----5:R-:W2:Y:S01]  /*1950*/  LDG.E R34, desc[UR40][R8.64] ;  /* 0x0000002808227981 */ /* 0x020ea2000c1e1900 */
[----:B------:R-:W-:Y:S05]  /*1960*/  YIELD ;  /* 0x0000000000007946 */ /* 0x000fea0003800000 */
[----:B------:R-:W-:Y:S01]  /*1970*/  ULDC.64 UR4, c[0x0][0xb20] ;  /* 0x0002c80000047ab9 */ /* 0x000fe20000000a00 */
[----:B------:R-:W-:Y:S01]  /*1980*/  ULDC.64 UR8, c[0x0][0xb10] ;  /* 0x0002c40000087ab9 */ /* 0x000fe20000000a00 */
[----:B------:R-:W-:Y:S01]  /*1990*/  ISETP.NE.U32.AND P1, PT, RZ, UR4, PT ;  /* 0x00000004ff007c0c */ /* 0x000fe2000bf25070 */
[----:B-1--4-:R-:W-:Y:S01]  /*19a0*/  IMAD.MOV.U32 R4, RZ, RZ, RZ ;  /* 0x000000ffff047224 */ /* 0x012fe200078e00ff */
[----:B------:R-:W-:Y:S01]  /*19b0*/  ULDC.64 UR6, c[0x0][0xb00] ;  /* 0x0002c00000067ab9 */ /* 0x000fe20000000a00 */
        /* <DEDUP_REMOVED lines=32> */
[----:B------:R-:W-:Y:S01]  /*1bc0*/  IMAD.U32 R25, RZ, RZ, UR5 ;  /* 0x00000005ff197e24 */ /* 0x000fe2000f8e00ff */
[----:B------:R-:W-:Y:S01]  /*1bd0*/  MOV R33, UR4 ;  /* 0x0000000400217c02 */ /* 0x000fe20008000f00 */
        /* <DEDUP_REMOVED lines=13> */
.L_x_6017:
        /* <DEDUP_REMOVED lines=13> */
.L_x_6018:
[----:B------:R-:W-:Y:S05]  /*1d80*/  @!P0 BRA `(.L_x_6019) ;  /* 0x00000000000c8947 */ /* 0x000fea0003800000 */
[----:B------:R-:W2:Y:S04]  /*1d90*/  LDG.E R0, desc[UR40][R8.64] ;  /* 0x0000002808007981 */ /* 0x000ea8000c1e1900 */
[----:B------:R-:W2:Y:S02]  /*1da0*/  LDG.E R33, desc[UR40][R8.64+0x4] ;  /* 0x0000042808217981 */ /* 0x000ea4000c1e1900 */
[----:B--2---:R-:W-:-:S07]  /*1db0*/  IMAD.IADD R33, R33, 0x1, -R0 ;  /* 0x0000000121217824 */ /* 0x004fce00078e0a00 */
.L_x_6019:
        /* <DEDUP_REMOVED lines=24> */
[----:B----4-:R-:W-:-:S03]  /*1f40*/  @P1 IMAD.HI.U32 R0, R5, R8, RZ ;  /* 0x0000000805001227 */ /* 0x010fc600078e00ff */
[----:B-1----:R-:W-:Y:S02]  /*1f50*/  IADD3 R6, R12, R25, RZ ;  /* 0x000000190c067210 */ /* 0x002fe40007ffe0ff */
[----:B--2---:R-:W-:Y:S02]  /*1f60*/  @P1 SHF.R.U32.HI R5, RZ, R9, R0 ;  /* 0x00000009ff051219 */ /* 0x004fe40000011600 */
[C---:B------:R-:W-:Y:S01]  /*1f70*/  IADD3 R31, R6.reuse, 0x60, -R13 ;  /* 0x00000060061f7810 */ /* 0x040fe20007ffe80d */
[----:B------:R-:W-:Y:S01]  /*1f80*/  VIADD R0, R6, 0x5f ;  /* 0x0000005f06007836 */ /* 0x000fe20000000000 */
[----:B------:R1:W-:Y:S01]  /*1f90*/  STL [R1+0xb0], R6 ;  /* 0x0000b00601007387 */ /* 0x0003e20000100800 */
[----:B0-----:R-:W-:Y:S02]  /*1fa0*/  LOP3.LUT R13, R10, 0xff, RZ, 0xc0, !PT ;  /* 0x000000ff0a0d7812 */ /* 0x001fe400078ec0ff */
[----:B------:R-:W-:Y:S02]  /*1fb0*/  IMAD.IADD R5, R31, 0x1, R5 ;  /* 0x000000011f057824 */ /* 0x000fe400078e0205 */
[----:B------:R-:W-:Y:S01]  /*1fc0*/  IMAD.HI R0, R0, 0x2aaaaaab, RZ ;  /* 0x2aaaaaab00007827 */ /* 0x000fe200078e02ff */
[----:B------:R0:W-:Y:S03]  /*1fd0*/  STL [R1+0xdc], R13 ;  /* 0x0000dc0d01007387 */ /* 0x0001e60000100800 */
        /* <DEDUP_REMOVED lines=40> */
.L_x_6021:
[----:B------:R-:W-:Y:S05]  /*2260*/  BSYNC B0 ;  /* 0x0000000000007941 */ /* 0x000fea0003800000 */
.L_x_6020:
        /* <DEDUP_REMOVED lines=29> */
[----:B------:R-:W-:Y:S01]  /*2440*/  MOV R13, RZ ;  /* 0x000000ff000d7202 */ /* 0x000fe20000000f00 */
[----:B------:R-:W-:Y:S02]  /*2450*/  IMAD.U32 R7, RZ, RZ, UR5 ;  /* 0x00000005ff077e24 */ /* 0x000fe4000f8e00ff */
[----:B------:R-:W-:-:S02]  /*2460*/  IMAD.U32 R10, RZ, RZ, UR6 ;  /* 0x00000006ff0a7e24 */ /* 0x000fc4000f8e00ff */
[----:B------:R-:W-:Y:S02]  /*2470*/  IMAD.U32 R11, RZ, RZ, UR7 ;  /* 0x00000007ff0b7e24 */ /* 0x000fe4000f8e00ff */
[----:B------:R-:W-:Y:S02]  /*2480*/  IMAD.MOV.U32 R8, RZ, RZ, 0x70 ;  /* 0x00000070ff087424 */ /* 0x000fe400078e00ff */
[----:B------:R-:W-:-:S07]  /*2490*/  IMAD.MOV.U32 R12, RZ, RZ, 0x1 ;  /* 0x00000001ff0c7424 */ /* 0x000fce00078e00ff */
[----:B------:R-:W-:-:S07]  /*24a0*/  LEPC R20, `(.L_x_6024) ;  /* 0x000000001014794e */ /* 0x000fce0000000000 */
[----:B0----5:R-:W-:Y:S05]  /*24b0*/  CALL.ABS.NOINC R14 ;  /* 0x000000000e007343 */ /* 0x021fea0003c00000 */
.L_x_6024:
[----:B------:R-:W-:Y:S05]  /*24c0*/  BSYNC B6 ;  /* 0x0000000000067941 */ /* 0x000fea0003800000 */
.L_x_6023:
        /* <DEDUP_REMOVED lines=20> */
.L_x_6026:
[----:B------:R-:W-:Y:S05]  /*2610*/  BSYNC B6 ;  /* 0x0000000000067941 */ /* 0x000fea0003800000 */
.L_x_6025:
        /* <DEDUP_REMOVED lines=14> */
[----:B------:R-:W-:Y:S02]  /*2700*/  SEL R6, RZ, 0xffffffff, P1 ;  /* 0xffffffffff067807 */ /* 0x000fe40000800000 */
[----:B------:R-:W-:Y:S02]  /*2710*/  ISETP.GE.AND P0, PT, R16, UR4, PT ;  /* 0x0000000410007c0c */ /* 0x000fe4000bf06270 */
[----:B------:R-:W-:Y:S01]  /*2720*/  ISETP.GE.AND P1, PT, R225, UR4, PT ;  /* 0x00000004e1007c0c */ /* 0x000fe2000bf26270 */
[----:B------:R-:W-:Y:S01]  /*2730*/  IMAD.SHL.U32 R6, R6, 0x2, RZ ;  /* 0x0000000206067824 */ /* 0x000fe200078e00ff */
[----:B------:R-:W-:Y:S02]  /*2740*/  SEL R3, RZ, 0x1, P0 ;  /* 0x00000001ff037807 */ /* 0x000fe40000000000 */
[----:B------:R-:W-:Y:S02]  /*2750*/  ISETP.GE.AND P0, PT, R226, UR4, PT ;  /* 0x00000004e2007c0c */ /* 0x000fe4000bf06270 */
[----:B------:R-:W-:-:S02]  /*2760*/  LOP3.LUT R3, R6, 0x2, R3, 0xe2, !PT ;  /* 0x0000000206037812 */ /* 0x000fc400078ee203 */
[----:B0-----:R-:W-:Y:S02]  /*2770*/  SEL R4, RZ, 0x4, P0 ;  /* 0x00000004ff047807 */ /* 0x001fe40000000000 */
[----:B------:R-:W-:Y:S02]  /*2780*/  SEL R5, RZ, 0x8, P1 ;  /* 0x00000008ff057807 */ /* 0x000fe40000800000 */
[----:B------:R-:W-:Y:S02]  /*2790*/  ISETP.GE.AND P0, PT, R224, UR4, PT ;  /* 0x00000004e0007c0c */ /* 0x000fe4000bf06270 */
[----:B------:R-:W-:Y:S01]  /*27a0*/  ISETP.GE.AND P1, PT, R223, UR4, PT ;  /* 0x00000004df007c0c */ /* 0x000fe2000bf26270 */
[----:B------:R-:W-:Y:S01]  /*27b0*/  VIADD R12, R7, 0xffffff80 ;  /* 0xffffff80070c7836 */ /* 0x000fe20000000000 */
[----:B------:R-:W-:Y:S02]  /*27c0*/  LOP3.LUT R4, R5, R3, R4, 0xfe, !PT ;  /* 0x0000000305047212 */ /* 0x000fe400078efe04 */
[----:B------:R-:W-:-:S02]  /*27d0*/  SEL R5, RZ, 0x10, P0 ;  /* 0x00000010ff057807 */ /* 0x000fc40000000000 */
        /* <DEDUP_REMOVED lines=15> */
[----:B------:R-:W-:Y:S01]  /*28d0*/  IMAD R6, R7, R48, RZ ;  /* 0x0000003007067224 */ /* 0x000fe200078e02ff */
[----:B------:R-:W-:Y:S01]  /*28e0*/  IADD3 R9, R9, R11, RZ ;  /* 0x0000000b09097210 */ /* 0x000fe20007ffe0ff */
[----:B------:R-:W-:Y:S02]  /*28f0*/  IMAD.IADD R21, R11, 0x1, R21 ;  /* 0x000000010b157824 */ /* 0x000fe400078e0215 */
[----:B------:R-:W-:Y:S02]  /*2900*/  IMAD R11, R24, R49, R6 ;  /* 0x00000031180b7224 */ /* 0x000fe400078e0206 */
[----:B------:R-:W2:Y:S01]  /*2910*/  LDL R6, [R1+0xbc] ;  /* 0x0000bc0001067983 */ /* 0x000ea20000100800 */
[----:B------:R-:W0:Y:S01]  /*2920*/  S2R R35, SR_TID.X ;  /* 0x0000000000237919 */ /* 0x000e220000002100 */
[----:B------:R-:W-:Y:S02]  /*2930*/  ISETP.GE.AND P0, PT, R228, UR4, PT ;  /* 0x00000004e4007c0c */ /* 0x000fe4000bf06270 */
[----:B------:R-:W-:-:S02]  /*2940*/  ISETP.GE.AND P1, PT, R227, UR4, PT ;  /* 0x00000004e3007c0c */ /* 0x000fc4000bf26270 */
[----:B------:R-:W-:Y:S02]  /*2950*/  SEL R5, RZ, 0x40, P0 ;  /* 0x00000040ff057807 */ /* 0x000fe40000000000 */
[----:B------:R-:W-:Y:S02]  /*2960*/  SEL R10, RZ, 0x7fff80, P1 ;  /* 0x007fff80ff0a7807 */ /* 0x000fe40000800000 */
[----:B----4-:R-:W-:Y:S02]  /*2970*/  ISETP.GE.AND P0, PT, R16, R61, PT ;  /* 0x0000003d1000720c */ /* 0x010fe40003f06270 */
[----:B------:R-:W-:Y:S02]  /*2980*/  LOP3.LUT R10, R10, R4, R5, 0xfe, !PT ;  /* 0x000000040a0a7212 */ /* 0x000fe400078efe05 */
[----:B------:R-:W-:-:S05]  /*2990*/  SEL R5, R61, RZ, P0 ;  /* 0x000000ff3d057207 */ /* 0x000fca0000000000 */
[----:B------:R-:W-:Y:S02]  /*29a0*/  IMAD.IADD R5, R16, 0x1, R5 ;  /* 0x0000000110057824 */ /* 0x000fe400078e0205 */
[----:B------:R-:W-:-:S03]  /*29b0*/  IMAD.WIDE.U32 R50, R202, R54, R200 ;  /* 0x00000036ca327225 */ /* 0x000fc600078e00c8 */
[----:B------:R-:W-:Y:S01]  /*29c0*/  SHF.R.S32.HI R4, RZ, 0x1f, R5 ;  /* 0x0000001fff047819 */ /* 0x000fe20000011405 */
[----:B------:R-:W-:Y:S01]  /*29d0*/  IMAD.WIDE.U32 R52, R202, R54, R16 ;  /* 0x00000036ca347225 */ /* 0x000fe200078e0010 */
[----:B0-----:R-:W-:-:S04]  /*29e0*/  SHF.R.U32.HI R35, RZ, 0x7, R35 ;  /* 0x00000007ff237819 */ /* 0x001fc80000011623 */
[C---:B------:R-:W-:Y:S02]  /*29f0*/  IADD3 R60, R35.reuse, 0x8, RZ ;  /* 0x00000008233c7810 */ /* 0x040fe40007ffe0ff */
[----:B------:R-:W-:Y:S02]  /*2a00*/  ISETP.NE.AND P6, PT, R35, 0x1, PT ;  /* 0x000000012300780c */ /* 0x000fe40003fc5270 */
[----:B------:R-:W-:Y:S01]  /*2a10*/  IADD3 R35, R202, 0x40, RZ ;  /* 0x00000040ca237810 */ /* 0x000fe20007ffe0ff */
[----:B------:R-:W-:Y:S01]  /*2a20*/  IMAD.IADD R51, R51, 0x1, R13 ;  /* 0x0000000133337824 */ /* 0x000fe200078e020d */
[----:B------:R-:W-:Y:S01]  /*2a30*/  LEA.HI R4, R4, R5, RZ, 0x3 ;  /* 0x0000000504047211 */ /* 0x000fe200078f18ff */
[----:B------:R-:W-:Y:S02]  /*2a40*/  IMAD.IADD R53, R13, 0x1, R53 ;  /* 0x000000010d357824 */ /* 0x000fe400078e0235 */
[----:B------:R-:W-:Y:S01]  /*2a50*/  IMAD.SHL.U32 R35, R35, 0x40, RZ ;  /* 0x0000004023237824 */ /* 0x000fe200078e00ff */
[C---:B------:R-:W-:Y:S01]  /*2a60*/  SHF.L.U64.HI R56, R48.reuse, 0x6, R49 ;  /* 0x0000000630387819 */ /* 0x040fe20000010231 */
[----:B------:R-:W-:Y:S01]  /*2a70*/  IMAD R5, R49, 0x60, RZ ;  /* 0x0000006031057824 */ /* 0x000fe200078e02ff */
[----:B------:R-:W-:Y:S01]  /*2a80*/  SHF.R.S32.HI R13, RZ, 0x1f, R14 ;  /* 0x0000001fff0d7819 */ /* 0x000fe2000001140e */
[----:B------:R-:W-:-:S02]  /*2a90*/  IMAD.SHL.U32 R57, R48, 0x40, RZ ;  /* 0x0000004030397824 */ /* 0x000fc400078e00ff */
[----:B------:R-:W-:Y:S01]  /*2aa0*/  IMAD.WIDE.U32 R8, R24, R48, R8 ;  /* 0x0000003018087225 */ /* 0x000fe200078e0008 */
[----:B------:R-:W-:-:S03]  /*2ab0*/  LOP3.LUT R35, R35, 0x1c0, RZ, 0xc0, !PT ;  /* 0x000001c023237812 */ /* 0x000fc600078ec0ff */
[----:B------:R-:W-:Y:S01]  /*2ac0*/  IMAD.WIDE.U32 R20, R24, R48, R20 ;  /* 0x0000003018147225 */ /* 0x000fe200078e0014 */
[----:B------:R-:W-:-:S03]  /*2ad0*/  LEA.HI R13, R13, R202, RZ, 0x3 ;  /* 0x000000ca0d0d7211 */ /* 0x000fc600078f18ff */
[----:B------:R-:W-:Y:S01]  /*2ae0*/  IMAD.WIDE.U32 R48, R48, 0x60, RZ ;  /* 0x0000006030307825 */ /* 0x000fe200078e00ff */
[----:B------:R-:W-:-:S03]  /*2af0*/  LOP3.LUT R13, R13, 0xfffffff8, RZ, 0xc0, !PT ;  /* 0xfffffff80d0d7812 */ /* 0x000fc600078ec0ff */
[----:B------:R-:W-:Y:S01]  /*2b00*/  IMAD.IADD R62, R49, 0x1, R5 ;  /* 0x00000001313e7824 */ /* 0x000fe200078e0205 */
[----:B------:R-:W-:Y:S01]  /*2b10*/  LOP3.LUT R5, R35, 0x38, R4, 0xf8, !PT ;  /* 0x0000003823057812 */ /* 0x000fe200078ef804 */
[C---:B------:R-:W-:Y:S01]  /*2b20*/  VIADD R35, R202.reuse, 0x40 ;  /* 0x00000040ca237836 */ /* 0x040fe20000000000 */
        /* <DEDUP_REMOVED lines=55> */
.L_x_6080:
        /* <DEDUP_REMOVED lines=26> */
[C---:B------:R-:W-:Y:S01]  /*3040*/  IMAD R98, R19.reuse, 0x1800, R82 ;  /* 0x0000180013627824 */ /* 0x040fe200078e0252 */
[----:B------:R-:W-:Y:S01]  /*3050*/  IADD3 R6, -R12, RZ, RZ ;  /* 0x000000ff0c067210 */ /* 0x000fe20007ffe1ff */
[----:B------:R-:W-:Y:S01]  /*3060*/  IMAD R96, R19, 0x1800, R86 ;  /* 0x0000180013607824 */ /* 0x000fe200078e0256 */
[----:B------:R-:W-:Y:S01]  /*3070*/  LOP3.LUT R23, R23, 0xfffffffd, RZ, 0xc0, !PT ;  /* 0xfffffffd17177812 */ /* 0x000fe200078ec0ff */
[----:B------:R-:W-:Y:S05]  /*3080*/  YIELD ;  /* 0x0000000000007946 */ /* 0x000fea0003800000 */
        /* <DEDUP_REMOVED lines=54> */
[----:B------:R-:W-:-:S04]  /*33f0*/  IADD3 R15, P3, R50, R4, RZ ;  /* 0x00000004320f7210 */ /* 0x000fc80007f7e0ff */
[----:B------:R-:W-:Y:S02]  /*3400*/  IADD3.X R34, R11, R67, RZ, P3, !PT ;  /* 0x000000430b227210 */ /* 0x000fe40001ffe4ff */
        /* <DEDUP_REMOVED lines=10> */
.L_x_6031:
[----:B------:R-:W-:Y:S05]  /*34b0*/  BSYNC B1 ;  /* 0x0000000000017941 */ /* 0x000fea0003800000 */
.L_x_6030:
        /* <DEDUP_REMOVED lines=29> */
.L_x_6033:
[----:B------:R-:W-:Y:S05]  /*3690*/  BSYNC B1 ;  /* 0x0000000000017941 */ /* 0x000fea0003800000 */
.L_x_6032:
[----:B0-----:R-:W-:Y:S01]  /*36a0*/  IMAD.MOV.U32 R4, RZ, RZ, R44 ;  /* 0x000000ffff047224 */ /* 0x001fe200078e002c */
[----:B------:R-:W-:Y:S01]  /*36b0*/  UISETP.NE.AND UP0, UPT, UR47, 0x3, UPT ;  /* 0x000000032f00788c */ /* 0x000fe2000bf05270 */
[----:B------:R-:W-:Y:S01]  /*36c0*/  IMAD.MOV.U32 R5, RZ, RZ, R45 ;  /* 0x000000ffff057224 */ /* 0x000fe200078e002d */
[----:B------:R-:W-:Y:S01]  /*36d0*/  MOV R6, R46 ;  /* 0x0000002e00067202 */ /* 0x000fe20000000f00 */
[----:B------:R-:W-:Y:S01]  /*36e0*/  IMAD.MOV.U32 R7, RZ, RZ, R47 ;  /* 0x000000ffff077224 */ /* 0x000fe200078e002f */
[----:B------:R-:W-:Y:S02]  /*36f0*/  PRMT R107, R13, 0x5410, R14 ;  /* 0x000054100d6b7816 */ /* 0x000fe4000000000e */
[----:B------:R-:W-:Y:S01]  /*3700*/  PRMT R108, R4, 0x5410, R5 ;  /* 0x00005410046c7816 */ /* 0x000fe20000000005 */
[----:B------:R-:W-:Y:S01]  /*3710*/  IMAD.MOV.U32 R4, RZ, RZ, R42 ;  /* 0x000000ffff047224 */ /* 0x000fe200078e002a */
[----:B------:R-:W-:Y:S01]  /*3720*/  PLOP3.LUT P3, PT, PT, PT, UP0, 0x80, 0x0 ;  /* 0x000000000000781c */ /* 0x000fe20003f6f008 */
[----:B------:R-:W-:Y:S01]  /*3730*/  IMAD.MOV.U32 R5, RZ, RZ, R43 ;  /* 0x000000ffff057224 */ /* 0x000fe200078e002b */
[----:B------:R-:W-:Y:S01]  /*3740*/  PRMT R110, R6, 0x5410, R7 ;  /* 0x00005410066e7816 */ /* 0x000fe20000000007 */
[----:B-----5:R-:W-:-:S02]  /*3750*/  IMAD.MOV.U32 R7, RZ, RZ, R37 ;  /* 0x000000ffff077224 */ /* 0x020fc400078e0025 */
        /* <DEDUP_REMOVED lines=12> */
[----:B------:R-:W-:-:S04]  /*3820*/  PRMT R102, R102, 0x5410, R7 ;  /* 0x0000541066667816 */ /* 0x000fc80000000007 */
[----:B------:R-:W-:Y:S01]  /*3830*/  PRMT R101, R4, 0x5410, R5 ;  /* 0x0000541004657816 */ /* 0x000fe20000000005 */
[----:B------:R-:W-:Y:S06]  /*3840*/  @!P3 BRA `(.L_x_6034) ;  /* 0x000000000004b947 */ /* 0x000fec0003800000 */
[----:B------:R-:W-:Y:S01]  /*3850*/  BPT.TRAP 0x1 ;  /* 0x000000040000795c */ /* 0x000fe20000300000 */
.L_x_6034:
[----:B------:R-:W-:Y:S01]  /*3860*/  IMAD R87, R19, 0x8, R22 ;  /* 0x0000000813577824 */ /* 0x000fe200078e0216 */
[----:B------:R-:W-:Y:S01]  /*3870*/  SHF.L.U32 R93, R206, 0x1f, RZ ;  /* 0x0000001fce5d7819 */ /* 0x000fe200000006ff */
[----:B------:R-:W-:Y:S03]  /*3880*/  BSSY B1, `(.L_x_6035) ;  /* 0x0000003000017945 */ /* 0x000fe60003800000 */
[----:B------:R-:W0:Y:S02]  /*3890*/  SYNCS.PHASECHK.TRANS64.TRYWAIT P5, [R87+URZ+0x32490], R93 ;  /* 0x0324905d570075a7 */ /* 0x000e2400080a017f */
[----:B0-----:R-:W-:Y:S05]  /*38a0*/  @!P5 BRA `(.L_x_6036) ;  /* 0x000001e80010d947 */ /* 0x001fea0003800000 */
.L_x_6318:
[----:B------:R-:W-:Y:S05]  /*38b0*/  BSYNC B1 ;  /* 0x0000000000017941 */ /* 0x000fea0003800000 */
.L_x_6035:
[----:B------:R-:W-:-:S03]  /*38c0*/  UMOV UR4, 0xffffffff ;  /* 0xffffffff00047882 */ /* 0x000fc60000000000 */
[----:B------:R-:W-:Y:S05]  /*38d0*/  BRA.DIV UR4, `(.L_x_6037) ;  /* 0x000001ea04187947 */ /* 0x000fea000b800000 */
[----:B------:R1:W2:Y:S04]  /*38e0*/  SHFL.IDX PT, R99, R97, RZ, 0x1c1f ;  /* 0x001c1fff61637589 */ /* 0x0002a800000e0000 */
[----:B------:R1:W3:Y:S02]  /*38f0*/  SHFL.IDX PT, R14, R95, RZ, 0x1c1f ;  /* 0x001c1fff5f0e7589 */ /* 0x0002e400000e0000 */
.L_x_6322:
        /* <DEDUP_REMOVED lines=54> */
.L_x_6043:
[----:B------:R-:W-:Y:S05]  /*3c60*/  BSYNC B3 ;  /* 0x0000000000037941 */ /* 0x000fea0003800000 */
.L_x_6042:
[----:B0-----:R4:W-:Y:S02]  /*3c70*/  ST.E.128 desc[UR40][R12.64], R4 ;  /* 0x000000040c007985 */ /* 0x0019e4000c101d28 */
.L_x_6041:
[----:B------:R-:W-:Y:S05]  /*3c80*/  BSYNC B2 ;  /* 0x0000000000027941 */ /* 0x000fea0003800000 */
.L_x_6040:
        /* <DEDUP_REMOVED lines=31> */
[----:B------:R-:W-:Y:S01]  /*3e80*/  HADD2.F32 R42, -RZ, R107.H0_H0 ;  /* 0x2000006bff2a7230 */ /* 0x000fe20000004100 */
        /* <DEDUP_REMOVED lines=9> */
[----:B------:R-:W-:Y:S02]  /*3f20*/  HADD2.F32 R11, -RZ, R107.H1_H1 ;  /* 0x3000006bff0b7230 */ /* 0x000fe40000004100 */
[-C--:B------:R-:W-:Y:S01]  /*3f30*/  FMUL.FTZ R43, R40, R41.reuse ;  /* 0x00000029282b7220 */ /* 0x080fe20000410000 */
[----:B------:R-:W-:Y:S01]  /*3f40*/  FFMA.FTZ R15, R15, R42, R44 ;  /* 0x0000002a0f0f7223 */ /* 0x000fe2000001002c */
[C---:B------:R-:W-:Y:S02]  /*3f50*/  FMUL.FTZ R41, R6.reuse, R41 ;  /* 0x0000002906297220 */ /* 0x040fe40000410000 */
[----:B------:R-:W-:-:S02]  /*3f60*/  FFMA.FTZ R43, R6, R11, -R43 ;  /* 0x0000000b062b7223 */ /* 0x000fc4000001082b */
[----:B------:R-:W-:Y:S01]  /*3f70*/  FFMA.FTZ R40, R40, R11, R41 ;  /* 0x0000000b28287223 */ /* 0x000fe20000010029 */
[----:B------:R-:W-:-:S04]  /*3f80*/  F2FP.F16.F32.PACK_AB R4, R15, R46 ;  /* 0x0000002e0f04723e */ /* 0x000fc800000000ff */
[----:B------:R-:W-:-:S07]  /*3f90*/  F2FP.F16.F32.PACK_AB R6, R40, R43 ;  /* 0x0000002b2806723e */ /* 0x000fce00000000ff */
.L_x_6045:
[----:B------:R-:W-:Y:S05]  /*3fa0*/  BSYNC B2 ;  /* 0x0000000000027941 */ /* 0x000fea0003800000 */
.L_x_6044:
[----:B0-----:R0:W-:Y:S02]  /*3fb0*/  ST.E.128 desc[UR40][R12.64], R4 ;  /* 0x000000040c007985 */ /* 0x0011e4000c101d28 */
.L_x_6039:
[----:B------:R-:W-:Y:S05]  /*3fc0*/  BSYNC B1 ;  /* 0x0000000000017941 */ /* 0x000fea0003800000 */
.L_x_6038:
[----:B------:R-:W-:-:S03]  /*3fd0*/  UMOV UR4, 0xffffffff ;  /* 0xffffffff00047882 */ /* 0x000fc60000000000 */
[----:B------:R-:W-:Y:S05]  /*3fe0*/  BRA.DIV UR4, `(.L_x_6046) ;  /* 0x000001e2049c7947 */ /* 0x000fea000b800000 */
[----:B-1----:R-:W1:Y:S04]  /*3ff0*/  SHFL.IDX PT, R97, R97, 0x1, 0x1c1f ;  /* 0x003c1f0061617f89 */ /* 0x002e6800000e0000 */
[----:B---3--:R3:W0:Y:S02]  /*4000*/  SHFL.IDX PT, R14, R95, 0x1, 0x1c1f ;  /* 0x003c1f005f0e7f89 */ /* 0x00862400000e0000 */
.L_x_6326:
        /* <DEDUP_REMOVED lines=10> */
[--C-:B----4-:R-:W-:Y:S01]  /*40b0*/  HADD2.F32 R15, -RZ, R7.reuse.H1_H1 ;  /* 0x30000007ff0f7230 */ /* 0x110fe20000004100 */
[----:B------:R-:W-:Y:S01]  /*40c0*/  SHF.R.U32.HI R41, RZ, 0x10, R37 ;  /* 0x00000010ff297819 */ /* 0x000fe20000011625 */
[----:B------:R-:W-:Y:S01]  /*40d0*/  HADD2.F32 R7, -RZ, R7.H0_H0 ;  /* 0x20000007ff077230 */ /* 0x000fe20000004100 */
[--C-:B------:R-:W-:Y:S01]  /*40e0*/  SHF.R.U64 R37, R38, 0x10, R39.reuse ;  /* 0x0000001026257819 */ /* 0x100fe20000001227 */
[----:B------:R-:W-:Y:S01]  /*40f0*/  HADD2.F32 R36, -RZ, R36.H0_H0 ;  /* 0x20000024ff247230 */ /* 0x000fe20000004100 */
[----:B------:R-:W-:Y:S01]  /*4100*/  SHF.R.U32.HI R40, RZ, 0x10, R39 ;  /* 0x00000010ff287819 */ /* 0x000fe20000011627 */
[----:B------:R-:W-:Y:S01]  /*4110*/  HADD2.F32 R38, -RZ, R41.H0_H0 ;  /* 0x20000029ff267230 */ /* 0x000fe20000004100 */
[----:B------:R-:W-:Y:S01]  /*4120*/  MOV R11, R6 ;  /* 0x00000006000b7202 */ /* 0x000fe20000000f00 */
[----:B------:R-:W-:Y:S02]  /*4130*/  HADD2.F32 R37, -RZ, R37.H0_H0 ;  /* 0x20000025ff257230 */ /* 0x000fe40000004100 */
[----:B------:R-:W-:-:S02]  /*4140*/  HADD2.F32 R40, -RZ, R40.H0_H0 ;  /* 0x20000028ff287230 */ /* 0x000fc40000004100 */
[--C-:B------:R-:W-:Y:S02]  /*4150*/  HADD2.F32 R6, -RZ, R5.reuse.H1_H1 ;  /* 0x30000005ff067230 */ /* 0x100fe40000004100 */
[----:B------:R-:W-:Y:S02]  /*4160*/  HADD2.F32 R5, -RZ, R5.H0_H0 ;  /* 0x20000005ff057230 */ /* 0x000fe40000004100 */
[-C--:B------:R-:W-:Y:S01]  /*4170*/  FMUL.FTZ R44, R15, R40.reuse ;  /* 0x000000280f2c7220 */ /* 0x080fe20000410000 */
[----:B------:R-:W-:Y:S01]  /*4180*/  FMUL.FTZ R40, R7, R40 ;  /* 0x0000002807287220 */ /* 0x000fe20000410000 */
[CC--:B------:R-:W-:Y:S01]  /*4190*/  FMUL.FTZ R42, R6.reuse, R37.reuse ;  /* 0x00000025062a7220 */ /* 0x0c0fe20000410000 */
[----:B------:R-:W-:Y:S01]  /*41a0*/  FMUL.FTZ R37, R5, R37 ;  /* 0x0000002505257220 */ /* 0x000fe20000410000 */
[----:B------:R-:W-:Y:S02]  /*41b0*/  FFMA.FTZ R44, R7, R38, -R44 ;  /* 0x00000026072c7223 */ /* 0x000fe4000001082c */
[----:B------:R-:W-:Y:S01]  /*41c0*/  FFMA.FTZ R42, R5, R36, -R42 ;  /* 0x00000024052a7223 */ /* 0x000fe2000001082a */
[----:B------:R-:W-:Y:S01]  /*41d0*/  FFMA.FTZ R41, R15, R38, R40 ;  /* 0x000000260f297223 */ /* 0x000fe20000010028 */
[----:B------:R-:W-:Y:S01]  /*41e0*/  FFMA.FTZ R39, R6, R36, R37 ;  /* 0x0000002406277223 */ /* 0x000fe20000010025 */
[----:B------:R-:W-:-:S02]  /*41f0*/  HADD2.F32 R7, -RZ, R103.H1_H1 ;  /* 0x30000067ff077230 */ /* 0x000fc40000004100 */
[----:B------:R-:W-:Y:S02]  /*4200*/  HADD2.F32 R15, -RZ, R102.H1_H1 ;  /* 0x30000066ff0f7230 */ /* 0x000fe40000004100 */
[--C-:B------:R-:W-:Y:S02]  /*4210*/  HADD2.F32 R5, -RZ, R4.reuse.H1_H1 ;  /* 0x30000004ff057230 */ /* 0x100fe40000004100 */
[----:B------:R-:W-:Y:S02]  /*4220*/  HADD2.F32 R6, -RZ, R11.H1_H1 ;  /* 0x3000000bff067230 */ /* 0x000fe40000004100 */
[----:B------:R-:W-:Y:S02]  /*4230*/  HADD2.F32 R103, -RZ, R103.H0_H0 ;  /* 0x20000067ff677230 */ /* 0x000fe40000004100 */
[----:B------:R-:W-:Y:S02]  /*4240*/  HADD2.F32 R4, -RZ, R4.H0_H0 ;  /* 0x20000004ff047230 */ /* 0x000fe40000004100 */
[----:B------:R-:W-:Y:S01]  /*4250*/  FMUL.FTZ R38, R6, R15 ;  /* 0x0000000f06267220 */ /* 0x000fe20000410000 */
[----:B------:R-:W-:-:S02]  /*4260*/  HADD2.F32 R11, -RZ, R11.H0_H0 ;  /* 0x2000000bff0b7230 */ /* 0x000fc40000004100 */
        /* <DEDUP_REMOVED lines=12> */
.L_x_6051:
[----:B------:R-:W-:Y:S05]  /*4330*/  BSYNC B2 ;  /* 0x0000000000027941 */ /* 0x000fea0003800000 */
.L_x_6050:
[----:B----4-:R0:W-:Y:S02]  /*4340*/  ST.E.128 desc[UR40][R12.64], R4 ;  /* 0x000000040c007985 */ /* 0x0101e4000c101d28 */
.L_x_6049:
[----:B------:R-:W-:Y:S05]  /*4350*/  BSYNC B1 ;  /* 0x0000000000017941 */ /* 0x000fea0003800000 */
.L_x_6048:
        /* <DEDUP_REMOVED lines=49> */
.L_x_6053:
[----:B------:R-:W-:Y:S05]  /*4670*/  BSYNC B1 ;  /* 0x0000000000017941 */ /* 0x000fea0003800000 */
.L_x_6052:
[----:B----4-:R0:W-:Y:S01]  /*4680*/  ST.E.128 desc[UR40][R12.64], R4 ;  /* 0x000000040c007985 */ /* 0x0101e2000c101d28 */
[----:B------:R-:W-:Y:S05]  /*4690*/  BRA `(.L_x_6047) ;  /* 0x0000001800207947 */ /* 0x000fea0003800000 */
.L_x_6029:
        /* <DEDUP_REMOVED lines=51> */
[----:B------:R-:W-:-:S03]  /*49d0*/  IMAD.MOV.U32 R14, RZ, RZ, R33 ;  /* 0x000000ffff0e7224 */ /* 0x000fc600078e0021 */
[----:B------:R-:W-:Y:S02]  /*49e0*/  PRMT R112, R12, 0x5410, R13 ;  /* 0x000054100c707816 */ /* 0x000fe4000000000d */
        /* <DEDUP_REMOVED lines=19> */
.L_x_6054:
[----:B------:R-:W-:Y:S01]  /*4b20*/  IMAD R87, R19, 0x8, R22 ;  /* 0x0000000813577824 */ /* 0x000fe200078e0216 */
[----:B------:R-:W-:Y:S01]  /*4b30*/  SHF.L.U32 R93, R206, 0x1f, RZ ;  /* 0x0000001fce5d7819 */ /* 0x000fe200000006ff */
[----:B------:R-:W0:Y:S01]  /*4b40*/  LDC R94, c[0x0][0x2f4] ;  /* 0x0000bd00ff5e7b82 */ /* 0x000e220000000800 */
[----:B------:R-:W-:Y:S02]  /*4b50*/  BSSY B1, `(.L_x_6055) ;  /* 0x0000003000017945 */ /* 0x000fe40003800000 */
[----:B------:R-:W1:Y:S02]  /*4b60*/  SYNCS.PHASECHK.TRANS64.TRYWAIT P4, [R87+URZ+0x32490], R93 ;  /* 0x0324905d570075a7 */ /* 0x000e64000808017f */
[----:B-1----:R-:W-:Y:S05]  /*4b70*/  @!P4 BRA `(.L_x_6056) ;  /* 0x000001d80000c947 */ /* 0x002fea0003800000 */
.L_x_6327:
[----:B------:R-:W-:Y:S05]  /*4b80*/  BSYNC B1 ;  /* 0x0000000000017941 */ /* 0x000fea0003800000 */
.L_x_6055:
[----:B------:R-:W-:Y:S01]  /*4b90*/  UMOV UR4, 0xffffffff ;  /* 0xffffffff00047882 */ /* 0x000fe20000000000 */
[----:B0-----:R-:W-:Y:S02]  /*4ba0*/  IMAD.IADD R100, R94, 0x1, -R61 ;  /* 0x000000015e647824 */ /* 0x001fe400078e0a3d */
[----:B------:R-:W-:Y:S05]  /*4bb0*/  BRA.DIV UR4, `(.L_x_6057) ;  /* 0x000001da04047947 */ /* 0x000fea000b800000 */
[----:B------:R0:W2:Y:S04]  /*4bc0*/  SHFL.IDX PT, R99, R97, RZ, 0x1c1f ;  /* 0x001c1fff61637589 */ /* 0x0000a800000e0000 */
[----:B------:R0:W3:Y:S02]  /*4bd0*/  SHFL.IDX PT, R98, R95, RZ, 0x1c1f ;  /* 0x001c1fff5f627589 */ /* 0x0000e400000e0000 */
.L_x_6331:
        /* <DEDUP_REMOVED lines=11> */
[----:B------:R-:W-:-:S04]  /*4c90*/  LOP3.LUT R13, R13, R76, RZ, 0x3c, !PT ;  /* 0x0000004c0d0d7212 */ /* 0x000fc800078e3cff */
[----:B----4-:R-:W-:Y:S01]  /*4ca0*/  LEA R12, R14, R13, 0x9 ;  /* 0x0000000d0e0c7211 */ /* 0x010fe200078e48ff */
[----:B------:R-:W-:-:S04]  /*4cb0*/  IMAD R13, R19, 0x1800, R85 ;  /* 0x00001800130d7824 */ /* 0x000fc800078e0255 */
[----:B------:R-:W-:Y:S02]  /*4cc0*/  IMAD R15, R19, 0x1800, R12 ;  /* 0x00001800130f7824 */ /* 0x000fe400078e020c */
[--C-:B------:R-:W-:Y:S02]  /*4cd0*/  IMAD R13, R13, 0x2, R22.reuse ;  /* 0x000000020d0d7824 */ /* 0x100fe400078e0216 */
[----:B------:R-:W-:-:S04]  /*4ce0*/  IMAD R44, R15, 0x2, R22 ;  /* 0x000000020f2c7824 */ /* 0x000fc800078e0216 */
        /* <DEDUP_REMOVED lines=21> */
[----:B------:R-:W-:Y:S01]  /*4e40*/  FMUL.FTZ R108, R101, R104 ;  /* 0x00000068656c7220 */ /* 0x000fe20000410000 */
[----:B------:R-:W-:-:S02]  /*4e50*/  HADD2.F32 R32, -RZ, R114.H0_H0 ;  /* 0x20000072ff207230 */ /* 0x000fc40000004100 */
[C---:B------:R-:W-:Y:S01]  /*4e60*/  FMUL.FTZ R104, R45.reuse, R104 ;  /* 0x000000682d687220 */ /* 0x040fe20000410000 */
        /* <DEDUP_REMOVED lines=8> */
[----:B------:R-:W-:-:S02]  /*4ef0*/  HADD2.F32 R33, -RZ, R101.H0_H0 ;  /* 0x20000065ff217230 */ /* 0x000fc40000004100 */
[----:B------:R-:W-:Y:S02]  /*4f00*/  HADD2.F32 R15, -RZ, R47.H0_H0 ;  /* 0x2000002fff0f7230 */ /* 0x000fe40000004100 */
[----:B------:R-:W-:Y:S02]  /*4f10*/  HADD2.F32 R112, -RZ, R112.H1_H1 ;  /* 0x30000070ff707230 */ /* 0x000fe40000004100 */
[-C--:B------:R-:W-:Y:S01]  /*4f20*/  FMUL.FTZ R106, R33, R108.reuse ;  /* 0x0000006c216a7220 */ /* 0x080fe20000410000 */
[----:B------:R-:W-:Y:S02]  /*4f30*/  IMAD.MOV.U32 R13, RZ, RZ, R45 ;  /* 0x000000ffff0d7224 */ /* 0x000fe400078e002d */
[C---:B------:R-:W-:Y:S01]  /*4f40*/  FMUL.FTZ R108, R15.reuse, R108 ;  /* 0x0000006c0f6c7220 */ /* 0x040fe20000410000 */
[----:B------:R-:W-:Y:S02]  /*4f50*/  IMAD.MOV.U32 R45, RZ, RZ, R96 ;  /* 0x000000ffff2d7224 */ /* 0x000fe400078e0060 */
[----:B------:R-:W-:Y:S01]  /*4f60*/  FFMA.FTZ R15, R15, R104, -R106 ;  /* 0x000000680f0f7223 */ /* 0x000fe2000001086a */
[----:B------:R-:W-:-:S02]  /*4f70*/  HADD2.F32 R106, -RZ, R101.H1_H1 ;  /* 0x30000065ff6a7230 */ /* 0x000fc40000004100 */
[----:B------:R-:W-:Y:S01]  /*4f80*/  FFMA.FTZ R33, R33, R104, R108 ;  /* 0x0000006821217223 */ /* 0x000fe2000001006c */
[----:B------:R-:W-:Y:S01]  /*4f90*/  SHF.R.U32.HI R104, RZ, 0x10, R35 ;  /* 0x00000010ff687819 */ /* 0x000fe20000011623 */
[----:B------:R-:W-:Y:S01]  /*4fa0*/  HADD2.F32 R35, -RZ, R114.H1_H1 ;  /* 0x30000072ff237230 */ /* 0x000fe20000004100 */
[--C-:B------:R-:W-:Y:S02]  /*4fb0*/  SHF.R.U32.HI R108, RZ, 0x10, R7.reuse ;  /* 0x00000010ff6c7819 */ /* 0x100fe40000011607 */
[----:B------:R-:W-:Y:S01]  /*4fc0*/  SHF.R.U64 R7, R6, 0x10, R7 ;  /* 0x0000001006077819 */ /* 0x000fe20000001207 */
[----:B------:R-:W-:Y:S02]  /*4fd0*/  HADD2.F32 R101, -RZ, R104.H0_H0 ;  /* 0x20000068ff657230 */ /* 0x000fe40000004100 */
[----:B------:R-:W-:Y:S02]  /*4fe0*/  HADD2.F32 R104, -RZ, R47.H1_H1 ;  /* 0x3000002fff687230 */ /* 0x000fe40000004100 */
[----:B------:R-:W-:-:S02]  /*4ff0*/  HADD2.F32 R47, -RZ, R108.H0_H0 ;  /* 0x2000006cff2f7230 */ /* 0x000fc40000004100 */
[-C--:B------:R-:W-:Y:S01]  /*5000*/  FMUL.FTZ R111, R106, R101.reuse ;  /* 0x000000656a6f7220 */ /* 0x080fe20000410000 */
[----:B------:R-:W-:Y:S02]  /*5010*/  HADD2.F32 R108, -RZ, R110.H1_H1 ;  /* 0x3000006eff6c7230 */ /* 0x000fe40000004100 */
[C---:B------:R-:W-:Y:S01]  /*5020*/  FMUL.FTZ R101, R104.reuse, R101 ;  /* 0x0000006568657220 */ /* 0x040fe20000410000 */
[----:B------:R-:W-:Y:S02]  /*5030*/  HADD2.F32 R7, -RZ, R7.H0_H0 ;  /* 0x20000007ff077230 */ /* 0x000fe40000004100 */
[-C--:B------:R-:W-:Y:S01]  /*5040*/  FFMA.FTZ R104, R104, R47.reuse, -R111 ;  /* 0x0000002f68687223 */ /* 0x080fe2000001086f */
[----:B------:R-:W-:Y:S02]  /*5050*/  HADD2.F32 R111, -RZ, R4.H0_H0 ;  /* 0x20000004ff6f7230 */ /* 0x000fe40000004100 */
[----:B------:R-:W-:Y:S01]  /*5060*/  FFMA.FTZ R106, R106, R47, R101 ;  /* 0x0000002f6a6a7223 */ /* 0x000fe20000010065 */
[----:B------:R-:W-:-:S02]  /*5070*/  HADD2.F32 R101, -RZ, R44.H0_H0 ;  /* 0x2000002cff657230 */ /* 0x000fc40000004100 */
[----:B------:R-:W-:Y:S01]  /*5080*/  HADD2.F32 R47, -RZ, R12.H0_H0 ;  /* 0x2000000cff2f7230 */ /* 0x000fe20000004100 */
[----:B------:R-:W-:Y:S01]  /*5090*/  F2FP.F16.F32.PACK_AB R15, R104, R15 ;  /* 0x0000000f680f723e */ /* 0x000fe200000000ff */
[----:B------:R-:W-:Y:S02]  /*50a0*/  HADD2.F32 R44, -RZ, R44.H1_H1 ;  /* 0x3000002cff2c7230 */ /* 0x000fe40000004100 */
[-C--:B------:R-:W-:Y:S01]  /*50b0*/  FMUL.FTZ R110, R101, R112.reuse ;  /* 0x00000070656e7220 */ /* 0x080fe20000410000 */
[----:B------:R-:W-:Y:S02]  /*50c0*/  HADD2.F32 R12, -RZ, R12.H1_H1 ;  /* 0x3000000cff0c7230 */ /* 0x000fe40000004100 */
[C---:B------:R-:W-:Y:S01]  /*50d0*/  FMUL.FTZ R112, R47.reuse, R112 ;  /* 0x000000702f707220 */ /* 0x040fe20000410000 */
[----:B------:R-:W-:Y:S01]  /*50e0*/  F2FP.F16.F32.PACK_AB R33, R106, R33 ;  /* 0x000000216a21723e */ /* 0x000fe200000000ff */
[-C--:B------:R-:W-:Y:S01]  /*50f0*/  FMUL.FTZ R113, R44, R5.reuse ;  /* 0x000000052c717220 */ /* 0x080fe20000410000 */
[-C--:B------:R-:W-:Y:S01]  /*5100*/  FFMA.FTZ R47, R47, R108.reuse, -R110 ;  /* 0x0000006c2f2f7223 */ /* 0x080fe2000001086e */
[C---:B------:R-:W-:Y:S01]  /*5110*/  FMUL.FTZ R5, R12.reuse, R5 ;  /* 0x000000050c057220 */ /* 0x040fe20000410000 */
[----:B------:R-:W-:Y:S01]  /*5120*/  FFMA.FTZ R101, R101, R108, R112 ;  /* 0x0000006c65657223 */ /* 0x000fe20000010070 */
[----:B------:R-:W-:Y:S01]  /*5130*/  FFMA.FTZ R4, R12, R111, -R113 ;  /* 0x0000006f0c047223 */ /* 0x000fe20000010871 */
[----:B------:R-:W-:-:S02]  /*5140*/  HADD2.F32 R12, -RZ, R46.H0_H0 ;  /* 0x2000002eff0c7230 */ /* 0x000fc40000004100 */
[----:B------:R-:W-:Y:S01]  /*5150*/  FFMA.FTZ R44, R44, R111, R5 ;  /* 0x0000006f2c2c7223 */ /* 0x000fe20000010005 */
[----:B------:R-:W-:Y:S02]  /*5160*/  HADD2.F32 R5, -RZ, R14.H0_H0 ;  /* 0x2000000eff057230 */ /* 0x000fe40000004100 */
[----:B------:R-:W-:Y:S02]  /*5170*/  HADD2.F32 R46, -RZ, R46.H1_H1 ;  /* 0x3000002eff2e7230 */ /* 0x000fe40000004100 */
[-C--:B------:R-:W-:Y:S01]  /*5180*/  FMUL.FTZ R108, R12, R35.reuse ;  /* 0x000000230c6c7220 */ /* 0x080fe20000410000 */
[----:B------:R-:W-:Y:S02]  /*5190*/  HADD2.F32 R14, -RZ, R14.H1_H1 ;  /* 0x3000000eff0e7230 */ /* 0x000fe40000004100 */
[C---:B------:R-:W-:Y:S01]  /*51a0*/  FMUL.FTZ R35, R5.reuse, R35 ;  /* 0x0000002305237220 */ /* 0x040fe20000410000 */
[----:B------:R-:W-:Y:S01]  /*51b0*/  F2FP.F16.F32.PACK_AB R4, R4, R47 ;  /* 0x0000002f0404723e */ /* 0x000fe200000000ff */
[-C--:B------:R-:W-:Y:S01]  /*51c0*/  FFMA.FTZ R5, R5, R32.reuse, -R108 ;  /* 0x0000002005057223 */ /* 0x080fe2000001086c */
[----:B------:R-:W-:Y:S01]  /*51d0*/  F2FP.F16.F32.PACK_AB R44, R44, R101 ;  /* 0x000000652c2c723e */ /* 0x000fe200000000ff */
[----:B------:R-:W-:Y:S01]  /*51e0*/  FFMA.FTZ R12, R12, R32, R35 ;  /* 0x000000200c0c7223 */ /* 0x000fe20000010023 */
[----:B------:R-:W-:Y:S01]  /*51f0*/  HADD2.F32 R35, -RZ, R34.H0_H0 ;  /* 0x20000022ff237230 */ /* 0x000fe20000004100 */
[----:B------:R-:W-:-:S04]  /*5200*/  MOV R47, R33 ;  /* 0x00000021002f7202 */ /* 0x000fc80000000f00 */
[-C--:B------:R-:W-:Y:S01]  /*5210*/  FMUL.FTZ R111, R46, R35.reuse ;  /* 0x000000232e6f7220 */ /* 0x080fe20000410000 */
[----:B------:R-:W-:-:S03]  /*5220*/  FMUL.FTZ R35, R14, R35 ;  /* 0x000000230e237220 */ /* 0x000fc60000410000 */
[-C--:B------:R-:W-:Y:S01]  /*5230*/  FFMA.FTZ R14, R14, R7.reuse, -R111 ;  /* 0x000000070e0e7223 */ /* 0x080fe2000001086f */
[----:B------:R-:W-:-:S04]  /*5240*/  FFMA.FTZ R35, R46, R7, R35 ;  /* 0x000000072e237223 */ /* 0x000fc80000010023 */
[----:B------:R-:W-:Y:S02]  /*5250*/  F2FP.F16.F32.PACK_AB R14, R14, R5 ;  /* 0x000000050e0e723e */ /* 0x000fe400000000ff */
[----:B------:R-:W-:Y:S01]  /*5260*/  F2FP.F16.F32.PACK_AB R46, R35, R12 ;  /* 0x0000000c232e723e */ /* 0x000fe200000000ff */
[----:B------:R-:W-:-:S07]  /*5270*/  IMAD.MOV.U32 R12, RZ, RZ, R4 ;  /* 0x000000ffff0c7224 */ /* 0x000fce00078e0004 */
.L_x_6061:
[----:B------:R-:W-:Y:S05]  /*5280*/  BSYNC B2 ;  /* 0x0000000000027941 */ /* 0x000fea0003800000 */
.L_x_6060:
        /* <DEDUP_REMOVED lines=8> */
.L_x_6059:
[----:B------:R-:W-:Y:S05]  /*5310*/  BSYNC B1 ;  /* 0x0000000000017941 */ /* 0x000fea0003800000 */
.L_x_6058:
[----:B------:R-:W-:-:S03]  /*5320*/  UMOV UR4, 0xffffffff ;  /* 0xffffffff00047882 */ /* 0x000fc60000000000 */
[----:B------:R-:W-:Y:S05]  /*5330*/  BRA.DIV UR4, `(.L_x_6062) ;  /* 0x000001d204707947 */ /* 0x000fea000b800000 */
[----:B0-----:R-:W0:Y:S04]  /*5340*/  SHFL.IDX PT, R97, R97, 0x1, 0x1c1f ;  /* 0x003c1f0061617f89 */ /* 0x001e2800000e0000 */
[----:B------:R0:W0:Y:S02]  /*5350*/  SHFL.IDX PT, R96, R95, 0x1, 0x1c1f ;  /* 0x003c1f005f607f89 */ /* 0x00002400000e0000 */
.L_x_6335:
[----:B----4-:R-:W-:-:S05]  /*5360*/  VIADD R4, R202, 0x40 ;  /* 0x00000040ca047836 */ /* 0x010fca0000000000 */
        /* <DEDUP_REMOVED lines=11> */
[----:B------:R-:W-:Y:S01]  /*5420*/  LEA.HI R100, R5, R100, RZ, 0x4 ;  /* 0x0000006405647211 */ /* 0x000fe200078f20ff */
[----:B------:R-:W-:Y:S01]  /*5430*/  IMAD R5, R19, 0x1800, R74 ;  /* 0x0000180013057824 */ /* 0x000fe200078e024a */
[----:B------:R-:W-:-:S02]  /*5440*/  LOP3.LUT R7, R7, 0x1c0, RZ, 0xc0, !PT ;  /* 0x000001c007077812 */ /* 0x000fc400078ec0ff */
[----:B------:R-:W-:Y:S01]  /*5450*/  LEA.HI.SX32 R11, R100, R69, 0x1c ;  /* 0x00000045640b7211 */ /* 0x000fe200078fe2ff */
[----:B------:R-:W-:Y:S01]  /*5460*/  IMAD R5, R5, 0x2, R22 ;  /* 0x0000000205057824 */ /* 0x000fe200078e0216 */
[----:B------:R-:W-:Y:S02]  /*5470*/  LOP3.LUT R4, R4, 0x1c0, RZ, 0xc0, !PT ;  /* 0x000001c004047812 */ /* 0x000fe400078ec0ff */
[----:B------:R-:W-:Y:S02]  /*5480*/  SHF.L.U32 R11, R11, 0x3, RZ ;  /* 0x000000030b0b7819 */ /* 0x000fe400000006ff */
[----:B------:R-:W-:Y:S02]  /*5490*/  SHF.R.U32.HI R7, RZ, 0x3, R7 ;  /* 0x00000003ff077819 */ /* 0x000fe40000011607 */
[----:B------:R-:W-:Y:S02]  /*54a0*/  LOP3.LUT R4, R4, 0x38, R11, 0xf8, !PT ;  /* 0x0000003804047812 */ /* 0x000fe400078ef80b */
[----:B------:R-:W-:-:S02]  /*54b0*/  LEA.HI.X R33, R70, R97, R72, 0x1, P4 ;  /* 0x0000006146217211 */ /* 0x000fc400020f0c48 */
[----:B------:R-:W-:-:S05]  /*54c0*/  LOP3.LUT R4, R4, R7, RZ, 0x3c, !PT ;  /* 0x0000000704047212 */ /* 0x000fca00078e3cff */
[----:B----4-:R-:W-:-:S04]  /*54d0*/  IMAD.IADD R4, R6, 0x1, R4 ;  /* 0x0000000106047824 */ /* 0x010fc800078e0204 */
[----:B------:R-:W-:-:S04]  /*54e0*/  IMAD R7, R19, 0x1800, R4 ;  /* 0x0000180013077824 */ /* 0x000fc800078e0204 */
[----:B------:R-:W-:Y:S02]  /*54f0*/  IMAD R12, R7, 0x2, R22 ;  /* 0x00000002070c7824 */ /* 0x000fe400078e0216 */
        /* <DEDUP_REMOVED lines=86> */
.L_x_6064:
[----:B------:R-:W-:Y:S05]  /*5a60*/  BSYNC B1 ;  /* 0x0000000000017941 */ /* 0x000fea0003800000 */
.L_x_6063:
[----:B------:R-:W-:Y:S01]  /*5a70*/  ISETP.GE.AND P2, PT, R11, R94, PT ;  /* 0x0000005e0b00720c */ /* 0x000fe20003f46270 */
[----:B0-----:R0:W-:Y:S02]  /*5a80*/  ST.E.128 desc[UR40][R32.64], R4 ;  /* 0x0000000420007985 */ /* 0x0011e4000c101d28 */
[----:B0-----:R-:W-:Y:S01]  /*5a90*/  IMAD.MOV.U32 R4, RZ, RZ, R96 ;  /* 0x000000ffff047224 */ /* 0x001fe200078e0060 */
[----:B------:R-:W-:-:S09]  /*5aa0*/  MOV R5, R97 ;  /* 0x0000006100057202 */ /* 0x000fd20000000f00 */
[----:B------:R-:W-:Y:S05]  /*5ab0*/  @P2 BRA `(.L_x_6047) ;  /* 0x0000000400182947 */ /* 0x000fea0003800000 */
[----:B------:R-:W-:-:S05]  /*5ac0*/  IMAD.WIDE R4, R11, 0x2, R4 ;  /* 0x000000020b047825 */ /* 0x000fca00078e0204 */
[----:B----4-:R0:W-:Y:S01]  /*5ad0*/  ST.E.128 desc[UR40][R4.64], R12 ;  /* 0x0000000c04007985 */ /* 0x0101e2000c101d28 */
[----:B------:R-:W-:Y:S05]  /*5ae0*/  BRA `(.L_x_6047) ;  /* 0x00000004000c7947 */ /* 0x000fea0003800000 */
.L_x_6028:
[----:B------:R-:W-:-:S06]  /*5af0*/  UISETP.NE.AND UP0, UPT, UR47, 0x3, UPT ;  /* 0x000000032f00788c */ /* 0x000fcc000bf05270 */
[----:B------:R-:W-:-:S13]  /*5b00*/  PLOP3.LUT P3, PT, PT, PT, UP0, 0x80, 0x0 ;  /* 0x000000000000781c */ /* 0x000fda0003f6f008 */
[----:B------:R-:W-:Y:S05]  /*5b10*/  @!P3 BRA `(.L_x_6065) ;  /* 0x000000000004b947 */ /* 0x000fea0003800000 */
[----:B------:R-:W-:Y:S01]  /*5b20*/  BPT.TRAP 0x1 ;  /* 0x000000040000795c */ /* 0x000fe20000300000 */
.L_x_6065:
[----:B------:R-:W-:Y:S01]  /*5b30*/  IMAD R87, R19, 0x8, R22 ;  /* 0x0000000813577824 */ /* 0x000fe200078e0216 */
[----:B------:R-:W-:Y:S01]  /*5b40*/  SHF.L.U32 R93, R206, 0x1f, RZ ;  /* 0x0000001fce5d7819 */ /* 0x000fe200000006ff */
[----:B------:R-:W-:Y:S01]  /*5b50*/  BSSY B1, `(.L_x_6066) ;  /* 0x0000004000017945 */ /* 0x000fe20003800000 */
[----:B------:R-:W-:Y:S02]  /*5b60*/  SHF.R.S32.HI R90, RZ, 0x1f, R89 ;  /* 0x0000001fff5a7819 */ /* 0x000fe40000011459 */
[----:B------:R-:W0:Y:S02]  /*5b70*/  SYNCS.PHASECHK.TRANS64.TRYWAIT P2, [R87+URZ+0x32490], R93 ;  /* 0x0324905d570075a7 */ /* 0x000e24000804017f */
[----:B0-----:R-:W-:Y:S05]  /*5b80*/  @!P2 BRA `(.L_x_6067) ;  /* 0x000001c800a8a947 */ /* 0x001fea0003800000 */
.L_x_6336:
[----:B------:R-:W-:Y:S05]  /*5b90*/  BSYNC B1 ;  /* 0x0000000000017941 */ /* 0x000fea0003800000 */
.L_x_6066:
        /* <DEDUP_REMOVED lines=25> */
.L_x_6340:
        /* <DEDUP_REMOVED lines=13> */
.L_x_6070:
[----:B------:R-:W-:Y:S05]  /*5e00*/  BSYNC B1 ;  /* 0x0000000000017941 */ /* 0x000fea0003800000 */
.L_x_6069:
[----:B------:R-:W-:-:S03]  /*5e10*/  UMOV UR4, 0xffffffff ;  /* 0xffffffff00047882 */ /* 0x000fc60000000000 */
[----:B------:R-:W-:Y:S05]  /*5e20*/  BRA.DIV UR4, `(.L_x_6071) ;  /* 0x000001ca04607947 */ /* 0x000fea000b800000 */
[----:B--2-4-:R2:W4:Y:S04]  /*5e30*/  SHFL.IDX PT, R5, R33, 0x1, 0x1c1f ;  /* 0x003c1f0021057f89 */ /* 0x01452800000e0000 */
[----:B---3--:R2:W3:Y:S02]  /*5e40*/  SHFL.IDX PT, R7, R32, 0x1, 0x1c1f ;  /* 0x003c1f0020077f89 */ /* 0x0084e400000e0000 */
.L_x_6344:
        /* <DEDUP_REMOVED lines=13> */
.L_x_6047:
[----:B------:R-:W-:Y:S05]  /*5f20*/  BSYNC B0 ;  /* 0x0000000000007941 */ /* 0x000fea0003800000 */
.L_x_6027:
        /* <DEDUP_REMOVED lines=17> */
.L_x_6073:
[----:B------:R-:W-:Y:S05]  /*6040*/  BSYNC B0 ;  /* 0x0000000000007941 */ /* 0x000fea0003800000 */
.L_x_6072:
[----:B------:R-:W3:Y:S01]  /*6050*/  SYNCS.PHASECHK.TRANS64.TRYWAIT P3, [R87+URZ+0x324b0], R93 ;  /* 0x0324b05d570075a7 */ /* 0x000ee2000806017f */
[----:B------:R-:W-:Y:S04]  /*6060*/  BSSY B0, `(.L_x_6074) ;  /* 0x0000002000007945 */ /* 0x000fe80003800000 */
[----:B---3--:R-:W-:Y:S05]  /*6070*/  @!P3 BRA `(.L_x_6075) ;  /* 0x000001c80018b947 */ /* 0x008fea0003800000 */
.L_x_6345:
[----:B------:R-:W-:Y:S05]  /*6080*/  BSYNC B0 ;  /* 0x0000000000007941 */ /* 0x000fea0003800000 */
.L_x_6074:
        /* <DEDUP_REMOVED lines=9> */
[----:B------:R-:W-:Y:S01]  /*6120*/  IADD3 R92, -R202, R92, RZ ;  /* 0x0000005cca5c7210 */ /* 0x000fe20007ffe1ff */
[C---:B0-----:R-:W-:Y:S01]  /*6130*/  IMAD.WIDE.U32 R4, R89.reuse, UR4, RZ ;  /* 0x0000000459047c25 */ /* 0x041fe2000f8e00ff */
[----:B------:R-:W-:Y:S03]  /*6140*/  BSSY B0, `(.L_x_6076) ;  /* 0x000003e000007945 */ /* 0x000fe60003800000 */
[----:B------:R-:W-:Y:S01]  /*6150*/  IMAD R89, R89, UR5, R90 ;  /* 0x0000000559597c24 */ /* 0x000fe2000f8e025a */
[----:B------:R-:W-:Y:S01]  /*6160*/  ULDC.64 UR4, c[0x0][0x338] ;  /* 0x0000ce0000047ab9 */ /* 0x000fe20000000a00 */
[----:B------:R-:W-:-:S02]  /*6170*/  IMAD R34, R19, 0x6000, R82 ;  /* 0x0000600013227824 */ /* 0x000fc400078e0252 */
[----:B------:R-:W-:Y:S02]  /*6180*/  IMAD R91, R91, UR4, RZ ;  /* 0x000000045b5b7c24 */ /* 0x000fe4000f8e02ff */
[----:B------:R-:W-:Y:S02]  /*6190*/  IMAD.IADD R5, R5, 0x1, R89 ;  /* 0x0000000105057824 */ /* 0x000fe400078e0259 */
[C---:B------:R-:W-:Y:S02]  /*61a0*/  IMAD R91, R88.reuse, UR5, R91 ;  /* 0x00000005585b7c24 */ /* 0x040fe4000f8e025b */
[----:B------:R-:W-:Y:S01]  /*61b0*/  IMAD.WIDE.U32 R4, R88, UR4, R4 ;  /* 0x0000000458047c25 */ /* 0x000fe2000f8e0004 */
[----:B------:R-:W-:-:S03]  /*61c0*/  ULDC.64 UR4, c[0x0][0x330] ;  /* 0x0000cc0000047ab9 */ /* 0x000fc60000000a00 */
[----:B------:R-:W-:Y:S02]  /*61d0*/  IMAD.IADD R5, R5, 0x1, R91 ;  /* 0x0000000105057824 */ /* 0x000fe400078e025b */
        /* <DEDUP_REMOVED lines=52> */
.L_x_6077:
[----:B------:R-:W-:Y:S05]  /*6520*/  BSYNC B0 ;  /* 0x0000000000007941 */ /* 0x000fea0003800000 */
.L_x_6076:
        /* <DEDUP_REMOVED lines=46> */
.L_x_6079:
[----:B------:R-:W-:Y:S05]  /*6810*/  BSYNC B0 ;  /* 0x0000000000007941 */ /* 0x000fea0003800000 */
.L_x_6078:
        /* <DEDUP_REMOVED lines=23> */
.L_x_6022:
        /* <DEDUP_REMOVED lines=19> */
.L_x_6081:
        /* <DEDUP_REMOVED lines=28> */
[----:B------:R-:W-:-:S05]  /*6c80*/  @P0 VIADD R5, R5, 0x1 ;  /* 0x0000000105050836 */ /* 0x000fca0000000000 */
[----:B------:R-:W-:Y:S02]  /*6c90*/  @!P2 IADD3 R5, -R5, RZ, RZ ;  /* 0x000000ff0505a210 */ /* 0x000fe40007ffe1ff */
[----:B------:R-:W-:-:S05]  /*6ca0*/  @!P1 LOP3.LUT R5, RZ, R9, RZ, 0x33, !PT ;  /* 0x00000009ff059212 */ /* 0x000fca00078e33ff */
[----:B------:R-:W-:-:S07]  /*6cb0*/  IMAD.MOV.U32 R177, RZ, RZ, R5 ;  /* 0x000000ffffb17224 */ /* 0x000fce00078e0005 */
.L_x_6083:
[----:B------:R-:W-:Y:S05]  /*6cc0*/  BSYNC B0 ;  /* 0x0000000000007941 */ /* 0x000fea0003800000 */
.L_x_6082:
        /* <DEDUP_REMOVED lines=80> */
.L_x_6348:
[----:B-1----:R-:W-:Y:S01]  /*71d0*/  LEA.HI R0, R14, R14, RZ, 0x1 ;  /* 0x0000000e0e007211 */ /* 0x002fe200078f08ff */
[----:B------:R-:W-:Y:S01]  /*71e0*/  VIADD R26, R22, 0x18400 ;  /* 0x00018400161a7836 */ /* 0x000fe20000000000 */
[----:B------:R-:W-:Y:S01]  /*71f0*/  BSSY B6, `(.L_x_6086) ;  /* 0x000001d000067945 */ /* 0x000fe20003800000 */
[----:B------:R-:W-:Y:S01]  /*7200*/  IMAD.MOV.U32 R213, RZ, RZ, 0x40000040 ;  /* 0x40000040ffd57424 */ /* 0x000fe200078e00ff */
[----:B------:R-:W-:Y:S02]  /*7210*/  LOP3.LUT R3, R0, 0x7fffe, RZ, 0xc0, !PT ;  /* 0x0007fffe00037812 */ /* 0x000fe400078ec0ff */
[----:B------:R-:W-:-:S03]  /*7220*/  LOP3.LUT P0, RZ, R26, 0x1bf, RZ, 0xc0, !PT ;  /* 0x000001bf1aff7812 */ /* 0x000fc6000780c0ff */
[----:B------:R-:W-:-:S04]  /*7230*/  IMAD.IADD R3, R14, 0x1, -R3 ;  /* 0x000000010e037824 */ /* 0x000fc800078e0a03 */
[----:B------:R-:W-:-:S05]  /*7240*/  IMAD R3, R3, 0x2000, R26 ;  /* 0x0000200003037824 */ /* 0x000fca00078e021a */
[----:B------:R-:W-:Y:S01]  /*7250*/  SHF.R.U32.HI R0, RZ, 0x4, R3 ;  /* 0x00000004ff007819 */ /* 0x000fe20000011603 */
[----:B------:R-:W-:-:S03]  /*7260*/  VIADD R3, R3, 0xa000 ;  /* 0x0000a00003037836 */ /* 0x000fc60000000000 */
[----:B------:R-:W-:Y:S02]  /*7270*/  LOP3.LUT R0, R0, 0x3fff, RZ, 0xc0, !PT ;  /* 0x00003fff00007812 */ /* 0x000fe400078ec0ff */
[----:B------:R-:W-:Y:S02]  /*7280*/  SHF.R.U32.HI R3, RZ, 0x4, R3 ;  /* 0x00000004ff037819 */ /* 0x000fe40000011603 */
[----:B------:R-:W-:Y:S02]  /*7290*/  LOP3.LUT R212, R0, 0x10000, RZ, 0xfc, !PT ;  /* 0x0001000000d47812 */ /* 0x000fe400078efcff */
        /* <DEDUP_REMOVED lines=10> */
[----:B0-----:R-:W-:Y:S01]  /*7340*/  MOV R13, RZ ;  /* 0x000000ff000d7202 */ /* 0x001fe20000000f00 */
[----:B------:R-:W-:Y:S02]  /*7350*/  IMAD.U32 R7, RZ, RZ, UR7 ;  /* 0x00000007ff077e24 */ /* 0x000fe4000f8e00ff */
[----:B------:R-:W-:-:S02]  /*7360*/  IMAD.U32 R10, RZ, RZ, UR4 ;  /* 0x00000004ff0a7e24 */ /* 0x000fc4000f8e00ff */
[----:B------:R-:W-:Y:S02]  /*7370*/  IMAD.U32 R11, RZ, RZ, UR5 ;  /* 0x00000005ff0b7e24 */ /* 0x000fe4000f8e00ff */
[----:B------:R-:W-:Y:S02]  /*7380*/  IMAD.MOV.U32 R8, RZ, RZ, 0x70 ;  /* 0x00000070ff087424 */ /* 0x000fe400078e00ff */
[----:B------:R-:W-:-:S07]  /*7390*/  IMAD.MOV.U32 R12, RZ, RZ, 0x1 ;  /* 0x00000001ff0c7424 */ /* 0x000fce00078e00ff */
[----:B------:R-:W-:-:S07]  /*73a0*/  LEPC R20, `(.L_x_6087) ;  /* 0x000000001014794e */ /* 0x000fce0000000000 */
[----:B-1----:R-:W-:Y:S05]  /*73b0*/  CALL.ABS.NOINC R14 ;  /* 0x000000000e007343 */ /* 0x002fea0003c00000 */
.L_x_6087:
[----:B------:R-:W-:Y:S05]  /*73c0*/  BSYNC B6 ;  /* 0x0000000000067941 */ /* 0x000fea0003800000 */
.L_x_6086:
        /* <DEDUP_REMOVED lines=13> */
.L_x_6091:
[----:B--2---:R2:W3:Y:S02]  /*74a0*/  SYNCS.PHASECHK.TRANS64.TRYWAIT P0, [R22+URZ+0x32400], R3 ;  /* 0x03240003160075a7 */ /* 0x0044e4000800017f */
[----:B---3--:R-:W-:Y:S05]  /*74b0*/  @!P0 NANOSLEEP.SYNCS 0x989680 ;  /* 0x009896800000895d */ /* 0x008fea0003900000 */
[----:B------:R-:W3:Y:S02]  /*74c0*/  @!P0 SYNCS.PHASECHK.TRANS64 P0, [R22+URZ+0x32400], R3 ;  /* 0x03240003160085a7 */ /* 0x000ee4000800007f */
[----:B---3--:R-:W-:Y:S05]  /*74d0*/  @!P0 BRA `(.L_x_6091) ;  /* 0xfffffffc00f08947 */ /* 0x008fea000383ffff */
.L_x_6090:
[----:B------:R-:W-:Y:S05]  /*74e0*/  BSYNC B0 ;  /* 0x0000000000007941 */ /* 0x000fea0003800000 */
.L_x_6089:
[----:B------:R-:W-:Y:S05]  /*74f0*/  BRA `(.L_x_6092) ;  /* 0x0000002c00447947 */ /* 0x000fea0003800000 */
.L_x_6088:
        /* <DEDUP_REMOVED lines=30> */
.L_x_6094:
[----:B------:R-:W-:Y:S05]  /*76e0*/  BSYNC B6 ;  /* 0x0000000000067941 */ /* 0x000fea0003800000 */
.L_x_6093:
[----:B------:R-:W2:Y:S01]  /*76f0*/  LDL R39, [R1+0x94] ;  /* 0x0000940001277983 */ /* 0x000ea20000100800 */
[----:B------:R-:W-:Y:S01]  /*7700*/  LEA.HI R33, R33, R28, RZ, 0x2 ;  /* 0x0000001c21217211 */ /* 0x000fe200078f10ff */
[----:B------:R-:W-:Y:S01]  /*7710*/  ULDC.U8 UR4, c[0x0][0x410] ;  /* 0x0001040000047ab9 */ /* 0x000fe20000000000 */
[----:B------:R-:W-:Y:S01]  /*7720*/  BSSY B0, `(.L_x_6095) ;  /* 0x00002a6000007945 */ /* 0x000fe20003800000 */
[----:B------:R-:W-:Y:S02]  /*7730*/  ISETP.NE.AND P0, PT, RZ, UR4, PT ;  /* 0x00000004ff007c0c */ /* 0x000fe4000bf05270 */
[----:B------:R-:W-:Y:S02]  /*7740*/  SHF.R.S32.HI R3, RZ, 0x1f, R33 ;  /* 0x0000001fff037819 */ /* 0x000fe40000011421 */
[----:B------:R-:W-:Y:S02]  /*7750*/  LOP3.LUT R33, R33, 0xfffffffc, RZ, 0xc0, !PT ;  /* 0xfffffffc21217812 */ /* 0x000fe400078ec0ff */
[----:B------:R-:W-:-:S03]  /*7760*/  LEA.HI R3, R3, R202, RZ, 0x3 ;  /* 0x000000ca03037211 */ /* 0x000fc600078f18ff */
[----:B------:R-:W-:Y:S01]  /*7770*/  IMAD.IADD R33, R28, 0x1, -R33 ;  /* 0x000000011c217824 */ /* 0x000fe200078e0a21 */
[----:B------:R-:W-:-:S05]  /*7780*/  LOP3.LUT R3, R3, 0xfffffff8, RZ, 0xc0, !PT ;  /* 0xfffffff803037812 */ /* 0x000fca00078ec0ff */
[C---:B------:R-:W-:Y:S02]  /*7790*/  IMAD.IADD R34, R202.reuse, 0x1, -R3 ;  /* 0x00000001ca227824 */ /* 0x040fe400078e0a03 */
[----:B--2---:R-:W-:Y:S01]  /*77a0*/  IMAD.IADD R38, R202, 0x1, R39 ;  /* 0x00000001ca267824 */ /* 0x004fe200078e0227 */
[----:B------:R-:W-:Y:S06]  /*77b0*/  @!P0 BRA `(.L_x_6096) ;  /* 0x0000001400608947 */ /* 0x000fec0003800000 */
[----:B------:R-:W1:Y:S01]  /*77c0*/  LDC R35, c[0x0][0x448] ;  /* 0x00011200ff237b82 */ /* 0x000e620000000800 */
[----:B------:R-:W-:Y:S01]  /*77d0*/  LEA R3, R33, R38, 0x6 ;  /* 0x0000002621037211 */ /* 0x000fe200078e30ff */
        /* <DEDUP_REMOVED lines=31> */
.L_x_6354:
        /* <DEDUP_REMOVED lines=14> */
[----:B------:R-:W-:Y:S02]  /*7ab0*/  CS2R R28, SRZ ;  /* 0x00000000001c7805 */ /* 0x000fe4000001ff00 */
[----:B----4-:R-:W-:-:S07]  /*7ac0*/  MOV R9, R7 ;  /* 0x0000000700097202 */ /* 0x010fce0000000f00 */
        /* <DEDUP_REMOVED lines=15> */
.L_x_6099:
[----:B------:R-:W-:Y:S05]  /*7bc0*/  BSYNC B1 ;  /* 0x0000000000017941 */ /* 0x000fea0003800000 */
.L_x_6098:
        /* <DEDUP_REMOVED lines=12> */
[----:B------:R-:W-:-:S02]  /*7c90*/  MOV R3, R29 ;  /* 0x0000001d00037202 */ /* 0x000fc40000000f00 */
        /* <DEDUP_REMOVED lines=8> */
.L_x_6360:
        /* <DEDUP_REMOVED lines=18> */
[----:B-1----:R-:W-:Y:S01]  /*7e40*/  MOV R10, R30 ;  /* 0x0000001e000a7202 */ /* 0x002fe20000000f00 */
[----:B----4-:R-:W-:-:S06]  /*7e50*/  IMAD.MOV.U32 R11, RZ, RZ, R7 ;  /* 0x000000ffff0b7224 */ /* 0x010fcc00078e0007 */
[----:B------:R-:W-:Y:S02]  /*7e60*/  @!P2 IMAD.WIDE R4, R200, 0x2, R4 ;  /* 0x00000002c804a825 */ /* 0x000fe400078e0204 */
[C---:B------:R-:W-:Y:S02]  /*7e70*/  @!P3 SHF.L.U64.HI R32, R207.reuse, 0x1, R36 ;  /* 0x00000001cf20b819 */ /* 0x040fe40000010224 */
[----:B------:R-:W-:Y:S01]  /*7e80*/  @!P3 IMAD.SHL.U32 R9, R207, 0x2, RZ ;  /* 0x00000002cf09b824 */ /* 0x000fe200078e00ff */
[----:B------:R0:W5:Y:S01]  /*7e90*/  @!P2 LD.E.64 R14, desc[UR40][R4.64] ;  /* 0x00000028040ea980 */ /* 0x000162000c101b00 */
[----:B------:R-:W-:-:S03]  /*7ea0*/  CS2R R12, SRZ ;  /* 0x00000000000c7805 */ /* 0x000fc6000001ff00 */
[-C--:B0-----:R-:W-:Y:S02]  /*7eb0*/  @!P3 IADD3 R4, P0, R6, R9.reuse, RZ ;  /* 0x000000090604b210 */ /* 0x081fe40007f1e0ff */
[----:B------:R-:W-:Y:S01]  /*7ec0*/  @!P3 IADD3 R6, P1, R30, R9, RZ ;  /* 0x000000091e06b210 */ /* 0x000fe20007f3e0ff */
[----:B------:R-:W-:Y:S01]  /*7ed0*/  @!P2 IMAD.WIDE R30, R200, 0x2, R10 ;  /* 0x00000002c81ea825 */ /* 0x000fe200078e020a */
[----:B------:R-:W-:Y:S02]  /*7ee0*/  CS2R R8, SRZ ;  /* 0x0000000000087805 */ /* 0x000fe4000001ff00 */
[----:B------:R-:W-:Y:S01]  /*7ef0*/  CS2R R10, SRZ ;  /* 0x00000000000a7805 */ /* 0x000fe2000001ff00 */
[--C-:B------:R-:W-:Y:S02]  /*7f00*/  @!P3 IMAD.X R5, R3, 0x1, R32.reuse, P0 ;  /* 0x000000010305b824 */ /* 0x100fe400000e0620 */
[----:B------:R-:W-:Y:S01]  /*7f10*/  @!P3 IMAD.X R7, R7, 0x1, R32, P1 ;  /* 0x000000010707b824 */ /* 0x000fe200008e0620 */
[----:B------:R0:W5:Y:S04]  /*7f20*/  @!P2 LD.E.64 R8, desc[UR40][R30.64] ;  /* 0x000000281e08a980 */ /* 0x000168000c101b00 */
[----:B------:R0:W5:Y:S04]  /*7f30*/  @!P3 LD.E.64 R12, desc[UR40][R4.64] ;  /* 0x00000028040cb980 */ /* 0x000168000c101b00 */
[----:B------:R0:W5:Y:S02]  /*7f40*/  @!P3 LD.E.64 R10, desc[UR40][R6.64] ;  /* 0x00000028060ab980 */ /* 0x000164000c101b00 */
.L_x_6102:
[----:B------:R-:W-:Y:S05]  /*7f50*/  BSYNC B1 ;  /* 0x0000000000017941 */ /* 0x000fea0003800000 */
.L_x_6101:
[----:B01----:R-:W4:Y:S01]  /*7f60*/  LDL R30, [R1+0xbc] ;  /* 0x0000bc00011e7983 */ /* 0x003f220000100800 */
[----:B------:R-:W0:Y:S01]  /*7f70*/  SYNCS.PHASECHK.TRANS64.TRYWAIT P0, [R22+URZ+0x32400], R33 ;  /* 0x03240021160075a7 */ /* 0x000e22000800017f */
[----:B--2---:R-:W-:Y:S01]  /*7f80*/  IMAD.SHL.U32 R3, R34, 0x40, RZ ;  /* 0x0000004022037824 */ /* 0x004fe200078e00ff */
[----:B---3-5:R-:W-:Y:S01]  /*7f90*/  MOV R6, R11 ;  /* 0x0000000b00067202 */ /* 0x028fe20000000f00 */
[----:B------:R-:W-:Y:S01]  /*7fa0*/  IMAD.MOV.U32 R5, RZ, RZ, R8 ;  /* 0x000000ffff057224 */ /* 0x000fe200078e0008 */
[----:B------:R-:W-:Y:S01]  /*7fb0*/  VIADDMNMX R31, R35, -R39, 0x80, PT ;  /* 0x00000080231f7446 */ /* 0x000fe20003800927 */
[----:B----4-:R-:W-:Y:S01]  /*7fc0*/  IMAD.MOV.U32 R7, RZ, RZ, R14 ;  /* 0x000000ffff077224 */ /* 0x010fe200078e000e */
[----:B------:R-:W-:Y:S01]  /*7fd0*/  LOP3.LUT R3, R3, 0x1c0, RZ, 0xc0, !PT ;  /* 0x000001c003037812 */ /* 0x000fe200078ec0ff */
        /* <DEDUP_REMOVED lines=9> */
[----:B------:R-:W-:Y:S02]  /*8070*/  PRMT R47, R7, 0x7610, R47 ;  /* 0x00007610072f7816 */ /* 0x000fe4000000002f */
[----:B------:R-:W-:Y:S01]  /*8080*/  PRMT R48, R5, 0x7610, R48 ;  /* 0x0000761005307816 */ /* 0x000fe20000000030 */
[----:B------:R-:W-:Y:S01]  /*8090*/  IMAD.MOV.U32 R5, RZ, RZ, R13 ;  /* 0x000000ffff057224 */ /* 0x000fe200078e000d */
[----:B------:R-:W-:Y:S01]  /*80a0*/  PRMT R45, R45, 0x5410, R4 ;  /* 0x000054102d2d7816 */ /* 0x000fe20000000004 */
[----:B------:R-:W-:Y:S01]  /*80b0*/  IMAD.MOV.U32 R4, RZ, RZ, R15 ;  /* 0x000000ffff047224 */ /* 0x000fe200078e000f */
[----:B------:R-:W-:-:S02]  /*80c0*/  LOP3.LUT P2, RZ, R34, 0x4, RZ, 0xc0, !PT ;  /* 0x0000000422ff7812 */ /* 0x000fc4000784c0ff */
[----:B------:R-:W-:Y:S02]  /*80d0*/  ISETP.GE.AND P1, PT, R202, R31, PT ;  /* 0x0000001fca00720c */ /* 0x000fe40003f26270 */
[----:B------:R-:W-:Y:S01]  /*80e0*/  PRMT R47, R47, 0x5410, R4 ;  /* 0x000054102f2f7816 */ /* 0x000fe20000000004 */
[----:B------:R-:W-:-:S04]  /*80f0*/  IMAD R3, R30, 0x200, R3 ;  /* 0x000002001e037824 */ /* 0x000fc800078e0203 */
[----:B------:R-:W-:-:S04]  /*8100*/  IMAD R30, R3, 0x2, R22 ;  /* 0x00000002031e7824 */ /* 0x000fc800078e0216 */
[C---:B------:R-:W-:Y:S01]  /*8110*/  VIADD R4, R30.reuse, 0x18400 ;  /* 0x000184001e047836 */ /* 0x040fe20000000000 */
[----:B------:R-:W-:Y:S01]  /*8120*/  IADD3 R3, R30, 0x18440, RZ ;  /* 0x000184401e037810 */ /* 0x000fe20007ffe0ff */
[----:B0-----:R-:W-:Y:S06]  /*8130*/  @!P0 BRA `(.L_x_6104) ;  /* 0x000001ac00088947 */ /* 0x001fec0003800000 */
.L_x_6361:
[----:B------:R-:W-:Y:S05]  /*8140*/  BSYNC B1 ;  /* 0x0000000000017941 */ /* 0x000fea0003800000 */
.L_x_6103:
        /* <DEDUP_REMOVED lines=10> */
[----:B0-----:R-:W-:Y:S01]  /*81f0*/  SHF.R.U32.HI R33, RZ, 0x10, R29 ;  /* 0x00000010ff217819 */ /* 0x001fe2000001161d */
[--C-:B------:R-:W-:Y:S01]  /*8200*/  HADD2.F32 R34, -RZ, R37.reuse.H0_H0 ;  /* 0x20000025ff227230 */ /* 0x100fe20000004100 */
        /* <DEDUP_REMOVED lines=39> */
.L_x_6108:
[----:B------:R-:W-:Y:S05]  /*8480*/  BSYNC B2 ;  /* 0x0000000000027941 */ /* 0x000fea0003800000 */
.L_x_6107:
        /* <DEDUP_REMOVED lines=15> */
[-C--:B0-----:R-:W-:Y:S01]  /*8580*/  FMUL.FTZ R33, R25, R29.reuse ;  /* 0x0000001d19217220 */ /* 0x081fe20000410000 */
        /* <DEDUP_REMOVED lines=27> */
.L_x_6106:
[----:B------:R-:W-:Y:S05]  /*8740*/  BSYNC B1 ;  /* 0x0000000000017941 */ /* 0x000fea0003800000 */
.L_x_6105:
        /* <DEDUP_REMOVED lines=50> */
.L_x_6111:
[----:B------:R-:W-:Y:S05]  /*8a70*/  BSYNC B1 ;  /* 0x0000000000017941 */ /* 0x000fea0003800000 */
.L_x_6110:
[----:B------:R-:W-:Y:S05]  /*8a80*/  @P1 BRA `(.L_x_6109) ;  /* 0x0000001400bc1947 */ /* 0x000fea0003800000 */
[----:B-1----:R-:W1:Y:S01]  /*8a90*/  LDS.128 R4, [R3+0x2000] ;  /* 0x0020000003047984 */ /* 0x002e620000000c00 */
[--C-:B------:R-:W-:Y:S01]  /*8aa0*/  SHF.R.U64 R27, R12, 0x10, R13.reuse ;  /* 0x000000100c1b7819 */ /* 0x100fe2000000120d */
[----:B------:R-:W-:Y:S01]  /*8ab0*/  HADD2.F32 R14, -RZ, R46.H0_H0 ;  /* 0x2000002eff0e7230 */ /* 0x000fe20000004100 */
[----:B------:R-:W-:Y:S01]  /*8ac0*/  SHF.R.U32.HI R13, RZ, 0x10, R13 ;  /* 0x00000010ff0d7819 */ /* 0x000fe2000001160d */
[----:B------:R-:W-:Y:S01]  /*8ad0*/  HADD2.F32 R12, -RZ, R48.H0_H0 ;  /* 0x20000030ff0c7230 */ /* 0x000fe20000004100 */
[--C-:B------:R-:W-:Y:S02]  /*8ae0*/  SHF.R.U32.HI R15, RZ, 0x10, R11.reuse ;  /* 0x00000010ff0f7819 */ /* 0x100fe4000001160b */
[----:B------:R-:W-:Y:S01]  /*8af0*/  SHF.R.U64 R25, R10, 0x10, R11 ;  /* 0x000000100a197819 */ /* 0x000fe2000000120b */
[----:B------:R-:W-:Y:S02]  /*8b00*/  HADD2.F32 R13, -RZ, R13.H0_H0 ;  /* 0x2000000dff0d7230 */ /* 0x000fe40000004100 */
[----:B------:R-:W-:-:S02]  /*8b10*/  HADD2.F32 R15, -RZ, R15.H0_H0 ;  /* 0x2000000fff0f7230 */ /* 0x000fc40000004100 */
[--C-:B-1----:R-:W-:Y:S02]  /*8b20*/  HADD2.F32 R10, -RZ, R7.reuse.H0_H0 ;  /* 0x20000007ff0a7230 */ /* 0x102fe40000004100 */
[----:B------:R-:W-:Y:S02]  /*8b30*/  HADD2.F32 R11, -RZ, R7.H1_H1 ;  /* 0x30000007ff0b7230 */ /* 0x000fe40000004100 */
[--C-:B------:R-:W-:Y:S02]  /*8b40*/  HADD2.F32 R7, -RZ, R4.reuse.H0_H0 ;  /* 0x20000004ff077230 */ /* 0x100fe40000004100 */
[----:B------:R-:W-:Y:S02]  /*8b50*/  HADD2.F32 R4, -RZ, R4.H1_H1 ;  /* 0x30000004ff047230 */ /* 0x000fe40000004100 */
[C---:B------:R-:W-:Y:S01]  /*8b60*/  FMUL.FTZ R24, R11.reuse, R13 ;  /* 0x0000000d0b187220 */ /* 0x040fe20000410000 */
[----:B------:R-:W-:Y:S01]  /*8b70*/  FMUL.FTZ R21, R11, R15 ;  /* 0x0000000f0b157220 */ /* 0x000fe20000410000 */
[----:B------:R-:W-:-:S02]  /*8b80*/  HADD2.F32 R8, -RZ, R6.H0_H0 ;  /* 0x20000006ff087230 */ /* 0x000fc40000004100 */
[----:B------:R-:W-:Y:S01]  /*8b90*/  FMUL.FTZ R20, R4, R14 ;  /* 0x0000000e04147220 */ /* 0x000fe20000410000 */
[----:B------:R-:W-:Y:S01]  /*8ba0*/  FFMA.FTZ R26, R10, R15, R24 ;  /* 0x0000000f0a1a7223 */ /* 0x000fe20000010018 */
[----:B------:R-:W-:Y:S02]  /*8bb0*/  HADD2.F32 R9, -RZ, R6.H1_H1 ;  /* 0x30000006ff097230 */ /* 0x000fe40000004100 */
[-C--:B------:R-:W-:Y:S01]  /*8bc0*/  FMUL.FTZ R24, R4, R12.reuse ;  /* 0x0000000c04187220 */ /* 0x080fe20000410000 */
[C---:B------:R-:W-:Y:S01]  /*8bd0*/  FFMA.FTZ R20, R7.reuse, R12, -R20 ;  /* 0x0000000c07147223 */ /* 0x040fe20000010814 */
[--C-:B------:R-:W-:Y:S02]  /*8be0*/  HADD2.F32 R6, -RZ, R5.reuse.H0_H0 ;  /* 0x20000005ff067230 */ /* 0x100fe40000004100 */
[----:B------:R-:W-:Y:S01]  /*8bf0*/  FFMA.FTZ R21, R10, R13, -R21 ;  /* 0x0000000d0a157223 */ /* 0x000fe20000010815 */
        /* <DEDUP_REMOVED lines=8> */
[C---:B------:R-:W-:Y:S01]  /*8c80*/  FFMA.FTZ R15, R8.reuse, R10, -R15 ;  /* 0x0000000a080f7223 */ /* 0x040fe2000001080f */
[C---:B------:R-:W-:Y:S01]  /*8c90*/  FMUL.FTZ R7, R5.reuse, R11 ;  /* 0x0000000b05077220 */ /* 0x040fe20000410000 */
[----:B------:R-:W-:Y:S01]  /*8ca0*/  FMUL.FTZ R14, R5, R4 ;  /* 0x00000004050e7220 */ /* 0x000fe20000410000 */
[----:B------:R-:W-:-:S02]  /*8cb0*/  FFMA.FTZ R8, R8, R12, R9 ;  /* 0x0000000c08087223 */ /* 0x000fc40000010009 */
[----:B------:R-:W-:Y:S01]  /*8cc0*/  FFMA.FTZ R5, R6, R4, -R7 ;  /* 0x0000000406057223 */ /* 0x000fe20000010807 */
[----:B------:R-:W-:Y:S01]  /*8cd0*/  F2FP.F16.F32.PACK_AB R7, R26, R21 ;  /* 0x000000151a07723e */ /* 0x000fe200000000ff */
[----:B------:R-:W-:Y:S01]  /*8ce0*/  FFMA.FTZ R14, R6, R11, R14 ;  /* 0x0000000b060e7223 */ /* 0x000fe2000001000e */
[----:B------:R-:W-:Y:S02]  /*8cf0*/  F2FP.F16.F32.PACK_AB R4, R13, R20 ;  /* 0x000000140d04723e */ /* 0x000fe400000000ff */
[----:B------:R-:W-:Y:S02]  /*8d00*/  F2FP.F16.F32.PACK_AB R6, R8, R15 ;  /* 0x0000000f0806723e */ /* 0x000fe400000000ff */
[----:B------:R-:W-:-:S05]  /*8d10*/  F2FP.F16.F32.PACK_AB R5, R14, R5 ;  /* 0x000000050e05723e */ /* 0x000fca00000000ff */
[----:B------:R3:W-:Y:S01]  /*8d20*/  STS.128 [R3+0x2000], R4 ;  /* 0x0020000403007388 */ /* 0x0007e20000000c00 */
[----:B------:R-:W-:Y:S05]  /*8d30*/  BRA `(.L_x_6109) ;  /* 0x0000001400107947 */ /* 0x000fea0003800000 */
.L_x_6096:
        /* <DEDUP_REMOVED lines=28> */
[----:B------:R-:W2:Y:S01]  /*8f00*/  LDL R0, [R1+0x8c] ;  /* 0x00008c0001007983 */ /* 0x000ea20000100800 */
[----:B------:R-:W1:Y:S03]  /*8f10*/  LDC R39, c[0x0][0x3f4] ;  /* 0x0000fd00ff277b82 */ /* 0x000e660000000800 */
[----:B------:R-:W3:Y:S04]  /*8f20*/  SHFL.IDX PT, R3, R35, RZ, 0x1c1f ;  /* 0x001c1fff23037589 */ /* 0x000ee800000e0000 */
[----:B------:R-:W-:Y:S04]  /*8f30*/  SHFL.IDX PT, R14, R36, RZ, 0x1c1f ;  /* 0x001c1fff240e7589 */ /* 0x000fe800000e0000 */
[----:B------:R-:W-:Y:S01]  /*8f40*/  SHFL.IDX PT, R4, R25, RZ, 0x1c1f ;  /* 0x001c1fff19047589 */ /* 0x000fe200000e0000 */
[----:B-1----:R-:W-:Y:S01]  /*8f50*/  ISETP.GE.AND P0, PT, R16, R39, PT ;  /* 0x000000271000720c */ /* 0x002fe20003f06270 */
[----:B--2---:R-:W-:-:S02]  /*8f60*/  IMAD R27, R0, R6, RZ ;  /* 0x00000006001b7224 */ /* 0x004fc400078e02ff */
[----:B------:R-:W1:Y:S03]  /*8f70*/  SHFL.IDX PT, R0, R26, RZ, 0x1c1f ;  /* 0x001c1fff1a007589 */ /* 0x000e6600000e0000 */
[----:B------:R-:W-:-:S13]  /*8f80*/  ISETP.GE.OR P1, PT, R38, R27, P0 ;  /* 0x0000001b2600720c */ /* 0x000fda0000726670 */
[C---:B------:R-:W-:Y:S02]  /*8f90*/  @!P1 SHF.L.U32 R5, R16.reuse, 0x1, RZ ;  /* 0x0000000110059819 */ /* 0x040fe400000006ff */
[----:B------:R-:W-:Y:S02]  /*8fa0*/  @!P1 SHF.L.U64.HI R7, R16, 0x1, R17 ;  /* 0x0000000110079819 */ /* 0x000fe40000010211 */
[----:B---3--:R-:W-:-:S05]  /*8fb0*/  @!P1 IADD3 R8, P2, R3, R5, RZ ;  /* 0x0000000503089210 */ /* 0x008fca0007f5e0ff */
[----:B-1----:R-:W-:-:S06]  /*8fc0*/  @!P1 IMAD.X R9, R0, 0x1, R7, P2 ;  /* 0x0000000100099824 */ /* 0x002fcc00010e0607 */
[----:B------:R-:W2:Y:S01]  /*8fd0*/  @!P1 LD.E.128 R8, desc[UR40][R8.64] ;  /* 0x0000002808089980 */ /* 0x000ea2000c101d00 */
[----:B------:R-:W-:-:S05]  /*8fe0*/  @!P1 IADD3 R14, P2, R14, R5, RZ ;  /* 0x000000050e0e9210 */ /* 0x000fca0007f5e0ff */
[----:B------:R-:W-:Y:S02]  /*8ff0*/  @!P1 IMAD.X R5, R4, 0x1, R7, P2 ;  /* 0x0000000104059824 */ /* 0x000fe400010e0607 */
[----:B------:R-:W-:-:S06]  /*9000*/  @!P1 IMAD.MOV.U32 R4, RZ, RZ, R14 ;  /* 0x000000ffff049224 */ /* 0x000fcc00078e000e */
[----:B------:R-:W3:Y:S01]  /*9010*/  @!P1 LD.E.128 R4, desc[UR40][R4.64] ;  /* 0x0000002804049980 */ /* 0x000ee2000c101d00 */
[----:B------:R-:W-:Y:S02]  /*9020*/  CS2R R20, SRZ ;  /* 0x0000000000147805 */ /* 0x000fe4000001ff00 */
[----:B------:R-:W-:Y:S02]  /*9030*/  CS2R R28, SRZ ;  /* 0x00000000001c7805 */ /* 0x000fe4000001ff00 */
[----:B------:R-:W-:Y:S01]  /*9040*/  CS2R R30, SRZ ;  /* 0x00000000001e7805 */ /* 0x000fe2000001ff00 */
[----:B------:R-:W1:Y:S01]  /*9050*/  SHFL.IDX PT, R14, R36, 0x1, 0x1c1f ;  /* 0x003c1f00240e7f89 */ /* 0x000e6200000e0000 */
[----:B------:R-:W-:-:S03]  /*9060*/  CS2R R32, SRZ ;  /* 0x0000000000207805 */ /* 0x000fc6000001ff00 */
[----:B------:R-:W4:Y:S04]  /*9070*/  SHFL.IDX PT, R25, R25, 0x1, 0x1c1f ;  /* 0x003c1f0019197f89 */ /* 0x000f2800000e0000 */
[----:B------:R5:W0:Y:S01]  /*9080*/  SHFL.IDX PT, R24, R35, 0x1, 0x1c1f ;  /* 0x003c1f0023187f89 */ /* 0x000a2200000e0000 */
[----:B--2---:R-:W-:Y:S01]  /*9090*/  @!P1 IMAD.MOV.U32 R21, RZ, RZ, R9 ;  /* 0x000000ffff159224 */ /* 0x004fe200078e0009 */
[----:B------:R-:W-:Y:S01]  /*90a0*/  @!P1 MOV R28, R10 ;  /* 0x0000000a001c9202 */ /* 0x000fe20000000f00 */
[----:B------:R-:W-:Y:S02]  /*90b0*/  @!P1 IMAD.MOV.U32 R20, RZ, RZ, R8 ;  /* 0x000000ffff149224 */ /* 0x000fe400078e0008 */
[----:B------:R-:W-:Y:S02]  /*90c0*/  IMAD.MOV.U32 R3, RZ, RZ, R21 ;  /* 0x000000ffff037224 */ /* 0x000fe400078e0015 */
[----:B------:R-:W-:-:S02]  /*90d0*/  IMAD.MOV.U32 R0, RZ, RZ, R20 ;  /* 0x000000ffff007224 */ /* 0x000fc400078e0014 */
[----:B------:R-:W-:Y:S01]  /*90e0*/  @!P1 IMAD.MOV.U32 R29, RZ, RZ, R11 ;  /* 0x000000ffff1d9224 */ /* 0x000fe200078e000b */
[----:B------:R-:W-:Y:S02]  /*90f0*/  PRMT R41, R3, 0x7610, R41 ;  /* 0x0000761003297816 */ /* 0x000fe40000000029 */
[----:B------:R2:W0:Y:S01]  /*9100*/  SHFL.IDX PT, R3, R26, 0x1, 0x1c1f ;  /* 0x003c1f001a037f89 */ /* 0x00042200000e0000 */
[----:B------:R-:W-:Y:S01]  /*9110*/  PRMT R50, R0, 0x7610, R50 ;  /* 0x0000761000327816 */ /* 0x000fe20000000032 */
[----:B------:R-:W-:Y:S02]  /*9120*/  IMAD.MOV.U32 R0, RZ, RZ, R28 ;  /* 0x000000ffff007224 */ /* 0x000fe400078e001c */
[----:B---3--:R-:W-:Y:S02]  /*9130*/  @!P1 IMAD.MOV.U32 R31, RZ, RZ, R5 ;  /* 0x000000ffff1f9224 */ /* 0x008fe400078e0005 */
[----:B------:R-:W-:Y:S01]  /*9140*/  @!P1 IMAD.MOV.U32 R32, RZ, RZ, R6 ;  /* 0x000000ffff209224 */ /* 0x000fe200078e0006 */
[----:B------:R-:W-:Y:S01]  /*9150*/  PRMT R37, R0, 0x7610, R37 ;  /* 0x0000761000257816 */ /* 0x000fe20000000025 */
[----:B------:R-:W-:-:S02]  /*9160*/  IMAD.MOV.U32 R8, RZ, RZ, R29 ;  /* 0x000000ffff087224 */ /* 0x000fc400078e001d */
[----:B------:R-:W-:Y:S02]  /*9170*/  @!P1 IMAD.MOV.U32 R30, RZ, RZ, R4 ;  /* 0x000000ffff1e9224 */ /* 0x000fe400078e0004 */
[----:B------:R-:W-:Y:S01]  /*9180*/  @!P1 IMAD.MOV.U32 R33, RZ, RZ, R7 ;  /* 0x000000ffff219224 */ /* 0x000fe200078e0007 */
[----:B-----5:R-:W-:Y:S01]  /*9190*/  PRMT R35, R8, 0x7610, R35 ;  /* 0x0000761008237816 */ /* 0x020fe20000000023 */
[----:B------:R-:W-:Y:S01]  /*91a0*/  IMAD.MOV.U32 R4, RZ, RZ, R31 ;  /* 0x000000ffff047224 */ /* 0x000fe200078e001f */
[----:B------:R-:W-:Y:S01]  /*91b0*/  MOV R0, R30 ;  /* 0x0000001e00007202 */ /* 0x000fe20000000f00 */
[----:B------:R-:W-:Y:S02]  /*91c0*/  IMAD.MOV.U32 R5, RZ, RZ, R32 ;  /* 0x000000ffff057224 */ /* 0x000fe400078e0020 */
[----:B------:R-:W-:Y:S01]  /*91d0*/  IMAD.MOV.U32 R6, RZ, RZ, R33 ;  /* 0x000000ffff067224 */ /* 0x000fe200078e0021 */
[----:B------:R-:W-:Y:S02]  /*91e0*/  PRMT R43, R4, 0x7610, R43 ;  /* 0x00007610042b7816 */ /* 0x000fe4000000002b */
[----:B------:R-:W-:-:S02]  /*91f0*/  PRMT R54, R5, 0x7610, R54 ;  /* 0x0000761005367816 */ /* 0x000fc40000000036 */
[----:B------:R-:W-:Y:S02]  /*9200*/  CS2R R4, SRZ ;  /* 0x0000000000047805 */ /* 0x000fe4000001ff00 */
[----:B------:R-:W-:Y:S02]  /*9210*/  PRMT R37, R37, 0x5410, R0 ;  /* 0x0000541025257816 */ /* 0x000fe40000000000 */
[----:B012-4-:R-:W-:-:S07]  /*9220*/  PRMT R35, R35, 0x5410, R6 ;  /* 0x0000541023237816 */ /* 0x017fce0000000006 */
.L_x_6371:
        /* <DEDUP_REMOVED lines=20> */
[----:B------:R-:W-:Y:S01]  /*9370*/  IMAD.X R9, R3, 0x1, R6, P1 ;  /* 0x0000000103097824 */ /* 0x000fe200008e0606 */
[----:B------:R-:W-:-:S05]  /*9380*/  IADD3.X R5, R25, R6, RZ, P2, !PT ;  /* 0x0000000619057210 */ /* 0x000fca00017fe4ff */
[----:B------:R-:W5:Y:S04]  /*9390*/  LD.E.128 R8, desc[UR40][R8.64] ;  /* 0x0000002808087980 */ /* 0x000f68000c101d00 */
[----:B------:R-:W5:Y:S02]  /*93a0*/  LD.E.128 R4, desc[UR40][R4.64] ;  /* 0x0000002804047980 */ /* 0x000f64000c101d00 */
.L_x_6114:
[----:B------:R-:W-:Y:S05]  /*93b0*/  BSYNC B1 ;  /* 0x0000000000017941 */ /* 0x000fea0003800000 */
.L_x_6113:
[----:B------:R-:W2:Y:S01]  /*93c0*/  LDL R3, [R1+0x94] ;  /* 0x0000940001037983 */ /* 0x000ea20000100800 */
[----:B------:R-:W0:Y:S01]  /*93d0*/  SYNCS.PHASECHK.TRANS64.TRYWAIT P1, [R22+URZ+0x32400], R13 ;  /* 0x0324000d160075a7 */ /* 0x000e22000802017f */
[----:B------:R-:W-:Y:S01]  /*93e0*/  VIADD R14, R202, 0x40 ;  /* 0x00000040ca0e7836 */ /* 0x000fe20000000000 */
[----:B------:R-:W-:Y:S01]  /*93f0*/  BSSY B1, `(.L_x_6115) ;  /* 0x0000011000017945 */ /* 0x000fe20003800000 */
[----:B-----5:R-:W-:Y:S01]  /*9400*/  IMAD.MOV.U32 R12, RZ, RZ, R5 ;  /* 0x000000ffff0c7224 */ /* 0x020fe200078e0005 */
[----:B------:R-:W-:Y:S01]  /*9410*/  IADD3 R38, R16, R39, RZ ;  /* 0x0000002710267210 */ /* 0x000fe20007ffe0ff */
[----:B------:R-:W-:-:S03]  /*9420*/  IMAD.MOV.U32 R15, RZ, RZ, R9 ;  /* 0x000000ffff0f7224 */ /* 0x000fc600078e0009 */
[----:B------:R-:W-:Y:S01]  /*9430*/  PRMT R55, R12, 0x7610, R55 ;  /* 0x000076100c377816 */ /* 0x000fe20000000037 */
[----:B------:R-:W-:Y:S01]  /*9440*/  IMAD.MOV.U32 R12, RZ, RZ, R7 ;  /* 0x000000ffff0c7224 */ /* 0x000fe200078e0007 */
[----:B------:R-:W-:Y:S02]  /*9450*/  PRMT R57, R15, 0x7610, R57 ;  /* 0x000076100f397816 */ /* 0x000fe40000000039 */
[----:B--2---:R-:W-:Y:S01]  /*9460*/  VIADDMNMX R27, R27, -R3, 0x80, PT ;  /* 0x000000801b1b7446 */ /* 0x004fe20003800903 */
[----:B------:R-:W-:-:S03]  /*9470*/  IMAD.MOV.U32 R3, RZ, RZ, R4 ;  /* 0x000000ffff037224 */ /* 0x000fc600078e0004 */
[-C--:B------:R-:W-:Y:S02]  /*9480*/  ISETP.GE.OR P2, PT, R202, R27.reuse, P0 ;  /* 0x0000001bca00720c */ /* 0x080fe40000746670 */
[----:B------:R-:W-:Y:S01]  /*9490*/  ISETP.GE.OR P0, PT, R14, R27, P0 ;  /* 0x0000001b0e00720c */ /* 0x000fe20000706670 */
[----:B------:R-:W-:Y:S01]  /*94a0*/  IMAD.MOV.U32 R14, RZ, RZ, R8 ;  /* 0x000000ffff0e7224 */ /* 0x000fe200078e0008 */
[----:B------:R-:W-:Y:S01]  /*94b0*/  PRMT R54, R54, 0x5410, R3 ;  /* 0x0000541036367816 */ /* 0x000fe20000000003 */
[----:B------:R-:W-:-:S03]  /*94c0*/  IMAD.MOV.U32 R3, RZ, RZ, R6 ;  /* 0x000000ffff037224 */ /* 0x000fc600078e0006 */
[----:B------:R-:W-:Y:S02]  /*94d0*/  PRMT R56, R12, 0x5410, R14 ;  /* 0x000054100c387816 */ /* 0x000fe4000000000e */
[----:B------:R-:W-:Y:S01]  /*94e0*/  PRMT R55, R55, 0x5410, R3 ;  /* 0x0000541037377816 */ /* 0x000fe20000000003 */
[----:B0-----:R-:W-:Y:S06]  /*94f0*/  @!P1 BRA `(.L_x_6116) ;  /* 0x0000019c009c9947 */ /* 0x001fec0003800000 */
.L_x_6372:
[----:B------:R-:W-:Y:S05]  /*9500*/  BSYNC B1 ;  /* 0x0000000000017941 */ /* 0x000fea0003800000 */
.L_x_6115:
[----:B------:R-:W-:Y:S01]  /*9510*/  BSSY B1, `(.L_x_6117) ;  /* 0x0000064000017945 */ /* 0x000fe20003800000 */
[----:B------:R-:W-:Y:S01]  /*9520*/  IMAD.MOV.U32 R3, RZ, RZ, R10 ;  /* 0x000000ffff037224 */ /* 0x000fe200078e000a */
[----:B------:R-:W-:Y:S01]  /*9530*/  LOP3.LUT R38, R38, 0x38, RZ, 0xc0, !PT ;  /* 0x0000003826267812 */ /* 0x000fe200078ec0ff */
[----:B------:R-:W-:Y:S01]  /*9540*/  IMAD.MOV.U32 R36, RZ, RZ, R11 ;  /* 0x000000ffff247224 */ /* 0x000fe200078e000b */
[----:B------:R-:W-:Y:S06]  /*9550*/  @P2 BRA `(.L_x_6118) ;  /* 0x00000004007c2947 */ /* 0x000fec0003800000 */
[----:B------:R-:W2:Y:S01]  /*9560*/  LDL R26, [R1+0xbc] ;  /* 0x0000bc00011a7983 */ /* 0x000ea20000100800 */
[----:B------:R-:W-:Y:S01]  /*9570*/  IMAD.SHL.U32 R34, R34, 0x40, RZ ;  /* 0x0000004022227824 */ /* 0x000fe200078e00ff */
[--C-:B------:R-:W-:Y:S01]  /*9580*/  SHF.R.U64 R51, R30, 0x10, R31.reuse ;  /* 0x000000101e337819 */ /* 0x100fe2000000121f */
[----:B------:R-:W-:Y:S01]  /*9590*/  HADD2.F32 R43, -RZ, R43.H0_H0 ;  /* 0x2000002bff2b7230 */ /* 0x000fe20000004100 */
[----:B------:R-:W-:Y:S01]  /*95a0*/  SHF.R.U32.HI R40, RZ, 0x10, R31 ;  /* 0x00000010ff287819 */ /* 0x000fe2000001161f */
[----:B------:R-:W-:Y:S01]  /*95b0*/  HADD2.F32 R41, -RZ, R41.H0_H0 ;  /* 0x20000029ff297230 */ /* 0x000fe20000004100 */
[----:B------:R-:W-:Y:S02]  /*95c0*/  LOP3.LUT R15, R34, 0x1c0, RZ, 0xc0, !PT ;  /* 0x000001c0220f7812 */ /* 0x000fe400078ec0ff */
[----:B------:R-:W-:Y:S01]  /*95d0*/  SHF.R.U64 R53, R20, 0x10, R21 ;  /* 0x0000001014357819 */ /* 0x000fe20000001215 */
[----:B------:R-:W-:Y:S01]  /*95e0*/  HADD2.F32 R40, -RZ, R40.H0_H0 ;  /* 0x20000028ff287230 */ /* 0x000fe20000004100 */
[----:B------:R-:W-:-:S02]  /*95f0*/  SHF.R.U32.HI R25, RZ, 0x3, R15 ;  /* 0x00000003ff197819 */ /* 0x000fc4000001160f */
[----:B------:R-:W-:Y:S02]  /*9600*/  LOP3.LUT R12, R15, 0x38, R16, 0xf8, !PT ;  /* 0x000000380f0c7812 */ /* 0x000fe400078ef810 */
[----:B------:R-:W-:Y:S02]  /*9610*/  LOP3.LUT R24, R25, R38, R15, 0x1e, !PT ;  /* 0x0000002619187212 */ /* 0x000fe400078e1e0f */
[----:B------:R-:W-:Y:S02]  /*9620*/  LOP3.LUT R12, R12, R25, RZ, 0x3c, !PT ;  /* 0x000000190c0c7212 */ /* 0x000fe400078e3cff */
[----:B------:R-:W-:Y:S02]  /*9630*/  SHF.R.U32.HI R42, RZ, 0x10, R21 ;  /* 0x00000010ff2a7819 */ /* 0x000fe40000011615 */
[--C-:B------:R-:W-:Y:S02]  /*9640*/  SHF.R.U64 R49, R32, 0x10, R33.reuse ;  /* 0x0000001020317819 */ /* 0x100fe40000001221 */
[----:B------:R-:W-:-:S02]  /*9650*/  SHF.R.U32.HI R46, RZ, 0x10, R33 ;  /* 0x00000010ff2e7819 */ /* 0x000fc40000011621 */
[--C-:B------:R-:W-:Y:S02]  /*9660*/  SHF.R.U64 R52, R28, 0x10, R29.reuse ;  /* 0x000000101c347819 */ /* 0x100fe4000000121d */
[----:B------:R-:W-:Y:S01]  /*9670*/  SHF.R.U32.HI R48, RZ, 0x10, R29 ;  /* 0x00000010ff307819 */ /* 0x000fe2000001161d */
[C---:B--2---:R-:W-:Y:S02]  /*9680*/  IMAD R39, R26.reuse, 0x200, R24 ;  /* 0x000002001a277824 */ /* 0x044fe400078e0218 */
[----:B0-----:R-:W-:Y:S02]  /*9690*/  IMAD R13, R26, 0x200, R12 ;  /* 0x000002001a0d7824 */ /* 0x001fe400078e020c */
        /* <DEDUP_REMOVED lines=12> */
[----:B------:R-:W-:Y:S02]  /*9760*/  HADD2.F32 R21, -RZ, R13.H1_H1 ;  /* 0x3000000dff157230 */ /* 0x000fe40000004100 */
[----:B------:R-:W-:Y:S01]  /*9770*/  FFMA.FTZ R47, R20, R43, R47 ;  /* 0x0000002b142f7223 */ /* 0x000fe2000001002f */
[----:B------:R-:W-:Y:S02]  /*9780*/  HADD2.F32 R32, -RZ, R27.H0_H0 ;  /* 0x2000001bff207230 */ /* 0x000fe40000004100 */
[-C--:B------:R-:W-:Y:S01]  /*9790*/  FMUL.FTZ R20, R31, R30.reuse ;  /* 0x0000001e1f147220 */ /* 0x080fe20000410000 */
[--C-:B------:R-:W-:Y:S02]  /*97a0*/  HADD2.F32 R41, -RZ, R35.reuse.H1_H1 ;  /* 0x30000023ff297230 */ /* 0x100fe40000004100 */
[----:B------:R-:W-:Y:S01]  /*97b0*/  FFMA.FTZ R44, R21, R30, -R42 ;  /* 0x0000001e152c7223 */ /* 0x000fe2000001082a */
[----:B------:R-:W-:-:S02]  /*97c0*/  HADD2.F32 R35, -RZ, R35.H0_H0 ;  /* 0x20000023ff237230 */ /* 0x000fc40000004100 */
[----:B------:R-:W-:Y:S02]  /*97d0*/  HADD2.F32 R28, -RZ, R15.H0_H0 ;  /* 0x2000000fff1c7230 */ /* 0x000fe40000004100 */
[C---:B------:R-:W-:Y:S01]  /*97e0*/  FMUL.FTZ R31, R32.reuse, R41 ;  /* 0x00000029201f7220 */ /* 0x040fe20000410000 */
[----:B------:R-:W-:Y:S02]  /*97f0*/  HADD2.F32 R33, -RZ, R27.H1_H1 ;  /* 0x3000001bff217230 */ /* 0x000fe40000004100 */
[-C--:B------:R-:W-:Y:S01]  /*9800*/  FMUL.FTZ R32, R32, R35.reuse ;  /* 0x0000002320207220 */ /* 0x080fe20000410000 */
[----:B------:R-:W-:Y:S02]  /*9810*/  HADD2.F32 R42, -RZ, R46.H0_H0 ;  /* 0x2000002eff2a7230 */ /* 0x000fe40000004100 */
[C---:B------:R-:W-:Y:S01]  /*9820*/  FFMA.FTZ R35, R28.reuse, R35, -R31 ;  /* 0x000000231c237223 */ /* 0x040fe2000001081f */
[----:B------:R-:W-:Y:S02]  /*9830*/  HADD2.F32 R29, -RZ, R15.H1_H1 ;  /* 0x3000000fff1d7230 */ /* 0x000fe40000004100 */
[----:B------:R-:W-:Y:S01]  /*9840*/  FFMA.FTZ R41, R28, R41, R32 ;  /* 0x000000291c297223 */ /* 0x000fe20000010020 */
[----:B------:R-:W-:-:S02]  /*9850*/  HADD2.F32 R30, -RZ, R48.H0_H0 ;  /* 0x20000030ff1e7230 */ /* 0x000fc40000004100 */
[----:B------:R-:W-:Y:S01]  /*9860*/  FFMA.FTZ R46, R21, R40, R20 ;  /* 0x00000028152e7223 */ /* 0x000fe20000010014 */
[----:B------:R-:W-:Y:S02]  /*9870*/  HADD2.F32 R25, -RZ, R24.H0_H0 ;  /* 0x20000018ff197230 */ /* 0x000fe40000004100 */
[C---:B------:R-:W-:Y:S01]  /*9880*/  FMUL.FTZ R28, R33.reuse, R42 ;  /* 0x0000002a211c7220 */ /* 0x040fe20000410000 */
[----:B------:R-:W-:Y:S02]  /*9890*/  HADD2.F32 R32, -RZ, R37.H1_H1 ;  /* 0x30000025ff207230 */ /* 0x000fe40000004100 */
[----:B------:R-:W-:Y:S02]  /*98a0*/  HADD2.F32 R20, -RZ, R50.H0_H0 ;  /* 0x20000032ff147230 */ /* 0x000fe40000004100 */
[-C--:B------:R-:W-:Y:S01]  /*98b0*/  FMUL.FTZ R50, R33, R30.reuse ;  /* 0x0000001e21327220 */ /* 0x080fe20000410000 */
[----:B------:R-:W-:Y:S02]  /*98c0*/  HADD2.F32 R13, -RZ, R12.H0_H0 ;  /* 0x2000000cff0d7230 */ /* 0x000fe40000004100 */
[----:B------:R-:W-:Y:S01]  /*98d0*/  FFMA.FTZ R48, R29, R30, -R28 ;  /* 0x0000001e1d307223 */ /* 0x000fe2000001081c */
[----:B------:R-:W-:-:S02]  /*98e0*/  HADD2.F32 R27, -RZ, R26.H0_H0 ;  /* 0x2000001aff1b7230 */ /* 0x000fc40000004100 */
[C---:B------:R-:W-:Y:S01]  /*98f0*/  FMUL.FTZ R40, R25.reuse, R32 ;  /* 0x0000002019287220 */ /* 0x040fe20000410000 */
[----:B------:R-:W-:Y:S02]  /*9900*/  HADD2.F32 R30, -RZ, R54.H0_H0 ;  /* 0x20000036ff1e7230 */ /* 0x000fe40000004100 */
[----:B------:R-:W-:Y:S01]  /*9910*/  FMUL.FTZ R25, R25, R20 ;  /* 0x0000001419197220 */ /* 0x000fe20000410000 */
[----:B------:R-:W-:Y:S02]  /*9920*/  HADD2.F32 R28, -RZ, R37.H0_H0 ;  /* 0x20000025ff1c7230 */ /* 0x000fe40000004100 */
[----:B------:R-:W-:Y:S01]  /*9930*/  FFMA.FTZ R50, R29, R42, R50 ;  /* 0x0000002a1d327223 */ /* 0x000fe20000010032 */
[----:B------:R-:W-:Y:S01]  /*9940*/  FFMA.FTZ R40, R13, R20, -R40 ;  /* 0x000000140d287223 */ /* 0x000fe20000010828 */
[----:B------:R-:W-:Y:S02]  /*9950*/  HADD2.F32 R15, -RZ, R14.H0_H0 ;  /* 0x2000000eff0f7230 */ /* 0x000fe40000004100 */
[----:B------:R-:W-:Y:S01]  /*9960*/  FMUL.FTZ R42, R27, R30 ;  /* 0x0000001e1b2a7220 */ /* 0x000fe20000410000 */
[----:B------:R-:W-:Y:S01]  /*9970*/  FFMA.FTZ R32, R13, R32, R25 ;  /* 0x000000200d207223 */ /* 0x000fe20000010019 */
[----:B------:R-:W-:Y:S01]  /*9980*/  FMUL.FTZ R20, R27, R28 ;  /* 0x0000001c1b147220 */ /* 0x000fe20000410000 */
[----:B------:R-:W-:-:S02]  /*9990*/  HADD2.F32 R24, -RZ, R24.H1_H1 ;  /* 0x30000018ff187230 */ /* 0x000fc40000004100 */
[C---:B------:R-:W-:Y:S01]  /*99a0*/  FFMA.FTZ R42, R15.reuse, R28, -R42 ;  /* 0x0000001c0f2a7223 */ /* 0x040fe2000001082a */
[----:B------:R-:W-:Y:S02]  /*99b0*/  HADD2.F32 R26, -RZ, R26.H1_H1 ;  /* 0x3000001aff1a7230 */ /* 0x000fe40000004100 */
[----:B------:R-:W-:Y:S01]  /*99c0*/  FFMA.FTZ R20, R15, R30, R20 ;  /* 0x0000001e0f147223 */ /* 0x000fe20000010014 */
[----:B------:R-:W-:Y:S02]  /*99d0*/  HADD2.F32 R25, -RZ, R51.H0_H0 ;  /* 0x20000033ff197230 */ /* 0x000fe40000004100 */
[----:B------:R-:W-:Y:S02]  /*99e0*/  HADD2.F32 R27, -RZ, R49.H0_H0 ;  /* 0x20000031ff1b7230 */ /* 0x000fe40000004100 */
[----:B------:R-:W-:Y:S02]  /*99f0*/  HADD2.F32 R13, -RZ, R53.H0_H0 ;  /* 0x20000035ff0d7230 */ /* 0x000fe40000004100 */
[----:B------:R-:W-:Y:S01]  /*9a00*/  FMUL.FTZ R15, R24, R25 ;  /* 0x00000019180f7220 */ /* 0x000fe20000410000 */
[----:B------:R-:W-:-:S02]  /*9a10*/  HADD2.F32 R21, -RZ, R52.H0_H0 ;  /* 0x20000034ff157230 */ /* 0x000fc40000004100 */
[----:B------:R-:W-:Y:S01]  /*9a20*/  FMUL.FTZ R33, R26, R27 ;  /* 0x0000001b1a217220 */ /* 0x000fe20000410000 */
[----:B------:R-:W-:Y:S02]  /*9a30*/  HADD2.F32 R12, -RZ, R12.H1_H1 ;  /* 0x3000000cff0c7230 */ /* 0x000fe40000004100 */
[----:B------:R-:W-:Y:S01]  /*9a40*/  FMUL.FTZ R24, R24, R13 ;  /* 0x0000000d18187220 */ /* 0x000fe20000410000 */
[----:B------:R-:W-:Y:S02]  /*9a50*/  HADD2.F32 R14, -RZ, R14.H1_H1 ;  /* 0x3000000eff0e7230 */ /* 0x000fe40000004100 */
[----:B------:R-:W-:Y:S01]  /*9a60*/  FMUL.FTZ R26, R26, R21 ;  /* 0x000000151a1a7220 */ /* 0x000fe20000410000 */
[C---:B------:R-:W-:Y:S01]  /*9a70*/  FFMA.FTZ R29, R12.reuse, R13, -R15 ;  /* 0x0000000d0c1d7223 */ /* 0x040fe2000001080f */
[----:B------:R-:W-:Y:S01]  /*9a80*/  FFMA.FTZ R31, R12, R25, R24 ;  /* 0x000000190c1f7223 */ /* 0x000fe20000010018 */
[C---:B------:R-:W-:Y:S01]  /*9a90*/  FFMA.FTZ R33, R14.reuse, R21, -R33 ;  /* 0x000000150e217223 */ /* 0x040fe20000010821 */
[----:B------:R-:W-:Y:S01]  /*9aa0*/  FFMA.FTZ R21, R14, R27, R26 ;  /* 0x0000001b0e157223 */ /* 0x000fe2000001001a */
[----:B------:R-:W-:-:S02]  /*9ab0*/  F2FP.F16.F32.PACK_AB R13, R44, R45 ;  /* 0x0000002d2c0d723e */ /* 0x000fc400000000ff */
[----:B------:R-:W-:Y:S02]  /*9ac0*/  F2FP.F16.F32.PACK_AB R15, R48, R35 ;  /* 0x00000023300f723e */ /* 0x000fe400000000ff */
[----:B------:R-:W-:Y:S02]  /*9ad0*/  F2FP.F16.F32.PACK_AB R12, R29, R40 ;  /* 0x000000281d0c723e */ /* 0x000fe400000000ff */
[----:B------:R-:W-:Y:S02]  /*9ae0*/  F2FP.F16.F32.PACK_AB R14, R33, R42 ;  /* 0x0000002a210e723e */ /* 0x000fe400000000ff */
[----:B------:R-:W-:Y:S02]  /*9af0*/  F2FP.F16.F32.PACK_AB R25, R46, R47 ;  /* 0x0000002f2e19723e */ /* 0x000fe400000000ff */
[----:B------:R-:W-:Y:S01]  /*9b00*/  F2FP.F16.F32.PACK_AB R27, R50, R41 ;  /* 0x00000029321b723e */ /* 0x000fe200000000ff */
[----:B------:R1:W-:Y:S01]  /*9b10*/  STS.128 [R34+0x18400], R12 ;  /* 0x0184000c22007388 */ /* 0x0003e20000000c00 */
[----:B------:R-:W-:-:S02]  /*9b20*/  F2FP.F16.F32.PACK_AB R24, R31, R32 ;  /* 0x000000201f18723e */ /* 0x000fc400000000ff */
[----:B------:R-:W-:-:S05]  /*9b30*/  F2FP.F16.F32.PACK_AB R26, R21, R20 ;  /* 0x00000014151a723e */ /* 0x000fca00000000ff */
[----:B------:R1:W-:Y:S02]  /*9b40*/  STS.128 [R39+0x18400], R24 ;  /* 0x0184001827007388 */ /* 0x0003e40000000c00 */
.L_x_6118:
[----:B------:R-:W-:Y:S05]  /*9b50*/  BSYNC B1 ;  /* 0x0000000000017941 */ /* 0x000fea0003800000 */
.L_x_6117:
[----:B------:R-:W-:Y:S01]  /*9b60*/  PRMT R33, R3, 0x5410, R36 ;  /* 0x0000541003217816 */ /* 0x000fe20000000024 */
[----:B------:R-:W-:Y:S06]  /*9b70*/  @P0 BRA `(.L_x_6109) ;  /* 0x0000000400800947 */ /* 0x000fec0003800000 */
[----:B------:R-:W2:Y:S01]  /*9b80*/  LDL R20, [R1+0xc0] ;  /* 0x0000c00001147983 */ /* 0x000ea20000100800 */
[C---:B-1----:R-:W-:Y:S01]  /*9b90*/  IADD3 R12, R202.reuse, 0x40, RZ ;  /* 0x00000040ca0c7810 */ /* 0x042fe20007ffe0ff */
[----:B0-----:R-:W-:Y:S02]  /*9ba0*/  VIADD R13, R202, 0x40 ;  /* 0x00000040ca0d7836 */ /* 0x001fe40000000000 */
[----:B------:R-:W3:Y:S02]  /*9bb0*/  LDL R42, [R1+0x1e0] ;  /* 0x0001e000012a7983 */ /* 0x000ee40000100800 */
[----:B------:R-:W-:Y:S02]  /*9bc0*/  IMAD.SHL.U32 R12, R12, 0x40, RZ ;  /* 0x000000400c0c7824 */ /* 0x000fe400078e00ff */
[----:B------:R-:W-:-:S03]  /*9bd0*/  IMAD.SHL.U32 R13, R13, 0x40, RZ ;  /* 0x000000400d0d7824 */ /* 0x000fc600078e00ff */
[----:B------:R-:W-:Y:S02]  /*9be0*/  LOP3.LUT R12, R12, 0x1c0, RZ, 0xc0, !PT ;  /* 0x000001c00c0c7812 */ /* 0x000fe400078ec0ff */
[----:B------:R-:W-:Y:S02]  /*9bf0*/  LOP3.LUT R13, R13, 0x1c0, RZ, 0xc0, !PT ;  /* 0x000001c00d0d7812 */ /* 0x000fe400078ec0ff */
[----:B------:R-:W-:-:S04]  /*9c00*/  SHF.R.U32.HI R12, RZ, 0x3, R12 ;  /* 0x00000003ff0c7819 */ /* 0x000fc8000001160c */
[----:B------:R-:W-:Y:S01]  /*9c10*/  LOP3.LUT R38, R12, R38, R13, 0x1e, !PT ;  /* 0x000000260c267212 */ /* 0x000fe200078e1e0d */
[----:B------:R-:W-:Y:S01]  /*9c20*/  HADD2.F32 R28, -RZ, R55.H0_H0 ;  /* 0x20000037ff1c7230 */ /* 0x000fe20000004100 */
[--C-:B------:R-:W-:Y:S02]  /*9c30*/  SHF.R.U64 R41, R8, 0x10, R9.reuse ;  /* 0x0000001008297819 */ /* 0x100fe40000001209 */
[----:B------:R-:W-:Y:S02]  /*9c40*/  SHF.R.U32.HI R21, RZ, 0x10, R9 ;  /* 0x00000010ff157819 */ /* 0x000fe40000011609 */
[----:B------:R-:W-:-:S05]  /*9c50*/  SHF.R.U32.HI R30, RZ, 0x10, R5 ;  /* 0x00000010ff1e7819 */ /* 0x000fca0000011605 */
[----:B------:R-:W-:Y:S01]  /*9c60*/  HADD2.F32 R30, -RZ, R30.H0_H0 ;  /* 0x2000001eff1e7230 */ /* 0x000fe20000004100 */
[--C-:B------:R-:W-:Y:S02]  /*9c70*/  SHF.R.U64 R40, R10, 0x10, R11.reuse ;  /* 0x000000100a287819 */ /* 0x100fe4000000120b */
[----:B------:R-:W-:Y:S02]  /*9c80*/  SHF.R.U32.HI R39, RZ, 0x10, R11 ;  /* 0x00000010ff277819 */ /* 0x000fe4000001160b */
[--C-:B------:R-:W-:Y:S02]  /*9c90*/  SHF.R.U32.HI R35, RZ, 0x10, R7.reuse ;  /* 0x00000010ff237819 */ /* 0x100fe40000011607 */
[----:B------:R-:W-:Y:S01]  /*9ca0*/  SHF.R.U64 R37, R6, 0x10, R7 ;  /* 0x0000001006257819 */ /* 0x000fe20000001207 */
[----:B--2---:R-:W-:-:S04]  /*9cb0*/  IMAD.IADD R3, R20, 0x1, R38 ;  /* 0x0000000114037824 */ /* 0x004fc800078e0226 */
[----:B------:R-:W-:Y:S01]  /*9cc0*/  IMAD R3, R3, 0x2, R22 ;  /* 0x0000000203037824 */ /* 0x000fe200078e0216 */
[----:B---3--:R-:W0:Y:S04]  /*9cd0*/  LDS.128 R12, [R42+0x18400] ;  /* 0x018400002a0c7984 */ /* 0x008e280000000c00 */
[----:B------:R-:W1:Y:S01]  /*9ce0*/  LDS.128 R24, [R3+0x18400] ;  /* 0x0184000003187984 */ /* 0x000e620000000c00 */
[----:B------:R-:W-:Y:S01]  /*9cf0*/  HADD2.F32 R20, -RZ, R57.H0_H0 ;  /* 0x20000039ff147230 */ /* 0x000fe20000004100 */
[----:B------:R-:W-:Y:S01]  /*9d00*/  SHF.R.U64 R38, R4, 0x10, R5 ;  /* 0x0000001004267819 */ /* 0x000fe20000001205 */
[----:B0-----:R-:W-:Y:S02]  /*9d10*/  HADD2.F32 R5, -RZ, R13.H0_H0 ;  /* 0x2000000dff057230 */ /* 0x001fe40000004100 */
[----:B-1----:R-:W-:-:S05]  /*9d20*/  HADD2.F32 R9, -RZ, R25.H0_H0 ;  /* 0x20000019ff097230 */ /* 0x002fca0000004100 */
[C---:B------:R-:W-:Y:S01]  /*9d30*/  FMUL.FTZ R32, R9.reuse, R28 ;  /* 0x0000001c09207220 */ /* 0x040fe20000410000 */
[-C--:B------:R-:W-:Y:S01]  /*9d40*/  FMUL.FTZ R34, R9, R20.reuse ;  /* 0x0000001409227220 */ /* 0x080fe20000410000 */
[----:B------:R-:W-:Y:S02]  /*9d50*/  HADD2.F32 R25, -RZ, R25.H1_H1 ;  /* 0x30000019ff197230 */ /* 0x000fe40000004100 */
[C---:B------:R-:W-:Y:S01]  /*9d60*/  FFMA.FTZ R32, R5.reuse, R20, -R32 ;  /* 0x0000001405207223 */ /* 0x040fe20000010820 */
[----:B------:R-:W-:Y:S02]  /*9d70*/  HADD2.F32 R20, -RZ, R21.H0_H0 ;  /* 0x20000015ff147230 */ /* 0x000fe40000004100 */
[----:B------:R-:W-:Y:S01]  /*9d80*/  FFMA.FTZ R34, R5, R28, R34 ;  /* 0x0000001c05227223 */ /* 0x000fe20000010022 */
[----:B------:R-:W-:Y:S02]  /*9d90*/  HADD2.F32 R8, -RZ, R24.H0_H0 ;  /* 0x20000018ff087230 */ /* 0x000fe40000004100 */
[----:B------:R-:W-:-:S02]  /*9da0*/  HADD2.F32 R9, -RZ, R54.H1_H1 ;  /* 0x30000036ff097230 */ /* 0x000fc40000004100 */
[----:B------:R-:W-:Y:S02]  /*9db0*/  HADD2.F32 R5, -RZ, R56.H1_H1 ;  /* 0x30000038ff057230 */ /* 0x000fe40000004100 */
[C---:B------:R-:W-:Y:S01]  /*9dc0*/  FMUL.FTZ R36, R25.reuse, R30 ;  /* 0x0000001e19247220 */ /* 0x040fe20000410000 */
[----:B------:R-:W-:Y:S02]  /*9dd0*/  HADD2.F32 R13, -RZ, R13.H1_H1 ;  /* 0x3000000dff0d7230 */ /* 0x000fe40000004100 */
[-C--:B------:R-:W-:Y:S01]  /*9de0*/  FMUL.FTZ R28, R25, R20.reuse ;  /* 0x00000014191c7220 */ /* 0x080fe20000410000 */
[----:B------:R-:W-:Y:S02]  /*9df0*/  HADD2.F32 R4, -RZ, R12.H0_H0 ;  /* 0x2000000cff047230 */ /* 0x000fe40000004100 */
[C---:B------:R-:W-:Y:S01]  /*9e00*/  FMUL.FTZ R25, R8.reuse, R9 ;  /* 0x0000000908197220 */ /* 0x040fe20000410000 */
[-C--:B------:R-:W-:Y:S01]  /*9e10*/  FMUL.FTZ R8, R8, R5.reuse ;  /* 0x0000000508087220 */ /* 0x080fe20000410000 */
[C---:B------:R-:W-:Y:S01]  /*9e20*/  FFMA.FTZ R29, R13.reuse, R20, -R36 ;  /* 0x000000140d1d7223 */ /* 0x040fe20000010824 */
[----:B------:R-:W-:Y:S01]  /*9e30*/  FFMA.FTZ R31, R13, R30, R28 ;  /* 0x0000001e0d1f7223 */ /* 0x000fe2000001001c */
[----:B------:R-:W-:Y:S01]  /*9e40*/  FFMA.FTZ R25, R4, R5, -R25 ;  /* 0x0000000504197223 */ /* 0x000fe20000010819 */
[----:B------:R-:W-:-:S02]  /*9e50*/  HADD2.F32 R10, -RZ, R26.H0_H0 ;  /* 0x2000001aff0a7230 */ /* 0x000fc40000004100 */
[----:B------:R-:W-:Y:S01]  /*9e60*/  FFMA.FTZ R13, R4, R9, R8 ;  /* 0x00000009040d7223 */ /* 0x000fe20000010008 */
[----:B------:R-:W-:Y:S02]  /*9e70*/  HADD2.F32 R11, -RZ, R27.H0_H0 ;  /* 0x2000001bff0b7230 */ /* 0x000fe40000004100 */
[----:B------:R-:W-:Y:S02]  /*9e80*/  HADD2.F32 R21, -RZ, R55.H1_H1 ;  /* 0x30000037ff157230 */ /* 0x000fe40000004100 */
[--C-:B------:R-:W-:Y:S02]  /*9e90*/  HADD2.F32 R5, -RZ, R33.reuse.H0_H0 ;  /* 0x20000021ff057230 */ /* 0x100fe40000004100 */
[----:B------:R-:W-:Y:S02]  /*9ea0*/  HADD2.F32 R20, -RZ, R56.H0_H0 ;  /* 0x20000038ff147230 */ /* 0x000fe40000004100 */
[----:B------:R-:W-:Y:S02]  /*9eb0*/  HADD2.F32 R4, -RZ, R33.H1_H1 ;  /* 0x30000021ff047230 */ /* 0x000fe40000004100 */
[----:B------:R-:W-:Y:S01]  /*9ec0*/  FMUL.FTZ R9, R10, R21 ;  /* 0x000000150a097220 */ /* 0x000fe20000410000 */
[----:B------:R-:W-:-:S02]  /*9ed0*/  HADD2.F32 R6, -RZ, R14.H0_H0 ;  /* 0x2000000eff067230 */ /* 0x000fc40000004100 */
[-C--:B------:R-:W-:Y:S01]  /*9ee0*/  FMUL.FTZ R33, R10, R5.reuse ;  /* 0x000000050a217220 */ /* 0x080fe20000410000 */
[----:B------:R-:W-:Y:S02]  /*9ef0*/  HADD2.F32 R7, -RZ, R15.H0_H0 ;  /* 0x2000000fff077230 */ /* 0x000fe40000004100 */
[C---:B------:R-:W-:Y:S01]  /*9f00*/  FMUL.FTZ R30, R11.reuse, R20 ;  /* 0x000000140b1e7220 */ /* 0x040fe20000410000 */
[----:B------:R-:W-:Y:S02]  /*9f10*/  HADD2.F32 R27, -RZ, R27.H1_H1 ;  /* 0x3000001bff1b7230 */ /* 0x000fe40000004100 */
[----:B------:R-:W-:Y:S01]  /*9f20*/  FMUL.FTZ R11, R11, R4 ;  /* 0x000000040b0b7220 */ /* 0x000fe20000410000 */
[----:B------:R-:W-:Y:S02]  /*9f30*/  HADD2.F32 R10, -RZ, R35.H0_H0 ;  /* 0x20000023ff0a7230 */ /* 0x000fe40000004100 */
[----:B------:R-:W-:Y:S02]  /*9f40*/  HADD2.F32 R8, -RZ, R39.H0_H0 ;  /* 0x20000027ff087230 */ /* 0x000fe40000004100 */
[----:B------:R-:W-:Y:S01]  /*9f50*/  FFMA.FTZ R28, R6, R5, -R9 ;  /* 0x00000005061c7223 */ /* 0x000fe20000010809 */
[----:B------:R-:W-:-:S02]  /*9f60*/  HADD2.F32 R15, -RZ, R15.H1_H1 ;  /* 0x3000000fff0f7230 */ /* 0x000fc40000004100 */
[----:B------:R-:W-:Y:S01]  /*9f70*/  FFMA.FTZ R33, R6, R21, R33 ;  /* 0x0000001506217223 */ /* 0x000fe20000010021 */
[C---:B------:R-:W-:Y:S01]  /*9f80*/  FFMA.FTZ R30, R7.reuse, R4, -R30 ;  /* 0x00000004071e7223 */ /* 0x040fe2000001081e */
[----:B------:R-:W-:Y:S01]  /*9f90*/  FFMA.FTZ R20, R7, R20, R11 ;  /* 0x0000001407147223 */ /* 0x000fe2000001000b */
[----:B------:R-:W-:Y:S02]  /*9fa0*/  HADD2.F32 R24, -RZ, R24.H1_H1 ;  /* 0x30000018ff187230 */ /* 0x000fe40000004100 */
[C---:B------:R-:W-:Y:S01]  /*9fb0*/  FMUL.FTZ R6, R27.reuse, R10 ;  /* 0x0000000a1b067220 */ /* 0x040fe20000410000 */
[----:B------:R-:W-:Y:S02]  /*9fc0*/  HADD2.F32 R26, -RZ, R26.H1_H1 ;  /* 0x3000001aff1a7230 */ /* 0x000fe40000004100 */
[----:B------:R-:W-:Y:S01]  /*9fd0*/  FMUL.FTZ R4, R27, R8 ;  /* 0x000000081b047220 */ /* 0x000fe20000410000 */
[----:B------:R-:W-:Y:S02]  /*9fe0*/  HADD2.F32 R9, -RZ, R38.H0_H0 ;  /* 0x20000026ff097230 */ /* 0x000fe40000004100 */
[----:B------:R-:W-:-:S02]  /*9ff0*/  HADD2.F32 R11, -RZ, R37.H0_H0 ;  /* 0x20000025ff0b7230 */ /* 0x000fc40000004100 */
[----:B------:R-:W-:Y:S02]  /*a000*/  HADD2.F32 R5, -RZ, R41.H0_H0 ;  /* 0x20000029ff057230 */ /* 0x000fe40000004100 */
[----:B------:R-:W-:Y:S02]  /*a010*/  HADD2.F32 R7, -RZ, R40.H0_H0 ;  /* 0x20000028ff077230 */ /* 0x000fe40000004100 */
[C---:B------:R-:W-:Y:S01]  /*a020*/  FFMA.FTZ R27, R15.reuse, R8, -R6 ;  /* 0x000000080f1b7223 */ /* 0x040fe20000010806 */
[----:B------:R-:W-:Y:S02]  /*a030*/  HADD2.F32 R12, -RZ, R12.H1_H1 ;  /* 0x3000000cff0c7230 */ /* 0x000fe40000004100 */
[----:B------:R-:W-:Y:S01]  /*a040*/  FFMA.FTZ R35, R15, R10, R4 ;  /* 0x0000000a0f237223 */ /* 0x000fe20000010004 */
[----:B------:R-:W-:Y:S02]  /*a050*/  HADD2.F32 R14, -RZ, R14.H1_H1 ;  /* 0x3000000eff0e7230 */ /* 0x000fe40000004100 */
        /* <DEDUP_REMOVED lines=18> */
.L_x_6109:
[----:B------:R-:W-:Y:S05]  /*a180*/  BSYNC B0 ;  /* 0x0000000000007941 */ /* 0x000fea0003800000 */
.L_x_6095:
        /* <DEDUP_REMOVED lines=8> */
.L_x_6092:
[----:B-123--:R-:W1:Y:S01]  /*a210*/  S2R R3, SR_TID.X ;  /* 0x0000000000037919 */ /* 0x00ee620000002100 */
[----:B------:R-:W-:Y:S05]  /*a220*/  WARPSYNC.ALL ;  /* 0x0000000000007948 */ /* 0x000fea0003800000 */
[----:B-1----:R-:W-:-:S05]  /*a230*/  SHF.R.U32.HI R3, RZ, 0x7, R3 ;  /* 0x00000007ff037819 */ /* 0x002fca0000011603 */
[----:B------:R-:W-:Y:S02]  /*a240*/  VIADD R86, R3, 0x8 ;  /* 0x0000000803567836 */ /* 0x000fe40000000000 */
[----:B------:R-:W-:-:S03]  /*a250*/  IMAD.U32 R3, RZ, RZ, UR47 ;  /* 0x0000002fff037e24 */ /* 0x000fc6000f8e00ff */
[----:B------:R1:W-:Y:S02]  /*a260*/  BAR.SYNC.DEFER_BLOCKING R86, 0x100 ;  /* 0x000400560000751d */ /* 0x0003e40000010000 */
[----:B------:R-:W-:-:S13]  /*a270*/  ISETP.NE.AND P0, PT, R3, 0x3, PT ;  /* 0x000000030300780c */ /* 0x000fda0003f05270 */
[----:B-1----:R-:W-:Y:S05]  /*a280*/  @!P0 BRA `(.L_x_6119) ;  /* 0x0000000000048947 */ /* 0x002fea0003800000 */
[----:B------:R-:W-:Y:S01]  /*a290*/  BPT.TRAP 0x1 ;  /* 0x000000040000795c */ /* 0x000fe20000300000 */
.L_x_6119:
[----:B------:R-:W-:Y:S02]  /*a2a0*/  LEA R14, R18, R22, 0x3 ;  /* 0x00000016120e7211 */ /* 0x000fe400078e18ff */
[----:B------:R-:W-:-:S04]  /*a2b0*/  SHF.L.U32 R9, R204, 0x1f, RZ ;  /* 0x0000001fcc097819 */ /* 0x000fc800000006ff */
[----:B------:R1:W2:Y:S01]  /*a2c0*/  SYNCS.PHASECHK.TRANS64.TRYWAIT P1, [R14+URZ+0x32430], R9 ;  /* 0x032430090e0075a7 */ /* 0x0002a2000802017f */
[----:B------:R-:W-:Y:S05]  /*a2d0*/  @!P0 BRA `(.L_x_6120) ;  /* 0x0000000000048947 */ /* 0x000fea0003800000 */
[----:B------:R-:W-:Y:S01]  /*a2e0*/  BPT.TRAP 0x1 ;  /* 0x000000040000795c */ /* 0x000fe20000300000 */
.L_x_6120:
[----:B------:R-:W-:-:S05]  /*a2f0*/  VIADD R3, R22, 0x1c400 ;  /* 0x0001c40016037836 */ /* 0x000fca0000000000 */
[----:B------:R-:W-:-:S04]  /*a300*/  SHF.R.U32.HI R3, RZ, 0x4, R3 ;  /* 0x00000004ff037819 */ /* 0x000fc80000011603 */
[----:B------:R-:W-:-:S04]  /*a310*/  LOP3.LUT R3, R3, 0x3fff, RZ, 0xc0, !PT ;  /* 0x00003fff03037812 */ /* 0x000fc800078ec0ff */
[----:B------:R-:W-:-:S05]  /*a320*/  LOP3.LUT R3, R3, 0x10000, RZ, 0xfc, !PT ;  /* 0x0001000003037812 */ /* 0x000fca00078efcff */
[----:B------:R3:W-:Y:S01]  /*a330*/  STL [R1+0x88], R3 ;  /* 0x0000880301007387 */ /* 0x0007e20000100800 */
[----:B--2---:R-:W-:Y:S05]  /*a340*/  @P1 BRA `(.L_x_6121) ;  /* 0x0000000000081947 */ /* 0x004fea0003800000 */
[----:B------:R-:W2:Y:S02]  /*a350*/  SYNCS.PHASECHK.TRANS64.TRYWAIT P1, [R14+URZ+0x32430], R9 ;  /* 0x032430090e0075a7 */ /* 0x000ea4000802017f */
[----:B--2---:R-:W-:Y:S05]  /*a360*/  @!P1 BRA `(.L_x_6122) ;  /* 0x0000019000149947 */ /* 0x004fea0003800000 */
.L_x_6121:
[----:B---3--:R-:W3:Y:S01]  /*a370*/  LDL R3, [R1+0x88] ;  /* 0x0000880001037983 */ /* 0x008ee20000100800 */
[----:B------:R-:W-:Y:S01]  /*a380*/  IMAD.MOV.U32 R5, RZ, RZ, 0x40000040 ;  /* 0x40000040ff057424 */ /* 0x000fe200078e00ff */
[----:B------:R-:W-:Y:S05]  /*a390*/  WARPSYNC.ALL ;  /* 0x0000000000007948 */ /* 0x000fea0003800000 */
[C---:B------:R-:W-:Y:S01]  /*a3a0*/  R2UR UR4, R212.reuse ;  /* 0x00000000d40472ca */ /* 0x040fe200000e0000 */
[----:B0-----:R-:W-:Y:S01]  /*a3b0*/  WARPGROUP.ARRIVE ;  /* 0x00000000000079c5 */ /* 0x001fe20000000000 */
[----:B------:R-:W-:Y:S01]  /*a3c0*/  R2UR UR5, R213 ;  /* 0x00000000d50572ca */ /* 0x000fe200000e0000 */
[----:B------:R-:W-:Y:S01]  /*a3d0*/  VIADD R20, R212, 0x2 ;  /* 0x00000002d4147836 */ /* 0x000fe20000000000 */
[----:B------:R-:W-:Y:S01]  /*a3e0*/  R2UR UR7, R5 ;  /* 0x00000000050772ca */ /* 0x000fe200000e0000 */
[----:B------:R-:W-:Y:S01]  /*a3f0*/  IMAD.MOV.U32 R21, RZ, RZ, 0x40000040 ;  /* 0x40000040ff157424 */ /* 0x000fe200078e00ff */
[----:B------:R-:W-:Y:S01]  /*a400*/  BSSY B0, `(.L_x_6123) ;  /* 0x000002a000007945 */ /* 0x000fe20003800000 */
[----:B------:R-:W-:-:S02]  /*a410*/  IMAD.MOV.U32 R7, RZ, RZ, 0x40000040 ;  /* 0x40000040ff077424 */ /* 0x000fc400078e00ff */
[C---:B------:R-:W-:Y:S01]  /*a420*/  VIADD R12, R212.reuse, 0x4 ;  /* 0x00000004d40c7836 */ /* 0x040fe20000000000 */
[----:B------:R0:W-:Y:S01]  /*a430*/  STL.64 [R1+0x80], R20 ;  /* 0x0000801401007387 */ /* 0x0001e20000100a00 */
[----:B------:R-:W-:Y:S02]  /*a440*/  IMAD.MOV.U32 R13, RZ, RZ, 0x40000040 ;  /* 0x40000040ff0d7424 */ /* 0x000fe400078e00ff */
[----:B------:R-:W-:Y:S02]  /*a450*/  VIADD R10, R212, 0x6 ;  /* 0x00000006d40a7836 */ /* 0x000fe40000000000 */
[----:B------:R-:W-:Y:S01]  /*a460*/  IMAD.MOV.U32 R11, RZ, RZ, 0x40000040 ;  /* 0x40000040ff0b7424 */ /* 0x000fe200078e00ff */
[----:B------:R0:W-:Y:S01]  /*a470*/  STL.64 [R1+0x78], R12 ;  /* 0x0000780c01007387 */ /* 0x0001e20000100a00 */
[----:B------:R-:W-:-:S03]  /*a480*/  IMAD.MOV.U32 R5, RZ, RZ, 0x40000040 ;  /* 0x40000040ff057424 */ /* 0x000fc600078e00ff */
[----:B------:R0:W-:Y:S01]  /*a490*/  STL.64 [R1+0x70], R10 ;  /* 0x0000700a01007387 */ /* 0x0001e20000100a00 */
[----:B---3--:R-:W-:Y:S01]  /*a4a0*/  IMAD R4, R18, 0x300, R3 ;  /* 0x0000030012047824 */ /* 0x008fe200078e0203 */
[----:B------:R-:W-:-:S03]  /*a4b0*/  SHF.L.U32 R3, R0, 0x1f, RZ ;  /* 0x0000001f00037819 */ /* 0x000fc600000006ff */
[C---:B------:R-:W-:Y:S01]  /*a4c0*/  VIADD R6, R4.reuse, 0x2 ;  /* 0x0000000204067836 */ /* 0x040fe20000000000 */
[----:B------:R-:W-:-:S13]  /*a4d0*/  R2UR UR6, R4 ;  /* 0x00000000040672ca */ /* 0x000fda00000e0000 */
[----:B------:R-:W-:Y:S01]  /*a4e0*/  HGMMA.64x96x16.F32 R24, gdesc[UR4], RZ, !UPT, gsb0 ;  /* 0x01600000041879f0 */ /* 0x000fe2000c0008ff */
[----:B------:R-:W-:Y:S02]  /*a4f0*/  R2UR UR4, R20 ;  /* 0x00000000140472ca */ /* 0x000fe400000e0000 */
[----:B------:R-:W-:Y:S02]  /*a500*/  R2UR UR5, R21 ;  /* 0x00000000150572ca */ /* 0x000fe400000e0000 */
[----:B------:R-:W-:Y:S02]  /*a510*/  R2UR UR6, R6 ;  /* 0x00000000060672ca */ /* 0x000fe400000e0000 */
[----:B------:R-:W-:Y:S01]  /*a520*/  R2UR UR7, R7 ;  /* 0x00000000070772ca */ /* 0x000fe200000e0000 */
[----:B------:R-:W-:Y:S01]  /*a530*/  IMAD.MOV.U32 R7, RZ, RZ, 0x40000040 ;  /* 0x40000040ff077424 */ /* 0x000fe200078e00ff */
[C---:B------:R-:W-:Y:S01]  /*a540*/  IADD3 R6, R4.reuse, 0x4, RZ ;  /* 0x0000000404067810 */ /* 0x040fe20007ffe0ff */
        /* <DEDUP_REMOVED lines=19> */
[----:B------:R-:W3:Y:S02]  /*a680*/  SYNCS.PHASECHK.TRANS64.TRYWAIT P1, [R22+URZ+0x32410], R3 ;  /* 0x03241003160075a7 */ /* 0x000ee4000802017f */
[----:B0--3--:R-:W-:Y:S05]  /*a690*/  @!P1 BRA `(.L_x_6124) ;  /* 0x0000018c005c9947 */ /* 0x009fea0003800000 */
.L_x_6373:
[----:B------:R-:W-:Y:S05]  /*a6a0*/  BSYNC B0 ;  /* 0x0000000000007941 */ /* 0x000fea0003800000 */
.L_x_6123:
[----:B------:R-:W-:Y:S05]  /*a6b0*/  @!P0 BRA `(.L_x_6125) ;  /* 0x0000000000048947 */ /* 0x000fea0003800000 */
[----:B------:R-:W-:Y:S01]  /*a6c0*/  BPT.TRAP 0x1 ;  /* 0x000000040000795c */ /* 0x000fe20000300000 */
.L_x_6125:
[----:B------:R3:W4:Y:S01]  /*a6d0*/  SYNCS.PHASECHK.TRANS64.TRYWAIT P1, [R14+URZ+0x32450], R9 ;  /* 0x032450090e0075a7 */ /* 0x000722000802017f */
[----:B------:R-:W-:Y:S05]  /*a6e0*/  @!P0 BRA `(.L_x_6126) ;  /* 0x0000000000048947 */ /* 0x000fea0003800000 */
[----:B------:R-:W-:Y:S01]  /*a6f0*/  BPT.TRAP 0x1 ;  /* 0x000000040000795c */ /* 0x000fe20000300000 */
.L_x_6126:
[----:B----4-:R-:W-:Y:S05]  /*a700*/  @P1 BRA `(.L_x_6127) ;  /* 0x0000000000081947 */ /* 0x010fea0003800000 */
[----:B------:R-:W4:Y:S02]  /*a710*/  SYNCS.PHASECHK.TRANS64.TRYWAIT P1, [R14+URZ+0x32450], R9 ;  /* 0x032450090e0075a7 */ /* 0x000f24000802017f */
[----:B----4-:R-:W-:Y:S05]  /*a720*/  @!P1 BRA `(.L_x_6128) ;  /* 0x0000018c004c9947 */ /* 0x010fea0003800000 */
.L_x_6127:
[----:B------:R-:W-:Y:S05]  /*a730*/  WARPSYNC.ALL ;  /* 0x0000000000007948 */ /* 0x000fea0003800000 */
[----:B------:R-:W-:Y:S01]  /*a740*/  R2UR UR39, R22 ;  /* 0x00000000162772ca */ /* 0x000fe200000e0000 */
[----:B------:R-:W-:Y:S01]  /*a750*/  IMAD.MOV.U32 R7, RZ, RZ, 0xc00 ;  /* 0x00000c00ff077424 */ /* 0x000fe200078e00ff */
[----:B------:R-:W-:Y:S01]  /*a760*/  LOP3.LUT R4, R72, 0x10000, RZ, 0xfc, !PT ;  /* 0x0001000048047812 */ /* 0x000fe200078efcff */
[----:B------:R-:W-:Y:S01]  /*a770*/  WARPGROUP.ARRIVE ;  /* 0x00000000000079c5 */ /* 0x000fe20000000000 */
[----:B------:R-:W-:Y:S01]  /*a780*/  MOV R5, 0x40000040 ;  /* 0x4000004000057802 */ /* 0x000fe20000000f00 */
[----:B------:R-:W-:Y:S01]  /*a790*/  IMAD.MOV.U32 R85, RZ, RZ, 0x40000040 ;  /* 0x40000040ff557424 */ /* 0x000fe200078e00ff */
[C---:B------:R-:W-:Y:S01]  /*a7a0*/  R2UR UR4, R4.reuse ;  /* 0x00000000040472ca */ /* 0x040fe200000e0000 */
[C---:B------:R-:W-:Y:S01]  /*a7b0*/  VIADD R84, R4.reuse, 0x2 ;  /* 0x0000000204547836 */ /* 0x040fe20000000000 */
[----:B------:R-:W-:Y:S01]  /*a7c0*/  R2UR UR5, R5 ;  /* 0x00000000050572ca */ /* 0x000fe200000e0000 */
[----:B-1234-:R-:W-:Y:S01]  /*a7d0*/  IMAD.MOV.U32 R9, RZ, RZ, 0x40000040 ;  /* 0x40000040ff097424 */ /* 0x01efe200078e00ff */
[----:B------:R-:W-:Y:S01]  /*a7e0*/  MOV R83, 0x40000040 ;  /* 0x4000004000537802 */ /* 0x000fe20000000f00 */
[C---:B------:R-:W-:Y:S01]  /*a7f0*/  VIADD R82, R4.reuse, 0x4 ;  /* 0x0000000404527836 */ /* 0x040fe20000000000 */
[----:B------:R-:W-:Y:S01]  /*a800*/  MOV R79, 0x40000040 ;  /* 0x40000040004f7802 */ /* 0x000fe20000000f00 */
[----:B------:R-:W-:Y:S01]  /*a810*/  UIADD3 UR39, UR39, 0x400, URZ ;  /* 0x0000040027277890 */ /* 0x000fe2000fffe03f */
[C---:B------:R-:W-:Y:S01]  /*a820*/  VIADD R80, R4.reuse, 0x6 ;  /* 0x0000000604507836 */ /* 0x040fe20000000000 */
[----:B------:R-:W-:Y:S01]  /*a830*/  MOV R75, 0x40000040 ;  /* 0x40000040004b7802 */ /* 0x000fe20000000f00 */
[----:B------:R-:W-:Y:S01]  /*a840*/  IMAD.MOV.U32 R81, RZ, RZ, 0x40000040 ;  /* 0x40000040ff517424 */ /* 0x000fe200078e00ff */
[----:B------:R-:W-:Y:S01]  /*a850*/  USHF.R.U32.HI UR39, URZ, 0x4, UR39 ;  /* 0x000000043f277899 */ /* 0x000fe20008011627 */
[C---:B------:R-:W-:Y:S01]  /*a860*/  VIADD R78, R4.reuse, 0x400 ;  /* 0x00000400044e7836 */ /* 0x040fe20000000000 */
[----:B------:R-:W-:Y:S01]  /*a870*/  MOV R221, 0x40000040 ;  /* 0x4000004000dd7802 */ /* 0x000fe20000000f00 */
[C---:B------:R-:W-:Y:S01]  /*a880*/  VIADD R76, R4.reuse, 0x402 ;  /* 0x00000402044c7836 */ /* 0x040fe20000000000 */
[----:B------:R-:W-:Y:S01]  /*a890*/  ULOP3.LUT UR39, UR39, 0x3fff, URZ, 0xc0, !UPT ;  /* 0x00003fff27277892 */ /* 0x000fe2000f8ec03f */
[----:B------:R-:W-:Y:S01]  /*a8a0*/  IMAD.MOV.U32 R77, RZ, RZ, 0x40000040 ;  /* 0x40000040ff4d7424 */ /* 0x000fe200078e00ff */
[----:B------:R-:W-:Y:S01]  /*a8b0*/  MOV R217, 0x40000040 ;  /* 0x4000004000d97802 */ /* 0x000fe20000000f00 */
[C---:B------:R-:W-:Y:S01]  /*a8c0*/  VIADD R74, R4.reuse, 0x404 ;  /* 0x00000404044a7836 */ /* 0x040fe20000000000 */
[----:B------:R-:W-:Y:S01]  /*a8d0*/  ULOP3.LUT UR38, UR39, 0x10000, URZ, 0xfc, !UPT ;  /* 0x0001000027267892 */ /* 0x000fe2000f8efc3f */
[C---:B------:R-:W-:Y:S01]  /*a8e0*/  VIADD R72, R4.reuse, 0x406 ;  /* 0x0000040604487836 */ /* 0x040fe20000000000 */
[----:B------:R-:W-:Y:S01]  /*a8f0*/  MOV R13, 0x40000040 ;  /* 0x40000040000d7802 */ /* 0x000fe20000000f00 */
[----:B------:R-:W-:Y:S01]  /*a900*/  IMAD.MOV.U32 R73, RZ, RZ, 0x40000040 ;  /* 0x40000040ff497424 */ /* 0x000fe200078e00ff */
[----:B------:R-:W-:Y:S01]  /*a910*/  MOV R21, 0x40000040 ;  /* 0x4000004000157802 */ /* 0x000fe20000000f00 */
[----:B------:R-:W-:Y:S01]  /*a920*/  VIADD R220, R4, 0x800 ;  /* 0x0000080004dc7836 */ /* 0x000fe20000000000 */
[----:B------:R-:W1:Y:S01]  /*a930*/  S2R R0, SR_TID.X ;  /* 0x0000000000007919 */ /* 0x000e620000002100 */
[----:B------:R-:W-:-:S02]  /*a940*/  IMAD R6, R18, R7, UR38 ;  /* 0x0000002612067e24 */ /* 0x000fc4000f8e0207 */
[----:B------:R-:W-:Y:S01]  /*a950*/  IMAD.MOV.U32 R7, RZ, RZ, 0x40000040 ;  /* 0x40000040ff077424 */ /* 0x000fe200078e00ff */
[----:B------:R2:W-:Y:S01]  /*a960*/  STL.64 [R1+0x68], R84 ;  /* 0x0000685401007387 */ /* 0x0005e20000100a00 */
[C---:B------:R-:W-:Y:S01]  /*a970*/  VIADD R8, R6.reuse, 0x2 ;  /* 0x0000000206087836 */ /* 0x040fe20000000000 */
[----:B------:R-:W-:Y:S01]  /*a980*/  R2UR UR6, R6 ;  /* 0x00000000060672ca */ /* 0x000fe200000e0000 */
[C---:B------:R-:W-:Y:S01]  /*a990*/  VIADD R218, R4.reuse, 0x802 ;  /* 0x0000080204da7836 */ /* 0x040fe20000000000 */
[----:B------:R-:W-:Y:S01]  /*a9a0*/  R2UR UR7, R7 ;  /* 0x00000000070772ca */ /* 0x000fe200000e0000 */
[----:B------:R-:W-:Y:S01]  /*a9b0*/  IMAD.MOV.U32 R219, RZ, RZ, 0x40000040 ;  /* 0x40000040ffdb7424 */ /* 0x000fe200078e00ff */
[----:B------:R2:W-:Y:S01]  /*a9c0*/  STL.64 [R1+0x60], R82 ;  /* 0x0000605201007387 */ /* 0x0005e20000100a00 */
[C---:B------:R-:W-:Y:S02]  /*a9d0*/  VIADD R216, R4.reuse, 0x804 ;  /* 0x0000080404d87836 */ /* 0x040fe40000000000 */
[----:B------:R-:W-:Y:S01]  /*a9e0*/  VIADD R214, R4, 0x806 ;  /* 0x0000080604d67836 */ /* 0x000fe20000000000 */
[----:B------:R2:W-:Y:S01]  /*a9f0*/  STL.64 [R1+0x58], R80 ;  /* 0x0000585001007387 */ /* 0x0005e20000100a00 */
[----:B------:R-:W-:-:S02]  /*aa00*/  IMAD.MOV.U32 R215, RZ, RZ, 0x40000040 ;  /* 0x40000040ffd77424 */ /* 0x000fc400078e00ff */
[C---:B------:R-:W-:Y:S01]  /*aa10*/  VIADD R12, R4.reuse, 0xc00 ;  /* 0x00000c00040c7836 */ /* 0x040fe20000000000 */
[----:B------:R2:W-:Y:S01]  /*aa20*/  STL.64 [R1+0x50], R78 ;  /* 0x0000504e01007387 */ /* 0x0005e20000100a00 */
[----:B------:R-:W-:Y:S02]  /*aa30*/  VIADD R10, R4, 0xc02 ;  /* 0x00000c02040a7836 */ /* 0x000fe40000000000 */
[----:B------:R-:W-:Y:S01]  /*aa40*/  HGMMA.64x96x16.F32 R24, gdesc[UR4], R24, gsb0 ;  /* 0x01600000041879f0 */ /* 0x000fe20008000818 */
[----:B------:R-:W-:Y:S01]  /*aa50*/  R2UR UR4, R84 ;  /* 0x00000000540472ca */ /* 0x000fe200000e0000 */
[----:B------:R-:W-:Y:S01]  /*aa60*/  IMAD.MOV.U32 R11, RZ, RZ, 0x40000040 ;  /* 0x40000040ff0b7424 */ /* 0x000fe200078e00ff */
[----:B------:R-:W-:Y:S01]  /*aa70*/  R2UR UR5, R85 ;  /* 0x00000000550572ca */ /* 0x000fe200000e0000 */
[----:B------:R-:W-:Y:S01]  /*aa80*/  VIADD R20, R6, 0x904 ;  /* 0x0000090406147836 */ /* 0x000fe20000000000 */
[----:B------:R-:W-:Y:S01]  /*aa90*/  R2UR UR6, R8 ;  /* 0x00000000080672ca */ /* 0x000fe200000e0000 */
[----:B------:R-:W-:Y:S01]  /*aaa0*/  VIADD R8, R6, 0x4 ;  /* 0x0000000406087836 */ /* 0x000fe20000000000 */
[----:B------:R-:W-:Y:S01]  /*aab0*/  R2UR UR7, R9 ;  /* 0x00000000090772ca */ /* 0x000fe200000e0000 */
[----:B------:R-:W-:Y:S01]  /*aac0*/  IMAD.MOV.U32 R9, RZ, RZ, 0x40000040 ;  /* 0x40000040ff097424 */ /* 0x000fe200078e00ff */
[----:B------:R2:W-:Y:S01]  /*aad0*/  STL.64 [R1+0x48], R76 ;  /* 0x0000484c01007387 */ /* 0x0005e20000100a00 */
[----:B------:R-:W-:Y:S01]  /*aae0*/  IMAD.MOV.U32 R7, RZ, RZ, 0x40000040 ;  /* 0x40000040ff077424 */ /* 0x000fe200078e00ff */
[----:B-1----:R-:W-:-:S02]  /*aaf0*/  SHF.R.U32.HI R0, RZ, 0x7, R0 ;  /* 0x00000007ff007819 */ /* 0x002fc40000011600 */
[----:B------:R2:W-:Y:S04]  /*ab00*/  STL.64 [R1+0x40], R74 ;  /* 0x0000404a01007387 */ /* 0x0005e80000100a00 */
[----:B------:R2:W-:Y:S01]  /*ab10*/  STL.64 [R1+0x18], R72 ;  /* 0x0000184801007387 */ /* 0x0005e20000100a00 */
        /* <DEDUP_REMOVED lines=111> */
[----:B------:R-:W-:Y:S01]  /*b210*/  R2UR UR6, R20 ;  /* 0x00000000140672ca */ /* 0x000fe200000e0000 */
[----:B------:R-:W-:Y:S01]  /*b220*/  VIADD R20, R6, 0x906 ;  /* 0x0000090606147836 */ /* 0x000fe20000000000 */
[----:B------:R-:W-:Y:S01]  /*b230*/  R2UR UR7, R21 ;  /* 0x00000000150772ca */ /* 0x000fe200000e0000 */
[----:B------:R-:W-:Y:S01]  /*b240*/  VIADD R6, R4, 0xc06 ;  /* 0x00000c0604067836 */ /* 0x000fe20000000000 */
[----:B------:R-:W-:Y:S01]  /*b250*/  R2UR UR4, R8 ;  /* 0x00000000080472ca */ /* 0x000fe200000e0000 */
[----:B------:R-:W-:Y:S01]  /*b260*/  IMAD.MOV.U32 R21, RZ, RZ, 0x40000040 ;  /* 0x40000040ff157424 */ /* 0x000fe200078e00ff */
        /* <DEDUP_REMOVED lines=11> */
[----:B------:R-:W-:Y:S03]  /*b320*/  HGMMA.64x96x16.F32 R24, gdesc[UR4], R24, gsb0 ;  /* 0x01600000041879f0 */ /* 0x000fe60008000818 */
[----:B------:R-:W-:Y:S02]  /*b330*/  WARPGROUP.DEPBAR.LE gsb0, 0x0 ;  /* 0x00008000000079c5 */ /* 0x000fe40000010000 */
[----:B------:R2:W-:Y:S06]  /*b340*/  BAR.ARV R21, 0x100 ;  /* 0x000400150000751d */ /* 0x0005ec0000002000 */
[----:B------:R-:W-:Y:S05]  /*b350*/  @!P0 BRA `(.L_x_6129) ;  /* 0x0000000000048947 */ /* 0x000fea0003800000 */
[----:B------:R-:W-:Y:S01]  /*b360*/  BPT.TRAP 0x1 ;  /* 0x000000040000795c */ /* 0x000fe20000300000 */
.L_x_6129:
[----:B------:R-:W3:Y:S01]  /*b370*/  LDL R20, [R1+0xc4] ;  /* 0x0000c40001147983 */ /* 0x000ee20000100800 */
[----:B--2---:R-:W1:Y:S01]  /*b380*/  LDC R74, c[0x0][0x448] ;  /* 0x00011200ff4a7b82 */ /* 0x004e620000000800 */
[----:B------:R-:W-:Y:S01]  /*b390*/  ULDC UR4, c[0x0][0xad0] ;  /* 0x0002b40000047ab9 */ /* 0x000fe20000000800 */
[----:B------:R-:W-:Y:S01]  /*b3a0*/  ULDC UR46, c[0x0][0xa80] ;  /* 0x0002a000002e7ab9 */ /* 0x000fe20000000800 */
[----:B------:R-:W3:Y:S04]  /*b3b0*/  LDL R180, [R1+0x94] ;  /* 0x0000940001b47983 */ /* 0x000ee80000100800 */
[----:B------:R-:W2:Y:S01]  /*b3c0*/  LDL R178, [R1+0xb0] ;  /* 0x0000b00001b27983 */ /* 0x000ea20000100800 */
[----:B------:R-:W-:Y:S01]  /*b3d0*/  FMUL.FTZ R73, R35, UR4 ;  /* 0x0000000423497c20 */ /* 0x000fe20008410000 */
[----:B0-----:R-:W-:Y:S01]  /*b3e0*/  FMUL.FTZ R3, R25, UR4 ;  /* 0x0000000419037c20 */ /* 0x001fe20008410000 */
[----:B------:R-:W-:Y:S01]  /*b3f0*/  FMUL.FTZ R25, R26, UR4 ;  /* 0x000000041a197c20 */ /* 0x000fe20008410000 */
[----:B------:R-:W4:Y:S01]  /*b400*/  LDL R78, [R1+0xb4] ;  /* 0x0000b400014e7983 */ /* 0x000f220000100800 */
[----:B------:R-:W-:Y:S01]  /*b410*/  FMUL.FTZ R26, R31, UR4 ;  /* 0x000000041f1a7c20 */ /* 0x000fe20008410000 */
[----:B------:R-:W-:-:S02]  /*b420*/  FMUL.FTZ R31, R33, UR4 ;  /* 0x00000004211f7c20 */ /* 0x000fc40008410000 */
[----:B------:R-:W5:Y:S01]  /*b430*/  LDL R179, [R1+0x8c] ;  /* 0x00008c0001b37983 */ /* 0x000f620000100800 */
[----:B-1----:R-:W-:Y:S01]  /*b440*/  ISETP.NE.AND P5, PT, R74, 0x1, PT ;  /* 0x000000014a00780c */ /* 0x002fe20003fa5270 */
        /* <DEDUP_REMOVED lines=12> */
[----:B------:R-:W1:Y:S07]  /*b510*/  @P5 LDC R35, c[0x0][0x44c] ;  /* 0x00011300ff235b82 */ /* 0x000e6e0000000800 */
[----:B------:R-:W0:Y:S01]  /*b520*/  MUFU.TANH R28, R28 ;  /* 0x0000001c001c7308 */ /* 0x000e220000002400 */
[----:B------:R-:W0:Y:S07]  /*b530*/  @P5 LDC R37, c[0x0][0x450] ;  /* 0x00011400ff255b82 */ /* 0x000e2e0000000800 */
[----:B------:R-:W5:Y:S01]  /*b540*/  MUFU.TANH R72, R72 ;  /* 0x0000004800487308 */ /* 0x000f620000002400 */
[----:B------:R-:W-:-:S07]  /*b550*/  FMUL.FTZ R39, R49, UR4 ;  /* 0x0000000431277c20 */ /* 0x000fce0008410000 */
[----:B------:R-:W5:Y:S01]  /*b560*/  MUFU.TANH R30, R30 ;  /* 0x0000001e001e7308 */ /* 0x000f620000002400 */
[----:B------:R-:W-:-:S07]  /*b570*/  FMUL.FTZ R34, R40, UR4 ;  /* 0x0000000428227c20 */ /* 0x000fce0008410000 */
[----:B------:R-:W5:Y:S01]  /*b580*/  MUFU.TANH R31, R31 ;  /* 0x0000001f001f7308 */ /* 0x000f620000002400 */
[----:B------:R-:W-:Y:S01]  /*b590*/  FMUL.FTZ R74, R38, UR4 ;  /* 0x00000004264a7c20 */ /* 0x000fe20008410000 */
[----:B------:R-:W-:-:S06]  /*b5a0*/  FMUL.FTZ R76, R43, UR4 ;  /* 0x000000042b4c7c20 */ /* 0x000fcc0008410000 */
[----:B------:R-:W5:Y:S01]  /*b5b0*/  MUFU.TANH R32, R32 ;  /* 0x0000002000207308 */ /* 0x000f620000002400 */
[----:B------:R-:W-:-:S07]  /*b5c0*/  FMUL.FTZ R36, R41, UR4 ;  /* 0x0000000429247c20 */ /* 0x000fce0008410000 */
[----:B------:R-:W5:Y:S01]  /*b5d0*/  MUFU.TANH R33, R33 ;  /* 0x0000002100217308 */ /* 0x000f620000002400 */
[----:B------:R-:W-:-:S07]  /*b5e0*/  FMUL.FTZ R77, R42, UR4 ;  /* 0x000000042a4d7c20 */ /* 0x000fce0008410000 */
[----:B------:R-:W5:Y:S01]  /*b5f0*/  MUFU.TANH R34, R34 ;  /* 0x0000002200227308 */ /* 0x000f620000002400 */
[----:B------:R-:W-:-:S07]  /*b600*/  FMUL.FTZ R41, R48, UR4 ;  /* 0x0000000430297c20 */ /* 0x000fce0008410000 */
[----:B------:R-:W5:Y:S01]  /*b610*/  MUFU.TANH R36, R36 ;  /* 0x0000002400247308 */ /* 0x000f620000002400 */
[----:B------:R-:W-:-:S07]  /*b620*/  FMUL.FTZ R40, R52, UR4 ;  /* 0x0000000434287c20 */ /* 0x000fce0008410000 */
[----:B------:R-:W-:Y:S08]  /*b630*/  MUFU.TANH R41, R41 ;  /* 0x0000002900297308 */ /* 0x000ff00000002400 */
[----:B------:R-:W-:Y:S08]  /*b640*/  MUFU.TANH R39, R39 ;  /* 0x0000002700277308 */ /* 0x000ff00000002400 */
[----:B------:R-:W-:Y:S01]  /*b650*/  MUFU.TANH R40, R40 ;  /* 0x0000002800287308 */ /* 0x000fe20000002400 */
[----:B------:R-:W-:Y:S01]  /*b660*/  FMUL.FTZ R61, R61, UR4 ;  /* 0x000000043d3d7c20 */ /* 0x000fe20008410000 */
[----:B------:R-:W-:-:S06]  /*b670*/  FMUL.FTZ R52, R64, UR4 ;  /* 0x0000000440347c20 */ /* 0x000fcc0008410000 */
[----:B------:R-:W-:Y:S01]  /*b680*/  MUFU.TANH R52, R52 ;  /* 0x0000003400347308 */ /* 0x000fe20000002400 */
[----:B------:R-:W-:Y:S01]  /*b690*/  FMUL.FTZ R69, R69, UR4 ;  /* 0x0000000445457c20 */ /* 0x000fe20008410000 */
[----:B------:R-:W-:Y:S01]  /*b6a0*/  FMUL.FTZ R46, R46, UR4 ;  /* 0x000000042e2e7c20 */ /* 0x000fe20008410000 */
[----:B------:R-:W-:Y:S01]  /*b6b0*/  FMUL.FTZ R82, R47, UR4 ;  /* 0x000000042f527c20 */ /* 0x000fe20008410000 */
[----:B------:R-:W-:Y:S01]  /*b6c0*/  FMUL.FTZ R83, R50, UR4 ;  /* 0x0000000432537c20 */ /* 0x000fe20008410000 */
[----:B------:R-:W-:-:S03]  /*b6d0*/  FMUL.FTZ R80, R51, UR4 ;  /* 0x0000000433507c20 */ /* 0x000fc60008410000 */
[----:B------:R-:W-:Y:S08]  /*b6e0*/  MUFU.TANH R25, R25 ;  /* 0x0000001900197308 */ /* 0x000ff00000002400 */
[----:B------:R-:W-:Y:S08]  /*b6f0*/  MUFU.TANH R15, R15 ;  /* 0x0000000f000f7308 */ /* 0x000ff00000002400 */
[----:B------:R-:W-:Y:S08]  /*b700*/  MUFU.TANH R27, R27 ;  /* 0x0000001b001b7308 */ /* 0x000ff00000002400 */
[----:B------:R-:W-:Y:S08]  /*b710*/  MUFU.TANH R26, R26 ;  /* 0x0000001a001a7308 */ /* 0x000ff00000002400 */
[----:B------:R-:W-:Y:S08]  /*b720*/  MUFU.TANH R29, R29 ;  /* 0x0000001d001d7308 */ /* 0x000ff00000002400 */
[----:B------:R-:W-:Y:S01]  /*b730*/  MUFU.TANH R73, R73 ;  /* 0x0000004900497308 */ /* 0x000fe20000002400 */
[----:B---3--:R-:W-:-:S04]  /*b740*/  IMAD.IADD R20, R20, 0x1, R180 ;  /* 0x0000000114147824 */ /* 0x008fc800078e02b4 */
[----:B-1----:R-:W-:-:S05]  /*b750*/  @P5 IMAD.HI.U32 R24, R20, R35, RZ ;  /* 0x0000002314185227 */ /* 0x002fca00078e00ff */
[----:B0-----:R-:W-:-:S05]  /*b760*/  @P5 SHF.R.U32.HI R20, RZ, R37, R24 ;  /* 0x00000025ff145219 */ /* 0x001fca0000011618 */
[----:B------:R-:W0:Y:S01]  /*b770*/  SHFL.IDX PT, R24, R20, RZ, 0x1c1f ;  /* 0x001c1fff14187589 */ /* 0x000e2200000e0000 */
[----:B--2---:R-:W-:-:S05]  /*b780*/  IMAD R84, R177, -0x60, R178 ;  /* 0xffffffa0b1547824 */ /* 0x004fca00078e02b2 */
[C-C-:B----4-:R-:W-:Y:S02]  /*b790*/  IADD3 R85, -R78.reuse, 0x61, R84.reuse ;  /* 0x000000614e557810 */ /* 0x150fe40007ffe154 */
[----:B------:R-:W-:-:S03]  /*b7a0*/  IADD3 R84, -R78, 0x60, R84 ;  /* 0x000000604e547810 */ /* 0x000fc60007ffe154 */
[----:B-----5:R-:W-:Y:S02]  /*b7b0*/  IMAD.IADD R85, R85, 0x1, -R179 ;  /* 0x0000000155557824 */ /* 0x020fe400078e0ab3 */
[----:B------:R-:W-:Y:S01]  /*b7c0*/  FMUL.FTZ R35, R44, UR4 ;  /* 0x000000042c237c20 */ /* 0x000fe20008410000 */
[----:B------:R-:W-:Y:S02]  /*b7d0*/  FMUL.FTZ R37, R45, UR4 ;  /* 0x000000042d257c20 */ /* 0x000fe40008410000 */
[----:B0-----:R-:W-:-:S04]  /*b7e0*/  VIADDMNMX R24, R24, R85, R84, PT ;  /* 0x0000005518187246 */ /* 0x001fc80003800154 */
[C---:B------:R-:W-:Y:S02]  /*b7f0*/  ISETP.GT.AND P1, PT, R24.reuse, RZ, PT ;  /* 0x000000ff1800720c */ /* 0x040fe40003f24270 */
[C---:B------:R-:W-:Y:S02]  /*b800*/  ISETP.GT.AND P2, PT, R24.reuse, 0x1, PT ;  /* 0x000000011800780c */ /* 0x040fe40003f44270 */
[----:B------:R-:W-:Y:S02]  /*b810*/  ISETP.GT.AND P3, PT, R24, 0x8, PT ;  /* 0x000000081800780c */ /* 0x000fe40003f64270 */
[----:B------:R-:W-:Y:S02]  /*b820*/  FSEL R49, R0, -INF , P1 ;  /* 0xff80000000317808 */ /* 0x000fe40000800000 */
[----:B------:R-:W-:Y:S02]  /*b830*/  FSEL R44, R3, -INF , P2 ;  /* 0xff800000032c7808 */ /* 0x000fe40001000000 */
[----:B------:R-:W-:-:S02]  /*b840*/  FSEL R45, R28, -INF , P3 ;  /* 0xff8000001c2d7808 */ /* 0x000fc40001800000 */
[C---:B------:R-:W-:Y:S02]  /*b850*/  ISETP.GT.AND P1, PT, R24.reuse, 0x9, PT ;  /* 0x000000091800780c */ /* 0x040fe40003f24270 */
[----:B------:R-:W-:Y:S02]  /*b860*/  FMNMX.FTZ R28, R49, R44, !PT ;  /* 0x0000002c311c7209 */ /* 0x000fe40007810000 */
[----:B------:R-:W-:Y:S02]  /*b870*/  ISETP.GT.AND P2, PT, R24, 0x10, PT ;  /* 0x000000101800780c */ /* 0x000fe40003f44270 */
[----:B------:R-:W-:Y:S02]  /*b880*/  FSEL R43, R72, -INF , P1 ;  /* 0xff800000482b7808 */ /* 0x000fe40000800000 */
[----:B------:R-:W-:Y:S01]  /*b890*/  FMNMX.FTZ R38, R45, R28, !PT ;  /* 0x0000001c2d267209 */ /* 0x000fe20007810000 */
[----:B------:R-:W-:Y:S01]  /*b8a0*/  FMUL.FTZ R0, R53, UR4 ;  /* 0x0000000435007c20 */ /* 0x000fe20008410000 */
[----:B------:R-:W-:-:S02]  /*b8b0*/  ISETP.GT.AND P1, PT, R24, 0x11, PT ;  /* 0x000000111800780c */ /* 0x000fc40003f24270 */
        /* <DEDUP_REMOVED lines=8> */
[----:B------:R-:W-:Y:S02]  /*b940*/  FMNMX.FTZ R53, R42, R53, !PT ;  /* 0x000000352a357209 */ /* 0x000fe40007810000 */
[----:B------:R-:W-:Y:S01]  /*b950*/  ISETP.GT.AND P2, PT, R24, 0x20, PT ;  /* 0x000000201800780c */ /* 0x000fe20003f44270 */
[----:B------:R-:W1:Y:S01]  /*b960*/  MUFU.TANH R37, R37 ;  /* 0x0000002500257308 */ /* 0x000e620000002400 */
[----:B------:R-:W-:Y:S02]  /*b970*/  FSEL R38, R33, -INF , P1 ;  /* 0xff80000021267808 */ /* 0x000fe40000800000 */
[----:B------:R-:W-:Y:S02]  /*b980*/  FMNMX.FTZ R53, R48, R53, !PT ;  /* 0x0000003530357209 */ /* 0x000fe40007810000 */
[----:B------:R-:W-:-:S02]  /*b990*/  ISETP.GT.AND P1, PT, R24, 0x21, PT ;  /* 0x000000211800780c */ /* 0x000fc40003f24270 */
[----:B------:R-:W-:Y:S02]  /*b9a0*/  FSEL R72, R34, -INF , P2 ;  /* 0xff80000022487808 */ /* 0x000fe40001000000 */
[----:B------:R-:W-:Y:S02]  /*b9b0*/  FMNMX.FTZ R53, R38, R53, !PT ;  /* 0x0000003526357209 */ /* 0x000fe40007810000 */
[----:B------:R-:W-:Y:S02]  /*b9c0*/  ISETP.GT.AND P2, PT, R24, 0x28, PT ;  /* 0x000000281800780c */ /* 0x000fe40003f44270 */
[----:B------:R-:W-:Y:S02]  /*b9d0*/  FSEL R36, R36, -INF , P1 ;  /* 0xff80000024247808 */ /* 0x000fe40000800000 */
[----:B------:R-:W-:Y:S01]  /*b9e0*/  FMNMX.FTZ R53, R72, R53, !PT ;  /* 0x0000003548357209 */ /* 0x000fe20007810000 */
[----:B------:R-:W-:Y:S01]  /*b9f0*/  FMUL.FTZ R32, R60, UR4 ;  /* 0x000000043c207c20 */ /* 0x000fe20008410000 */
[----:B------:R-:W-:Y:S01]  /*ba00*/  ISETP.GT.AND P1, PT, R24, 0x29, PT ;  /* 0x000000291800780c */ /* 0x000fe20003f24270 */
[----:B------:R-:W-:Y:S01]  /*ba10*/  FMUL.FTZ R3, R56, UR4 ;  /* 0x0000000438037c20 */ /* 0x000fe20008410000 */
[----:B0-----:R-:W-:-:S02]  /*ba20*/  FSEL R60, R35, -INF , P2 ;  /* 0xff800000233c7808 */ /* 0x001fc40001000000 */
[----:B------:R-:W-:Y:S01]  /*ba30*/  FMNMX.FTZ R53, R36, R53, !PT ;  /* 0x0000003524357209 */ /* 0x000fe20007810000 */
[----:B------:R-:W0:Y:S01]  /*ba40*/  MUFU.TANH R0, R0 ;  /* 0x0000000000007308 */ /* 0x000e220000002400 */
[----:B------:R-:W-:Y:S01]  /*ba50*/  ISETP.GT.AND P2, PT, R24, 0x30, PT ;  /* 0x000000301800780c */ /* 0x000fe20003f44270 */
[----:B------:R-:W-:Y:S01]  /*ba60*/  FMUL.FTZ R30, R57, UR4 ;  /* 0x00000004391e7c20 */ /* 0x000fe20008410000 */
[----:B-1----:R-:W-:Y:S02]  /*ba70*/  FSEL R34, R37, -INF , P1 ;  /* 0xff80000025227808 */ /* 0x002fe40000800000 */
[----:B------:R-:W-:Y:S02]  /*ba80*/  FMNMX.FTZ R53, R60, R53, !PT ;  /* 0x000000353c357209 */ /* 0x000fe40007810000 */
[----:B------:R-:W-:Y:S01]  /*ba90*/  ISETP.GT.AND P1, PT, R24, 0x31, PT ;  /* 0x000000311800780c */ /* 0x000fe20003f24270 */
[----:B------:R-:W1:Y:S01]  /*baa0*/  MUFU.TANH R3, R3 ;  /* 0x0000000300037308 */ /* 0x000e620000002400 */
[----:B------:R-:W-:-:S02]  /*bab0*/  FSEL R41, R41, -INF , P2 ;  /* 0xff80000029297808 */ /* 0x000fc40001000000 */
[----:B------:R-:W-:Y:S02]  /*bac0*/  FMNMX.FTZ R56, R34, R53, !PT ;  /* 0x0000003522387209 */ /* 0x000fe40007810000 */
[C---:B------:R-:W-:Y:S02]  /*bad0*/  ISETP.GT.AND P2, PT, R24.reuse, 0x38, PT ;  /* 0x000000381800780c */ /* 0x040fe40003f44270 */
[----:B------:R-:W-:Y:S01]  /*bae0*/  FSEL R33, R39, -INF , P1 ;  /* 0xff80000027217808 */ /* 0x000fe20000800000 */
[----:B------:R-:W2:Y:S01]  /*baf0*/  MUFU.TANH R30, R30 ;  /* 0x0000001e001e7308 */ /* 0x000ea20000002400 */
[----:B------:R-:W-:Y:S02]  /*bb00*/  FMNMX.FTZ R56, R41, R56, !PT ;  /* 0x0000003829387209 */ /* 0x000fe40007810000 */
[----:B------:R-:W-:Y:S02]  /*bb10*/  ISETP.GT.AND P1, PT, R24, 0x39, PT ;  /* 0x000000391800780c */ /* 0x000fe40003f24270 */
[----:B------:R-:W-:-:S02]  /*bb20*/  FSEL R40, R40, -INF , P2 ;  /* 0xff80000028287808 */ /* 0x000fc40001000000 */
[----:B------:R-:W-:Y:S01]  /*bb30*/  FMNMX.FTZ R37, R33, R56, !PT ;  /* 0x0000003821257209 */ /* 0x000fe20007810000 */
[----:B------:R-:W3:Y:S01]  /*bb40*/  MUFU.TANH R32, R32 ;  /* 0x0000002000207308 */ /* 0x000ee20000002400 */
[----:B0-----:R-:W-:Y:S01]  /*bb50*/  FSEL R31, R0, -INF , P1 ;  /* 0xff800000001f7808 */ /* 0x001fe20000800000 */
[----:B------:R-:W-:Y:S01]  /*bb60*/  FMUL.FTZ R53, R65, UR4 ;  /* 0x0000000441357c20 */ /* 0x000fe20008410000 */
[----:B------:R-:W-:Y:S02]  /*bb70*/  ISETP.GT.AND P2, PT, R24, 0x40, PT ;  /* 0x000000401800780c */ /* 0x000fe40003f44270 */
[----:B------:R-:W-:-:S03]  /*bb80*/  FMNMX.FTZ R0, R40, R37, !PT ;  /* 0x0000002528007209 */ /* 0x000fc60007810000 */
[----:B------:R-:W0:Y:S01]  /*bb90*/  MUFU.TANH R35, R61 ;  /* 0x0000003d00237308 */ /* 0x000e220000002400 */
[----:B------:R-:W-:Y:S01]  /*bba0*/  ISETP.GT.AND P1, PT, R24, 0x41, PT ;  /* 0x000000411800780c */ /* 0x000fe20003f24270 */
[----:B------:R-:W-:Y:S01]  /*bbb0*/  FMUL.FTZ R56, R68, UR4 ;  /* 0x0000000444387c20 */ /* 0x000fe20008410000 */
[----:B-1----:R-:W-:Y:S02]  /*bbc0*/  FSEL R39, R3, -INF , P2 ;  /* 0xff80000003277808 */ /* 0x002fe40001000000 */
[----:B------:R-:W-:-:S03]  /*bbd0*/  FMNMX.FTZ R0, R31, R0, !PT ;  /* 0x000000001f007209 */ /* 0x000fc60007810000 */
[----:B------:R-:W1:Y:S01]  /*bbe0*/  MUFU.TANH R53, R53 ;  /* 0x0000003500357308 */ /* 0x000e620000002400 */
[----:B------:R-:W-:Y:S02]  /*bbf0*/  ISETP.GT.AND P2, PT, R24, 0x48, PT ;  /* 0x000000481800780c */ /* 0x000fe40003f44270 */
[----:B--2---:R-:W-:Y:S02]  /*bc00*/  FSEL R30, R30, -INF , P1 ;  /* 0xff8000001e1e7808 */ /* 0x004fe40000800000 */
[----:B------:R-:W-:Y:S02]  /*bc10*/  FMNMX.FTZ R3, R39, R0, !PT ;  /* 0x0000000027037209 */ /* 0x000fe40007810000 */
[----:B------:R-:W-:Y:S01]  /*bc20*/  ISETP.GT.AND P1, PT, R24, 0x49, PT ;  /* 0x000000491800780c */ /* 0x000fe20003f24270 */
[----:B------:R-:W2:Y:S01]  /*bc30*/  MUFU.TANH R56, R56 ;  /* 0x0000003800387308 */ /* 0x000ea20000002400 */
[----:B---3--:R-:W-:Y:S02]  /*bc40*/  FSEL R37, R32, -INF , P2 ;  /* 0xff80000020257808 */ /* 0x008fe40001000000 */
[----:B------:R-:W-:-:S02]  /*bc50*/  FMNMX.FTZ R0, R30, R3, !PT ;  /* 0x000000031e007209 */ /* 0x000fc40007810000 */
[C---:B------:R-:W-:Y:S02]  /*bc60*/  ISETP.GT.AND P2, PT, R24.reuse, 0x50, PT ;  /* 0x000000501800780c */ /* 0x040fe40003f44270 */
[----:B0-----:R-:W-:Y:S01]  /*bc70*/  FSEL R3, R35, -INF , P1 ;  /* 0xff80000023037808 */ /* 0x001fe20000800000 */
[----:B------:R-:W0:Y:S01]  /*bc80*/  MUFU.TANH R32, R69 ;  /* 0x0000004500207308 */ /* 0x000e220000002400 */
[----:B------:R-:W-:Y:S02]  /*bc90*/  FMNMX.FTZ R0, R37, R0, !PT ;  /* 0x0000000025007209 */ /* 0x000fe40007810000 */
[----:B------:R-:W-:Y:S02]  /*bca0*/  ISETP.GT.AND P1, PT, R24, 0x51, PT ;  /* 0x000000511800780c */ /* 0x000fe40003f24270 */
[----:B------:R-:W-:Y:S02]  /*bcb0*/  FSEL R35, R52, -INF , P2 ;  /* 0xff80000034237808 */ /* 0x000fe40001000000 */
[----:B------:R-:W-:-:S02]  /*bcc0*/  FMNMX.FTZ R64, R3, R0, !PT ;  /* 0x0000000003407209 */ /* 0x000fc40007810000 */
[----:B-1----:R-:W-:Y:S02]  /*bcd0*/  FSEL R0, R53, -INF , P1 ;  /* 0xff80000035007808 */ /* 0x002fe40000800000 */
[C---:B------:R-:W-:Y:S02]  /*bce0*/  ISETP.GT.AND P2, PT, R24.reuse, 0x58, PT ;  /* 0x000000581800780c */ /* 0x040fe40003f44270 */
[----:B------:R-:W-:Y:S02]  /*bcf0*/  FMNMX.FTZ R53, R35, R64, !PT ;  /* 0x0000004023357209 */ /* 0x000fe40007810000 */
[----:B------:R-:W-:Y:S02]  /*bd00*/  ISETP.GT.AND P1, PT, R24, 0x59, PT ;  /* 0x000000591800780c */ /* 0x000fe40003f24270 */
[----:B--2---:R-:W-:Y:S02]  /*bd10*/  FSEL R24, R56, -INF , P2 ;  /* 0xff80000038187808 */ /* 0x004fe40001000000 */
[----:B------:R-:W-:-:S02]  /*bd20*/  FMNMX.FTZ R53, R0, R53, !PT ;  /* 0x0000003500357209 */ /* 0x000fc40007810000 */
[----:B0-----:R-:W-:Y:S02]  /*bd30*/  FSEL R32, R32, -INF , P1 ;  /* 0xff80000020207808 */ /* 0x001fe40000800000 */
[----:B------:R-:W-:Y:S01]  /*bd40*/  FMNMX.FTZ R53, R24, R53, !PT ;  /* 0x0000003518357209 */ /* 0x000fe20007810000 */
[----:B------:R0:W-:Y:S03]  /*bd50*/  MUFU.TANH R52, R46 ;  /* 0x0000002e00347308 */ /* 0x0001e60000002400 */
[----:B0-----:R-:W-:-:S05]  /*bd60*/  FMNMX.FTZ R46, R32, R53, !PT ;  /* 0x00000035202e7209 */ /* 0x001fca0007810000 */
[----:B------:R-:W0:Y:S04]  /*bd70*/  SHFL.BFLY PT, R47, R46, 0x2, 0x1f ;  /* 0x0c401f002e2f7f89 */ /* 0x000e2800000e0000 */
[----:B------:R-:W1:Y:S01]  /*bd80*/  SHFL.IDX PT, R64, R20, 0x1, 0x1c1f ;  /* 0x003c1f0014407f89 */ /* 0x000e6200000e0000 */
[----:B0-----:R-:W-:-:S05]  /*bd90*/  FMNMX.FTZ R50, R46, R47, !PT ;  /* 0x0000002f2e327209 */ /* 0x001fca0007810000 */
[----:B------:R-:W0:Y:S01]  /*bda0*/  SHFL.BFLY PT, R51, R50, 0x1, 0x1f ;  /* 0x0c201f0032337f89 */ /* 0x000e2200000e0000 */
[----:B-1----:R-:W-:Y:S01]  /*bdb0*/  VIADDMNMX R64, R64, R85, R84, PT ;  /* 0x0000005540407246 */ /* 0x002fe20003800154 */
[----:B------:R-:W-:-:S03]  /*bdc0*/  FMUL.FTZ R69, R62, UR4 ;  /* 0x000000043e457c20 */ /* 0x000fc60008410000 */
[C---:B------:R-:W-:Y:S02]  /*bdd0*/  ISETP.GT.AND P1, PT, R64.reuse, RZ, PT ;  /* 0x000000ff4000720c */ /* 0x040fe40003f24270 */
[C---:B------:R-:W-:Y:S01]  /*bde0*/  ISETP.GT.AND P2, PT, R64.reuse, 0x1, PT ;  /* 0x000000014000780c */ /* 0x040fe20003f44270 */
[----:B------:R-:W-:Y:S01]  /*bdf0*/  FMUL.FTZ R46, R63, UR4 ;  /* 0x000000043f2e7c20 */ /* 0x000fe20008410000 */
[C---:B------:R-:W-:Y:S02]  /*be00*/  ISETP.GT.AND P3, PT, R64.reuse, 0x8, PT ;  /* 0x000000084000780c */ /* 0x040fe40003f64270 */
[----:B------:R-:W-:Y:S02]  /*be10*/  FSEL R63, R25, -INF , P1 ;  /* 0xff800000193f7808 */ /* 0x000fe40000800000 */
[----:B------:R-:W-:Y:S01]  /*be20*/  FSEL R62, R15, -INF , P2 ;  /* 0xff8000000f3e7808 */ /* 0x000fe20001000000 */
[----:B------:R-:W1:Y:S01]  /*be30*/  MUFU.TANH R74, R74 ;  /* 0x0000004a004a7308 */ /* 0x000e620000002400 */
[----:B------:R-:W-:-:S02]  /*be40*/  ISETP.GT.AND P1, PT, R64, 0x9, PT ;  /* 0x000000094000780c */ /* 0x000fc40003f24270 */
[----:B------:R-:W-:Y:S01]  /*be50*/  FSEL R61, R27, -INF , P3 ;  /* 0xff8000001b3d7808 */ /* 0x000fe20001800000 */
[----:B------:R-:W-:Y:S01]  /*be60*/  FMUL.FTZ R68, R59, UR4 ;  /* 0x000000043b447c20 */ /* 0x000fe20008410000 */
[----:B------:R-:W-:Y:S02]  /*be70*/  ISETP.GT.AND P2, PT, R64, 0x10, PT ;  /* 0x000000104000780c */ /* 0x000fe40003f44270 */
[----:B0-----:R-:W-:Y:S02]  /*be80*/  FMNMX.FTZ R20, R50, R51, !PT ;  /* 0x0000003332147209 */ /* 0x001fe40007810000 */
[----:B------:R-:W-:Y:S01]  /*be90*/  FMNMX.FTZ R50, R63, R62, !PT ;  /* 0x0000003e3f327209 */ /* 0x000fe20007810000 */
[----:B------:R-:W0:Y:S01]  /*bea0*/  MUFU.TANH R75, R75 ;  /* 0x0000004b004b7308 */ /* 0x000e220000002400 */
[----:B------:R-:W-:Y:S02]  /*beb0*/  FSEL R59, R26, -INF , P1 ;  /* 0xff8000001a3b7808 */ /* 0x000fe40000800000 */
[----:B------:R-:W-:Y:S01]  /*bec0*/  FMNMX.FTZ R50, R61, R50, !PT ;  /* 0x000000323d327209 */ /* 0x000fe20007810000 */
[----:B------:R-:W-:Y:S01]  /*bed0*/  FMUL.FTZ R79, R58, UR4 ;  /* 0x000000043a4f7c20 */ /* 0x000fe20008410000 */
[----:B------:R-:W-:-:S02]  /*bee0*/  ISETP.GT.AND P3, PT, R64, 0x11, PT ;  /* 0x000000114000780c */ /* 0x000fc40003f64270 */
[----:B------:R-:W-:Y:S01]  /*bef0*/  FSEL R58, R29, -INF , P2 ;  /* 0xff8000001d3a7808 */ /* 0x000fe20001000000 */
[----:B------:R-:W2:Y:S01]  /*bf00*/  MUFU.TANH R77, R77 ;  /* 0x0000004d004d7308 */ /* 0x000ea20000002400 */
[----:B------:R-:W-:Y:S02]  /*bf10*/  FMNMX.FTZ R15, R59, R50, !PT ;  /* 0x000000323b0f7209 */ /* 0x000fe40007810000 */
[----:B------:R-:W-:Y:S02]  /*bf20*/  ISETP.GT.AND P1, PT, R64, 0x18, PT ;  /* 0x000000184000780c */ /* 0x000fe40003f24270 */
[----:B------:R-:W-:Y:S02]  /*bf30*/  FSEL R57, R73, -INF , P3 ;  /* 0xff80000049397808 */ /* 0x000fe40001800000 */
[----:B------:R-:W-:Y:S01]  /*bf40*/  FMNMX.FTZ R26, R58, R15, !PT ;  /* 0x0000000f3a1a7209 */ /* 0x000fe20007810000 */
[----:B------:R-:W3:Y:S01]  /*bf50*/  MUFU.TANH R76, R76 ;  /* 0x0000004c004c7308 */ /* 0x000ee20000002400 */
[----:B------:R-:W-:-:S02]  /*bf60*/  ISETP.GT.AND P2, PT, R64, 0x19, PT ;  /* 0x000000194000780c */ /* 0x000fc40003f44270 */
[----:B-1----:R-:W-:Y:S02]  /*bf70*/  FSEL R56, R74, -INF , P1 ;  /* 0xff8000004a387808 */ /* 0x002fe40000800000 */
[----:B------:R-:W-:Y:S01]  /*bf80*/  FMNMX.FTZ R15, R57, R26, !PT ;  /* 0x0000001a390f7209 */ /* 0x000fe20007810000 */
[----:B------:R-:W-:Y:S01]  /*bf90*/  FMUL.FTZ R78, R55, UR4 ;  /* 0x00000004374e7c20 */ /* 0x000fe20008410000 */
[----:B------:R-:W-:Y:S01]  /*bfa0*/  ISETP.GT.AND P1, PT, R64, 0x20, PT ;  /* 0x000000204000780c */ /* 0x000fe20003f24270 */
[----:B------:R-:W1:Y:S01]  /*bfb0*/  MUFU.TANH R82, R82 ;  /* 0x0000005200527308 */ /* 0x000e620000002400 */
[----:B0-----:R-:W-:Y:S02]  /*bfc0*/  FSEL R55, R75, -INF , P2 ;  /* 0xff8000004b377808 */ /* 0x001fe40001000000 */
[----:B------:R-:W-:Y:S01]  /*bfd0*/  FMNMX.FTZ R26, R56, R15, !PT ;  /* 0x0000000f381a7209 */ /* 0x000fe20007810000 */
[----:B------:R-:W-:Y:S01]  /*bfe0*/  FMUL.FTZ R81, R54, UR4 ;  /* 0x0000000436517c20 */ /* 0x000fe20008410000 */
[----:B------:R-:W-:-:S02]  /*bff0*/  ISETP.GT.AND P2, PT, R64, 0x21, PT ;  /* 0x000000214000780c */ /* 0x000fc40003f44270 */
[----:B--2---:R-:W-:Y:S01]  /*c000*/  FSEL R54, R77, -INF , P1 ;  /* 0xff8000004d367808 */ /* 0x004fe20000800000 */
[----:B------:R-:W0:Y:S01]  /*c010*/  MUFU.TANH R83, R83 ;  /* 0x0000005300537308 */ /* 0x000e220000002400 */
[----:B------:R-:W-:Y:S02]  /*c020*/  FMNMX.FTZ R15, R55, R26, !PT ;  /* 0x0000001a370f7209 */ /* 0x000fe40007810000 */
[----:B------:R-:W-:Y:S02]  /*c030*/  ISETP.GT.AND P1, PT, R64, 0x28, PT ;  /* 0x000000284000780c */ /* 0x000fe40003f24270 */
[----:B---3--:R-:W-:Y:S02]  /*c040*/  FSEL R53, R76, -INF , P2 ;  /* 0xff8000004c357808 */ /* 0x008fe40001000000 */
[----:B------:R-:W-:Y:S01]  /*c050*/  FMNMX.FTZ R26, R54, R15, !PT ;  /* 0x0000000f361a7209 */ /* 0x000fe20007810000 */
[----:B------:R-:W2:Y:S01]  /*c060*/  MUFU.TANH R80, R80 ;  /* 0x0000005000507308 */ /* 0x000ea20000002400 */
[----:B------:R-:W-:-:S02]  /*c070*/  ISETP.GT.AND P2, PT, R64, 0x29, PT ;  /* 0x000000294000780c */ /* 0x000fc40003f44270 */
[----:B------:R-:W-:Y:S02]  /*c080*/  FSEL R52, R52, -INF , P1 ;  /* 0xff80000034347808 */ /* 0x000fe40000800000 */
[----:B------:R-:W-:-:S03]  /*c090*/  FMNMX.FTZ R15, R53, R26, !PT ;  /* 0x0000001a350f7209 */ /* 0x000fc60007810000 */
[----:B------:R-:W3:Y:S01]  /*c0a0*/  MUFU.TANH R81, R81 ;  /* 0x0000005100517308 */ /* 0x000ee20000002400 */
[----:B------:R-:W-:Y:S02]  /*c0b0*/  ISETP.GT.AND P1, PT, R64, 0x30, PT ;  /* 0x000000304000780c */ /* 0x000fe40003f24270 */
[----:B-1----:R-:W-:Y:S02]  /*c0c0*/  FSEL R51, R82, -INF , P2 ;  /* 0xff80000052337808 */ /* 0x002fe40001000000 */
[----:B------:R-:W-:-:S03]  /*c0d0*/  FMNMX.FTZ R26, R52, R15, !PT ;  /* 0x0000000f341a7209 */ /* 0x000fc60007810000 */
[----:B------:R-:W1:Y:S01]  /*c0e0*/  MUFU.TANH R78, R78 ;  /* 0x0000004e004e7308 */ /* 0x000e620000002400 */
[----:B------:R-:W-:Y:S02]  /*c0f0*/  ISETP.GT.AND P2, PT, R64, 0x31, PT ;  /* 0x000000314000780c */ /* 0x000fe40003f44270 */
[----:B0-----:R-:W-:Y:S02]  /*c100*/  FSEL R15, R83, -INF , P1 ;  /* 0xff800000530f7808 */ /* 0x001fe40000800000 */
[----:B------:R-:W-:-:S03]  /*c110*/  FMNMX.FTZ R26, R51, R26, !PT ;  /* 0x0000001a331a7209 */ /* 0x000fc60007810000 */
[----:B------:R-:W0:Y:S01]  /*c120*/  MUFU.TANH R79, R79 ;  /* 0x0000004f004f7308 */ /* 0x000e220000002400 */
[----:B------:R-:W-:Y:S01]  /*c130*/  FMUL.FTZ R47, R66, UR4 ;  /* 0x00000004422f7c20 */ /* 0x000fe20008410000 */
[----:B------:R-:W-:Y:S01]  /*c140*/  FMUL.FTZ R66, R70, UR4 ;  /* 0x0000000446427c20 */ /* 0x000fe20008410000 */
[----:B------:R-:W-:Y:S01]  /*c150*/  ISETP.GT.AND P1, PT, R64, 0x38, PT ;  /* 0x000000384000780c */ /* 0x000fe20003f24270 */
[----:B------:R-:W-:Y:S01]  /*c160*/  FMUL.FTZ R50, R20, UR46 ;  /* 0x0000002e14327c20 */ /* 0x000fe20008410000 */
[----:B--2---:R-:W-:-:S03]  /*c170*/  FSEL R25, R80, -INF , P2 ;  /* 0xff80000050197808 */ /* 0x004fc60001000000 */
[----:B------:R-:W2:Y:S01]  /*c180*/  MUFU.TANH R68, R68 ;  /* 0x0000004400447308 */ /* 0x000ea20000002400 */
[----:B------:R-:W-:Y:S02]  /*c190*/  FMNMX.FTZ R70, R15, R26, !PT ;  /* 0x0000001a0f467209 */ /* 0x000fe40007810000 */
[----:B------:R-:W-:Y:S02]  /*c1a0*/  FSETP.NEU.FTZ.AND P4, PT, R20, -INF , PT ;  /* 0xff8000001400780b */ /* 0x000fe40003f9d000 */
[----:B------:R-:W-:Y:S02]  /*c1b0*/  ISETP.GT.AND P2, PT, R64, 0x39, PT ;  /* 0x000000394000780c */ /* 0x000fe40003f44270 */
[----:B---3--:R-:W-:Y:S01]  /*c1c0*/  FSEL R26, R81, -INF , P1 ;  /* 0xff800000511a7808 */ /* 0x008fe20000800000 */
[----:B------:R-:W3:Y:S01]  /*c1d0*/  MUFU.TANH R69, R69 ;  /* 0x0000004500457308 */ /* 0x000ee20000002400 */
[----:B------:R-:W-:Y:S02]  /*c1e0*/  FMNMX.FTZ R29, R25, R70, !PT ;  /* 0x00000046191d7209 */ /* 0x000fe40007810000 */
[----:B------:R-:W-:Y:S01]  /*c1f0*/  FSEL R50, R50, RZ, P4 ;  /* 0x000000ff32327208 */ /* 0x000fe20002000000 */
[----:B------:R-:W-:Y:S01]  /*c200*/  FMUL.FTZ R65, R67, UR4 ;  /* 0x0000000443417c20 */ /* 0x000fe20008410000 */
[----:B------:R-:W-:-:S02]  /*c210*/  ISETP.GT.AND P1, PT, R64, 0x40, PT ;  /* 0x000000404000780c */ /* 0x000fc40003f24270 */
[----:B-1----:R-:W-:Y:S01]  /*c220*/  FSEL R27, R78, -INF , P2 ;  /* 0xff8000004e1b7808 */ /* 0x002fe20001000000 */
[----:B------:R-:W1:Y:S01]  /*c230*/  MUFU.TANH R46, R46 ;  /* 0x0000002e002e7308 */ /* 0x000e620000002400 */
[----:B------:R-:W-:Y:S01]  /*c240*/  FMNMX.FTZ R70, R26, R29, !PT ;  /* 0x0000001d1a467209 */ /* 0x000fe20007810000 */
[--C-:B------:R-:W-:Y:S01]  /*c250*/  FFMA.FTZ R154, R45, UR46, -R50.reuse ;  /* 0x0000002e2d9a7c23 */ /* 0x100fe20008010832 */
[----:B------:R-:W-:Y:S01]  /*c260*/  FFMA.FTZ R168, R28, UR46, -R50 ;  /* 0x0000002e1ca87c23 */ /* 0x000fe20008010832 */
[----:B------:R-:W-:Y:S02]  /*c270*/  ISETP.GT.AND P2, PT, R64, 0x41, PT ;  /* 0x000000414000780c */ /* 0x000fe40003f44270 */
[----:B0-----:R-:W-:Y:S02]  /*c280*/  FSEL R28, R79, -INF , P1 ;  /* 0xff8000004f1c7808 */ /* 0x001fe40000800000 */
[----:B------:R-:W0:Y:S01]  /*c290*/  MUFU.TANH R47, R47 ;  /* 0x0000002f002f7308 */ /* 0x000e220000002400 */
[----:B------:R-:W-:-:S02]  /*c2a0*/  FMNMX.FTZ R45, R27, R70, !PT ;  /* 0x000000461b2d7209 */ /* 0x000fc40007810000 */
[----:B--2---:R-:W-:Y:S01]  /*c2b0*/  FSEL R29, R68, -INF , P2 ;  /* 0xff800000441d7808 */ /* 0x004fe20001000000 */
[----:B------:R-:W-:Y:S01]  /*c2c0*/  FMUL.FTZ R175, R71, UR4 ;  /* 0x0000000447af7c20 */ /* 0x000fe20008410000 */
[----:B------:R-:W-:-:S03]  /*c2d0*/  ISETP.GT.AND P1, PT, R64, 0x48, PT ;  /* 0x000000484000780c */ /* 0x000fc60003f24270 */
[----:B------:R-:W2:Y:S01]  /*c2e0*/  MUFU.TANH R65, R65 ;  /* 0x0000004100417308 */ /* 0x000ea20000002400 */
[----:B------:R-:W-:Y:S02]  /*c2f0*/  FMNMX.FTZ R68, R28, R45, !PT ;  /* 0x0000002d1c447209 */ /* 0x000fe40007810000 */
[C---:B------:R-:W-:Y:S02]  /*c300*/  ISETP.GT.AND P2, PT, R64.reuse, 0x49, PT ;  /* 0x000000494000780c */ /* 0x040fe40003f44270 */
[----:B---3--:R-:W-:Y:S02]  /*c310*/  FSEL R45, R69, -INF , P1 ;  /* 0xff800000452d7808 */ /* 0x008fe40000800000 */
[----:B------:R-:W-:Y:S01]  /*c320*/  FMNMX.FTZ R68, R29, R68, !PT ;  /* 0x000000441d447209 */ /* 0x000fe20007810000 */
[----:B------:R-:W3:Y:S01]  /*c330*/  MUFU.TANH R66, R66 ;  /* 0x0000004200427308 */ /* 0x000ee20000002400 */
[----:B------:R-:W-:Y:S01]  /*c340*/  FFMA.FTZ R152, R49, UR46, -R50 ;  /* 0x0000002e31987c23 */ /* 0x000fe20008010832 */
[----:B------:R-:W-:-:S02]  /*c350*/  ISETP.GT.AND P1, PT, R64, 0x50, PT ;  /* 0x000000504000780c */ /* 0x000fc40003f24270 */
[----:B-1----:R-:W-:Y:S02]  /*c360*/  FSEL R46, R46, -INF , P2 ;  /* 0xff8000002e2e7808 */ /* 0x002fe40001000000 */
[----:B------:R-:W-:Y:S02]  /*c370*/  FMNMX.FTZ R49, R45, R68, !PT ;  /* 0x000000442d317209 */ /* 0x000fe40007810000 */
[----:B------:R-:W1:Y:S01]  /*c380*/  MUFU.TANH R175, R175 ;  /* 0x000000af00af7308 */ /* 0x000e620000002400 */
[----:B------:R-:W-:Y:S02]  /*c390*/  ISETP.GT.AND P2, PT, R64, 0x51, PT ;  /* 0x000000514000780c */ /* 0x000fe40003f44270 */
[----:B0-----:R-:W-:Y:S02]  /*c3a0*/  FSEL R47, R47, -INF , P1 ;  /* 0xff8000002f2f7808 */ /* 0x001fe40000800000 */
[----:B------:R-:W-:Y:S01]  /*c3b0*/  FMNMX.FTZ R68, R46, R49, !PT ;  /* 0x000000312e447209 */ /* 0x000fe20007810000 */
[----:B------:R-:W-:Y:S01]  /*c3c0*/  FFMA.FTZ R170, R48, UR46, -R50 ;  /* 0x0000002e30aa7c23 */ /* 0x000fe20008010832 */
[----:B--2---:R-:W-:-:S02]  /*c3d0*/  FSEL R48, R65, -INF , P2 ;  /* 0xff80000041307808 */ /* 0x004fc40001000000 */
[C---:B------:R-:W-:Y:S02]  /*c3e0*/  ISETP.GT.AND P1, PT, R64.reuse, 0x58, PT ;  /* 0x000000584000780c */ /* 0x040fe40003f24270 */
[----:B------:R-:W-:Y:S02]  /*c3f0*/  FMNMX.FTZ R65, R47, R68, !PT ;  /* 0x000000442f417209 */ /* 0x000fe40007810000 */
[----:B------:R-:W-:Y:S02]  /*c400*/  ISETP.GT.AND P2, PT, R64, 0x59, PT ;  /* 0x000000594000780c */ /* 0x000fe40003f44270 */
[----:B---3--:R-:W-:Y:S02]  /*c410*/  FSEL R49, R66, -INF , P1 ;  /* 0xff80000042317808 */ /* 0x008fe40000800000 */
[----:B------:R-:W-:Y:S02]  /*c420*/  FMNMX.FTZ R64, R48, R65, !PT ;  /* 0x0000004130407209 */ /* 0x000fe40007810000 */
[----:B-1----:R-:W-:-:S02]  /*c430*/  FSEL R175, R175, -INF , P2 ;  /* 0xff800000afaf7808 */ /* 0x002fc40001000000 */
[----:B------:R-:W-:-:S04]  /*c440*/  FMNMX.FTZ R64, R49, R64, !PT ;  /* 0x0000004031407209 */ /* 0x000fc80007810000 */
[----:B------:R-:W-:-:S05]  /*c450*/  FMNMX.FTZ R64, R175, R64, !PT ;  /* 0x00000040af407209 */ /* 0x000fca0007810000 */
[----:B------:R-:W0:Y:S01]  /*c460*/  SHFL.BFLY PT, R65, R64, 0x2, 0x1f ;  /* 0x0c401f0040417f89 */ /* 0x000e2200000e0000 */
[--C-:B------:R-:W-:Y:S01]  /*c470*/  FFMA.FTZ R162, R40, UR46, -R50.reuse ;  /* 0x0000002e28a27c23 */ /* 0x100fe20008010832 */
[----:B------:R-:W-:Y:S01]  /*c480*/  FFMA.FTZ R160, R41, UR46, -R50 ;  /* 0x0000002e29a07c23 */ /* 0x000fe20008010832 */
[----:B0-----:R-:W-:-:S05]  /*c490*/  FMNMX.FTZ R40, R64, R65, !PT ;  /* 0x0000004140287209 */ /* 0x001fca0007810000 */
[----:B------:R-:W0:Y:S01]  /*c4a0*/  SHFL.BFLY PT, R41, R40, 0x1, 0x1f ;  /* 0x0c201f0028297f89 */ /* 0x000e2200000e0000 */
[--C-:B------:R-:W-:Y:S01]  /*c4b0*/  FFMA.FTZ R166, R60, UR46, -R50.reuse ;  /* 0x0000002e3ca67c23 */ /* 0x100fe20008010832 */
[--C-:B------:R-:W-:Y:S01]  /*c4c0*/  FFMA.FTZ R44, R44, UR46, -R50.reuse ;  /* 0x0000002e2c2c7c23 */ /* 0x100fe20008010832 */
[----:B------:R-:W-:Y:S01]  /*c4d0*/  MUFU.EX2 R152, R152 ;  /* 0x0000009800987308 */ /* 0x000fe20000000800 */
[----:B------:R-:W-:-:S07]  /*c4e0*/  FFMA.FTZ R43, R43, UR46, -R50 ;  /* 0x0000002e2b2b7c23 */ /* 0x000fce0008010832 */
[----:B------:R-:W1:Y:S01]  /*c4f0*/  MUFU.EX2 R44, R44 ;  /* 0x0000002c002c7308 */ /* 0x000e620000000800 */
[----:B0-----:R-:W-:-:S04]  /*c500*/  FMNMX.FTZ R176, R40, R41, !PT ;  /* 0x0000002928b07209 */ /* 0x001fc80007810000 */
[C---:B------:R-:W-:Y:S01]  /*c510*/  FSETP.NEU.FTZ.AND P1, PT, R176.reuse, -INF , PT ;  /* 0xff800000b000780b */ /* 0x040fe20003f3d000 */
[----:B------:R-:W-:-:S05]  /*c520*/  FMUL.FTZ R60, R176, UR46 ;  /* 0x0000002eb03c7c20 */ /* 0x000fca0008410000 */
[----:B------:R-:W-:Y:S01]  /*c530*/  FSEL R60, R60, RZ, P1 ;  /* 0x000000ff3c3c7208 */ /* 0x000fe20000800000 */
[----:B------:R-:W-:Y:S01]  /*c540*/  MUFU.EX2 R154, R154 ;  /* 0x0000009a009a7308 */ /* 0x000fe20000000800 */
[----:B------:R-:W-:-:S03]  /*c550*/  FFMA.FTZ R172, R35, UR46, -R50 ;  /* 0x0000002e23ac7c23 */ /* 0x000fc60008010832 */
[--C-:B------:R-:W-:Y:S01]  /*c560*/  FFMA.FTZ R153, R63, UR46, -R60.reuse ;  /* 0x0000002e3f997c23 */ /* 0x100fe2000801083c */
[----:B------:R-:W-:Y:S01]  /*c570*/  FFMA.FTZ R41, R62, UR46, -R60 ;  /* 0x0000002e3e297c23 */ /* 0x000fe2000801083c */
[----:B------:R-:W-:Y:S01]  /*c580*/  FFMA.FTZ R158, R37, UR46, -R50 ;  /* 0x0000002e259e7c23 */ /* 0x000fe20008010832 */
[--C-:B------:R-:W-:Y:S01]  /*c590*/  FFMA.FTZ R155, R61, UR46, -R60.reuse ;  /* 0x0000002e3d9b7c23 */ /* 0x100fe2000801083c */
[----:B------:R-:W-:Y:S01]  /*c5a0*/  MUFU.EX2 R43, R43 ;  /* 0x0000002b002b7308 */ /* 0x000fe20000000800 */
[----:B------:R-:W-:Y:S01]  /*c5b0*/  FFMA.FTZ R35, R53, UR46, -R60 ;  /* 0x0000002e35237c23 */ /* 0x000fe2000801083c */
[----:B------:R-:W-:Y:S01]  /*c5c0*/  FFMA.FTZ R174, R24, UR46, -R50 ;  /* 0x0000002e18ae7c23 */ /* 0x000fe20008010832 */
[----:B------:R-:W-:Y:S01]  /*c5d0*/  FFMA.FTZ R37, R55, UR46, -R60 ;  /* 0x0000002e37257c23 */ /* 0x000fe2000801083c */
[----:B------:R-:W-:Y:S02]  /*c5e0*/  IMAD.U32 R53, RZ, RZ, UR37 ;  /* 0x00000025ff357e24 */ /* 0x000fe4000f8e00ff */
[----:B------:R-:W-:Y:S01]  /*c5f0*/  FFMA.FTZ R42, R42, UR46, -R50 ;  /* 0x0000002e2a2a7c23 */ /* 0x000fe20008010832 */
[----:B------:R-:W-:Y:S01]  /*c600*/  IADD3 R24, R14, 0x32440, RZ ;  /* 0x000324400e187810 */ /* 0x000fe20007ffe0ff */
[----:B------:R-:W-:Y:S01]  /*c610*/  FFMA.FTZ R55, R25, UR46, -R60 ;  /* 0x0000002e19377c23 */ /* 0x000fe2000801083c */
[----:B------:R-:W-:Y:S01]  /*c620*/  MUFU.EX2 R153, R153 ;  /* 0x0000009900997308 */ /* 0x000fe20000000800 */
[----:B------:R-:W-:-:S02]  /*c630*/  IMAD.MOV.U32 R25, RZ, RZ, 0x40000040 ;  /* 0x40000040ff197424 */ /* 0x000fc400078e00ff */
[----:B------:R-:W-:Y:S01]  /*c640*/  FFMA.FTZ R40, R59, UR46, -R60 ;  /* 0x0000002e3b287c23 */ /* 0x000fe2000801083c */
[----:B------:R-:W-:Y:S01]  /*c650*/  ULOP3.LUT UR39, UR39, 0x3000000, URZ, 0xfc, !UPT ;  /* 0x0300000027277892 */ /* 0x000fe2000f8efc3f */
[----:B------:R-:W-:-:S03]  /*c660*/  PRMT R24, R53, 0x654, R24 ;  /* 0x0000065435187816 */ /* 0x000fc60000000018 */
[----:B------:R-:W0:Y:S01]  /*c670*/  MUFU.EX2 R41, R41 ;  /* 0x0000002900297308 */ /* 0x000e220000000800 */
[--C-:B------:R-:W-:Y:S01]  /*c680*/  FFMA.FTZ R171, R56, UR46, -R60.reuse ;  /* 0x0000002e38ab7c23 */ /* 0x100fe2000801083c */
[----:B------:R-:W-:Y:S02]  /*c690*/  IMAD.MOV.U32 R53, RZ, RZ, 0xc00 ;  /* 0x00000c00ff357424 */ /* 0x000fe400078e00ff */
[--C-:B------:R-:W-:Y:S01]  /*c6a0*/  FFMA.FTZ R169, R58, UR46, -R60.reuse ;  /* 0x0000002e3aa97c23 */ /* 0x100fe2000801083c */
[----:B------:R-:W-:-:S03]  /*c6b0*/  FFMA.FTZ R56, R51, UR46, -R60 ;  /* 0x0000002e33387c23 */ /* 0x000fc6000801083c */
[----:B------:R-:W2:Y:S01]  /*c6c0*/  MUFU.EX2 R168, R168 ;  /* 0x000000a800a87308 */ /* 0x000ea20000000800 */
[----:B------:R-:W-:Y:S01]  /*c6d0*/  R2UR UR7, R25 ;  /* 0x00000000190772ca */ /* 0x000fe200000e0000 */
[----:B-1----:R-:W-:Y:S01]  /*c6e0*/  FADD.FTZ R25, R152, R44 ;  /* 0x0000002c98197221 */ /* 0x002fe20000010000 */
[--C-:B------:R-:W-:Y:S01]  /*c6f0*/  FFMA.FTZ R38, R38, UR46, -R50.reuse ;  /* 0x0000002e26267c23 */ /* 0x100fe20008010832 */
[----:B------:R1:W-:Y:S04]  /*c700*/  SYNCS.ARRIVE.TRANS64.RED.A1T0 RZ, [R24+URZ], RZ ;  /* 0x000000ff18ff79a7 */ /* 0x0003e8000810043f */
[----:B------:R-:W3:Y:S01]  /*c710*/  MUFU.EX2 R155, R155 ;  /* 0x0000009b009b7308 */ /* 0x000ee20000000800 */
[--C-:B------:R-:W-:Y:S01]  /*c720*/  FFMA.FTZ R164, R72, UR46, -R50.reuse ;  /* 0x0000002e48a47c23 */ /* 0x100fe20008010832 */
[--C-:B------:R-:W-:Y:S01]  /*c730*/  FFMA.FTZ R36, R36, UR46, -R50.reuse ;  /* 0x0000002e24247c23 */ /* 0x100fe20008010832 */
[--C-:B------:R-:W-:Y:S01]  /*c740*/  FFMA.FTZ R34, R34, UR46, -R50.reuse ;  /* 0x0000002e22227c23 */ /* 0x100fe20008010832 */
[--C-:B------:R-:W-:Y:S01]  /*c750*/  FFMA.FTZ R33, R33, UR46, -R50.reuse ;  /* 0x0000002e21217c23 */ /* 0x100fe20008010832 */
[----:B------:R-:W-:-:S03]  /*c760*/  FFMA.FTZ R31, R31, UR46, -R50 ;  /* 0x0000002e1f1f7c23 */ /* 0x000fc60008010832 */
[----:B------:R-:W4:Y:S01]  /*c770*/  MUFU.EX2 R42, R42 ;  /* 0x0000002a002a7308 */ /* 0x000f220000000800 */
[--C-:B------:R-:W-:Y:S01]  /*c780*/  FFMA.FTZ R156, R39, UR46, -R50.reuse ;  /* 0x0000002e279c7c23 */ /* 0x100fe20008010832 */
[--C-:B------:R-:W-:Y:S01]  /*c790*/  FFMA.FTZ R30, R30, UR46, -R50.reuse ;  /* 0x0000002e1e1e7c23 */ /* 0x100fe20008010832 */
[--C-:B------:R-:W-:Y:S01]  /*c7a0*/  FFMA.FTZ R3, R3, UR46, -R50.reuse ;  /* 0x0000002e03037c23 */ /* 0x100fe20008010832 */
[--C-:B------:R-:W-:Y:S01]  /*c7b0*/  FFMA.FTZ R0, R0, UR46, -R50.reuse ;  /* 0x0000002e00007c23 */ /* 0x100fe20008010832 */
[----:B------:R-:W-:Y:S01]  /*c7c0*/  FFMA.FTZ R32, R32, UR46, -R50 ;  /* 0x0000002e20207c23 */ /* 0x000fe20008010832 */
[----:B-1----:R-:W-:Y:S02]  /*c7d0*/  IMAD R24, R18, R53, UR39 ;  /* 0x0000002712187e24 */ /* 0x002fe4000f8e0235 */
[----:B------:R-:W1:Y:S01]  /*c7e0*/  MUFU.EX2 R40, R40 ;  /* 0x0000002800287308 */ /* 0x000e620000000800 */
[--C-:B------:R-:W-:Y:S01]  /*c7f0*/  FFMA.FTZ R39, R57, UR46, -R60.reuse ;  /* 0x0000002e39277c23 */ /* 0x100fe2000801083c */
[--C-:B------:R-:W-:Y:S01]  /*c800*/  FFMA.FTZ R165, R54, UR46, -R60.reuse ;  /* 0x0000002e36a57c23 */ /* 0x100fe2000801083c */
[--C-:B------:R-:W-:Y:S01]  /*c810*/  FFMA.FTZ R163, R26, UR46, -R60.reuse ;  /* 0x0000002e1aa37c23 */ /* 0x100fe2000801083c */
[----:B------:R-:W-:Y:S01]  /*c820*/  FFMA.FTZ R54, R27, UR46, -R60 ;  /* 0x0000002e1b367c23 */ /* 0x000fe2000801083c */
[----:B------:R-:W-:-:S03]  /*c830*/  VIADD R26, R24, 0x80 ;  /* 0x00000080181a7836 */ /* 0x000fc60000000000 */
[----:B------:R-:W5:Y:S01]  /*c840*/  MUFU.EX2 R170, R170 ;  /* 0x000000aa00aa7308 */ /* 0x000f620000000800 */
[----:B------:R-:W-:Y:S02]  /*c850*/  IMAD.MOV.U32 R27, RZ, RZ, 0x40000040 ;  /* 0x40000040ff1b7424 */ /* 0x000fe400078e00ff */
[----:B------:R-:W-:-:S05]  /*c860*/  FFMA.FTZ R53, R29, UR46, -R60 ;  /* 0x0000002e1d357c23 */ /* 0x000fca000801083c */
[----:B------:R2:W-:Y:S01]  /*c870*/  MUFU.EX2 R50, R56 ;  /* 0x0000003800327308 */ /* 0x0005e20000000800 */
[----:B------:R-:W-:Y:S01]  /*c880*/  FFMA.FTZ R51, R46, UR46, -R60 ;  /* 0x0000002e2e337c23 */ /* 0x000fe2000801083c */
[----:B0-----:R-:W-:-:S06]  /*c890*/  FADD.FTZ R46, R153, R41 ;  /* 0x00000029992e7221 */ /* 0x001fcc0000010000 */
[----:B------:R-:W0:Y:S01]  /*c8a0*/  MUFU.EX2 R169, R169 ;  /* 0x000000a900a97308 */ /* 0x000e220000000800 */
[----:B--2---:R-:W-:Y:S01]  /*c8b0*/  FADD.FTZ R56, R154, R25 ;  /* 0x000000199a387221 */ /* 0x004fe20000010000 */
[----:B------:R-:W-:-:S03]  /*c8c0*/  R2UR UR10, R26 ;  /* 0x000000001a0a72ca */ /* 0x000fc600000e0000 */
[----:B------:R-:W-:-:S03]  /*c8d0*/  FADD.FTZ R29, R43, R56 ;  /* 0x000000382b1d7221 */ /* 0x000fc60000010000 */
[----:B------:R-:W2:Y:S01]  /*c8e0*/  MUFU.EX2 R38, R38 ;  /* 0x0000002600267308 */ /* 0x000ea20000000800 */
[C---:B------:R-:W-:Y:S01]  /*c8f0*/  R2UR UR11, R27.reuse ;  /* 0x000000001b0b72ca */ /* 0x040fe200000e0000 */
[----:B------:R-:W-:Y:S01]  /*c900*/  VIADD R26, R24, 0x100 ;  /* 0x00000100181a7836 */ /* 0x000fe20000000000 */
[----:B------:R-:W-:Y:S01]  /*c910*/  R2UR UR15, R27 ;  /* 0x000000001b0f72ca */ /* 0x000fe200000e0000 */
[----:B------:R-:W-:-:S04]  /*c920*/  FADD.FTZ R27, R168, R29 ;  /* 0x0000001da81b7221 */ /* 0x000fc80000010000 */
[----:B------:R-:W2:Y:S01]  /*c930*/  MUFU.EX2 R39, R39 ;  /* 0x0000002700277308 */ /* 0x000ea20000000800 */
[----:B---3--:R-:W-:Y:S01]  /*c940*/  FADD.FTZ R25, R155, R46 ;  /* 0x0000002e9b197221 */ /* 0x008fe20000010000 */
[----:B------:R-:W-:Y:S01]  /*c950*/  FFMA.FTZ R157, R28, UR46, -R60 ;  /* 0x0000002e1c9d7c23 */ /* 0x000fe2000801083c */
[----:B------:R-:W-:Y:S02]  /*c960*/  VIADD R28, R24, 0x180 ;  /* 0x00000180181c7836 */ /* 0x000fe40000000000 */
[----:B----4-:R-:W-:-:S03]  /*c970*/  FADD.FTZ R27, R42, R27 ;  /* 0x0000001b2a1b7221 */ /* 0x010fc60000010000 */
[----:B------:R-:W3:Y:S01]  /*c980*/  MUFU.EX2 R171, R171 ;  /* 0x000000ab00ab7308 */ /* 0x000ee20000000800 */
[----:B------:R-:W-:Y:S01]  /*c990*/  R2UR UR14, R26 ;  /* 0x000000001a0e72ca */ /* 0x000fe200000e0000 */
[----:B-1----:R-:W-:-:S06]  /*c9a0*/  FADD.FTZ R26, R40, R25 ;  /* 0x00000019281a7221 */ /* 0x002fcc0000010000 */
[----:B------:R-:W1:Y:S01]  /*c9b0*/  MUFU.EX2 R164, R164 ;  /* 0x000000a400a47308 */ /* 0x000e620000000800 */
[----:B-----5:R-:W-:Y:S01]  /*c9c0*/  FADD.FTZ R27, R170, R27 ;  /* 0x0000001baa1b7221 */ /* 0x020fe20000010000 */
[----:B------:R-:W-:Y:S01]  /*c9d0*/  R2UR UR18, R28 ;  /* 0x000000001c1272ca */ /* 0x000fe200000e0000 */
[----:B0-----:R-:W-:-:S05]  /*c9e0*/  FADD.FTZ R28, R169, R26 ;  /* 0x0000001aa91c7221 */ /* 0x001fca0000010000 */
[----:B------:R-:W0:Y:S01]  /*c9f0*/  MUFU.EX2 R37, R37 ;  /* 0x0000002500257308 */ /* 0x000e220000000800 */
[----:B------:R-:W-:Y:S01]  /*ca00*/  FFMA.FTZ R167, R52, UR46, -R60 ;  /* 0x0000002e34a77c23 */ /* 0x000fe2000801083c */
[----:B--2---:R-:W-:-:S06]  /*ca10*/  FADD.FTZ R25, R38, R27 ;  /* 0x0000001b26197221 */ /* 0x004fcc0000010000 */
[----:B------:R-:W2:Y:S01]  /*ca20*/  MUFU.EX2 R36, R36 ;  /* 0x0000002400247308 */ /* 0x000ea20000000800 */
[----:B------:R-:W-:Y:S02]  /*ca30*/  IMAD.MOV.U32 R27, RZ, RZ, 0x40000040 ;  /* 0x40000040ff1b7424 */ /* 0x000fe400078e00ff */
[----:B------:R-:W-:-:S05]  /*ca40*/  FADD.FTZ R28, R39, R28 ;  /* 0x0000001c271c7221 */ /* 0x000fca0000010000 */
[----:B------:R-:W4:Y:S08]  /*ca50*/  MUFU.EX2 R165, R165 ;  /* 0x000000a500a57308 */ /* 0x000f300000000800 */
[----:B------:R-:W5:Y:S01]  /*ca60*/  MUFU.EX2 R166, R166 ;  /* 0x000000a600a67308 */ /* 0x000f620000000800 */
[----:B---3--:R-:W-:Y:S01]  /*ca70*/  FADD.FTZ R28, R171, R28 ;  /* 0x0000001cab1c7221 */ /* 0x008fe20000010000 */
[----:B------:R-:W-:-:S06]  /*ca80*/  R2UR UR23, R27 ;  /* 0x000000001b1772ca */ /* 0x000fcc00000e0000 */
[----:B------:R-:W3:Y:S01]  /*ca90*/  MUFU.EX2 R35, R35 ;  /* 0x0000002300237308 */ /* 0x000ee20000000800 */
[----:B------:R-:W-:Y:S01]  /*caa0*/  FFMA.FTZ R161, R15, UR46, -R60 ;  /* 0x0000002e0fa17c23 */ /* 0x000fe2000801083c */
[----:B-1----:R-:W-:-:S06]  /*cab0*/  FADD.FTZ R27, R164, R25 ;  /* 0x00000019a41b7221 */ /* 0x002fcc0000010000 */
[----:B------:R-:W1:Y:S01]  /*cac0*/  MUFU.EX2 R34, R34 ;  /* 0x0000002200227308 */ /* 0x000e620000000800 */
[----:B0-----:R-:W-:Y:S01]  /*cad0*/  FADD.FTZ R28, R37, R28 ;  /* 0x0000001c251c7221 */ /* 0x001fe20000010000 */
[----:B--2---:R-:W-:-:S06]  /*cae0*/  FADD.FTZ R27, R36, R27 ;  /* 0x0000001b241b7221 */ /* 0x004fcc0000010000 */
[----:B------:R-:W0:Y:S08]  /*caf0*/  MUFU.EX2 R167, R167 ;  /* 0x000000a700a77308 */ /* 0x000e300000000800 */
[----:B------:R-:W2:Y:S01]  /*cb00*/  MUFU.EX2 R160, R160 ;  /* 0x000000a000a07308 */ /* 0x000ea20000000800 */
[----:B----4-:R-:W-:Y:S01]  /*cb10*/  FADD.FTZ R28, R165, R28 ;  /* 0x0000001ca51c7221 */ /* 0x010fe20000010000 */
[----:B-----5:R-:W-:-:S06]  /*cb20*/  FADD.FTZ R27, R166, R27 ;  /* 0x0000001ba61b7221 */ /* 0x020fcc0000010000 */
[----:B------:R-:W4:Y:S01]  /*cb30*/  MUFU.EX2 R33, R33 ;  /* 0x0000002100217308 */ /* 0x000f220000000800 */
[----:B------:R-:W-:Y:S01]  /*cb40*/  FFMA.FTZ R52, R45, UR46, -R60 ;  /* 0x0000002e2d347c23 */ /* 0x000fe2000801083c */
[----:B------:R-:W-:Y:S02]  /*cb50*/  IMAD.MOV.U32 R25, RZ, RZ, 0x40000040 ;  /* 0x40000040ff197424 */ /* 0x000fe400078e00ff */
[----:B---3--:R-:W-:Y:S01]  /*cb60*/  FADD.FTZ R28, R35, R28 ;  /* 0x0000001c231c7221 */ /* 0x008fe20000010000 */
[----:B------:R-:W-:-:S03]  /*cb70*/  VIADD R26, R24, 0x200 ;  /* 0x00000200181a7836 */ /* 0x000fc60000000000 */
[----:B------:R-:W3:Y:S01]  /*cb80*/  MUFU.EX2 R161, R161 ;  /* 0x000000a100a17308 */ /* 0x000ee20000000800 */
[----:B------:R-:W-:Y:S01]  /*cb90*/  R2UR UR6, R24 ;  /* 0x00000000180672ca */ /* 0x000fe200000e0000 */
[----:B-1----:R-:W-:-:S06]  /*cba0*/  FADD.FTZ R27, R34, R27 ;  /* 0x0000001b221b7221 */ /* 0x002fcc0000010000 */
[----:B------:R-:W1:Y:S01]  /*cbb0*/  MUFU.EX2 R162, R162 ;  /* 0x000000a200a27308 */ /* 0x000e620000000800 */
[----:B------:R-:W-:Y:S01]  /*cbc0*/  VIADD R24, R24, 0x280 ;  /* 0x0000028018187836 */ /* 0x000fe20000000000 */
[----:B------:R-:W-:Y:S01]  /*cbd0*/  R2UR UR27, R25 ;  /* 0x00000000191b72ca */ /* 0x000fe200000e0000 */
[----:B0-----:R-:W-:-:S05]  /*cbe0*/  FADD.FTZ R25, R167, R28 ;  /* 0x0000001ca7197221 */ /* 0x001fca0000010000 */
[----:B------:R-:W0:Y:S01]  /*cbf0*/  MUFU.EX2 R45, R55 ;  /* 0x00000037002d7308 */ /* 0x000e220000000800 */
[----:B------:R-:W-:Y:S01]  /*cc00*/  R2UR UR22, R26 ;  /* 0x000000001a1672ca */ /* 0x000fe200000e0000 */
[----:B--2---:R-:W-:-:S06]  /*cc10*/  FADD.FTZ R26, R160, R27 ;  /* 0x0000001ba01a7221 */ /* 0x004fcc0000010000 */
[----:B------:R-:W2:Y:S01]  /*cc20*/  MUFU.EX2 R31, R31 ;  /* 0x0000001f001f7308 */ /* 0x000ea20000000800 */
[----:B------:R-:W-:Y:S01]  /*cc30*/  R2UR UR26, R24 ;  /* 0x00000000181a72ca */ /* 0x000fe200000e0000 */
[----:B------:R-:W-:-:S06]  /*cc40*/  FADD.FTZ R24, R50, R25 ;  /* 0x0000001932187221 */ /* 0x000fcc0000010000 */
[----:B------:R-:W5:Y:S01]  /*cc50*/  MUFU.EX2 R163, R163 ;  /* 0x000000a300a37308 */ /* 0x000f620000000800 */
[----:B----4-:R-:W-:-:S07]  /*cc60*/  FADD.FTZ R25, R33, R26 ;  /* 0x0000001a21197221 */ /* 0x010fce0000010000 */
[----:B------:R-:W4:Y:S01]  /*cc70*/  MUFU.EX2 R156, R156 ;  /* 0x0000009c009c7308 */ /* 0x000f220000000800 */
[----:B---3--:R-:W-:Y:S01]  /*cc80*/  FADD.FTZ R24, R161, R24 ;  /* 0x00000018a1187221 */ /* 0x008fe20000010000 */
[----:B-1----:R-:W-:-:S06]  /*cc90*/  FADD.FTZ R26, R162, R25 ;  /* 0x00000019a21a7221 */ /* 0x002fcc0000010000 */
[----:B------:R-:W1:Y:S08]  /*cca0*/  MUFU.EX2 R46, R54 ;  /* 0x00000036002e7308 */ /* 0x000e700000000800 */
[----:B------:R-:W3:Y:S01]  /*ccb0*/  MUFU.EX2 R30, R30 ;  /* 0x0000001e001e7308 */ /* 0x000ee20000000800 */
[----:B0-----:R-:W-:Y:S01]  /*ccc0*/  FADD.FTZ R24, R45, R24 ;  /* 0x000000182d187221 */ /* 0x001fe20000010000 */
[----:B--2---:R-:W-:-:S06]  /*ccd0*/  FADD.FTZ R27, R31, R26 ;  /* 0x0000001a1f1b7221 */ /* 0x004fcc0000010000 */
[----:B------:R-:W0:Y:S08]  /*cce0*/  MUFU.EX2 R157, R157 ;  /* 0x0000009d009d7308 */ /* 0x000e300000000800 */
[----:B------:R-:W2:Y:S01]  /*ccf0*/  MUFU.EX2 R158, R158 ;  /* 0x0000009e009e7308 */ /* 0x000ea20000000800 */
[----:B-----5:R-:W-:Y:S01]  /*cd00*/  FADD.FTZ R25, R163, R24 ;  /* 0x00000018a3197221 */ /* 0x020fe20000010000 */
[----:B------:R-:W-:-:S06]  /*cd10*/  FFMA.FTZ R47, R47, UR46, -R60 ;  /* 0x0000002e2f2f7c23 */ /* 0x000fcc000801083c */
[----:B------:R-:W5:Y:S01]  /*cd20*/  MUFU.EX2 R53, R53 ;  /* 0x0000003500357308 */ /* 0x000f620000000800 */
[----:B----4-:R-:W-:-:S07]  /*cd30*/  FADD.FTZ R27, R156, R27 ;  /* 0x0000001b9c1b7221 */ /* 0x010fce0000010000 */
[----:B------:R-:W4:Y:S01]  /*cd40*/  MUFU.EX2 R3, R3 ;  /* 0x0000000300037308 */ /* 0x000f220000000800 */
[----:B-1----:R-:W-:Y:S01]  /*cd50*/  FADD.FTZ R24, R46, R25 ;  /* 0x000000192e187221 */ /* 0x002fe20000010000 */
[----:B---3--:R-:W-:-:S06]  /*cd60*/  FADD.FTZ R27, R30, R27 ;  /* 0x0000001b1e1b7221 */ /* 0x008fcc0000010000 */
[----:B------:R-:W1:Y:S01]  /*cd70*/  MUFU.EX2 R52, R52 ;  /* 0x0000003400347308 */ /* 0x000e620000000800 */
[----:B------:R-:W-:-:S07]  /*cd80*/  FFMA.FTZ R48, R48, UR46, -R60 ;  /* 0x0000002e30307c23 */ /* 0x000fce000801083c */
[----:B------:R-:W3:Y:S01]  /*cd90*/  MUFU.EX2 R172, R172 ;  /* 0x000000ac00ac7308 */ /* 0x000ee20000000800 */
[----:B------:R-:W-:Y:S01]  /*cda0*/  MOV R29, 0x40000040 ;  /* 0x40000040001d7802 */ /* 0x000fe20000000f00 */
[----:B0-----:R-:W-:-:S06]  /*cdb0*/  FADD.FTZ R24, R157, R24 ;  /* 0x000000189d187221 */ /* 0x001fcc0000010000 */
[----:B------:R-:W0:Y:S01]  /*cdc0*/  MUFU.EX2 R51, R51 ;  /* 0x0000003300337308 */ /* 0x000e220000000800 */
[----:B--2---:R-:W-:-:S07]  /*cdd0*/  FADD.FTZ R26, R158, R27 ;  /* 0x0000001b9e1a7221 */ /* 0x004fce0000010000 */
[----:B------:R-:W2:Y:S01]  /*cde0*/  MUFU.EX2 R0, R0 ;  /* 0x0000000000007308 */ /* 0x000ea20000000800 */
[----:B------:R-:W-:Y:S01]  /*cdf0*/  R2UR UR19, R29 ;  /* 0x000000001d1372ca */ /* 0x000fe200000e0000 */
[----:B-----5:R-:W-:-:S06]  /*ce00*/  FADD.FTZ R27, R53, R24 ;  /* 0x00000018351b7221 */ /* 0x020fcc0000010000 */
[----:B------:R-:W5:Y:S01]  /*ce10*/  MUFU.EX2 R47, R47 ;  /* 0x0000002f002f7308 */ /* 0x000f620000000800 */
[----:B----4-:R-:W-:-:S07]  /*ce20*/  FADD.FTZ R29, R3, R26 ;  /* 0x0000001a031d7221 */ /* 0x010fce0000010000 */
[----:B------:R-:W4:Y:S01]  /*ce30*/  MUFU.EX2 R174, R174 ;  /* 0x000000ae00ae7308 */ /* 0x000f220000000800 */
[----:B-1----:R-:W-:Y:S01]  /*ce40*/  FADD.FTZ R24, R52, R27 ;  /* 0x0000001b34187221 */ /* 0x002fe20000010000 */
[----:B---3--:R-:W-:-:S06]  /*ce50*/  FADD.FTZ R29, R172, R29 ;  /* 0x0000001dac1d7221 */ /* 0x008fcc0000010000 */
[----:B------:R-:W1:Y:S01]  /*ce60*/  MUFU.EX2 R48, R48 ;  /* 0x0000003000307308 */ /* 0x000e620000000800 */
[----:B0-----:R-:W-:-:S07]  /*ce70*/  FADD.FTZ R24, R51, R24 ;  /* 0x0000001833187221 */ /* 0x001fce0000010000 */
[----:B------:R-:W0:Y:S01]  /*ce80*/  MUFU.EX2 R25, R32 ;  /* 0x0000002000197308 */ /* 0x000e220000000800 */
[----:B--2---:R-:W-:Y:S01]  /*ce90*/  FADD.FTZ R29, R0, R29 ;  /* 0x0000001d001d7221 */ /* 0x004fe20000010000 */
[----:B------:R-:W-:Y:S01]  /*cea0*/  F2FP.F16.F32.PACK_AB R158, R3, R158 ;  /* 0x0000009e039e723e */ /* 0x000fe200000000ff */
[----:B-----5:R-:W-:Y:S02]  /*ceb0*/  FADD.FTZ R3, R47, R24 ;  /* 0x000000182f037221 */ /* 0x020fe40000010000 */
[----:B----4-:R-:W-:Y:S01]  /*cec0*/  FADD.FTZ R24, R174, R29 ;  /* 0x0000001dae187221 */ /* 0x010fe20000010000 */
[----:B------:R-:W-:Y:S02]  /*ced0*/  F2FP.F16.F32.PACK_AB R152, R44, R152 ;  /* 0x000000982c98723e */ /* 0x000fe400000000ff */
[----:B------:R-:W-:Y:S02]  /*cee0*/  F2FP.F16.F32.PACK_AB R154, R43, R154 ;  /* 0x0000009a2b9a723e */ /* 0x000fe400000000ff */
[----:B------:R-:W-:-:S02]  /*cef0*/  F2FP.F16.F32.PACK_AB R153, R41, R153 ;  /* 0x000000992999723e */ /* 0x000fc400000000ff */
[----:B------:R-:W-:Y:S02]  /*cf00*/  F2FP.F16.F32.PACK_AB R155, R40, R155 ;  /* 0x0000009b289b723e */ /* 0x000fe400000000ff */
[----:B------:R-:W-:Y:S01]  /*cf10*/  F2FP.F16.F32.PACK_AB R172, R0, R172 ;  /* 0x000000ac00ac723e */ /* 0x000fe200000000ff */
[----:B-1----:R-:W-:Y:S01]  /*cf20*/  FADD.FTZ R0, R48, R3 ;  /* 0x0000000330007221 */ /* 0x002fe20000010000 */
[--C-:B------:R-:W-:Y:S01]  /*cf30*/  FFMA.FTZ R15, R49, UR46, -R60.reuse ;  /* 0x0000002e310f7c23 */ /* 0x100fe2000801083c */
[----:B------:R-:W-:Y:S01]  /*cf40*/  FFMA.FTZ R175, R175, UR46, -R60 ;  /* 0x0000002eafaf7c23 */ /* 0x000fe2000801083c */
[----:B------:R-:W-:Y:S01]  /*cf50*/  F2FP.F16.F32.PACK_AB R168, R42, R168 ;  /* 0x000000a82aa8723e */ /* 0x000fe200000000ff */
[----:B0-----:R-:W-:Y:S01]  /*cf60*/  FADD.FTZ R3, R25, R24 ;  /* 0x0000001819037221 */ /* 0x001fe20000010000 */
        /* <DEDUP_REMOVED lines=16> */
[----:B------:R0:W-:Y:S06]  /*d070*/  BAR.SYNC.DEFER_BLOCKING R86, 0x100 ;  /* 0x000400560000751d */ /* 0x0001ec0000010000 */
[----:B0-----:R-:W-:-:S06]  /*d080*/  WARPGROUP.ARRIVE ;  /* 0x00000000000079c5 */ /* 0x001fcc0000000000 */
        /* <DEDUP_REMOVED lines=12> */
[----:B------:R-:W-:Y:S01]  /*d150*/  HGMMA.64x256x16.F32 R24, R160, gdesc[UR16].tnspB, R24, gsb0 ;  /* 0x43e00010a0187df0 */ /* 0x000fe20008000818 */
[----:B------:R-:W0:Y:S08]  /*d160*/  MUFU.EX2 R15, R15 ;  /* 0x0000000f000f7308 */ /* 0x000e300000000800 */
[----:B------:R-:W1:Y:S01]  /*d170*/  MUFU.EX2 R175, R175 ;  /* 0x000000af00af7308 */ /* 0x000e620000000800 */
[----:B0-----:R-:W-:-:S04]  /*d180*/  FADD.FTZ R0, R15, R0 ;  /* 0x000000000f007221 */ /* 0x001fc80000010000 */
[C---:B-1----:R-:W-:Y:S01]  /*d190*/  FADD.FTZ R0, R175.reuse, R0 ;  /* 0x00000000af007221 */ /* 0x042fe20000010000 */
[----:B------:R-:W-:Y:S01]  /*d1a0*/  F2FP.F16.F32.PACK_AB R175, R175, R15 ;  /* 0x0000000fafaf723e */ /* 0x000fe200000000ff */
[----:B------:R-:W-:Y:S02]  /*d1b0*/  WARPGROUP.DEPBAR.LE gsb0, 0x0 ;  /* 0x00008000000079c5 */ /* 0x000fe40000010000 */
[----:B------:R-:W-:-:S10]  /*d1c0*/  WARPGROUP.ARRIVE ;  /* 0x00000000000079c5 */ /* 0x000fd40000000000 */
[----:B------:R-:W-:Y:S01]  /*d1d0*/  HGMMA.64x256x16.F32 R24, R156, gdesc[UR20].tnspB, R24, gsb0 ;  /* 0x43e000149c187df0 */ /* 0x000fe20008000818 */
[----:B------:R-:W-:-:S04]  /*d1e0*/  LOP3.LUT R23, R23, 0xfffffffe, RZ, 0xc0, !PT ;  /* 0xfffffffe17177812 */ /* 0x000fc800078ec0ff */
[----:B------:R-:W-:Y:S01]  /*d1f0*/  @P5 LOP3.LUT R23, R23, 0x1, RZ, 0xfc, !PT ;  /* 0x0000000117175812 */ /* 0x000fe200078efcff */
[----:B------:R-:W-:Y:S02]  /*d200*/  WARPGROUP.DEPBAR.LE gsb0, 0x0 ;  /* 0x00008000000079c5 */ /* 0x000fe40000010000 */
[----:B------:R-:W-:-:S15]  /*d210*/  WARPGROUP.ARRIVE ;  /* 0x00000000000079c5 */ /* 0x000fde0000000000 */
[----:B------:R-:W-:-:S05]  /*d220*/  NOP ;  /* 0x0000000000007918 */ /* 0x000fca0000000000 */
[----:B------:R-:W-:Y:S03]  /*d230*/  HGMMA.64x256x16.F32 R24, R172, gdesc[UR24].tnspB, R24, gsb0 ;  /* 0x43e00018ac187df0 */ /* 0x000fe60008000818 */
[----:B------:R-:W-:Y:S02]  /*d240*/  WARPGROUP.DEPBAR.LE gsb0, 0x0 ;  /* 0x00008000000079c5 */ /* 0x000fe40000010000 */
[----:B------:R-:W-:Y:S05]  /*d250*/  @!P0 BRA `(.L_x_6130) ;  /* 0x0000000000048947 */ /* 0x000fea0003800000 */
[----:B------:R-:W-:Y:S01]  /*d260*/  BPT.TRAP 0x1 ;  /* 0x000000040000795c */ /* 0x000fe20000300000 */
.L_x_6130:
[----:B------:R-:W2:Y:S01]  /*d270*/  LDL R153, [R1+0xb8] ;  /* 0x0000b80001997983 */ /* 0x000ea20000100800 */
[----:B------:R-:W-:Y:S01]  /*d280*/  VIADD R14, R14, 0x32460 ;  /* 0x000324600e0e7836 */ /* 0x000fe20000000000 */
[----:B------:R-:W-:Y:S01]  /*d290*/  ULDC UR42, c[0x0][0xad0] ;  /* 0x0002b400002a7ab9 */ /* 0x000fe20000000800 */
[----:B------:R-:W-:Y:S01]  /*d2a0*/  IMAD.U32 R15, RZ, RZ, UR37 ;  /* 0x00000025ff0f7e24 */ /* 0x000fe2000f8e00ff */
[----:B------:R-:W-:Y:S01]  /*d2b0*/  ULDC UR43, c[0x0][0xad0] ;  /* 0x0002b400002b7ab9 */ /* 0x000fe20000000800 */
[----:B------:R-:W-:Y:S01]  /*d2c0*/  IMAD.MOV.U32 R152, RZ, RZ, R180 ;  /* 0x000000ffff987224 */ /* 0x000fe200078e00b4 */
[----:B------:R-:W-:Y:S01]  /*d2d0*/  ULDC UR44, c[0x0][0xa80] ;  /* 0x0002a000002c7ab9 */ /* 0x000fe20000000800 */
[----:B------:R-:W-:Y:S01]  /*d2e0*/  ULDC UR45, c[0x0][0xa80] ;  /* 0x0002a000002d7ab9 */ /* 0x000fe20000000800 */
[----:B------:R-:W-:Y:S02]  /*d2f0*/  PRMT R14, R15, 0x654, R14 ;  /* 0x000006540f0e7816 */ /* 0x000fe4000000000e */
[----:B------:R-:W0:Y:S02]  /*d300*/  @P5 LDC R15, c[0x0][0x44c] ;  /* 0x00011300ff0f5b82 */ /* 0x000e240000000800 */
[----:B------:R1:W-:Y:S06]  /*d310*/  SYNCS.ARRIVE.TRANS64.RED.A1T0 RZ, [R14+URZ], RZ ;  /* 0x000000ff0eff79a7 */ /* 0x0003ec000810043f */
[----:B-1----:R-:W1:Y:S01]  /*d320*/  @P5 LDC R14, c[0x0][0x450] ;  /* 0x00011400ff0e5b82 */ /* 0x002e620000000800 */
[----:B0-----:R-:W-:-:S05]  /*d330*/  @P5 IMAD.HI.U32 R15, R180, R15, RZ ;  /* 0x0000000fb40f5227 */ /* 0x001fca00078e00ff */
[----:B-1----:R-:W-:-:S04]  /*d340*/  @P5 SHF.R.U32.HI R152, RZ, R14, R15 ;  /* 0x0000000eff985219 */ /* 0x002fc8000001160f */
[----:B------:R-:W-:-:S05]  /*d350*/  IADD3 R14, R152, R178, -R179 ;  /* 0x000000b2980e7210 */ /* 0x000fca0007ffe8b3 */
[----:B------:R-:W-:-:S05]  /*d360*/  IMAD.HI R14, R14, 0x2aaaaaab, RZ ;  /* 0x2aaaaaab0e0e7827 */ /* 0x000fca00078e02ff */
[----:B------:R-:W-:-:S04]  /*d370*/  SHF.R.U32.HI R15, RZ, 0x1f, R14 ;  /* 0x0000001fff0f7819 */ /* 0x000fc8000001160e */
[----:B------:R-:W-:Y:S02]  /*d380*/  LEA.HI.SX32 R15, R14, R15, 0x1c ;  /* 0x0000000f0e0f7211 */ /* 0x000fe400078fe2ff */
[----:B------:R-:W-:Y:S02]  /*d390*/  IADD3 R14, R177, -0x2, RZ ;  /* 0xfffffffeb10e7810 */ /* 0x000fe40007ffe0ff */
[----:B--2---:R-:W-:-:S04]  /*d3a0*/  VIMNMX R153, R153, R15, !PT ;  /* 0x0000000f99997248 */ /* 0x004fc80007fe0100 */
[----:B------:R-:W-:Y:S01]  /*d3b0*/  ISETP.GE.AND P1, PT, R14, R153, PT ;  /* 0x000000990e00720c */ /* 0x000fe20003f26270 */
[----:B------:R0:W-:-:S12]  /*d3c0*/  STL [R1+0x90], R153 ;  /* 0x0000909901007387 */ /* 0x0001d80000100800 */
[----:B0-----:R-:W-:Y:S05]  /*d3d0*/  @!P1 BRA `(.L_x_6131) ;  /* 0x0000003800589947 */ /* 0x001fea0003800000 */
[----:B------:R-:W-:Y:S02]  /*d3e0*/  IMAD.MOV.U32 R208, RZ, RZ, R176 ;  /* 0x000000ffffd07224 */ /* 0x000fe400078e00b0 */
[----:B------:R-:W-:-:S07]  /*d3f0*/  IMAD.MOV.U32 R209, RZ, RZ, R20 ;  /* 0x000000ffffd17224 */ /* 0x000fce00078e0014 */
.L_x_6142:
[----:B------:R-:W-:Y:S01]  /*d400*/  VIADD R18, R18, 0x1 ;  /* 0x0000000112127836 */ /* 0x000fe20000000000 */
[----:B------:R-:W-:Y:S05]  /*d410*/  YIELD ;  /* 0x0000000000007946 */ /* 0x000fea0003800000 */
[----:B------:R-:W-:-:S04]  /*d420*/  ISETP.NE.AND P1, PT, R18, 0x2, PT ;  /* 0x000000021200780c */ /* 0x000fc80003f25270 */
[----:B------:R-:W-:Y:S02]  /*d430*/  SEL R15, RZ, 0x1, P1 ;  /* 0x00000001ff0f7807 */ /* 0x000fe40000800000 */
[----:B------:R-:W-:Y:S02]  /*d440*/  SEL R18, R18, RZ, P1 ;  /* 0x000000ff12127207 */ /* 0x000fe40000800000 */
[----:B------:R-:W-:Y:S01]  /*d450*/  LOP3.LUT R204, R204, R15, RZ, 0x3c, !PT ;  /* 0x0000000fcccc7212 */ /* 0x000fe200078e3cff */
[----:B-----5:R-:W-:Y:S06]  /*d460*/  @!P0 BRA `(.L_x_6132) ;  /* 0x0000000000048947 */ /* 0x020fec0003800000 */
[----:B------:R-:W-:Y:S01]  /*d470*/  BPT.TRAP 0x1 ;  /* 0x000000040000795c */ /* 0x000fe20000300000 */
.L_x_6132:
[----:B------:R-:W-:Y:S01]  /*d480*/  IMAD R15, R18, 0x8, R22 ;  /* 0x00000008120f7824 */ /* 0x000fe200078e0216 */
[----:B------:R-:W-:-:S04]  /*d490*/  SHF.L.U32 R20, R204, 0x1f, RZ ;  /* 0x0000001fcc147819 */ /* 0x000fc800000006ff */
[----:B------:R0:W1:Y:S01]  /*d4a0*/  SYNCS.PHASECHK.TRANS64.TRYWAIT P1, [R15+URZ+0x32430], R20 ;  /* 0x032430140f0075a7 */ /* 0x000062000802017f */
[----:B------:R-:W-:Y:S05]  /*d4b0*/  @!P0 BRA `(.L_x_6133) ;  /* 0x0000000000048947 */ /* 0x000fea0003800000 */
[----:B------:R-:W-:Y:S01]  /*d4c0*/  BPT.TRAP 0x1 ;  /* 0x000000040000795c */ /* 0x000fe20000300000 */
.L_x_6133:
[----:B------:R-:W2:Y:S01]  /*d4d0*/  LDL R21, [R1+0x88] ;  /* 0x0000880001157983 */ /* 0x000ea20000100800 */
[----:B------:R-:W-:Y:S02]  /*d4e0*/  IMAD.MOV.U32 R157, RZ, RZ, 0x40000040 ;  /* 0x40000040ff9d7424 */ /* 0x000fe400078e00ff */
[----:B--2---:R-:W-:Y:S01]  /*d4f0*/  IMAD R156, R18, 0x300, R21 ;  /* 0x00000300129c7824 */ /* 0x004fe200078e0215 */
[----:B-1----:R-:W-:Y:S06]  /*d500*/  @P1 BRA `(.L_x_6134) ;  /* 0x0000000000081947 */ /* 0x002fec0003800000 */
[----:B------:R-:W1:Y:S02]  /*d510*/  SYNCS.PHASECHK.TRANS64.TRYWAIT P1, [R15+URZ+0x32430], R20 ;  /* 0x032430140f0075a7 */ /* 0x000e64000802017f */
[----:B-1----:R-:W-:Y:S05]  /*d520*/  @!P1 BRA `(.L_x_6135) ;  /* 0x0000015c00e09947 */ /* 0x002fea0003800000 */
.L_x_6134:
[----:B------:R2:W-:Y:S04]  /*d530*/  STL.64 [R1+0x1f8], R4 ;  /* 0x0001f80401007387 */ /* 0x0005e80000100a00 */
[----:B--2---:R-:W2:Y:S04]  /*d540*/  LDL.64 R4, [R1+0x80] ;  /* 0x0000800001047983 */ /* 0x004ea80000100a00 */
[----:B------:R3:W-:Y:S01]  /*d550*/  STL.64 [R1+0x1f0], R2 ;  /* 0x0001f00201007387 */ /* 0x0007e20000100a00 */
[----:B------:R-:W-:Y:S05]  /*d560*/  WARPSYNC.ALL ;  /* 0x0000000000007948 */ /* 0x000fea0003800000 */
[----:B------:R-:W4:Y:S04]  /*d570*/  LDL.64 R210, [R1+0x70] ;  /* 0x0000700001d27983 */ /* 0x000f280000100a00 */
[----:B---3--:R-:W3:Y:S01]  /*d580*/  LDL.64 R2, [R1+0x78] ;  /* 0x0000780001027983 */ /* 0x008ee20000100a00 */
[C---:B------:R-:W-:Y:S01]  /*d590*/  R2UR UR6, R156.reuse ;  /* 0x000000009c0672ca */ /* 0x040fe200000e0000 */
[C---:B------:R-:W-:Y:S01]  /*d5a0*/  VIADD R154, R156.reuse, 0x2 ;  /* 0x000000029c9a7836 */ /* 0x040fe20000000000 */
[----:B------:R-:W-:Y:S01]  /*d5b0*/  R2UR UR7, R157 ;  /* 0x000000009d0772ca */ /* 0x000fe200000e0000 */
[----:B------:R-:W-:Y:S01]  /*d5c0*/  VIADD R152, R156, 0x4 ;  /* 0x000000049c987836 */ /* 0x000fe20000000000 */
[----:B------:R-:W-:Y:S01]  /*d5d0*/  R2UR UR4, R212 ;  /* 0x00000000d40472ca */ /* 0x000fe200000e0000 */
[----:B------:R-:W-:Y:S01]  /*d5e0*/  IMAD.MOV.U32 R155, RZ, RZ, 0x40000040 ;  /* 0x40000040ff9b7424 */ /* 0x000fe200078e00ff */
[----:B------:R-:W-:Y:S01]  /*d5f0*/  R2UR UR5, R213 ;  /* 0x00000000d50572ca */ /* 0x000fe200000e0000 */
[----:B------:R-:W-:Y:S01]  /*d600*/  IMAD.MOV.U32 R153, RZ, RZ, 0x40000040 ;  /* 0x40000040ff997424 */ /* 0x000fe200078e00ff */
[----:B------:R-:W-:Y:S01]  /*d610*/  IADD3 R156, R156, 0x6, RZ ;  /* 0x000000069c9c7810 */ /* 0x000fe20007ffe0ff */
[----:B------:R-:W-:Y:S01]  /*d620*/  IMAD.MOV.U32 R157, RZ, RZ, 0x40000040 ;  /* 0x40000040ff9d7424 */ /* 0x000fe200078e00ff */
[----:B------:R-:W-:-:S02]  /*d630*/  R2UR UR10, R154 ;  /* 0x000000009a0a72ca */ /* 0x000fc400000e0000 */
[----:B------:R-:W-:Y:S02]  /*d640*/  R2UR UR11, R155 ;  /* 0x000000009b0b72ca */ /* 0x000fe400000e0000 */
[----:B------:R-:W-:Y:S02]  /*d650*/  R2UR UR14, R152 ;  /* 0x00000000980e72ca */ /* 0x000fe400000e0000 */
[----:B------:R-:W-:Y:S02]  /*d660*/  R2UR UR15, R153 ;  /* 0x00000000990f72ca */ /* 0x000fe400000e0000 */
[----:B------:R-:W-:Y:S02]  /*d670*/  R2UR UR18, R156 ;  /* 0x000000009c1272ca */ /* 0x000fe400000e0000 */
[----:B------:R-:W-:Y:S02]  /*d680*/  R2UR UR19, R157 ;  /* 0x000000009d1372ca */ /* 0x000fe400000e0000 */
[----:B------:R-:W-:-:S06]  /*d690*/  WARPGROUP.ARRIVE ;  /* 0x00000000000079c5 */ /* 0x000fcc0000000000 */
[----:B------:R-:W-:Y:S03]  /*d6a0*/  HGMMA.64x96x16.F32 R152, gdesc[UR4], RZ, !UPT, gsb0 ;  /* 0x01600000049879f0 */ /* 0x000fe6000c0008ff */
[----:B------:R-:W-:Y:S02]  /*d6b0*/  WARPGROUP.DEPBAR.LE gsb0, 0x0 ;  /* 0x00008000000079c5 */ /* 0x000fe40000010000 */
[----:B------:R-:W-:Y:S01]  /*d6c0*/  WARPGROUP.ARRIVE ;  /* 0x00000000000079c5 */ /* 0x000fe20000000000 */
[----:B--2---:R-:W-:Y:S02]  /*d6d0*/  R2UR UR8, R4 ;  /* 0x00000000040872ca */ /* 0x004fe400000e0000 */
[----:B------:R-:W-:Y:S02]  /*d6e0*/  R2UR UR9, R5 ;  /* 0x00000000050972ca */ /* 0x000fe400000e0000 */
[----:B------:R2:W5:Y:S11]  /*d6f0*/  LDL.LU.64 R4, [R1+0x1f8] ;  /* 0x0001f80001047983 */ /* 0x0005760000300a00 */
[----:B------:R-:W-:Y:S01]  /*d700*/  HGMMA.64x96x16.F32 R152, gdesc[UR8], R152, gsb0 ;  /* 0x01600000089879f0 */ /* 0x000fe20008000898 */
[----:B---3--:R-:W-:-:S02]  /*d710*/  R2UR UR12, R2 ;  /* 0x00000000020c72ca */ /* 0x008fc400000e0000 */
[----:B------:R-:W-:Y:S02]  /*d720*/  R2UR UR13, R3 ;  /* 0x00000000030d72ca */ /* 0x000fe400000e0000 */
[----:B------:R2:W5:Y:S01]  /*d730*/  LDL.LU.64 R2, [R1+0x1f0] ;  /* 0x0001f00001027983 */ /* 0x0005620000300a00 */
[----:B----4-:R-:W-:Y:S02]  /*d740*/  R2UR UR16, R210 ;  /* 0x00000000d21072ca */ /* 0x010fe400000e0000 */
        /* <DEDUP_REMOVED lines=8> */
[----:B--2---:R-:W-:Y:S05]  /*d7d0*/  @!P0 BRA `(.L_x_6136) ;  /* 0x0000000000048947 */ /* 0x004fea0003800000 */
[----:B------:R-:W-:Y:S01]  /*d7e0*/  BPT.TRAP 0x1 ;  /* 0x000000040000795c */ /* 0x000fe20000300000 */
.L_x_6136:
[----:B------:R2:W3:Y:S01]  /*d7f0*/  SYNCS.PHASECHK.TRANS64.TRYWAIT P1, [R15+URZ+0x32450], R20 ;  /* 0x032450140f0075a7 */ /* 0x0004e2000802017f */
[----:B------:R-:W-:Y:S05]  /*d800*/  @!P0 BRA `(.L_x_6137) ;  /* 0x0000000000048947 */ /* 0x000fea0003800000 */
[----:B------:R-:W-:Y:S01]  /*d810*/  BPT.TRAP 0x1 ;  /* 0x000000040000795c */ /* 0x000fe20000300000 */
.L_x_6137:
[----:B---3--:R-:W-:Y:S05]  /*d820*/  @P1 BRA `(.L_x_6138) ;  /* 0x0000000000081947 */ /* 0x008fea0003800000 */
[----:B------:R-:W3:Y:S02]  /*d830*/  SYNCS.PHASECHK.TRANS64.TRYWAIT P1, [R15+URZ+0x32450], R20 ;  /* 0x032450140f0075a7 */ /* 0x000ee4000802017f */
[----:B---3--:R-:W-:Y:S05]  /*d840*/  @!P1 BRA `(.L_x_6139) ;  /* 0x0000015c002c9947 */ /* 0x008fea0003800000 */
.L_x_6138:
[----:B------:R4:W-:Y:S04]  /*d850*/  STL.64 [R1+0x208], R22 ;  /* 0x0002081601007387 */ /* 0x0009e80000100a00 */
[----:B----4-:R-:W4:Y:S04]  /*d860*/  LDL.64 R22, [R1+0x68] ;  /* 0x0000680001167983 */ /* 0x010f280000100a00 */
[----:B------:R0:W-:Y:S04]  /*d870*/  STL.64 [R1+0x200], R16 ;  /* 0x0002001001007387 */ /* 0x0001e80000100a00 */
[----:B0-----:R-:W4:Y:S01]  /*d880*/  LDL.64 R16, [R1+0x60] ;  /* 0x0000600001107983 */ /* 0x001f220000100a00 */
[----:B-123--:R-:W-:-:S02]  /*d890*/  IMAD.MOV.U32 R20, RZ, RZ, 0xc00 ;  /* 0x00000c00ff147424 */ /* 0x00efc400078e00ff */
[----:B------:R-:W-:Y:S01]  /*d8a0*/  IMAD.MOV.U32 R21, RZ, RZ, 0x40000040 ;  /* 0x40000040ff157424 */ /* 0x000fe200078e00ff */
[----:B------:R0:W-:Y:S01]  /*d8b0*/  STL.64 [R1+0x1f8], R14 ;  /* 0x0001f80e01007387 */ /* 0x0001e20000100a00 */
[----:B------:R-:W-:-:S03]  /*d8c0*/  IMAD R20, R18, R20, UR38 ;  /* 0x0000002612147e24 */ /* 0x000fc6000f8e0214 */
[----:B-----5:R1:W-:Y:S01]  /*d8d0*/  STL.64 [R1+0x1f0], R2 ;  /* 0x0001f00201007387 */ /* 0x0203e20000100a00 */
[----:B------:R-:W-:Y:S05]  /*d8e0*/  WARPSYNC.ALL ;  /* 0x0000000000007948 */ /* 0x000fea0003800000 */
[C---:B------:R-:W-:Y:S02]  /*d8f0*/  R2UR UR6, R20.reuse ;  /* 0x00000000140672ca */ /* 0x040fe400000e0000 */
[----:B------:R-:W-:Y:S01]  /*d900*/  R2UR UR7, R21 ;  /* 0x00000000150772ca */ /* 0x000fe200000e0000 */
[----:B------:R-:W-:Y:S01]  /*d910*/  VIADD R210, R20, 0x2 ;  /* 0x0000000214d27836 */ /* 0x000fe20000000000 */
[----:B0-----:R-:W2:Y:S01]  /*d920*/  LDL.64 R14, [R1+0x40] ;  /* 0x00004000010e7983 */ /* 0x001ea20000100a00 */
[----:B------:R-:W-:-:S03]  /*d930*/  R2UR UR4, R4 ;  /* 0x00000000040472ca */ /* 0x000fc600000e0000 */
[----:B-1----:R-:W3:Y:S01]  /*d940*/  LDL.64 R2, [R1+0x58] ;  /* 0x0000580001027983 */ /* 0x002ee20000100a00 */
[----:B------:R-:W-:Y:S01]  /*d950*/  R2UR UR5, R5 ;  /* 0x00000000050572ca */ /* 0x000fe200000e0000 */
[----:B------:R-:W-:Y:S01]  /*d960*/  WARPGROUP.ARRIVE ;  /* 0x00000000000079c5 */ /* 0x000fe20000000000 */
[----:B------:R-:W-:-:S11]  /*d970*/  IMAD.MOV.U32 R211, RZ, RZ, 0x40000040 ;  /* 0x40000040ffd37424 */ /* 0x000fd600078e00ff */
[----:B------:R-:W-:Y:S01]  /*d980*/  HGMMA.64x96x16.F32 R152, gdesc[UR4], R152, gsb0 ;  /* 0x01600000049879f0 */ /* 0x000fe20008000898 */
[----:B------:R-:W-:Y:S02]  /*d990*/  R2UR UR6, R210 ;  /* 0x00000000d20672ca */ /* 0x000fe400000e0000 */
[----:B------:R-:W-:Y:S01]  /*d9a0*/  R2UR UR7, R211 ;  /* 0x00000000d30772ca */ /* 0x000fe200000e0000 */
[----:B------:R-:W-:Y:S01]  /*d9b0*/  IMAD.MOV.U32 R211, RZ, RZ, 0x40000040 ;  /* 0x40000040ffd37424 */ /* 0x000fe200078e00ff */
[----:B------:R-:W-:Y:S01]  /*d9c0*/  IADD3 R210, R20, 0x4, RZ ;  /* 0x0000000414d27810 */ /* 0x000fe20007ffe0ff */
[----:B------:R-:W-:Y:S02]  /*d9d0*/  WARPGROUP.DEPBAR.LE gsb0, 0x0 ;  /* 0x00008000000079c5 */ /* 0x000fe40000010000 */
[----:B------:R-:W-:Y:S01]  /*d9e0*/  WARPGROUP.ARRIVE ;  /* 0x00000000000079c5 */ /* 0x000fe20000000000 */
[----:B----4-:R-:W-:Y:S02]  /*d9f0*/  R2UR UR4, R22 ;  /* 0x00000000160472ca */ /* 0x010fe400000e0000 */
[----:B------:R-:W-:-:S02]  /*da00*/  R2UR UR5, R23 ;  /* 0x00000000170572ca */ /* 0x000fc400000e0000 */
[----:B------:R-:W4:Y:S11]  /*da10*/  LDL.64 R22, [R1+0x50] ;  /* 0x0000500001167983 */ /* 0x000f360000100a00 */
[----:B------:R-:W-:Y:S01]  /*da20*/  HGMMA.64x96x16.F32 R152, gdesc[UR4], R152, gsb0 ;  /* 0x01600000049879f0 */ /* 0x000fe20008000898 */
[----:B------:R-:W-:-:S02]  /*da30*/  R2UR UR4, R16 ;  /* 0x00000000100472ca */ /* 0x000fc400000e0000 */
[----:B------:R-:W-:Y:S02]  /*da40*/  R2UR UR5, R17 ;  /* 0x00000000110572ca */ /* 0x000fe400000e0000 */
[----:B------:R-:W2:Y:S01]  /*da50*/  LDL.64 R16, [R1+0x48] ;  /* 0x0000480001107983 */ /* 0x000ea20000100a00 */
[----:B------:R-:W-:Y:S02]  /*da60*/  R2UR UR6, R210 ;  /* 0x00000000d20672ca */ /* 0x000fe400000e0000 */
        /* <DEDUP_REMOVED lines=8> */
[----:B---3--:R-:W-:Y:S02]  /*daf0*/  R2UR UR4, R2 ;  /* 0x00000000020472ca */ /* 0x008fe400000e0000 */
[----:B------:R-:W-:Y:S01]  /*db00*/  R2UR UR5, R3 ;  /* 0x00000000030572ca */ /* 0x000fe200000e0000 */
[----:B------:R-:W-:Y:S01]  /*db10*/  VIADD R210, R20, 0x300 ;  /* 0x0000030014d27836 */ /* 0x000fe20000000000 */
[----:B------:R-:W3:Y:S01]  /*db20*/  LDL.64 R2, [R1+0x18] ;  /* 0x0000180001027983 */ /* 0x000ee20000100a00 */
[----:B------:R-:W-:Y:S01]  /*db30*/  IMAD.MOV.U32 R211, RZ, RZ, 0x40000040 ;  /* 0x40000040ffd37424 */ /* 0x000fe200078e00ff */
[----:B------:R-:W-:-:S02]  /*db40*/  WARPGROUP.DEPBAR.LE gsb0, 0x0 ;  /* 0x00008000000079c5 */ /* 0x000fc40000010000 */
[----:B------:R-:W-:-:S07]  /*db50*/  WARPGROUP.ARRIVE ;  /* 0x00000000000079c5 */ /* 0x000fce0000000000 */
[----:B------:R-:W-:Y:S01]  /*db60*/  HGMMA.64x96x16.F32 R152, gdesc[UR4], R152, gsb0 ;  /* 0x01600000049879f0 */ /* 0x000fe20008000898 */
[----:B------:R-:W-:Y:S02]  /*db70*/  R2UR UR6, R210 ;  /* 0x00000000d20672ca */ /* 0x000fe400000e0000 */
[----:B------:R-:W-:Y:S02]  /*db80*/  R2UR UR7, R211 ;  /* 0x00000000d30772ca */ /* 0x000fe400000e0000 */
[----:B----4-:R-:W-:Y:S02]  /*db90*/  R2UR UR4, R22 ;  /* 0x00000000160472ca */ /* 0x010fe400000e0000 */
        /* <DEDUP_REMOVED lines=8> */
[----:B--2---:R-:W-:Y:S02]  /*dc20*/  R2UR UR4, R16 ;  /* 0x00000000100472ca */ /* 0x004fe400000e0000 */
[----:B------:R-:W-:Y:S02]  /*dc30*/  R2UR UR7, R211 ;  /* 0x00000000d30772ca */ /* 0x000fe400000e0000 */
[----:B------:R-:W-:Y:S01]  /*dc40*/  R2UR UR5, R17 ;  /* 0x00000000110572ca */ /* 0x000fe200000e0000 */
[----:B------:R-:W-:Y:S01]  /*dc50*/  IMAD.MOV.U32 R211, RZ, RZ, 0x40000040 ;  /* 0x40000040ffd37424 */ /* 0x000fe200078e00ff */
[----:B------:R-:W-:Y:S01]  /*dc60*/  IADD3 R210, R20, 0x304, RZ ;  /* 0x0000030414d27810 */ /* 0x000fe20007ffe0ff */
[----:B------:R0:W5:Y:S01]  /*dc70*/  LDL.LU.64 R16, [R1+0x200] ;  /* 0x0002000001107983 */ /* 0x0001620000300a00 */
[----:B------:R-:W-:Y:S02]  /*dc80*/  WARPGROUP.DEPBAR.LE gsb0, 0x0 ;  /* 0x00008000000079c5 */ /* 0x000fe40000010000 */
[----:B------:R-:W-:-:S07]  /*dc90*/  WARPGROUP.ARRIVE ;  /* 0x00000000000079c5 */ /* 0x000fce0000000000 */
[----:B------:R-:W-:Y:S01]  /*dca0*/  HGMMA.64x96x16.F32 R152, gdesc[UR4], R152, gsb0 ;  /* 0x01600000049879f0 */ /* 0x000fe20008000898 */
[----:B------:R-:W-:Y:S02]  /*dcb0*/  R2UR UR6, R210 ;  /* 0x00000000d20672ca */ /* 0x000fe400000e0000 */
[----:B------:R-:W-:Y:S02]  /*dcc0*/  R2UR UR7, R211 ;  /* 0x00000000d30772ca */ /* 0x000fe400000e0000 */
[----:B------:R-:W-:Y:S02]  /*dcd0*/  R2UR UR4, R14 ;  /* 0x000000000e0472ca */ /* 0x000fe400000e0000 */
[----:B------:R-:W-:Y:S01]  /*dce0*/  R2UR UR5, R15 ;  /* 0x000000000f0572ca */ /* 0x000fe200000e0000 */
[----:B------:R-:W-:Y:S01]  /*dcf0*/  VIADD R210, R20, 0x306 ;  /* 0x0000030614d27836 */ /* 0x000fe20000000000 */
[----:B------:R0:W5:Y:S01]  /*dd00*/  LDL.LU.64 R14, [R1+0x1f8] ;  /* 0x0001f800010e7983 */ /* 0x0001620000300a00 */
[----:B------:R-:W-:Y:S01]  /*dd10*/  IMAD.MOV.U32 R211, RZ, RZ, 0x40000040 ;  /* 0x40000040ffd37424 */ /* 0x000fe200078e00ff */
[----:B------:R-:W-:-:S02]  /*dd20*/  WARPGROUP.DEPBAR.LE gsb0, 0x0 ;  /* 0x00008000000079c5 */ /* 0x000fc40000010000 */
[----:B------:R-:W-:-:S07]  /*dd30*/  WARPGROUP.ARRIVE ;  /* 0x00000000000079c5 */ /* 0x000fce0000000000 */
[----:B------:R-:W-:Y:S01]  /*dd40*/  HGMMA.64x96x16.F32 R152, gdesc[UR4], R152, gsb0 ;  /* 0x01600000049879f0 */ /* 0x000fe20008000898 */
[----:B------:R-:W-:Y:S02]  /*dd50*/  R2UR UR6, R210 ;  /* 0x00000000d20672ca */ /* 0x000fe400000e0000 */
[----:B------:R-:W-:Y:S02]  /*dd60*/  R2UR UR7, R211 ;  /* 0x00000000d30772ca */ /* 0x000fe400000e0000 */
[----:B---3--:R-:W-:Y:S02]  /*dd70*/  R2UR UR4, R2 ;  /* 0x00000000020472ca */ /* 0x008fe400000e0000 */
        /* <DEDUP_REMOVED lines=20> */
[----:B------:R-:W-:Y:S01]  /*dec0*/  IMAD.MOV.U32 R211, RZ, RZ, 0x40000040 ;  /* 0x40000040ffd37424 */ /* 0x000fe200078e00ff */
[----:B------:R-:W-:Y:S01]  /*ded0*/  IADD3 R210, R20, 0x604, RZ ;  /* 0x0000060414d27810 */ /* 0x000fe20007ffe0ff */
[----:B------:R-:W-:-:S02]  /*dee0*/  WARPGROUP.DEPBAR.LE gsb0, 0x0 ;  /* 0x00008000000079c5 */ /* 0x000fc40000010000 */
[----:B------:R-:W-:-:S08]  /*def0*/  WARPGROUP.ARRIVE ;  /* 0x00000000000079c5 */ /* 0x000fd00000000000 */
        /* <DEDUP_REMOVED lines=51> */
[----:B------:R-:W-:Y:S02]  /*e230*/  WARPGROUP.DEPBAR.LE gsb0, 0x0 ;  /* 0x00008000000079c5 */ /* 0x000fe40000010000 */
[----:B------:R-:W-:-:S09]  /*e240*/  WARPGROUP.ARRIVE ;  /* 0x00000000000079c5 */ /* 0x000fd20000000000 */
[----:B------:R-:W-:Y:S01]  /*e250*/  HGMMA.64x96x16.F32 R152, gdesc[UR4], R152, gsb0 ;  /* 0x01600000049879f0 */ /* 0x000fe20008000898 */
[----:B-1----:R-:W-:-:S04]  /*e260*/  SHF.R.U32.HI R211, RZ, 0x7, R211 ;  /* 0x00000007ffd37819 */ /* 0x002fc800000116d3 */
[----:B------:R-:W-:Y:S01]  /*e270*/  IADD3 R21, -R211, 0xb, RZ ;  /* 0x0000000bd3157810 */ /* 0x000fe20007ffe1ff */
[----:B------:R-:W-:-:S04]  /*e280*/  WARPGROUP.DEPBAR.LE gsb0, 0x0 ;  /* 0x00008000000079c5 */ /* 0x000fc80000010000 */
[----:B------:R0:W-:Y:S06]  /*e290*/  BAR.ARV R21, 0x100 ;  /* 0x000400150000751d */ /* 0x0001ec0000002000 */
[----:B------:R-:W-:Y:S05]  /*e2a0*/  @!P0 BRA `(.L_x_6140) ;  /* 0x0000000000048947 */ /* 0x000fea0003800000 */
[----:B------:R-:W-:Y:S01]  /*e2b0*/  BPT.TRAP 0x1 ;  /* 0x000000040000795c */ /* 0x000fe20000300000 */
.L_x_6140:
[----:B------:R-:W2:Y:S01]  /*e2c0*/  LDL R211, [R1+0xc4] ;  /* 0x0000c40001d37983 */ /* 0x000ea20000100800 */
[----:B------:R-:W1:Y:S03]  /*e2d0*/  LDC R20, c[0x0][0x448] ;  /* 0x00011200ff147b82 */ /* 0x000e660000000800 */
[----:B------:R3:W-:Y:S04]  /*e2e0*/  STL [R1+0x1fc], R6 ;  /* 0x0001fc0601007387 */ /* 0x0007e80000100800 */
[----:B---3--:R-:W2:Y:S01]  /*e2f0*/  LDL R6, [R1+0x94] ;  /* 0x0000940001067983 */ /* 0x008ea20000100800 */
[----:B------:R-:W-:Y:S01]  /*e300*/  FMUL.FTZ R153, R153, UR43 ;  /* 0x0000002b99997c20 */ /* 0x000fe20008410000 */
[----:B------:R-:W-:Y:S01]  /*e310*/  FMUL.FTZ R155, R155, UR43 ;  /* 0x0000002b9b9b7c20 */ /* 0x000fe20008410000 */
[----:B------:R-:W-:Y:S01]  /*e320*/  FMUL.FTZ R152, R152, UR43 ;  /* 0x0000002b98987c20 */ /* 0x000fe20008410000 */
[----:B------:R3:W-:Y:S01]  /*e330*/  STL [R1+0x1f8], R5 ;  /* 0x0001f80501007387 */ /* 0x0007e20000100800 */
[----:B------:R-:W-:Y:S01]  /*e340*/  FMUL.FTZ R154, R154, UR43 ;  /* 0x0000002b9a9a7c20 */ /* 0x000fe20008410000 */
[----:B------:R-:W-:Y:S01]  /*e350*/  FMUL.FTZ R157, R157, UR43 ;  /* 0x0000002b9d9d7c20 */ /* 0x000fe20008410000 */
[----:B------:R-:W-:Y:S01]  /*e360*/  FMUL.FTZ R158, R158, UR43 ;  /* 0x0000002b9e9e7c20 */ /* 0x000fe20008410000 */
[----:B------:R4:W-:Y:S01]  /*e370*/  STL [R1+0x1f4], R4 ;  /* 0x0001f40401007387 */ /* 0x0009e20000100800 */
[----:B------:R-:W-:Y:S01]  /*e380*/  FMUL.FTZ R163, R163, UR43 ;  /* 0x0000002ba3a37c20 */ /* 0x000fe20008410000 */
[----:B------:R-:W-:Y:S01]  /*e390*/  FMUL.FTZ R159, R159, UR43 ;  /* 0x0000002b9f9f7c20 */ /* 0x000fe20008410000 */
[----:B-1----:R-:W-:Y:S01]  /*e3a0*/  ISETP.NE.AND P1, PT, R20, 0x1, PT ;  /* 0x000000011400780c */ /* 0x002fe20003f25270 */
[----:B-----5:R1:W-:Y:S01]  /*e3b0*/  STL [R1+0x1f0], R2 ;  /* 0x0001f00201007387 */ /* 0x0203e20000100800 */
[----:B------:R-:W-:Y:S01]  /*e3c0*/  FMUL.FTZ R162, R162, UR43 ;  /* 0x0000002ba2a27c20 */ /* 0x000fe20008410000 */
[----:B---3--:R3:W-:Y:S01]  /*e3d0*/  MUFU.TANH R5, R152 ;  /* 0x0000009800057308 */ /* 0x0087e20000002400 */
[----:B------:R-:W-:Y:S01]  /*e3e0*/  FMUL.FTZ R167, R167, UR43 ;  /* 0x0000002ba7a77c20 */ /* 0x000fe20008410000 */
[----:B------:R-:W-:Y:S01]  /*e3f0*/  FMUL.FTZ R166, R166, UR43 ;  /* 0x0000002ba6a67c20 */ /* 0x000fe20008410000 */
[----:B------:R-:W-:Y:S01]  /*e400*/  FMUL.FTZ R175, R175, UR43 ;  /* 0x0000002bafaf7c20 */ /* 0x000fe20008410000 */
[----:B------:R-:W-:Y:S01]  /*e410*/  FMUL.FTZ R171, R171, UR43 ;  /* 0x0000002babab7c20 */ /* 0x000fe20008410000 */
[----:B------:R-:W-:Y:S01]  /*e420*/  FMUL.FTZ R174, R174, UR43 ;  /* 0x0000002baeae7c20 */ /* 0x000fe20008410000 */
[----:B------:R-:W-:Y:S01]  /*e430*/  FMUL.FTZ R186, R186, UR43 ;  /* 0x0000002bbaba7c20 */ /* 0x000fe20008410000 */
[----:B------:R-:W-:Y:S01]  /*e440*/  FMUL.FTZ R170, R170, UR43 ;  /* 0x0000002baaaa7c20 */ /* 0x000fe20008410000 */
[----:B----4-:R4:W0:Y:S01]  /*e450*/  MUFU.TANH R4, R153 ;  /* 0x0000009900047308 */ /* 0x0108220000002400 */
[----:B---3--:R-:W-:Y:S01]  /*e460*/  FMUL.FTZ R152, R161, UR43 ;  /* 0x0000002ba1987c20 */ /* 0x008fe20008410000 */
[----:B------:R-:W3:Y:S06]  /*e470*/  @P1 LDC R210, c[0x0][0x44c] ;  /* 0x00011300ffd21b82 */ /* 0x000eec0000000800 */
[----:B-1----:R1:W-:Y:S01]  /*e480*/  MUFU.TANH R2, R155 ;  /* 0x0000009b00027308 */ /* 0x0023e20000002400 */
[----:B----4-:R-:W-:Y:S01]  /*e490*/  FMUL.FTZ R153, R165, UR43 ;  /* 0x0000002ba5997c20 */ /* 0x010fe20008410000 */
[----:B------:R-:W4:Y:S06]  /*e4a0*/  @P1 LDC R20, c[0x0][0x450] ;  /* 0x00011400ff141b82 */ /* 0x000f2c0000000800 */
[----:B------:R-:W-:Y:S01]  /*e4b0*/  MUFU.TANH R166, R166 ;  /* 0x000000a600a67308 */ /* 0x000fe20000002400 */
[----:B0-----:R-:W-:Y:S01]  /*e4c0*/  MOV R161, R4 ;  /* 0x0000000400a17202 */ /* 0x001fe20000000f00 */
[----:B-1----:R-:W-:-:S06]  /*e4d0*/  FMUL.FTZ R155, R164, UR43 ;  /* 0x0000002ba49b7c20 */ /* 0x002fcc0008410000 */
[----:B------:R-:W-:Y:S01]  /*e4e0*/  MUFU.TANH R4, R163 ;  /* 0x000000a300047308 */ /* 0x000fe20000002400 */
[----:B------:R-:W-:-:S07]  /*e4f0*/  FMUL.FTZ R229, R193, UR43 ;  /* 0x0000002bc1e57c20 */ /* 0x000fce0008410000 */
[----:B------:R-:W-:Y:S08]  /*e500*/  MUFU.TANH R152, R152 ;  /* 0x0000009800987308 */ /* 0x000ff00000002400 */
[----:B------:R-:W-:Y:S08]  /*e510*/  MUFU.TANH R153, R153 ;  /* 0x0000009900997308 */ /* 0x000ff00000002400 */
[----:B------:R-:W-:Y:S01]  /*e520*/  MUFU.TANH R155, R155 ;  /* 0x0000009b009b7308 */ /* 0x000fe20000002400 */
[----:B--2---:R-:W-:-:S07]  /*e530*/  IMAD.IADD R211, R211, 0x1, R6 ;  /* 0x00000001d3d37824 */ /* 0x004fce00078e0206 */
[----:B------:R0:W1:Y:S01]  /*e540*/  MUFU.TANH R6, R154 ;  /* 0x0000009a00067308 */ /* 0x0000620000002400 */
[----:B---3--:R-:W-:-:S05]  /*e550*/  @P1 IMAD.HI.U32 R210, R211, R210, RZ ;  /* 0x000000d2d3d21227 */ /* 0x008fca00078e00ff */
[----:B----4-:R-:W-:Y:S01]  /*e560*/  @P1 SHF.R.U32.HI R211, RZ, R20, R210 ;  /* 0x00000014ffd31219 */ /* 0x010fe200000116d2 */
[----:B------:R-:W-:Y:S01]  /*e570*/  FMUL.FTZ R210, R160, UR43 ;  /* 0x0000002ba0d27c20 */ /* 0x000fe20008410000 */
[----:B------:R2:W-:Y:S01]  /*e580*/  MUFU.TANH R20, R157 ;  /* 0x0000009d00147308 */ /* 0x0005e20000002400 */
[----:B0-----:R-:W-:Y:S01]  /*e590*/  FMUL.FTZ R154, R156, UR43 ;  /* 0x0000002b9c9a7c20 */ /* 0x001fe20008410000 */
[----:B-1----:R-:W-:-:S06]  /*e5a0*/  IMAD.MOV.U32 R156, RZ, RZ, R6 ;  /* 0x000000ffff9c7224 */ /* 0x002fcc00078e0006 */
[----:B------:R0:W1:Y:S01]  /*e5b0*/  MUFU.TANH R160, R170 ;  /* 0x000000aa00a07308 */ /* 0x0000620000002400 */
[----:B--2---:R-:W-:Y:S02]  /*e5c0*/  IMAD.MOV.U32 R157, RZ, RZ, R2 ;  /* 0x000000ffff9d7224 */ /* 0x004fe400078e0002 */
[----:B------:R-:W-:Y:S02]  /*e5d0*/  IMAD.MOV.U32 R164, RZ, RZ, R156 ;  /* 0x000000ffffa47224 */ /* 0x000fe400078e009c */
[----:B------:R-:W-:Y:S01]  /*e5e0*/  FMUL.FTZ R156, R169, UR43 ;  /* 0x0000002ba99c7c20 */ /* 0x000fe20008410000 */
[----:B------:R-:W-:Y:S02]  /*e5f0*/  IMAD.MOV.U32 R163, RZ, RZ, R157 ;  /* 0x000000ffffa37224 */ /* 0x000fe400078e009d */
[----:B------:R-:W-:Y:S01]  /*e600*/  FMUL.FTZ R157, R168, UR43 ;  /* 0x0000002ba89d7c20 */ /* 0x000fe20008410000 */
[----:B------:R-:W-:Y:S01]  /*e610*/  IMAD.MOV.U32 R169, RZ, RZ, R4 ;  /* 0x000000ffffa97224 */ /* 0x000fe200078e0004 */
[----:B------:R2:W-:Y:S01]  /*e620*/  MUFU.TANH R2, R158 ;  /* 0x0000009e00027308 */ /* 0x0005e20000002400 */
[----:B0-----:R-:W-:Y:S01]  /*e630*/  FMUL.FTZ R170, R178, UR43 ;  /* 0x0000002bb2aa7c20 */ /* 0x001fe20008410000 */
[----:B------:R-:W-:-:S02]  /*e640*/  IMAD.MOV.U32 R178, RZ, RZ, R163 ;  /* 0x000000ffffb27224 */ /* 0x000fc400078e00a3 */
[----:B------:R-:W-:Y:S02]  /*e650*/  FMUL.FTZ R163, R184, UR43 ;  /* 0x0000002bb8a37c20 */ /* 0x000fe40008410000 */
[----:B------:R-:W-:Y:S02]  /*e660*/  IMAD.MOV.U32 R184, RZ, RZ, R178 ;  /* 0x000000ffffb87224 */ /* 0x000fe400078e00b2 */
[----:B------:R-:W0:Y:S01]  /*e670*/  MUFU.TANH R6, R162 ;  /* 0x000000a200067308 */ /* 0x000e220000002400 */
[----:B--2---:R-:W-:-:S04]  /*e680*/  IMAD.MOV.U32 R158, RZ, RZ, R5 ;  /* 0x000000ffff9e7224 */ /* 0x004fc800078e0005 */
[----:B------:R-:W-:Y:S02]  /*e690*/  IMAD.MOV.U32 R165, RZ, RZ, R158 ;  /* 0x000000ffffa57224 */ /* 0x000fe400078e009e */
[----:B------:R-:W-:Y:S01]  /*e6a0*/  FMUL.FTZ R158, R173, UR43 ;  /* 0x0000002bad9e7c20 */ /* 0x000fe20008410000 */
[----:B------:R-:W-:Y:S01]  /*e6b0*/  FMUL.FTZ R173, R180, UR43 ;  /* 0x0000002bb4ad7c20 */ /* 0x000fe20008410000 */
[----:B------:R2:W3:Y:S01]  /*e6c0*/  MUFU.TANH R5, R159 ;  /* 0x0000009f00057308 */ /* 0x0004e20000002400 */
[----:B-1----:R-:W-:-:S07]  /*e6d0*/  IMAD.MOV.U32 R180, RZ, RZ, R160 ;  /* 0x000000ffffb47224 */ /* 0x002fce00078e00a0 */
[----:B------:R0:W1:Y:S01]  /*e6e0*/  MUFU.TANH R162, R167 ;  /* 0x000000a700a27308 */ /* 0x0000620000002400 */
[----:B--2---:R-:W-:Y:S01]  /*e6f0*/  FMUL.FTZ R159, R172, UR43 ;  /* 0x0000002bac9f7c20 */ /* 0x004fe20008410000 */
[----:B------:R-:W-:-:S06]  /*e700*/  FMUL.FTZ R172, R177, UR43 ;  /* 0x0000002bb1ac7c20 */ /* 0x000fcc0008410000 */
[----:B------:R2:W-:Y:S01]  /*e710*/  MUFU.TANH R4, R175 ;  /* 0x000000af00047308 */ /* 0x0005e20000002400 */
[----:B0-----:R-:W-:Y:S02]  /*e720*/  IMAD.MOV.U32 R167, RZ, RZ, R6 ;  /* 0x000000ffffa77224 */ /* 0x001fe400078e0006 */
[----:B---3--:R-:W-:Y:S02]  /*e730*/  IMAD.MOV.U32 R168, RZ, RZ, R5 ;  /* 0x000000ffffa87224 */ /* 0x008fe400078e0005 */
[----:B------:R-:W-:Y:S02]  /*e740*/  IMAD.MOV.U32 R177, RZ, RZ, R167 ;  /* 0x000000ffffb17224 */ /* 0x000fe400078e00a7 */
[----:B------:R-:W-:Y:S01]  /*e750*/  FMUL.FTZ R167, R179, UR43 ;  /* 0x0000002bb3a77c20 */ /* 0x000fe20008410000 */
[----:B------:R-:W-:Y:S01]  /*e760*/  IMAD.MOV.U32 R179, RZ, RZ, R164 ;  /* 0x000000ffffb37224 */ /* 0x000fe200078e00a4 */
[----:B------:R0:W-:Y:S01]  /*e770*/  MUFU.TANH R6, R171 ;  /* 0x000000ab00067308 */ /* 0x0001e20000002400 */
[----:B--2---:R-:W-:-:S02]  /*e780*/  IMAD.MOV.U32 R175, RZ, RZ, R169 ;  /* 0x000000ffffaf7224 */ /* 0x004fc400078e00a9 */
[----:B------:R-:W-:Y:S01]  /*e790*/  FMUL.FTZ R169, R183, UR43 ;  /* 0x0000002bb7a97c20 */ /* 0x000fe20008410000 */
[----:B------:R-:W-:Y:S01]  /*e7a0*/  FMUL.FTZ R164, R185, UR43 ;  /* 0x0000002bb9a47c20 */ /* 0x000fe20008410000 */
[----:B------:R-:W-:Y:S01]  /*e7b0*/  IMAD.MOV.U32 R185, RZ, RZ, R2 ;  /* 0x000000ffffb97224 */ /* 0x000fe200078e0002 */
[----:B------:R-:W-:Y:S01]  /*e7c0*/  MOV R183, R175 ;  /* 0x000000af00b77202 */ /* 0x000fe20000000f00 */
[----:B------:R-:W-:Y:S01]  /*e7d0*/  IMAD.MOV.U32 R175, RZ, RZ, R161 ;  /* 0x000000ffffaf7224 */ /* 0x000fe200078e00a1 */
[----:B------:R2:W-:Y:S01]  /*e7e0*/  MUFU.TANH R5, R174 ;  /* 0x000000ae00057308 */ /* 0x0005e20000002400 */
[----:B0-----:R-:W-:Y:S01]  /*e7f0*/  FMUL.FTZ R171, R176, UR43 ;  /* 0x0000002bb0ab7c20 */ /* 0x001fe20008410000 */
[----:B------:R-:W-:Y:S01]  /*e800*/  MOV R176, R168 ;  /* 0x000000a800b07202 */ /* 0x000fe20000000f00 */
[----:B------:R-:W-:Y:S02]  /*e810*/  IMAD.MOV.U32 R161, RZ, RZ, R20 ;  /* 0x000000ffffa17224 */ /* 0x000fe400078e0014 */
[----:B------:R-:W-:Y:S01]  /*e820*/  FMUL.FTZ R168, R182, UR43 ;  /* 0x0000002bb6a87c20 */ /* 0x000fe20008410000 */
[----:B------:R-:W-:Y:S01]  /*e830*/  SHFL.IDX PT, R20, R211, 0x1, 0x1c1f ;  /* 0x003c1f00d3147f89 */ /* 0x000fe200000e0000 */
[----:B------:R-:W-:Y:S01]  /*e840*/  IMAD.MOV.U32 R182, RZ, RZ, R166 ;  /* 0x000000ffffb67224 */ /* 0x000fe200078e00a6 */
[----:B------:R0:W-:Y:S01]  /*e850*/  MUFU.TANH R2, R186 ;  /* 0x000000ba00027308 */ /* 0x0001e20000002400 */
[----:B--2---:R-:W-:Y:S01]  /*e860*/  FMUL.FTZ R174, R181, UR43 ;  /* 0x0000002bb5ae7c20 */ /* 0x004fe20008410000 */
[----:B-1----:R-:W-:-:S02]  /*e870*/  IMAD.MOV.U32 R181, RZ, RZ, R162 ;  /* 0x000000ffffb57224 */ /* 0x002fc400078e00a2 */
[----:B------:R1:W2:Y:S01]  /*e880*/  SHFL.IDX PT, R162, R211, RZ, 0x1c1f ;  /* 0x001c1fffd3a27589 */ /* 0x0002a200000e0000 */
[----:B------:R-:W-:-:S03]  /*e890*/  FMUL.FTZ R166, R189, UR43 ;  /* 0x0000002bbda67c20 */ /* 0x000fc60008410000 */
[----:B------:R-:W3:Y:S01]  /*e8a0*/  LDL R189, [R1+0xb0] ;  /* 0x0000b00001bd7983 */ /* 0x000ee20000100800 */
[----:B0-----:R-:W-:Y:S02]  /*e8b0*/  IMAD.MOV.U32 R186, RZ, RZ, R176 ;  /* 0x000000ffffba7224 */ /* 0x001fe400078e00b0 */
[----:B------:R-:W-:Y:S01]  /*e8c0*/  FMUL.FTZ R176, R187, UR43 ;  /* 0x0000002bbbb07c20 */ /* 0x000fe20008410000 */
[----:B------:R-:W-:Y:S01]  /*e8d0*/  IMAD.MOV.U32 R187, RZ, RZ, R177 ;  /* 0x000000ffffbb7224 */ /* 0x000fe200078e00b1 */
[----:B-1----:R-:W4:Y:S01]  /*e8e0*/  LDL R211, [R1+0xb4] ;  /* 0x0000b40001d37983 */ /* 0x002f220000100800 */
[----:B------:R-:W-:Y:S02]  /*e8f0*/  IMAD.MOV.U32 R177, RZ, RZ, R165 ;  /* 0x000000ffffb17224 */ /* 0x000fe400078e00a5 */
[----:B------:R-:W-:Y:S01]  /*e900*/  FMUL.FTZ R165, R188, UR43 ;  /* 0x0000002bbca57c20 */ /* 0x000fe20008410000 */
[----:B------:R-:W-:Y:S01]  /*e910*/  IMAD R160, R14, -0x60, RZ ;  /* 0xffffffa00ea07824 */ /* 0x000fe200078e02ff */
[----:B------:R-:W3:Y:S01]  /*e920*/  LDL R188, [R1+0x8c] ;  /* 0x00008c0001bc7983 */ /* 0x000ee20000100800 */
[----:B------:R-:W0:Y:S08]  /*e930*/  MUFU.TANH R210, R210 ;  /* 0x000000d200d27308 */ /* 0x000e300000002400 */
[----:B------:R-:W1:Y:S01]  /*e940*/  MUFU.TANH R157, R157 ;  /* 0x0000009d009d7308 */ /* 0x000e620000002400 */
[----:B------:R-:W-:-:S07]  /*e950*/  FMUL.FTZ R178, R192, UR43 ;  /* 0x0000002bc0b27c20 */ /* 0x000fce0008410000 */
[----:B------:R-:W1:Y:S01]  /*e960*/  MUFU.TANH R171, R171 ;  /* 0x000000ab00ab7308 */ /* 0x000e620000002400 */
[----:B------:R-:W-:-:S07]  /*e970*/  IMAD.MOV.U32 R193, RZ, RZ, R184 ;  /* 0x000000ffffc17224 */ /* 0x000fce00078e00b8 */
[----:B------:R-:W1:Y:S08]  /*e980*/  MUFU.TANH R163, R163 ;  /* 0x000000a300a37308 */ /* 0x000e700000002400 */
[----:B------:R-:W1:Y:S08]  /*e990*/  MUFU.TANH R178, R178 ;  /* 0x000000b200b27308 */ /* 0x000e700000002400 */
[----:B------:R-:W1:Y:S08]  /*e9a0*/  MUFU.TANH R154, R154 ;  /* 0x0000009a009a7308 */ /* 0x000e700000002400 */
[----:B------:R-:W1:Y:S08]  /*e9b0*/  MUFU.TANH R156, R156 ;  /* 0x0000009c009c7308 */ /* 0x000e700000002400 */
[----:B------:R-:W1:Y:S08]  /*e9c0*/  MUFU.TANH R159, R159 ;  /* 0x0000009f009f7308 */ /* 0x000e700000002400 */
[----:B------:R-:W1:Y:S01]  /*e9d0*/  MUFU.TANH R158, R158 ;  /* 0x0000009e009e7308 */ /* 0x000e620000002400 */
[----:B------:R-:W-:-:S07]  /*e9e0*/  IMAD.MOV.U32 R192, RZ, RZ, R185 ;  /* 0x000000ffffc07224 */ /* 0x000fce00078e00b9 */
        /* <DEDUP_REMOVED lines=8> */
[----:B------:R-:W-:Y:S08]  /*ea70*/  MUFU.TANH R170, R170 ;  /* 0x000000aa00aa7308 */ /* 0x000ff00000002400 */
[----:B------:R-:W-:Y:S08]  /*ea80*/  MUFU.TANH R167, R167 ;  /* 0x000000a700a77308 */ /* 0x000ff00000002400 */
[----:B------:R-:W-:Y:S08]  /*ea90*/  MUFU.TANH R168, R168 ;  /* 0x000000a800a87308 */ /* 0x000ff00000002400 */
[----:B------:R-:W-:Y:S08]  /*eaa0*/  MUFU.TANH R169, R169 ;  /* 0x000000a900a97308 */ /* 0x000ff00000002400 */
[----:B------:R-:W-:Y:S01]  /*eab0*/  MUFU.TANH R176, R176 ;  /* 0x000000b000b07308 */ /* 0x000fe20000002400 */
[----:B----4-:R-:W-:-:S04]  /*eac0*/  IADD3 R160, -R211, 0x1, R160 ;  /* 0x00000001d3a07810 */ /* 0x010fc80007ffe1a0 */
[----:B---3--:R-:W-:-:S05]  /*ead0*/  IADD3 R160, -R188, R160, R189 ;  /* 0x000000a0bca07210 */ /* 0x008fca0007ffe1bd */
[----:B--2---:R-:W-:-:S05]  /*eae0*/  IMAD.IADD R162, R160, 0x1, R162 ;  /* 0x00000001a0a27824 */ /* 0x004fca00078e02a2 */
[----:B------:R-:W-:-:S04]  /*eaf0*/  ISETP.GT.AND P2, PT, R162, RZ, PT ;  /* 0x000000ffa200720c */ /* 0x000fc80003f44270 */
[----:B------:R-:W-:Y:S02]  /*eb00*/  FSEL R177, R177, -INF , P2 ;  /* 0xff800000b1b17808 */ /* 0x000fe40001000000 */
[----:B------:R-:W-:-:S04]  /*eb10*/  ISETP.GT.AND P2, PT, R162, 0x10, PT ;  /* 0x00000010a200780c */ /* 0x000fc80003f44270 */
[----:B0-----:R-:W-:Y:S02]  /*eb20*/  FSEL R210, R210, -INF , P2 ;  /* 0xff800000d2d27808 */ /* 0x001fe40001000000 */
[----:B------:R-:W-:-:S04]  /*eb30*/  ISETP.GT.AND P2, PT, R162, 0x20, PT ;  /* 0x00000020a200780c */ /* 0x000fc80003f44270 */
[----:B-1----:R-:W-:Y:S02]  /*eb40*/  FSEL R184, R157, -INF , P2 ;  /* 0xff8000009db87808 */ /* 0x002fe40001000000 */
[C---:B------:R-:W-:Y:S02]  /*eb50*/  ISETP.GT.AND P2, PT, R162.reuse, 0x30, PT ;  /* 0x00000030a200780c */ /* 0x040fe40003f44270 */
[C---:B------:R-:W-:Y:S02]  /*eb60*/  ISETP.GT.AND P3, PT, R162.reuse, 0x1, PT ;  /* 0x00000001a200780c */ /* 0x040fe40003f64270 */
[----:B------:R-:W-:Y:S02]  /*eb70*/  FSEL R171, R171, -INF , P2 ;  /* 0xff800000abab7808 */ /* 0x000fe40001000000 */
[----:B------:R-:W-:Y:S02]  /*eb80*/  ISETP.GT.AND P2, PT, R162, 0x40, PT ;  /* 0x00000040a200780c */ /* 0x000fe40003f44270 */
[----:B------:R-:W-:-:S02]  /*eb90*/  FSEL R175, R175, -INF , P3 ;  /* 0xff800000afaf7808 */ /* 0x000fc40001800000 */
[C---:B------:R-:W-:Y:S02]  /*eba0*/  ISETP.GT.AND P1, PT, R162.reuse, 0x9, PT ;  /* 0x00000009a200780c */ /* 0x040fe40003f24270 */
[C---:B------:R-:W-:Y:S02]  /*ebb0*/  ISETP.GT.AND P3, PT, R162.reuse, 0x11, PT ;  /* 0x00000011a200780c */ /* 0x040fe40003f64270 */
[----:B------:R-:W-:Y:S02]  /*ebc0*/  FSEL R163, R163, -INF , P2 ;  /* 0xff800000a3a37808 */ /* 0x000fe40001000000 */
[----:B------:R-:W-:Y:S01]  /*ebd0*/  ISETP.GT.AND P2, PT, R162, 0x50, PT ;  /* 0x00000050a200780c */ /* 0x000fe20003f44270 */
[----:B------:R-:W-:Y:S01]  /*ebe0*/  FMUL.FTZ R211, R196, UR43 ;  /* 0x0000002bc4d37c20 */ /* 0x000fe20008410000 */
[----:B------:R-:W-:Y:S02]  /*ebf0*/  IADD3 R20, R160, R20, RZ ;  /* 0x00000014a0147210 */ /* 0x000fe40007ffe0ff */
[----:B------:R-:W-:-:S02]  /*ec00*/  FSEL R161, R161, -INF , P1 ;  /* 0xff800000a1a17808 */ /* 0x000fc40000800000 */
[----:B------:R-:W-:Y:S01]  /*ec10*/  FSEL R196, R152, -INF , P3 ;  /* 0xff80000098c47808 */ /* 0x000fe20001800000 */
[----:B------:R-:W-:Y:S01]  /*ec20*/  IMAD.MOV.U32 R152, RZ, RZ, R179 ;  /* 0x000000ffff987224 */ /* 0x000fe200078e00b3 */
[----:B------:R-:W-:Y:S02]  /*ec30*/  ISETP.GT.AND P1, PT, R162, 0x19, PT ;  /* 0x00000019a200780c */ /* 0x000fe40003f24270 */
[----:B------:R-:W-:Y:S02]  /*ec40*/  FSEL R178, R178, -INF , P2 ;  /* 0xff800000b2b27808 */ /* 0x000fe40001000000 */
[----:B------:R-:W-:Y:S02]  /*ec50*/  ISETP.GT.AND P2, PT, R20, RZ, PT ;  /* 0x000000ff1400720c */ /* 0x000fe40003f44270 */
[----:B------:R-:W-:Y:S02]  /*ec60*/  FSEL R179, R153, -INF , P1 ;  /* 0xff80000099b37808 */ /* 0x000fe40000800000 */
[----:B------:R-:W-:-:S02]  /*ec70*/  FSEL R153, R152, -INF , P2 ;  /* 0xff80000098997808 */ /* 0x000fc40001000000 */
[----:B------:R-:W-:Y:S02]  /*ec80*/  ISETP.GT.AND P4, PT, R162, 0x8, PT ;  /* 0x00000008a200780c */ /* 0x000fe40003f84270 */
[----:B------:R-:W-:Y:S02]  /*ec90*/  FMNMX.FTZ R152, R177, R209, !PT ;  /* 0x000000d1b1987209 */ /* 0x000fe40007810000 */
[----:B------:R-:W-:Y:S02]  /*eca0*/  FSEL R154, R154, -INF , P4 ;  /* 0xff8000009a9a7808 */ /* 0x000fe40002000000 */
[----:B------:R-:W-:-:S04]  /*ecb0*/  FMNMX.FTZ R152, R175, R152, !PT ;  /* 0x00000098af987209 */ /* 0x000fc80007810000 */
[----:B------:R-:W-:-:S04]  /*ecc0*/  FMNMX.FTZ R152, R154, R152, !PT ;  /* 0x000000989a987209 */ /* 0x000fc80007810000 */
[----:B------:R-:W-:Y:S02]  /*ecd0*/  FMNMX.FTZ R152, R161, R152, !PT ;  /* 0x00000098a1987209 */ /* 0x000fe40007810000 */
[----:B------:R-:W-:Y:S02]  /*ece0*/  ISETP.GT.AND P4, PT, R162, 0x18, PT ;  /* 0x00000018a200780c */ /* 0x000fe40003f84270 */
[----:B------:R-:W-:Y:S01]  /*ecf0*/  FMNMX.FTZ R152, R210, R152, !PT ;  /* 0x00000098d2987209 */ /* 0x000fe20007810000 */
[----:B------:R-:W-:Y:S01]  /*ed00*/  FMUL.FTZ R160, R197, UR43 ;  /* 0x0000002bc5a07c20 */ /* 0x000fe20008410000 */
[----:B------:R-:W-:Y:S02]  /*ed10*/  FSEL R197, R155, -INF , P4 ;  /* 0xff8000009bc57808 */ /* 0x000fe40002000000 */
[----:B------:R-:W-:-:S04]  /*ed20*/  FMNMX.FTZ R152, R196, R152, !PT ;  /* 0x00000098c4987209 */ /* 0x000fc80007810000 */
[----:B------:R-:W-:Y:S02]  /*ed30*/  FMNMX.FTZ R152, R197, R152, !PT ;  /* 0x00000098c5987209 */ /* 0x000fe40007810000 */
[C---:B------:R-:W-:Y:S02]  /*ed40*/  ISETP.GT.AND P3, PT, R162.reuse, 0x21, PT ;  /* 0x00000021a200780c */ /* 0x040fe40003f64270 */
[----:B------:R-:W-:Y:S02]  /*ed50*/  FMNMX.FTZ R152, R179, R152, !PT ;  /* 0x00000098b3987209 */ /* 0x000fe40007810000 */
[----:B------:R-:W-:Y:S02]  /*ed60*/  ISETP.GT.AND P4, PT, R162, 0x28, PT ;  /* 0x00000028a200780c */ /* 0x000fe40003f84270 */
[----:B------:R-:W-:Y:S02]  /*ed70*/  FSEL R185, R156, -INF , P3 ;  /* 0xff8000009cb97808 */ /* 0x000fe40001800000 */
[----:B------:R-:W-:Y:S01]  /*ed80*/  FMNMX.FTZ R152, R184, R152, !PT ;  /* 0x00000098b8987209 */ /* 0x000fe20007810000 */
[----:B------:R-:W-:Y:S01]  /*ed90*/  IMAD.MOV.U32 R189, RZ, RZ, R186 ;  /* 0x000000ffffbd7224 */ /* 0x000fe200078e00ba */
[----:B------:R-:W-:-:S02]  /*eda0*/  ISETP.GT.AND P1, PT, R162, 0x29, PT ;  /* 0x00000029a200780c */ /* 0x000fc40003f24270 */
[----:B------:R-:W-:Y:S02]  /*edb0*/  FSEL R186, R159, -INF , P4 ;  /* 0xff8000009fba7808 */ /* 0x000fe40002000000 */
[----:B------:R-:W-:Y:S01]  /*edc0*/  FMNMX.FTZ R152, R185, R152, !PT ;  /* 0x00000098b9987209 */ /* 0x000fe20007810000 */
[----:B------:R-:W-:Y:S01]  /*edd0*/  IMAD.MOV.U32 R188, RZ, RZ, R187 ;  /* 0x000000ffffbc7224 */ /* 0x000fe200078e00bb */
[----:B------:R-:W-:Y:S02]  /*ede0*/  FSEL R187, R158, -INF , P1 ;  /* 0xff8000009ebb7808 */ /* 0x000fe40000800000 */
[----:B------:R-:W-:Y:S01]  /*edf0*/  FMNMX.FTZ R152, R186, R152, !PT ;  /* 0x00000098ba987209 */ /* 0x000fe20007810000 */
[----:B------:R-:W0:Y:S01]  /*ee00*/  MUFU.TANH R211, R211 ;  /* 0x000000d300d37308 */ /* 0x000e220000002400 */
[----:B------:R-:W-:Y:S02]  /*ee10*/  ISETP.GT.AND P3, PT, R162, 0x31, PT ;  /* 0x00000031a200780c */ /* 0x000fe40003f64270 */
[----:B------:R-:W-:-:S02]  /*ee20*/  FMNMX.FTZ R152, R187, R152, !PT ;  /* 0x00000098bb987209 */ /* 0x000fc40007810000 */
[----:B------:R-:W-:Y:S02]  /*ee30*/  ISETP.GT.AND P4, PT, R162, 0x38, PT ;  /* 0x00000038a200780c */ /* 0x000fe40003f84270 */
[----:B------:R-:W-:Y:S01]  /*ee40*/  FSEL R172, R172, -INF , P3 ;  /* 0xff800000acac7808 */ /* 0x000fe20001800000 */
[----:B------:R-:W1:Y:S01]  /*ee50*/  MUFU.TANH R160, R160 ;  /* 0x000000a000a07308 */ /* 0x000e620000002400 */
[----:B------:R-:W-:Y:S02]  /*ee60*/  FMNMX.FTZ R152, R171, R152, !PT ;  /* 0x00000098ab987209 */ /* 0x000fe40007810000 */
[C---:B------:R-:W-:Y:S02]  /*ee70*/  ISETP.GT.AND P1, PT, R162.reuse, 0x39, PT ;  /* 0x00000039a200780c */ /* 0x040fe40003f24270 */
[----:B------:R-:W-:Y:S02]  /*ee80*/  FSEL R173, R173, -INF , P4 ;  /* 0xff800000adad7808 */ /* 0x000fe40002000000 */
[----:B------:R-:W-:-:S02]  /*ee90*/  ISETP.GT.AND P3, PT, R162, 0x41, PT ;  /* 0x00000041a200780c */ /* 0x000fc40003f64270 */
[----:B------:R-:W-:Y:S02]  /*eea0*/  ISETP.GT.AND P4, PT, R162, 0x48, PT ;  /* 0x00000048a200780c */ /* 0x000fe40003f84270 */
[----:B------:R-:W-:Y:S02]  /*eeb0*/  FMNMX.FTZ R152, R172, R152, !PT ;  /* 0x00000098ac987209 */ /* 0x000fe40007810000 */
[----:B------:R-:W-:Y:S02]  /*eec0*/  FSEL R174, R174, -INF , P1 ;  /* 0xff800000aeae7808 */ /* 0x000fe40000800000 */
[----:B------:R-:W-:Y:S02]  /*eed0*/  ISETP.GT.AND P1, PT, R162, 0x49, PT ;  /* 0x00000049a200780c */ /* 0x000fe40003f24270 */
[----:B------:R-:W-:Y:S02]  /*eee0*/  FSEL R164, R164, -INF , P3 ;  /* 0xff800000a4a47808 */ /* 0x000fe40001800000 */
[----:B------:R-:W-:-:S02]  /*eef0*/  FSEL R165, R165, -INF , P4 ;  /* 0xff800000a5a57808 */ /* 0x000fc40002000000 */
[----:B------:R-:W-:Y:S02]  /*ef00*/  FMNMX.FTZ R152, R173, R152, !PT ;  /* 0x00000098ad987209 */ /* 0x000fe40007810000 */
[C---:B------:R-:W-:Y:S02]  /*ef10*/  ISETP.GT.AND P3, PT, R162.reuse, 0x51, PT ;  /* 0x00000051a200780c */ /* 0x040fe40003f64270 */
[----:B------:R-:W-:Y:S02]  /*ef20*/  ISETP.GT.AND P4, PT, R162, 0x58, PT ;  /* 0x00000058a200780c */ /* 0x000fe40003f84270 */
[----:B------:R-:W-:Y:S02]  /*ef30*/  FSEL R166, R166, -INF , P1 ;  /* 0xff800000a6a67808 */ /* 0x000fe40000800000 */
[----:B------:R-:W-:Y:S02]  /*ef40*/  FMNMX.FTZ R152, R174, R152, !PT ;  /* 0x00000098ae987209 */ /* 0x000fe40007810000 */
[----:B------:R-:W-:-:S02]  /*ef50*/  ISETP.GT.AND P1, PT, R162, 0x59, PT ;  /* 0x00000059a200780c */ /* 0x000fc40003f24270 */
[----:B------:R-:W-:Y:S02]  /*ef60*/  FSEL R229, R229, -INF , P3 ;  /* 0xff800000e5e57808 */ /* 0x000fe40001800000 */
[----:B0-----:R-:W-:Y:S02]  /*ef70*/  FSEL R211, R211, -INF , P4 ;  /* 0xff800000d3d37808 */ /* 0x001fe40002000000 */
[C---:B------:R-:W-:Y:S02]  /*ef80*/  ISETP.GT.AND P3, PT, R20.reuse, 0x1, PT ;  /* 0x000000011400780c */ /* 0x040fe40003f64270 */
[----:B------:R-:W-:Y:S02]  /*ef90*/  ISETP.GT.AND P4, PT, R20, 0x8, PT ;  /* 0x000000081400780c */ /* 0x000fe40003f84270 */
[----:B------:R-:W-:Y:S02]  /*efa0*/  FMNMX.FTZ R152, R163, R152, !PT ;  /* 0x00000098a3987209 */ /* 0x000fe40007810000 */
[----:B-1----:R-:W-:-:S02]  /*efb0*/  FSEL R156, R160, -INF , P1 ;  /* 0xff800000a09c7808 */ /* 0x002fc40000800000 */
[C---:B------:R-:W-:Y:S02]  /*efc0*/  ISETP.GT.AND P1, PT, R20.reuse, 0x9, PT ;  /* 0x000000091400780c */ /* 0x040fe40003f24270 */
[----:B------:R-:W-:Y:S02]  /*efd0*/  ISETP.GT.AND P2, PT, R20, 0x10, PT ;  /* 0x000000101400780c */ /* 0x000fe40003f44270 */
[----:B------:R-:W-:Y:S02]  /*efe0*/  FSEL R160, R193, -INF , P3 ;  /* 0xff800000c1a07808 */ /* 0x000fe40001800000 */
[----:B------:R-:W-:Y:S02]  /*eff0*/  FSEL R155, R192, -INF , P4 ;  /* 0xff800000c09b7808 */ /* 0x000fe40002000000 */
[C---:B------:R-:W-:Y:S02]  /*f000*/  ISETP.GT.AND P3, PT, R20.reuse, 0x11, PT ;  /* 0x000000111400780c */ /* 0x040fe40003f64270 */
[----:B------:R-:W-:Y:S01]  /*f010*/  ISETP.GT.AND P4, PT, R20, 0x18, PT ;  /* 0x000000181400780c */ /* 0x000fe20003f84270 */
[----:B------:R0:W1:Y:S01]  /*f020*/  MUFU.TANH R158, R190 ;  /* 0x000000be009e7308 */ /* 0x0000620000002400 */
[----:B------:R-:W-:-:S02]  /*f030*/  FMNMX.FTZ R152, R164, R152, !PT ;  /* 0x00000098a4987209 */ /* 0x000fc40007810000 */
[----:B------:R-:W-:Y:S02]  /*f040*/  FSEL R193, R189, -INF , P1 ;  /* 0xff800000bdc17808 */ /* 0x000fe40000800000 */
[----:B------:R-:W-:Y:S02]  /*f050*/  ISETP.GT.AND P1, PT, R20, 0x19, PT ;  /* 0x000000191400780c */ /* 0x000fe40003f24270 */
[----:B------:R-:W-:Y:S02]  /*f060*/  FSEL R192, R182, -INF , P4 ;  /* 0xff800000b6c07808 */ /* 0x000fe40002000000 */
[----:B0-----:R-:W-:Y:S02]  /*f070*/  FSEL R190, R188, -INF , P2 ;  /* 0xff800000bcbe7808 */ /* 0x001fe40001000000 */
[----:B------:R-:W-:Y:S02]  /*f080*/  FSEL R188, R183, -INF , P3 ;  /* 0xff800000b7bc7808 */ /* 0x000fe40001800000 */
[----:B------:R-:W-:-:S02]  /*f090*/  ISETP.GT.AND P2, PT, R20, 0x20, PT ;  /* 0x000000201400780c */ /* 0x000fc40003f44270 */
[C---:B------:R-:W-:Y:S02]  /*f0a0*/  ISETP.GT.AND P3, PT, R20.reuse, 0x21, PT ;  /* 0x000000211400780c */ /* 0x040fe40003f64270 */
[----:B------:R-:W-:Y:S02]  /*f0b0*/  ISETP.GT.AND P4, PT, R20, 0x28, PT ;  /* 0x000000281400780c */ /* 0x000fe40003f84270 */
[----:B------:R-:W-:Y:S02]  /*f0c0*/  FMNMX.FTZ R152, R165, R152, !PT ;  /* 0x00000098a5987209 */ /* 0x000fe40007810000 */
[----:B------:R-:W-:Y:S02]  /*f0d0*/  FSEL R189, R181, -INF , P1 ;  /* 0xff800000b5bd7808 */ /* 0x000fe40000800000 */
[----:B------:R-:W-:Y:S02]  /*f0e0*/  FSEL R180, R180, -INF , P2 ;  /* 0xff800000b4b47808 */ /* 0x000fe40001000000 */
[----:B------:R-:W-:-:S02]  /*f0f0*/  FSEL R181, R6, -INF , P3 ;  /* 0xff80000006b57808 */ /* 0x000fc40001800000 */
[----:B------:R-:W-:Y:S01]  /*f100*/  FSEL R182, R5, -INF , P4 ;  /* 0xff80000005b67808 */ /* 0x000fe20002000000 */
[----:B------:R-:W-:Y:S01]  /*f110*/  UMOV UR46, UR45 ;  /* 0x0000002d002e7c82 */ /* 0x000fe20008000000 */
[----:B------:R-:W-:Y:S01]  /*f120*/  FMNMX.FTZ R152, R166, R152, !PT ;  /* 0x00000098a6987209 */ /* 0x000fe20007810000 */
[----:B------:R-:W-:Y:S01]  /*f130*/  FMUL.FTZ R191, R191, UR43 ;  /* 0x0000002bbfbf7c20 */ /* 0x000fe20008410000 */
[----:B------:R-:W-:Y:S01]  /*f140*/  ISETP.GT.AND P1, PT, R20, 0x29, PT ;  /* 0x000000291400780c */ /* 0x000fe20003f24270 */
[----:B------:R-:W-:Y:S01]  /*f150*/  FMUL.FTZ R194, R194, UR43 ;  /* 0x0000002bc2c27c20 */ /* 0x000fe20008410000 */
[C---:B------:R-:W-:Y:S01]  /*f160*/  ISETP.GT.AND P2, PT, R20.reuse, 0x30, PT ;  /* 0x000000301400780c */ /* 0x040fe20003f44270 */
[----:B------:R-:W-:Y:S01]  /*f170*/  FMUL.FTZ R195, R195, UR43 ;  /* 0x0000002bc3c37c20 */ /* 0x000fe20008410000 */
[C---:B------:R-:W-:Y:S01]  /*f180*/  ISETP.GT.AND P3, PT, R20.reuse, 0x31, PT ;  /* 0x000000311400780c */ /* 0x040fe20003f64270 */
[----:B------:R0:W5:Y:S01]  /*f190*/  LDL.LU R6, [R1+0x1fc] ;  /* 0x0001fc0001067983 */ /* 0x0001620000300800 */
[----:B------:R-:W-:-:S02]  /*f1a0*/  ISETP.GT.AND P4, PT, R20, 0x38, PT ;  /* 0x000000381400780c */ /* 0x000fc40003f84270 */
[----:B------:R-:W-:Y:S02]  /*f1b0*/  FMNMX.FTZ R152, R178, R152, !PT ;  /* 0x00000098b2987209 */ /* 0x000fe40007810000 */
[----:B------:R-:W-:Y:S01]  /*f1c0*/  ISETP.GT.AND P5, PT, R20, 0x59, PT ;  /* 0x000000591400780c */ /* 0x000fe20003fa4270 */
[----:B------:R2:W-:Y:S01]  /*f1d0*/  MUFU.TANH R162, R191 ;  /* 0x000000bf00a27308 */ /* 0x0005e20000002400 */
[----:B------:R-:W-:Y:S01]  /*f1e0*/  FSEL R183, R4, -INF , P1 ;  /* 0xff80000004b77808 */ /* 0x000fe20000800000 */
[----:B------:R0:W5:Y:S01]  /*f1f0*/  LDL.LU R5, [R1+0x1f8] ;  /* 0x0001f80001057983 */ /* 0x0001620000300800 */
[----:B------:R-:W-:Y:S02]  /*f200*/  FSEL R170, R170, -INF , P2 ;  /* 0xff800000aaaa7808 */ /* 0x000fe40001000000 */
[----:B------:R-:W-:Y:S01]  /*f210*/  FSEL R167, R167, -INF , P3 ;  /* 0xff800000a7a77808 */ /* 0x000fe20001800000 */
[----:B------:R0:W5:Y:S01]  /*f220*/  LDL.LU R4, [R1+0x1f4] ;  /* 0x0001f40001047983 */ /* 0x0001620000300800 */
[----:B------:R-:W-:-:S02]  /*f230*/  FSEL R168, R168, -INF , P4 ;  /* 0xff800000a8a87808 */ /* 0x000fc40002000000 */
[C---:B------:R-:W-:Y:S02]  /*f240*/  ISETP.GT.AND P1, PT, R20.reuse, 0x39, PT ;  /* 0x000000391400780c */ /* 0x040fe40003f24270 */
[C---:B------:R-:W-:Y:S02]  /*f250*/  ISETP.GT.AND P2, PT, R20.reuse, 0x40, PT ;  /* 0x000000401400780c */ /* 0x040fe40003f44270 */
[C---:B------:R-:W-:Y:S02]  /*f260*/  ISETP.GT.AND P3, PT, R20.reuse, 0x41, PT ;  /* 0x000000411400780c */ /* 0x040fe40003f64270 */
[----:B------:R-:W-:Y:S02]  /*f270*/  ISETP.GT.AND P4, PT, R20, 0x48, PT ;  /* 0x000000481400780c */ /* 0x000fe40003f84270 */
[----:B------:R-:W-:Y:S02]  /*f280*/  FMNMX.FTZ R152, R229, R152, !PT ;  /* 0x00000098e5987209 */ /* 0x000fe40007810000 */
[----:B------:R-:W-:-:S02]  /*f290*/  FSEL R169, R169, -INF , P1 ;  /* 0xff800000a9a97808 */ /* 0x000fc40000800000 */
[----:B------:R-:W-:Y:S02]  /*f2a0*/  FSEL R159, R2, -INF , P2 ;  /* 0xff800000029f7808 */ /* 0x000fe40001000000 */
[----:B------:R-:W-:Y:S02]  /*f2b0*/  FSEL R157, R176, -INF , P3 ;  /* 0xff800000b09d7808 */ /* 0x000fe40001800000 */
[----:B-1----:R-:W-:Y:S02]  /*f2c0*/  FSEL R158, R158, -INF , P4 ;  /* 0xff8000009e9e7808 */ /* 0x002fe40002000000 */
[C---:B------:R-:W-:Y:S02]  /*f2d0*/  ISETP.GT.AND P1, PT, R20.reuse, 0x49, PT ;  /* 0x000000491400780c */ /* 0x040fe40003f24270 */
[C---:B------:R-:W-:Y:S02]  /*f2e0*/  ISETP.GT.AND P2, PT, R20.reuse, 0x50, PT ;  /* 0x000000501400780c */ /* 0x040fe40003f44270 */
[----:B------:R-:W-:-:S02]  /*f2f0*/  ISETP.GT.AND P3, PT, R20, 0x51, PT ;  /* 0x000000511400780c */ /* 0x000fc40003f64270 */
[----:B------:R-:W-:Y:S02]  /*f300*/  ISETP.GT.AND P4, PT, R20, 0x58, PT ;  /* 0x000000581400780c */ /* 0x000fe40003f84270 */
[----:B------:R-:W-:-:S04]  /*f310*/  FMNMX.FTZ R20, R211, R152, !PT ;  /* 0x00000098d3147209 */ /* 0x000fc80007810000 */
[----:B------:R-:W-:-:S05]  /*f320*/  FMNMX.FTZ R20, R156, R20, !PT ;  /* 0x000000149c147209 */ /* 0x000fca0007810000 */
[----:B------:R-:W1:Y:S02]  /*f330*/  SHFL.BFLY PT, R152, R20, 0x2, 0x1f ;  /* 0x0c401f0014987f89 */ /* 0x000e6400000e0000 */
[----:B-1----:R-:W-:-:S05]  /*f340*/  FMNMX.FTZ R20, R20, R152, !PT ;  /* 0x0000009814147209 */ /* 0x002fca0007810000 */
[----:B------:R-:W1:Y:S02]  /*f350*/  SHFL.BFLY PT, R152, R20, 0x1, 0x1f ;  /* 0x0c201f0014987f89 */ /* 0x000e6400000e0000 */
[----:B-1----:R-:W-:-:S04]  /*f360*/  FMNMX.FTZ R20, R20, R152, !PT ;  /* 0x0000009814147209 */ /* 0x002fc80007810000 */
[C---:B------:R-:W-:Y:S01]  /*f370*/  FSETP.NEU.FTZ.AND P6, PT, R20.reuse, -INF , PT ;  /* 0xff8000001400780b */ /* 0x040fe20003fdd000 */
[----:B------:R-:W-:-:S03]  /*f380*/  FMUL.FTZ R176, R20, UR46 ;  /* 0x0000002e14b07c20 */ /* 0x000fc60008410000 */
[----:B------:R-:W-:Y:S02]  /*f390*/  FSEL R152, R20, RZ, P6 ;  /* 0x000000ff14987208 */ /* 0x000fe40003000000 */
[----:B------:R-:W-:-:S03]  /*f3a0*/  FSEL R176, R176, RZ, P6 ;  /* 0x000000ffb0b07208 */ /* 0x000fc60003000000 */
[----:B------:R-:W-:Y:S02]  /*f3b0*/  FADD.FTZ R152, -R152, R209 ;  /* 0x000000d198987221 */ /* 0x000fe40000010100 */
[--C-:B------:R-:W-:Y:S02]  /*f3c0*/  FFMA.FTZ R177, R177, UR46, -R176.reuse ;  /* 0x0000002eb1b17c23 */ /* 0x100fe400080108b0 */
[----:B------:R-:W-:Y:S01]  /*f3d0*/  FMUL.FTZ R152, R152, UR46 ;  /* 0x0000002e98987c20 */ /* 0x000fe20008410000 */
[----:B--2---:R-:W-:-:S03]  /*f3e0*/  FFMA.FTZ R191, R210, UR46, -R176 ;  /* 0x0000002ed2bf7c23 */ /* 0x004fc600080108b0 */
[----:B------:R-:W-:Y:S08]  /*f3f0*/  MUFU.EX2 R177, R177 ;  /* 0x000000b100b17308 */ /* 0x000ff00000000800 */
[----:B------:R-:W1:Y:S01]  /*f400*/  MUFU.EX2 R210, R152 ;  /* 0x0000009800d27308 */ /* 0x000e620000000800 */
[----:B------:R-:W-:Y:S01]  /*f410*/  FFMA.FTZ R209, R179, UR46, -R176 ;  /* 0x0000002eb3d17c23 */ /* 0x000fe200080108b0 */
[----:B-1----:R-:W-:Y:S01]  /*f420*/  FFMA.FTZ R179, R210, R3, R177 ;  /* 0x00000003d2b37223 */ /* 0x002fe200000100b1 */
        /* <DEDUP_REMOVED lines=9> */
[----:B------:R-:W-:-:S03]  /*f4c0*/  FFMA.FTZ R175, R175, UR46, -R176 ;  /* 0x0000002eafaf7c23 */ /* 0x000fc600080108b0 */
[----:B------:R-:W-:Y:S01]  /*f4d0*/  FMNMX.FTZ R3, R181, R3, !PT ;  /* 0x00000003b5037209 */ /* 0x000fe20007810000 */
[----:B------:R1:W2:Y:S03]  /*f4e0*/  MUFU.EX2 R152, R175 ;  /* 0x000000af00987308 */ /* 0x0002a60000000800 */
[----:B------:R-:W-:-:S04]  /*f4f0*/  FMNMX.FTZ R3, R182, R3, !PT ;  /* 0x00000003b6037209 */ /* 0x000fc80007810000 */
[----:B-1----:R-:W-:Y:S01]  /*f500*/  FMNMX.FTZ R175, R183, R3, !PT ;  /* 0x00000003b7af7209 */ /* 0x002fe20007810000 */
[----:B------:R-:W-:-:S03]  /*f510*/  FFMA.FTZ R154, R154, UR46, -R176 ;  /* 0x0000002e9a9a7c23 */ /* 0x000fc600080108b0 */
        /* <DEDUP_REMOVED lines=21> */
[----:B--2---:R-:W-:-:S03]  /*f670*/  FADD.FTZ R179, R152, R179 ;  /* 0x000000b398b37221 */ /* 0x004fc60000010000 */
[----:B------:R-:W-:Y:S01]  /*f680*/  FMNMX.FTZ R176, R168, R176, !PT ;  /* 0x000000b0a8b07209 */ /* 0x000fe20007810000 */
[----:B------:R-:W1:Y:S01]  /*f690*/  MUFU.TANH R3, R194 ;  /* 0x000000c200037308 */ /* 0x000e620000002400 */
[----:B------:R-:W-:Y:S01]  /*f6a0*/  F2FP.F16.F32.PACK_AB R152, R152, R177 ;  /* 0x000000b19898723e */ /* 0x000fe200000000ff */
[----:B------:R-:W-:Y:S01]  /*f6b0*/  FMUL.FTZ R177, R198, UR43 ;  /* 0x0000002bc6b17c20 */ /* 0x000fe20008410000 */
[----:B------:R-:W-:Y:S01]  /*f6c0*/  FMNMX.FTZ R176, R169, R176, !PT ;  /* 0x000000b0a9b07209 */ /* 0x000fe20007810000 */
[----:B------:R-:W-:-:S03]  /*f6d0*/  FMUL.FTZ R178, R199, UR43 ;  /* 0x0000002bc7b27c20 */ /* 0x000fc60008410000 */
[----:B------:R-:W-:Y:S01]  /*f6e0*/  FMNMX.FTZ R176, R159, R176, !PT ;  /* 0x000000b09fb07209 */ /* 0x000fe20007810000 */
[----:B------:R-:W2:Y:S03]  /*f6f0*/  MUFU.TANH R175, R195 ;  /* 0x000000c300af7308 */ /* 0x000ea60000002400 */
[----:B------:R-:W-:-:S05]  /*f700*/  FMNMX.FTZ R176, R157, R176, !PT ;  /* 0x000000b09db07209 */ /* 0x000fca0007810000 */
[----:B------:R-:W3:Y:S01]  /*f710*/  MUFU.TANH R177, R177 ;  /* 0x000000b100b17308 */ /* 0x000ee20000002400 */
[----:B------:R-:W-:Y:S02]  /*f720*/  FSEL R162, R162, -INF , P1 ;  /* 0xff800000a2a27808 */ /* 0x000fe40000800000 */
[----:B------:R-:W-:-:S05]  /*f730*/  FMNMX.FTZ R176, R158, R176, !PT ;  /* 0x000000b09eb07209 */ /* 0x000fca0007810000 */
[----:B------:R-:W4:Y:S01]  /*f740*/  MUFU.TANH R178, R178 ;  /* 0x000000b200b27308 */ /* 0x000f220000002400 */
[----:B-1----:R-:W-:Y:S02]  /*f750*/  FSEL R3, R3, -INF , P2 ;  /* 0xff80000003037808 */ /* 0x002fe40001000000 */
[----:B------:R-:W-:Y:S02]  /*f760*/  FMNMX.FTZ R176, R162, R176, !PT ;  /* 0x000000b0a2b07209 */ /* 0x000fe40007810000 */
[----:B--2---:R-:W-:Y:S02]  /*f770*/  FSEL R175, R175, -INF , P3 ;  /* 0xff800000afaf7808 */ /* 0x004fe40001800000 */
[----:B------:R-:W-:Y:S02]  /*f780*/  FMNMX.FTZ R176, R3, R176, !PT ;  /* 0x000000b003b07209 */ /* 0x000fe40007810000 */
[----:B---3--:R-:W-:Y:S02]  /*f790*/  FSEL R177, R177, -INF , P4 ;  /* 0xff800000b1b17808 */ /* 0x008fe40002000000 */
[----:B------:R-:W-:-:S04]  /*f7a0*/  FMNMX.FTZ R176, R175, R176, !PT ;  /* 0x000000b0afb07209 */ /* 0x000fc80007810000 */
[----:B------:R-:W-:Y:S02]  /*f7b0*/  FMNMX.FTZ R176, R177, R176, !PT ;  /* 0x000000b0b1b07209 */ /* 0x000fe40007810000 */
[----:B----4-:R-:W-:-:S04]  /*f7c0*/  FSEL R178, R178, -INF , P5 ;  /* 0xff800000b2b27808 */ /* 0x010fc80002800000 */
[----:B------:R-:W-:-:S05]  /*f7d0*/  FMNMX.FTZ R176, R178, R176, !PT ;  /* 0x000000b0b2b07209 */ /* 0x000fca0007810000 */
[----:B------:R-:W1:Y:S01]  /*f7e0*/  SHFL.BFLY PT, R194, R176, 0x2, 0x1f ;  /* 0x0c401f00b0c27f89 */ /* 0x000e6200000e0000 */
[----:B------:R-:W2:Y:S01]  /*f7f0*/  MUFU.EX2 R154, R154 ;  /* 0x0000009a009a7308 */ /* 0x000ea20000000800 */
[----:B-1----:R-:W-:-:S05]  /*f800*/  FMNMX.FTZ R176, R176, R194, !PT ;  /* 0x000000c2b0b07209 */ /* 0x002fca0007810000 */
[----:B------:R-:W1:Y:S02]  /*f810*/  SHFL.BFLY PT, R194, R176, 0x1, 0x1f ;  /* 0x0c201f00b0c27f89 */ /* 0x000e6400000e0000 */
[----:B------:R-:W3:Y:S01]  /*f820*/  MUFU.EX2 R161, R161 ;  /* 0x000000a100a17308 */ /* 0x000ee20000000800 */
[----:B--2---:R-:W-:Y:S01]  /*f830*/  FADD.FTZ R179, R154, R179 ;  /* 0x000000b39ab37221 */ /* 0x004fe20000010000 */
[----:B------:R-:W2:Y:S01]  /*f840*/  S2R R199, SR_TID.X ;  /* 0x0000000000c77919 */ /* 0x000ea20000002100 */
[----:B-1----:R-:W-:Y:S02]  /*f850*/  FMNMX.FTZ R176, R176, R194, !PT ;  /* 0x000000c2b0b07209 */ /* 0x002fe40007810000 */
[C---:B---3--:R-:W-:Y:S02]  /*f860*/  FADD.FTZ R194, R161.reuse, R179 ;  /* 0x000000b3a1c27221 */ /* 0x048fe40000010000 */
[----:B------:R-:W-:Y:S02]  /*f870*/  FSETP.NEU.FTZ.AND P1, PT, R176, -INF , PT ;  /* 0xff800000b000780b */ /* 0x000fe40003f3d000 */
[----:B------:R-:W-:-:S02]  /*f880*/  F2FP.F16.F32.PACK_AB R154, R161, R154 ;  /* 0x0000009aa19a723e */ /* 0x000fc400000000ff */
[C---:B------:R-:W-:Y:S01]  /*f890*/  FSEL R161, R176.reuse, RZ, P1 ;  /* 0x000000ffb0a17208 */ /* 0x040fe20000800000 */
[----:B------:R-:W-:-:S04]  /*f8a0*/  FMUL.FTZ R179, R176, UR46 ;  /* 0x0000002eb0b37c20 */ /* 0x000fc80008410000 */
[----:B------:R-:W-:Y:S01]  /*f8b0*/  FADD.FTZ R161, -R161, R208 ;  /* 0x000000d0a1a17221 */ /* 0x000fe20000010100 */
[----:B------:R-:W-:-:S03]  /*f8c0*/  FSEL R179, R179, RZ, P1 ;  /* 0x000000ffb3b37208 */ /* 0x000fc60000800000 */
[----:B------:R-:W-:Y:S01]  /*f8d0*/  FMUL.FTZ R161, R161, UR46 ;  /* 0x0000002ea1a17c20 */ /* 0x000fe20008410000 */
[----:B------:R-:W-:Y:S02]  /*f8e0*/  IMAD.U32 R198, RZ, RZ, UR37 ;  /* 0x00000025ffc67e24 */ /* 0x000fe4000f8e00ff */
[--C-:B------:R-:W-:Y:S01]  /*f8f0*/  FFMA.FTZ R153, R153, UR46, -R179.reuse ;  /* 0x0000002e99997c23 */ /* 0x100fe200080108b3 */
[----:B------:R1:W-:Y:S01]  /*f900*/  MUFU.EX2 R195, R161 ;  /* 0x000000a100c37308 */ /* 0x0003e20000000800 */
[----:B------:R-:W-:Y:S01]  /*f910*/  FFMA.FTZ R160, R160, UR46, -R179 ;  /* 0x0000002ea0a07c23 */ /* 0x000fe200080108b3 */
[----:B-1----:R-:W-:-:S06]  /*f920*/  VIADD R161, R15, 0x32440 ;  /* 0x000324400fa17836 */ /* 0x002fcc0000000000 */
[----:B------:R-:W1:Y:S01]  /*f930*/  MUFU.EX2 R153, R153 ;  /* 0x0000009900997308 */ /* 0x000e620000000800 */
[----:B------:R-:W-:-:S04]  /*f940*/  PRMT R161, R198, 0x654, R161 ;  /* 0x00000654c6a17816 */ /* 0x000fc800000000a1 */
[----:B------:R3:W-:Y:S03]  /*f950*/  SYNCS.ARRIVE.TRANS64.RED.A1T0 RZ, [R161+URZ], RZ ;  /* 0x000000ffa1ff79a7 */ /* 0x0007e6000810043f */
[----:B------:R-:W4:Y:S01]  /*f960*/  MUFU.EX2 R160, R160 ;  /* 0x000000a000a07308 */ /* 0x000f220000000800 */
[----:B--2---:R-:W-:Y:S01]  /*f970*/  SHF.R.U32.HI R199, RZ, 0x7, R199 ;  /* 0x00000007ffc77819 */ /* 0x004fe200000116c7 */
[----:B---3--:R-:W-:Y:S02]  /*f980*/  IMAD.MOV.U32 R161, RZ, RZ, 0x40000040 ;  /* 0x40000040ffa17424 */ /* 0x008fe400078e00ff */
[----:B------:R-:W-:-:S03]  /*f990*/  FFMA.FTZ R193, R193, UR46, -R179 ;  /* 0x0000002ec1c17c23 */ /* 0x000fc600080108b3 */
[----:B------:R-:W-:Y:S01]  /*f9a0*/  R2UR UR7, R161 ;  /* 0x00000000a10772ca */ /* 0x000fe200000e0000 */
[----:B------:R-:W-:Y:S01]  /*f9b0*/  FFMA.FTZ R161, R155, UR46, -R179 ;  /* 0x0000002e9ba17c23 */ /* 0x000fe200080108b3 */
[----:B------:R-:W-:Y:S02]  /*f9c0*/  VIADD R155, R199, 0x8 ;  /* 0x00000008c79b7836 */ /* 0x000fe40000000000 */
[----:B-1----:R-:W-:Y:S01]  /*f9d0*/  FFMA.FTZ R0, R195, R0, R153 ;  /* 0x00000000c3007223 */ /* 0x002fe20000010099 */
[----:B------:R-:W-:Y:S01]  /*f9e0*/  MUFU.EX2 R193, R193 ;  /* 0x000000c100c17308 */ /* 0x000fe20000000800 */
[C---:B----4-:R-:W-:Y:S02]  /*f9f0*/  F2FP.F16.F32.PACK_AB R153, R160.reuse, R153 ;  /* 0x00000099a099723e */ /* 0x050fe400000000ff */
[----:B------:R-:W-:Y:S01]  /*fa00*/  FADD.FTZ R0, R160, R0 ;  /* 0x00000000a0007221 */ /* 0x000fe20000010000 */
[----:B------:R-:W-:-:S04]  /*fa10*/  MOV R160, 0xc00 ;  /* 0x00000c0000a07802 */ /* 0x000fc80000000f00 */
[----:B------:R-:W1:Y:S01]  /*fa20*/  MUFU.EX2 R161, R161 ;  /* 0x000000a100a17308 */ /* 0x000e620000000800 */
[----:B------:R1:W-:Y:S01]  /*fa30*/  BAR.SYNC.DEFER_BLOCKING R155, 0x100 ;  /* 0x0004009b0000751d */ /* 0x0003e20000010000 */
[----:B------:R-:W-:Y:S02]  /*fa40*/  IMAD R160, R18, R160, UR39 ;  /* 0x0000002712a07e24 */ /* 0x000fe4000f8e02a0 */
[-C--:B------:R-:W-:Y:S01]  /*fa50*/  FMUL.FTZ R24, R24, R210.reuse ;  /* 0x000000d218187220 */ /* 0x080fe20000410000 */
[-C--:B------:R-:W-:Y:S01]  /*fa60*/  FMUL.FTZ R25, R25, R210.reuse ;  /* 0x000000d219197220 */ /* 0x080fe20000410000 */
[-C--:B------:R-:W-:Y:S01]  /*fa70*/  FMUL.FTZ R28, R28, R210.reuse ;  /* 0x000000d21c1c7220 */ /* 0x080fe20000410000 */
[-C--:B------:R-:W-:Y:S01]  /*fa80*/  FMUL.FTZ R29, R29, R210.reuse ;  /* 0x000000d21d1d7220 */ /* 0x080fe20000410000 */
[----:B------:R-:W-:Y:S01]  /*fa90*/  R2UR UR6, R160 ;  /* 0x00000000a00672ca */ /* 0x000fe200000e0000 */
        /* <DEDUP_REMOVED lines=124> */
[----:B-1----:R-:W-:-:S05]  /*10260*/  F2FP.F16.F32.PACK_AB R155, R193, R161 ;  /* 0x000000a1c19b723e */ /* 0x002fca00000000ff */
[----:B------:R-:W-:-:S06]  /*10270*/  WARPGROUP.ARRIVE ;  /* 0x00000000000079c5 */ /* 0x000fcc0000000000 */
[----:B------:R-:W-:Y:S01]  /*10280*/  HGMMA.64x256x16.F32 R24, R152, gdesc[UR4].tnspB, R24, gsb0 ;  /* 0x43e0000498187df0 */ /* 0x000fe20008000818 */
[----:B------:R-:W-:Y:S08]  /*10290*/  MUFU.EX2 R196, R196 ;  /* 0x000000c400c47308 */ /* 0x000ff00000000800 */
[----:B------:R-:W-:Y:S08]  /*102a0*/  MUFU.EX2 R197, R197 ;  /* 0x000000c500c57308 */ /* 0x000ff00000000800 */
[----:B------:R-:W-:Y:S01]  /*102b0*/  MUFU.EX2 R209, R209 ;  /* 0x000000d100d17308 */ /* 0x000fe20000000800 */
[----:B------:R-:W-:Y:S01]  /*102c0*/  FADD.FTZ R0, R161, R0 ;  /* 0x00000000a1007221 */ /* 0x000fe20000010000 */
[----:B------:R-:W-:-:S06]  /*102d0*/  FFMA.FTZ R161, R183, UR46, -R179 ;  /* 0x0000002eb7a17c23 */ /* 0x000fcc00080108b3 */
[----:B------:R-:W-:Y:S08]  /*102e0*/  MUFU.EX2 R184, R184 ;  /* 0x000000b800b87308 */ /* 0x000ff00000000800 */
[----:B------:R-:W-:Y:S08]  /*102f0*/  MUFU.EX2 R185, R185 ;  /* 0x000000b900b97308 */ /* 0x000ff00000000800 */
[----:B------:R-:W-:Y:S08]  /*10300*/  MUFU.EX2 R186, R186 ;  /* 0x000000ba00ba7308 */ /* 0x000ff00000000800 */
[----:B------:R-:W-:Y:S08]  /*10310*/  MUFU.EX2 R187, R187 ;  /* 0x000000bb00bb7308 */ /* 0x000ff00000000800 */
[----:B------:R-:W-:Y:S01]  /*10320*/  MUFU.EX2 R161, R161 ;  /* 0x000000a100a17308 */ /* 0x000fe20000000800 */
[----:B------:R-:W-:-:S02]  /*10330*/  WARPGROUP.DEPBAR.LE gsb0, 0x0 ;  /* 0x00008000000079c5 */ /* 0x000fc40000010000 */
[----:B------:R-:W-:-:S05]  /*10340*/  FFMA.FTZ R155, R190, UR46, -R179 ;  /* 0x0000002ebe9b7c23 */ /* 0x000fca00080108b3 */
[----:B------:R1:W2:Y:S01]  /*10350*/  MUFU.EX2 R154, R191 ;  /* 0x000000bf009a7308 */ /* 0x0002a20000000800 */
[--C-:B------:R-:W-:Y:S01]  /*10360*/  FFMA.FTZ R190, R188, UR46, -R179.reuse ;  /* 0x0000002ebcbe7c23 */ /* 0x100fe200080108b3 */
[--C-:B------:R-:W-:Y:S01]  /*10370*/  FFMA.FTZ R188, R189, UR46, -R179.reuse ;  /* 0x0000002ebdbc7c23 */ /* 0x100fe200080108b3 */
[----:B-1----:R-:W-:-:S05]  /*10380*/  FFMA.FTZ R191, R192, UR46, -R179 ;  /* 0x0000002ec0bf7c23 */ /* 0x002fca00080108b3 */
[----:B------:R-:W1:Y:S08]  /*10390*/  MUFU.EX2 R155, R155 ;  /* 0x0000009b009b7308 */ /* 0x000e700000000800 */
[----:B------:R-:W3:Y:S08]  /*103a0*/  MUFU.EX2 R190, R190 ;  /* 0x000000be00be7308 */ /* 0x000ef00000000800 */
[----:B------:R-:W-:Y:S08]  /*103b0*/  MUFU.EX2 R191, R191 ;  /* 0x000000bf00bf7308 */ /* 0x000ff00000000800 */
[----:B------:R-:W4:Y:S01]  /*103c0*/  MUFU.EX2 R188, R188 ;  /* 0x000000bc00bc7308 */ /* 0x000f220000000800 */
[----:B------:R-:W-:-:S02]  /*103d0*/  VIADD R152, R160, 0x80 ;  /* 0x00000080a0987836 */ /* 0x000fc40000000000 */
[----:B------:R-:W-:Y:S02]  /*103e0*/  IMAD.MOV.U32 R153, RZ, RZ, 0x40000040 ;  /* 0x40000040ff997424 */ /* 0x000fe400078e00ff */
[----:B------:R-:W-:Y:S01]  /*103f0*/  FADD.FTZ R189, R193, R0 ;  /* 0x00000000c1bd7221 */ /* 0x000fe20000010000 */
[----:B------:R-:W-:Y:S02]  /*10400*/  R2UR UR6, R152 ;  /* 0x00000000980672ca */ /* 0x000fe400000e0000 */
[----:B------:R-:W-:Y:S01]  /*10410*/  R2UR UR7, R153 ;  /* 0x00000000990772ca */ /* 0x000fe200000e0000 */
[----:B--2---:R-:W-:Y:S01]  /*10420*/  FADD.FTZ R194, R154, R194 ;  /* 0x000000c29ac27221 */ /* 0x004fe20000010000 */
[----:B------:R-:W-:Y:S01]  /*10430*/  F2FP.F16.F32.PACK_AB R152, R196, R154 ;  /* 0x0000009ac498723e */ /* 0x000fe200000000ff */
[----:B-1----:R-:W-:Y:S01]  /*10440*/  FADD.FTZ R189, R155, R189 ;  /* 0x000000bd9bbd7221 */ /* 0x002fe20000010000 */
[----:B---3--:R-:W-:Y:S02]  /*10450*/  F2FP.F16.F32.PACK_AB R153, R190, R155 ;  /* 0x0000009bbe99723e */ /* 0x008fe400000000ff */
[----:B------:R-:W-:-:S02]  /*10460*/  F2FP.F16.F32.PACK_AB R154, R209, R197 ;  /* 0x000000c5d19a723e */ /* 0x000fc400000000ff */
[----:B----4-:R-:W-:-:S04]  /*10470*/  F2FP.F16.F32.PACK_AB R155, R188, R191 ;  /* 0x000000bfbc9b723e */ /* 0x010fc800000000ff */
[----:B------:R-:W-:-:S06]  /*10480*/  WARPGROUP.ARRIVE ;  /* 0x00000000000079c5 */ /* 0x000fcc0000000000 */
[----:B------:R-:W-:Y:S01]  /*10490*/  HGMMA.64x256x16.F32 R24, R152, gdesc[UR4].tnspB, R24, gsb0 ;  /* 0x43e0000498187df0 */ /* 0x000fe20008000818 */
[--C-:B------:R-:W-:Y:S01]  /*104a0*/  FFMA.FTZ R192, R180, UR46, -R179.reuse ;  /* 0x0000002eb4c07c23 */ /* 0x100fe200080108b3 */
[--C-:B------:R-:W-:Y:S01]  /*104b0*/  FFMA.FTZ R180, R181, UR46, -R179.reuse ;  /* 0x0000002eb5b47c23 */ /* 0x100fe200080108b3 */
[----:B------:R-:W-:-:S04]  /*104c0*/  FFMA.FTZ R0, R182, UR46, -R179 ;  /* 0x0000002eb6007c23 */ /* 0x000fc800080108b3 */
[----:B------:R-:W-:Y:S08]  /*104d0*/  MUFU.EX2 R192, R192 ;  /* 0x000000c000c07308 */ /* 0x000ff00000000800 */
[----:B------:R-:W1:Y:S08]  /*104e0*/  MUFU.EX2 R180, R180 ;  /* 0x000000b400b47308 */ /* 0x000e700000000800 */
[----:B------:R-:W2:Y:S01]  /*104f0*/  MUFU.EX2 R0, R0 ;  /* 0x0000000000007308 */ /* 0x000ea20000000800 */
[--C-:B------:R-:W-:Y:S01]  /*10500*/  FFMA.FTZ R170, R170, UR46, -R179.reuse ;  /* 0x0000002eaaaa7c23 */ /* 0x100fe200080108b3 */
[--C-:B------:R-:W-:Y:S01]  /*10510*/  FFMA.FTZ R167, R167, UR46, -R179.reuse ;  /* 0x0000002ea7a77c23 */ /* 0x100fe200080108b3 */
[--C-:B------:R-:W-:Y:S01]  /*10520*/  FFMA.FTZ R168, R168, UR46, -R179.reuse ;  /* 0x0000002ea8a87c23 */ /* 0x100fe200080108b3 */
[----:B------:R-:W-:-:S04]  /*10530*/  FFMA.FTZ R169, R169, UR46, -R179 ;  /* 0x0000002ea9a97c23 */ /* 0x000fc800080108b3 */
[----:B------:R-:W-:Y:S08]  /*10540*/  MUFU.EX2 R171, R171 ;  /* 0x000000ab00ab7308 */ /* 0x000ff00000000800 */
[----:B------:R-:W3:Y:S08]  /*10550*/  MUFU.EX2 R172, R172 ;  /* 0x000000ac00ac7308 */ /* 0x000ef00000000800 */
[----:B------:R-:W-:Y:S08]  /*10560*/  MUFU.EX2 R173, R173 ;  /* 0x000000ad00ad7308 */ /* 0x000ff00000000800 */
[----:B------:R-:W-:Y:S08]  /*10570*/  MUFU.EX2 R174, R174 ;  /* 0x000000ae00ae7308 */ /* 0x000ff00000000800 */
[----:B------:R-:W-:Y:S08]  /*10580*/  MUFU.EX2 R170, R170 ;  /* 0x000000aa00aa7308 */ /* 0x000ff00000000800 */
[----:B------:R-:W4:Y:S08]  /*10590*/  MUFU.EX2 R167, R167 ;  /* 0x000000a700a77308 */ /* 0x000f300000000800 */
[----:B------:R-:W-:Y:S08]  /*105a0*/  MUFU.EX2 R168, R168 ;  /* 0x000000a800a87308 */ /* 0x000ff00000000800 */
[----:B------:R-:W0:Y:S01]  /*105b0*/  MUFU.EX2 R169, R169 ;  /* 0x000000a900a97308 */ /* 0x000e220000000800 */
[----:B------:R-:W-:-:S02]  /*105c0*/  WARPGROUP.DEPBAR.LE gsb0, 0x0 ;  /* 0x00008000000079c5 */ /* 0x000fc40000010000 */
[----:B------:R-:W-:Y:S02]  /*105d0*/  VIADD R152, R160, 0x100 ;  /* 0x00000100a0987836 */ /* 0x000fe40000000000 */
[----:B------:R-:W-:-:S03]  /*105e0*/  IMAD.MOV.U32 R153, RZ, RZ, 0x40000040 ;  /* 0x40000040ff997424 */ /* 0x000fc600078e00ff */
[----:B------:R-:W-:Y:S02]  /*105f0*/  R2UR UR6, R152 ;  /* 0x00000000980672ca */ /* 0x000fe400000e0000 */
[----:B------:R-:W-:Y:S02]  /*10600*/  R2UR UR7, R153 ;  /* 0x00000000990772ca */ /* 0x000fe400000e0000 */
[----:B------:R-:W-:Y:S02]  /*10610*/  F2FP.F16.F32.PACK_AB R152, R185, R184 ;  /* 0x000000b8b998723e */ /* 0x000fe400000000ff */
[----:B-1----:R-:W-:Y:S02]  /*10620*/  F2FP.F16.F32.PACK_AB R153, R180, R192 ;  /* 0x000000c0b499723e */ /* 0x002fe400000000ff */
[----:B------:R-:W-:Y:S02]  /*10630*/  F2FP.F16.F32.PACK_AB R154, R187, R186 ;  /* 0x000000babb9a723e */ /* 0x000fe400000000ff */
[----:B--2---:R-:W-:-:S04]  /*10640*/  F2FP.F16.F32.PACK_AB R155, R161, R0 ;  /* 0x00000000a19b723e */ /* 0x004fc800000000ff */
[----:B------:R-:W-:-:S06]  /*10650*/  WARPGROUP.ARRIVE ;  /* 0x00000000000079c5 */ /* 0x000fcc0000000000 */
[----:B------:R-:W-:Y:S01]  /*10660*/  HGMMA.64x256x16.F32 R24, R152, gdesc[UR4].tnspB, R24, gsb0 ;  /* 0x43e0000498187df0 */ /* 0x000fe20008000818 */
[--C-:B------:R-:W-:Y:S01]  /*10670*/  FFMA.FTZ R159, R159, UR46, -R179.reuse ;  /* 0x0000002e9f9f7c23 */ /* 0x100fe200080108b3 */
[--C-:B------:R-:W-:Y:S01]  /*10680*/  FFMA.FTZ R157, R157, UR46, -R179.reuse ;  /* 0x0000002e9d9d7c23 */ /* 0x100fe200080108b3 */
[--C-:B------:R-:W-:Y:S01]  /*10690*/  FFMA.FTZ R158, R158, UR46, -R179.reuse ;  /* 0x0000002e9e9e7c23 */ /* 0x100fe200080108b3 */
[----:B------:R-:W-:Y:S01]  /*106a0*/  FFMA.FTZ R162, R162, UR46, -R179 ;  /* 0x0000002ea2a27c23 */ /* 0x000fe200080108b3 */
[----:B------:R-:W-:Y:S08]  /*106b0*/  MUFU.EX2 R163, R163 ;  /* 0x000000a300a37308 */ /* 0x000ff00000000800 */
[----:B------:R-:W1:Y:S08]  /*106c0*/  MUFU.EX2 R164, R164 ;  /* 0x000000a400a47308 */ /* 0x000e700000000800 */
[----:B------:R-:W-:Y:S08]  /*106d0*/  MUFU.EX2 R165, R165 ;  /* 0x000000a500a57308 */ /* 0x000ff00000000800 */
[----:B------:R-:W-:Y:S08]  /*106e0*/  MUFU.EX2 R166, R166 ;  /* 0x000000a600a67308 */ /* 0x000ff00000000800 */
[----:B------:R-:W-:Y:S08]  /*106f0*/  MUFU.EX2 R159, R159 ;  /* 0x0000009f009f7308 */ /* 0x000ff00000000800 */
[----:B------:R-:W2:Y:S08]  /*10700*/  MUFU.EX2 R157, R157 ;  /* 0x0000009d009d7308 */ /* 0x000eb00000000800 */
[----:B------:R-:W-:Y:S08]  /*10710*/  MUFU.EX2 R158, R158 ;  /* 0x0000009e009e7308 */ /* 0x000ff00000000800 */
[----:B------:R-:W2:Y:S01]  /*10720*/  MUFU.EX2 R162, R162 ;  /* 0x000000a200a27308 */ /* 0x000ea20000000800 */
[----:B------:R-:W-:-:S02]  /*10730*/  WARPGROUP.DEPBAR.LE gsb0, 0x0 ;  /* 0x00008000000079c5 */ /* 0x000fc40000010000 */
[----:B------:R-:W-:Y:S01]  /*10740*/  VIADD R152, R160, 0x180 ;  /* 0x00000180a0987836 */ /* 0x000fe20000000000 */
[----:B------:R-:W-:-:S04]  /*10750*/  MOV R153, 0x40000040 ;  /* 0x4000004000997802 */ /* 0x000fc80000000f00 */
[----:B------:R-:W-:Y:S02]  /*10760*/  R2UR UR6, R152 ;  /* 0x00000000980672ca */ /* 0x000fe400000e0000 */
[----:B------:R-:W-:Y:S02]  /*10770*/  R2UR UR7, R153 ;  /* 0x00000000990772ca */ /* 0x000fe400000e0000 */
[----:B---3--:R-:W-:Y:S02]  /*10780*/  F2FP.F16.F32.PACK_AB R152, R172, R171 ;  /* 0x000000abac98723e */ /* 0x008fe400000000ff */
[----:B----4-:R-:W-:Y:S02]  /*10790*/  F2FP.F16.F32.PACK_AB R153, R167, R170 ;  /* 0x000000aaa799723e */ /* 0x010fe400000000ff */
[----:B------:R-:W-:Y:S02]  /*107a0*/  F2FP.F16.F32.PACK_AB R154, R174, R173 ;  /* 0x000000adae9a723e */ /* 0x000fe400000000ff */
[----:B0-----:R-:W-:-:S04]  /*107b0*/  F2FP.F16.F32.PACK_AB R155, R169, R168 ;  /* 0x000000a8a99b723e */ /* 0x001fc800000000ff */
[----:B------:R-:W-:-:S06]  /*107c0*/  WARPGROUP.ARRIVE ;  /* 0x00000000000079c5 */ /* 0x000fcc0000000000 */
[----:B------:R-:W-:Y:S01]  /*107d0*/  HGMMA.64x256x16.F32 R24, R152, gdesc[UR4].tnspB, R24, gsb0 ;  /* 0x43e0000498187df0 */ /* 0x000fe20008000818 */
[--C-:B------:R-:W-:Y:S01]  /*107e0*/  FFMA.FTZ R3, R3, UR46, -R179.reuse ;  /* 0x0000002e03037c23 */ /* 0x100fe200080108b3 */
[--C-:B------:R-:W-:Y:S01]  /*107f0*/  FFMA.FTZ R175, R175, UR46, -R179.reuse ;  /* 0x0000002eafaf7c23 */ /* 0x100fe200080108b3 */
[--C-:B------:R-:W-:Y:S01]  /*10800*/  FFMA.FTZ R177, R177, UR46, -R179.reuse ;  /* 0x0000002eb1b17c23 */ /* 0x100fe200080108b3 */
[----:B------:R-:W-:Y:S02]  /*10810*/  FFMA.FTZ R178, R178, UR46, -R179 ;  /* 0x0000002eb2b27c23 */ /* 0x000fe400080108b3 */
[----:B------:R0:W3:Y:S02]  /*10820*/  MUFU.EX2 R179, R2 ;  /* 0x0000000200b37308 */ /* 0x0000e40000000800 */
[----:B0-----:R0:W5:Y:S06]  /*10830*/  LDL.LU R2, [R1+0x1f0] ;  /* 0x0001f00001027983 */ /* 0x00116c0000300800 */
[----:B------:R-:W-:Y:S08]  /*10840*/  MUFU.EX2 R229, R229 ;  /* 0x000000e500e57308 */ /* 0x000ff00000000800 */
[----:B------:R-:W-:Y:S08]  /*10850*/  MUFU.EX2 R211, R211 ;  /* 0x000000d300d37308 */ /* 0x000ff00000000800 */
[----:B------:R-:W-:Y:S08]  /*10860*/  MUFU.EX2 R156, R156 ;  /* 0x0000009c009c7308 */ /* 0x000ff00000000800 */
[----:B------:R-:W4:Y:S08]  /*10870*/  MUFU.EX2 R3, R3 ;  /* 0x0000000300037308 */ /* 0x000f300000000800 */
[----:B------:R-:W0:Y:S08]  /*10880*/  MUFU.EX2 R175, R175 ;  /* 0x000000af00af7308 */ /* 0x000e300000000800 */
[----:B------:R-:W0:Y:S08]  /*10890*/  MUFU.EX2 R177, R177 ;  /* 0x000000b100b17308 */ /* 0x000e300000000800 */
[----:B------:R-:W0:Y:S01]  /*108a0*/  MUFU.EX2 R178, R178 ;  /* 0x000000b200b27308 */ /* 0x000e220000000800 */
[----:B------:R-:W-:-:S02]  /*108b0*/  WARPGROUP.DEPBAR.LE gsb0, 0x0 ;  /* 0x00008000000079c5 */ /* 0x000fc40000010000 */
[----:B------:R-:W-:Y:S02]  /*108c0*/  VIADD R152, R160, 0x200 ;  /* 0x00000200a0987836 */ /* 0x000fe40000000000 */
[----:B------:R-:W-:-:S03]  /*108d0*/  IMAD.MOV.U32 R153, RZ, RZ, 0x40000040 ;  /* 0x40000040ff997424 */ /* 0x000fc600078e00ff */
[----:B------:R-:W-:Y:S02]  /*108e0*/  R2UR UR6, R152 ;  /* 0x00000000980672ca */ /* 0x000fe400000e0000 */
[----:B------:R-:W-:Y:S02]  /*108f0*/  R2UR UR7, R153 ;  /* 0x00000000990772ca */ /* 0x000fe400000e0000 */
[----:B-1----:R-:W-:Y:S02]  /*10900*/  F2FP.F16.F32.PACK_AB R152, R164, R163 ;  /* 0x000000a3a498723e */ /* 0x002fe400000000ff */
[----:B--2---:R-:W-:Y:S02]  /*10910*/  F2FP.F16.F32.PACK_AB R153, R157, R159 ;  /* 0x0000009f9d99723e */ /* 0x004fe400000000ff */
[----:B------:R-:W-:Y:S02]  /*10920*/  F2FP.F16.F32.PACK_AB R154, R166, R165 ;  /* 0x000000a5a69a723e */ /* 0x000fe400000000ff */
[----:B------:R-:W-:-:S04]  /*10930*/  F2FP.F16.F32.PACK_AB R155, R162, R158 ;  /* 0x0000009ea29b723e */ /* 0x000fc800000000ff */
[----:B------:R-:W-:-:S06]  /*10940*/  WARPGROUP.ARRIVE ;  /* 0x00000000000079c5 */ /* 0x000fcc0000000000 */
        /* <DEDUP_REMOVED lines=31> */
[----:B---3--:R-:W-:Y:S01]  /*10b40*/  FADD.FTZ R171, R179, R171 ;  /* 0x000000abb3ab7221 */ /* 0x008fe20000010000 */
[----:B----4-:R-:W-:-:S03]  /*10b50*/  FADD.FTZ R170, R3, R170 ;  /* 0x000000aa03aa7221 */ /* 0x010fc60000010000 */
[----:B------:R-:W-:Y:S01]  /*10b60*/  FADD.FTZ R171, R229, R171 ;  /* 0x000000abe5ab7221 */ /* 0x000fe20000010000 */
[----:B0-----:R-:W-:-:S03]  /*10b70*/  FADD.FTZ R170, R175, R170 ;  /* 0x000000aaafaa7221 */ /* 0x001fc60000010000 */
[----:B------:R-:W-:Y:S01]  /*10b80*/  FADD.FTZ R171, R211, R171 ;  /* 0x000000abd3ab7221 */ /* 0x000fe20000010000 */
[----:B------:R-:W-:-:S04]  /*10b90*/  FADD.FTZ R170, R177, R170 ;  /* 0x000000aab1aa7221 */ /* 0x000fc80000010000 */
[----:B------:R-:W-:Y:S01]  /*10ba0*/  FADD.FTZ R0, R178, R170 ;  /* 0x000000aab2007221 */ /* 0x000fe20000010000 */
[----:B------:R-:W-:Y:S02]  /*10bb0*/  WARPGROUP.DEPBAR.LE gsb0, 0x0 ;  /* 0x00008000000079c5 */ /* 0x000fe40000010000 */
[----:B------:R-:W-:Y:S02]  /*10bc0*/  VIADD R152, R160, 0x280 ;  /* 0x00000280a0987836 */ /* 0x000fe40000000000 */
[----:B------:R-:W-:-:S03]  /*10bd0*/  IMAD.MOV.U32 R153, RZ, RZ, 0x40000040 ;  /* 0x40000040ff997424 */ /* 0x000fc600078e00ff */
[----:B------:R-:W-:Y:S02]  /*10be0*/  R2UR UR6, R152 ;  /* 0x00000000980672ca */ /* 0x000fe400000e0000 */
[----:B------:R-:W-:Y:S02]  /*10bf0*/  R2UR UR7, R153 ;  /* 0x00000000990772ca */ /* 0x000fe400000e0000 */
[----:B------:R-:W-:Y:S02]  /*10c00*/  F2FP.F16.F32.PACK_AB R152, R229, R179 ;  /* 0x000000b3e598723e */ /* 0x000fe400000000ff */
[----:B------:R-:W-:Y:S02]  /*10c10*/  F2FP.F16.F32.PACK_AB R153, R175, R3 ;  /* 0x00000003af99723e */ /* 0x000fe400000000ff */
[----:B------:R-:W-:Y:S02]  /*10c20*/  F2FP.F16.F32.PACK_AB R154, R156, R211 ;  /* 0x000000d39c9a723e */ /* 0x000fe400000000ff */
[----:B------:R-:W-:-:S04]  /*10c30*/  F2FP.F16.F32.PACK_AB R155, R178, R177 ;  /* 0x000000b1b29b723e */ /* 0x000fc800000000ff */
[----:B------:R-:W-:-:S06]  /*10c40*/  WARPGROUP.ARRIVE ;  /* 0x00000000000079c5 */ /* 0x000fcc0000000000 */
[----:B------:R-:W-:Y:S01]  /*10c50*/  HGMMA.64x256x16.F32 R24, R152, gdesc[UR4].tnspB, R24, gsb0 ;  /* 0x43e0000498187df0 */ /* 0x000fe20008000818 */
[----:B------:R-:W-:Y:S02]  /*10c60*/  FADD.FTZ R3, R156, R171 ;  /* 0x000000ab9c037221 */ /* 0x000fe40000010000 */
[----:B------:R-:W-:Y:S02]  /*10c70*/  WARPGROUP.DEPBAR.LE gsb0, 0x0 ;  /* 0x00008000000079c5 */ /* 0x000fe40000010000 */
[----:B------:R-:W-:Y:S05]  /*10c80*/  @!P0 BRA `(.L_x_6141) ;  /* 0x0000000000048947 */ /* 0x000fea0003800000 */
[----:B------:R-:W-:Y:S01]  /*10c90*/  BPT.TRAP 0x1 ;  /* 0x000000040000795c */ /* 0x000fe20000300000 */
.L_x_6141:
        /* <DEDUP_REMOVED lines=10> */
.L_x_6131:
[----:B------:R-:W2:Y:S02]  /*10d40*/  LDL R15, [R1+0xb8] ;  /* 0x0000b800010f7983 */ /* 0x000ea40000100800 */
[----:B--2---:R-:W-:-:S13]  /*10d50*/  ISETP.GE.AND P1, PT, R14, R15, PT ;  /* 0x0000000f0e00720c */ /* 0x004fda0003f26270 */
[----:B------:R-:W-:Y:S05]  /*10d60*/  @!P1 BRA `(.L_x_6143) ;  /* 0x0000003000509947 */ /* 0x000fea0003800000 */
[----:B------:R-:W-:Y:S02]  /*10d70*/  IMAD.MOV.U32 R208, RZ, RZ, R176 ;  /* 0x000000ffffd07224 */ /* 0x000fe400078e00b0 */
[----:B------:R-:W-:-:S07]  /*10d80*/  IMAD.MOV.U32 R209, RZ, RZ, R20 ;  /* 0x000000ffffd17224 */ /* 0x000fce00078e0014 */
.L_x_6154:
        /* <DEDUP_REMOVED lines=8> */
.L_x_6144:
[----:B------:R-:W-:Y:S01]  /*10e10*/  IMAD R15, R18, 0x8, R22 ;  /* 0x00000008120f7824 */ /* 0x000fe200078e0216 */
[----:B------:R-:W-:-:S04]  /*10e20*/  SHF.L.U32 R20, R204, 0x1f, RZ ;  /* 0x0000001fcc147819 */ /* 0x000fc800000006ff */
[----:B------:R0:W1:Y:S01]  /*10e30*/  SYNCS.PHASECHK.TRANS64.TRYWAIT P1, [R15+URZ+0x32430], R20 ;  /* 0x032430140f0075a7 */ /* 0x000062000802017f */
[----:B------:R-:W-:Y:S05]  /*10e40*/  @!P0 BRA `(.L_x_6145) ;  /* 0x0000000000048947 */ /* 0x000fea0003800000 */
[----:B------:R-:W-:Y:S01]  /*10e50*/  BPT.TRAP 0x1 ;  /* 0x000000040000795c */ /* 0x000fe20000300000 */
.L_x_6145:
[----:B------:R-:W2:Y:S01]  /*10e60*/  LDL R21, [R1+0x88] ;  /* 0x0000880001157983 */ /* 0x000ea20000100800 */
[----:B------:R-:W-:Y:S02]  /*10e70*/  IMAD.MOV.U32 R157, RZ, RZ, 0x40000040 ;  /* 0x40000040ff9d7424 */ /* 0x000fe400078e00ff */
[----:B--2---:R-:W-:Y:S01]  /*10e80*/  IMAD R156, R18, 0x300, R21 ;  /* 0x00000300129c7824 */ /* 0x004fe200078e0215 */
[----:B-1----:R-:W-:Y:S06]  /*10e90*/  @P1 BRA `(.L_x_6146) ;  /* 0x0000000000081947 */ /* 0x002fec0003800000 */
[----:B------:R-:W1:Y:S02]  /*10ea0*/  SYNCS.PHASECHK.TRANS64.TRYWAIT P1, [R15+URZ+0x32430], R20 ;  /* 0x032430140f0075a7 */ /* 0x000e64000802017f */
[----:B-1----:R-:W-:Y:S05]  /*10eb0*/  @!P1 BRA `(.L_x_6147) ;  /* 0x0000012400a49947 */ /* 0x002fea0003800000 */
.L_x_6146:
[----:B-----5:R2:W-:Y:S04]  /*10ec0*/  STL.64 [R1+0x1f8], R4 ;  /* 0x0001f80401007387 */ /* 0x0205e80000100a00 */
[----:B--2---:R-:W2:Y:S04]  /*10ed0*/  LDL.64 R4, [R1+0x80] ;  /* 0x0000800001047983 */ /* 0x004ea80000100a00 */
[----:B------:R3:W-:Y:S01]  /*10ee0*/  STL.64 [R1+0x1f0], R2 ;  /* 0x0001f00201007387 */ /* 0x0007e20000100a00 */
[----:B------:R-:W-:Y:S05]  /*10ef0*/  WARPSYNC.ALL ;  /* 0x0000000000007948 */ /* 0x000fea0003800000 */
[----:B------:R-:W4:Y:S04]  /*10f00*/  LDL.64 R210, [R1+0x70] ;  /* 0x0000700001d27983 */ /* 0x000f280000100a00 */
[----:B---3--:R-:W3:Y:S01]  /*10f10*/  LDL.64 R2, [R1+0x78] ;  /* 0x0000780001027983 */ /* 0x008ee20000100a00 */
        /* <DEDUP_REMOVED lines=38> */
.L_x_6148:
[----:B------:R2:W3:Y:S01]  /*11180*/  SYNCS.PHASECHK.TRANS64.TRYWAIT P1, [R15+URZ+0x32450], R20 ;  /* 0x032450140f0075a7 */ /* 0x0004e2000802017f */
[----:B------:R-:W-:Y:S05]  /*11190*/  @!P0 BRA `(.L_x_6149) ;  /* 0x0000000000048947 */ /* 0x000fea0003800000 */
[----:B------:R-:W-:Y:S01]  /*111a0*/  BPT.TRAP 0x1 ;  /* 0x000000040000795c */ /* 0x000fe20000300000 */
.L_x_6149:
[----:B---3--:R-:W-:Y:S05]  /*111b0*/  @P1 BRA `(.L_x_6150) ;  /* 0x0000000000081947 */ /* 0x008fea0003800000 */
[----:B------:R-:W3:Y:S02]  /*111c0*/  SYNCS.PHASECHK.TRANS64.TRYWAIT P1, [R15+URZ+0x32450], R20 ;  /* 0x032450140f0075a7 */ /* 0x000ee4000802017f */
[----:B---3--:R-:W-:Y:S05]  /*111d0*/  @!P1 BRA `(.L_x_6151) ;  /* 0x0000012000f09947 */ /* 0x008fea0003800000 */
.L_x_6150:
        /* <DEDUP_REMOVED lines=13> */
[----:B------:R-:W-:Y:S01]  /*112b0*/  MOV R211, 0x40000040 ;  /* 0x4000004000d37802 */ /* 0x000fe20000000f00 */
[----:B0-----:R-:W2:Y:S01]  /*112c0*/  LDL.64 R14, [R1+0x40] ;  /* 0x00004000010e7983 */ /* 0x001ea20000100a00 */
[----:B------:R-:W-:-:S03]  /*112d0*/  R2UR UR4, R4 ;  /* 0x00000000040472ca */ /* 0x000fc600000e0000 */
[----:B-1----:R-:W3:Y:S01]  /*112e0*/  LDL.64 R2, [R1+0x58] ;  /* 0x0000580001027983 */ /* 0x002ee20000100a00 */
[----:B------:R-:W-:Y:S01]  /*112f0*/  R2UR UR5, R5 ;  /* 0x00000000050572ca */ /* 0x000fe200000e0000 */
[----:B------:R-:W-:-:S12]  /*11300*/  WARPGROUP.ARRIVE ;  /* 0x00000000000079c5 */ /* 0x000fd80000000000 */
[----:B------:R-:W-:Y:S01]  /*11310*/  HGMMA.64x96x16.F32 R152, gdesc[UR4], R152, gsb0 ;  /* 0x01600000049879f0 */ /* 0x000fe20008000898 */
[----:B------:R-:W-:Y:S02]  /*11320*/  R2UR UR6, R210 ;  /* 0x00000000d20672ca */ /* 0x000fe400000e0000 */
[----:B------:R-:W-:Y:S01]  /*11330*/  R2UR UR7, R211 ;  /* 0x00000000d30772ca */ /* 0x000fe200000e0000 */
[----:B------:R-:W-:Y:S02]  /*11340*/  VIADD R210, R20, 0x4 ;  /* 0x0000000414d27836 */ /* 0x000fe40000000000 */
[----:B------:R-:W-:Y:S01]  /*11350*/  IMAD.MOV.U32 R211, RZ, RZ, 0x40000040 ;  /* 0x40000040ffd37424 */ /* 0x000fe200078e00ff */
[----:B------:R-:W-:Y:S02]  /*11360*/  WARPGROUP.DEPBAR.LE gsb0, 0x0 ;  /* 0x00008000000079c5 */ /* 0x000fe40000010000 */
[----:B------:R-:W-:Y:S01]  /*11370*/  WARPGROUP.ARRIVE ;  /* 0x00000000000079c5 */ /* 0x000fe20000000000 */
[----:B----4-:R-:W-:-:S02]  /*11380*/  R2UR UR4, R22 ;  /* 0x00000000160472ca */ /* 0x010fc400000e0000 */
[----:B------:R-:W-:Y:S02]  /*11390*/  R2UR UR5, R23 ;  /* 0x00000000170572ca */ /* 0x000fe400000e0000 */
        /* <DEDUP_REMOVED lines=29> */
[----:B------:R-:W-:Y:S01]  /*11570*/  MOV R211, 0x40000040 ;  /* 0x4000004000d37802 */ /* 0x000fe20000000f00 */
[----:B------:R0:W5:Y:S07]  /*11580*/  LDL.LU.64 R22, [R1+0x208] ;  /* 0x0002080001167983 */ /* 0x00016e0000300a00 */
[----:B------:R-:W-:Y:S01]  /*11590*/  HGMMA.64x96x16.F32 R152, gdesc[UR4], R152, gsb0 ;  /* 0x01600000049879f0 */ /* 0x000fe20008000898 */
[----:B------:R-:W-:-:S02]  /*115a0*/  R2UR UR6, R210 ;  /* 0x00000000d20672ca */ /* 0x000fc400000e0000 */
[----:B------:R-:W-:Y:S02]  /*115b0*/  R2UR UR7, R211 ;  /* 0x00000000d30772ca */ /* 0x000fe400000e0000 */
[----:B--2---:R-:W-:Y:S02]  /*115c0*/  R2UR UR4, R16 ;  /* 0x00000000100472ca */ /* 0x004fe400000e0000 */
[----:B------:R-:W-:Y:S01]  /*115d0*/  R2UR UR5, R17 ;  /* 0x00000000110572ca */ /* 0x000fe200000e0000 */
[----:B------:R-:W-:Y:S01]  /*115e0*/  VIADD R210, R20, 0x304 ;  /* 0x0000030414d27836 */ /* 0x000fe20000000000 */
[----:B------:R0:W5:Y:S01]  /*115f0*/  LDL.LU.64 R16, [R1+0x200] ;  /* 0x0002000001107983 */ /* 0x0001620000300a00 */
[----:B------:R-:W-:Y:S01]  /*11600*/  IMAD.MOV.U32 R211, RZ, RZ, 0x40000040 ;  /* 0x40000040ffd37424 */ /* 0x000fe200078e00ff */
        /* <DEDUP_REMOVED lines=100> */
.L_x_6152:
[----:B------:R-:W-:Y:S01]  /*11c50*/  FMUL.FTZ R152, R152, UR42 ;  /* 0x0000002a98987c20 */ /* 0x000fe20008410000 */
[----:B------:R-:W-:Y:S01]  /*11c60*/  FMUL.FTZ R153, R153, UR42 ;  /* 0x0000002a99997c20 */ /* 0x000fe20008410000 */
[----:B------:R-:W-:Y:S01]  /*11c70*/  STL [R1+0x1f8], R5 ;  /* 0x0001f80501007387 */ /* 0x000fe20000100800 */
[----:B------:R-:W-:Y:S01]  /*11c80*/  FMUL.FTZ R157, R157, UR42 ;  /* 0x0000002a9d9d7c20 */ /* 0x000fe20008410000 */
[----:B------:R-:W1:Y:S01]  /*11c90*/  MUFU.TANH R20, R152 ;  /* 0x0000009800147308 */ /* 0x000e620000002400 */
[----:B------:R-:W-:Y:S01]  /*11ca0*/  FMUL.FTZ R156, R156, UR42 ;  /* 0x0000002a9c9c7c20 */ /* 0x000fe20008410000 */
[----:B------:R2:W-:Y:S01]  /*11cb0*/  STL [R1+0x1f4], R4 ;  /* 0x0001f40401007387 */ /* 0x0005e20000100800 */
[----:B------:R-:W-:Y:S01]  /*11cc0*/  FMUL.FTZ R161, R161, UR42 ;  /* 0x0000002aa1a17c20 */ /* 0x000fe20008410000 */
[----:B------:R-:W-:Y:S01]  /*11cd0*/  FMUL.FTZ R160, R160, UR42 ;  /* 0x0000002aa0a07c20 */ /* 0x000fe20008410000 */
[----:B------:R-:W-:Y:S01]  /*11ce0*/  FMUL.FTZ R210, R168, UR42 ;  /* 0x0000002aa8d27c20 */ /* 0x000fe20008410000 */
[----:B-----5:R3:W-:Y:S01]  /*11cf0*/  STL [R1+0x1f0], R2 ;  /* 0x0001f00201007387 */ /* 0x0207e20000100800 */
[----:B------:R-:W-:Y:S01]  /*11d00*/  FMUL.FTZ R229, R164, UR42 ;  /* 0x0000002aa4e57c20 */ /* 0x000fe20008410000 */
[----:B------:R4:W0:Y:S01]  /*11d10*/  MUFU.TANH R152, R161 ;  /* 0x000000a100987308 */ /* 0x0008220000002400 */
[----:B------:R-:W-:Y:S01]  /*11d20*/  FMUL.FTZ R164, R172, UR42 ;  /* 0x0000002aaca47c20 */ /* 0x000fe20008410000 */
[----:B------:R-:W-:Y:S01]  /*11d30*/  FMUL.FTZ R211, R165, UR42 ;  /* 0x0000002aa5d37c20 */ /* 0x000fe20008410000 */
[----:B------:R-:W-:Y:S01]  /*11d40*/  FMUL.FTZ R165, R169, UR42 ;  /* 0x0000002aa9a57c20 */ /* 0x000fe20008410000 */
[----:B------:R-:W-:Y:S01]  /*11d50*/  FMUL.FTZ R185, R185, UR42 ;  /* 0x0000002ab9b97c20 */ /* 0x000fe20008410000 */
[----:B------:R-:W-:Y:S01]  /*11d60*/  FMUL.FTZ R188, R188, UR42 ;  /* 0x0000002abcbc7c20 */ /* 0x000fe20008410000 */
[----:B------:R-:W-:Y:S01]  /*11d70*/  FMUL.FTZ R189, R189, UR42 ;  /* 0x0000002abdbd7c20 */ /* 0x000fe20008410000 */
[----:B------:R-:W-:Y:S01]  /*11d80*/  FMUL.FTZ R154, R154, UR42 ;  /* 0x0000002a9a9a7c20 */ /* 0x000fe20008410000 */
[----:B--2---:R1:W2:Y:S01]  /*11d90*/  MUFU.TANH R4, R153 ;  /* 0x0000009900047308 */ /* 0x0042a20000002400 */
[----:B----4-:R-:W-:Y:S01]  /*11da0*/  FMUL.FTZ R161, R177, UR42 ;  /* 0x0000002ab1a17c20 */ /* 0x010fe20008410000 */
[----:B------:R-:W-:Y:S01]  /*11db0*/  FMUL.FTZ R159, R159, UR42 ;  /* 0x0000002a9f9f7c20 */ /* 0x000fe20008410000 */
[----:B------:R-:W-:Y:S01]  /*11dc0*/  FMUL.FTZ R155, R155, UR42 ;  /* 0x0000002a9b9b7c20 */ /* 0x000fe20008410000 */
[----:B------:R-:W-:Y:S01]  /*11dd0*/  FMUL.FTZ R158, R158, UR42 ;  /* 0x0000002a9e9e7c20 */ /* 0x000fe20008410000 */
[----:B------:R-:W-:Y:S01]  /*11de0*/  UMOV UR46, UR44 ;  /* 0x0000002c002e7c82 */ /* 0x000fe20008000000 */
[----:B------:R-:W-:Y:S01]  /*11df0*/  FMUL.FTZ R167, R167, UR42 ;  /* 0x0000002aa7a77c20 */ /* 0x000fe20008410000 */
[----:B------:R-:W-:Y:S01]  /*11e00*/  FMUL.FTZ R170, R170, UR42 ;  /* 0x0000002aaaaa7c20 */ /* 0x000fe20008410000 */
[----:B---3--:R3:W-:Y:S01]  /*11e10*/  MUFU.TANH R2, R156 ;  /* 0x0000009c00027308 */ /* 0x0087e20000002400 */
[----:B-1----:R-:W-:-:S02]  /*11e20*/  IMAD.MOV.U32 R153, RZ, RZ, R20 ;  /* 0x000000ffff997224 */ /* 0x002fc400078e0014 */
[----:B------:R-:W-:Y:S01]  /*11e30*/  FMUL.FTZ R171, R171, UR42 ;  /* 0x0000002aabab7c20 */ /* 0x000fe20008410000 */
[----:B0-----:R-:W-:Y:S02]  /*11e40*/  IMAD.MOV.U32 R169, RZ, RZ, R152 ;  /* 0x000000ffffa97224 */ /* 0x001fe400078e0098 */
[----:B------:R-:W-:Y:S01]  /*11e50*/  FMUL.FTZ R152, R173, UR42 ;  /* 0x0000002aad987c20 */ /* 0x000fe20008410000 */
[----:B------:R-:W-:Y:S02]  /*11e60*/  IMAD.MOV.U32 R168, RZ, RZ, R153 ;  /* 0x000000ffffa87224 */ /* 0x000fe400078e0099 */
[----:B------:R-:W-:Y:S01]  /*11e70*/  FMUL.FTZ R153, R176, UR42 ;  /* 0x0000002ab0997c20 */ /* 0x000fe20008410000 */
[----:B------:R-:W-:Y:S01]  /*11e80*/  FMUL.FTZ R178, R178, UR42 ;  /* 0x0000002ab2b27c20 */ /* 0x000fe20008410000 */
[----:B------:R0:W1:Y:S01]  /*11e90*/  MUFU.TANH R20, R157 ;  /* 0x0000009d00147308 */ /* 0x0000620000002400 */
[----:B--2---:R-:W-:Y:S01]  /*11ea0*/  MOV R172, R4 ;  /* 0x0000000400ac7202 */ /* 0x004fe20000000f00 */
[----:B---3--:R-:W-:Y:S01]  /*11eb0*/  FMUL.FTZ R156, R181, UR42 ;  /* 0x0000002ab59c7c20 */ /* 0x008fe20008410000 */
[----:B------:R-:W-:-:S02]  /*11ec0*/  IMAD.MOV.U32 R181, RZ, RZ, R168 ;  /* 0x000000ffffb57224 */ /* 0x000fc400078e00a8 */
[----:B------:R-:W-:-:S03]  /*11ed0*/  FMUL.FTZ R190, R190, UR42 ;  /* 0x0000002abebe7c20 */ /* 0x000fc60008410000 */
[----:B------:R2:W3:Y:S01]  /*11ee0*/  MUFU.TANH R5, R160 ;  /* 0x000000a000057308 */ /* 0x0004e20000002400 */
[----:B0-----:R-:W-:Y:S01]  /*11ef0*/  FMUL.FTZ R157, R184, UR42 ;  /* 0x0000002ab89d7c20 */ /* 0x001fe20008410000 */
[----:B------:R-:W-:-:S06]  /*11f00*/  IMAD.MOV.U32 R184, RZ, RZ, R172 ;  /* 0x000000ffffb87224 */ /* 0x000fcc00078e00ac */
[----:B------:R-:W0:Y:S01]  /*11f10*/  MUFU.TANH R229, R229 ;  /* 0x000000e500e57308 */ /* 0x000e220000002400 */
[----:B-1----:R-:W-:Y:S01]  /*11f20*/  IMAD.MOV.U32 R176, RZ, RZ, R20 ;  /* 0x000000ffffb07224 */ /* 0x002fe200078e0014 */
[----:B------:R-:W-:Y:S01]  /*11f30*/  FMNMX.FTZ R20, R168, R209, !PT ;  /* 0x000000d1a8147209 */ /* 0x000fe20007810000 */
[----:B--2---:R-:W-:Y:S01]  /*11f40*/  FMUL.FTZ R160, R180, UR42 ;  /* 0x0000002ab4a07c20 */ /* 0x004fe20008410000 */
[----:B------:R-:W-:Y:S02]  /*11f50*/  FMUL.FTZ R180, R192, UR42 ;  /* 0x0000002ac0b47c20 */ /* 0x000fe40008410000 */
[----:B------:R-:W-:Y:S01]  /*11f60*/  FMNMX.FTZ R20, R172, R20, !PT ;  /* 0x00000014ac147209 */ /* 0x000fe20007810000 */
[----:B------:R-:W-:Y:S01]  /*11f70*/  FMUL.FTZ R172, R196, UR42 ;  /* 0x0000002ac4ac7c20 */ /* 0x000fe20008410000 */
[----:B------:R-:W1:Y:S01]  /*11f80*/  MUFU.TANH R211, R211 ;  /* 0x000000d300d37308 */ /* 0x000e620000002400 */
[----:B---3--:R-:W-:Y:S01]  /*11f90*/  IMAD.MOV.U32 R173, RZ, RZ, R5 ;  /* 0x000000ffffad7224 */ /* 0x008fe200078e0005 */
[----:B------:R-:W-:Y:S01]  /*11fa0*/  FMNMX.FTZ R20, R2, R20, !PT ;  /* 0x0000001402147209 */ /* 0x000fe20007810000 */
[----:B------:R-:W-:-:S03]  /*11fb0*/  FMUL.FTZ R196, R163, UR42 ;  /* 0x0000002aa3c47c20 */ /* 0x000fc60008410000 */
[----:B------:R-:W-:Y:S02]  /*11fc0*/  FMNMX.FTZ R20, R176, R20, !PT ;  /* 0x00000014b0147209 */ /* 0x000fe40007810000 */
[----:B------:R-:W2:Y:S02]  /*11fd0*/  MUFU.TANH R210, R210 ;  /* 0x000000d200d27308 */ /* 0x000ea40000002400 */
[----:B------:R-:W-:-:S04]  /*11fe0*/  FMNMX.FTZ R20, R173, R20, !PT ;  /* 0x00000014ad147209 */ /* 0x000fc80007810000 */
[----:B------:R-:W-:Y:S02]  /*11ff0*/  FMNMX.FTZ R20, R169, R20, !PT ;  /* 0x00000014a9147209 */ /* 0x000fe40007810000 */
[----:B------:R-:W3:Y:S02]  /*12000*/  MUFU.TANH R165, R165 ;  /* 0x000000a500a57308 */ /* 0x000ee40000002400 */
[----:B0-----:R-:W-:-:S04]  /*12010*/  FMNMX.FTZ R20, R229, R20, !PT ;  /* 0x00000014e5147209 */ /* 0x001fc80007810000 */
[----:B-1----:R-:W-:Y:S02]  /*12020*/  FMNMX.FTZ R20, R211, R20, !PT ;  /* 0x00000014d3147209 */ /* 0x002fe40007810000 */
[----:B------:R-:W0:Y:S02]  /*12030*/  MUFU.TANH R164, R164 ;  /* 0x000000a400a47308 */ /* 0x000e240000002400 */
[----:B--2---:R-:W-:-:S06]  /*12040*/  FMNMX.FTZ R20, R210, R20, !PT ;  /* 0x00000014d2147209 */ /* 0x004fcc0007810000 */
        /* <DEDUP_REMOVED lines=10> */
[----:B------:R0:W3:Y:S01]  /*120f0*/  MUFU.TANH R4, R185 ;  /* 0x000000b900047308 */ /* 0x0000e20000002400 */
[----:B-1----:R-:W-:-:S07]  /*12100*/  FMNMX.FTZ R20, R160, R20, !PT ;  /* 0x00000014a0147209 */ /* 0x002fce0007810000 */
[----:B------:R-:W1:Y:S01]  /*12110*/  MUFU.TANH R157, R157 ;  /* 0x0000009d009d7308 */ /* 0x000e620000002400 */
[----:B--2---:R-:W-:Y:S01]  /*12120*/  FMNMX.FTZ R20, R156, R20, !PT ;  /* 0x000000149c147209 */ /* 0x004fe20007810000 */
[----:B0-----:R-:W-:Y:S01]  /*12130*/  FMUL.FTZ R185, R197, UR42 ;  /* 0x0000002ac5b97c20 */ /* 0x001fe20008410000 */
[----:B------:R-:W-:-:S05]  /*12140*/  FMUL.FTZ R197, R162, UR42 ;  /* 0x0000002aa2c57c20 */ /* 0x000fca0008410000 */
[----:B------:R0:W2:Y:S08]  /*12150*/  MUFU.TANH R5, R188 ;  /* 0x000000bc00057308 */ /* 0x0000b00000002400 */
[----:B------:R-:W4:Y:S01]  /*12160*/  MUFU.TANH R189, R189 ;  /* 0x000000bd00bd7308 */ /* 0x000f220000002400 */
[----:B0-----:R-:W-:Y:S02]  /*12170*/  IMAD.MOV.U32 R188, RZ, RZ, R173 ;  /* 0x000000ffffbc7224 */ /* 0x001fe400078e00ad */
[----:B------:R-:W-:Y:S01]  /*12180*/  FMUL.FTZ R173, R193, UR42 ;  /* 0x0000002ac1ad7c20 */ /* 0x000fe20008410000 */
[----:B---3--:R-:W-:Y:S01]  /*12190*/  IMAD.MOV.U32 R193, RZ, RZ, R4 ;  /* 0x000000ffffc17224 */ /* 0x008fe200078e0004 */
[----:B-1----:R-:W-:-:S03]  /*121a0*/  FMNMX.FTZ R20, R157, R20, !PT ;  /* 0x000000149d147209 */ /* 0x002fc60007810000 */
[----:B------:R-:W0:Y:S01]  /*121b0*/  MUFU.TANH R180, R180 ;  /* 0x000000b400b47308 */ /* 0x000e220000002400 */
[----:B--2---:R-:W-:Y:S01]  /*121c0*/  IMAD.MOV.U32 R192, RZ, RZ, R5 ;  /* 0x000000ffffc07224 */ /* 0x004fe200078e0005 */
[----:B------:R-:W-:-:S03]  /*121d0*/  FMNMX.FTZ R20, R193, R20, !PT ;  /* 0x00000014c1147209 */ /* 0x000fc60007810000 */
[----:B------:R-:W-:Y:S01]  /*121e0*/  IMAD.MOV.U32 R162, RZ, RZ, R192 ;  /* 0x000000ffffa27224 */ /* 0x000fe200078e00c0 */
[----:B------:R-:W-:Y:S01]  /*121f0*/  FMNMX.FTZ R20, R192, R20, !PT ;  /* 0x00000014c0147209 */ /* 0x000fe20007810000 */
[----:B------:R-:W-:Y:S01]  /*12200*/  FMUL.FTZ R192, R166, UR42 ;  /* 0x0000002aa6c07c20 */ /* 0x000fe20008410000 */
[----:B------:R-:W1:Y:S02]  /*12210*/  MUFU.TANH R173, R173 ;  /* 0x000000ad00ad7308 */ /* 0x000e640000002400 */
[----:B----4-:R-:W-:-:S06]  /*12220*/  FMNMX.FTZ R20, R189, R20, !PT ;  /* 0x00000014bd147209 */ /* 0x010fcc0007810000 */
[----:B------:R-:W2:Y:S01]  /*12230*/  MUFU.TANH R172, R172 ;  /* 0x000000ac00ac7308 */ /* 0x000ea20000002400 */
[----:B0-----:R-:W-:-:S07]  /*12240*/  FMNMX.FTZ R20, R180, R20, !PT ;  /* 0x00000014b4147209 */ /* 0x001fce0007810000 */
[----:B------:R-:W0:Y:S01]  /*12250*/  MUFU.TANH R185, R185 ;  /* 0x000000b900b97308 */ /* 0x000e220000002400 */
[----:B-1----:R-:W-:-:S07]  /*12260*/  FMNMX.FTZ R20, R173, R20, !PT ;  /* 0x00000014ad147209 */ /* 0x002fce0007810000 */
[----:B------:R-:W-:Y:S01]  /*12270*/  MUFU.TANH R5, R154 ;  /* 0x0000009a00057308 */ /* 0x000fe20000002400 */
[----:B--2---:R-:W-:-:S07]  /*12280*/  FMNMX.FTZ R20, R172, R20, !PT ;  /* 0x00000014ac147209 */ /* 0x004fce0007810000 */
[----:B------:R1:W2:Y:S01]  /*12290*/  MUFU.TANH R177, R159 ;  /* 0x0000009f00b17308 */ /* 0x0002a20000002400 */
[----:B0-----:R-:W-:-:S05]  /*122a0*/  FMNMX.FTZ R20, R185, R20, !PT ;  /* 0x00000014b9147209 */ /* 0x001fca0007810000 */
[----:B------:R-:W0:Y:S02]  /*122b0*/  SHFL.BFLY PT, R168, R20, 0x2, 0x1f ;  /* 0x0c401f0014a87f89 */ /* 0x000e2400000e0000 */
[----:B------:R3:W4:Y:S01]  /*122c0*/  MUFU.TANH R4, R155 ;  /* 0x0000009b00047308 */ /* 0x0007220000002400 */
[----:B-1----:R-:W-:-:S07]  /*122d0*/  IMAD.MOV.U32 R159, RZ, RZ, R193 ;  /* 0x000000ffff9f7224 */ /* 0x002fce00078e00c1 */
[----:B------:R-:W-:Y:S08]  /*122e0*/  MUFU.TANH R197, R197 ;  /* 0x000000c500c57308 */ /* 0x000ff00000002400 */
[----:B------:R1:W-:Y:S01]  /*122f0*/  MUFU.TANH R193, R170 ;  /* 0x000000aa00c17308 */ /* 0x0003e20000002400 */
[----:B0-----:R-:W-:Y:S02]  /*12300*/  FMNMX.FTZ R20, R20, R168, !PT ;  /* 0x000000a814147209 */ /* 0x001fe40007810000 */
[----:B------:R-:W-:-:S05]  /*12310*/  MOV R168, R2 ;  /* 0x0000000200a87202 */ /* 0x000fca0000000f00 */
[----:B------:R-:W-:Y:S01]  /*12320*/  MUFU.TANH R196, R196 ;  /* 0x000000c400c47308 */ /* 0x000fe20000002400 */
[----:B------:R-:W0:Y:S07]  /*12330*/  SHFL.BFLY PT, R154, R20, 0x1, 0x1f ;  /* 0x0c201f00149a7f89 */ /* 0x000e2e00000e0000 */
[----:B------:R-:W4:Y:S08]  /*12340*/  MUFU.TANH R2, R158 ;  /* 0x0000009e00027308 */ /* 0x000f300000002400 */
[----:B------:R4:W4:Y:S08]  /*12350*/  MUFU.TANH R158, R167 ;  /* 0x000000a7009e7308 */ /* 0x0009300000002400 */
[----:B------:R-:W-:Y:S01]  /*12360*/  MUFU.TANH R192, R192 ;  /* 0x000000c000c07308 */ /* 0x000fe20000002400 */
[----:B0-----:R-:W-:-:S05]  /*12370*/  FMNMX.FTZ R20, R20, R154, !PT ;  /* 0x0000009a14147209 */ /* 0x001fca0007810000 */
[C---:B---3--:R-:W-:Y:S01]  /*12380*/  FADD.FTZ R155, -R20.reuse, R209 ;  /* 0x000000d1149b7221 */ /* 0x048fe20000010100 */
[----:B--2---:R-:W-:Y:S02]  /*12390*/  IMAD.MOV.U32 R209, RZ, RZ, R177 ;  /* 0x000000ffffd17224 */ /* 0x004fe400078e00b1 */
[----:B------:R-:W-:Y:S01]  /*123a0*/  FMUL.FTZ R177, R20, UR46 ;  /* 0x0000002e14b17c20 */ /* 0x000fe20008410000 */
[----:B------:R-:W-:Y:S01]  /*123b0*/  MUFU.TANH R178, R178 ;  /* 0x000000b200b27308 */ /* 0x000fe20000002400 */
[----:B------:R-:W-:Y:S02]  /*123c0*/  FMUL.FTZ R155, R155, UR46 ;  /* 0x0000002e9b9b7c20 */ /* 0x000fe40008410000 */
[--C-:B------:R-:W-:Y:S01]  /*123d0*/  FFMA.FTZ R181, R181, UR46, -R177.reuse ;  /* 0x0000002eb5b57c23 */ /* 0x100fe200080108b1 */
[--C-:B------:R-:W-:Y:S01]  /*123e0*/  FFMA.FTZ R184, R184, UR46, -R177.reuse ;  /* 0x0000002eb8b87c23 */ /* 0x100fe200080108b1 */
[--C-:B------:R-:W-:Y:S01]  /*123f0*/  FFMA.FTZ R166, R152, UR46, -R177.reuse ;  /* 0x0000002e98a67c23 */ /* 0x100fe200080108b1 */
[--C-:B------:R-:W-:Y:S01]  /*12400*/  FFMA.FTZ R163, R153, UR46, -R177.reuse ;  /* 0x0000002e99a37c23 */ /* 0x100fe200080108b1 */
[----:B------:R-:W-:Y:S01]  /*12410*/  FMNMX.FTZ R153, R5, R208, !PT ;  /* 0x000000d005997209 */ /* 0x000fe20007810000 */
[----:B------:R-:W-:Y:S01]  /*12420*/  MUFU.EX2 R155, R155 ;  /* 0x0000009b009b7308 */ /* 0x000fe20000000800 */
[--C-:B------:R-:W-:Y:S01]  /*12430*/  FFMA.FTZ R154, R168, UR46, -R177.reuse ;  /* 0x0000002ea89a7c23 */ /* 0x100fe200080108b1 */
[----:B-1----:R-:W-:Y:S01]  /*12440*/  FFMA.FTZ R170, R211, UR46, -R177 ;  /* 0x0000002ed3aa7c23 */ /* 0x002fe200080108b1 */
[----:B----4-:R-:W-:Y:S01]  /*12450*/  FMNMX.FTZ R153, R4, R153, !PT ;  /* 0x0000009904997209 */ /* 0x010fe20007810000 */
[----:B------:R-:W-:-:S02]  /*12460*/  IMAD.MOV.U32 R211, RZ, RZ, R162 ;  /* 0x000000ffffd37224 */ /* 0x000fc400078e00a2 */
[--C-:B------:R-:W-:Y:S01]  /*12470*/  FFMA.FTZ R167, R210, UR46, -R177.reuse ;  /* 0x0000002ed2a77c23 */ /* 0x100fe200080108b1 */
[----:B------:R-:W-:Y:S01]  /*12480*/  FFMA.FTZ R176, R176, UR46, -R177 ;  /* 0x0000002eb0b07c23 */ /* 0x000fe200080108b1 */
[----:B------:R-:W-:Y:S01]  /*12490*/  FMNMX.FTZ R153, R2, R153, !PT ;  /* 0x0000009902997209 */ /* 0x000fe20007810000 */
[----:B------:R-:W0:Y:S01]  /*124a0*/  MUFU.EX2 R152, R181 ;  /* 0x000000b500987308 */ /* 0x000e220000000800 */
[----:B------:R-:W-:Y:S02]  /*124b0*/  IMAD.MOV.U32 R210, RZ, RZ, R159 ;  /* 0x000000ffffd27224 */ /* 0x000fe400078e009f */
[--C-:B------:R-:W-:Y:S01]  /*124c0*/  FFMA.FTZ R162, R156, UR46, -R177.reuse ;  /* 0x0000002e9ca27c23 */ /* 0x100fe200080108b1 */
[--C-:B------:R-:W-:Y:S01]  /*124d0*/  FFMA.FTZ R156, R211, UR46, -R177.reuse ;  /* 0x0000002ed39c7c23 */ /* 0x100fe200080108b1 */
[--C-:B------:R-:W-:Y:S01]  /*124e0*/  FFMA.FTZ R159, R157, UR46, -R177.reuse ;  /* 0x0000002e9d9f7c23 */ /* 0x100fe200080108b1 */
[----:B------:R-:W-:Y:S01]  /*124f0*/  IMAD.MOV.U32 R211, RZ, RZ, R158 ;  /* 0x000000ffffd37224 */ /* 0x000fe200078e009e */
[----:B------:R-:W-:Y:S01]  /*12500*/  FMNMX.FTZ R153, R209, R153, !PT ;  /* 0x00000099d1997209 */ /* 0x000fe20007810000 */
        /* <DEDUP_REMOVED lines=14> */
[----:B------:R-:W-:Y:S01]  /*125f0*/  FFMA.FTZ R177, R185, UR46, -R177 ;  /* 0x0000002eb9b17c23 */ /* 0x000fe200080108b1 */
[----:B------:R-:W-:-:S02]  /*12600*/  IMAD.MOV.U32 R210, RZ, RZ, R193 ;  /* 0x000000ffffd27224 */ /* 0x000fc400078e00c1 */
[----:B0-----:R-:W-:Y:S01]  /*12610*/  FFMA.FTZ R3, R155, R3, R152 ;  /* 0x000000039b037223 */ /* 0x001fe20000010098 */
[----:B------:R-:W0:Y:S01]  /*12620*/  MUFU.TANH R185, R171 ;  /* 0x000000ab00b97308 */ /* 0x000e220000002400 */
[----:B------:R-:W-:Y:S01]  /*12630*/  FMNMX.FTZ R153, R197, R153, !PT ;  /* 0x00000099c5997209 */ /* 0x000fe20007810000 */
[----:B------:R-:W-:Y:S01]  /*12640*/  FMUL.FTZ R193, R174, UR42 ;  /* 0x0000002aaec17c20 */ /* 0x000fe20008410000 */
[C---:B-1----:R-:W-:Y:S01]  /*12650*/  FADD.FTZ R3, R184.reuse, R3 ;  /* 0x00000003b8037221 */ /* 0x042fe20000010000 */
[----:B------:R-:W-:Y:S01]  /*12660*/  F2FP.F16.F32.PACK_AB R152, R184, R152 ;  /* 0x00000098b898723e */ /* 0x000fe200000000ff */
[----:B------:R-:W-:Y:S01]  /*12670*/  FMUL.FTZ R184, R175, UR42 ;  /* 0x0000002aafb87c20 */ /* 0x000fe20008410000 */
[----:B------:R-:W-:Y:S01]  /*12680*/  FMNMX.FTZ R153, R196, R153, !PT ;  /* 0x00000099c4997209 */ /* 0x000fe20007810000 */
[----:B------:R-:W-:Y:S01]  /*12690*/  FMUL.FTZ R189, R179, UR42 ;  /* 0x0000002ab3bd7c20 */ /* 0x000fe20008410000 */
[----:B------:R-:W1:Y:S01]  /*126a0*/  MUFU.EX2 R176, R176 ;  /* 0x000000b000b07308 */ /* 0x000e620000000800 */
[----:B--2---:R-:W-:Y:S01]  /*126b0*/  FADD.FTZ R3, R154, R3 ;  /* 0x000000039a037221 */ /* 0x004fe20000010000 */
[----:B------:R-:W-:Y:S01]  /*126c0*/  FMNMX.FTZ R153, R192, R153, !PT ;  /* 0x00000099c0997209 */ /* 0x000fe20007810000 */
[----:B------:R-:W-:Y:S01]  /*126d0*/  FMUL.FTZ R175, R183, UR42 ;  /* 0x0000002ab7af7c20 */ /* 0x000fe20008410000 */
[----:B------:R-:W-:Y:S01]  /*126e0*/  FMUL.FTZ R183, R187, UR42 ;  /* 0x0000002abbb77c20 */ /* 0x000fe20008410000 */
[----:B------:R-:W-:Y:S01]  /*126f0*/  FMUL.FTZ R229, R194, UR42 ;  /* 0x0000002ac2e57c20 */ /* 0x000fe20008410000 */
[----:B------:R-:W-:Y:S01]  /*12700*/  FMNMX.FTZ R153, R211, R153, !PT ;  /* 0x00000099d3997209 */ /* 0x000fe20007810000 */
[----:B------:R-:W-:Y:S01]  /*12710*/  FMUL.FTZ R179, R198, UR42 ;  /* 0x0000002ac6b37c20 */ /* 0x000fe20008410000 */
[----:B------:R-:W2:Y:S01]  /*12720*/  MUFU.TANH R193, R193 ;  /* 0x000000c100c17308 */ /* 0x000ea20000002400 */
[----:B0-----:R-:W-:Y:S01]  /*12730*/  MOV R187, R185 ;  /* 0x000000b900bb7202 */ /* 0x001fe20000000f00 */
[----:B------:R-:W-:Y:S01]  /*12740*/  FMUL.FTZ R185, R191, UR42 ;  /* 0x0000002abfb97c20 */ /* 0x000fe20008410000 */
[----:B------:R-:W-:Y:S01]  /*12750*/  FMNMX.FTZ R153, R210, R153, !PT ;  /* 0x00000099d2997209 */ /* 0x000fe20007810000 */
[----:B------:R-:W-:-:S02]  /*12760*/  IMAD.MOV.U32 R191, RZ, RZ, R211 ;  /* 0x000000ffffbf7224 */ /* 0x000fc400078e00d3 */
[----:B------:R-:W-:Y:S01]  /*12770*/  FMUL.FTZ R211, R195, UR42 ;  /* 0x0000002ac3d37c20 */ /* 0x000fe20008410000 */
[----:B------:R-:W-:Y:S01]  /*12780*/  IMAD.MOV.U32 R194, RZ, RZ, R209 ;  /* 0x000000ffffc27224 */ /* 0x000fe200078e00d1 */
[----:B------:R-:W-:Y:S01]  /*12790*/  FMNMX.FTZ R153, R187, R153, !PT ;  /* 0x00000099bb997209 */ /* 0x000fe20007810000 */
[----:B------:R-:W0:Y:S01]  /*127a0*/  MUFU.TANH R184, R184 ;  /* 0x000000b800b87308 */ /* 0x000e220000002400 */
[----:B-1----:R-:W-:Y:S01]  /*127b0*/  FADD.FTZ R171, R176, R3 ;  /* 0x00000003b0ab7221 */ /* 0x002fe20000010000 */
[----:B------:R-:W-:Y:S01]  /*127c0*/  FMUL.FTZ R3, R182, UR42 ;  /* 0x0000002ab6037c20 */ /* 0x000fe20008410000 */
[----:B------:R-:W-:Y:S01]  /*127d0*/  FMUL.FTZ R182, R186, UR42 ;  /* 0x0000002abab67c20 */ /* 0x000fe20008410000 */
[----:B------:R-:W-:-:S04]  /*127e0*/  F2FP.F16.F32.PACK_AB R154, R176, R154 ;  /* 0x0000009ab09a723e */ /* 0x000fc800000000ff */
[----:B------:R-:W1:Y:S01]  /*127f0*/  MUFU.TANH R189, R189 ;  /* 0x000000bd00bd7308 */ /* 0x000e620000002400 */
[----:B--2---:R-:W-:-:S07]  /*12800*/  FMNMX.FTZ R153, R193, R153, !PT ;  /* 0x00000099c1997209 */ /* 0x004fce0007810000 */
[----:B------:R-:W2:Y:S01]  /*12810*/  MUFU.TANH R3, R3 ;  /* 0x0000000300037308 */ /* 0x000ea20000002400 */
[----:B0-----:R-:W-:-:S04]  /*12820*/  FMNMX.FTZ R153, R184, R153, !PT ;  /* 0x00000099b8997209 */ /* 0x001fc80007810000 */
[----:B------:R-:W-:-:S03]  /*12830*/  FMNMX.FTZ R153, R178, R153, !PT ;  /* 0x00000099b2997209 */ /* 0x000fc60007810000 */
        /* <DEDUP_REMOVED lines=9> */
[----:B0-----:R-:W-:Y:S01]  /*128d0*/  IMAD.MOV.U32 R190, RZ, RZ, R210 ;  /* 0x000000ffffbe7224 */ /* 0x001fe200078e00d2 */
[----:B--2---:R-:W-:Y:S01]  /*128e0*/  FMNMX.FTZ R153, R183, R153, !PT ;  /* 0x00000099b7997209 */ /* 0x004fe20007810000 */
[----:B------:R-:W-:-:S05]  /*128f0*/  FMUL.FTZ R210, R199, UR42 ;  /* 0x0000002ac7d27c20 */ /* 0x000fca0008410000 */
[----:B------:R-:W0:Y:S01]  /*12900*/  MUFU.TANH R229, R229 ;  /* 0x000000e500e57308 */ /* 0x000e220000002400 */
[----:B---3--:R-:W-:-:S07]  /*12910*/  FMNMX.FTZ R153, R186, R153, !PT ;  /* 0x00000099ba997209 */ /* 0x008fce0007810000 */
[----:B------:R-:W2:Y:S01]  /*12920*/  MUFU.TANH R211, R211 ;  /* 0x000000d300d37308 */ /* 0x000ea20000002400 */
[----:B-1----:R-:W-:-:S07]  /*12930*/  FMNMX.FTZ R153, R185, R153, !PT ;  /* 0x00000099b9997209 */ /* 0x002fce0007810000 */
[----:B------:R-:W1:Y:S01]  /*12940*/  MUFU.TANH R179, R179 ;  /* 0x000000b300b37308 */ /* 0x000e620000002400 */
[----:B0-----:R-:W-:-:S07]  /*12950*/  FMNMX.FTZ R153, R229, R153, !PT ;  /* 0x00000099e5997209 */ /* 0x001fce0007810000 */
[----:B------:R-:W0:Y:S01]  /*12960*/  MUFU.TANH R210, R210 ;  /* 0x000000d200d27308 */ /* 0x000e220000002400 */
[----:B--2---:R-:W-:-:S04]  /*12970*/  FMNMX.FTZ R153, R211, R153, !PT ;  /* 0x00000099d3997209 */ /* 0x004fc80007810000 */
[----:B-1----:R-:W-:-:S04]  /*12980*/  FMNMX.FTZ R153, R179, R153, !PT ;  /* 0x00000099b3997209 */ /* 0x002fc80007810000 */
[----:B0-----:R-:W-:-:S05]  /*12990*/  FMNMX.FTZ R153, R210, R153, !PT ;  /* 0x00000099d2997209 */ /* 0x001fca0007810000 */
[----:B------:R-:W0:Y:S02]  /*129a0*/  SHFL.BFLY PT, R174, R153, 0x2, 0x1f ;  /* 0x0c401f0099ae7f89 */ /* 0x000e2400000e0000 */
[----:B0-----:R-:W-:-:S05]  /*129b0*/  FMNMX.FTZ R174, R153, R174, !PT ;  /* 0x000000ae99ae7209 */ /* 0x001fca0007810000 */
[----:B------:R-:W0:Y:S02]  /*129c0*/  SHFL.BFLY PT, R176, R174, 0x1, 0x1f ;  /* 0x0c201f00aeb07f89 */ /* 0x000e2400000e0000 */
[----:B0-----:R-:W-:-:S05]  /*129d0*/  FMNMX.FTZ R176, R174, R176, !PT ;  /* 0x000000b0aeb07209 */ /* 0x001fca0007810000 */
[C---:B------:R-:W-:Y:S01]  /*129e0*/  FMUL.FTZ R181, R176.reuse, UR46 ;  /* 0x0000002eb0b57c20 */ /* 0x040fe20008410000 */
[----:B------:R-:W-:-:S03]  /*129f0*/  FADD.FTZ R208, -R176, R208 ;  /* 0x000000d0b0d07221 */ /* 0x000fc60000010100 */
[--C-:B------:R-:W-:Y:S01]  /*12a00*/  FFMA.FTZ R198, R194, UR46, -R181.reuse ;  /* 0x0000002ec2c67c23 */ /* 0x100fe200080108b5 */
[--C-:B------:R-:W-:Y:S01]  /*12a10*/  FFMA.FTZ R194, R187, UR46, -R181.reuse ;  /* 0x0000002ebbc27c23 */ /* 0x100fe200080108b5 */
[--C-:B------:R-:W-:Y:S01]  /*12a20*/  FFMA.FTZ R187, R178, UR46, -R181.reuse ;  /* 0x0000002eb2bb7c23 */ /* 0x100fe200080108b5 */
[--C-:B------:R-:W-:Y:S01]  /*12a30*/  FFMA.FTZ R178, R211, UR46, -R181.reuse ;  /* 0x0000002ed3b27c23 */ /* 0x100fe200080108b5 */
[--C-:B------:R-:W-:Y:S01]  /*12a40*/  FFMA.FTZ R199, R191, UR46, -R181.reuse ;  /* 0x0000002ebfc77c23 */ /* 0x100fe200080108b5 */
[----:B------:R-:W0:Y:S01]  /*12a50*/  S2R R211, SR_TID.X ;  /* 0x0000000000d37919 */ /* 0x000e220000002100 */
[----:B------:R-:W-:Y:S01]  /*12a60*/  FMUL.FTZ R208, R208, UR46 ;  /* 0x0000002ed0d07c20 */ /* 0x000fe20008410000 */
[--C-:B------:R-:W-:Y:S01]  /*12a70*/  FFMA.FTZ R153, R5, UR46, -R181.reuse ;  /* 0x0000002e05997c23 */ /* 0x100fe200080108b5 */
[--C-:B------:R-:W-:Y:S01]  /*12a80*/  FFMA.FTZ R191, R184, UR46, -R181.reuse ;  /* 0x0000002eb8bf7c23 */ /* 0x100fe200080108b5 */
[----:B------:R-:W-:Y:S02]  /*12a90*/  IMAD.MOV.U32 R184, RZ, RZ, R186 ;  /* 0x000000ffffb87224 */ /* 0x000fe400078e00ba */
        /* <DEDUP_REMOVED lines=18> */
[----:B------:R-:W-:-:S02]  /*12bc0*/  VIADD R175, R15, 0x32440 ;  /* 0x000324400faf7836 */ /* 0x000fc40000000000 */
[-C--:B------:R-:W-:Y:S01]  /*12bd0*/  FMUL.FTZ R24, R24, R155.reuse ;  /* 0x0000009b18187220 */ /* 0x080fe20000410000 */
[----:B------:R-:W-:Y:S02]  /*12be0*/  IMAD.U32 R210, RZ, RZ, UR37 ;  /* 0x00000025ffd27e24 */ /* 0x000fe4000f8e00ff */
[-C--:B------:R-:W-:Y:S01]  /*12bf0*/  FMUL.FTZ R25, R25, R155.reuse ;  /* 0x0000009b19197220 */ /* 0x080fe20000410000 */
[-C--:B------:R-:W-:Y:S01]  /*12c00*/  FMUL.FTZ R28, R28, R155.reuse ;  /* 0x0000009b1c1c7220 */ /* 0x080fe20000410000 */
[-C--:B------:R-:W-:Y:S01]  /*12c10*/  FMUL.FTZ R29, R29, R155.reuse ;  /* 0x0000009b1d1d7220 */ /* 0x080fe20000410000 */
[----:B------:R-:W1:Y:S01]  /*12c20*/  MUFU.EX2 R153, R153 ;  /* 0x0000009900997308 */ /* 0x000e620000000800 */
[----:B------:R-:W-:Y:S01]  /*12c30*/  PRMT R175, R210, 0x654, R175 ;  /* 0x00000654d2af7816 */ /* 0x000fe200000000af */
[-C--:B------:R-:W-:Y:S01]  /*12c40*/  FMUL.FTZ R32, R32, R155.reuse ;  /* 0x0000009b20207220 */ /* 0x080fe20000410000 */
[----:B0-----:R-:W-:Y:S01]  /*12c50*/  SHF.R.U32.HI R211, RZ, 0x7, R211 ;  /* 0x00000007ffd37819 */ /* 0x001fe200000116d3 */
        /* <DEDUP_REMOVED lines=60> */
[----:B------:R-:W-:Y:S01]  /*13020*/  VIADD R155, R211, 0x8 ;  /* 0x00000008d39b7836 */ /* 0x000fe20000000000 */
[----:B------:R2:W-:Y:S01]  /*13030*/  SYNCS.ARRIVE.TRANS64.RED.A1T0 RZ, [R175+URZ], RZ ;  /* 0x000000ffafff79a7 */ /* 0x0005e2000810043f */
[----:B-1----:R-:W-:Y:S01]  /*13040*/  FFMA.FTZ R0, R208, R0, R153 ;  /* 0x00000000d0007223 */ /* 0x002fe20000010099 */
[----:B------:R-:W-:Y:S01]  /*13050*/  MUFU.EX2 R198, R198 ;  /* 0x000000c600c67308 */ /* 0x000fe20000000800 */
[----:B------:R1:W5:Y:S01]  /*13060*/  LDL.LU R5, [R1+0x1f8] ;  /* 0x0001f80001057983 */ /* 0x0003620000300800 */
[----:B--2---:R-:W-:Y:S01]  /*13070*/  MOV R175, 0x40000040 ;  /* 0x4000004000af7802 */ /* 0x004fe20000000f00 */
[C---:B0-----:R-:W-:Y:S01]  /*13080*/  FADD.FTZ R0, R174.reuse, R0 ;  /* 0x00000000ae007221 */ /* 0x041fe20000010000 */
[----:B------:R-:W-:Y:S01]  /*13090*/  F2FP.F16.F32.PACK_AB R153, R174, R153 ;  /* 0x00000099ae99723e */ /* 0x000fe200000000ff */
[-C--:B------:R-:W-:Y:S01]  /*130a0*/  FMUL.FTZ R26, R26, R208.reuse ;  /* 0x000000d01a1a7220 */ /* 0x080fe20000410000 */
[----:B------:R-:W-:Y:S01]  /*130b0*/  R2UR UR7, R175 ;  /* 0x00000000af0772ca */ /* 0x000fe200000e0000 */
[----:B------:R-:W-:Y:S01]  /*130c0*/  FMUL.FTZ R27, R27, R208 ;  /* 0x000000d01b1b7220 */ /* 0x000fe20000410000 */
[----:B------:R-:W0:Y:S01]  /*130d0*/  MUFU.EX2 R175, R209 ;  /* 0x000000d100af7308 */ /* 0x000e220000000800 */
[----:B------:R0:W-:Y:S01]  /*130e0*/  BAR.SYNC.DEFER_BLOCKING R155, 0x100 ;  /* 0x0004009b0000751d */ /* 0x0001e20000010000 */
[----:B------:R-:W-:-:S04]  /*130f0*/  IMAD.MOV.U32 R174, RZ, RZ, 0xc00 ;  /* 0x00000c00ffae7424 */ /* 0x000fc800078e00ff */
        /* <DEDUP_REMOVED lines=66> */
[----:B------:R1:W5:Y:S03]  /*13520*/  LDL.LU R4, [R1+0x1f4] ;  /* 0x0001f40001047983 */ /* 0x0003660000300800 */
[----:B------:R-:W-:Y:S01]  /*13530*/  WARPGROUP.ARRIVE ;  /* 0x00000000000079c5 */ /* 0x000fe20000000000 */
[----:B------:R1:W5:Y:S01]  /*13540*/  LDL.LU R2, [R1+0x1f0] ;  /* 0x0001f00001027983 */ /* 0x0003620000300800 */
[----:B------:R-:W-:-:S02]  /*13550*/  FADD.FTZ R0, R175, R0 ;  /* 0x00000000af007221 */ /* 0x000fc40000010000 */
[----:B------:R-:W-:Y:S02]  /*13560*/  MUFU.EX2 R170, R170 ;  /* 0x000000aa00aa7308 */ /* 0x000fe40000000800 */
[----:B------:R-:W-:Y:S01]  /*13570*/  HGMMA.64x256x16.F32 R24, R152, gdesc[UR4].tnspB, R24, gsb0 ;  /* 0x43e0000498187df0 */ /* 0x000fe20008000818 */
[----:B------:R-:W-:-:S05]  /*13580*/  FADD.FTZ R0, R198, R0 ;  /* 0x00000000c6007221 */ /* 0x000fca0000010000 */
[----:B------:R-:W0:Y:S08]  /*13590*/  MUFU.EX2 R197, R197 ;  /* 0x000000c500c57308 */ /* 0x000e300000000800 */
[----:B------:R-:W2:Y:S08]  /*135a0*/  MUFU.EX2 R196, R196 ;  /* 0x000000c400c47308 */ /* 0x000eb00000000800 */
[----:B------:R-:W3:Y:S01]  /*135b0*/  MUFU.EX2 R192, R192 ;  /* 0x000000c000c07308 */ /* 0x000ee20000000800 */
[----:B0-----:R-:W-:-:S07]  /*135c0*/  FADD.FTZ R0, R197, R0 ;  /* 0x00000000c5007221 */ /* 0x001fce0000010000 */
[----:B------:R-:W-:Y:S01]  /*135d0*/  MUFU.EX2 R167, R167 ;  /* 0x000000a700a77308 */ /* 0x000fe20000000800 */
[----:B--2---:R-:W-:-:S07]  /*135e0*/  FADD.FTZ R0, R196, R0 ;  /* 0x00000000c4007221 */ /* 0x004fce0000010000 */
[----:B------:R-:W-:Y:S01]  /*135f0*/  MUFU.EX2 R166, R166 ;  /* 0x000000a600a67308 */ /* 0x000fe20000000800 */
[----:B---3--:R-:W-:-:S07]  /*13600*/  FADD.FTZ R0, R192, R0 ;  /* 0x00000000c0007221 */ /* 0x008fce0000010000 */
        /* <DEDUP_REMOVED lines=20> */
[----:B------:R-:W0:Y:S02]  /*13750*/  MUFU.EX2 R181, R181 ;  /* 0x000000b500b57308 */ /* 0x000e240000000800 */
[----:B0-----:R-:W-:Y:S01]  /*13760*/  F2FP.F16.F32.PACK_AB R175, R181, R179 ;  /* 0x000000b3b5af723e */ /* 0x001fe200000000ff */
[----:B------:R-:W-:-:S05]  /*13770*/  WARPGROUP.DEPBAR.LE gsb0, 0x0 ;  /* 0x00008000000079c5 */ /* 0x000fca0000010000 */
[----:B------:R-:W0:Y:S01]  /*13780*/  MUFU.EX2 R154, R188 ;  /* 0x000000bc009a7308 */ /* 0x000e220000000800 */
[----:B------:R-:W-:Y:S02]  /*13790*/  VIADD R152, R174, 0x80 ;  /* 0x00000080ae987836 */ /* 0x000fe40000000000 */
[----:B------:R-:W-:-:S03]  /*137a0*/  IMAD.MOV.U32 R153, RZ, RZ, 0x40000040 ;  /* 0x40000040ff997424 */ /* 0x000fc600078e00ff */
[----:B------:R-:W-:Y:S01]  /*137b0*/  R2UR UR6, R152 ;  /* 0x00000000980672ca */ /* 0x000fe200000e0000 */
[----:B------:R-:W-:Y:S01]  /*137c0*/  VIADD R152, R174, 0x100 ;  /* 0x00000100ae987836 */ /* 0x000fe20000000000 */
[----:B------:R2:W3:Y:S01]  /*137d0*/  MUFU.EX2 R155, R168 ;  /* 0x000000a8009b7308 */ /* 0x0004e20000000800 */
[----:B------:R-:W-:Y:S01]  /*137e0*/  R2UR UR7, R153 ;  /* 0x00000000990772ca */ /* 0x000fe200000e0000 */
[----:B------:R-:W-:-:S06]  /*137f0*/  IMAD.MOV.U32 R153, RZ, RZ, 0x40000040 ;  /* 0x40000040ff997424 */ /* 0x000fcc00078e00ff */
[----:B------:R3:W4:Y:S01]  /*13800*/  MUFU.EX2 R188, R199 ;  /* 0x000000c700bc7308 */ /* 0x0007220000000800 */
[----:B0-----:R-:W-:Y:S01]  /*13810*/  FADD.FTZ R171, R154, R171 ;  /* 0x000000ab9aab7221 */ /* 0x001fe20000010000 */
[----:B--2---:R-:W-:-:S03]  /*13820*/  F2FP.F16.F32.PACK_AB R168, R169, R154 ;  /* 0x0000009aa9a8723e */ /* 0x004fc600000000ff */
[----:B------:R-:W-:Y:S01]  /*13830*/  FADD.FTZ R171, R169, R171 ;  /* 0x000000aba9ab7221 */ /* 0x000fe20000010000 */
[----:B------:R-:W-:Y:S02]  /*13840*/  F2FP.F16.F32.PACK_AB R169, R196, R197 ;  /* 0x000000c5c4a9723e */ /* 0x000fe400000000ff */
[----:B------:R-:W0:Y:S01]  /*13850*/  MUFU.EX2 R154, R195 ;  /* 0x000000c3009a7308 */ /* 0x000e220000000800 */
[----:B---3--:R-:W-:-:S04]  /*13860*/  FADD.FTZ R199, R155, R171 ;  /* 0x000000ab9bc77221 */ /* 0x008fc80000010000 */
[C---:B------:R-:W-:Y:S01]  /*13870*/  FADD.FTZ R199, R170.reuse, R199 ;  /* 0x000000c7aac77221 */ /* 0x040fe20000010000 */
[----:B------:R-:W-:Y:S02]  /*13880*/  F2FP.F16.F32.PACK_AB R170, R170, R155 ;  /* 0x0000009baaaa723e */ /* 0x000fe400000000ff */
[----:B------:R-:W2:Y:S01]  /*13890*/  MUFU.EX2 R155, R194 ;  /* 0x000000c2009b7308 */ /* 0x000ea20000000800 */
[C---:B----4-:R-:W-:Y:S01]  /*138a0*/  F2FP.F16.F32.PACK_AB R171, R188.reuse, R192 ;  /* 0x000000c0bcab723e */ /* 0x050fe200000000ff */
[----:B------:R-:W-:Y:S01]  /*138b0*/  FADD.FTZ R199, R167, R199 ;  /* 0x000000c7a7c77221 */ /* 0x000fe20000010000 */
[----:B------:R-:W-:Y:S02]  /*138c0*/  FADD.FTZ R0, R188, R0 ;  /* 0x00000000bc007221 */ /* 0x000fe40000010000 */
[----:B------:R-:W-:Y:S02]  /*138d0*/  WARPGROUP.ARRIVE ;  /* 0x00000000000079c5 */ /* 0x000fe40000000000 */
[----:B0-----:R-:W-:-:S04]  /*138e0*/  FADD.FTZ R0, R154, R0 ;  /* 0x000000009a007221 */ /* 0x001fc80000010000 */
[----:B------:R-:W-:Y:S01]  /*138f0*/  HGMMA.64x256x16.F32 R24, R168, gdesc[UR4].tnspB, R24, gsb0 ;  /* 0x43e00004a8187df0 */ /* 0x000fe20008000818 */
[----:B------:R-:W-:Y:S02]  /*13900*/  R2UR UR6, R152 ;  /* 0x00000000980672ca */ /* 0x000fe400000e0000 */
[----:B------:R-:W-:Y:S01]  /*13910*/  R2UR UR7, R153 ;  /* 0x00000000990772ca */ /* 0x000fe200000e0000 */
[----:B------:R-:W-:Y:S02]  /*13920*/  IMAD.MOV.U32 R153, RZ, RZ, 0x40000040 ;  /* 0x40000040ff997424 */ /* 0x000fe400078e00ff */
[----:B--2---:R-:W-:Y:S01]  /*13930*/  FADD.FTZ R0, R155, R0 ;  /* 0x000000009b007221 */ /* 0x004fe20000010000 */
[----:B------:R-:W-:Y:S02]  /*13940*/  WARPGROUP.DEPBAR.LE gsb0, 0x0 ;  /* 0x00008000000079c5 */ /* 0x000fe40000010000 */
[----:B------:R-:W0:Y:S08]  /*13950*/  MUFU.EX2 R169, R165 ;  /* 0x000000a500a97308 */ /* 0x000e300000000800 */
[----:B------:R2:W3:Y:S08]  /*13960*/  MUFU.EX2 R165, R164 ;  /* 0x000000a400a57308 */ /* 0x0004f00000000800 */
[----:B------:R-:W4:Y:S01]  /*13970*/  MUFU.EX2 R168, R193 ;  /* 0x000000c100a87308 */ /* 0x000f220000000800 */
[C---:B0-----:R-:W-:Y:S01]  /*13980*/  FADD.FTZ R152, R169.reuse, R199 ;  /* 0x000000c7a9987221 */ /* 0x041fe20000010000 */
[----:B--2---:R-:W-:-:S03]  /*13990*/  F2FP.F16.F32.PACK_AB R164, R169, R167 ;  /* 0x000000a7a9a4723e */ /* 0x004fc600000000ff */
[----:B---3--:R-:W-:-:S04]  /*139a0*/  FADD.FTZ R152, R165, R152 ;  /* 0x00000098a5987221 */ /* 0x008fc80000010000 */
[C---:B------:R-:W-:Y:S01]  /*139b0*/  FADD.FTZ R169, R166.reuse, R152 ;  /* 0x00000098a6a97221 */ /* 0x040fe20000010000 */
[----:B------:R-:W-:Y:S01]  /*139c0*/  F2FP.F16.F32.PACK_AB R166, R166, R165 ;  /* 0x000000a5a6a6723e */ /* 0x000fe200000000ff */
[----:B------:R-:W-:Y:S01]  /*139d0*/  VIADD R152, R174, 0x180 ;  /* 0x00000180ae987836 */ /* 0x000fe20000000000 */
[----:B------:R-:W-:Y:S01]  /*139e0*/  F2FP.F16.F32.PACK_AB R165, R155, R154 ;  /* 0x0000009a9ba5723e */ /* 0x000fe200000000ff */
[----:B------:R-:W-:Y:S01]  /*139f0*/  FADD.FTZ R169, R163, R169 ;  /* 0x000000a9a3a97221 */ /* 0x000fe20000010000 */
[----:B----4-:R-:W-:Y:S01]  /*13a00*/  F2FP.F16.F32.PACK_AB R167, R191, R168 ;  /* 0x000000a8bfa7723e */ /* 0x010fe200000000ff */
[----:B------:R-:W-:-:S03]  /*13a10*/  FADD.FTZ R0, R168, R0 ;  /* 0x00000000a8007221 */ /* 0x000fc60000010000 */
[----:B------:R-:W-:Y:S01]  /*13a20*/  WARPGROUP.ARRIVE ;  /* 0x00000000000079c5 */ /* 0x000fe20000000000 */
[----:B------:R-:W-:-:S04]  /*13a30*/  FADD.FTZ R0, R191, R0 ;  /* 0x00000000bf007221 */ /* 0x000fc80000010000 */
[----:B------:R-:W-:Y:S01]  /*13a40*/  FADD.FTZ R0, R187, R0 ;  /* 0x00000000bb007221 */ /* 0x000fe20000010000 */
[----:B------:R-:W-:Y:S01]  /*13a50*/  HGMMA.64x256x16.F32 R24, R164, gdesc[UR4].tnspB, R24, gsb0 ;  /* 0x43e00004a4187df0 */ /* 0x000fe20008000818 */
[----:B------:R-:W-:Y:S02]  /*13a60*/  R2UR UR6, R152 ;  /* 0x00000000980672ca */ /* 0x000fe400000e0000 */
[----:B------:R-:W-:Y:S01]  /*13a70*/  R2UR UR7, R153 ;  /* 0x00000000990772ca */ /* 0x000fe200000e0000 */
[----:B------:R-:W-:Y:S01]  /*13a80*/  IMAD.MOV.U32 R153, RZ, RZ, 0x40000040 ;  /* 0x40000040ff997424 */ /* 0x000fe200078e00ff */
[----:B------:R-:W-:Y:S01]  /*13a90*/  IADD3 R152, R174, 0x200, RZ ;  /* 0x00000200ae987810 */ /* 0x000fe20007ffe0ff */
[----:B------:R-:W-:-:S04]  /*13aa0*/  FADD.FTZ R0, R189, R0 ;  /* 0x00000000bd007221 */ /* 0x000fc80000010000 */
[----:B------:R-:W-:-:S04]  /*13ab0*/  FADD.FTZ R0, R190, R0 ;  /* 0x00000000be007221 */ /* 0x000fc80000010000 */
[----:B------:R-:W-:-:S04]  /*13ac0*/  FADD.FTZ R0, R186, R0 ;  /* 0x00000000ba007221 */ /* 0x000fc80000010000 */
[----:B------:R-:W-:-:S04]  /*13ad0*/  FADD.FTZ R0, R182, R0 ;  /* 0x00000000b6007221 */ /* 0x000fc80000010000 */
[----:B------:R-:W-:-:S04]  /*13ae0*/  FADD.FTZ R0, R183, R0 ;  /* 0x00000000b7007221 */ /* 0x000fc80000010000 */
[----:B------:R-:W-:-:S04]  /*13af0*/  FADD.FTZ R0, R184, R0 ;  /* 0x00000000b8007221 */ /* 0x000fc80000010000 */
[----:B------:R-:W-:Y:S01]  /*13b00*/  FADD.FTZ R0, R185, R0 ;  /* 0x00000000b9007221 */ /* 0x000fe20000010000 */
[----:B------:R-:W-:Y:S02]  /*13b10*/  WARPGROUP.DEPBAR.LE gsb0, 0x0 ;  /* 0x00008000000079c5 */ /* 0x000fe40000010000 */
[----:B------:R0:W2:Y:S01]  /*13b20*/  MUFU.EX2 R164, R160 ;  /* 0x000000a000a47308 */ /* 0x0000a20000000800 */
[C---:B------:R-:W-:Y:S01]  /*13b30*/  FADD.FTZ R165, R161.reuse, R169 ;  /* 0x000000a9a1a57221 */ /* 0x040fe20000010000 */
[----:B0-----:R-:W-:Y:S02]  /*13b40*/  F2FP.F16.F32.PACK_AB R160, R161, R163 ;  /* 0x000000a3a1a0723e */ /* 0x001fe400000000ff */
[----:B------:R-:W-:Y:S02]  /*13b50*/  F2FP.F16.F32.PACK_AB R161, R189, R187 ;  /* 0x000000bbbda1723e */ /* 0x000fe400000000ff */
[----:B------:R-:W-:Y:S01]  /*13b60*/  F2FP.F16.F32.PACK_AB R163, R186, R190 ;  /* 0x000000bebaa3723e */ /* 0x000fe200000000ff */
[----:B--2---:R-:W-:-:S04]  /*13b70*/  FADD.FTZ R165, R164, R165 ;  /* 0x000000a5a4a57221 */ /* 0x004fc80000010000 */
[C---:B------:R-:W-:Y:S01]  /*13b80*/  FADD.FTZ R165, R162.reuse, R165 ;  /* 0x000000a5a2a57221 */ /* 0x040fe20000010000 */
[----:B------:R-:W-:-:S03]  /*13b90*/  F2FP.F16.F32.PACK_AB R162, R162, R164 ;  /* 0x000000a4a2a2723e */ /* 0x000fc600000000ff */
[----:B------:R-:W-:Y:S01]  /*13ba0*/  FADD.FTZ R165, R159, R165 ;  /* 0x000000a59fa57221 */ /* 0x000fe20000010000 */
[----:B------:R-:W-:-:S06]  /*13bb0*/  WARPGROUP.ARRIVE ;  /* 0x00000000000079c5 */ /* 0x000fcc0000000000 */
[----:B------:R-:W-:Y:S01]  /*13bc0*/  HGMMA.64x256x16.F32 R24, R160, gdesc[UR4].tnspB, R24, gsb0 ;  /* 0x43e00004a0187df0 */ /* 0x000fe20008000818 */
[----:B------:R-:W-:Y:S01]  /*13bd0*/  R2UR UR6, R152 ;  /* 0x00000000980672ca */ /* 0x000fe200000e0000 */
[----:B------:R-:W-:Y:S01]  /*13be0*/  VIADD R152, R174, 0x280 ;  /* 0x00000280ae987836 */ /* 0x000fe20000000000 */
[----:B------:R-:W-:Y:S01]  /*13bf0*/  R2UR UR7, R153 ;  /* 0x00000000990772ca */ /* 0x000fe200000e0000 */
[----:B------:R-:W-:Y:S01]  /*13c00*/  IMAD.MOV.U32 R153, RZ, RZ, 0x40000040 ;  /* 0x40000040ff997424 */ /* 0x000fe200078e00ff */
[----:B------:R-:W-:Y:S02]  /*13c10*/  WARPGROUP.DEPBAR.LE gsb0, 0x0 ;  /* 0x00008000000079c5 */ /* 0x000fe40000010000 */
[----:B------:R0:W2:Y:S01]  /*13c20*/  MUFU.EX2 R160, R156 ;  /* 0x0000009c00a07308 */ /* 0x0000a20000000800 */
[C---:B------:R-:W-:Y:S01]  /*13c30*/  FADD.FTZ R161, R157.reuse, R165 ;  /* 0x000000a59da17221 */ /* 0x040fe20000010000 */
[----:B0-----:R-:W-:Y:S02]  /*13c40*/  F2FP.F16.F32.PACK_AB R156, R157, R159 ;  /* 0x0000009f9d9c723e */ /* 0x001fe400000000ff */
[----:B------:R-:W-:-:S02]  /*13c50*/  F2FP.F16.F32.PACK_AB R157, R183, R182 ;  /* 0x000000b6b79d723e */ /* 0x000fc400000000ff */
[----:B------:R-:W-:Y:S01]  /*13c60*/  F2FP.F16.F32.PACK_AB R159, R185, R184 ;  /* 0x000000b8b99f723e */ /* 0x000fe200000000ff */
[----:B--2---:R-:W-:-:S04]  /*13c70*/  FADD.FTZ R161, R160, R161 ;  /* 0x000000a1a0a17221 */ /* 0x004fc80000010000 */
[C---:B------:R-:W-:Y:S01]  /*13c80*/  FADD.FTZ R161, R158.reuse, R161 ;  /* 0x000000a19ea17221 */ /* 0x040fe20000010000 */
[----:B------:R-:W-:-:S03]  /*13c90*/  F2FP.F16.F32.PACK_AB R158, R158, R160 ;  /* 0x000000a09e9e723e */ /* 0x000fc600000000ff */
[----:B------:R-:W-:Y:S01]  /*13ca0*/  FADD.FTZ R161, R180, R161 ;  /* 0x000000a1b4a17221 */ /* 0x000fe20000010000 */
[----:B------:R-:W-:-:S06]  /*13cb0*/  WARPGROUP.ARRIVE ;  /* 0x00000000000079c5 */ /* 0x000fcc0000000000 */
[----:B------:R-:W-:Y:S01]  /*13cc0*/  HGMMA.64x256x16.F32 R24, R156, gdesc[UR4].tnspB, R24, gsb0 ;  /* 0x43e000049c187df0 */ /* 0x000fe20008000818 */
[----:B------:R-:W-:Y:S02]  /*13cd0*/  R2UR UR6, R152 ;  /* 0x00000000980672ca */ /* 0x000fe400000e0000 */
[----:B------:R-:W-:Y:S01]  /*13ce0*/  R2UR UR7, R153 ;  /* 0x00000000990772ca */ /* 0x000fe200000e0000 */
[----:B------:R-:W-:Y:S02]  /*13cf0*/  WARPGROUP.DEPBAR.LE gsb0, 0x0 ;  /* 0x00008000000079c5 */ /* 0x000fe40000010000 */
[----:B------:R0:W2:Y:S08]  /*13d00*/  MUFU.EX2 R157, R172 ;  /* 0x000000ac009d7308 */ /* 0x0000b00000000800 */
[----:B------:R3:W4:Y:S01]  /*13d10*/  MUFU.EX2 R156, R3 ;  /* 0x00000003009c7308 */ /* 0x0007220000000800 */
[C---:B0-----:R-:W-:Y:S01]  /*13d20*/  F2FP.F16.F32.PACK_AB R172, R173.reuse, R180 ;  /* 0x000000b4adac723e */ /* 0x041fe200000000ff */
[----:B---3--:R-:W-:Y:S01]  /*13d30*/  FADD.FTZ R3, R173, R161 ;  /* 0x000000a1ad037221 */ /* 0x008fe20000010000 */
[----:B--2---:R-:W-:-:S03]  /*13d40*/  F2FP.F16.F32.PACK_AB R174, R177, R157 ;  /* 0x0000009db1ae723e */ /* 0x004fc600000000ff */
[----:B------:R-:W-:Y:S01]  /*13d50*/  FADD.FTZ R3, R157, R3 ;  /* 0x000000039d037221 */ /* 0x000fe20000010000 */
[----:B----4-:R-:W-:Y:S01]  /*13d60*/  F2FP.F16.F32.PACK_AB R173, R178, R156 ;  /* 0x0000009cb2ad723e */ /* 0x010fe200000000ff */
[----:B------:R-:W-:Y:S02]  /*13d70*/  FADD.FTZ R0, R156, R0 ;  /* 0x000000009c007221 */ /* 0x000fe40000010000 */
[----:B------:R-:W-:Y:S01]  /*13d80*/  FADD.FTZ R3, R177, R3 ;  /* 0x00000003b1037221 */ /* 0x000fe20000010000 */
[----:B------:R-:W-:Y:S01]  /*13d90*/  WARPGROUP.ARRIVE ;  /* 0x00000000000079c5 */ /* 0x000fe20000000000 */
[----:B------:R-:W-:-:S04]  /*13da0*/  FADD.FTZ R0, R178, R0 ;  /* 0x00000000b2007221 */ /* 0x000fc80000010000 */
[----:B------:R-:W-:Y:S01]  /*13db0*/  FADD.FTZ R0, R179, R0 ;  /* 0x00000000b3007221 */ /* 0x000fe20000010000 */
[----:B------:R-:W-:Y:S03]  /*13dc0*/  HGMMA.64x256x16.F32 R24, R172, gdesc[UR4].tnspB, R24, gsb0 ;  /* 0x43e00004ac187df0 */ /* 0x000fe60008000818 */
[----:B------:R-:W-:Y:S01]  /*13dd0*/  FADD.FTZ R0, R181, R0 ;  /* 0x00000000b5007221 */ /* 0x000fe20000010000 */
[----:B------:R-:W-:Y:S02]  /*13de0*/  WARPGROUP.DEPBAR.LE gsb0, 0x0 ;  /* 0x00008000000079c5 */ /* 0x000fe40000010000 */
[----:B-1----:R-:W-:Y:S05]  /*13df0*/  @!P0 BRA `(.L_x_6153) ;  /* 0x0000000000048947 */ /* 0x002fea0003800000 */
[----:B------:R-:W-:Y:S01]  /*13e00*/  BPT.TRAP 0x1 ;  /* 0x000000040000795c */ /* 0x000fe20000300000 */
.L_x_6153:
        /* <DEDUP_REMOVED lines=10> */
.L_x_6143:
[----:B------:R-:W2:Y:S01]  /*13eb0*/  LDL.LU R15, [R1+0xd8] ;  /* 0x0000d800010f7983 */ /* 0x000ea20000300800 */
[----:B------:R-:W-:Y:S05]  /*13ec0*/  WARPSYNC.ALL ;  /* 0x0000000000007948 */ /* 0x000fea0003800000 */
[----:B-----5:R-:W0:Y:S01]  /*13ed0*/  SHFL.BFLY PT, R4, R3, 0x2, 0x1f ;  /* 0x0c401f0003047f89 */ /* 0x020e2200000e0000 */
        /* <DEDUP_REMOVED lines=160> */
[----:B------:R-:W-:Y:S02]  /*148e0*/  LOP3.LUT R204, R204, R0, RZ, 0x3c, !PT ;  /* 0x00000000cccc7212 */ /* 0x000fe400078e3cff */
[----:B--2---:R-:W-:-:S05]  /*148f0*/  IADD3 R15, R15, 0x1, RZ ;  /* 0x000000010f0f7810 */ /* 0x004fca0007ffe0ff */
[----:B------:R1:W-:Y:S04]  /*14900*/  STL [R1+0xd8], R15 ;  /* 0x0000d80f01007387 */ /* 0x0003e80000100800 */
.L_x_6084:
        /* <DEDUP_REMOVED lines=13> */
[----:B------:R-:W1:Y:S01]  /*149e0*/  S2R R0, SR_SWINHI ;  /* 0x0000000000007919 */ /* 0x000e620000002f00 */
[----:B------:R-:W-:Y:S02]  /*149f0*/  F2FP.F16.F32.PACK_AB R11, R31, R30 ;  /* 0x0000001e1f0b723e */ /* 0x000fe400000000ff */
[----:B------:R-:W-:Y:S01]  /*14a00*/  F2FP.F16.F32.PACK_AB R12, R33, R32 ;  /* 0x00000020210c723e */ /* 0x000fe200000000ff */
[----:B------:R-:W2:Y:S01]  /*14a10*/  LDL.LU R157, [R1+0xd0] ;  /* 0x0000d000019d7983 */ /* 0x000ea20000300800 */
[----:B------:R-:W-:Y:S02]  /*14a20*/  F2FP.F16.F32.PACK_AB R13, R35, R34 ;  /* 0x00000022230d723e */ /* 0x000fe400000000ff */
[----:B------:R-:W-:Y:S01]  /*14a30*/  F2FP.F16.F32.PACK_AB R14, R37, R36 ;  /* 0x00000024250e723e */ /* 0x000fe200000000ff */
[----:B------:R-:W2:Y:S01]  /*14a40*/  LDL.LU R156, [R1+0xd4] ;  /* 0x0000d400019c7983 */ /* 0x000ea20000300800 */
[----:B------:R-:W-:-:S02]  /*14a50*/  MOV R20, R22 ;  /* 0x0000001600147202 */ /* 0x000fc40000000f00 */
[----:B-1----:R-:W-:Y:S02]  /*14a60*/  MOV R21, R0 ;  /* 0x0000000000157202 */ /* 0x002fe40000000f00 */
        /* <DEDUP_REMOVED lines=17> */
[----:B-1----:R-:W-:-:S04]  /*14b80*/  IADD3 R8, P0, R24, 0x20, RZ ;  /* 0x0000002018087810 */ /* 0x002fc80007f1e0ff */
[----:B------:R-:W-:Y:S01]  /*14b90*/  LOP3.LUT R3, R8, 0x380, RZ, 0xc0, !PT ;  /* 0x0000038008037812 */ /* 0x000fe200078ec0ff */
[----:B------:R-:W-:-:S03]  /*14ba0*/  IMAD.X R9, RZ, RZ, R25, P0 ;  /* 0x000000ffff097224 */ /* 0x000fc600000e0619 */
[----:B------:R-:W-:-:S04]  /*14bb0*/  SHF.R.U64 R3, R3, 0x3, RZ ;  /* 0x0000000303037819 */ /* 0x000fc800000012ff */
[----:B------:R-:W-:-:S04]  /*14bc0*/  LOP3.LUT R8, R3, R8, RZ, 0x3c, !PT ;  /* 0x0000000803087212 */ /* 0x000fc800078e3cff */
[----:B------:R-:W-:-:S05]  /*14bd0*/  MOV R8, R8 ;  /* 0x0000000800087202 */ /* 0x000fca0000000f00 */
[----:B------:R1:W-:Y:S02]  /*14be0*/  STSM.16.M88.4 [R8], R12 ;  /* 0x0000000c08007844 */ /* 0x0003e40000000200 */
[----:B-1----:R-:W-:-:S04]  /*14bf0*/  IADD3 R8, P0, R24, 0x40, RZ ;  /* 0x0000004018087810 */ /* 0x002fc80007f1e0ff */
        /* <DEDUP_REMOVED lines=162> */
[----:B-1----:R-:W-:Y:S01]  /*15620*/  @P0 IADD3 R12, P2, R157, UR6, RZ ;  /* 0x000000069d0c0c10 */ /* 0x002fe2000ff5e0ff */
[----:B------:R-:W-:-:S03]  /*15630*/  ULDC UR6, c[0x0][0xb88] ;  /* 0x0002e20000067ab9 */ /* 0x000fc60000000800 */
[----:B------:R-:W-:Y:S02]  /*15640*/  @P0 IADD3.X R13, R156, UR7, RZ, P2, !PT ;  /* 0x000000079c0d0c10 */ /* 0x000fe400097fe4ff */
[----:B------:R-:W-:Y:S01]  /*15650*/  ISETP.GT.AND P2, PT, R0, 0x1, PT ;  /* 0x000000010000780c */ /* 0x000fe20003f44270 */
[----:B------:R-:W-:Y:S02]  /*15660*/  IMAD.MOV.U32 R0, RZ, RZ, 0xab8 ;  /* 0x00000ab8ff007424 */ /* 0x000fe400078e00ff */
[----:B------:R-:W-:-:S03]  /*15670*/  IMAD.U32 R9, RZ, RZ, UR6 ;  /* 0x00000006ff097e24 */ /* 0x000fc6000f8e00ff */
[----:B------:R-:W-:-:S03]  /*15680*/  SEL R0, R0, 0xa78, P2 ;  /* 0x00000a7800007807 */ /* 0x000fc60001000000 */
[----:B------:R1:W5:Y:S01]  /*15690*/  @P0 LDG.E R9, desc[UR40][R12.64] ;  /* 0x000000280c090981 */ /* 0x000362000c1e1900 */
[----:B------:R2:W3:Y:S08]  /*156a0*/  LDC.64 R14, c[0x0][R0+0x220] ;  /* 0x00008800000e7b82 */ /* 0x0004f00000000a00 */
[----:B-1----:R2:W1:Y:S01]  /*156b0*/  LDC.64 R12, c[0x0][R0+0x218] ;  /* 0x00008600000c7b82 */ /* 0x0024620000000a00 */
[----:B------:R-:W-:Y:S05]  /*156c0*/  @P0 BRA `(.L_x_6157) ;  /* 0x0000000000100947 */ /* 0x000fea0003800000 */
[----:B------:R-:W-:Y:S05]  /*156d0*/  @!P1 BRA `(.L_x_6157) ;  /* 0x00000000000c9947 */ /* 0x000fea0003800000 */
[----:B-----5:R-:W4:Y:S04]  /*156e0*/  LDG.E R9, desc[UR40][R10.64] ;  /* 0x000000280a097981 */ /* 0x020f28000c1e1900 */
[----:B------:R-:W4:Y:S02]  /*156f0*/  LDG.E R10, desc[UR40][R10.64+0x4] ;  /* 0x000004280a0a7981 */ /* 0x000f24000c1e1900 */
[----:B----4-:R-:W-:-:S07]  /*15700*/  IMAD.IADD R9, R10, 0x1, -R9 ;  /* 0x000000010a097824 */ /* 0x010fce00078e0a09 */
.L_x_6157:
[----:B------:R-:W4:Y:S01]  /*15710*/  LDL.LU R4, [R1+0xcc] ;  /* 0x0000cc0001047983 */ /* 0x000f220000300800 */
[----:B------:R-:W0:Y:S03]  /*15720*/  LDC R158, c[0x0][0xce8] ;  /* 0x00033a00ff9e7b82 */ /* 0x000e260000000800 */
[----:B------:R-:W2:Y:S04]  /*15730*/  LDL.LU R3, [R1+0x15c] ;  /* 0x00015c0001037983 */ /* 0x000ea80000300800 */
[----:B------:R-:W3:Y:S04]  /*15740*/  LDL R159, [R1+0xdc] ;  /* 0x0000dc00019f7983 */ /* 0x000ee80000100800 */
[----:B------:R-:W3:Y:S04]  /*15750*/  LDL R163, [R1+0xc4] ;  /* 0x0000c40001a37983 */ /* 0x000ee80000100800 */
[----:B------:R-:W3:Y:S04]  /*15760*/  LDL R160, [R1+0x94] ;  /* 0x0000940001a07983 */ /* 0x000ee80000100800 */
[----:B------:R-:W3:Y:S04]  /*15770*/  LDL R162, [R1+0x1e4] ;  /* 0x0001e40001a27983 */ /* 0x000ee80000100800 */
[----:B------:R-:W3:Y:S01]  /*15780*/  LDL R161, [R1+0x160] ;  /* 0x0001600001a17983 */ /* 0x000ee20000100800 */
[----:B------:R-:W3:Y:S01]  /*15790*/  LDC.64 R10, c[0x0][R0+0x228] ;  /* 0x00008a00000a7b82 */ /* 0x000ee20000000a00 */
[----:B0-----:R-:W-:-:S02]  /*157a0*/  ISETP.NE.AND P1, PT, R158, 0x1, PT ;  /* 0x000000019e00780c */ /* 0x001fc40003f25270 */
[----:B------:R-:W-:-:S04]  /*157b0*/  ISETP.NE.U32.AND P0, PT, RZ, UR4, PT ;  /* 0x00000004ff007c0c */ /* 0x000fc8000bf05070 */
[----:B------:R-:W-:-:S07]  /*157c0*/  ISETP.NE.AND.EX P0, PT, RZ, UR5, PT, P0 ;  /* 0x00000005ff007c0c */ /* 0x000fce000bf05300 */
[----:B------:R-:W0:Y:S01]  /*157d0*/  @P1 LDC R25, c[0x0][0xcec] ;  /* 0x00033b00ff191b82 */ /* 0x000e220000000800 */
[-C--:B-1----:R-:W-:Y:S02]  /*157e0*/  IMAD R24, R13, R203.reuse, RZ ;  /* 0x000000cb0d187224 */ /* 0x082fe400078e02ff */
[----:B------:R-:W-:-:S05]  /*157f0*/  IMAD.WIDE.U32 R12, R12, R203, RZ ;  /* 0x000000cb0c0c7225 */ /* 0x000fca00078e00ff */
[----:B------:R-:W1:Y:S01]  /*15800*/  @P1 LDC R157, c[0x0][0xcf0] ;  /* 0x00033c00ff9d1b82 */ /* 0x000e620000000800 */
[----:B------:R-:W-:Y:S01]  /*15810*/  IMAD.IADD R156, R13, 0x1, R24 ;  /* 0x000000010d9c7824 */ /* 0x000fe200078e0218 */
[----:B----4-:R-:W-:Y:S02]  /*15820*/  SEL R4, R4, RZ, !P0 ;  /* 0x000000ff04047207 */ /* 0x010fe40004000000 */
[----:B--2---:R-:W-:-:S03]  /*15830*/  SEL R3, R3, RZ, !P0 ;  /* 0x000000ff03037207 */ /* 0x004fc60004000000 */
[----:B---3--:R-:W-:-:S04]  /*15840*/  IMAD R15, R15, R4, RZ ;  /* 0x000000040f0f7224 */ /* 0x008fc800078e02ff */
[C---:B------:R-:W-:Y:S02]  /*15850*/  IMAD R3, R14.reuse, R3, R15 ;  /* 0x000000030e037224 */ /* 0x040fe400078e020f */
[----:B------:R-:W-:-:S04]  /*15860*/  IMAD.WIDE.U32 R14, R14, R4, RZ ;  /* 0x000000040e0e7225 */ /* 0x000fc800078e00ff */
[----:B------:R-:W-:Y:S01]  /*15870*/  IMAD.IADD R15, R15, 0x1, R3 ;  /* 0x000000010f0f7824 */ /* 0x000fe200078e0203 */
[--C-:B-----5:R-:W-:Y:S02]  /*15880*/  IADD3 R14, P0, P3, R14, R12, R8.reuse ;  /* 0x0000000c0e0e7210 */ /* 0x120fe40007b1e008 */
[----:B------:R-:W-:Y:S02]  /*15890*/  SHF.R.S32.HI R3, RZ, 0x1f, R8 ;  /* 0x0000001fff037819 */ /* 0x000fe40000011408 */
[----:B------:R-:W-:Y:S02]  /*158a0*/  SEL R12, R159, RZ, P2 ;  /* 0x000000ff9f0c7207 */ /* 0x000fe40001000000 */
[----:B------:R-:W-:Y:S02]  /*158b0*/  IADD3.X R15, R15, R156, R3, P0, P3 ;  /* 0x0000009c0f0f7210 */ /* 0x000fe400007e6403 */
[----:B------:R-:W-:Y:S01]  /*158c0*/  IADD3 R156, R163, R160, RZ ;  /* 0x000000a0a39c7210 */ /* 0x000fe20007ffe0ff */
[----:B------:R-:W-:-:S02]  /*158d0*/  IMAD R24, R11, R12, RZ ;  /* 0x0000000c0b187224 */ /* 0x000fc400078e02ff */
[----:B------:R-:W-:-:S04]  /*158e0*/  IMAD.WIDE.U32 R12, R10, R12, RZ ;  /* 0x0000000c0a0c7225 */ /* 0x000fc800078e00ff */
[----:B0-----:R-:W-:-:S04]  /*158f0*/  @P1 IMAD.HI.U32 R10, R156, R25, RZ ;  /* 0x000000199c0a1227 */ /* 0x001fc800078e00ff */
[----:B------:R-:W-:Y:S01]  /*15900*/  IMAD.MOV.U32 R25, RZ, RZ, R156 ;  /* 0x000000ffff197224 */ /* 0x000fe200078e009c */
[----:B-1----:R-:W-:Y:S02]  /*15910*/  @P1 SHF.R.U32.HI R25, RZ, R157, R10 ;  /* 0x0000009dff191219 */ /* 0x002fe4000001160a */
        /* <DEDUP_REMOVED lines=36> */
[----:B------:R-:W-:-:S04]  /*15b60*/  SHF.R.S32.HI R10, RZ, 0x3, R12 ;  /* 0x00000003ff0a7819 */ /* 0x000fc8000001140c */
[----:B------:R-:W-:-:S05]  /*15b70*/  LEA R9, R10, R222, 0x6 ;  /* 0x000000de0a097211 */ /* 0x000fca00078e30ff */
        /* <DEDUP_REMOVED lines=33> */
[----:B------:R-:W-:Y:S01]  /*15d90*/  IADD3 R14, P5, R20, 0xf000, RZ ;  /* 0x0000f000140e7810 */ /* 0x000fe20007fbe0ff */
[----:B------:R-:W-:Y:S01]  /*15da0*/  IMAD R3, R8, UR5, R3 ;  /* 0x0000000508037c24 */ /* 0x000fe2000f8e0203 */
[C---:B------:R-:W-:Y:S01]  /*15db0*/  IADD3 R49, P0, R20.reuse, 0x6000, RZ ;  /* 0x0000600014317810 */ /* 0x040fe20007f1e0ff */
[----:B------:R-:W5:Y:S01]  /*15dc0*/  LD.E.128 R28, desc[UR40][R28.64] ;  /* 0x000000281c1c7980 */ /* 0x000f62000c101d00 */
[C---:B------:R-:W-:Y:S01]  /*15dd0*/  IADD3 R53, P2, R20.reuse, 0x7000, RZ ;  /* 0x0000700014357810 */ /* 0x040fe20007f5e0ff */
[----:B------:R-:W-:Y:S01]  /*15de0*/  IMAD.X R85, RZ, RZ, R21, P5 ;  /* 0x000000ffff557224 */ /* 0x000fe200028e0615 */
        /* <DEDUP_REMOVED lines=11> */
[----:B------:R-:W-:-:S02]  /*15ea0*/  SHF.R.U64 R9, R9, 0x3, RZ ;  /* 0x0000000309097819 */ /* 0x000fc400000012ff */
[----:B------:R-:W-:Y:S02]  /*15eb0*/  SHF.R.U64 R48, R48, 0x3, RZ ;  /* 0x0000000330307819 */ /* 0x000fe400000012ff */
[----:B------:R-:W-:Y:S02]  /*15ec0*/  SHF.R.U64 R52, R52, 0x3, RZ ;  /* 0x0000000334347819 */ /* 0x000fe400000012ff */
[----:B------:R-:W-:Y:S02]  /*15ed0*/  SHF.R.U64 R56, R56, 0x3, RZ ;  /* 0x0000000338387819 */ /* 0x000fe400000012ff */
[----:B------:R-:W-:Y:S02]  /*15ee0*/  SHF.R.U64 R60, R60, 0x3, RZ ;  /* 0x000000033c3c7819 */ /* 0x000fe400000012ff */
        /* <DEDUP_REMOVED lines=45> */
[----:B------:R-:W-:Y:S01]  /*161c0*/  MOV R25, R21 ;  /* 0x0000001500197202 */ /* 0x000fe20000000f00 */
[----:B------:R-:W-:Y:S01]  /*161d0*/  IMAD.IADD R12, R160, 0x1, R3 ;  /* 0x00000001a00c7824 */ /* 0x000fe200078e0203 */
[----:B------:R-:W-:Y:S01]  /*161e0*/  SHF.R.S32.HI R13, RZ, 0x1f, R4 ;  /* 0x0000001fff0d7819 */ /* 0x000fe20000011404 */
        /* <DEDUP_REMOVED lines=21> */
[--C-:B------:R-:W-:Y:S01]  /*16340*/  SHF.R.S32.HI R3, RZ, 0x1f, R11.reuse ;  /* 0x0000001fff037819 */ /* 0x100fe2000001140b */
[----:B------:R-:W-:-:S04]  /*16350*/  IMAD.MOV R13, RZ, RZ, -R11 ;  /* 0x000000ffff0d7224 */ /* 0x000fc800078e0a0b */
[----:B------:R-:W-:Y:S02]  /*16360*/  IMAD R4, R3, UR4, RZ ;  /* 0x0000000403047c24 */ /* 0x000fe4000f8e02ff */
[----:B------:R-:W-:Y:S02]  /*16370*/  IMAD R13, R158, R13, R12 ;  /* 0x0000000d9e0d7224 */ /* 0x000fe400078e020c */
[----:B------:R-:W-:Y:S01]  /*16380*/  IMAD.WIDE.U32 R8, R11, UR4, R8 ;  /* 0x000000040b087c25 */ /* 0x000fe2000f8e0008 */
[----:B------:R-:W-:-:S03]  /*16390*/  IADD3 R3, R22, 0x32420, RZ ;  /* 0x0003242016037810 */ /* 0x000fc60007ffe0ff */
[----:B------:R-:W-:Y:S01]  /*163a0*/  IMAD R11, R11, UR5, R4 ;  /* 0x000000050b0b7c24 */ /* 0x000fe2000f8e0204 */
[----:B------:R-:W-:Y:S01]  /*163b0*/  SHF.R.S32.HI R4, RZ, 0x1f, R13 ;  /* 0x0000001fff047819 */ /* 0x000fe2000001140d */
[----:B------:R-:W-:Y:S01]  /*163c0*/  ULDC.64 UR4, c[0x0][0xbd8] ;  /* 0x0002f60000047ab9 */ /* 0x000fe20000000a00 */
[----:B------:R-:W-:Y:S01]  /*163d0*/  PRMT R3, RZ, 0x654, R3 ;  /* 0x00000654ff037816 */ /* 0x000fe20000000003 */
[----:B------:R-:W-:Y:S02]  /*163e0*/  IMAD.IADD R9, R9, 0x1, R11 ;  /* 0x0000000109097824 */ /* 0x000fe400078e020b */
[----:B------:R-:W-:Y:S02]  /*163f0*/  IMAD R4, R4, UR4, RZ ;  /* 0x0000000404047c24 */ /* 0x000fe4000f8e02ff */
[C---:B------:R-:W-:Y:S01]  /*16400*/  IMAD.WIDE.U32 R8, R13.reuse, UR4, R8 ;  /* 0x000000040d087c25 */ /* 0x040fe2000f8e0008 */
[----:B0-----:R0:W-:Y:S03]  /*16410*/  SYNCS.ARRIVE.TRANS64.RED.A1T0 RZ, [R3+URZ], RZ ;  /* 0x000000ff03ff79a7 */ /* 0x0011e6000810043f */
[----:B0-----:R-:W-:Y:S01]  /*16420*/  IMAD R3, R13, UR5, R4 ;  /* 0x000000050d037c24 */ /* 0x001fe2000f8e0204 */
[----:B------:R-:W-:-:S02]  /*16430*/  ULDC.64 UR4, c[0x0][0xb80] ;  /* 0x0002e00000047ab9 */ /* 0x000fc40000000a00 */
[----:B------:R-:W-:Y:S01]  /*16440*/  LEA R4, P0, R8, UR4, 0x1 ;  /* 0x0000000408047c11 */ /* 0x000fe2000f8008ff */
[----:B------:R-:W-:Y:S01]  /*16450*/  IMAD.IADD R3, R9, 0x1, R3 ;  /* 0x0000000109037824 */ /* 0x000fe200078e0203 */
[----:B------:R-:W-:-:S04]  /*16460*/  UMOV UR4, 0xffffffff ;  /* 0xffffffff00047882 */ /* 0x000fc80000000000 */
[----:B------:R-:W-:Y:S01]  /*16470*/  LEA.HI.X R20, R8, UR5, R3, 0x1, P0 ;  /* 0x0000000508147c11 */ /* 0x000fe200080f0c03 */
[----:B------:R-:W-:Y:S06]  /*16480*/  BRA.DIV UR4, `(.L_x_6159) ;  /* 0x000000d204587947 */ /* 0x000fec000b800000 */
[----:B------:R0:W1:Y:S04]  /*16490*/  SHFL.IDX PT, R3, R20, RZ, 0x181f ;  /* 0x00181fff14037589 */ /* 0x00006800000e0000 */
[----:B------:R0:W2:Y:S02]  /*164a0*/  SHFL.IDX PT, R14, R4, RZ, 0x181f ;  /* 0x00181fff040e7589 */ /* 0x0000a400000e0000 */
.L_x_6376:
        /* <DEDUP_REMOVED lines=31> */
.L_x_6161:
[----:B------:R-:W-:Y:S05]  /*166a0*/  BSYNC B1 ;  /* 0x0000000000017941 */ /* 0x000fea0003800000 */
.L_x_6160:
[----:B------:R-:W-:-:S03]  /*166b0*/  UMOV UR4, 0xffffffff ;  /* 0xffffffff00047882 */ /* 0x000fc60000000000 */
[----:B------:R-:W-:Y:S05]  /*166c0*/  BRA.DIV UR4, `(.L_x_6162) ;  /* 0x000000ce04fc7947 */ /* 0x000fea000b800000 */
[----:B-1----:R1:W4:Y:S04]  /*166d0*/  SHFL.IDX PT, R3, R20, 0x1, 0x181f ;  /* 0x00381f0014037f89 */ /* 0x00232800000e0000 */
[----:B--23--:R1:W2:Y:S02]  /*166e0*/  SHFL.IDX PT, R14, R4, 0x1, 0x181f ;  /* 0x00381f00040e7f89 */ /* 0x00c2a400000e0000 */
.L_x_6380:
        /* <DEDUP_REMOVED lines=31> */
.L_x_6164:
[----:B------:R-:W-:Y:S05]  /*168e0*/  BSYNC B1 ;  /* 0x0000000000017941 */ /* 0x000fea0003800000 */
.L_x_6163:
[----:B------:R-:W-:-:S03]  /*168f0*/  UMOV UR4, 0xffffffff ;  /* 0xffffffff00047882 */ /* 0x000fc60000000000 */
[----:B------:R-:W-:Y:S05]  /*16900*/  BRA.DIV UR4, `(.L_x_6165) ;  /* 0x000000ce04b47947 */ /* 0x000fea000b800000 */
[----:B----4-:R4:W0:Y:S04]  /*16910*/  SHFL.IDX PT, R3, R20, 0x2, 0x181f ;  /* 0x00581f0014037f89 */ /* 0x01082800000e0000 */
[----:B--23--:R4:W2:Y:S02]  /*16920*/  SHFL.IDX PT, R14, R4, 0x2, 0x181f ;  /* 0x00581f00040e7f89 */ /* 0x00c8a400000e0000 */
.L_x_6384:
        /* <DEDUP_REMOVED lines=13> */
[----:B------:R-:W-:Y:S01]  /*16a00*/  ISETP.GE.AND P0, PT, R24, UR4, PT ;  /* 0x0000000418007c0c */ /* 0x000fe2000bf06270 */
[----:B------:R-:W-:Y:S01]  /*16a10*/  VIADD R25, R222, 0xc0 ;  /* 0x000000c0de197836 */ /* 0x000fe20000000000 */
[----:B------:R-:W-:-:S02]  /*16a20*/  SHF.R.S32.HI R12, RZ, 0x1f, R222 ;  /* 0x0000001fff0c7819 */ /* 0x000fc400000114de */
[----:B------:R-:W-:Y:S02]  /*16a30*/  SHF.R.S32.HI R28, RZ, 0x1f, R28 ;  /* 0x0000001fff1c7819 */ /* 0x000fe4000001141c */
[----:B------:R-:W-:Y:S02]  /*16a40*/  SHF.R.S32.HI R27, RZ, 0x1f, R27 ;  /* 0x0000001fff1b7819 */ /* 0x000fe4000001141b */
[CC--:B--2---:R-:W-:Y:S02]  /*16a50*/  @!P3 LEA R8, P5, R222.reuse, R14.reuse, 0x1 ;  /* 0x0000000ede08b211 */ /* 0x0c4fe400078a08ff */
[-C--:B------:R-:W-:Y:S02]  /*16a60*/  @!P2 LEA R10, P4, R15, R14.reuse, 0x1 ;  /* 0x0000000e0f0aa211 */ /* 0x080fe400078808ff */
[----:B0-----:R-:W-:Y:S02]  /*16a70*/  @!P3 LEA.HI.X R9, R222, R3, R12, 0x1, P5 ;  /* 0x00000003de09b211 */ /* 0x001fe400028f0c0c */
[----:B------:R-:W-:-:S02]  /*16a80*/  @!P1 LEA R12, P5, R26, R14, 0x1 ;  /* 0x0000000e1a0c9211 */ /* 0x000fc400078a08ff */
[-C--:B------:R-:W-:Y:S01]  /*16a90*/  @!P2 LEA.HI.X R11, R15, R3.reuse, R28, 0x1, P4 ;  /* 0x000000030f0ba211 */ /* 0x080fe200020f0c1c */
[----:B------:R3:W-:Y:S01]  /*16aa0*/  @!P3 ST.E.128 desc[UR40][R8.64], R32 ;  /* 0x000000200800b985 */ /* 0x0007e2000c101d28 */
[----:B------:R-:W-:Y:S02]  /*16ab0*/  SHF.R.S32.HI R25, RZ, 0x1f, R25 ;  /* 0x0000001fff197819 */ /* 0x000fe40000011419 */
[----:B------:R-:W-:Y:S01]  /*16ac0*/  @!P0 LEA R14, P4, R24, R14, 0x1 ;  /* 0x0000000e180e8211 */ /* 0x000fe200078808ff */
[----:B------:R3:W-:Y:S01]  /*16ad0*/  @!P2 ST.E.128 desc[UR40][R10.64], R48 ;  /* 0x000000300a00a985 */ /* 0x0007e2000c101d28 */
[-C--:B------:R-:W-:Y:S02]  /*16ae0*/  @!P1 LEA.HI.X R13, R26, R3.reuse, R27, 0x1, P5 ;  /* 0x000000031a0d9211 */ /* 0x080fe400028f0c1b */
[----:B------:R-:W-:-:S03]  /*16af0*/  @!P0 LEA.HI.X R15, R24, R3, R25, 0x1, P4 ;  /* 0x00000003180f8211 */ /* 0x000fc600020f0c19 */
[----:B------:R3:W-:Y:S04]  /*16b00*/  @!P1 ST.E.128 desc[UR40][R12.64], R64 ;  /* 0x000000400c009985 */ /* 0x0007e8000c101d28 */
[----:B------:R3:W-:Y:S02]  /*16b10*/  @!P0 ST.E.128 desc[UR40][R14.64], R80 ;  /* 0x000000500e008985 */ /* 0x0007e4000c101d28 */
.L_x_6167:
[----:B------:R-:W-:Y:S05]  /*16b20*/  BSYNC B1 ;  /* 0x0000000000017941 */ /* 0x000fea0003800000 */
.L_x_6166:
[----:B------:R-:W-:-:S03]  /*16b30*/  UMOV UR4, 0xffffffff ;  /* 0xffffffff00047882 */ /* 0x000fc60000000000 */
[----:B------:R-:W-:Y:S05]  /*16b40*/  BRA.DIV UR4, `(.L_x_6168) ;  /* 0x000000ce046c7947 */ /* 0x000fea000b800000 */
[----:B0-----:R0:W0:Y:S04]  /*16b50*/  SHFL.IDX PT, R3, R20, 0x3, 0x181f ;  /* 0x00781f0014037f89 */ /* 0x00102800000e0000 */
[----:B--23--:R2:W3:Y:S02]  /*16b60*/  SHFL.IDX PT, R14, R4, 0x3, 0x181f ;  /* 0x00781f00040e7f89 */ /* 0x00c4e400000e0000 */
.L_x_6388:
[----:B------:R-:W-:-:S04]  /*16b70*/  IADD3 R9, R21, 0x60, RZ ;  /* 0x0000006015097810 */ /* 0x000fc80007ffe0ff */
[----:B------:R-:W-:-:S13]  /*16b80*/  ISETP.GE.AND P0, PT, R9, R0, PT ;  /* 0x000000000900720c */ /* 0x000fda0003f06270 */
[----:B------:R-:W-:Y:S05]  /*16b90*/  @P0 BRA `(.L_x_6169) ;  /* 0x0000003000100947 */ /* 0x000fea0003800000 */
[C---:B01--4-:R-:W-:Y:S01]  /*16ba0*/  VIADD R20, R222.reuse, 0x40 ;  /* 0x00000040de147836 */ /* 0x053fe20000000000 */
[----:B------:R-:W-:Y:S01]  /*16bb0*/  ULDC UR4, c[0x0][0xbc8] ;  /* 0x0002f20000047ab9 */ /* 0x000fe20000000800 */
[C---:B--2---:R-:W-:Y:S01]  /*16bc0*/  VIADD R4, R222.reuse, 0x80 ;  /* 0x00000080de047836 */ /* 0x044fe20000000000 */
[C---:B------:R-:W-:Y:S01]  /*16bd0*/  ISETP.GE.AND P3, PT, R222.reuse, UR4, PT ;  /* 0x00000004de007c0c */ /* 0x040fe2000bf66270 */
[----:B-----5:R-:W-:Y:S01]  /*16be0*/  VIADD R24, R222, 0x40 ;  /* 0x00000040de187836 */ /* 0x020fe20000000000 */
[----:B------:R-:W-:Y:S01]  /*16bf0*/  ISETP.GE.AND P4, PT, R20, UR4, PT ;  /* 0x0000000414007c0c */ /* 0x000fe2000bf86270 */
[----:B------:R-:W-:Y:S01]  /*16c00*/  VIADD R15, R222, 0x80 ;  /* 0x00000080de0f7836 */ /* 0x000fe20000000000 */
[----:B------:R-:W-:Y:S02]  /*16c10*/  ISETP.GE.AND P5, PT, R4, UR4, PT ;  /* 0x0000000404007c0c */ /* 0x000fe4000bfa6270 */
[----:B------:R-:W-:Y:S02]  /*16c20*/  SHF.R.S32.HI R25, RZ, 0x1f, R222 ;  /* 0x0000001fff197819 */ /* 0x000fe400000114de */
[----:B------:R-:W-:-:S02]  /*16c30*/  SHF.R.S32.HI R24, RZ, 0x1f, R24 ;  /* 0x0000001fff187819 */ /* 0x000fc40000011418 */
[----:B------:R-:W-:-:S03]  /*16c40*/  SHF.R.S32.HI R15, RZ, 0x1f, R15 ;  /* 0x0000001fff0f7819 */ /* 0x000fc6000001140f */
[-C--:B---3--:R-:W-:Y:S02]  /*16c50*/  @!P3 LEA R8, P0, R222, R14.reuse, 0x1 ;  /* 0x0000000ede08b211 */ /* 0x088fe400078008ff */
[-C--:B------:R-:W-:Y:S02]  /*16c60*/  @!P4 LEA R10, P1, R20, R14.reuse, 0x1 ;  /* 0x0000000e140ac211 */ /* 0x080fe400078208ff */
[----:B------:R-:W-:Y:S02]  /*16c70*/  @!P5 LEA R12, P2, R4, R14, 0x1 ;  /* 0x0000000e040cd211 */ /* 0x000fe400078408ff */
[-C--:B------:R-:W-:Y:S02]  /*16c80*/  @!P3 LEA.HI.X R9, R222, R3.reuse, R25, 0x1, P0 ;  /* 0x00000003de09b211 */ /* 0x080fe400000f0c19 */
        /* <DEDUP_REMOVED lines=14> */
.L_x_6158:
        /* <DEDUP_REMOVED lines=9> */
[----:B------:R-:W-:-:S04]  /*16e00*/  ULDC.64 UR4, c[0x0][0xc38] ;  /* 0x00030e0000047ab9 */ /* 0x000fc80000000a00 */
[----:B------:R-:W-:Y:S02]  /*16e10*/  IADD3 R9, R9, R3, RZ ;  /* 0x0000000309097210 */ /* 0x000fe40007ffe0ff */
        /* <DEDUP_REMOVED lines=35> */
.L_x_6391:
        /* <DEDUP_REMOVED lines=196> */
.L_x_6172:
[----:B------:R-:W-:Y:S05]  /*17c90*/  BSYNC B1 ;  /* 0x0000000000017941 */ /* 0x000fea0003800000 */
.L_x_6171:
[----:B------:R-:W-:-:S03]  /*17ca0*/  UMOV UR4, 0xffffffff ;  /* 0xffffffff00047882 */ /* 0x000fc60000000000 */
[----:B------:R-:W-:Y:S05]  /*17cb0*/  BRA.DIV UR4, `(.L_x_6173) ;  /* 0x000000be04907947 */ /* 0x000fea000b800000 */
[----:B0-----:R-:W0:Y:S04]  /*17cc0*/  SHFL.IDX PT, R4, R4, 0x1, 0x1c1f ;  /* 0x003c1f0004047f89 */ /* 0x001e2800000e0000 */
[----:B------:R-:W4:Y:S02]  /*17cd0*/  SHFL.IDX PT, R3, R3, 0x1, 0x1c1f ;  /* 0x003c1f0003037f89 */ /* 0x000f2400000e0000 */
.L_x_6395:
        /* <DEDUP_REMOVED lines=47> */
[----:B------:R-:W-:-:S02]  /*17fd0*/  ISETP.GE.AND P3, PT, R85, UR4, PT ;  /* 0x0000000455007c0c */ /* 0x000fc4000bf66270 */
[----:B------:R-:W-:Y:S01]  /*17fe0*/  MOV R68, R57 ;  /* 0x0000003900447202 */ /* 0x000fe20000000f00 */
[----:B------:R-:W-:Y:S02]  /*17ff0*/  IMAD.MOV.U32 R45, RZ, RZ, R37 ;  /* 0x000000ffff2d7224 */ /* 0x000fe400078e0025 */
[----:B------:R-:W-:Y:S02]  /*18000*/  IMAD.MOV.U32 R57, RZ, RZ, R41 ;  /* 0x000000ffff397224 */ /* 0x000fe400078e0029 */
[----:B------:R-:W-:Y:S02]  /*18010*/  IMAD.MOV.U32 R37, RZ, RZ, R29 ;  /* 0x000000ffff257224 */ /* 0x000fe400078e001d */
[----:B---3--:R-:W-:Y:S02]  /*18020*/  IMAD.MOV.U32 R29, RZ, RZ, R15 ;  /* 0x000000ffff1d7224 */ /* 0x008fe400078e000f */
[----:B------:R-:W-:Y:S01]  /*18030*/  IMAD.MOV.U32 R41, RZ, RZ, R8 ;  /* 0x000000ffff297224 */ /* 0x000fe200078e0008 */
[----:B------:R-:W-:Y:S01]  /*18040*/  @!P2 MOV R8, R3 ;  /* 0x000000030008a202 */ /* 0x000fe20000000f00 */
[----:B------:R-:W-:-:S02]  /*18050*/  IMAD.MOV.U32 R15, RZ, RZ, R9 ;  /* 0x000000ffff0f7224 */ /* 0x000fc400078e0009 */
[----:B0-----:R-:W-:Y:S02]  /*18060*/  @!P2 IMAD.MOV.U32 R9, RZ, RZ, R4 ;  /* 0x000000ffff09a224 */ /* 0x001fe400078e0004 */
[----:B------:R-:W-:Y:S02]  /*18070*/  IMAD.MOV.U32 R72, RZ, RZ, R68 ;  /* 0x000000ffff487224 */ /* 0x000fe400078e0044 */
[----:B------:R-:W-:-:S04]  /*18080*/  @!P2 IMAD.WIDE R8, R69, 0x4, R8 ;  /* 0x000000044508a825 */ /* 0x000fc800078e0208 */
[----:B------:R-:W-:Y:S02]  /*18090*/  IMAD.MOV.U32 R69, RZ, RZ, R61 ;  /* 0x000000ffff457224 */ /* 0x000fe400078e003d */
[----:B------:R-:W-:Y:S02]  /*180a0*/  IMAD.MOV.U32 R61, RZ, RZ, R57 ;  /* 0x000000ffff3d7224 */ /* 0x000fe400078e0039 */
[----:B------:R-:W-:Y:S02]  /*180b0*/  IMAD.MOV.U32 R57, RZ, RZ, R45 ;  /* 0x000000ffff397224 */ /* 0x000fe400078e002d */
[----:B------:R-:W-:Y:S01]  /*180c0*/  IMAD.MOV.U32 R68, RZ, RZ, R10 ;  /* 0x000000ffff447224 */ /* 0x000fe200078e000a */
[C---:B------:R-:W-:Y:S01]  /*180d0*/  @!P3 LEA R10, P4, R85.reuse, R3, 0x2 ;  /* 0x00000003550ab211 */ /* 0x040fe200078810ff */
[----:B------:R-:W-:Y:S02]  /*180e0*/  IMAD.MOV.U32 R45, RZ, RZ, R41 ;  /* 0x000000ffff2d7224 */ /* 0x000fe400078e0029 */
[----:B------:R-:W-:Y:S01]  /*180f0*/  IMAD.MOV.U32 R41, RZ, RZ, R32 ;  /* 0x000000ffff297224 */ /* 0x000fe200078e0020 */
[----:B------:R-:W-:Y:S01]  /*18100*/  MOV R32, R28 ;  /* 0x0000001c00207202 */ /* 0x000fe20000000f00 */
[----:B------:R-:W-:Y:S01]  /*18110*/  IMAD.MOV.U32 R28, RZ, RZ, R11 ;  /* 0x000000ffff1c7224 */ /* 0x000fe200078e000b */
[----:B------:R-:W-:-:S02]  /*18120*/  @!P3 LEA.HI.X R11, R85, R4, R93, 0x2, P4 ;  /* 0x00000004550bb211 */ /* 0x000fc400020f145d */
[----:B------:R-:W3:Y:S01]  /*18130*/  LDL R93, [R1+0x1d4] ;  /* 0x0001d400015d7983 */ /* 0x000ee20000100800 */
[----:B------:R-:W-:-:S03]  /*18140*/  ISETP.GE.AND P0, PT, R81, UR4, PT ;  /* 0x0000000451007c0c */ /* 0x000fc6000bf06270 */
        /* <DEDUP_REMOVED lines=10> */
[----:B----4-:R-:W-:Y:S02]  /*181f0*/  @!P1 LEA.HI.X R9, R80, R4, R85, 0x2, P5 ;  /* 0x0000000450099211 */ /* 0x010fe400028f1455 */
[----:B------:R-:W-:Y:S01]  /*18200*/  ISETP.GE.AND P2, PT, R77, UR4, PT ;  /* 0x000000044d007c0c */ /* 0x000fe2000bf46270 */
[----:B------:R-:W4:Y:S04]  /*18210*/  LDL R80, [R1+0x12c] ;  /* 0x00012c0001507983 */ /* 0x000f280000100800 */
[----:B------:R-:W-:Y:S04]  /*18220*/  @!P1 ST.E.64 desc[UR40][R8.64], R34 ;  /* 0x0000002208009985 */ /* 0x000fe8000c101b28 */
[----:B------:R0:W-:Y:S04]  /*18230*/  @!P0 ST.E.64 desc[UR40][R10.64], R38 ;  /* 0x000000260a008985 */ /* 0x0001e8000c101b28 */
[----:B------:R-:W2:Y:S01]  /*18240*/  LDL R85, [R1+0x130] ;  /* 0x0001300001557983 */ /* 0x000ea20000100800 */
[----:B0-----:R-:W-:-:S04]  /*18250*/  @!P3 LEA R10, P4, R76, R3, 0x2 ;  /* 0x000000034c0ab211 */ /* 0x001fc800078810ff */
[-C--:B---3--:R-:W-:Y:S02]  /*18260*/  @!P3 LEA.HI.X R11, R76, R4.reuse, R93, 0x2, P4 ;  /* 0x000000044c0bb211 */ /* 0x088fe400020f145d */
[----:B------:R-:W3:Y:S01]  /*18270*/  LDL R93, [R1+0x1c4] ;  /* 0x0001c400015d7983 */ /* 0x000ee20000100800 */
[C---:B------:R-:W-:Y:S02]  /*18280*/  ISETP.GE.AND P0, PT, R92.reuse, UR4, PT ;  /* 0x000000045c007c0c */ /* 0x040fe4000bf06270 */
[CC--:B------:R-:W-:Y:S01]  /*18290*/  @!P2 LEA R8, P5, R77.reuse, R3.reuse, 0x2 ;  /* 0x000000034d08a211 */ /* 0x0c0fe200078a10ff */
[----:B------:R-:W4:Y:S03]  /*182a0*/  LDL R76, [R1+0x1c8] ;  /* 0x0001c800014c7983 */ /* 0x000f260000100800 */
[----:B-----5:R-:W-:Y:S02]  /*182b0*/  @!P2 LEA.HI.X R9, R77, R4, R81, 0x2, P5 ;  /* 0x000000044d09a211 */ /* 0x020fe400028f1451 */
[----:B------:R-:W-:Y:S01]  /*182c0*/  ISETP.GE.AND P1, PT, R73, UR4, PT ;  /* 0x0000000449007c0c */ /* 0x000fe2000bf26270 */
[----:B------:R-:W5:Y:S04]  /*182d0*/  LDL R77, [R1+0x124] ;  /* 0x00012400014d7983 */ /* 0x000f680000100800 */
[----:B------:R-:W-:Y:S04]  /*182e0*/  @!P2 ST.E.64 desc[UR40][R8.64], R42 ;  /* 0x0000002a0800a985 */ /* 0x000fe8000c101b28 */
[----:B------:R0:W-:Y:S04]  /*182f0*/  @!P3 ST.E.64 desc[UR40][R10.64], R46 ;  /* 0x0000002e0a00b985 */ /* 0x0001e8000c101b28 */
[----:B------:R-:W5:Y:S01]  /*18300*/  LDL R81, [R1+0x128] ;  /* 0x0001280001517983 */ /* 0x000f620000100800 */
[----:B0-----:R-:W-:-:S04]  /*18310*/  @!P0 LEA R10, P4, R92, R3, 0x2 ;  /* 0x000000035c0a8211 */ /* 0x001fc800078810ff */
[----:B---3--:R-:W-:Y:S02]  /*18320*/  @!P0 LEA.HI.X R11, R92, R4, R93, 0x2, P4 ;  /* 0x000000045c0b8211 */ /* 0x008fe400020f145d */
[----:B------:R-:W3:Y:S01]  /*18330*/  LDL R92, [R1+0x1c0] ;  /* 0x0001c000015c7983 */ /* 0x000ee20000100800 */
[----:B------:R-:W-:Y:S02]  /*18340*/  ISETP.GE.AND P2, PT, R89, UR4, PT ;  /* 0x0000000459007c0c */ /* 0x000fe4000bf46270 */
[----:B------:R-:W-:-:S04]  /*18350*/  @!P1 LEA R8, P5, R73, R3, 0x2 ;  /* 0x0000000349089211 */ /* 0x000fc800078a10ff */
[----:B----4-:R-:W-:Y:S02]  /*18360*/  @!P1 LEA.HI.X R9, R73, R4, R76, 0x2, P5 ;  /* 0x0000000449099211 */ /* 0x010fe400028f144c */
[----:B------:R-:W-:Y:S01]  /*18370*/  ISETP.GE.AND P3, PT, R88, UR4, PT ;  /* 0x0000000458007c0c */ /* 0x000fe2000bf66270 */
[----:B------:R-:W4:Y:S04]  /*18380*/  LDL R76, [R1+0x120] ;  /* 0x00012000014c7983 */ /* 0x000f280000100800 */
[----:B------:R0:W-:Y:S02]  /*18390*/  @!P1 ST.E.64 desc[UR40][R8.64], R50 ;  /* 0x0000003208009985 */ /* 0x0001e4000c101b28 */
[----:B0-----:R-:W-:-:S04]  /*183a0*/  @!P2 LEA R8, P5, R89, R3, 0x2 ;  /* 0x000000035908a211 */ /* 0x001fc800078a10ff */
[----:B---3--:R-:W-:Y:S02]  /*183b0*/  @!P2 LEA.HI.X R9, R89, R4, R92, 0x2, P5 ;  /* 0x000000045909a211 */ /* 0x008fe400028f145c */
[----:B------:R-:W3:Y:S04]  /*183c0*/  LDL R89, [R1+0x1bc] ;  /* 0x0001bc0001597983 */ /* 0x000ee80000100800 */
[----:B------:R0:W-:Y:S02]  /*183d0*/  @!P0 ST.E.64 desc[UR40][R10.64], R54 ;  /* 0x000000360a008985 */ /* 0x0001e4000c101b28 */
[----:B0-----:R-:W-:-:S04]  /*183e0*/  @!P3 LEA R10, P4, R88, R3, 0x2 ;  /* 0x00000003580ab211 */ /* 0x001fc800078810ff */
[----:B---3--:R-:W-:Y:S02]  /*183f0*/  @!P3 LEA.HI.X R11, R88, R4, R89, 0x2, P4 ;  /* 0x00000004580bb211 */ /* 0x008fe400020f1459 */
[----:B------:R-:W3:Y:S01]  /*18400*/  LDL R88, [R1+0x1b8] ;  /* 0x0001b80001587983 */ /* 0x000ee20000100800 */
[----:B------:R-:W-:-:S03]  /*18410*/  ISETP.GE.AND P1, PT, R84, UR4, PT ;  /* 0x0000000454007c0c */ /* 0x000fc6000bf26270 */
[----:B------:R0:W-:Y:S10]  /*18420*/  @!P2 ST.E.64 desc[UR40][R8.64], R58 ;  /* 0x0000003a0800a985 */ /* 0x0001f4000c101b28 */
[----:B0-----:R-:W-:-:S04]  /*18430*/  @!P1 LEA R8, P5, R84, R3, 0x2 ;  /* 0x0000000354089211 */ /* 0x001fc800078a10ff */
[----:B---3--:R-:W-:Y:S02]  /*18440*/  @!P1 LEA.HI.X R9, R84, R4, R88, 0x2, P5 ;  /* 0x0000000454099211 */ /* 0x008fe400028f1458 */
        /* <DEDUP_REMOVED lines=8> */
[----:B--2---:R-:W-:Y:S02]  /*184d0*/  ISETP.GE.AND P0, PT, R85, UR4, PT ;  /* 0x0000000455007c0c */ /* 0x004fe4000bf06270 */
[----:B-----5:R-:W-:Y:S01]  /*184e0*/  ISETP.GE.AND P1, PT, R77, UR4, PT ;  /* 0x000000044d007c0c */ /* 0x020fe2000bf26270 */
[----:B------:R-:W2:Y:S10]  /*184f0*/  LDL R84, [R1+0x1ac] ;  /* 0x0001ac0001547983 */ /* 0x000eb40000100800 */
[----:B------:R-:W-:-:S04]  /*18500*/  @!P0 LEA R10, P4, R85, R3, 0x2 ;  /* 0x00000003550a8211 */ /* 0x000fc800078810ff */
[----:B----4-:R-:W-:-:S05]  /*18510*/  @!P0 LEA.HI.X R11, R85, R4, R88, 0x2, P4 ;  /* 0x00000004550b8211 */ /* 0x010fca00020f1458 */
[----:B------:R-:W-:Y:S04]  /*18520*/  @!P0 ST.E.64 desc[UR40][R10.64], R70 ;  /* 0x000000460a008985 */ /* 0x000fe8000c101b28 */
[----:B------:R0:W-:Y:S01]  /*18530*/  @!P2 ST.E.64 desc[UR40][R8.64], R74 ;  /* 0x0000004a0800a985 */ /* 0x0001e2000c101b28 */
[----:B------:R-:W-:Y:S02]  /*18540*/  IMAD.MOV.U32 R73, RZ, RZ, R69 ;  /* 0x000000ffff497224 */ /* 0x000fe400078e0045 */
[----:B------:R-:W-:Y:S01]  /*18550*/  IMAD.MOV.U32 R69, RZ, RZ, R68 ;  /* 0x000000ffff457224 */ /* 0x000fe200078e0044 */
[----:B0-----:R-:W-:Y:S01]  /*18560*/  @!P1 LEA R8, P5, R77, R3, 0x2 ;  /* 0x000000034d089211 */ /* 0x001fe200078a10ff */
[----:B------:R-:W-:Y:S02]  /*18570*/  IMAD.MOV.U32 R68, RZ, RZ, R65 ;  /* 0x000000ffff447224 */ /* 0x000fe400078e0041 */
[----:B------:R-:W-:-:S02]  /*18580*/  IMAD.MOV.U32 R65, RZ, RZ, R56 ;  /* 0x000000ffff417224 */ /* 0x000fc400078e0038 */
[----:B------:R-:W4:Y:S01]  /*18590*/  LDL R56, [R1+0x10c] ;  /* 0x00010c0001387983 */ /* 0x000f220000100800 */
[----:B---3--:R-:W-:-:S03]  /*185a0*/  @!P1 LEA.HI.X R9, R77, R4, R80, 0x2, P5 ;  /* 0x000000044d099211 */ /* 0x008fc600028f1450 */
[----:B------:R-:W3:Y:S01]  /*185b0*/  LDL R77, [R1+0x1a4] ;  /* 0x0001a400014d7983 */ /* 0x000ee20000100800 */
[----:B------:R-:W-:Y:S02]  /*185c0*/  ISETP.GE.AND P3, PT, R81, UR4, PT ;  /* 0x0000000451007c0c */ /* 0x000fe4000bf66270 */
[----:B------:R-:W-:Y:S02]  /*185d0*/  ISETP.GE.AND P0, PT, R76, UR4, PT ;  /* 0x000000044c007c0c */ /* 0x000fe4000bf06270 */
[----:B------:R-:W-:-:S09]  /*185e0*/  ISETP.GE.AND P2, PT, R72, UR4, PT ;  /* 0x0000000448007c0c */ /* 0x000fd2000bf46270 */
[----:B------:R-:W-:-:S04]  /*185f0*/  @!P3 LEA R10, P4, R81, R3, 0x2 ;  /* 0x00000003510ab211 */ /* 0x000fc800078810ff */
[----:B--2---:R-:W-:-:S05]  /*18600*/  @!P3 LEA.HI.X R11, R81, R4, R84, 0x2, P4 ;  /* 0x00000004510bb211 */ /* 0x004fca00020f1454 */
[----:B------:R0:W-:Y:S01]  /*18610*/  @!P3 ST.E.64 desc[UR40][R10.64], R78 ;  /* 0x0000004e0a00b985 */ /* 0x0001e2000c101b28 */
[----:B------:R-:W-:-:S03]  /*18620*/  ISETP.GE.AND P3, PT, R68, UR4, PT ;  /* 0x0000000444007c0c */ /* 0x000fc6000bf66270 */
        /* <DEDUP_REMOVED lines=9> */
[----:B----4-:R-:W-:Y:S02]  /*186c0*/  ISETP.GE.AND P2, PT, R56, UR4, PT ;  /* 0x0000000438007c0c */ /* 0x010fe4000bf46270 */
[-C--:B0-----:R-:W-:Y:S02]  /*186d0*/  @!P3 LEA R10, P4, R68, R3.reuse, 0x2 ;  /* 0x00000003440ab211 */ /* 0x081fe400078810ff */
[----:B-1----:R-:W-:Y:S02]  /*186e0*/  @!P1 LEA R8, P5, R64, R3, 0x2 ;  /* 0x0000000340089211 */ /* 0x002fe400078a10ff */
[-C--:B------:R-:W-:Y:S02]  /*186f0*/  @!P3 LEA.HI.X R11, R68, R4.reuse, R69, 0x2, P4 ;  /* 0x00000004440bb211 */ /* 0x080fe400020f1445 */
        /* <DEDUP_REMOVED lines=56> */
.L_x_6156:
        /* <DEDUP_REMOVED lines=13> */
[----:B------:R-:W-:Y:S02]  /*18b50*/  @P1 IADD3 R10, P2, R10, UR6, RZ ;  /* 0x000000060a0a1c10 */ /* 0x000fe4000ff5e0ff */
[----:B------:R-:W-:Y:S01]  /*18b60*/  MOV R26, UR4 ;  /* 0x00000004001a7c02 */ /* 0x000fe20008000f00 */
[----:B------:R3:W5:Y:S01]  /*18b70*/  @P0 LDG.E R3, desc[UR40][R8.64] ;  /* 0x0000002808030981 */ /* 0x000762000c1e1900 */
[----:B------:R-:W-:-:S05]  /*18b80*/  @P1 IADD3.X R11, R0, UR7, RZ, P2, !PT ;  /* 0x00000007000b1c10 */ /* 0x000fca00097fe4ff */
[----:B------:R3:W5:Y:S01]  /*18b90*/  @P1 LDG.E R26, desc[UR40][R10.64] ;  /* 0x000000280a1a1981 */ /* 0x000762000c1e1900 */
[----:B--2---:R-:W-:Y:S01]  /*18ba0*/  ISETP.NE.AND P2, PT, R4, RZ, PT ;  /* 0x000000ff0400720c */ /* 0x004fe20003f45270 */
[----:B------:R-:W2:-:S12]  /*18bb0*/  S2R R0, SR_TID.X ;  /* 0x0000000000007919 */ /* 0x000e980000002100 */
[----:B------:R-:W4:Y:S01]  /*18bc0*/  @!P2 LDC R4, c[0x0][0xbd4] ;  /* 0x0002f500ff04ab82 */ /* 0x000f220000000800 */
[----:B--2---:R-:W-:Y:S01]  /*18bd0*/  VIADD R32, R0, 0xffffff80 ;  /* 0xffffff8000207836 */ /* 0x004fe20000000000 */
[----:B----4-:R3:W-:Y:S01]  /*18be0*/  @!P2 STL [R1+0xc8], R4 ;  /* 0x0000c8040100a387 */ /* 0x0107e20000100800 */
[----:B------:R-:W-:-:S03]  /*18bf0*/  ISETP.GT.AND P2, PT, R4, 0x1, PT ;  /* 0x000000010400780c */ /* 0x000fc60003f44270 */
[----:B------:R-:W-:Y:S01]  /*18c00*/  ISETP.GT.AND P3, PT, R32, 0x7f, PT ;  /* 0x0000007f2000780c */ /* 0x000fe20003f64270 */
[----:B------:R-:W-:-:S12]  /*18c10*/  @P1 BRA `(.L_x_6174) ;  /* 0x0000000000101947 */ /* 0x000fd80003800000 */
[----:B------:R-:W-:Y:S05]  /*18c20*/  @!P0 BRA `(.L_x_6174) ;  /* 0x00000000000c8947 */ /* 0x000fea0003800000 */
[----:B---3--:R-:W2:Y:S04]  /*18c30*/  LDG.E R11, desc[UR40][R8.64] ;  /* 0x00000028080b7981 */ /* 0x008ea8000c1e1900 */
[----:B-----5:R-:W2:Y:S02]  /*18c40*/  LDG.E R26, desc[UR40][R8.64+0x4] ;  /* 0x00000428081a7981 */ /* 0x020ea4000c1e1900 */
[----:B--2---:R-:W-:-:S07]  /*18c50*/  IMAD.IADD R26, R26, 0x1, -R11 ;  /* 0x000000011a1a7824 */ /* 0x004fce00078e0a0b */
.L_x_6174:
        /* <DEDUP_REMOVED lines=8> */
[----:B------:R-:W3:Y:S01]  /*18ce0*/  LDC R37, c[0x0][0xce8] ;  /* 0x00033a00ff257b82 */ /* 0x000ee20000000800 */
[----:B------:R-:W2:Y:S01]  /*18cf0*/  S2R R35, SR_TID.X ;  /* 0x0000000000237919 */ /* 0x000ea20000002100 */
[----:B---3--:R-:W-:Y:S01]  /*18d00*/  IMAD R0, R26, R37, RZ ;  /* 0x000000251a007224 */ /* 0x008fe200078e02ff */
[----:B--2---:R-:W-:-:S04]  /*18d10*/  IADD3 R35, R8, -0x80, R35 ;  /* 0xffffff8008237810 */ /* 0x004fc80007ffe023 */
[----:B------:R-:W-:-:S13]  /*18d20*/  ISETP.GE.AND P0, PT, R35, R0, PT ;  /* 0x000000002300720c */ /* 0x000fda0003f06270 */
[----:B------:R-:W-:Y:S05]  /*18d30*/  @P0 BRA `(.L_x_6176) ;  /* 0x0000000000b00947 */ /* 0x000fea0003800000 */
[----:B------:R-:W2:Y:S01]  /*18d40*/  LDL.LU R34, [R1+0xdc] ;  /* 0x0000dc0001227983 */ /* 0x000ea20000300800 */
[----:B------:R-:W-:Y:S01]  /*18d50*/  ISETP.GT.AND P0, PT, R4, 0x1, PT ;  /* 0x000000010400780c */ /* 0x000fe20003f04270 */
[----:B------:R-:W-:Y:S01]  /*18d60*/  IMAD.MOV.U32 R4, RZ, RZ, 0xab8 ;  /* 0x00000ab8ff047424 */ /* 0x000fe200078e00ff */
[----:B------:R-:W-:Y:S01]  /*18d70*/  ISETP.NE.AND P1, PT, R37, 0x1, PT ;  /* 0x000000012500780c */ /* 0x000fe20003f25270 */
[----:B-1----:R-:W1:Y:S01]  /*18d80*/  LDC.64 R14, c[0x0][0xca8] ;  /* 0x00032a00ff0e7b82 */ /* 0x002e620000000a00 */
        /* <DEDUP_REMOVED lines=25> */
[----:B------:R-:W-:Y:S02]  /*18f20*/  IADD3.X R0, R31, R29, R28, P1, P3 ;  /* 0x0000001d1f007210 */ /* 0x000fe40000fe641c */
[----:B------:R-:W-:Y:S02]  /*18f30*/  IADD3 R10, P0, P1, R27, R20, R10 ;  /* 0x000000141b0a7210 */ /* 0x000fe4000791e00a */
[----:B------:R-:W-:Y:S02]  /*18f40*/  IADD3 R21, R11, R21, RZ ;  /* 0x000000150b157210 */ /* 0x000fe40007ffe0ff */
        /* <DEDUP_REMOVED lines=11> */
.L_x_6176:
[----:B------:R-:W-:Y:S05]  /*19000*/  BSYNC B1 ;  /* 0x0000000000017941 */ /* 0x000fea0003800000 */
.L_x_6175:
[----:B------:R-:W-:Y:S05]  /*19010*/  @P2 BRA `(.L_x_6169) ;  /* 0x0000000800f02947 */ /* 0x000fea0003800000 */
[----:B------:R-:W3:Y:S01]  /*19020*/  LDL R24, [R1+0x94] ;  /* 0x0000940001187983 */ /* 0x000ee20000100800 */
[----:B-1----:R-:W1:Y:S01]  /*19030*/  LDC R21, c[0x0][0xce8] ;  /* 0x00033a00ff157b82 */ /* 0x002e620000000800 */
[----:B--2---:R-:W-:Y:S01]  /*19040*/  SHF.R.S32.HI R9, RZ, 0x1f, R32 ;  /* 0x0000001fff097819 */ /* 0x004fe20000011420 */
        /* <DEDUP_REMOVED lines=12> */
[----:B------:R-:W-:-:S02]  /*19110*/  IMAD R0, R13, 0x20, R20 ;  /* 0x000000200d007824 */ /* 0x000fc400078e0214 */
[----:B------:R-:W-:Y:S01]  /*19120*/  IMAD.WIDE.U32 R8, R203, UR4, R8 ;  /* 0x00000004cb087c25 */ /* 0x000fe2000f8e0008 */
[----:B-1----:R-:W-:-:S03]  /*19130*/  ISETP.NE.AND P0, PT, R21, 0x1, PT ;  /* 0x000000011500780c */ /* 0x002fc60003f05270 */
[----:B------:R-:W-:Y:S01]  /*19140*/  IMAD R9, R203, UR5, R9 ;  /* 0x00000005cb097c24 */ /* 0x000fe2000f8e0209 */
[----:B------:R-:W-:Y:S01]  /*19150*/  ULDC.64 UR4, c[0x0][0xbe0] ;  /* 0x0002f80000047ab9 */ /* 0x000fe20000000a00 */
[C---:B------:R-:W-:Y:S02]  /*19160*/  IMAD R11, R33.reuse, UR7, R4 ;  /* 0x00000007210b7c24 */ /* 0x040fe4000f8e0204 */
[----:B------:R-:W-:-:S04]  /*19170*/  IMAD.WIDE.U32 R8, R33, UR6, R8 ;  /* 0x0000000621087c25 */ /* 0x000fc8000f8e0008 */
[----:B------:R-:W-:Y:S02]  /*19180*/  IMAD.IADD R9, R9, 0x1, R11 ;  /* 0x0000000109097824 */ /* 0x000fe400078e020b */
[----:B------:R-:W1:Y:S08]  /*19190*/  @P0 LDC R10, c[0x0][0xcec] ;  /* 0x00033b00ff0a0b82 */ /* 0x000e700000000800 */
[----:B------:R-:W2:Y:S01]  /*191a0*/  @P0 LDC R15, c[0x0][0xcf0] ;  /* 0x00033c00ff0f0b82 */ /* 0x000ea20000000800 */
[----:B---3--:R-:W-:-:S04]  /*191b0*/  IMAD.IADD R13, R24, 0x1, R0 ;  /* 0x00000001180d7824 */ /* 0x008fc800078e0200 */
[----:B-1----:R-:W-:-:S04]  /*191c0*/  @P0 IMAD.HI.U32 R0, R13, R10, RZ ;  /* 0x0000000a0d000227 */ /* 0x002fc800078e00ff */
[----:B------:R-:W-:Y:S01]  /*191d0*/  IMAD.MOV.U32 R3, RZ, RZ, R13 ;  /* 0x000000ffff037224 */ /* 0x000fe200078e000d */
[----:B--2---:R-:W-:-:S04]  /*191e0*/  @P0 SHF.R.U32.HI R3, RZ, R15, R0 ;  /* 0x0000000fff030219 */ /* 0x004fc80000011600 */
[----:B------:R-:W-:Y:S01]  /*191f0*/  SHF.R.S32.HI R0, RZ, 0x1f, R3 ;  /* 0x0000001fff007819 */ /* 0x000fe20000011403 */
[C---:B------:R-:W-:Y:S01]  /*19200*/  IMAD.WIDE.U32 R8, R3.reuse, UR4, R8 ;  /* 0x0000000403087c25 */ /* 0x040fe2000f8e0008 */
[----:B------:R-:W-:-:S03]  /*19210*/  IADD3 R4, -R3, RZ, RZ ;  /* 0x000000ff03047210 */ /* 0x000fc60007ffe1ff */
        /* <DEDUP_REMOVED lines=17> */
.L_x_6398:
        /* <DEDUP_REMOVED lines=32> */
.L_x_6179:
[----:B------:R-:W-:Y:S05]  /*19530*/  BSYNC B1 ;  /* 0x0000000000017941 */ /* 0x000fea0003800000 */
.L_x_6178:
[----:B------:R-:W-:-:S03]  /*19540*/  UMOV UR4, 0xffffffff ;  /* 0xffffffff00047882 */ /* 0x000fc60000000000 */
[----:B------:R-:W-:Y:S05]  /*19550*/  BRA.DIV UR4, `(.L_x_6180) ;  /* 0x000000a604ec7947 */ /* 0x000fea000b800000 */
[----:B--2---:R2:W0:Y:S04]  /*19560*/  SHFL.IDX PT, R3, R4, 0x1, 0x181f ;  /* 0x00381f0004037f89 */ /* 0x00442800000e0000 */
[----:B---34-:R2:W3:Y:S02]  /*19570*/  SHFL.IDX PT, R9, R0, 0x1, 0x181f ;  /* 0x00381f0000097f89 */ /* 0x0184e400000e0000 */
.L_x_6402:
        /* <DEDUP_REMOVED lines=31> */
.L_x_6182:
[----:B------:R-:W-:Y:S05]  /*19770*/  BSYNC B1 ;  /* 0x0000000000017941 */ /* 0x000fea0003800000 */
.L_x_6181:
[----:B------:R-:W-:-:S03]  /*19780*/  UMOV UR4, 0xffffffff ;  /* 0xffffffff00047882 */ /* 0x000fc60000000000 */
[----:B------:R-:W-:Y:S05]  /*19790*/  BRA.DIV UR4, `(.L_x_6183) ;  /* 0x000000a604a87947 */ /* 0x000fea000b800000 */
[----:B0-----:R0:W0:Y:S04]  /*197a0*/  SHFL.IDX PT, R3, R4, 0x2, 0x181f ;  /* 0x00581f0004037f89 */ /* 0x00102800000e0000 */
[----:B---34-:R3:W4:Y:S02]  /*197b0*/  SHFL.IDX PT, R9, R0, 0x2, 0x181f ;  /* 0x00581f0000097f89 */ /* 0x01872400000e0000 */
.L_x_6406:
        /* <DEDUP_REMOVED lines=31> */
.L_x_6185:
[----:B------:R-:W-:Y:S05]  /*199b0*/  BSYNC B1 ;  /* 0x0000000000017941 */ /* 0x000fea0003800000 */
.L_x_6184:
[----:B------:R-:W-:-:S03]  /*199c0*/  UMOV UR4, 0xffffffff ;  /* 0xffffffff00047882 */ /* 0x000fc60000000000 */
[----:B------:R-:W-:Y:S05]  /*199d0*/  BRA.DIV UR4, `(.L_x_6186) ;  /* 0x000000a604647947 */ /* 0x000fea000b800000 */
[----:B0-----:R0:W0:Y:S04]  /*199e0*/  SHFL.IDX PT, R3, R4, 0x3, 0x181f ;  /* 0x00781f0004037f89 */ /* 0x00102800000e0000 */
[----:B----4-:R4:W0:Y:S02]  /*199f0*/  SHFL.IDX PT, R9, R0, 0x3, 0x181f ;  /* 0x00781f0000097f89 */ /* 0x01082400000e0000 */
.L_x_6410:
        /* <DEDUP_REMOVED lines=12> */
[----:B------:R-:W-:Y:S01]  /*19ac0*/  ISETP.GE.AND P0, PT, R4, UR4, PT ;  /* 0x0000000404007c0c */ /* 0x000fe2000bf06270 */
[----:B------:R-:W-:Y:S01]  /*19ad0*/  VIADD R24, R222, 0xc0 ;  /* 0x000000c0de187836 */ /* 0x000fe20000000000 */
[----:B------:R-:W-:-:S02]  /*19ae0*/  SHF.R.S32.HI R14, RZ, 0x1f, R222 ;  /* 0x0000001fff0e7819 */ /* 0x000fc400000114de */
[----:B------:R-:W-:Y:S02]  /*19af0*/  SHF.R.S32.HI R27, RZ, 0x1f, R27 ;  /* 0x0000001fff1b7819 */ /* 0x000fe4000001141b */
[----:B------:R-:W-:Y:S02]  /*19b00*/  SHF.R.S32.HI R26, RZ, 0x1f, R26 ;  /* 0x0000001fff1a7819 */ /* 0x000fe4000001141a */
[-C--:B------:R-:W-:Y:S02]  /*19b10*/  @!P3 LEA R10, P5, R222, R9.reuse, 0x1 ;  /* 0x00000009de0ab211 */ /* 0x080fe400078a08ff */
        /* <DEDUP_REMOVED lines=12> */
.L_x_6169:
[----:B------:R-:W-:Y:S05]  /*19be0*/  BSYNC B0 ;  /* 0x0000000000007941 */ /* 0x000fea0003800000 */
.L_x_6155:
[----:B------:R-:W-:Y:S02]  /*19bf0*/  ULDC UR4, c[0x0][0xd3c] ;  /* 0x00034f0000047ab9 */ /* 0x000fe40000000800 */
[----:B------:R-:W-:-:S13]  /*19c00*/  ISETP.GE.AND P0, PT, R7, UR4, PT ;  /* 0x0000000407007c0c */ /* 0x000fda000bf06270 */
[----:B------:R-:W-:Y:S05]  /*19c10*/  @!P0 BRA `(.L_x_6187) ;  /* 0xfffffe7c00448947 */ /* 0x000fea000383ffff */
[----:B------:R-:W-:Y:S05]  /*19c20*/  BRA `(.L_x_6016) ;  /* 0x0000008400287947 */ /* 0x000fea0003800000 */
.L_x_6014:
[----:B------:R-:W-:-:S08]  /*19c30*/  NOP ;  /* 0x0000000000007918 */ /* 0x000fd00000000000 */
[----:B------:R-:W0:-:S00]  /*19c40*/  USETMAXREG.DEALLOC.CTAPOOL 0x28 ;  /* 0x00000028000079c8 */ /* 0x000e0000080e0500 */
[----:B0-----:R-:W-:Y:S02]  /*19c50*/  LOP3.LUT R2, R2, 0x3, RZ, 0xc0, !PT ;  /* 0x0000000302027812 */ /* 0x001fe400078ec0ff */
[----:B------:R-:W-:Y:S02]  /*19c60*/  LOP3.LUT R23, R23, 0xffffefff, RZ, 0xc0, !PT ;  /* 0xffffefff17177812 */ /* 0x000fe400078ec0ff */
[----:B------:R-:W-:Y:S02]  /*19c70*/  MOV R6, RZ ;  /* 0x000000ff00067202 */ /* 0x000fe40000000f00 */
        /* <DEDUP_REMOVED lines=11> */
.L_x_6188:
        /* <DEDUP_REMOVED lines=43> */
.L_x_6192:
        /* <DEDUP_REMOVED lines=37> */
.L_x_6190:
        /* <DEDUP_REMOVED lines=13> */
.L_x_6193:
        /* <DEDUP_REMOVED lines=14> */
[----:B0-----:R-:W-:Y:S01]  /*1a3e0*/  IMAD.MOV.U32 R2, RZ, RZ, RZ ;  /* 0x000000ffff027224 */ /* 0x001fe200078e00ff */
[----:B-1----:R-:W-:-:S05]  /*1a3f0*/  IADD3 R11, RZ, -R3, RZ ;  /* 0x80000003ff0b7210 */ /* 0x002fca0007ffe0ff */
        /* <DEDUP_REMOVED lines=16> */
[----:B------:R-:W-:Y:S02]  /*1a500*/  IABS R2, R9 ;  /* 0x0000000900027213 */ /* 0x000fe40000000000 */
[----:B0-----:R-:W-:Y:S01]  /*1a510*/  IADD3 R13, RZ, -R3, RZ ;  /* 0x80000003ff0d7210 */ /* 0x001fe20007ffe0ff */
        /* <DEDUP_REMOVED lines=28> */
.L_x_6194:
[----:B------:R-:W0:Y:S02]  /*1a6e0*/  LDC.64 R2, c[0x0][0xd90] ;  /* 0x00036400ff027b82 */ /* 0x000e240000000a00 */
[----:B0-----:R-:W-:-:S05]  /*1a6f0*/  IMAD.WIDE R2, R19, 0x4, R2 ;  /* 0x0000000413027825 */ /* 0x001fca00078e0202 */
[----:B------:R0:W2:Y:S01]  /*1a700*/  LDG.E R13, desc[UR40][R2.64] ;  /* 0x00000028020d7981 */ /* 0x0000a2000c1e1900 */
[----:B------:R-:W-:Y:S02]  /*1a710*/  IABS R15, R5 ;  /* 0x00000005000f7213 */ /* 0x000fe40000000000 */
[----:B0-----:R-:W-:Y:S01]  /*1a720*/  MOV R2, RZ ;  /* 0x000000ff00027202 */ /* 0x001fe20000000f00 */
        /* <DEDUP_REMOVED lines=56> */
.L_x_6195:
[----:B------:R-:W-:-:S05]  /*1aab0*/  LOP3.LUT R17, RZ, R2, RZ, 0x33, !PT ;  /* 0x00000002ff117212 */ /* 0x000fca00078e33ff */
[----:B------:R-:W-:Y:S01]  /*1aac0*/  IMAD.IADD R17, R6, 0x1, R17 ;  /* 0x0000000106117824 */ /* 0x000fe200078e0211 */
[----:B------:R-:W-:Y:S06]  /*1aad0*/  BRA `(.L_x_6196) ;  /* 0x00000000000c7947 */ /* 0x000fec0003800000 */
.L_x_6191:
[----:B------:R-:W-:Y:S02]  /*1aae0*/  IMAD.MOV.U32 R17, RZ, RZ, RZ ;  /* 0x000000ffff117224 */ /* 0x000fe400078e00ff */
[----:B------:R-:W-:Y:S02]  /*1aaf0*/  IMAD.U32 R16, RZ, RZ, UR6 ;  /* 0x00000006ff107e24 */ /* 0x000fe4000f8e00ff */
[----:B------:R-:W-:-:S07]  /*1ab00*/  IMAD.MOV.U32 R18, RZ, RZ, RZ ;  /* 0x000000ffff127224 */ /* 0x000fce00078e00ff */
.L_x_6196:
[----:B------:R-:W-:-:S13]  /*1ab10*/  ISETP.NE.AND P0, PT, R7, RZ, PT ;  /* 0x000000ff0700720c */ /* 0x000fda0003f05270 */
[----:B------:R-:W0:Y:S01]  /*1ab20*/  @!P0 S2R R3, SR_CgaCtaId ;  /* 0x0000000000038919 */ /* 0x000e220000008800 */
[----:B------:R-:W-:-:S04]  /*1ab30*/  @!P0 MOV R2, 0x400 ;  /* 0x0000040000028802 */ /* 0x000fc80000000f00 */
[----:B0-----:R-:W-:-:S05]  /*1ab40*/  @!P0 LEA R2, R3, R2, 0x18 ;  /* 0x0000000203028211 */ /* 0x001fca00078ec0ff */
[----:B------:R1:W-:Y:S01]  /*1ab50*/  @!P0 STS.128 [R2+0x324d0], R16 ;  /* 0x0324d01002008388 */ /* 0x0003e20000000c00 */
[----:B------:R-:W-:Y:S06]  /*1ab60*/  BAR.ARV 0x5, 0x180 ;  /* 0x0146000000007b1d */ /* 0x000fec0000002000 */
.L_x_6189:
        /* <DEDUP_REMOVED lines=8> */
[C---:B-1----:R-:W-:Y:S01]  /*1abf0*/  SHF.L.U32 R2, R0.reuse, 0x3, RZ ;  /* 0x0000000300027819 */ /* 0x042fe200000006ff */
[----:B------:R-:W-:Y:S01]  /*1ac00*/  UMOV UR4, 0x400 ;  /* 0x0000040000047882 */ /* 0x000fe20000000000 */
[----:B------:R-:W-:Y:S01]  /*1ac10*/  LOP3.LUT R4, R0, 0x7f, RZ, 0xc0, !PT ;  /* 0x0000007f00047812 */ /* 0x000fe200078ec0ff */
[----:B------:R-:W-:Y:S01]  /*1ac20*/  BSSY B8, `(.L_x_6197) ;  /* 0x0000713000087945 */ /* 0x000fe20003800000 */
[C---:B------:R-:W-:Y:S01]  /*1ac30*/  LOP3.LUT R3, R2.reuse, 0x1f8, RZ, 0xc0, !PT ;  /* 0x000001f802037812 */ /* 0x040fe200078ec0ff */
[----:B------:R-:W-:Y:S01]  /*1ac40*/  IMAD.MOV.U32 R28, RZ, RZ, 0x1 ;  /* 0x00000001ff1c7424 */ /* 0x000fe200078e00ff */
[----:B------:R-:W-:Y:S01]  /*1ac50*/  LOP3.LUT R2, R2, 0x38, RZ, 0xc0, !PT ;  /* 0x0000003802027812 */ /* 0x000fe200078ec0ff */
[----:B------:R-:W-:Y:S01]  /*1ac60*/  IMAD.SHL.U32 R32, R4, 0x8, RZ ;  /* 0x0000000804207824 */ /* 0x000fe200078e00ff */
[----:B------:R-:W-:Y:S01]  /*1ac70*/  LOP3.LUT R3, R3, 0x38, R0, 0x78, !PT ;  /* 0x0000003803037812 */ /* 0x000fe200078e7800 */
[----:B------:R-:W-:Y:S01]  /*1ac80*/  IMAD.SHL.U32 R0, R0, 0x10, RZ ;  /* 0x0000001000007824 */ /* 0x000fe200078e00ff */
[----:B------:R-:W-:Y:S01]  /*1ac90*/  CS2R R24, SRZ ;  /* 0x0000000000187805 */ /* 0x000fe2000001ff00 */
[----:B------:R-:W-:Y:S01]  /*1aca0*/  IMAD.MOV.U32 R27, RZ, RZ, 0x1 ;  /* 0x00000001ff1b7424 */ /* 0x000fe200078e00ff */
[----:B------:R-:W-:Y:S01]  /*1acb0*/  LOP3.LUT R32, R3, 0x200, R32, 0xf8, !PT ;  /* 0x0000020003207812 */ /* 0x000fe200078ef820 */
[----:B------:R-:W-:Y:S01]  /*1acc0*/  ULDC.64 UR42, c[0x0][0x198] ;  /* 0x00006600002a7ab9 */ /* 0x000fe20000000a00 */
[----:B------:R-:W-:Y:S01]  /*1acd0*/  SHF.R.U32.HI R3, RZ, 0x3, R4 ;  /* 0x00000003ff037819 */ /* 0x000fe20000011604 */
[----:B------:R-:W-:Y:S01]  /*1ace0*/  ULOP3.LUT UR38, UR36, 0x2, URZ, 0xfc, !UPT ;  /* 0x0000000224267892 */ /* 0x000fe2000f8efc3f */
[----:B------:R-:W-:Y:S01]  /*1acf0*/  LOP3.LUT R4, R2, 0x40, RZ, 0xfc, !PT ;  /* 0x0000004002047812 */ /* 0x000fe200078efcff */
[----:B------:R-:W-:Y:S01]  /*1ad00*/  ULDC UR37, c[0x0][0xc] ;  /* 0x0000030000257ab9 */ /* 0x000fe20000000800 */
[----:B------:R-:W-:-:S02]  /*1ad10*/  LOP3.LUT R0, R3, 0x70, R0, 0xf8, !PT ;  /* 0x0000007003007812 */ /* 0x000fc400078ef800 */
[C---:B------:R-:W-:Y:S01]  /*1ad20*/  LOP3.LUT R3, R2.reuse, 0x80, RZ, 0xfc, !PT ;  /* 0x0000008002037812 */ /* 0x040fe200078efcff */
[----:B0-----:R-:W-:Y:S01]  /*1ad30*/  ULEA UR4, UR5, UR4, 0x18 ;  /* 0x0000000405047291 */ /* 0x001fe2000f8ec03f */
[----:B------:R-:W-:-:S05]  /*1ad40*/  LOP3.LUT R0, R2, 0xc0, RZ, 0xfc, !PT ;  /* 0x000000c002007812 */ /* 0x000fca00078efcff */
[----:B------:R-:W-:-:S04]  /*1ad50*/  IMAD.U32 R22, RZ, RZ, UR4 ;  /* 0x00000004ff167e24 */ /* 0x000fc8000f8e00ff */
[----:B--2---:R-:W-:-:S07]  /*1ad60*/  IMAD R26, R32, 0x2, R22 ;  /* 0x00000002201a7824 */ /* 0x004fce00078e0216 */
.L_x_6306:
[----:B0-----:R-:W0:Y:S02]  /*1ad70*/  LDC.64 R36, c[0x0][0xd88] ;  /* 0x00036200ff247b82 */ /* 0x001e240000000a00 */
[----:B0-----:R-:W-:-:S06]  /*1ad80*/  IMAD.WIDE R36, R19, 0x4, R36 ;  /* 0x0000000413247825 */ /* 0x001fcc00078e0224 */
[----:B--2---:R0:W2:Y:S01]  /*1ad90*/  LDG.E R36, desc[UR40][R36.64] ;  /* 0x0000002824247981 */ /* 0x0040a2000c1e1900 */
        /* <DEDUP_REMOVED lines=9> */
[----:B0-----:R-:W-:Y:S01]  /*1ae30*/  IMAD.MOV.U32 R37, RZ, RZ, RZ ;  /* 0x000000ffff257224 */ /* 0x001fe200078e00ff */
[----:B--2---:R-:W-:-:S05]  /*1ae40*/  SHF.R.S32.HI R0, RZ, 0x1f, R36 ;  /* 0x0000001fff007819 */ /* 0x004fca0000011424 */
[C---:B------:R-:W-:Y:S02]  /*1ae50*/  @P0 LEA R2, P1, R36.reuse, UR4, 0x2 ;  /* 0x0000000424020c11 */ /* 0x040fe4000f8210ff */
[C---:B------:R-:W-:Y:S01]  /*1ae60*/  SHF.L.U32 R30, R36.reuse, 0x2, RZ ;  /* 0x00000002241e7819 */ /* 0x040fe200000006ff */
[----:B------:R0:W-:Y:S01]  /*1ae70*/  STL [R1+0x10], R0 ;  /* 0x0000100001007387 */ /* 0x0001e20000100800 */
[C-C-:B------:R-:W-:Y:S01]  /*1ae80*/  @P0 LEA.HI.X R3, R36.reuse, UR5, R0.reuse, 0x2, P1 ;  /* 0x0000000524030c11 */ /* 0x140fe200088f1400 */
[----:B------:R-:W-:Y:S01]  /*1ae90*/  ULDC.64 UR4, c[0x0][0xaf8] ;  /* 0x0002be0000047ab9 */ /* 0x000fe20000000a00 */
[----:B------:R-:W-:-:S03]  /*1aea0*/  SHF.L.U64.HI R31, R36, 0x2, R0 ;  /* 0x00000002241f7819 */ /* 0x000fc60000010200 */
[----:B-1----:R1:W5:Y:S01]  /*1aeb0*/  @P0 LDG.E R34, desc[UR40][R2.64] ;  /* 0x0000002802220981 */ /* 0x002362000c1e1900 */
[----:B------:R-:W-:Y:S02]  /*1aec0*/  ISETP.NE.U32.AND P0, PT, RZ, UR4, PT ;  /* 0x00000004ff007c0c */ /* 0x000fe4000bf05070 */
[----:B------:R-:W-:Y:S01]  /*1aed0*/  ISETP.NE.U32.AND P1, PT, RZ, UR6, PT ;  /* 0x00000006ff007c0c */ /* 0x000fe2000bf25070 */
[----:B0-----:R-:W-:Y:S01]  /*1aee0*/  IMAD.MOV.U32 R0, RZ, RZ, RZ ;  /* 0x000000ffff007224 */ /* 0x001fe200078e00ff */
[----:B------:R-:W-:Y:S02]  /*1aef0*/  ISETP.NE.AND.EX P0, PT, RZ, UR5, PT, P0 ;  /* 0x00000005ff007c0c */ /* 0x000fe4000bf05300 */
[----:B------:R-:W-:Y:S02]  /*1af00*/  ISETP.NE.AND.EX P1, PT, RZ, UR7, PT, P1 ;  /* 0x00000007ff007c0c */ /* 0x000fe4000bf25310 */
[C---:B------:R-:W-:Y:S02]  /*1af10*/  IADD3 R4, P4, R30.reuse, UR6, RZ ;  /* 0x000000061e047c10 */ /* 0x040fe4000ff9e0ff */
[----:B-1----:R-:W-:Y:S01]  /*1af20*/  IADD3 R2, P3, R30, UR4, RZ ;  /* 0x000000041e027c10 */ /* 0x002fe2000ff7e0ff */
[----:B------:R-:W-:Y:S01]  /*1af30*/  ULDC UR4, c[0x0][0x288] ;  /* 0x0000a20000047ab9 */ /* 0x000fe20000000800 */
[----:B------:R-:W-:-:S02]  /*1af40*/  IADD3.X R5, R31, UR7, RZ, P4, !PT ;  /* 0x000000071f057c10 */ /* 0x000fc4000a7fe4ff */
[C---:B------:R-:W-:Y:S02]  /*1af50*/  IADD3.X R3, R31.reuse, UR5, RZ, P3, !PT ;  /* 0x000000051f037c10 */ /* 0x040fe40009ffe4ff */
[----:B---3--:R-:W-:Y:S01]  /*1af60*/  @P2 IADD3 R6, P3, R30, UR8, RZ ;  /* 0x000000081e062c10 */ /* 0x008fe2000ff7e0ff */
[----:B------:R-:W-:Y:S01]  /*1af70*/  IMAD.U32 R8, RZ, RZ, UR4 ;  /* 0x00000004ff087e24 */ /* 0x000fe2000f8e00ff */
[----:B------:R-:W-:Y:S01]  /*1af80*/  ULDC.64 UR4, c[0x0][0x418] ;  /* 0x0001060000047ab9 */ /* 0x000fe20000000a00 */
[----:B------:R-:W5:Y:S01]  /*1af90*/  @P0 LDG.E R37, desc[UR40][R2.64] ;  /* 0x0000002802250981 */ /* 0x000f62000c1e1900 */
[----:B------:R-:W-:-:S03]  /*1afa0*/  @P2 IADD3.X R7, R31, UR9, RZ, P3, !PT ;  /* 0x000000091f072c10 */ /* 0x000fc60009ffe4ff */
[----:B------:R-:W5:Y:S04]  /*1afb0*/  @P1 LDG.E R0, desc[UR40][R4.64] ;  /* 0x0000002804001981 */ /* 0x000f68000c1e1900 */
        /* <DEDUP_REMOVED lines=18> */
.L_x_6198:
        /* <DEDUP_REMOVED lines=14> */
.L_x_6199:
        /* <DEDUP_REMOVED lines=9> */
.L_x_6200:
        /* <DEDUP_REMOVED lines=15> */
[----:B------:R2:W-:Y:S01]  /*1b340*/  STL [R1+0xc], R7 ;  /* 0x00000c0701007387 */ /* 0x0005e20000100800 */
        /* <DEDUP_REMOVED lines=41> */
[----:B------:R-:W-:-:S07]  /*1b5e0*/  @!P2 LOP3.LUT R13, RZ, R8, RZ, 0x33, !PT ;  /* 0x00000008ff0da212 */ /* 0x000fce00078e33ff */
.L_x_6202:
[----:B------:R-:W-:Y:S05]  /*1b5f0*/  BSYNC B0 ;  /* 0x0000000000007941 */ /* 0x000fea0003800000 */
.L_x_6201:
        /* <DEDUP_REMOVED lines=9> */
[----:B------:R-:W-:-:S07]  /*1b690*/  SHF.R.U32.HI R3, RZ, 0x6, R3 ;  /* 0x00000006ff037819 */ /* 0x000fce0000011603 */
[----:B------:R-:W-:-:S04]  /*1b6a0*/  @P0 VIADD R6, R6, 0x5f ;  /* 0x0000005f06060836 */ /* 0x000fc80000000000 */
[----:B------:R-:W-:-:S04]  /*1b6b0*/  @P0 IMAD.HI R2, R6, 0x2aaaaaab, RZ ;  /* 0x2aaaaaab06020827 */ /* 0x000fc800078e02ff */
[----:B------:R-:W-:Y:S01]  /*1b6c0*/  IMAD.MOV.U32 R6, RZ, RZ, R3 ;  /* 0x000000ffff067224 */ /* 0x000fe200078e0003 */
        /* <DEDUP_REMOVED lines=12> */
.L_x_6413:
[----:B--2---:R-:W-:Y:S02]  /*1b790*/  ISETP.NE.AND P0, PT, R14, RZ, PT ;  /* 0x000000ff0e00720c */ /* 0x004fe40003f05270 */
[----:B------:R-:W-:-:S11]  /*1b7a0*/  PLOP3.LUT P6, PT, PT, PT, PT, 0x8, 0x0 ;  /* 0x000000000000781c */ /* 0x000fd60003fce170 */
[----:B------:R-:W-:Y:S05]  /*1b7b0*/  @P0 BRA `(.L_x_6206) ;  /* 0x00000000000c0947 */ /* 0x000fea0003800000 */
[----:B------:R-:W-:-:S03]  /*1b7c0*/  UMOV UR4, 0xffffffff ;  /* 0xffffffff00047882 */ /* 0x000fc60000000000 */
[----:B------:R-:W-:Y:S05]  /*1b7d0*/  BRA.DIV UR4, `(.L_x_6207) ;  /* 0x0000008a04647947 */ /* 0x000fea000b800000 */
[----:B------:R-:W-:-:S13]  /*1b7e0*/  ELECT P6, URZ, PT ;  /* 0x00000000003f782f */ /* 0x000fda00038c0000 */
.L_x_6206:
        /* <DEDUP_REMOVED lines=9> */
.L_x_6416:
[----:B------:R-:W-:Y:S05]  /*1b880*/  BSYNC B1 ;  /* 0x0000000000017941 */ /* 0x000fea0003800000 */
.L_x_6208:
[----:B------:R-:W-:Y:S04]  /*1b890*/  BSSY B1, `(.L_x_6210) ;  /* 0x000007b000017945 */ /* 0x000fe80003800000 */
[----:B------:R-:W-:Y:S05]  /*1b8a0*/  @!P6 BRA `(.L_x_6211) ;  /* 0x0000000400e4e947 */ /* 0x000fea0003800000 */
[----:B0-----:R-:W-:Y:S01]  /*1b8b0*/  IMAD R8, R24, 0x8, R22 ;  /* 0x0000000818087824 */ /* 0x001fe200078e0216 */
[----:B------:R-:W-:Y:S01]  /*1b8c0*/  SHF.L.U32 R9, R28, 0x1f, RZ ;  /* 0x0000001f1c097819 */ /* 0x000fe200000006ff */
[----:B------:R-:W0:Y:S01]  /*1b8d0*/  S2R R10, SR_TID.X ;  /* 0x00000000000a7919 */ /* 0x000e220000002100 */
[----:B------:R-:W-:Y:S02]  /*1b8e0*/  BSSY B2, `(.L_x_6212) ;  /* 0x0000005000027945 */ /* 0x000fe40003800000 */
[----:B------:R-:W2:Y:S01]  /*1b8f0*/  SYNCS.PHASECHK.TRANS64.TRYWAIT P0, [R8+URZ+0x324a0], R9 ;  /* 0x0324a009080075a7 */ /* 0x000ea2000800017f */
[----:B0-----:R-:W-:-:S04]  /*1b900*/  LOP3.LUT R10, R10, 0x7f, RZ, 0xc0, !PT ;  /* 0x0000007f0a0a7812 */ /* 0x001fc800078ec0ff */
[----:B------:R-:W-:Y:S01]  /*1b910*/  ISETP.NE.AND P1, PT, R10, RZ, PT ;  /* 0x000000ff0a00720c */ /* 0x000fe20003f25270 */
[----:B--2---:R-:W-:-:S12]  /*1b920*/  @!P0 BRA `(.L_x_6213) ;  /* 0x0000008800448947 */ /* 0x004fd80003800000 */
.L_x_6417:
[----:B------:R-:W-:Y:S05]  /*1b930*/  BSYNC B2 ;  /* 0x0000000000027941 */ /* 0x000fea0003800000 */
.L_x_6212:
        /* <DEDUP_REMOVED lines=9> */
.L_x_6215:
[----:B------:R-:W-:Y:S05]  /*1b9d0*/  BSYNC B2 ;  /* 0x0000000000027941 */ /* 0x000fea0003800000 */
.L_x_6214:
[----:B------:R-:W-:Y:S01]  /*1b9e0*/  MOV R14, RZ ;  /* 0x000000ff000e7202 */ /* 0x000fe20000000f00 */
[----:B------:R-:W-:Y:S01]  /*1b9f0*/  IMAD R10, R6, 0x60, R0 ;  /* 0x00000060060a7824 */ /* 0x000fe200078e0200 */
[----:B------:R-:W-:Y:S01]  /*1ba00*/  UIADD3 UR4, UP0, UR42, 0x570, URZ ;  /* 0x000005702a047890 */ /* 0x000fe2000ff1e03f */
[----:B-1----:R-:W-:Y:S01]  /*1ba10*/  IMAD R11, R24, 0x3000, R22 ;  /* 0x00003000180b7824 */ /* 0x002fe200078e0216 */
[----:B------:R-:W-:Y:S01]  /*1ba20*/  R2UR UR10, R14 ;  /* 0x000000000e0a72ca */ /* 0x000fe200000e0000 */
[----:B------:R-:W-:Y:S01]  /*1ba30*/  VIADD R10, R10, 0xffffffa0 ;  /* 0xffffffa00a0a7836 */ /* 0x000fe20000000000 */
[----:B------:R-:W-:Y:S01]  /*1ba40*/  PLOP3.LUT P0, PT, PT, PT, PT, 0x80, 0x0 ;  /* 0x000000000000781c */ /* 0x000fe20003f0f070 */
[----:B------:R-:W-:Y:S01]  /*1ba50*/  VIADD R11, R11, 0x1c400 ;  /* 0x0001c4000b0b7836 */ /* 0x000fe20000000000 */
[----:B------:R-:W-:Y:S01]  /*1ba60*/  UIADD3.X UR5, URZ, UR43, URZ, UP0, !UPT ;  /* 0x0000002b3f057290 */ /* 0x000fe200087fe43f */
[----:B------:R-:W-:Y:S01]  /*1ba70*/  VIADD R12, R8, 0x32490 ;  /* 0x00032490080c7836 */ /* 0x000fe20000000000 */
[----:B------:R-:W-:Y:S01]  /*1ba80*/  UMOV UR6, 0x0 ;  /* 0x0000000000067882 */ /* 0x000fe20000000000 */
[----:B------:R-:W-:-:S09]  /*1ba90*/  UMOV UR7, 0x12f00000 ;  /* 0x12f0000000077882 */ /* 0x000fd20000000000 */
.L_x_6216:
        /* <DEDUP_REMOVED lines=13> */
.L_x_6418:
[----:B------:R-:W-:Y:S05]  /*1bb70*/  BSYNC B2 ;  /* 0x0000000000027941 */ /* 0x000fea0003800000 */
.L_x_6217:
        /* <DEDUP_REMOVED lines=11> */
.L_x_6220:
[----:B------:R-:W-:Y:S05]  /*1bc30*/  BSYNC B2 ;  /* 0x0000000000027941 */ /* 0x000fea0003800000 */
.L_x_6219:
        /* <DEDUP_REMOVED lines=9> */
.L_x_6221:
        /* <DEDUP_REMOVED lines=15> */
.L_x_6222:
        /* <DEDUP_REMOVED lines=15> */
.L_x_6223:
        /* <DEDUP_REMOVED lines=15> */
.L_x_6224:
        /* <DEDUP_REMOVED lines=10> */
.L_x_6211:
[----:B------:R-:W-:Y:S05]  /*1c040*/  BSYNC B1 ;  /* 0x0000000000017941 */ /* 0x000fea0003800000 */
.L_x_6210:
        /* <DEDUP_REMOVED lines=9> */
.L_x_6240:
        /* <DEDUP_REMOVED lines=11> */
.L_x_6419:
[----:B------:R-:W-:Y:S05]  /*1c190*/  BSYNC B2 ;  /* 0x0000000000027941 */ /* 0x000fea0003800000 */
.L_x_6227:
        /* <DEDUP_REMOVED lines=9> */
.L_x_6230:
[----:B------:R-:W-:Y:S05]  /*1c230*/  BSYNC B2 ;  /* 0x0000000000027941 */ /* 0x000fea0003800000 */
.L_x_6229:
[----:B------:R-:W-:Y:S01]  /*1c240*/  MOV R14, RZ ;  /* 0x000000ff000e7202 */ /* 0x000fe20000000f00 */
[----:B-1----:R-:W-:Y:S01]  /*1c250*/  IMAD R11, R24, 0x3000, R22 ;  /* 0x00003000180b7824 */ /* 0x002fe200078e0216 */
        /* <DEDUP_REMOVED lines=9> */
.L_x_6231:
        /* <DEDUP_REMOVED lines=13> */
.L_x_6420:
[----:B------:R-:W-:Y:S05]  /*1c3c0*/  BSYNC B2 ;  /* 0x0000000000027941 */ /* 0x000fea0003800000 */
.L_x_6232:
        /* <DEDUP_REMOVED lines=11> */
.L_x_6235:
[----:B------:R-:W-:Y:S05]  /*1c480*/  BSYNC B2 ;  /* 0x0000000000027941 */ /* 0x000fea0003800000 */
.L_x_6234:
        /* <DEDUP_REMOVED lines=9> */
.L_x_6236:
        /* <DEDUP_REMOVED lines=15> */
.L_x_6237:
        /* <DEDUP_REMOVED lines=15> */
.L_x_6238:
        /* <DEDUP_REMOVED lines=15> */
.L_x_6239:
        /* <DEDUP_REMOVED lines=10> */
.L_x_6226:
[----:B------:R-:W-:Y:S05]  /*1c890*/  BSYNC B1 ;  /* 0x0000000000017941 */ /* 0x000fea0003800000 */
.L_x_6225:
        /* <DEDUP_REMOVED lines=8> */
.L_x_6204:
[----:B------:R-:W-:Y:S05]  /*1c920*/  BSYNC B0 ;  /* 0x0000000000007941 */ /* 0x000fea0003800000 */
.L_x_6203:
        /* <DEDUP_REMOVED lines=8> */
[----:B------:R-:W2:Y:S08]  /*1c9b0*/  @P1 LDC R3, c[0x0][0x44c] ;  /* 0x00011300ff031b82 */ /* 0x000eb00000000800 */
[----:B------:R-:W4:Y:S01]  /*1c9c0*/  @P1 LDC R0, c[0x0][0x450] ;  /* 0x00011400ff001b82 */ /* 0x000f220000000800 */
[----:B--2---:R-:W-:-:S05]  /*1c9d0*/  @P1 IMAD.HI.U32 R3, R2, R3, RZ ;  /* 0x0000000302031227 */ /* 0x004fca00078e00ff */
[----:B----4-:R-:W-:Y:S01]  /*1c9e0*/  @P1 SHF.R.U32.HI R2, RZ, R0, R3 ;  /* 0x00000000ff021219 */ /* 0x010fe20000011603 */
[----:B------:R-:W-:-:S04]  /*1c9f0*/  IMAD.MOV.U32 R0, RZ, RZ, RZ ;  /* 0x000000ffff007224 */ /* 0x000fc800078e00ff */
[----:B------:R-:W-:-:S04]  /*1ca00*/  IMAD.IADD R2, R7, 0x1, R2 ;  /* 0x0000000107027824 */ /* 0x000fc800078e0202 */
[----:B------:R-:W-:-:S05]  /*1ca10*/  IMAD.HI R2, R2, 0x2aaaaaab, RZ ;  /* 0x2aaaaaab02027827 */ /* 0x000fca00078e02ff */
[----:B------:R-:W-:-:S04]  /*1ca20*/  SHF.R.U32.HI R3, RZ, 0x1f, R2 ;  /* 0x0000001fff037819 */ /* 0x000fc80000011602 */
[----:B------:R-:W-:-:S04]  /*1ca30*/  LEA.HI.SX32 R2, R2, R3, 0x1c ;  /* 0x0000000302027211 */ /* 0x000fc800078fe2ff */
[----:B------:R-:W-:-:S04]  /*1ca40*/  VIMNMX R5, R5, R2, PT ;  /* 0x0000000205057248 */ /* 0x000fc80003fe0100 */
[----:B------:R-:W-:-:S13]  /*1ca50*/  ISETP.GE.AND P1, PT, R5, 0x1, PT ;  /* 0x000000010500780c */ /* 0x000fda0003f26270 */
[----:B---3--:R-:W-:Y:S05]  /*1ca60*/  @!P1 BRA `(.L_x_6242) ;  /* 0x0000000000689947 */ /* 0x008fea0003800000 */
[-C--:B------:R-:W-:Y:S02]  /*1ca70*/  IABS R0, R4.reuse ;  /* 0x0000000400007213 */ /* 0x080fe40000000000 */
[----:B------:R-:W-:Y:S02]  /*1ca80*/  IABS R7, R4 ;  /* 0x0000000400077213 */ /* 0x000fe40000000000 */
[----:B0-----:R-:W0:Y:S03]  /*1ca90*/  I2F.RP R8, R0 ;  /* 0x0000000000087306 */ /* 0x001e260000209400 */
[----:B------:R-:W-:-:S05]  /*1caa0*/  IMAD.MOV R7, RZ, RZ, -R7 ;  /* 0x000000ffff077224 */ /* 0x000fca00078e0a07 */
[----:B0-----:R-:W0:Y:S02]  /*1cab0*/  MUFU.RCP R8, R8 ;  /* 0x0000000800087308 */ /* 0x001e240000001000 */
[----:B0-----:R-:W-:-:S06]  /*1cac0*/  VIADD R9, R8, 0xffffffe ;  /* 0x0ffffffe08097836 */ /* 0x001fcc0000000000 */
[----:B------:R-:W0:Y:S02]  /*1cad0*/  F2I.FTZ.U32.TRUNC.NTZ R3, R9 ;  /* 0x0000000900037305 */ /* 0x000e24000021f000 */
[----:B0-----:R-:W-:-:S05]  /*1cae0*/  IADD3 R2, RZ, -R3, RZ ;  /* 0x80000003ff027210 */ /* 0x001fca0007ffe0ff */
        /* <DEDUP_REMOVED lines=18> */
.L_x_6242:
[----:B------:R-:W-:Y:S05]  /*1cc10*/  BSYNC B0 ;  /* 0x0000000000007941 */ /* 0x000fea0003800000 */
.L_x_6241:
        /* <DEDUP_REMOVED lines=23> */
.L_x_6244:
        /* <DEDUP_REMOVED lines=10> */
[----:B------:R-:W2:Y:S01]  /*1ce30*/  LDC.64 R2, c[0x4][R2] ;  /* 0x0100000002027b82 */ /* 0x000ea20000000a00 */
[----:B------:R-:W-:Y:S02]  /*1ce40*/  IMAD.U32 R5, RZ, RZ, UR7 ;  /* 0x00000007ff057e24 */ /* 0x000fe4000f8e00ff */
[----:B------:R-:W-:Y:S02]  /*1ce50*/  IMAD.U32 R6, RZ, RZ, UR8 ;  /* 0x00000008ff067e24 */ /* 0x000fe4000f8e00ff */
[----:B------:R-:W-:-:S02]  /*1ce60*/  IMAD.U32 R7, RZ, RZ, UR9 ;  /* 0x00000009ff077e24 */ /* 0x000fc4000f8e00ff */
[----:B------:R-:W-:Y:S02]  /*1ce70*/  IMAD.U32 R10, RZ, RZ, UR4 ;  /* 0x00000004ff0a7e24 */ /* 0x000fe4000f8e00ff */
[----:B-1----:R-:W-:Y:S02]  /*1ce80*/  IMAD.U32 R11, RZ, RZ, UR5 ;  /* 0x00000005ff0b7e24 */ /* 0x002fe4000f8e00ff */
[----:B0-----:R-:W-:Y:S02]  /*1ce90*/  IMAD.MOV.U32 R8, RZ, RZ, 0x70 ;  /* 0x00000070ff087424 */ /* 0x001fe400078e00ff */
[----:B------:R-:W-:-:S07]  /*1cea0*/  IMAD.MOV.U32 R13, RZ, RZ, RZ ;  /* 0x000000ffff0d7224 */ /* 0x000fce00078e00ff */
[----:B------:R-:W-:-:S07]  /*1ceb0*/  LEPC R20, `(.L_x_6247) ;  /* 0x000000001014794e */ /* 0x000fce0000000000 */
[----:B--2---:R-:W-:Y:S05]  /*1cec0*/  CALL.ABS.NOINC R2 ;  /* 0x0000000002007343 */ /* 0x004fea0003c00000 */
.L_x_6247:
[----:B------:R-:W-:Y:S05]  /*1ced0*/  BSYNC B6 ;  /* 0x0000000000067941 */ /* 0x000fea0003800000 */
.L_x_6246:
        /* <DEDUP_REMOVED lines=10> */
[----:B-1----:R-:W-:Y:S01]  /*1cf80*/  MOV R11, UR5 ;  /* 0x00000005000b7c02 */ /* 0x002fe20008000f00 */
[----:B------:R-:W-:Y:S02]  /*1cf90*/  IMAD.U32 R5, RZ, RZ, UR7 ;  /* 0x00000007ff057e24 */ /* 0x000fe4000f8e00ff */
[----:B------:R-:W-:Y:S02]  /*1cfa0*/  IMAD.U32 R6, RZ, RZ, UR8 ;  /* 0x00000008ff067e24 */ /* 0x000fe4000f8e00ff */
[----:B------:R-:W-:-:S02]  /*1cfb0*/  IMAD.U32 R7, RZ, RZ, UR9 ;  /* 0x00000009ff077e24 */ /* 0x000fc4000f8e00ff */
[----:B------:R-:W-:Y:S02]  /*1cfc0*/  IMAD.U32 R10, RZ, RZ, UR4 ;  /* 0x00000004ff0a7e24 */ /* 0x000fe4000f8e00ff */
[----:B0-----:R-:W-:Y:S02]  /*1cfd0*/  IMAD.MOV.U32 R8, RZ, RZ, 0x70 ;  /* 0x00000070ff087424 */ /* 0x001fe400078e00ff */
[----:B------:R-:W-:Y:S02]  /*1cfe0*/  IMAD.MOV.U32 R12, RZ, RZ, 0x1 ;  /* 0x00000001ff0c7424 */ /* 0x000fe400078e00ff */
[----:B--2---:R-:W-:-:S07]  /*1cff0*/  IMAD.MOV.U32 R13, RZ, RZ, RZ ;  /* 0x000000ffff0d7224 */ /* 0x004fce00078e00ff */
[----:B------:R-:W-:-:S07]  /*1d000*/  LEPC R20, `(.L_x_6250) ;  /* 0x000000001014794e */ /* 0x000fce0000000000 */
[----:B---3--:R-:W-:Y:S05]  /*1d010*/  CALL.ABS.NOINC R2 ;  /* 0x0000000002007343 */ /* 0x008fea0003c00000 */
.L_x_6250:
        /* <DEDUP_REMOVED lines=15> */
.L_x_6249:
[----:B------:R-:W-:Y:S05]  /*1d110*/  BSYNC B6 ;  /* 0x0000000000067941 */ /* 0x000fea0003800000 */
.L_x_6248:
[----:B------:R-:W2:Y:S01]  /*1d120*/  LDL R2, [R1+0x38] ;  /* 0x0000380001027983 */ /* 0x000ea20000100800 */
[----:B------:R-:W-:Y:S01]  /*1d130*/  ULDC.64 UR4, c[0x0][0xaf0] ;  /* 0x0002bc0000047ab9 */ /* 0x000fe20000000a00 */
[----:B------:R-:W3:Y:S02]  /*1d140*/  LDC R9, c[0x0][0x430] ;  /* 0x00010c00ff097b82 */ /* 0x000ee40000000800 */
[----:B------:R-:W4:Y:S01]  /*1d150*/  LDL R20, [R1+0xc] ;  /* 0x00000c0001147983 */ /* 0x000f220000100800 */
[----:B------:R-:W-:Y:S01]  /*1d160*/  ISETP.NE.U32.AND P0, PT, RZ, UR4, PT ;  /* 0x00000004ff007c0c */ /* 0x000fe2000bf05070 */
[----:B------:R-:W5:Y:S03]  /*1d170*/  S2R R21, SR_TID.X ;  /* 0x0000000000157919 */ /* 0x000f660000002100 */
[----:B------:R-:W-:-:S13]  /*1d180*/  ISETP.NE.AND.EX P0, PT, RZ, UR5, PT, P0 ;  /* 0x00000005ff007c0c */ /* 0x000fda000bf05300 */
[----:B------:R-:W-:Y:S01]  /*1d190*/  @P0 IADD3 R30, P1, R30, UR4, RZ ;  /* 0x000000041e1e0c10 */ /* 0x000fe2000ff3e0ff */
[----:B------:R-:W-:Y:S01]  /*1d1a0*/  IMAD.MOV.U32 R10, RZ, RZ, RZ ;  /* 0x000000ffff0a7224 */ /* 0x000fe200078e00ff */
[----:B------:R-:W-:Y:S01]  /*1d1b0*/  LOP3.LUT R23, R23, 0xffffffdf, RZ, 0xc0, !PT ;  /* 0xffffffdf17177812 */ /* 0x000fe200078ec0ff */
[----:B------:R-:W-:Y:S01]  /*1d1c0*/  ULDC UR4, c[0x0][0x320] ;  /* 0x0000c80000047ab9 */ /* 0x000fe20000000800 */
[----:B------:R-:W-:-:S05]  /*1d1d0*/  @P0 IADD3.X R31, R31, UR5, RZ, P1, !PT ;  /* 0x000000051f1f0c10 */ /* 0x000fca0008ffe4ff */
[----:B------:R-:W4:Y:S01]  /*1d1e0*/  @P0 LDG.E R29, desc[UR40][R30.64] ;  /* 0x000000281e1d0981 */ /* 0x000f22000c1e1900 */
[----:B-----5:R-:W-:-:S04]  /*1d1f0*/  LOP3.LUT R21, R21, 0x7f, RZ, 0xc0, !PT ;  /* 0x0000007f15157812 */ /* 0x020fc800078ec0ff */
[----:B------:R-:W-:Y:S02]  /*1d200*/  SHF.R.U32.HI R35, RZ, 0x3, R21 ;  /* 0x00000003ff237819 */ /* 0x000fe40000011615 */
[----:B------:R-:W5:Y:S01]  /*1d210*/  S2R R21, SR_TID.X ;  /* 0x0000000000157919 */ /* 0x000f620000002100 */
[----:B---3--:R-:W-:-:S13]  /*1d220*/  ISETP.NE.AND P1, PT, R9, 0x1, PT ;  /* 0x000000010900780c */ /* 0x008fda0003f25270 */
[----:B------:R-:W3:Y:S08]  /*1d230*/  @P1 LDC R5, c[0x0][0x434] ;  /* 0x00010d00ff051b82 */ /* 0x000ef00000000800 */
[----:B------:R-:W0:Y:S01]  /*1d240*/  @P1 LDC R4, c[0x0][0x438] ;  /* 0x00010e00ff041b82 */ /* 0x000e220000000800 */
[----:B-----5:R-:W-:-:S05]  /*1d250*/  IMAD.SHL.U32 R21, R21, 0x10, RZ ;  /* 0x0000001015157824 */ /* 0x020fca00078e00ff */
[----:B------:R-:W-:Y:S01]  /*1d260*/  LOP3.LUT R21, R35, 0x70, R21, 0xf8, !PT ;  /* 0x0000007023157812 */ /* 0x000fe200078ef815 */
[----:B--2---:R-:W-:-:S04]  /*1d270*/  VIADD R0, R2, 0xffffffff ;  /* 0xffffffff02007836 */ /* 0x004fc80000000000 */
[----:B------:R-:W-:-:S05]  /*1d280*/  IMAD R6, R0, 0x60, R21 ;  /* 0x0000006000067824 */ /* 0x000fca00078e0215 */
[----:B----4-:R-:W-:-:S04]  /*1d290*/  ISETP.GE.AND P0, PT, R6, R20, PT ;  /* 0x000000140600720c */ /* 0x010fc80003f06270 */
[----:B------:R-:W-:Y:S01]  /*1d2a0*/  ISETP.GT.U32.OR P0, PT, R21, 0x5f, P0 ;  /* 0x0000005f1500780c */ /* 0x000fe20000704470 */
[----:B------:R-:W-:-:S12]  /*1d2b0*/  IMAD.IADD R6, R6, 0x1, R34 ;  /* 0x0000000106067824 */ /* 0x000fd800078e0222 */
[----:B------:R-:W2:Y:S01]  /*1d2c0*/  @!P0 LDC.64 R2, c[0x0][0x428] ;  /* 0x00010a00ff028b82 */ /* 0x000ea20000000a00 */
[----:B---3--:R-:W-:Y:S01]  /*1d2d0*/  @P1 IMAD.HI.U32 R5, R6, R5, RZ ;  /* 0x0000000506051227 */ /* 0x008fe200078e00ff */
[----:B------:R-:W-:Y:S02]  /*1d2e0*/  MOV R7, R6 ;  /* 0x0000000600077202 */ /* 0x000fe40000000f00 */
[----:B------:R-:W-:Y:S02]  /*1d2f0*/  SHF.R.S32.HI R35, RZ, 0x1f, R29 ;  /* 0x0000001fff237819 */ /* 0x000fe4000001141d */
[----:B0-----:R-:W-:-:S04]  /*1d300*/  @P1 SHF.R.U32.HI R7, RZ, R4, R5 ;  /* 0x00000004ff071219 */ /* 0x001fc80000011605 */
        /* <DEDUP_REMOVED lines=9> */
[----:B------:R0:W2:Y:S01]  /*1d3a0*/  @!P0 LDG.E R10, desc[UR40][R2.64] ;  /* 0x00000028020a8981 */ /* 0x0000a2000c1e1900 */
[----:B------:R-:W-:Y:S02]  /*1d3b0*/  ISETP.GT.U32.AND P0, PT, R21, 0x5f, PT ;  /* 0x0000005f1500780c */ /* 0x000fe40003f04070 */
[----:B------:R-:W3:Y:S01]  /*1d3c0*/  S2R R21, SR_TID.X ;  /* 0x0000000000157919 */ /* 0x000ee20000002100 */
[----:B0-----:R-:W-:-:S05]  /*1d3d0*/  IMAD.U32 R2, RZ, RZ, UR38 ;  /* 0x00000026ff027e24 */ /* 0x001fca000f8e00ff */
[----:B------:R-:W-:-:S05]  /*1d3e0*/  ISETP.NE.AND P2, PT, R2, 0x3, PT ;  /* 0x000000030200780c */ /* 0x000fca0003f45270 */
[----:B------:R-:W-:-:S04]  /*1d3f0*/  @P0 LOP3.LUT R23, R23, 0x20, RZ, 0xfc, !PT ;  /* 0x0000002017170812 */ /* 0x000fc800078efcff */
[----:B------:R-:W-:Y:S01]  /*1d400*/  LOP3.LUT R23, R23, 0xfffff7ff, RZ, 0xc0, !PT ;  /* 0xfffff7ff17177812 */ /* 0x000fe200078ec0ff */
[----:B---3--:R-:W-:-:S05]  /*1d410*/  IMAD.SHL.U32 R21, R21, 0x8, RZ ;  /* 0x0000000815157824 */ /* 0x008fca00078e00ff */
[----:B------:R-:W-:-:S04]  /*1d420*/  LOP3.LUT R21, R21, 0x38, RZ, 0xc0, !PT ;  /* 0x0000003815157812 */ /* 0x000fc800078ec0ff */
[----:B------:R-:W-:-:S04]  /*1d430*/  LOP3.LUT R12, R21, 0x40, RZ, 0xfc, !PT ;  /* 0x00000040150c7812 */ /* 0x000fc800078efcff */
[----:B------:R-:W-:Y:S02]  /*1d440*/  ISETP.GE.AND P4, PT, R12, UR4, PT ;  /* 0x000000040c007c0c */ /* 0x000fe4000bf86270 */
[----:B------:R-:W-:Y:S01]  /*1d450*/  @P2 LOP3.LUT R23, R23, 0x800, RZ, 0xfc, !PT ;  /* 0x0000080017172812 */ /* 0x000fe200078efcff */
[----:B------:R-:W-:Y:S01]  /*1d460*/  IMAD.MOV R4, RZ, RZ, -R7 ;  /* 0x000000ffff047224 */ /* 0x000fe200078e0a07 */
[----:B-1----:R-:W-:Y:S02]  /*1d470*/  LOP3.LUT R11, R21, 0x80, RZ, 0xfc, !PT ;  /* 0x00000080150b7812 */ /* 0x002fe400078efcff */
[----:B------:R-:W-:Y:S01]  /*1d480*/  LOP3.LUT R23, R23, 0xffffffef, RZ, 0xc0, !PT ;  /* 0xffffffef17177812 */ /* 0x000fe200078ec0ff */
[----:B------:R-:W-:Y:S01]  /*1d490*/  IMAD R3, R9, R4, R6 ;  /* 0x0000000409037224 */ /* 0x000fe200078e0206 */
[----:B------:R-:W-:Y:S02]  /*1d4a0*/  ISETP.GE.AND P3, PT, R11, UR4, PT ;  /* 0x000000040b007c0c */ /* 0x000fe4000bf66270 */
[----:B------:R-:W-:-:S03]  /*1d4b0*/  ISETP.GE.AND P0, PT, R21, UR4, PT ;  /* 0x0000000415007c0c */ /* 0x000fc6000bf06270 */
[----:B------:R-:W-:Y:S01]  /*1d4c0*/  @P4 LOP3.LUT R23, R23, 0x10, RZ, 0xfc, !PT ;  /* 0x0000001017174812 */ /* 0x000fe200078efcff */
[----:B------:R-:W-:Y:S03]  /*1d4d0*/  STL [R1+0x4], R3 ;  /* 0x0000040301007387 */ /* 0x000fe60000100800 */
[----:B------:R-:W-:-:S04]  /*1d4e0*/  LOP3.LUT R23, R23, 0xfffffffe, RZ, 0xc0, !PT ;  /* 0xfffffffe17177812 */ /* 0x000fc800078ec0ff */
[----:B------:R-:W-:-:S04]  /*1d4f0*/  LOP3.LUT R23, R23, 0xfffffff7, RZ, 0xc0, !PT ;  /* 0xfffffff717177812 */ /* 0x000fc800078ec0ff */
[----:B------:R-:W-:Y:S01]  /*1d500*/  @P3 LOP3.LUT R23, R23, 0x8, RZ, 0xfc, !PT ;  /* 0x0000000817173812 */ /* 0x000fe200078efcff */
[----:B------:R-:W-:-:S03]  /*1d510*/  UMOV UR5, 0xffffffff ;  /* 0xffffffff00057882 */ /* 0x000fc60000000000 */
[----:B------:R-:W-:-:S04]  /*1d520*/  @P0 LOP3.LUT R23, R23, 0x1, RZ, 0xfc, !PT ;  /* 0x0000000117170812 */ /* 0x000fc800078efcff */
[----:B------:R-:W-:Y:S01]  /*1d530*/  LOP3.LUT R23, R23, 0xfffffffb, RZ, 0xc0, !PT ;  /* 0xfffffffb17177812 */ /* 0x000fe200078ec0ff */
[----:B--2---:R0:W-:Y:S02]  /*1d540*/  STL [R1], R10 ;  /* 0x0000000a01007387 */ /* 0x0041e40000100800 */
[----:B0-----:R-:W-:-:S04]  /*1d550*/  LOP3.LUT R10, R21, 0xc0, RZ, 0xfc, !PT ;  /* 0x000000c0150a7812 */ /* 0x001fc800078efcff */
[----:B------:R-:W-:-:S13]  /*1d560*/  ISETP.GE.AND P1, PT, R10, UR4, PT ;  /* 0x000000040a007c0c */ /* 0x000fda000bf26270 */
[----:B------:R-:W-:Y:S01]  /*1d570*/  @P1 LOP3.LUT R23, R23, 0x4, RZ, 0xfc, !PT ;  /* 0x0000000417171812 */ /* 0x000fe200078efcff */
[----:B------:R-:W-:Y:S06]  /*1d580*/  BRA.DIV UR5, `(.L_x_6251) ;  /* 0x0000006e057c7947 */ /* 0x000fec000b800000 */
.L_x_6423:
[----:B------:R-:W-:-:S05]  /*1d590*/  SEL R2, RZ, 0x1, P0 ;  /* 0x00000001ff027807 */ /* 0x000fca0000000000 */
[----:B------:R0:W-:Y:S01]  /*1d5a0*/  STL [R1+0x54], R2 ;  /* 0x0000540201007387 */ /* 0x0001e20000100800 */
[----:B------:R-:W-:Y:S05]  /*1d5b0*/  @!P2 BRA `(.L_x_6252) ;  /* 0x000000000004a947 */ /* 0x000fea0003800000 */
[----:B------:R-:W-:Y:S01]  /*1d5c0*/  BPT.TRAP 0x1 ;  /* 0x000000040000795c */ /* 0x000fe20000300000 */
.L_x_6252:
[----:B------:R-:W-:Y:S01]  /*1d5d0*/  IMAD R31, R0, -0x60, R20 ;  /* 0xffffffa0001f7824 */ /* 0x000fe200078e0214 */
[----:B------:R-:W-:Y:S01]  /*1d5e0*/  SHF.L.U32 R0, R27, 0x1f, RZ ;  /* 0x0000001f1b007819 */ /* 0x000fe200000006ff */
[----:B------:R-:W-:Y:S01]  /*1d5f0*/  IMAD R30, R25, 0x8, R22 ;  /* 0x00000008191e7824 */ /* 0x000fe200078e0216 */
[----:B------:R-:W-:Y:S03]  /*1d600*/  BSSY B0, `(.L_x_6253) ;  /* 0x0000003000007945 */ /* 0x000fe60003800000 */
[----:B------:R-:W1:Y:S02]  /*1d610*/  SYNCS.PHASECHK.TRANS64.TRYWAIT P0, [R30+URZ+0x32440], R0 ;  /* 0x032440001e0075a7 */ /* 0x000e64000800017f */
[----:B-1----:R-:W-:Y:S05]  /*1d620*/  @!P0 BRA `(.L_x_6254) ;  /* 0x0000006c00888947 */ /* 0x002fea0003800000 */
.L_x_6424:
[----:B------:R-:W-:Y:S05]  /*1d630*/  BSYNC B0 ;  /* 0x0000000000007941 */ /* 0x000fea0003800000 */
.L_x_6253:
[----:B0-----:R-:W1:Y:S01]  /*1d640*/  LDL R2, [R1+0x4] ;  /* 0x0000040001027983 */ /* 0x001e620000100800 */
[----:B------:R-:W-:Y:S01]  /*1d650*/  ULDC.64 UR4, c[0x0][0x300] ;  /* 0x0000c00000047ab9 */ /* 0x000fe20000000a00 */
[----:B------:R-:W-:Y:S02]  /*1d660*/  ULDC.64 UR6, c[0x0][0x2e8] ;  /* 0x0000ba0000067ab9 */ /* 0x000fe40000000a00 */
[----:B------:R-:W2:Y:S01]  /*1d670*/  LDL R4, [R1] ;  /* 0x0000000001047983 */ /* 0x000ea20000100800 */
[----:B------:R-:W-:Y:S01]  /*1d680*/  LOP3.LUT R23, R23, 0xfffffffd, RZ, 0xc0, !PT ;  /* 0xfffffffd17177812 */ /* 0x000fe200078ec0ff */
[----:B------:R-:W0:Y:S02]  /*1d690*/  S2R R7, SR_TID.X ;  /* 0x0000000000077919 */ /* 0x000e240000002100 */
[----:B0-----:R-:W-:-:S05]  /*1d6a0*/  IMAD.SHL.U32 R7, R7, 0x8, RZ ;  /* 0x0000000807077824 */ /* 0x001fca00078e00ff */
        /* <DEDUP_REMOVED lines=8> */
[----:B------:R-:W-:-:S04]  /*1d730*/  ULDC.64 UR4, c[0x0][0x310] ;  /* 0x0000c40000047ab9 */ /* 0x000fc80000000a00 */
[----:B------:R-:W-:Y:S01]  /*1d740*/  IADD3 R3, R3, R0, RZ ;  /* 0x0000000003037210 */ /* 0x000fe20007ffe0ff */
[----:B------:R-:W-:-:S04]  /*1d750*/  IMAD R0, R5, UR4, RZ ;  /* 0x0000000405007c24 */ /* 0x000fc8000f8e02ff */
[C---:B------:R-:W-:Y:S02]  /*1d760*/  IMAD R0, R4.reuse, UR5, R0 ;  /* 0x0000000504007c24 */ /* 0x040fe4000f8e0200 */
[----:B------:R-:W-:Y:S01]  /*1d770*/  IMAD.WIDE.U32 R2, R4, UR4, R2 ;  /* 0x0000000404027c25 */ /* 0x000fe2000f8e0002 */
[----:B------:R-:W-:Y:S01]  /*1d780*/  ULDC.64 UR4, c[0x0][0x308] ;  /* 0x0000c20000047ab9 */ /* 0x000fe20000000a00 */
[----:B------:R-:W0:Y:S02]  /*1d790*/  S2R R4, SR_TID.X ;  /* 0x0000000000047919 */ /* 0x000e240000002100 */
[----:B------:R-:W-:Y:S02]  /*1d7a0*/  IMAD.IADD R3, R3, 0x1, R0 ;  /* 0x0000000103037824 */ /* 0x000fe400078e0200 */
[----:B------:R-:W-:Y:S01]  /*1d7b0*/  IMAD.WIDE.U32 R2, R18, UR4, R2 ;  /* 0x0000000412027c25 */ /* 0x000fe2000f8e0002 */
[----:B------:R-:W-:Y:S02]  /*1d7c0*/  ULDC UR4, c[0x0][0x2f4] ;  /* 0x0000bd0000047ab9 */ /* 0x000fe40000000800 */
[----:B------:R-:W-:-:S02]  /*1d7d0*/  ISETP.GE.AND P2, PT, R7, UR4, PT ;  /* 0x0000000407007c0c */ /* 0x000fc4000bf46270 */
[----:B------:R-:W-:-:S11]  /*1d7e0*/  LEA R0, P0, R2, UR6, 0x1 ;  /* 0x0000000602007c11 */ /* 0x000fd6000f8008ff */
[----:B------:R-:W-:Y:S02]  /*1d7f0*/  @P2 LOP3.LUT R23, R23, 0x2, RZ, 0xfc, !PT ;  /* 0x0000000217172812 */ /* 0x000fe400078efcff */
[----:B0-----:R-:W-:-:S04]  /*1d800*/  LOP3.LUT R4, R4, 0x7f, RZ, 0xc0, !PT ;  /* 0x0000007f04047812 */ /* 0x001fc800078ec0ff */
[----:B-1----:R-:W-:Y:S01]  /*1d810*/  SHF.R.U32.HI R5, RZ, 0x3, R4 ;  /* 0x00000003ff057819 */ /* 0x002fe20000011604 */
        /* <DEDUP_REMOVED lines=31> */
[----:B0-----:R-:W-:-:S04]  /*1da10*/  @P0 LEA R3, P1, R7, R3, 0x1 ;  /* 0x0000000307030211 */ /* 0x001fc800078208ff */
[----:B-1----:R-:W-:-:S04]  /*1da20*/  @P0 IADD3.X R2, RZ, R2, RZ, P1, !PT ;  /* 0x00000002ff020210 */ /* 0x002fc80000ffe4ff */
        /* <DEDUP_REMOVED lines=26> */
.L_x_6438:
        /* <DEDUP_REMOVED lines=10> */
.L_x_6256:
        /* <DEDUP_REMOVED lines=11> */
.L_x_6257:
        /* <DEDUP_REMOVED lines=8> */
[----:B0-----:R-:W-:-:S05]  /*1dda0*/  SEL R3, R36, RZ, !P0 ;  /* 0x000000ff24037207 */ /* 0x001fca0004000000 */
[----:B------:R0:W-:Y:S01]  /*1ddb0*/  STL [R1+0xc], R3 ;  /* 0x00000c0301007387 */ /* 0x0001e20000100800 */
        /* <DEDUP_REMOVED lines=21> */
[----:B------:R-:W-:-:S07]  /*1df10*/  LEPC R20, `(.L_x_6259) ;  /* 0x000000001014794e */ /* 0x000fce0000000000 */
[----:B01----:R-:W-:Y:S05]  /*1df20*/  CALL.ABS.NOINC R2 ;  /* 0x0000000002007343 */ /* 0x003fea0003c00000 */
.L_x_6259:
[----:B------:R-:W-:Y:S05]  /*1df30*/  BSYNC B6 ;  /* 0x0000000000067941 */ /* 0x000fea0003800000 */
.L_x_6258:
[----:B------:R-:W2:Y:S01]  /*1df40*/  LDL R21, [R1+0x20] ;  /* 0x0000200001157983 */ /* 0x000ea20000100800 */
[----:B------:R-:W3:Y:S01]  /*1df50*/  LDC R6, c[0x0][0x448] ;  /* 0x00011200ff067b82 */ /* 0x000ee20000000800 */
[----:B------:R-:W-:Y:S02]  /*1df60*/  ULDC.64 UR4, c[0x0][0x298] ;  /* 0x0000a60000047ab9 */ /* 0x000fe40000000a00 */
[----:B------:R-:W4:Y:S04]  /*1df70*/  LDL R20, [R1+0x2c] ;  /* 0x00002c0001147983 */ /* 0x000f280000100800 */
[----:B------:R1:W5:Y:S01]  /*1df80*/  LDL R9, [R1+0x8] ;  /* 0x0000080001097983 */ /* 0x0003620000100800 */
[----:B0-----:R-:W0:Y:S01]  /*1df90*/  S2R R2, SR_TID.X ;  /* 0x0000000000027919 */ /* 0x001e220000002100 */
[----:B------:R-:W1:Y:S01]  /*1dfa0*/  S2R R0, SR_TID.X ;  /* 0x0000000000007919 */ /* 0x000e620000002100 */
[----:B---3--:R-:W-:-:S13]  /*1dfb0*/  ISETP.NE.AND P0, PT, R6, 0x1, PT ;  /* 0x000000010600780c */ /* 0x008fda0003f05270 */
[----:B------:R-:W3:Y:S01]  /*1dfc0*/  @P0 LDC R3, c[0x0][0x44c] ;  /* 0x00011300ff030b82 */ /* 0x000ee20000000800 */
[----:B0-----:R-:W-:-:S04]  /*1dfd0*/  LOP3.LUT R2, R2, 0x7f, RZ, 0xc0, !PT ;  /* 0x0000007f02027812 */ /* 0x001fc800078ec0ff */
[----:B------:R-:W-:Y:S01]  /*1dfe0*/  SHF.R.U32.HI R2, RZ, 0x3, R2 ;  /* 0x00000003ff027819 */ /* 0x000fe20000011602 */
[----:B-1----:R-:W-:Y:S02]  /*1dff0*/  IMAD.SHL.U32 R0, R0, 0x10, RZ ;  /* 0x0000001000007824 */ /* 0x002fe400078e00ff */
[----:B--2---:R-:W-:Y:S02]  /*1e000*/  IMAD.MOV.U32 R4, RZ, RZ, R21 ;  /* 0x000000ffff047224 */ /* 0x004fe400078e0015 */
[----:B----4-:R-:W-:Y:S02]  /*1e010*/  IMAD.MOV.U32 R21, RZ, RZ, R20 ;  /* 0x000000ffff157224 */ /* 0x010fe400078e0014 */
[----:B------:R-:W2:Y:S01]  /*1e020*/  LDL R20, [R1+0xc] ;  /* 0x00000c0001147983 */ /* 0x000ea20000100800 */
[----:B------:R-:W-:Y:S01]  /*1e030*/  LOP3.LUT R0, R2, 0x70, R0, 0xf8, !PT ;  /* 0x0000007002007812 */ /* 0x000fe200078ef800 */
[----:B------:R-:W-:Y:S01]  /*1e040*/  IMAD R4, R4, UR4, RZ ;  /* 0x0000000404047c24 */ /* 0x000fe2000f8e02ff */
[----:B------:R-:W0:Y:S03]  /*1e050*/  @P0 LDC R2, c[0x0][0x450] ;  /* 0x00011400ff020b82 */ /* 0x000e260000000800 */
[----:B------:R-:W-:-:S02]  /*1e060*/  IMAD R36, R17, 0x80, R0 ;  /* 0x0000008011247824 */ /* 0x000fc400078e0200 */
[----:B------:R-:W-:Y:S02]  /*1e070*/  IMAD R4, R37, UR5, R4 ;  /* 0x0000000525047c24 */ /* 0x000fe4000f8e0204 */
[----:B---3--:R-:W-:-:S04]  /*1e080*/  @P0 IMAD.HI.U32 R3, R36, R3, RZ ;  /* 0x0000000324030227 */ /* 0x008fc800078e00ff */
[----:B------:R-:W-:Y:S01]  /*1e090*/  IMAD.MOV.U32 R0, RZ, RZ, R36 ;  /* 0x000000ffff007224 */ /* 0x000fe200078e0024 */
[----:B0-----:R-:W-:Y:S01]  /*1e0a0*/  @P0 SHF.R.U32.HI R0, RZ, R2, R3 ;  /* 0x00000002ff000219 */ /* 0x001fe20000011603 */
[----:B------:R-:W-:Y:S01]  /*1e0b0*/  IMAD.WIDE.U32 R2, R37, UR4, RZ ;  /* 0x0000000425027c25 */ /* 0x000fe2000f8e00ff */
[----:B------:R-:W-:-:S04]  /*1e0c0*/  ULDC.64 UR4, c[0x0][0x2d8] ;  /* 0x0000b60000047ab9 */ /* 0x000fc80000000a00 */
[----:B------:R-:W-:-:S03]  /*1e0d0*/  IADD3 R3, R3, R4, RZ ;  /* 0x0000000403037210 */ /* 0x000fc60007ffe0ff */
[----:B------:R-:W-:-:S04]  /*1e0e0*/  IMAD.WIDE.U32 R2, R18, UR4, R2 ;  /* 0x0000000412027c25 */ /* 0x000fc8000f8e0002 */
[----:B------:R-:W-:Y:S01]  /*1e0f0*/  IMAD R3, R18, UR5, R3 ;  /* 0x0000000512037c24 */ /* 0x000fe2000f8e0203 */
[----:B------:R-:W-:Y:S02]  /*1e100*/  ULDC.64 UR4, c[0x0][0x2e0] ;  /* 0x0000b80000047ab9 */ /* 0x000fe40000000a00 */
[----:B------:R-:W-:Y:S01]  /*1e110*/  IMAD R4, R21, UR4, RZ ;  /* 0x0000000415047c24 */ /* 0x000fe2000f8e02ff */
[----:B------:R-:W0:Y:S02]  /*1e120*/  S2R R7, SR_TID.X ;  /* 0x0000000000077919 */ /* 0x000e240000002100 */
[----:B0-----:R-:W-:-:S05]  /*1e130*/  IMAD.SHL.U32 R7, R7, 0x8, RZ ;  /* 0x0000000807077824 */ /* 0x001fca00078e00ff */
[----:B------:R-:W-:Y:S01]  /*1e140*/  LOP3.LUT R7, R7, 0x38, RZ, 0xc0, !PT ;  /* 0x0000003807077812 */ /* 0x000fe200078ec0ff */
[C---:B--2---:R-:W-:Y:S02]  /*1e150*/  IMAD R4, R20.reuse, UR5, R4 ;  /* 0x0000000514047c24 */ /* 0x044fe4000f8e0204 */
[----:B------:R-:W-:Y:S01]  /*1e160*/  IMAD.WIDE.U32 R2, R20, UR4, R2 ;  /* 0x0000000414027c25 */ /* 0x000fe2000f8e0002 */
        /* <DEDUP_REMOVED lines=30> */
[C---:B------:R-:W-:Y:S02]  /*1e350*/  ISETP.GE.AND P0, PT, R17.reuse, R2, PT ;  /* 0x000000021100720c */ /* 0x040fe40003f06270 */
[----:B------:R-:W-:-:S05]  /*1e360*/  IADD3 R6, R17, 0x10, RZ ;  /* 0x0000001011067810 */ /* 0x000fca0007ffe0ff */
[----:B------:R2:W-:Y:S06]  /*1e370*/  STL [R1+0x10], R6 ;  /* 0x0000100601007387 */ /* 0x0005ec0000100800 */
        /* <DEDUP_REMOVED lines=72> */
.L_x_6455:
        /* <DEDUP_REMOVED lines=11> */
.L_x_6261:
        /* <DEDUP_REMOVED lines=28> */
.L_x_6263:
[----:B------:R-:W-:Y:S05]  /*1ea70*/  BSYNC B6 ;  /* 0x0000000000067941 */ /* 0x000fea0003800000 */
.L_x_6262:
        /* <DEDUP_REMOVED lines=62> */
[----:B--2---:R-:W-:Y:S01]  /*1ee60*/  IMAD R5, R11, R6, RZ ;  /* 0x000000060b057224 */ /* 0x004fe200078e02ff */
[----:B------:R-:W-:-:S02]  /*1ee70*/  MOV R11, R3 ;  /* 0x00000003000b7202 */ /* 0x000fc40000000f00 */
[----:B------:R-:W-:Y:S02]  /*1ee80*/  SHFL.IDX PT, R6, R0, 0x1, 0x181f ;  /* 0x00381f0000067f89 */ /* 0x000fe400000e0000 */
[----:B------:R-:W-:Y:S02]  /*1ee90*/  ISETP.GE.AND P0, PT, R17, R5, PT ;  /* 0x000000051100720c */ /* 0x000fe40003f06270 */
[----:B------:R-:W0:Y:S11]  /*1eea0*/  SHFL.IDX PT, R3, R4, RZ, 0x181f ;  /* 0x00181fff04037589 */ /* 0x000e3600000e0000 */
[----:B0-----:R-:W-:-:S05]  /*1eeb0*/  @!P0 LEA R3, P6, R7, R3, 0x1 ;  /* 0x0000000307038211 */ /* 0x001fca00078c08ff */
[----:B------:R-:W-:-:S05]  /*1eec0*/  @!P0 IMAD.X R2, RZ, RZ, R2, P6 ;  /* 0x000000ffff028224 */ /* 0x000fca00030e0602 */
        /* <DEDUP_REMOVED lines=57> */
[----:B0-----:R-:W-:-:S04]  /*1f260*/  @!P0 LEA R2, P5, R7, R2, 0x1 ;  /* 0x0000000207028211 */ /* 0x001fc800078a08ff */
[----:B------:R-:W-:-:S05]  /*1f270*/  @!P0 IADD3.X R3, RZ, R6, RZ, P5, !PT ;  /* 0x00000006ff038210 */ /* 0x000fca0002ffe4ff */
[----:B------:R-:W-:Y:S04]  /*1f280*/  @!P0 LDGSTS.E.BYPASS.LTC128B.128 [R26+0x25400], desc[UR40][R2.64], !P4 ;  /* 0x25400000021a8fae */ /* 0x000fe8000e101d68 */
[----:B------:R-:W-:Y:S04]  /*1f290*/  @!P0 LDGSTS.E.BYPASS.LTC128B.128 [R26+0x29400], desc[UR40][R2.64+0x80], !P3 ;  /* 0x29400080021a8fae */ /* 0x000fe8000d901d68 */
[----:B------:R-:W-:Y:S04]  /*1f2a0*/  @!P0 LDGSTS.E.BYPASS.LTC128B.128 [R26+0x2d400], desc[UR40][R2.64+0x100], !P2 ;  /* 0x2d400100021a8fae */ /* 0x000fe8000d101d68 */
[----:B------:R0:W-:Y:S04]  /*1f2b0*/  @!P0 LDGSTS.E.BYPASS.LTC128B.128 [R26+0x31400], desc[UR40][R2.64+0x180], !P1 ;  /* 0x31400180021a8fae */ /* 0x0001e8000c901d68 */
[----:B------:R1:W2:Y:S04]  /*1f2c0*/  SHFL.IDX PT, R6, R0, 0x7, 0x181f ;  /* 0x00f81f0000067f89 */ /* 0x0002a800000e0000 */
[----:B0-----:R1:W0:Y:S02]  /*1f2d0*/  SHFL.IDX PT, R2, R4, 0x7, 0x181f ;  /* 0x00f81f0004027f89 */ /* 0x00122400000e0000 */
.L_x_6473:
        /* <DEDUP_REMOVED lines=13> */
.L_x_6266:
[----:B------:R-:W-:Y:S05]  /*1f3b0*/  BSYNC B0 ;  /* 0x0000000000007941 */ /* 0x000fea0003800000 */
.L_x_6265:
[----:B------:R-:W-:Y:S01]  /*1f3c0*/  NOP ;  /* 0x0000000000007918 */ /* 0x000fe20000000000 */
[----:B------:R-:W-:-:S13]  /*1f3d0*/  PLOP3.LUT P0, PT, PT, PT, PT, 0x80, 0x0 ;  /* 0x000000000000781c */ /* 0x000fda0003f0f070 */
.L_x_6267:
        /* <DEDUP_REMOVED lines=18> */
.L_x_6474:
[----:B------:R-:W-:Y:S05]  /*1f500*/  BSYNC B0 ;  /* 0x0000000000007941 */ /* 0x000fea0003800000 */
.L_x_6268:
[----:B------:R-:W-:-:S05]  /*1f510*/  IMAD.U32 R0, RZ, RZ, UR38 ;  /* 0x00000026ff007e24 */ /* 0x000fca000f8e00ff */
[----:B------:R-:W-:-:S13]  /*1f520*/  ISETP.NE.AND P0, PT, R0, 0x3, PT ;  /* 0x000000030000780c */ /* 0x000fda0003f05270 */
[----:B------:R-:W-:Y:S05]  /*1f530*/  @!P0 BRA `(.L_x_6270) ;  /* 0x0000000000048947 */ /* 0x000fea0003800000 */
[----:B------:R-:W-:Y:S01]  /*1f540*/  BPT.TRAP 0x1 ;  /* 0x000000040000795c */ /* 0x000fe20000300000 */
.L_x_6270:
[----:B0-----:R-:W-:Y:S01]  /*1f550*/  SHF.L.U32 R3, R27, 0x1f, RZ ;  /* 0x0000001f1b037819 */ /* 0x001fe200000006ff */
[----:B------:R-:W-:Y:S03]  /*1f560*/  BSSY B0, `(.L_x_6271) ;  /* 0x0000003000007945 */ /* 0x000fe60003800000 */
[----:B------:R-:W0:Y:S02]  /*1f570*/  SYNCS.PHASECHK.TRANS64.TRYWAIT P0, [R30+URZ+0x32460], R3 ;  /* 0x032460031e0075a7 */ /* 0x000e24000800017f */
[----:B0-----:R-:W-:Y:S05]  /*1f580*/  @!P0 BRA `(.L_x_6272) ;  /* 0x0000006c00e88947 */ /* 0x001fea0003800000 */
.L_x_6475:
[----:B------:R-:W-:Y:S05]  /*1f590*/  BSYNC B0 ;  /* 0x0000000000007941 */ /* 0x000fea0003800000 */
.L_x_6271:
[----:B------:R-:W3:Y:S01]  /*1f5a0*/  LDL.LU R0, [R1+0x3c] ;  /* 0x00003c0001007983 */ /* 0x000ee20000300800 */
[----:B------:R-:W-:Y:S01]  /*1f5b0*/  ULDC.64 UR4, c[0x0][0x328] ;  /* 0x0000ca0000047ab9 */ /* 0x000fe20000000a00 */
[----:B------:R-:W-:Y:S02]  /*1f5c0*/  ULDC.64 UR6, c[0x0][0x318] ;  /* 0x0000c60000067ab9 */ /* 0x000fe40000000a00 */
[----:B------:R-:W4:Y:S04]  /*1f5d0*/  LDL.LU R2, [R1+0x4] ;  /* 0x0000040001027983 */ /* 0x000f280000300800 */
[----:B------:R-:W5:Y:S04]  /*1f5e0*/  LDL.LU R7, [R1+0x40] ;  /* 0x0000400001077983 */ /* 0x000f680000300800 */
[----:B--2---:R-:W2:Y:S04]  /*1f5f0*/  LDL.LU R6, [R1] ;  /* 0x0000000001067983 */ /* 0x004ea80000300800 */
[----:B------:R-:W2:Y:S01]  /*1f600*/  LDL.LU R4, [R1+0x54] ;  /* 0x0000540001047983 */ /* 0x000ea20000300800 */
[----:B------:R-:W-:-:S02]  /*1f610*/  LOP3.LUT P3, RZ, R23, 0x10, RZ, 0xc0, !PT ;  /* 0x0000001017ff7812 */ /* 0x000fc4000786c0ff */
[C---:B------:R-:W-:Y:S02]  /*1f620*/  LOP3.LUT P2, RZ, R23.reuse, 0x8, RZ, 0xc0, !PT ;  /* 0x0000000817ff7812 */ /* 0x040fe4000784c0ff */
[C---:B------:R-:W-:Y:S02]  /*1f630*/  LOP3.LUT P1, RZ, R23.reuse, 0x4, RZ, 0xc0, !PT ;  /* 0x0000000417ff7812 */ /* 0x040fe4000782c0ff */
[----:B------:R-:W-:Y:S01]  /*1f640*/  LOP3.LUT P4, RZ, R23, 0x1, RZ, 0xc0, !PT ;  /* 0x0000000117ff7812 */ /* 0x000fe2000788c0ff */
[----:B---3--:R-:W-:-:S04]  /*1f650*/  IMAD R0, R0, UR4, RZ ;  /* 0x0000000400007c24 */ /* 0x008fc8000f8e02ff */
[C---:B----4-:R-:W-:Y:S02]  /*1f660*/  IMAD R5, R2.reuse, UR5, R0 ;  /* 0x0000000502057c24 */ /* 0x050fe4000f8e0200 */
[----:B0-----:R-:W-:Y:S01]  /*1f670*/  IMAD.WIDE.U32 R2, R2, UR4, RZ ;  /* 0x0000000402027c25 */ /* 0x001fe2000f8e00ff */
[----:B------:R-:W-:-:S03]  /*1f680*/  ULDC.64 UR4, c[0x0][0x338] ;  /* 0x0000ce0000047ab9 */ /* 0x000fc60000000a00 */
[----:B------:R-:W-:Y:S02]  /*1f690*/  IMAD.IADD R3, R3, 0x1, R5 ;  /* 0x0000000103037824 */ /* 0x000fe400078e0205 */
[----:B-----5:R-:W-:Y:S01]  /*1f6a0*/  IMAD R0, R7, UR4, RZ ;  /* 0x0000000407007c24 */ /* 0x020fe2000f8e02ff */
        /* <DEDUP_REMOVED lines=12> */
[----:B------:R-:W-:Y:S01]  /*1f770*/  IADD3 R0, R3, R0, R4 ;  /* 0x0000000003007210 */ /* 0x000fe20007ffe004 */
        /* <DEDUP_REMOVED lines=9> */
[----:B0-----:R-:W-:-:S04]  /*1f810*/  SHF.L.U32 R2, R2, 0x3, RZ ;  /* 0x0000000302027819 */ /* 0x001fc800000006ff */
        /* <DEDUP_REMOVED lines=63> */
.L_x_6489:
[----:B0-2---:R-:W-:Y:S02]  /*1fc10*/  IADD3 R2, P3, R14, R0, RZ ;  /* 0x000000000e027210 */ /* 0x005fe40007f7e0ff */
        /* <DEDUP_REMOVED lines=14> */
.L_x_6274:
        /* <DEDUP_REMOVED lines=11> */
.L_x_6275:
[----:B------:R-:W2:Y:S01]  /*1fdb0*/  LDL.LU R2, [R1+0x38] ;  /* 0x0000380001027983 */ /* 0x000ea20000300800 */
[----:B------:R0:W-:Y:S01]  /*1fdc0*/  SYNCS.ARRIVE.TRANS64.A1T0 RZ, [R30+URZ+0x32450], RZ ;  /* 0x032450ff1eff79a7 */ /* 0x0001e2000810003f */
[----:B------:R-:W-:Y:S01]  /*1fdd0*/  BSSY B0, `(.L_x_6276) ;  /* 0x00000dc000007945 */ /* 0x000fe20003800000 */
[----:B--2---:R-:W-:-:S05]  /*1fde0*/  VIADD R10, R2, 0xfffffffe ;  /* 0xfffffffe020a7836 */ /* 0x004fca0000000000 */
[----:B------:R-:W-:-:S13]  /*1fdf0*/  ISETP.GE.AND P0, PT, R10, R33, PT ;  /* 0x000000210a00720c */ /* 0x000fda0003f06270 */
[----:B0-----:R-:W-:Y:S05]  /*1fe00*/  @!P0 BRA `(.L_x_6277) ;  /* 0x0000000c00608947 */ /* 0x001fea0003800000 */
.L_x_6290:
[----:B0-----:R-:W0:Y:S01]  /*1fe10*/  S2R R2, SR_TID.X ;  /* 0x0000000000027919 */ /* 0x001e220000002100 */
[----:B------:R-:W1:Y:S01]  /*1fe20*/  LDC R8, c[0x0][0x430] ;  /* 0x00010c00ff087b82 */ /* 0x000e620000000800 */
[----:B------:R-:W-:Y:S01]  /*1fe30*/  IMAD R9, R10, 0x60, R34 ;  /* 0x000000600a097824 */ /* 0x000fe200078e0222 */
[----:B------:R-:W-:Y:S01]  /*1fe40*/  IADD3 R25, R25, 0x1, RZ ;  /* 0x0000000119197810 */ /* 0x000fe20007ffe0ff */
[----:B--2---:R-:W2:Y:S01]  /*1fe50*/  S2R R4, SR_TID.X ;  /* 0x0000000000047919 */ /* 0x004ea20000002100 */
        /* <DEDUP_REMOVED lines=31> */
[----:B------:R-:W-:Y:S01]  /*20050*/  IMAD.MOV.U32 R2, RZ, RZ, R10 ;  /* 0x000000ffff027224 */ /* 0x000fe200078e000a */
[----:B------:R-:W-:Y:S01]  /*20060*/  SEL R25, R25, RZ, P0 ;  /* 0x000000ff19197207 */ /* 0x000fe20000000000 */
[----:B------:R-:W-:-:S02]  /*20070*/  IMAD R5, R8, R5, R9 ;  /* 0x0000000508057224 */ /* 0x000fc400078e0209 */
[----:B------:R-:W-:Y:S01]  /*20080*/  VIADD R10, R10, 0xffffffff ;  /* 0xffffffff0a0a7836 */ /* 0x000fe20000000000 */
[----:B------:R-:W-:Y:S01]  /*20090*/  ISETP.GT.AND P2, PT, R2, R33, PT ;  /* 0x000000210200720c */ /* 0x000fe20003f44270 */
[----:B0-----:R-:W-:-:S12]  /*200a0*/  @!P1 BRA `(.L_x_6278) ;  /* 0x0000000000049947 */ /* 0x001fd80003800000 */
[----:B------:R-:W-:Y:S01]  /*200b0*/  BPT.TRAP 0x1 ;  /* 0x000000040000795c */ /* 0x000fe20000300000 */
.L_x_6278:
[----:B------:R-:W-:Y:S01]  /*200c0*/  IMAD R6, R25, 0x8, R22 ;  /* 0x0000000819067824 */ /* 0x000fe200078e0216 */
[----:B------:R-:W-:Y:S01]  /*200d0*/  SHF.L.U32 R21, R27, 0x1f, RZ ;  /* 0x0000001f1b157819 */ /* 0x000fe200000006ff */
[----:B------:R-:W-:Y:S01]  /*200e0*/  BSSY B1, `(.L_x_6279) ;  /* 0x0000004000017945 */ /* 0x000fe20003800000 */
[----:B------:R-:W-:Y:S02]  /*200f0*/  SHF.R.S32.HI R17, RZ, 0x1f, R5 ;  /* 0x0000001fff117819 */ /* 0x000fe40000011405 */
[----:B------:R-:W0:Y:S02]  /*20100*/  SYNCS.PHASECHK.TRANS64.TRYWAIT P0, [R6+URZ+0x32440], R21 ;  /* 0x03244015060075a7 */ /* 0x000e24000800017f */
[----:B0-----:R-:W-:Y:S05]  /*20110*/  @!P0 BRA `(.L_x_6280) ;  /* 0x0000006c00588947 */ /* 0x001fea0003800000 */
.L_x_6490:
[----:B------:R-:W-:Y:S05]  /*20120*/  BSYNC B1 ;  /* 0x0000000000017941 */ /* 0x000fea0003800000 */
.L_x_6279:
        /* <DEDUP_REMOVED lines=50> */
.L_x_6504:
        /* <DEDUP_REMOVED lines=8> */
.L_x_6282:
[----:B------:R-:W-:Y:S02]  /*204d0*/  PLOP3.LUT P1, PT, P1, P0, PT, 0xa2, 0x0 ;  /* 0x000000000000781c */ /* 0x000fe40000f21472 */
[----:B------:R-:W-:-:S08]  /*204e0*/  @P0 R2UR P1, UR4, R6 ;  /* 0x00000000060402ca */ /* 0x000fd00000020000 */
[----:B------:R-:W-:-:S05]  /*204f0*/  @P0 PLOP3.LUT P0, PT, P1, PT, PT, 0x80, 0x0 ;  /* 0x000000000000081c */ /* 0x000fca0000f0f070 */
[----:B------:R-:W-:Y:S01]  /*20500*/  @!P1 SYNCS.ARRIVE.TRANS64.RED.A0T1 RZ, [UR4+0x32430], RZ ;  /* 0x032430ffffff99a7 */ /* 0x000fe20008200404 */
[----:B------:R-:W-:Y:S07]  /*20510*/  @!P1 ARRIVES.LDGSTSBAR.64.TRANSCNT [UR4+0x32430] ;  /* 0x03243000ff0099b0 */ /* 0x000fee0008000a84 */
[----:B------:R-:W-:Y:S05]  /*20520*/  @P0 BRA.U.ANY `(.L_x_6282) ;  /* 0xfffffffd00e80947 */ /* 0x000fea000393ffff */
[----:B------:R-:W-:Y:S01]  /*20530*/  NOP ;  /* 0x0000000000007918 */ /* 0x000fe20000000000 */
[----:B--2---:R-:W-:-:S04]  /*20540*/  MOV R2, UR38 ;  /* 0x0000002600027c02 */ /* 0x004fc80008000f00 */
[----:B------:R-:W-:-:S13]  /*20550*/  ISETP.NE.AND P3, PT, R2, 0x3, PT ;  /* 0x000000030200780c */ /* 0x000fda0003f65270 */
[----:B------:R-:W-:Y:S05]  /*20560*/  @!P3 BRA `(.L_x_6283) ;  /* 0x000000000004b947 */ /* 0x000fea0003800000 */
[----:B------:R-:W-:Y:S01]  /*20570*/  BPT.TRAP 0x1 ;  /* 0x000000040000795c */ /* 0x000fe20000300000 */
.L_x_6283:
[----:B------:R2:W-:Y:S01]  /*20580*/  SYNCS.ARRIVE.TRANS64.A1T0 RZ, [R6+URZ+0x32430], RZ ;  /* 0x032430ff06ff79a7 */ /* 0x0005e2000810003f */
[----:B------:R-:W-:Y:S05]  /*20590*/  @!P3 BRA `(.L_x_6284) ;  /* 0x000000000004b947 */ /* 0x000fea0003800000 */
[----:B------:R-:W-:Y:S01]  /*205a0*/  BPT.TRAP 0x1 ;  /* 0x000000040000795c */ /* 0x000fe20000300000 */
.L_x_6284:
[----:B------:R-:W3:Y:S01]  /*205b0*/  SYNCS.PHASECHK.TRANS64.TRYWAIT P0, [R6+URZ+0x32460], R21 ;  /* 0x03246015060075a7 */ /* 0x000ee2000800017f */
[----:B------:R-:W-:Y:S04]  /*205c0*/  BSSY B1, `(.L_x_6285) ;  /* 0x0000002000017945 */ /* 0x000fe80003800000 */
[----:B---3--:R-:W-:Y:S05]  /*205d0*/  @!P0 BRA `(.L_x_6286) ;  /* 0x0000006c00e08947 */ /* 0x008fea0003800000 */
.L_x_6505:
[----:B------:R-:W-:Y:S05]  /*205e0*/  BSYNC B1 ;  /* 0x0000000000017941 */ /* 0x000fea0003800000 */
.L_x_6285:
[----:B------:R-:W-:Y:S01]  /*205f0*/  ULDC.64 UR4, c[0x0][0x328] ;  /* 0x0000ca0000047ab9 */ /* 0x000fe20000000a00 */
[----:B------:R-:W-:Y:S01]  /*20600*/  ULDC.64 UR6, c[0x0][0x318] ;  /* 0x0000c60000067ab9 */ /* 0x000fe20000000a00 */
[----:B------:R-:W-:Y:S01]  /*20610*/  IMAD R2, R17, UR4, RZ ;  /* 0x0000000411027c24 */ /* 0x000fe2000f8e02ff */
[----:B------:R-:W-:Y:S01]  /*20620*/  LOP3.LUT P5, RZ, R23, 0x1, RZ, 0xc0, !PT ;  /* 0x0000000117ff7812 */ /* 0x000fe200078ac0ff */
[----:B-1----:R-:W-:Y:S01]  /*20630*/  IMAD R8, R25, 0x6000, R32 ;  /* 0x0000600019087824 */ /* 0x002fe200078e0220 */
        /* <DEDUP_REMOVED lines=61> */
.L_x_6519:
        /* <DEDUP_REMOVED lines=11> */
.L_x_6288:
        /* <DEDUP_REMOVED lines=11> */
.L_x_6289:
[----:B------:R0:W-:Y:S01]  /*20b70*/  SYNCS.ARRIVE.TRANS64.A1T0 RZ, [R6+URZ+0x32450], RZ ;  /* 0x032450ff06ff79a7 */ /* 0x0001e2000810003f */
[----:B------:R-:W-:Y:S05]  /*20b80*/  @P2 BRA `(.L_x_6290) ;  /* 0xfffffff000a02947 */ /* 0x000fea000383ffff */
.L_x_6277:
[----:B------:R-:W-:Y:S05]  /*20b90*/  BSYNC B0 ;  /* 0x0000000000007941 */ /* 0x000fea0003800000 */
.L_x_6276:
        /* <DEDUP_REMOVED lines=20> */
.L_x_6292:
[----:B------:R-:W-:Y:S05]  /*20ce0*/  BSYNC B0 ;  /* 0x0000000000007941 */ /* 0x000fea0003800000 */
.L_x_6291:
[----:B------:R-:W-:Y:S02]  /*20cf0*/  LOP3.LUT R27, R27, R0, RZ, 0x3c, !PT ;  /* 0x000000001b1b7212 */ /* 0x000fe400078e3cff */
[----:B------:R-:W-:-:S07]  /*20d00*/  SEL R25, R25, RZ, P0 ;  /* 0x000000ff19197207 */ /* 0x000fce0000000000 */
.L_x_6245:
[----:B------:R-:W-:Y:S05]  /*20d10*/  BSYNC B7 ;  /* 0x0000000000077941 */ /* 0x000fea0003800000 */
.L_x_6243:
        /* <DEDUP_REMOVED lines=8> */
[----:B------:R0:W4:Y:S01]  /*20da0*/  LDS.128 R16, [R22+0x324d0] ;  /* 0x0324d00016107984 */ /* 0x0001220000000c00 */
[----:B------:R-:W-:Y:S06]  /*20db0*/  BAR.ARV 0x4, 0x180 ;  /* 0x0106000000007b1d */ /* 0x000fec0000002000 */
[----:B------:R-:W-:Y:S05]  /*20dc0*/  BRA `(.L_x_6294) ;  /* 0x0000000c00d47947 */ /* 0x000fea0003800000 */
.L_x_6293:
[----:B0-----:R-:W0:Y:S01]  /*20dd0*/  S2R R8, SR_TID.X ;  /* 0x0000000000087919 */ /* 0x001e220000002100 */
        /* <DEDUP_REMOVED lines=10> */
[----:B--23--:R4:W2:Y:S02]  /*20e80*/  @!P1 LDG.E R6, desc[UR40][R2.64] ;  /* 0x0000002802069981 */ /* 0x00c8a4000c1e1900 */
[----:B----4-:R-:W-:-:S05]  /*20e90*/  @!P1 IMAD.WIDE R2, R7, 0x4, R4 ;  /* 0x0000000407029825 */ /* 0x010fca00078e0204 */
        /* <DEDUP_REMOVED lines=8> */
[----:B------:R-:W-:Y:S01]  /*20f20*/  ISETP.GE.U32.AND P5, PT, R8, 0x10, PT ;  /* 0x000000100800780c */ /* 0x000fe20003fa6070 */
        /* <DEDUP_REMOVED lines=21> */
.L_x_6529:
[----:B------:R-:W-:Y:S02]  /*21080*/  ULDC UR4, c[0x0][0xd38] ;  /* 0x00034e0000047ab9 */ /* 0x000fe40000000800 */
[----:B------:R-:W-:-:S05]  /*21090*/  MOV R5, UR4 ;  /* 0x0000000400057c02 */ /* 0x000fca0008000f00 */
[----:B--2---:R-:W-:-:S04]  /*210a0*/  IMAD R14, R14, R5, RZ ;  /* 0x000000050e0e7224 */ /* 0x004fc800078e02ff */
[----:B------:R-:W-:-:S05]  /*210b0*/  IMAD.IADD R7, R7, 0x1, R14 ;  /* 0x0000000107077824 */ /* 0x000fca00078e020e */
[----:B------:R-:W-:-:S13]  /*210c0*/  ISETP.GT.AND P6, PT, R7, R0, PT ;  /* 0x000000000700720c */ /* 0x000fda0003fc4270 */
[----:B------:R-:W-:Y:S05]  /*210d0*/  @P6 BRA `(.L_x_6296) ;  /* 0x0000000000a46947 */ /* 0x000fea0003800000 */
.L_x_6299:
        /* <DEDUP_REMOVED lines=34> */
[----:B------:R0:W2:Y:S02]  /*21300*/  SHFL.IDX PT, R14, R2, 0x1f, 0x1f ;  /* 0x03e01f00020e7f89 */ /* 0x0000a400000e0000 */
.L_x_6537:
[----:B------:R-:W-:Y:S02]  /*21310*/  ULDC UR4, c[0x0][0xd38] ;  /* 0x00034e0000047ab9 */ /* 0x000fe40000000800 */
[----:B------:R-:W-:-:S04]  /*21320*/  IMAD.U32 R5, RZ, RZ, UR4 ;  /* 0x00000004ff057e24 */ /* 0x000fc8000f8e00ff */
[----:B--2---:R-:W-:-:S04]  /*21330*/  IMAD R14, R14, R5, RZ ;  /* 0x000000050e0e7224 */ /* 0x004fc800078e02ff */
[----:B------:R-:W-:-:S05]  /*21340*/  IMAD.IADD R7, R14, 0x1, R7 ;  /* 0x000000010e077824 */ /* 0x000fca00078e0207 */
[----:B------:R-:W-:-:S13]  /*21350*/  ISETP.GT.AND P6, PT, R7, R0, PT ;  /* 0x000000000700720c */ /* 0x000fda0003fc4270 */
[----:B------:R-:W-:Y:S05]  /*21360*/  @!P6 BRA `(.L_x_6299) ;  /* 0xfffffffc005ce947 */ /* 0x000fea000383ffff */
.L_x_6296:
[----:B------:R-:W-:Y:S01]  /*21370*/  IMAD.IADD R7, R7, 0x1, -R14 ;  /* 0x0000000107077824 */ /* 0x000fe200078e0a0e */
[----:B------:R-:W-:-:S03]  /*21380*/  UMOV UR4, 0xffffffff ;  /* 0xffffffff00047882 */ /* 0x000fc60000000000 */
        /* <DEDUP_REMOVED lines=8> */
.L_x_6542:
[----:B------:R-:W-:-:S13]  /*21410*/  ISETP.NE.AND P0, PT, R3, RZ, PT ;  /* 0x000000ff0300720c */ /* 0x000fda0003f05270 */
[----:B------:R-:W-:Y:S05]  /*21420*/  @!P0 BRA `(.L_x_6301) ;  /* 0x0000000000108947 */ /* 0x000fea0003800000 */
[----:B------:R-:W-:Y:S01]  /*21430*/  UMOV UR4, 0xffffffff ;  /* 0xffffffff00047882 */ /* 0x000fe20000000000 */
[----:B--2---:R-:W-:Y:S02]  /*21440*/  VIADD R12, R12, 0xffffffff ;  /* 0xffffffff0c0c7836 */ /* 0x004fe40000000000 */
[----:B------:R-:W-:Y:S05]  /*21450*/  BRA.DIV UR4, `(.L_x_6302) ;  /* 0x00000072046c7947 */ /* 0x000fea000b800000 */
[----:B------:R2:W0:Y:S02]  /*21460*/  SHFL.IDX PT, R6, R2, R12, 0x1f ;  /* 0x00001f0c02067589 */ /* 0x00042400000e0000 */
.L_x_6301:
[----:B----4-:R-:W-:Y:S01]  /*21470*/  ISETP.NE.AND P0, PT, R4, 0x1, PT ;  /* 0x000000010400780c */ /* 0x010fe20003f05270 */
[----:B0-----:R-:W-:-:S05]  /*21480*/  IMAD R16, R6, R5, R7 ;  /* 0x0000000506107224 */ /* 0x001fca00078e0207 */
[----:B------:R-:W-:-:S07]  /*21490*/  IADD3 R0, R0, -R16, RZ ;  /* 0x8000001000007210 */ /* 0x000fce0007ffe0ff */
        /* <DEDUP_REMOVED lines=25> */
[----:B0-----:R-:W-:Y:S01]  /*21630*/  IMAD.MOV R5, RZ, RZ, -R3 ;  /* 0x000000ffff057224 */ /* 0x001fe200078e0a03 */
[----:B------:R-:W-:-:S03]  /*21640*/  MOV R2, RZ ;  /* 0x000000ff00027202 */ /* 0x000fc60000000f00 */
        /* <DEDUP_REMOVED lines=29> */
.L_x_6303:
        /* <DEDUP_REMOVED lines=15> */
[----:B------:R-:W-:Y:S01]  /*21910*/  IMAD.HI.U32 R2, R2, R11, RZ ;  /* 0x0000000b02027227 */ /* 0x000fe200078e00ff */
[----:B------:R-:W-:-:S05]  /*21920*/  IADD3 R3, RZ, -R3, RZ ;  /* 0x80000003ff037210 */ /* 0x000fca0007ffe0ff */
        /* <DEDUP_REMOVED lines=43> */
.L_x_6304:
[----:B------:R-:W-:-:S04]  /*21be0*/  LOP3.LUT R2, RZ, R2, RZ, 0x33, !PT ;  /* 0x00000002ff027212 */ /* 0x000fc800078e33ff */
[----:B------:R-:W-:Y:S01]  /*21bf0*/  IADD3 R17, R17, R2, RZ ;  /* 0x0000000211117210 */ /* 0x000fe20007ffe0ff */
[----:B------:R-:W-:Y:S06]  /*21c00*/  BRA `(.L_x_6305) ;  /* 0x00000000001c7947 */ /* 0x000fec0003800000 */
.L_x_6297:
[----:B------:R-:W-:Y:S01]  /*21c10*/  UMOV UR4, URZ ;  /* 0x0000003f00047c82 */ /* 0x000fe20008000000 */
[----:B------:R-:W-:Y:S01]  /*21c20*/  UMOV UR5, URZ ;  /* 0x0000003f00057c82 */ /* 0x000fe20008000000 */
[----:B------:R-:W-:Y:S01]  /*21c30*/  ULDC UR6, c[0x0][0xd3c] ;  /* 0x00034f0000067ab9 */ /* 0x000fe20000000800 */
[----:B------:R-:W-:Y:S02]  /*21c40*/  IMAD.MOV.U32 R16, RZ, RZ, R0 ;  /* 0x000000ffff107224 */ /* 0x000fe400078e0000 */
[----:B------:R-:W-:Y:S02]  /*21c50*/  IMAD.U32 R17, RZ, RZ, UR4 ;  /* 0x00000004ff117e24 */ /* 0x000fe4000f8e00ff */
[----:B------:R-:W-:Y:S02]  /*21c60*/  IMAD.U32 R18, RZ, RZ, UR5 ;  /* 0x00000005ff127e24 */ /* 0x000fe4000f8e00ff */
[----:B------:R-:W-:-:S07]  /*21c70*/  IMAD.U32 R19, RZ, RZ, UR6 ;  /* 0x00000006ff137e24 */ /* 0x000fce000f8e00ff */
.L_x_6305:
        /* <DEDUP_REMOVED lines=10> */
.L_x_6294:
[----:B------:R-:W-:Y:S02]  /*21d20*/  ULDC UR4, c[0x0][0xd3c] ;  /* 0x00034f0000047ab9 */ /* 0x000fe40000000800 */
[----:B----4-:R-:W-:-:S13]  /*21d30*/  ISETP.GE.AND P0, PT, R19, UR4, PT ;  /* 0x0000000413007c0c */ /* 0x010fda000bf06270 */
[----:B------:R-:W-:Y:S05]  /*21d40*/  @!P0 BRA `(.L_x_6306) ;  /* 0xffffff9000088947 */ /* 0x000fea000383ffff */
[----:B------:R-:W-:Y:S05]  /*21d50*/  BSYNC B8 ;  /* 0x0000000000087941 */ /* 0x000fea0003800000 */
.L_x_6197:
        /* <DEDUP_REMOVED lines=12> */
.L_x_6545:
[----:B------:R-:W-:Y:S05]  /*21e20*/  BSYNC B0 ;  /* 0x0000000000007941 */ /* 0x000fea0003800000 */
.L_x_6307:
[----:B------:R-:W-:-:S03]  /*21e30*/  UMOV UR4, 0xffffffff ;  /* 0xffffffff00047882 */ /* 0x000fc60000000000 */
[----:B------:R-:W-:Y:S05]  /*21e40*/  BRA.DIV UR4, `(.L_x_6309) ;  /* 0x0000006a042c7947 */ /* 0x000fea000b800000 */
[----:B-1----:R-:W1:Y:S02]  /*21e50*/  S2R R0, SR_TID.X ;  /* 0x0000000000007919 */ /* 0x002e640000002100 */
[----:B-1----:R-:W-:-:S04]  /*21e60*/  SHF.R.U32.HI R0, RZ, 0x5, R0 ;  /* 0x00000005ff007819 */ /* 0x002fc80000011600 */
[----:B------:R-:W-:-:S05]  /*21e70*/  LOP3.LUT R0, R0, 0x3, RZ, 0xc0, !PT ;  /* 0x0000000300007812 */ /* 0x000fca00078ec0ff */
[----:B------:R1:W4:Y:S02]  /*21e80*/  SHFL.IDX PT, R14, R0, RZ, 0x1f ;  /* 0x00001fff000e7589 */ /* 0x00032400000e0000 */
.L_x_6548:
[----:B----4-:R-:W-:-:S13]  /*21e90*/  ISETP.NE.AND P0, PT, R14, RZ, PT ;  /* 0x000000ff0e00720c */ /* 0x010fda0003f05270 */
[----:B------:R-:W-:Y:S05]  /*21ea0*/  @P0 BRA `(.L_x_6016) ;  /* 0x0000000000880947 */ /* 0x000fea0003800000 */
[----:B------:R-:W-:-:S03]  /*21eb0*/  UMOV UR4, 0xffffffff ;  /* 0xffffffff00047882 */ /* 0x000fc60000000000 */
[----:B------:R-:W-:Y:S05]  /*21ec0*/  BRA.DIV UR4, `(.L_x_6310) ;  /* 0x0000006a04407947 */ /* 0x000fea000b800000 */
[----:B------:R-:W-:-:S13]  /*21ed0*/  ELECT P6, URZ, PT ;  /* 0x00000000003f782f */ /* 0x000fda00038c0000 */
.L_x_6551:
[----:B------:R-:W-:Y:S05]  /*21ee0*/  @!P6 BRA `(.L_x_6016) ;  /* 0x000000000078e947 */ /* 0x000fea0003800000 */
[----:B------:R-:W-:-:S06]  /*21ef0*/  ULOP3.LUT UR4, UR36, 0x2, URZ, 0xfc, !UPT ;  /* 0x0000000224047892 */ /* 0x000fcc000f8efc3f */
[----:B-1----:R-:W-:-:S05]  /*21f00*/  IMAD.U32 R0, RZ, RZ, UR4 ;  /* 0x00000004ff007e24 */ /* 0x002fca000f8e00ff */
[----:B------:R-:W-:-:S13]  /*21f10*/  ISETP.NE.AND P0, PT, R0, 0x3, PT ;  /* 0x000000030000780c */ /* 0x000fda0003f05270 */
[----:B------:R-:W-:Y:S05]  /*21f20*/  @!P0 BRA `(.L_x_6311) ;  /* 0x0000000000048947 */ /* 0x000fea0003800000 */
[----:B------:R-:W-:Y:S01]  /*21f30*/  BPT.TRAP 0x1 ;  /* 0x000000040000795c */ /* 0x000fe20000300000 */
.L_x_6311:
[C---:B------:R-:W-:Y:S01]  /*21f40*/  LEA R3, R25.reuse, R5, 0x3 ;  /* 0x0000000519037211 */ /* 0x040fe200078e18ff */
[----:B------:R-:W-:Y:S01]  /*21f50*/  VIADD R25, R25, 0x1 ;  /* 0x0000000119197836 */ /* 0x000fe20000000000 */
[----:B------:R-:W-:-:S04]  /*21f60*/  SHF.L.U32 R2, R27, 0x1f, RZ ;  /* 0x0000001f1b027819 */ /* 0x000fc800000006ff */
[----:B------:R-:W1:Y:S01]  /*21f70*/  SYNCS.PHASECHK.TRANS64.TRYWAIT P1, [R3+URZ+0x32440], R2 ;  /* 0x03244002030075a7 */ /* 0x000e62000802017f */
[----:B------:R-:W-:-:S04]  /*21f80*/  ISETP.NE.AND P2, PT, R25, 0x2, PT ;  /* 0x000000021900780c */ /* 0x000fc80003f45270 */
[----:B------:R-:W-:Y:S01]  /*21f90*/  SEL R0, RZ, 0x1, P2 ;  /* 0x00000001ff007807 */ /* 0x000fe20001000000 */
[----:B-1----:R-:W-:Y:S08]  /*21fa0*/  @!P1 BRA `(.L_x_6312) ;  /* 0x0000006800289947 */ /* 0x002ff00003800000 */
.L_x_6552:
[----:B------:R-:W-:Y:S02]  /*21fb0*/  SEL R25, R25, RZ, P2 ;  /* 0x000000ff19197207 */ /* 0x000fe40001000000 */
[----:B------:R-:W-:Y:S01]  /*21fc0*/  LOP3.LUT R0, R27, R0, RZ, 0x3c, !PT ;  /* 0x000000001b007212 */ /* 0x000fe200078e3cff */
[----:B------:R-:W-:Y:S06]  /*21fd0*/  @!P0 BRA `(.L_x_6313) ;  /* 0x0000000000048947 */ /* 0x000fec0003800000 */
[----:B------:R-:W-:Y:S01]  /*21fe0*/  BPT.TRAP 0x1 ;  /* 0x000000040000795c */ /* 0x000fe20000300000 */
.L_x_6313:
[----:B------:R-:W-:Y:S01]  /*21ff0*/  IMAD R25, R25, 0x8, R5 ;  /* 0x0000000819197824 */ /* 0x000fe200078e0205 */
[----:B------:R-:W-:-:S04]  /*22000*/  SHF.L.U32 R0, R0, 0x1f, RZ ;  /* 0x0000001f00007819 */ /* 0x000fc800000006ff */
[----:B------:R-:W4:Y:S02]  /*22010*/  SYNCS.PHASECHK.TRANS64.TRYWAIT P1, [R25+URZ+0x32440], R0 ;  /* 0x03244000190075a7 */ /* 0x000f24000802017f */
[----:B----4-:R-:W-:Y:S05]  /*22020*/  @!P1 BRA `(.L_x_6314) ;  /* 0x00000068001c9947 */ /* 0x010fea0003800000 */
.L_x_6553:
[----:B------:R-:W-:Y:S05]  /*22030*/  @!P0 BRA `(.L_x_6315) ;  /* 0x0000000000048947 */ /* 0x000fea0003800000 */
[----:B------:R-:W-:Y:S01]  /*22040*/  BPT.TRAP 0x1 ;  /* 0x000000040000795c */ /* 0x000fe20000300000 */
.L_x_6315:
[----:B------:R-:W5:Y:S02]  /*22050*/  SYNCS.PHASECHK.TRANS64.TRYWAIT P1, [R3+URZ+0x32460], R2 ;  /* 0x03246002030075a7 */ /* 0x000f64000802017f */
[----:B-----5:R-:W-:Y:S05]  /*22060*/  @!P1 BRA `(.L_x_6316) ;  /* 0x0000006800209947 */ /* 0x020fea0003800000 */
.L_x_6554:
[----:B------:R-:W-:Y:S05]  /*22070*/  @!P0 BRA `(.L_x_6317) ;  /* 0x0000000000048947 */ /* 0x000fea0003800000 */
[----:B------:R-:W-:Y:S01]  /*22080*/  BPT.TRAP 0x1 ;  /* 0x000000040000795c */ /* 0x000fe20000300000 */
.L_x_6317:
[----:B------:R0:W0:Y:S02]  /*22090*/  SYNCS.PHASECHK.TRANS64.TRYWAIT P0, [R25+URZ+0x32460], R0 ;  /* 0x03246000190075a7 */ /* 0x000024000800017f */
[----:B0-----:R-:W-:Y:S05]  /*220a0*/  @!P0 NANOSLEEP.SYNCS 0x989680 ;  /* 0x009896800000895d */ /* 0x001fea0003900000 */
[----:B------:R-:W0:Y:S02]  /*220b0*/  @!P0 SYNCS.PHASECHK.TRANS64 P0, [R25+URZ+0x32460], R0 ;  /* 0x03246000190085a7 */ /* 0x000e24000800007f */
[----:B0-----:R-:W-:Y:S05]  /*220c0*/  @!P0 BRA `(.L_x_6317) ;  /* 0xfffffffc00f08947 */ /* 0x001fea000383ffff */
.L_x_6016:
[----:B------:R-:W-:Y:S05]  /*220d0*/  BSYNC B9 ;  /* 0x0000000000097941 */ /* 0x000fea0003800000 */
.L_x_6013:
[----:B------:R-:W-:Y:S05]  /*220e0*/  EXIT ;  /* 0x000000000000794d */ /* 0x000fea0003800000 */
.L_x_6036:
[----:B0-----:R0:W1:Y:S02]  /*220f0*/  SYNCS.PHASECHK.TRANS64.TRYWAIT P5, [R87+URZ+0x32490], R93 ;  /* 0x0324905d570075a7 */ /* 0x00106400080a017f */
[----:B-1----:R-:W-:Y:S05]  /*22100*/  @!P5 NANOSLEEP.SYNCS 0x989680 ;  /* 0x009896800000d95d */ /* 0x002fea0003900000 */
[----:B------:R-:W1:Y:S02]  /*22110*/  @!P5 SYNCS.PHASECHK.TRANS64 P5, [R87+URZ+0x32490], R93 ;  /* 0x0324905d5700d5a7 */ /* 0x000e6400080a007f */
[----:B-1----:R-:W-:Y:S05]  /*22120*/  @!P5 BRA `(.L_x_6036) ;  /* 0xfffffffc00f0d947 */ /* 0x002fea000383ffff */
[----:B------:R-:W-:Y:S05]  /*22130*/  BRA `(.L_x_6318) ;  /* 0xfffffe1400dc7947 */ /* 0x000fea000383ffff */
.L_x_6037:
        /* <DEDUP_REMOVED lines=8> */
.L_x_6320:
[----:B------:R-:W-:Y:S05]  /*221c0*/  BSYNC B1 ;  /* 0x0000000000017941 */ /* 0x000fea0003800000 */
.L_x_6319:
        /* <DEDUP_REMOVED lines=8> */
.L_x_6321:
[----:B------:R-:W-:Y:S05]  /*22250*/  BRA `(.L_x_6322) ;  /* 0xfffffe1400a87947 */ /* 0x000fea000383ffff */
.L_x_6046:
        /* <DEDUP_REMOVED lines=8> */
.L_x_6324:
[----:B------:R-:W-:Y:S05]  /*222e0*/  BSYNC B1 ;  /* 0x0000000000017941 */ /* 0x000fea0003800000 */
.L_x_6323:
        /* <DEDUP_REMOVED lines=8> */
.L_x_6325:
[----:B------:R-:W-:Y:S05]  /*22370*/  BRA `(.L_x_6326) ;  /* 0xfffffe1c00247947 */ /* 0x000fea000383ffff */
.L_x_6056:
[----:B-1----:R1:W2:Y:S02]  /*22380*/  SYNCS.PHASECHK.TRANS64.TRYWAIT P4, [R87+URZ+0x32490], R93 ;  /* 0x0324905d570075a7 */ /* 0x0022a4000808017f */
[----:B--2---:R-:W-:Y:S05]  /*22390*/  @!P4 NANOSLEEP.SYNCS 0x989680 ;  /* 0x009896800000c95d */ /* 0x004fea0003900000 */
[----:B------:R-:W2:Y:S02]  /*223a0*/  @!P4 SYNCS.PHASECHK.TRANS64 P4, [R87+URZ+0x32490], R93 ;  /* 0x0324905d5700c5a7 */ /* 0x000ea4000808007f */
[----:B--2---:R-:W-:Y:S05]  /*223b0*/  @!P4 BRA `(.L_x_6056) ;  /* 0xfffffffc00f0c947 */ /* 0x004fea000383ffff */
[----:B------:R-:W-:Y:S05]  /*223c0*/  BRA `(.L_x_6327) ;  /* 0xfffffe2400ec7947 */ /* 0x000fea000383ffff */
.L_x_6057:
        /* <DEDUP_REMOVED lines=8> */
.L_x_6329:
[----:B------:R-:W-:Y:S05]  /*22450*/  BSYNC B1 ;  /* 0x0000000000017941 */ /* 0x000fea0003800000 */
.L_x_6328:
        /* <DEDUP_REMOVED lines=8> */
.L_x_6330:
[----:B------:R-:W-:Y:S01]  /*224e0*/  IMAD.MOV.U32 R98, RZ, RZ, R14 ;  /* 0x000000ffff627224 */ /* 0x000fe200078e000e */
[----:B------:R-:W-:Y:S06]  /*224f0*/  BRA `(.L_x_6331) ;  /* 0xfffffe2400b87947 */ /* 0x000fec000383ffff */
.L_x_6062:
        /* <DEDUP_REMOVED lines=8> */
.L_x_6333:
[----:B------:R-:W-:Y:S05]  /*22580*/  BSYNC B1 ;  /* 0x0000000000017941 */ /* 0x000fea0003800000 */
.L_x_6332:
        /* <DEDUP_REMOVED lines=8> */
.L_x_6334:
[----:B------:R-:W-:Y:S01]  /*22610*/  MOV R96, R14 ;  /* 0x0000000e00607202 */ /* 0x000fe20000000f00 */
[----:B------:R-:W-:Y:S06]  /*22620*/  BRA `(.L_x_6335) ;  /* 0xfffffe2c004c7947 */ /* 0x000fec000383ffff */
.L_x_6067:
[----:B0-----:R0:W1:Y:S02]  /*22630*/  SYNCS.PHASECHK.TRANS64.TRYWAIT P2, [R87+URZ+0x32490], R93 ;  /* 0x0324905d570075a7 */ /* 0x001064000804017f */
[----:B-1----:R-:W-:Y:S05]  /*22640*/  @!P2 NANOSLEEP.SYNCS 0x989680 ;  /* 0x009896800000a95d */ /* 0x002fea0003900000 */
[----:B------:R-:W1:Y:S02]  /*22650*/  @!P2 SYNCS.PHASECHK.TRANS64 P2, [R87+URZ+0x32490], R93 ;  /* 0x0324905d5700a5a7 */ /* 0x000e64000804007f */
[----:B-1----:R-:W-:Y:S05]  /*22660*/  @!P2 BRA `(.L_x_6067) ;  /* 0xfffffffc00f0a947 */ /* 0x002fea000383ffff */
[----:B------:R-:W-:Y:S05]  /*22670*/  BRA `(.L_x_6336) ;  /* 0xfffffe3400447947 */ /* 0x000fea000383ffff */
.L_x_6068:
        /* <DEDUP_REMOVED lines=8> */
.L_x_6338:
[----:B------:R-:W-:Y:S05]  /*22700*/  BSYNC B1 ;  /* 0x0000000000017941 */ /* 0x000fea0003800000 */
.L_x_6337:
        /* <DEDUP_REMOVED lines=8> */
.L_x_6339:
[----:B------:R-:W-:Y:S01]  /*22790*/  IMAD.MOV.U32 R7, RZ, RZ, R14 ;  /* 0x000000ffff077224 */ /* 0x000fe200078e000e */
[----:B------:R-:W-:Y:S06]  /*227a0*/  BRA `(.L_x_6340) ;  /* 0xfffffe3400607947 */ /* 0x000fec000383ffff */
.L_x_6071:
        /* <DEDUP_REMOVED lines=8> */
.L_x_6342:
[----:B------:R-:W-:Y:S05]  /*22830*/  BSYNC B1 ;  /* 0x0000000000017941 */ /* 0x000fea0003800000 */
.L_x_6341:
        /* <DEDUP_REMOVED lines=8> */
.L_x_6343:
[----:B------:R-:W-:Y:S01]  /*228c0*/  IMAD.MOV.U32 R7, RZ, RZ, R14 ;  /* 0x000000ffff077224 */ /* 0x000fe200078e000e */
[----:B------:R-:W-:Y:S06]  /*228d0*/  BRA `(.L_x_6344) ;  /* 0xfffffe34005c7947 */ /* 0x000fec000383ffff */
.L_x_6075:
[----:B---3--:R3:W4:Y:S02]  /*228e0*/  SYNCS.PHASECHK.TRANS64.TRYWAIT P3, [R87+URZ+0x324b0], R93 ;  /* 0x0324b05d570075a7 */ /* 0x008724000806017f */
[----:B----4-:R-:W-:Y:S05]  /*228f0*/  @!P3 NANOSLEEP.SYNCS 0x989680 ;  /* 0x009896800000b95d */ /* 0x010fea0003900000 */
[----:B------:R-:W4:Y:S02]  /*22900*/  @!P3 SYNCS.PHASECHK.TRANS64 P3, [R87+URZ+0x324b0], R93 ;  /* 0x0324b05d5700b5a7 */ /* 0x000f24000806007f */
[----:B----4-:R-:W-:Y:S05]  /*22910*/  @!P3 BRA `(.L_x_6075) ;  /* 0xfffffffc00f0b947 */ /* 0x010fea000383ffff */
[----:B------:R-:W-:Y:S05]  /*22920*/  BRA `(.L_x_6345) ;  /* 0xfffffe3400d47947 */ /* 0x000fea000383ffff */
.L_x_6085:
[----:B------:R-:W-:Y:S01]  /*22930*/  BSSY B0, `(.L_x_6346) ;  /* 0x0000007000007945 */ /* 0x000fe20003800000 */
[----:B------:R-:W-:Y:S02]  /*22940*/  IMAD.MOV.U32 R12, RZ, RZ, RZ ;  /* 0x000000ffff0c7224 */ /* 0x000fe400078e00ff */
[----:B------:R-:W-:Y:S02]  /*22950*/  IMAD.MOV.U32 R11, RZ, RZ, 0x1f ;  /* 0x0000001fff0b7424 */ /* 0x000fe400078e00ff */
[----:B------:R-:W-:-:S07]  /*22960*/  IMAD.MOV.U32 R15, RZ, RZ, -0x1 ;  /* 0xffffffffff0f7424 */ /* 0x000fce00078e00ff */
[----:B------:R-:W-:Y:S05]  /*22970*/  WARPSYNC.COLLECTIVE R15, `(.L_x_6347) ;  /* 0x000000000f087348 */ /* 0x000fea0003c00000 */
[----:B------:R0:W1:Y:S02]  /*22980*/  SHFL.IDX P6, R14, R13, R12, R11 ;  /* 0x0000000c0d0e7389 */ /* 0x00006400000c000b */
[----:B01----:R-:W-:Y:S01]  /*22990*/  ENDCOLLECTIVE ;  /* 0x000000000000791b */ /* 0x003fe20003800000 */
.L_x_6347:
[----:B------:R-:W-:Y:S05]  /*229a0*/  BSYNC B0 ;  /* 0x0000000000007941 */ /* 0x000fea0003800000 */
.L_x_6346:
[----:B------:R-:W-:Y:S05]  /*229b0*/  BRA `(.L_x_6348) ;  /* 0xfffffe4800047947 */ /* 0x000fea000383ffff */
.L_x_6097:
        /* <DEDUP_REMOVED lines=8> */
.L_x_6350:
[----:B------:R-:W-:Y:S05]  /*22a40*/  BSYNC B1 ;  /* 0x0000000000017941 */ /* 0x000fea0003800000 */
.L_x_6349:
[----:B------:R-:W-:Y:S01]  /*22a50*/  IMAD.MOV.U32 R13, RZ, RZ, R10 ;  /* 0x000000ffff0d7224 */ /* 0x000fe200078e000a */
[----:B------:R-:W-:Y:S01]  /*22a60*/  MOV R15, 0xffffffff ;  /* 0xffffffff000f7802 */ /* 0x000fe20000000f00 */
[----:B------:R-:W-:Y:S02]  /*22a70*/  IMAD.MOV.U32 R12, RZ, RZ, RZ ;  /* 0x000000ffff0c7224 */ /* 0x000fe400078e00ff */
[----:B------:R-:W-:Y:S02]  /*22a80*/  IMAD.MOV.U32 R11, RZ, RZ, 0x1c1f ;  /* 0x00001c1fff0b7424 */ /* 0x000fe400078e00ff */
[----:B------:R-:W-:-:S07]  /*22a90*/  IMAD.MOV.U32 R0, RZ, RZ, R14 ;  /* 0x000000ffff007224 */ /* 0x000fce00078e000e */
[----:B------:R-:W-:Y:S05]  /*22aa0*/  WARPSYNC.COLLECTIVE R15, `(.L_x_6351) ;  /* 0x000000000f087348 */ /* 0x000fea0003c00000 */
[----:B------:R0:W1:Y:S02]  /*22ab0*/  SHFL.IDX P6, R14, R13, R12, R11 ;  /* 0x0000000c0d0e7389 */ /* 0x00006400000c000b */
[----:B01----:R-:W-:Y:S01]  /*22ac0*/  ENDCOLLECTIVE ;  /* 0x000000000000791b */ /* 0x003fe20003800000 */
.L_x_6351:
[----:B------:R-:W-:Y:S02]  /*22ad0*/  IMAD.MOV.U32 R13, RZ, RZ, R32 ;  /* 0x000000ffff0d7224 */ /* 0x000fe400078e0020 */
[----:B------:R-:W-:-:S07]  /*22ae0*/  IMAD.MOV.U32 R3, RZ, RZ, R14 ;  /* 0x000000ffff037224 */ /* 0x000fce00078e000e */
[----:B------:R-:W-:Y:S05]  /*22af0*/  WARPSYNC.COLLECTIVE R15, `(.L_x_6352) ;  /* 0x000000000f087348 */ /* 0x000fea0003c00000 */
[----:B------:R0:W1:Y:S02]  /*22b00*/  SHFL.IDX P6, R14, R13, R12, R11 ;  /* 0x0000000c0d0e7389 */ /* 0x00006400000c000b */
[----:B01----:R-:W-:Y:S01]  /*22b10*/  ENDCOLLECTIVE ;  /* 0x000000000000791b */ /* 0x003fe20003800000 */
.L_x_6352:
[----:B------:R-:W-:Y:S02]  /*22b20*/  IMAD.MOV.U32 R13, RZ, RZ, R30 ;  /* 0x000000ffff0d7224 */ /* 0x000fe400078e001e */
[----:B------:R-:W-:-:S07]  /*22b30*/  IMAD.MOV.U32 R7, RZ, RZ, R14 ;  /* 0x000000ffff077224 */ /* 0x000fce00078e000e */
[----:B------:R-:W-:Y:S05]  /*22b40*/  WARPSYNC.COLLECTIVE R15, `(.L_x_6353) ;  /* 0x000000000f087348 */ /* 0x000fea0003c00000 */
[----:B------:R0:W1:Y:S02]  /*22b50*/  SHFL.IDX P6, R14, R13, R12, R11 ;  /* 0x0000000c0d0e7389 */ /* 0x00006400000c000b */
[----:B01----:R-:W-:Y:S01]  /*22b60*/  ENDCOLLECTIVE ;  /* 0x000000000000791b */ /* 0x003fe20003800000 */
.L_x_6353:
[----:B------:R-:W-:Y:S01]  /*22b70*/  IMAD.MOV.U32 R8, RZ, RZ, R14 ;  /* 0x000000ffff087224 */ /* 0x000fe200078e000e */
[----:B------:R-:W-:Y:S06]  /*22b80*/  BRA `(.L_x_6354) ;  /* 0xfffffe4c00907947 */ /* 0x000fec000383ffff */
.L_x_6100:
        /* <DEDUP_REMOVED lines=8> */
.L_x_6356:
[----:B------:R-:W-:Y:S05]  /*22c10*/  BSYNC B1 ;  /* 0x0000000000017941 */ /* 0x000fea0003800000 */
.L_x_6355:
        /* <DEDUP_REMOVED lines=8> */
.L_x_6357:
[----:B------:R-:W-:Y:S01]  /*22ca0*/  MOV R13, R32 ;  /* 0x00000020000d7202 */ /* 0x000fe20000000f00 */
[----:B------:R-:W-:-:S07]  /*22cb0*/  IMAD.MOV.U32 R6, RZ, RZ, R14 ;  /* 0x000000ffff067224 */ /* 0x000fce00078e000e */
[----:B------:R-:W-:Y:S05]  /*22cc0*/  WARPSYNC.COLLECTIVE R15, `(.L_x_6358) ;  /* 0x000000000f087348 */ /* 0x000fea0003c00000 */
[----:B------:R0:W1:Y:S02]  /*22cd0*/  SHFL.IDX P6, R14, R13, R12, R11 ;  /* 0x0000000c0d0e7389 */ /* 0x00006400000c000b */
[----:B01----:R-:W-:Y:S01]  /*22ce0*/  ENDCOLLECTIVE ;  /* 0x000000000000791b */ /* 0x003fe20003800000 */
.L_x_6358:
[----:B------:R-:W-:Y:S02]  /*22cf0*/  IMAD.MOV.U32 R13, RZ, RZ, R30 ;  /* 0x000000ffff0d7224 */ /* 0x000fe400078e001e */
[----:B------:R-:W-:-:S07]  /*22d00*/  IMAD.MOV.U32 R7, RZ, RZ, R14 ;  /* 0x000000ffff077224 */ /* 0x000fce00078e000e */
[----:B------:R-:W-:Y:S05]  /*22d10*/  WARPSYNC.COLLECTIVE R15, `(.L_x_6359) ;  /* 0x000000000f087348 */ /* 0x000fea0003c00000 */
[----:B------:R0:W1:Y:S02]  /*22d20*/  SHFL.IDX P6, R14, R13, R12, R11 ;  /* 0x0000000c0d0e7389 */ /* 0x00006400000c000b */
[----:B01----:R-:W-:Y:S01]  /*22d30*/  ENDCOLLECTIVE ;  /* 0x000000000000791b */ /* 0x003fe20003800000 */
.L_x_6359:
[----:B------:R-:W-:Y:S01]  /*22d40*/  IMAD.MOV.U32 R30, RZ, RZ, R14 ;  /* 0x000000ffff1e7224 */ /* 0x000fe200078e000e */
[----:B------:R-:W-:Y:S06]  /*22d50*/  BRA `(.L_x_6360) ;  /* 0xfffffe4c00f07947 */ /* 0x000fec000383ffff */
.L_x_6104:
[----:B0-----:R0:W1:Y:S02]  /*22d60*/  SYNCS.PHASECHK.TRANS64.TRYWAIT P0, [R22+URZ+0x32400], R33 ;  /* 0x03240021160075a7 */ /* 0x001064000800017f */
[----:B-1----:R-:W-:Y:S05]  /*22d70*/  @!P0 NANOSLEEP.SYNCS 0x989680 ;  /* 0x009896800000895d */ /* 0x002fea0003900000 */
[----:B------:R-:W1:Y:S02]  /*22d80*/  @!P0 SYNCS.PHASECHK.TRANS64 P0, [R22+URZ+0x32400], R33 ;  /* 0x03240021160085a7 */ /* 0x000e64000800007f */
[----:B-1----:R-:W-:Y:S05]  /*22d90*/  @!P0 BRA `(.L_x_6104) ;  /* 0xfffffffc00f08947 */ /* 0x002fea000383ffff */
[----:B------:R-:W-:Y:S05]  /*22da0*/  BRA `(.L_x_6361) ;  /* 0xfffffe5000e47947 */ /* 0x000fea000383ffff */
.L_x_6112:
        /* <DEDUP_REMOVED lines=9> */
.L_x_6363:
[----:B------:R-:W-:Y:S05]  /*22e40*/  BSYNC B1 ;  /* 0x0000000000017941 */ /* 0x000fea0003800000 */
.L_x_6362:
        /* <DEDUP_REMOVED lines=10> */
.L_x_6364:
[----:B------:R-:W-:Y:S02]  /*22ef0*/  IMAD.MOV.U32 R13, RZ, RZ, R25 ;  /* 0x000000ffff0d7224 */ /* 0x000fe400078e0019 */
[----:B------:R-:W-:-:S07]  /*22f00*/  IMAD.MOV.U32 R3, RZ, RZ, R14 ;  /* 0x000000ffff037224 */ /* 0x000fce00078e000e */
[----:B------:R-:W-:Y:S05]  /*22f10*/  WARPSYNC.COLLECTIVE R15, `(.L_x_6365) ;  /* 0x000000000f087348 */ /* 0x000fea0003c00000 */
[----:B------:R0:W1:Y:S02]  /*22f20*/  SHFL.IDX P6, R14, R13, R12, R11 ;  /* 0x0000000c0d0e7389 */ /* 0x00006400000c000b */
[----:B01----:R-:W-:Y:S01]  /*22f30*/  ENDCOLLECTIVE ;  /* 0x000000000000791b */ /* 0x003fe20003800000 */
.L_x_6365:
[----:B------:R-:W-:Y:S01]  /*22f40*/  MOV R13, R36 ;  /* 0x00000024000d7202 */ /* 0x000fe20000000f00 */
[----:B------:R-:W-:-:S07]  /*22f50*/  IMAD.MOV.U32 R4, RZ, RZ, R14 ;  /* 0x000000ffff047224 */ /* 0x000fce00078e000e */
[----:B------:R-:W-:Y:S05]  /*22f60*/  WARPSYNC.COLLECTIVE R15, `(.L_x_6366) ;  /* 0x000000000f087348 */ /* 0x000fea0003c00000 */
[----:B------:R0:W1:Y:S02]  /*22f70*/  SHFL.IDX P6, R14, R13, R12, R11 ;  /* 0x0000000c0d0e7389 */ /* 0x00006400000c000b */
[----:B01----:R-:W-:Y:S01]  /*22f80*/  ENDCOLLECTIVE ;  /* 0x000000000000791b */ /* 0x003fe20003800000 */
.L_x_6366:
        /* <DEDUP_REMOVED lines=24> */
.L_x_6367:
[----:B------:R-:W-:Y:S01]  /*23110*/  @!P1 IMAD.MOV.U32 R28, RZ, RZ, R10 ;  /* 0x000000ffff1c9224 */ /* 0x000fe200078e000a */
[----:B------:R-:W-:Y:S01]  /*23120*/  MOV R3, R21 ;  /* 0x0000001500037202 */ /* 0x000fe20000000f00 */
[----:B------:R-:W-:Y:S02]  /*23130*/  IMAD.MOV.U32 R0, RZ, RZ, R20 ;  /* 0x000000ffff007224 */ /* 0x000fe400078e0014 */
[----:B------:R-:W-:Y:S01]  /*23140*/  IMAD.MOV.U32 R8, RZ, RZ, R29 ;  /* 0x000000ffff087224 */ /* 0x000fe200078e001d */
[----:B------:R-:W-:Y:S01]  /*23150*/  PRMT R41, R3, 0x7610, R41 ;  /* 0x0000761003297816 */ /* 0x000fe20000000029 */
[----:B------:R-:W-:Y:S01]  /*23160*/  @!P1 IMAD.MOV.U32 R31, RZ, RZ, R5 ;  /* 0x000000ffff1f9224 */ /* 0x000fe200078e0005 */
[----:B------:R-:W-:Y:S01]  /*23170*/  PRMT R50, R0, 0x7610, R50 ;  /* 0x0000761000327816 */ /* 0x000fe20000000032 */
[----:B------:R-:W-:Y:S01]  /*23180*/  IMAD.MOV.U32 R0, RZ, RZ, R28 ;  /* 0x000000ffff007224 */ /* 0x000fe200078e001c */
[----:B------:R-:W-:Y:S01]  /*23190*/  @!P1 MOV R32, R6 ;  /* 0x0000000600209202 */ /* 0x000fe20000000f00 */
[----:B------:R-:W-:-:S02]  /*231a0*/  @!P1 IMAD.MOV.U32 R30, RZ, RZ, R4 ;  /* 0x000000ffff1e9224 */ /* 0x000fc400078e0004 */
[----:B------:R-:W-:Y:S01]  /*231b0*/  @!P1 IMAD.MOV.U32 R33, RZ, RZ, R7 ;  /* 0x000000ffff219224 */ /* 0x000fe200078e0007 */
[----:B------:R-:W-:Y:S01]  /*231c0*/  PRMT R37, R0, 0x7610, R37 ;  /* 0x0000761000257816 */ /* 0x000fe20000000025 */
[--C-:B------:R-:W-:Y:S01]  /*231d0*/  IMAD.MOV.U32 R13, RZ, RZ, R35.reuse ;  /* 0x000000ffff0d7224 */ /* 0x100fe200078e0023 */
[----:B------:R-:W-:Y:S01]  /*231e0*/  PRMT R35, R8, 0x7610, R35 ;  /* 0x0000761008237816 */ /* 0x000fe20000000023 */
[----:B------:R-:W-:Y:S02]  /*231f0*/  IMAD.MOV.U32 R4, RZ, RZ, R31 ;  /* 0x000000ffff047224 */ /* 0x000fe400078e001f */
[----:B------:R-:W-:Y:S02]  /*23200*/  IMAD.MOV.U32 R5, RZ, RZ, R32 ;  /* 0x000000ffff057224 */ /* 0x000fe400078e0020 */
[----:B------:R-:W-:Y:S01]  /*23210*/  IMAD.MOV.U32 R0, RZ, RZ, R30 ;  /* 0x000000ffff007224 */ /* 0x000fe200078e001e */
[----:B------:R-:W-:Y:S01]  /*23220*/  PRMT R43, R4, 0x7610, R43 ;  /* 0x00007610042b7816 */ /* 0x000fe2000000002b */
[----:B------:R-:W-:Y:S01]  /*23230*/  IMAD.MOV.U32 R6, RZ, RZ, R33 ;  /* 0x000000ffff067224 */ /* 0x000fe200078e0021 */
[----:B------:R-:W-:Y:S01]  /*23240*/  PRMT R54, R5, 0x7610, R54 ;  /* 0x0000761005367816 */ /* 0x000fe20000000036 */
[----:B------:R-:W-:Y:S01]  /*23250*/  IMAD.MOV.U32 R3, RZ, RZ, R14 ;  /* 0x000000ffff037224 */ /* 0x000fe200078e000e */
[----:B------:R-:W-:-:S07]  /*23260*/  PRMT R37, R37, 0x5410, R0 ;  /* 0x0000541025257816 */ /* 0x000fce0000000000 */
[----:B------:R-:W-:Y:S05]  /*23270*/  WARPSYNC.COLLECTIVE R15, `(.L_x_6368) ;  /* 0x000000000f087348 */ /* 0x000fea0003c00000 */
[----:B------:R0:W1:Y:S02]  /*23280*/  SHFL.IDX P6, R14, R13, R12, R11 ;  /* 0x0000000c0d0e7389 */ /* 0x00006400000c000b */
[----:B01----:R-:W-:Y:S01]  /*23290*/  ENDCOLLECTIVE ;  /* 0x000000000000791b */ /* 0x003fe20003800000 */
.L_x_6368:
[----:B------:R-:W-:Y:S02]  /*232a0*/  PRMT R35, R35, 0x5410, R6 ;  /* 0x0000541023237816 */ /* 0x000fe40000000006 */
[----:B------:R-:W-:Y:S01]  /*232b0*/  CS2R R4, SRZ ;  /* 0x0000000000047805 */ /* 0x000fe2000001ff00 */
[----:B------:R-:W-:Y:S01]  /*232c0*/  IMAD.MOV.U32 R13, RZ, RZ, R25 ;  /* 0x000000ffff0d7224 */ /* 0x000fe200078e0019 */
[----:B------:R-:W-:-:S07]  /*232d0*/  MOV R24, R14 ;  /* 0x0000000e00187202 */ /* 0x000fce0000000f00 */
[----:B------:R-:W-:Y:S05]  /*232e0*/  WARPSYNC.COLLECTIVE R15, `(.L_x_6369) ;  /* 0x000000000f087348 */ /* 0x000fea0003c00000 */
[----:B------:R0:W1:Y:S02]  /*232f0*/  SHFL.IDX P6, R14, R13, R12, R11 ;  /* 0x0000000c0d0e7389 */ /* 0x00006400000c000b */
[----:B01----:R-:W-:Y:S01]  /*23300*/  ENDCOLLECTIVE ;  /* 0x000000000000791b */ /* 0x003fe20003800000 */
.L_x_6369:
[----:B------:R-:W-:Y:S02]  /*23310*/  IMAD.MOV.U32 R13, RZ, RZ, R36 ;  /* 0x000000ffff0d7224 */ /* 0x000fe400078e0024 */
[----:B------:R-:W-:-:S07]  /*23320*/  IMAD.MOV.U32 R25, RZ, RZ, R14 ;  /* 0x000000ffff197224 */ /* 0x000fce00078e000e */
[----:B------:R-:W-:Y:S05]  /*23330*/  WARPSYNC.COLLECTIVE R15, `(.L_x_6370) ;  /* 0x000000000f087348 */ /* 0x000fea0003c00000 */
[----:B------:R0:W1:Y:S02]  /*23340*/  SHFL.IDX P6, R14, R13, R12, R11 ;  /* 0x0000000c0d0e7389 */ /* 0x00006400000c000b */
[----:B01----:R-:W-:Y:S01]  /*23350*/  ENDCOLLECTIVE ;  /* 0x000000000000791b */ /* 0x003fe20003800000 */
.L_x_6370:
[----:B------:R-:W-:Y:S05]  /*23360*/  BRA `(.L_x_6371) ;  /* 0xfffffe5c00b07947 */ /* 0x000fea000383ffff */
.L_x_6116:
[----:B0-----:R0:W1:Y:S02]  /*23370*/  SYNCS.PHASECHK.TRANS64.TRYWAIT P1, [R22+URZ+0x32400], R13 ;  /* 0x0324000d160075a7 */ /* 0x001064000802017f */
[----:B-1----:R-:W-:Y:S05]  /*23380*/  @!P1 NANOSLEEP.SYNCS 0x989680 ;  /* 0x009896800000995d */ /* 0x002fea0003900000 */
[----:B------:R-:W1:Y:S02]  /*23390*/  @!P1 SYNCS.PHASECHK.TRANS64 P1, [R22+URZ+0x32400], R13 ;  /* 0x0324000d160095a7 */ /* 0x000e64000802007f */
[----:B-1----:R-:W-:Y:S05]  /*233a0*/  @!P1 BRA `(.L_x_6116) ;  /* 0xfffffffc00f09947 */ /* 0x002fea000383ffff */
[----:B------:R-:W-:Y:S05]  /*233b0*/  BRA `(.L_x_6372) ;  /* 0xfffffe6000507947 */ /* 0x000fea000383ffff */
.L_x_6122:
[----:B--2---:R2:W4:Y:S02]  /*233c0*/  SYNCS.PHASECHK.TRANS64.TRYWAIT P1, [R14+URZ+0x32430], R9 ;  /* 0x032430090e0075a7 */ /* 0x004524000802017f */
[----:B----4-:R-:W-:Y:S05]  /*233d0*/  @!P1 NANOSLEEP.SYNCS 0x989680 ;  /* 0x009896800000995d */ /* 0x010fea0003900000 */
[----:B------:R-:W4:Y:S02]  /*233e0*/  @!P1 SYNCS.PHASECHK.TRANS64 P1, [R14+URZ+0x32430], R9 ;  /* 0x032430090e0095a7 */ /* 0x000f24000802007f */
[----:B----4-:R-:W-:Y:S05]  /*233f0*/  @!P1 BRA `(.L_x_6122) ;  /* 0xfffffffc00f09947 */ /* 0x010fea000383ffff */
[----:B------:R-:W-:Y:S05]  /*23400*/  BRA `(.L_x_6121) ;  /* 0xfffffe6c00d87947 */ /* 0x000fea000383ffff */
.L_x_6124:
[----:B0-----:R0:W3:Y:S02]  /*23410*/  SYNCS.PHASECHK.TRANS64.TRYWAIT P1, [R22+URZ+0x32410], R3 ;  /* 0x03241003160075a7 */ /* 0x0010e4000802017f */
[----:B---3--:R-:W-:Y:S05]  /*23420*/  @!P1 NANOSLEEP.SYNCS 0x989680 ;  /* 0x009896800000995d */ /* 0x008fea0003900000 */
[----:B------:R-:W3:Y:S02]  /*23430*/  @!P1 SYNCS.PHASECHK.TRANS64 P1, [R22+URZ+0x32410], R3 ;  /* 0x03241003160095a7 */ /* 0x000ee4000802007f */
[----:B---3--:R-:W-:Y:S05]  /*23440*/  @!P1 BRA `(.L_x_6124) ;  /* 0xfffffffc00f09947 */ /* 0x008fea000383ffff */
[----:B------:R-:W-:Y:S05]  /*23450*/  BRA `(.L_x_6373) ;  /* 0xfffffe7000907947 */ /* 0x000fea000383ffff */
.L_x_6128:
[----:B----4-:R4:W0:Y:S02]  /*23460*/  SYNCS.PHASECHK.TRANS64.TRYWAIT P1, [R14+URZ+0x32450], R9 ;  /* 0x032450090e0075a7 */ /* 0x010824000802017f */
[----:B0-----:R-:W-:Y:S05]  /*23470*/  @!P1 NANOSLEEP.SYNCS 0x989680 ;  /* 0x009896800000995d */ /* 0x001fea0003900000 */
[----:B------:R-:W0:Y:S02]  /*23480*/  @!P1 SYNCS.PHASECHK.TRANS64 P1, [R14+URZ+0x32450], R9 ;  /* 0x032450090e0095a7 */ /* 0x000e24000802007f */
[----:B0-----:R-:W-:Y:S05]  /*23490*/  @!P1 BRA `(.L_x_6128) ;  /* 0xfffffffc00f09947 */ /* 0x001fea000383ffff */
[----:B------:R-:W-:Y:S05]  /*234a0*/  BRA `(.L_x_6127) ;  /* 0xfffffe7000a07947 */ /* 0x000fea000383ffff */
.L_x_6135:
[----:B-1----:R1:W2:Y:S02]  /*234b0*/  SYNCS.PHASECHK.TRANS64.TRYWAIT P1, [R15+URZ+0x32430], R20 ;  /* 0x032430140f0075a7 */ /* 0x0022a4000802017f */
[----:B--2---:R-:W-:Y:S05]  /*234c0*/  @!P1 NANOSLEEP.SYNCS 0x989680 ;  /* 0x009896800000995d */ /* 0x004fea0003900000 */
[----:B------:R-:W2:Y:S02]  /*234d0*/  @!P1 SYNCS.PHASECHK.TRANS64 P1, [R15+URZ+0x32430], R20 ;  /* 0x032430140f0095a7 */ /* 0x000ea4000802007f */
[----:B--2---:R-:W-:Y:S05]  /*234e0*/  @!P1 BRA `(.L_x_6135) ;  /* 0xfffffffc00f09947 */ /* 0x004fea000383ffff */
[----:B------:R-:W-:Y:S05]  /*234f0*/  BRA `(.L_x_6134) ;  /* 0xfffffea0000c7947 */ /* 0x000fea000383ffff */
.L_x_6139:
[----:B---3--:R3:W4:Y:S02]  /*23500*/  SYNCS.PHASECHK.TRANS64.TRYWAIT P1, [R15+URZ+0x32450], R20 ;  /* 0x032450140f0075a7 */ /* 0x008724000802017f */
[----:B----4-:R-:W-:Y:S05]  /*23510*/  @!P1 NANOSLEEP.SYNCS 0x989680 ;  /* 0x009896800000995d */ /* 0x010fea0003900000 */
[----:B------:R-:W4:Y:S02]  /*23520*/  @!P1 SYNCS.PHASECHK.TRANS64 P1, [R15+URZ+0x32450], R20 ;  /* 0x032450140f0095a7 */ /* 0x000f24000802007f */
[----:B----4-:R-:W-:Y:S05]  /*23530*/  @!P1 BRA `(.L_x_6139) ;  /* 0xfffffffc00f09947 */ /* 0x010fea000383ffff */
[----:B------:R-:W-:Y:S05]  /*23540*/  BRA `(.L_x_6138) ;  /* 0xfffffea000c07947 */ /* 0x000fea000383ffff */
.L_x_6147:
[----:B-1----:R1:W2:Y:S02]  /*23550*/  SYNCS.PHASECHK.TRANS64.TRYWAIT P1, [R15+URZ+0x32430], R20 ;  /* 0x032430140f0075a7 */ /* 0x0022a4000802017f */
[----:B--2---:R-:W-:Y:S05]  /*23560*/  @!P1 NANOSLEEP.SYNCS 0x989680 ;  /* 0x009896800000995d */ /* 0x004fea0003900000 */
[----:B------:R-:W2:Y:S02]  /*23570*/  @!P1 SYNCS.PHASECHK.TRANS64 P1, [R15+URZ+0x32430], R20 ;  /* 0x032430140f0095a7 */ /* 0x000ea4000802007f */
[----:B--2---:R-:W-:Y:S05]  /*23580*/  @!P1 BRA `(.L_x_6147) ;  /* 0xfffffffc00f09947 */ /* 0x004fea000383ffff */
[----:B------:R-:W-:Y:S05]  /*23590*/  BRA `(.L_x_6146) ;  /* 0xfffffed800487947 */ /* 0x000fea000383ffff */
.L_x_6151:
[----:B---3--:R3:W4:Y:S02]  /*235a0*/  SYNCS.PHASECHK.TRANS64.TRYWAIT P1, [R15+URZ+0x32450], R20 ;  /* 0x032450140f0075a7 */ /* 0x008724000802017f */
[----:B----4-:R-:W-:Y:S05]  /*235b0*/  @!P1 NANOSLEEP.SYNCS 0x989680 ;  /* 0x009896800000995d */ /* 0x010fea0003900000 */
[----:B------:R-:W4:Y:S02]  /*235c0*/  @!P1 SYNCS.PHASECHK.TRANS64 P1, [R15+URZ+0x32450], R20 ;  /* 0x032450140f0095a7 */ /* 0x000f24000802007f */
[----:B----4-:R-:W-:Y:S05]  /*235d0*/  @!P1 BRA `(.L_x_6151) ;  /* 0xfffffffc00f09947 */ /* 0x010fea000383ffff */
[----:B------:R-:W-:Y:S05]  /*235e0*/  BRA `(.L_x_6150) ;  /* 0xfffffed800fc7947 */ /* 0x000fea000383ffff */
.L_x_6159:
[----:B------:R-:W-:Y:S01]  /*235f0*/  IMAD.MOV.U32 R13, RZ, RZ, R20 ;  /* 0x000000ffff0d7224 */ /* 0x000fe200078e0014 */
[----:B------:R-:W-:Y:S01]  /*23600*/  MOV R11, 0x181f ;  /* 0x0000181f000b7802 */ /* 0x000fe20000000f00 */
[----:B------:R-:W-:Y:S02]  /*23610*/  IMAD.MOV.U32 R12, RZ, RZ, RZ ;  /* 0x000000ffff0c7224 */ /* 0x000fe400078e00ff */
[----:B------:R-:W-:-:S07]  /*23620*/  IMAD.MOV.U32 R15, RZ, RZ, -0x1 ;  /* 0xffffffffff0f7424 */ /* 0x000fce00078e00ff */
[----:B-----5:R-:W-:Y:S05]  /*23630*/  WARPSYNC.COLLECTIVE R15, `(.L_x_6374) ;  /* 0x000000000f087348 */ /* 0x020fea0003c00000 */
[----:B------:R0:W1:Y:S02]  /*23640*/  SHFL.IDX P6, R14, R13, R12, R11 ;  /* 0x0000000c0d0e7389 */ /* 0x00006400000c000b */
[----:B01---5:R-:W-:Y:S01]  /*23650*/  ENDCOLLECTIVE ;  /* 0x000000000000791b */ /* 0x023fe20003800000 */
.L_x_6374:
[----:B------:R-:W-:Y:S02]  /*23660*/  IMAD.MOV.U32 R13, RZ, RZ, R4 ;  /* 0x000000ffff0d7224 */ /* 0x000fe400078e0004 */
[----:B------:R-:W-:-:S07]  /*23670*/  IMAD.MOV.U32 R3, RZ, RZ, R14 ;  /* 0x000000ffff037224 */ /* 0x000fce00078e000e */
[----:B------:R-:W-:Y:S05]  /*23680*/  WARPSYNC.COLLECTIVE R15, `(.L_x_6375) ;  /* 0x000000000f087348 */ /* 0x000fea0003c00000 */
[----:B------:R0:W1:Y:S02]  /*23690*/  SHFL.IDX P6, R14, R13, R12, R11 ;  /* 0x0000000c0d0e7389 */ /* 0x00006400000c000b */
[----:B01----:R-:W-:Y:S01]  /*236a0*/  ENDCOLLECTIVE ;  /* 0x000000000000791b */ /* 0x003fe20003800000 */
.L_x_6375:
[----:B------:R-:W-:Y:S05]  /*236b0*/  BRA `(.L_x_6376) ;  /* 0xffffff2c007c7947 */ /* 0x000fea000383ffff */
.L_x_6162:
        /* <DEDUP_REMOVED lines=8> */
.L_x_6378:
[----:B------:R-:W-:Y:S05]  /*23740*/  BSYNC B1 ;  /* 0x0000000000017941 */ /* 0x000fea0003800000 */
.L_x_6377:
        /* <DEDUP_REMOVED lines=8> */
.L_x_6379:
[----:B------:R-:W-:Y:S05]  /*237d0*/  BRA `(.L_x_6380) ;  /* 0xffffff2c00c47947 */ /* 0x000fea000383ffff */
.L_x_6165:
        /* <DEDUP_REMOVED lines=8> */
.L_x_6382:
[----:B------:R-:W-:Y:S05]  /*23860*/  BSYNC B1 ;  /* 0x0000000000017941 */ /* 0x000fea0003800000 */
.L_x_6381:
        /* <DEDUP_REMOVED lines=8> */
.L_x_6383:
[----:B------:R-:W-:Y:S05]  /*238f0*/  BRA `(.L_x_6384) ;  /* 0xffffff30000c7947 */ /* 0x000fea000383ffff */
.L_x_6168:
        /* <DEDUP_REMOVED lines=8> */
.L_x_6386:
[----:B------:R-:W-:Y:S05]  /*23980*/  BSYNC B1 ;  /* 0x0000000000017941 */ /* 0x000fea0003800000 */
.L_x_6385:
        /* <DEDUP_REMOVED lines=8> */
.L_x_6387:
[----:B------:R-:W-:Y:S05]  /*23a10*/  BRA `(.L_x_6388) ;  /* 0xffffff3000547947 */ /* 0x000fea000383ffff */
.L_x_6170:
[----:B------:R-:W-:Y:S01]  /*23a20*/  IMAD.MOV.U32 R13, RZ, RZ, R4 ;  /* 0x000000ffff0d7224 */ /* 0x000fe200078e0004 */
[----:B------:R-:W-:Y:S01]  /*23a30*/  MOV R12, RZ ;  /* 0x000000ff000c7202 */ /* 0x000fe20000000f00 */
[----:B------:R-:W-:Y:S02]  /*23a40*/  IMAD.MOV.U32 R11, RZ, RZ, 0x1c1f ;  /* 0x00001c1fff0b7424 */ /* 0x000fe400078e00ff */
[----:B------:R-:W-:-:S07]  /*23a50*/  IMAD.MOV.U32 R15, RZ, RZ, -0x1 ;  /* 0xffffffffff0f7424 */ /* 0x000fce00078e00ff */
[----:B------:R-:W-:Y:S05]  /*23a60*/  WARPSYNC.COLLECTIVE R15, `(.L_x_6389) ;  /* 0x000000000f087348 */ /* 0x000fea0003c00000 */
[----:B------:R0:W1:Y:S02]  /*23a70*/  SHFL.IDX P6, R14, R13, R12, R11 ;  /* 0x0000000c0d0e7389 */ /* 0x00006400000c000b */
[----:B01----:R-:W-:Y:S01]  /*23a80*/  ENDCOLLECTIVE ;  /* 0x000000000000791b */ /* 0x003fe20003800000 */
.L_x_6389:
[----:B------:R-:W-:Y:S02]  /*23a90*/  IMAD.MOV.U32 R13, RZ, RZ, R3 ;  /* 0x000000ffff0d7224 */ /* 0x000fe400078e0003 */
[----:B------:R-:W-:-:S07]  /*23aa0*/  IMAD.MOV.U32 R20, RZ, RZ, R14 ;  /* 0x000000ffff147224 */ /* 0x000fce00078e000e */
[----:B------:R-:W-:Y:S05]  /*23ab0*/  WARPSYNC.COLLECTIVE R15, `(.L_x_6390) ;  /* 0x000000000f087348 */ /* 0x000fea0003c00000 */
[----:B------:R0:W1:Y:S02]  /*23ac0*/  SHFL.IDX P6, R14, R13, R12, R11 ;  /* 0x0000000c0d0e7389 */ /* 0x00006400000c000b */
[----:B01----:R-:W-:Y:S01]  /*23ad0*/  ENDCOLLECTIVE ;  /* 0x000000000000791b */ /* 0x003fe20003800000 */
.L_x_6390:
[----:B------:R-:W-:Y:S01]  /*23ae0*/  IMAD.MOV.U32 R12, RZ, RZ, R14 ;  /* 0x000000ffff0c7224 */ /* 0x000fe200078e000e */
[----:B------:R-:W-:Y:S06]  /*23af0*/  BRA `(.L_x_6391) ;  /* 0xffffff3400547947 */ /* 0x000fec000383ffff */
.L_x_6173:
[----:B------:R-:W-:Y:S01]  /*23b00*/  BSSY B1, `(.L_x_6392) ;  /* 0x0000008000017945 */ /* 0x000fe20003800000 */
[----:B---3--:R-:W-:Y:S01]  /*23b10*/  IMAD.MOV.U32 R13, RZ, RZ, R4 ;  /* 0x000000ffff0d7224 */ /* 0x008fe200078e0004 */
[----:B------:R-:W-:Y:S01]  /*23b20*/  MOV R11, 0x1c1f ;  /* 0x00001c1f000b7802 */ /* 0x000fe20000000f00 */
[----:B--2---:R-:W-:Y:S02]  /*23b30*/  IMAD.MOV.U32 R12, RZ, RZ, 0x1 ;  /* 0x00000001ff0c7424 */ /* 0x004fe400078e00ff */
[----:B------:R-:W-:-:S07]  /*23b40*/  IMAD.MOV.U32 R15, RZ, RZ, -0x1 ;  /* 0xffffffffff0f7424 */ /* 0x000fce00078e00ff */
[----:B01----:R-:W-:Y:S05]  /*23b50*/  WARPSYNC.COLLECTIVE R15, `(.L_x_6393) ;  /* 0x000000000f087348 */ /* 0x003fea0003c00000 */
[----:B------:R2:W3:Y:S02]  /*23b60*/  SHFL.IDX P6, R14, R13, R12, R11 ;  /* 0x0000000c0d0e7389 */ /* 0x0004e400000c000b */
[----:B0123--:R-:W-:Y:S01]  /*23b70*/  ENDCOLLECTIVE ;  /* 0x000000000000791b */ /* 0x00ffe20003800000 */
.L_x_6393:
[----:B------:R-:W-:Y:S05]  /*23b80*/  BSYNC B1 ;  /* 0x0000000000017941 */ /* 0x000fea0003800000 */
.L_x_6392:
        /* <DEDUP_REMOVED lines=8> */
.L_x_6394:
[----:B------:R-:W-:Y:S01]  /*23c10*/  IMAD.MOV.U32 R3, RZ, RZ, R14 ;  /* 0x000000ffff037224 */ /* 0x000fe200078e000e */
[----:B------:R-:W-:Y:S06]  /*23c20*/  BRA `(.L_x_6395) ;  /* 0xffffff40002c7947 */ /* 0x000fec000383ffff */
.L_x_6177:
[----:B------:R-:W-:Y:S01]  /*23c30*/  MOV R13, R4 ;  /* 0x00000004000d7202 */ /* 0x000fe20000000f00 */
[----:B------:R-:W-:Y:S02]  /*23c40*/  IMAD.MOV.U32 R12, RZ, RZ, RZ ;  /* 0x000000ffff0c7224 */ /* 0x000fe400078e00ff */
[----:B------:R-:W-:Y:S02]  /*23c50*/  IMAD.MOV.U32 R11, RZ, RZ, 0x181f ;  /* 0x0000181fff0b7424 */ /* 0x000fe400078e00ff */
[----:B------:R-:W-:-:S07]  /*23c60*/  IMAD.MOV.U32 R15, RZ, RZ, -0x1 ;  /* 0xffffffffff0f7424 */ /* 0x000fce00078e00ff */
[----:B0-----:R-:W-:Y:S05]  /*23c70*/  WARPSYNC.COLLECTIVE R15, `(.L_x_6396) ;  /* 0x000000000f087348 */ /* 0x001fea0003c00000 */
[----:B------:R1:W2:Y:S02]  /*23c80*/  SHFL.IDX P6, R14, R13, R12, R11 ;  /* 0x0000000c0d0e7389 */ /* 0x0002a400000c000b */
[----:B012---:R-:W-:Y:S01]  /*23c90*/  ENDCOLLECTIVE ;  /* 0x000000000000791b */ /* 0x007fe20003800000 */
.L_x_6396:
[----:B------:R-:W-:Y:S02]  /*23ca0*/  IMAD.MOV.U32 R13, RZ, RZ, R0 ;  /* 0x000000ffff0d7224 */ /* 0x000fe400078e0000 */
[----:B------:R-:W-:-:S07]  /*23cb0*/  IMAD.MOV.U32 R3, RZ, RZ, R14 ;  /* 0x000000ffff037224 */ /* 0x000fce00078e000e */
[----:B------:R-:W-:Y:S05]  /*23cc0*/  WARPSYNC.COLLECTIVE R15, `(.L_x_6397) ;  /* 0x000000000f087348 */ /* 0x000fea0003c00000 */
[----:B------:R0:W1:Y:S02]  /*23cd0*/  SHFL.IDX P6, R14, R13, R12, R11 ;  /* 0x0000000c0d0e7389 */ /* 0x00006400000c000b */
[----:B01----:R-:W-:Y:S01]  /*23ce0*/  ENDCOLLECTIVE ;  /* 0x000000000000791b */ /* 0x003fe20003800000 */
.L_x_6397:
[----:B------:R-:W-:Y:S01]  /*23cf0*/  IMAD.MOV.U32 R9, RZ, RZ, R14 ;  /* 0x000000ffff097224 */ /* 0x000fe200078e000e */
[----:B------:R-:W-:Y:S06]  /*23d00*/  BRA `(.L_x_6398) ;  /* 0xffffff5400887947 */ /* 0x000fec000383ffff */
.L_x_6180:
        /* <DEDUP_REMOVED lines=8> */
.L_x_6400:
[----:B------:R-:W-:Y:S05]  /*23d90*/  BSYNC B1 ;  /* 0x0000000000017941 */ /* 0x000fea0003800000 */
.L_x_6399:
        /* <DEDUP_REMOVED lines=8> */
.L_x_6401:
[----:B------:R-:W-:Y:S01]  /*23e20*/  MOV R9, R14 ;  /* 0x0000000e00097202 */ /* 0x000fe20000000f00 */
[----:B------:R-:W-:Y:S06]  /*23e30*/  BRA `(.L_x_6402) ;  /* 0xffffff5400d07947 */ /* 0x000fec000383ffff */
.L_x_6183:
        /* <DEDUP_REMOVED lines=8> */
.L_x_6404:
[----:B------:R-:W-:Y:S05]  /*23ec0*/  BSYNC B1 ;  /* 0x0000000000017941 */ /* 0x000fea0003800000 */
.L_x_6403:
        /* <DEDUP_REMOVED lines=8> */
.L_x_6405:
[----:B------:R-:W-:Y:S01]  /*23f50*/  IMAD.MOV.U32 R9, RZ, RZ, R14 ;  /* 0x000000ffff097224 */ /* 0x000fe200078e000e */
[----:B------:R-:W-:Y:S06]  /*23f60*/  BRA `(.L_x_6406) ;  /* 0xffffff5800147947 */ /* 0x000fec000383ffff */
.L_x_6186:
        /* <DEDUP_REMOVED lines=8> */
.L_x_6408:
[----:B------:R-:W-:Y:S05]  /*23ff0*/  BSYNC B1 ;  /* 0x0000000000017941 */ /* 0x000fea0003800000 */
.L_x_6407:
        /* <DEDUP_REMOVED lines=8> */
.L_x_6409:
[----:B------:R-:W-:Y:S01]  /*24080*/  IMAD.MOV.U32 R9, RZ, RZ, R14 ;  /* 0x000000ffff097224 */ /* 0x000fe200078e000e */
[----:B------:R-:W-:Y:S06]  /*24090*/  BRA `(.L_x_6410) ;  /* 0xffffff5800587947 */ /* 0x000fec000383ffff */
.L_x_6205:
[----:B-1----:R-:W0:Y:S01]  /*240a0*/  S2R R11, SR_TID.X ;  /* 0x00000000000b7919 */ /* 0x002e220000002100 */
[----:B------:R-:W-:Y:S01]  /*240b0*/  BSSY B1, `(.L_x_6411) ;  /* 0x000000a000017945 */ /* 0x000fe20003800000 */
[----:B------:R-:W-:Y:S01]  /*240c0*/  IMAD.MOV.U32 R12, RZ, RZ, RZ ;  /* 0x000000ffff0c7224 */ /* 0x000fe200078e00ff */
[----:B------:R-:W-:Y:S02]  /*240d0*/  MOV R15, 0xffffffff ;  /* 0xffffffff000f7802 */ /* 0x000fe40000000f00 */
[----:B0-----:R-:W-:-:S04]  /*240e0*/  SHF.R.U32.HI R11, RZ, 0x5, R11 ;  /* 0x00000005ff0b7819 */ /* 0x001fc8000001160b */
[----:B------:R-:W-:-:S05]  /*240f0*/  LOP3.LUT R11, R11, 0x3, RZ, 0xc0, !PT ;  /* 0x000000030b0b7812 */ /* 0x000fca00078ec0ff */
[----:B------:R-:W-:Y:S02]  /*24100*/  IMAD.MOV.U32 R13, RZ, RZ, R11 ;  /* 0x000000ffff0d7224 */ /* 0x000fe400078e000b */
[----:B------:R-:W-:-:S07]  /*24110*/  IMAD.MOV.U32 R11, RZ, RZ, 0x1f ;  /* 0x0000001fff0b7424 */ /* 0x000fce00078e00ff */
[----:B------:R-:W-:Y:S05]  /*24120*/  WARPSYNC.COLLECTIVE R15, `(.L_x_6412) ;  /* 0x000000000f087348 */ /* 0x000fea0003c00000 */
[----:B------:R0:W1:Y:S02]  /*24130*/  SHFL.IDX P6, R14, R13, R12, R11 ;  /* 0x0000000c0d0e7389 */ /* 0x00006400000c000b */
[----:B01----:R-:W-:Y:S01]  /*24140*/  ENDCOLLECTIVE ;  /* 0x000000000000791b */ /* 0x003fe20003800000 */
.L_x_6412:
[----:B------:R-:W-:Y:S05]  /*24150*/  BSYNC B1 ;  /* 0x0000000000017941 */ /* 0x000fea0003800000 */
.L_x_6411:
[----:B------:R-:W-:Y:S05]  /*24160*/  BRA `(.L_x_6413) ;  /* 0xffffff7400887947 */ /* 0x000fea000383ffff */
.L_x_6207:
[----:B------:R-:W-:Y:S01]  /*24170*/  BSSY B1, `(.L_x_6414) ;  /* 0x0000006000017945 */ /* 0x000fe20003800000 */
[----:B------:R-:W-:-:S07]  /*24180*/  IMAD.MOV.U32 R15, RZ, RZ, -0x1 ;  /* 0xffffffffff0f7424 */ /* 0x000fce00078e00ff */
[----:B01----:R-:W-:Y:S05]  /*24190*/  WARPSYNC.COLLECTIVE R15, `(.L_x_6415) ;  /* 0x000000000f0c7348 */ /* 0x003fea0003c00000 */
[----:B------:R-:W-:Y:S02]  /*241a0*/  ELECT P6, UR62, PT ;  /* 0x00000000003e782f */ /* 0x000fe400038c0000 */
[----:B------:R-:W-:Y:S01]  /*241b0*/  MOV R14, UR62 ;  /* 0x0000003e000e7c02 */ /* 0x000fe20008000f00 */
[----:B01----:R-:W-:Y:S10]  /*241c0*/  ENDCOLLECTIVE ;  /* 0x000000000000791b */ /* 0x003ff40003800000 */
.L_x_6415:
[----:B------:R-:W-:Y:S05]  /*241d0*/  BSYNC B1 ;  /* 0x0000000000017941 */ /* 0x000fea0003800000 */
.L_x_6414:
[----:B------:R-:W-:Y:S05]  /*241e0*/  BRA `(.L_x_6206) ;  /* 0xffffff7400807947 */ /* 0x000fea000383ffff */
.L_x_6209:
[----:B0-----:R0:W2:Y:S02]  /*241f0*/  SYNCS.PHASECHK.TRANS64.TRYWAIT P0, [R22+URZ+0x32420], R8 ;  /* 0x03242008160075a7 */ /* 0x0010a4000800017f */
[----:B--2---:R-:W-:Y:S05]  /*24200*/  @!P0 NANOSLEEP.SYNCS 0x989680 ;  /* 0x009896800000895d */ /* 0x004fea0003900000 */
[----:B------:R-:W2:Y:S02]  /*24210*/  @!P0 SYNCS.PHASECHK.TRANS64 P0, [R22+URZ+0x32420], R8 ;  /* 0x03242008160085a7 */ /* 0x000ea4000800007f */
[----:B--2---:R-:W-:Y:S05]  /*24220*/  @!P0 BRA `(.L_x_6209) ;  /* 0xfffffffc00f08947 */ /* 0x004fea000383ffff */
[----:B------:R-:W-:Y:S05]  /*24230*/  BRA `(.L_x_6416) ;  /* 0xffffff7400907947 */ /* 0x000fea000383ffff */
.L_x_6213:
[----:B0-----:R0:W2:Y:S02]  /*24240*/  SYNCS.PHASECHK.TRANS64.TRYWAIT P0, [R8+URZ+0x324a0], R9 ;  /* 0x0324a009080075a7 */ /* 0x0010a4000800017f */
[----:B--2---:R-:W-:Y:S05]  /*24250*/  @!P0 NANOSLEEP.SYNCS 0x989680 ;  /* 0x009896800000895d */ /* 0x004fea0003900000 */
[----:B------:R-:W2:Y:S02]  /*24260*/  @!P0 SYNCS.PHASECHK.TRANS64 P0, [R8+URZ+0x324a0], R9 ;  /* 0x0324a009080085a7 */ /* 0x000ea4000800007f */
[----:B--2---:R-:W-:Y:S05]  /*24270*/  @!P0 BRA `(.L_x_6213) ;  /* 0xfffffffc00f08947 */ /* 0x004fea000383ffff */
[----:B------:R-:W-:Y:S05]  /*24280*/  BRA `(.L_x_6417) ;  /* 0xffffff7400a87947 */ /* 0x000fea000383ffff */
.L_x_6218:
[----:B-1----:R1:W2:Y:S02]  /*24290*/  SYNCS.PHASECHK.TRANS64.TRYWAIT P0, [R8+URZ+0x324c0], R9 ;  /* 0x0324c009080075a7 */ /* 0x0022a4000800017f */
[----:B--2---:R-:W-:Y:S05]  /*242a0*/  @!P0 NANOSLEEP.SYNCS 0x989680 ;  /* 0x009896800000895d */ /* 0x004fea0003900000 */
[----:B------:R-:W2:Y:S02]  /*242b0*/  @!P0 SYNCS.PHASECHK.TRANS64 P0, [R8+URZ+0x324c0], R9 ;  /* 0x0324c009080085a7 */ /* 0x000ea4000800007f */
[----:B--2---:R-:W-:Y:S05]  /*242c0*/  @!P0 BRA `(.L_x_6218) ;  /* 0xfffffffc00f08947 */ /* 0x004fea000383ffff */
[----:B------:R-:W-:Y:S05]  /*242d0*/  BRA `(.L_x_6418) ;  /* 0xffffff7800247947 */ /* 0x000fea000383ffff */
.L_x_6228:
[----:B0-----:R0:W2:Y:S02]  /*242e0*/  SYNCS.PHASECHK.TRANS64.TRYWAIT P1, [R6+URZ+0x324a0], R8 ;  /* 0x0324a008060075a7 */ /* 0x0010a4000802017f */
[----:B--2---:R-:W-:Y:S05]  /*242f0*/  @!P1 NANOSLEEP.SYNCS 0x989680 ;  /* 0x009896800000995d */ /* 0x004fea0003900000 */
[----:B------:R-:W2:Y:S02]  /*24300*/  @!P1 SYNCS.PHASECHK.TRANS64 P1, [R6+URZ+0x324a0], R8 ;  /* 0x0324a008060095a7 */ /* 0x000ea4000802007f */
[----:B--2---:R-:W-:Y:S05]  /*24310*/  @!P1 BRA `(.L_x_6228) ;  /* 0xfffffffc00f09947 */ /* 0x004fea000383ffff */
[----:B------:R-:W-:Y:S05]  /*24320*/  BRA `(.L_x_6419) ;  /* 0xffffff7c00987947 */ /* 0x000fea000383ffff */
.L_x_6233:
[----:B-1----:R1:W2:Y:S02]  /*24330*/  SYNCS.PHASECHK.TRANS64.TRYWAIT P1, [R6+URZ+0x324c0], R8 ;  /* 0x0324c008060075a7 */ /* 0x0022a4000802017f */
[----:B--2---:R-:W-:Y:S05]  /*24340*/  @!P1 NANOSLEEP.SYNCS 0x989680 ;  /* 0x009896800000995d */ /* 0x004fea0003900000 */
[----:B------:R-:W2:Y:S02]  /*24350*/  @!P1 SYNCS.PHASECHK.TRANS64 P1, [R6+URZ+0x324c0], R8 ;  /* 0x0324c008060095a7 */ /* 0x000ea4000802007f */
[----:B--2---:R-:W-:Y:S05]  /*24360*/  @!P1 BRA `(.L_x_6233) ;  /* 0xfffffffc00f09947 */ /* 0x004fea000383ffff */
[----:B------:R-:W-:Y:S05]  /*24370*/  BRA `(.L_x_6420) ;  /* 0xffffff8000107947 */ /* 0x000fea000383ffff */
.L_x_6251:
        /* <DEDUP_REMOVED lines=11> */
.L_x_6422:
[----:B------:R-:W-:Y:S05]  /*24430*/  BSYNC B0 ;  /* 0x0000000000007941 */ /* 0x000fea0003800000 */
.L_x_6421:
[----:B------:R-:W-:Y:S05]  /*24440*/  BRA `(.L_x_6423) ;  /* 0xffffff9000507947 */ /* 0x000fea000383ffff */
.L_x_6254:
[----:B-1----:R1:W2:Y:S02]  /*24450*/  SYNCS.PHASECHK.TRANS64.TRYWAIT P0, [R30+URZ+0x32440], R0 ;  /* 0x032440001e0075a7 */ /* 0x0022a4000800017f */
[----:B--2---:R-:W-:Y:S05]  /*24460*/  @!P0 NANOSLEEP.SYNCS 0x989680 ;  /* 0x009896800000895d */ /* 0x004fea0003900000 */
[----:B------:R-:W2:Y:S02]  /*24470*/  @!P0 SYNCS.PHASECHK.TRANS64 P0, [R30+URZ+0x32440], R0 ;  /* 0x032440001e0085a7 */ /* 0x000ea4000800007f */
[----:B--2---:R-:W-:Y:S05]  /*24480*/  @!P0 BRA `(.L_x_6254) ;  /* 0xfffffffc00f08947 */ /* 0x004fea000383ffff */
[----:B------:R-:W-:Y:S05]  /*24490*/  BRA `(.L_x_6424) ;  /* 0xffffff9000647947 */ /* 0x000fea000383ffff */
.L_x_6255:
[----:B------:R-:W-:Y:S01]  /*244a0*/  BSSY B0, `(.L_x_6425) ;  /* 0x0000008000007945 */ /* 0x000fe20003800000 */
[----:B------:R-:W-:Y:S01]  /*244b0*/  IMAD.MOV.U32 R13, RZ, RZ, R4 ;  /* 0x000000ffff0d7224 */ /* 0x000fe200078e0004 */
[----:B------:R-:W-:Y:S01]  /*244c0*/  MOV R11, 0x181f ;  /* 0x0000181f000b7802 */ /* 0x000fe20000000f00 */
[----:B------:R-:W-:Y:S02]  /*244d0*/  IMAD.MOV.U32 R12, RZ, RZ, RZ ;  /* 0x000000ffff0c7224 */ /* 0x000fe400078e00ff */
[----:B------:R-:W-:-:S07]  /*244e0*/  IMAD.MOV.U32 R15, RZ, RZ, -0x1 ;  /* 0xffffffffff0f7424 */ /* 0x000fce00078e00ff */
[----:B------:R-:W-:Y:S05]  /*244f0*/  WARPSYNC.COLLECTIVE R15, `(.L_x_6426) ;  /* 0x000000000f087348 */ /* 0x000fea0003c00000 */
[----:B------:R0:W1:Y:S02]  /*24500*/  SHFL.IDX P6, R14, R13, R12, R11 ;  /* 0x0000000c0d0e7389 */ /* 0x00006400000c000b */
[----:B01----:R-:W-:Y:S01]  /*24510*/  ENDCOLLECTIVE ;  /* 0x000000000000791b */ /* 0x003fe20003800000 */
.L_x_6426:
[----:B------:R-:W-:Y:S05]  /*24520*/  BSYNC B0 ;  /* 0x0000000000007941 */ /* 0x000fea0003800000 */
.L_x_6425:
        /* <DEDUP_REMOVED lines=9> */
.L_x_6427:
[----:B------:R-:W-:Y:S02]  /*245c0*/  IMAD.MOV.U32 R13, RZ, RZ, R4 ;  /* 0x000000ffff0d7224 */ /* 0x000fe400078e0004 */
[----:B------:R-:W-:Y:S02]  /*245d0*/  IMAD.MOV.U32 R12, RZ, RZ, 0x1 ;  /* 0x00000001ff0c7424 */ /* 0x000fe400078e00ff */
[----:B------:R-:W-:-:S07]  /*245e0*/  IMAD.MOV.U32 R3, RZ, RZ, R14 ;  /* 0x000000ffff037224 */ /* 0x000fce00078e000e */
[----:B------:R-:W-:Y:S05]  /*245f0*/  WARPSYNC.COLLECTIVE R15, `(.L_x_6428) ;  /* 0x000000000f087348 */ /* 0x000fea0003c00000 */
[----:B------:R0:W1:Y:S02]  /*24600*/  SHFL.IDX P6, R14, R13, R12, R11 ;  /* 0x0000000c0d0e7389 */ /* 0x00006400000c000b */
[----:B01----:R-:W-:Y:S01]  /*24610*/  ENDCOLLECTIVE ;  /* 0x000000000000791b */ /* 0x003fe20003800000 */
.L_x_6428:
[----:B------:R-:W-:-:S04]  /*24620*/  @P0 LEA R3, P1, R7, R3, 0x1 ;  /* 0x0000000307030211 */ /* 0x000fc800078208ff */
[----:B------:R-:W-:-:S04]  /*24630*/  @P0 IADD3.X R2, RZ, R2, RZ, P1, !PT ;  /* 0x00000002ff020210 */ /* 0x000fc80000ffe4ff */
        /* <DEDUP_REMOVED lines=13> */
.L_x_6429:
[----:B------:R-:W-:Y:S01]  /*24710*/  @P0 LEA R6, R5, R22, 0x1 ;  /* 0x0000001605060211 */ /* 0x000fe200078e08ff */
[----:B------:R-:W-:Y:S02]  /*24720*/  IMAD.MOV.U32 R13, RZ, RZ, R4 ;  /* 0x000000ffff0d7224 */ /* 0x000fe400078e0004 */
[----:B------:R-:W-:Y:S02]  /*24730*/  IMAD.MOV.U32 R12, RZ, RZ, 0x2 ;  /* 0x00000002ff0c7424 */ /* 0x000fe400078e00ff */
[----:B------:R-:W-:-:S07]  /*24740*/  IMAD.MOV.U32 R3, RZ, RZ, R14 ;  /* 0x000000ffff037224 */ /* 0x000fce00078e000e */
[----:B------:R-:W-:Y:S05]  /*24750*/  WARPSYNC.COLLECTIVE R15, `(.L_x_6430) ;  /* 0x000000000f087348 */ /* 0x000fea0003c00000 */
[----:B------:R0:W1:Y:S02]  /*24760*/  SHFL.IDX P6, R14, R13, R12, R11 ;  /* 0x0000000c0d0e7389 */ /* 0x00006400000c000b */
[----:B01----:R-:W-:Y:S01]  /*24770*/  ENDCOLLECTIVE ;  /* 0x000000000000791b */ /* 0x003fe20003800000 */
.L_x_6430:
        /* <DEDUP_REMOVED lines=15> */
.L_x_6431:
[----:B------:R-:W-:Y:S01]  /*24870*/  @P0 IMAD R6, R5, 0x2, R22 ;  /* 0x0000000205060824 */ /* 0x000fe200078e0216 */
[----:B------:R-:W-:Y:S01]  /*24880*/  MOV R13, R4 ;  /* 0x00000004000d7202 */ /* 0x000fe20000000f00 */
[----:B------:R-:W-:Y:S02]  /*24890*/  IMAD.MOV.U32 R12, RZ, RZ, 0x3 ;  /* 0x00000003ff0c7424 */ /* 0x000fe400078e00ff */
[----:B------:R-:W-:-:S07]  /*248a0*/  IMAD.MOV.U32 R3, RZ, RZ, R14 ;  /* 0x000000ffff037224 */ /* 0x000fce00078e000e */
[----:B------:R-:W-:Y:S05]  /*248b0*/  WARPSYNC.COLLECTIVE R15, `(.L_x_6432) ;  /* 0x000000000f087348 */ /* 0x000fea0003c00000 */
[----:B------:R0:W1:Y:S02]  /*248c0*/  SHFL.IDX P6, R14, R13, R12, R11 ;  /* 0x0000000c0d0e7389 */ /* 0x00006400000c000b */
[----:B01----:R-:W-:Y:S01]  /*248d0*/  ENDCOLLECTIVE ;  /* 0x000000000000791b */ /* 0x003fe20003800000 */
.L_x_6432:
        /* <DEDUP_REMOVED lines=15> */
.L_x_6433:
[----:B------:R-:W-:Y:S02]  /*249d0*/  @P0 IMAD R6, R5, 0x2, R22 ;  /* 0x0000000205060824 */ /* 0x000fe400078e0216 */
[----:B------:R-:W-:Y:S01]  /*249e0*/  IMAD.MOV.U32 R13, RZ, RZ, R4 ;  /* 0x000000ffff0d7224 */ /* 0x000fe200078e0004 */
[----:B------:R-:W-:Y:S01]  /*249f0*/  MOV R12, 0x4 ;  /* 0x00000004000c7802 */ /* 0x000fe20000000f00 */
[----:B------:R-:W-:-:S07]  /*24a00*/  IMAD.MOV.U32 R3, RZ, RZ, R14 ;  /* 0x000000ffff037224 */ /* 0x000fce00078e000e */
[----:B------:R-:W-:Y:S05]  /*24a10*/  WARPSYNC.COLLECTIVE R15, `(.L_x_6434) ;  /* 0x000000000f087348 */ /* 0x000fea0003c00000 */
[----:B------:R0:W1:Y:S02]  /*24a20*/  SHFL.IDX P6, R14, R13, R12, R11 ;  /* 0x0000000c0d0e7389 */ /* 0x00006400000c000b */
[----:B01----:R-:W-:Y:S01]  /*24a30*/  ENDCOLLECTIVE ;  /* 0x000000000000791b */ /* 0x003fe20003800000 */
.L_x_6434:
        /* <DEDUP_REMOVED lines=15> */
.L_x_6435:
[----:B------:R-:W-:Y:S02]  /*24b30*/  @P0 IMAD R6, R5, 0x2, R22 ;  /* 0x0000000205060824 */ /* 0x000fe400078e0216 */
[----:B------:R-:W-:Y:S02]  /*24b40*/  IMAD.MOV.U32 R13, RZ, RZ, R4 ;  /* 0x000000ffff0d7224 */ /* 0x000fe400078e0004 */
[----:B------:R-:W-:Y:S02]  /*24b50*/  IMAD.MOV.U32 R12, RZ, RZ, 0x5 ;  /* 0x00000005ff0c7424 */ /* 0x000fe400078e00ff */
[----:B------:R-:W-:-:S07]  /*24b60*/  IMAD.MOV.U32 R3, RZ, RZ, R14 ;  /* 0x000000ffff037224 */ /* 0x000fce00078e000e */
[----:B------:R-:W-:Y:S05]  /*24b70*/  WARPSYNC.COLLECTIVE R15, `(.L_x_6436) ;  /* 0x000000000f087348 */ /* 0x000fea0003c00000 */
[----:B------:R0:W1:Y:S02]  /*24b80*/  SHFL.IDX P6, R14, R13, R12, R11 ;  /* 0x0000000c0d0e7389 */ /* 0x00006400000c000b */
[----:B01----:R-:W-:Y:S01]  /*24b90*/  ENDCOLLECTIVE ;  /* 0x000000000000791b */ /* 0x003fe20003800000 */
.L_x_6436:
[----:B------:R-:W-:-:S05]  /*24ba0*/  @P0 LEA R3, P1, R7, R3, 0x1 ;  /* 0x0000000307030211 */ /* 0x000fca00078208ff */
[----:B------:R-:W-:-:S05]  /*24bb0*/  @P0 IMAD.X R2, RZ, RZ, R2, P1 ;  /* 0x000000ffff020224 */ /* 0x000fca00008e0602 */
[----:B------:R-:W-:Y:S01]  /*24bc0*/  @P0 LOP3.LUT R3, R3, R2, RZ, 0x3c, !PT ;  /* 0x0000000203030212 */ /* 0x000fe200078e3cff */
[----:B------:R-:W-:-:S03]  /*24bd0*/  IMAD.MOV.U32 R13, RZ, RZ, R0 ;  /* 0x000000ffff0d7224 */ /* 0x000fc600078e0000 */
[----:B------:R-:W-:-:S04]  /*24be0*/  @P0 LOP3.LUT R2, R3, R2, RZ, 0x3c, !PT ;  /* 0x0000000203020212 */ /* 0x000fc800078e3cff */
[----:B------:R-:W-:Y:S02]  /*24bf0*/  @P0 LOP3.LUT R3, R3, R2, RZ, 0x3c, !PT ;  /* 0x0000000203030212 */ /* 0x000fe400078e3cff */
[----:B------:R-:W-:-:S07]  /*24c00*/  MOV R4, R14 ;  /* 0x0000000e00047202 */ /* 0x000fce0000000f00 */
[----:B------:R-:W-:Y:S05]  /*24c10*/  WARPSYNC.COLLECTIVE R15, `(.L_x_6437) ;  /* 0x000000000f087348 */ /* 0x000fea0003c00000 */
[----:B------:R0:W1:Y:S02]  /*24c20*/  SHFL.IDX P6, R14, R13, R12, R11 ;  /* 0x0000000c0d0e7389 */ /* 0x00006400000c000b */
[----:B01----:R-:W-:Y:S01]  /*24c30*/  ENDCOLLECTIVE ;  /* 0x000000000000791b */ /* 0x003fe20003800000 */
.L_x_6437:
[----:B------:R-:W-:Y:S01]  /*24c40*/  @!PT LDS RZ, [RZ] ;  /* 0x00000000fffff984 */ /* 0x000fe20000000800 */
[----:B------:R-:W-:Y:S01]  /*24c50*/  @!PT LDS RZ, [RZ] ;  /* 0x00000000fffff984 */ /* 0x000fe20000000800 */
[----:B------:R-:W-:Y:S01]  /*24c60*/  @!PT LDS RZ, [RZ] ;  /* 0x00000000fffff984 */ /* 0x000fe20000000800 */
[----:B------:R1:W-:Y:S01]  /*24c70*/  @P0 LDGSTS.E.BYPASS.LTC128B.128 [R6+0x1e400], desc[UR40][R2.64], !P2 ;  /* 0x1e40000002060fae */ /* 0x0003e2000d101d68 */
[----:B------:R-:W-:Y:S01]  /*24c80*/  IMAD.MOV.U32 R0, RZ, RZ, R14 ;  /* 0x000000ffff007224 */ /* 0x000fe200078e000e */
[----:B------:R-:W-:Y:S06]  /*24c90*/  BRA `(.L_x_6438) ;  /* 0xffffff8c00cc7947 */ /* 0x000fec000383ffff */
.L_x_6260:
        /* <DEDUP_REMOVED lines=9> */
.L_x_6439:
[C---:B------:R-:W-:Y:S01]  /*24d30*/  VIADD R10, R17.reuse, 0x10 ;  /* 0x00000010110a7836 */ /* 0x040fe20000000000 */
[C---:B------:R-:W-:Y:S01]  /*24d40*/  ISETP.GE.AND P0, PT, R17.reuse, R2, PT ;  /* 0x000000021100720c */ /* 0x040fe20003f06270 */
[C---:B------:R-:W-:Y:S01]  /*24d50*/  VIADD R8, R17.reuse, 0x40 ;  /* 0x0000004011087836 */ /* 0x040fe20000000000 */
[----:B------:R-:W-:Y:S02]  /*24d60*/  IADD3 R6, R17, 0x20, RZ ;  /* 0x0000002011067810 */ /* 0x000fe40007ffe0ff */
[----:B------:R0:W-:Y:S04]  /*24d70*/  STL [R1+0x10], R10 ;  /* 0x0000100a01007387 */ /* 0x0001e80000100800 */
[----:B------:R0:W-:Y:S01]  /*24d80*/  STL [R1+0x14], R6 ;  /* 0x0000140601007387 */ /* 0x0001e20000100800 */
[----:B------:R-:W-:Y:S01]  /*24d90*/  MOV R13, R0 ;  /* 0x00000000000d7202 */ /* 0x000fe20000000f00 */
[----:B------:R-:W-:-:S07]  /*24da0*/  IMAD.MOV.U32 R4, RZ, RZ, R14 ;  /* 0x000000ffff047224 */ /* 0x000fce00078e000e */
[----:B0-----:R-:W-:Y:S05]  /*24db0*/  WARPSYNC.COLLECTIVE R15, `(.L_x_6440) ;  /* 0x000000000f087348 */ /* 0x001fea0003c00000 */
[----:B------:R1:W2:Y:S02]  /*24dc0*/  SHFL.IDX P6, R14, R13, R12, R11 ;  /* 0x0000000c0d0e7389 */ /* 0x0002a400000c000b */
[----:B012---:R-:W-:Y:S01]  /*24dd0*/  ENDCOLLECTIVE ;  /* 0x000000000000791b */ /* 0x007fe20003800000 */
.L_x_6440:
[----:B------:R-:W-:Y:S02]  /*24de0*/  IMAD.MOV.U32 R13, RZ, RZ, R3 ;  /* 0x000000ffff0d7224 */ /* 0x000fe400078e0003 */
[----:B------:R-:W-:Y:S02]  /*24df0*/  IMAD.MOV.U32 R12, RZ, RZ, 0x1 ;  /* 0x00000001ff0c7424 */ /* 0x000fe400078e00ff */
[----:B------:R-:W-:-:S07]  /*24e00*/  IMAD.MOV.U32 R5, RZ, RZ, R14 ;  /* 0x000000ffff057224 */ /* 0x000fce00078e000e */
[----:B------:R-:W-:Y:S05]  /*24e10*/  WARPSYNC.COLLECTIVE R15, `(.L_x_6441) ;  /* 0x000000000f087348 */ /* 0x000fea0003c00000 */
[----:B------:R0:W1:Y:S02]  /*24e20*/  SHFL.IDX P6, R14, R13, R12, R11 ;  /* 0x0000000c0d0e7389 */ /* 0x00006400000c000b */
[----:B01----:R-:W-:Y:S01]  /*24e30*/  ENDCOLLECTIVE ;  /* 0x000000000000791b */ /* 0x003fe20003800000 */
.L_x_6441:
        /* <DEDUP_REMOVED lines=15> */
.L_x_6442:
[----:B------:R-:W-:Y:S02]  /*24f30*/  IMAD.MOV.U32 R13, RZ, RZ, R3 ;  /* 0x000000ffff0d7224 */ /* 0x000fe400078e0003 */
[----:B------:R-:W-:Y:S01]  /*24f40*/  IMAD.MOV.U32 R12, RZ, RZ, 0x2 ;  /* 0x00000002ff0c7424 */ /* 0x000fe200078e00ff */
[----:B------:R-:W-:-:S07]  /*24f50*/  MOV R5, R14 ;  /* 0x0000000e00057202 */ /* 0x000fce0000000f00 */
[----:B------:R-:W-:Y:S05]  /*24f60*/  WARPSYNC.COLLECTIVE R15, `(.L_x_6443) ;  /* 0x000000000f087348 */ /* 0x000fea0003c00000 */
[----:B------:R0:W1:Y:S02]  /*24f70*/  SHFL.IDX P6, R14, R13, R12, R11 ;  /* 0x0000000c0d0e7389 */ /* 0x00006400000c000b */
[----:B01----:R-:W-:Y:S01]  /*24f80*/  ENDCOLLECTIVE ;  /* 0x000000000000791b */ /* 0x003fe20003800000 */
.L_x_6443:
        /* <DEDUP_REMOVED lines=12> */
[----:B------:R1:W-:Y:S04]  /*25050*/  STL [R1+0x18], R6 ;  /* 0x0000180601007387 */ /* 0x0003e80000100800 */
[----:B------:R1:W-:Y:S01]  /*25060*/  STL [R1+0x1c], R8 ;  /* 0x00001c0801007387 */ /* 0x0003e20000100800 */
[----:B0-----:R-:W-:-:S07]  /*25070*/  IMAD.MOV.U32 R4, RZ, RZ, R14 ;  /* 0x000000ffff047224 */ /* 0x001fce00078e000e */
[----:B-1----:R-:W-:Y:S05]  /*25080*/  WARPSYNC.COLLECTIVE R15, `(.L_x_6444) ;  /* 0x000000000f087348 */ /* 0x002fea0003c00000 */
[----:B------:R0:W2:Y:S02]  /*25090*/  SHFL.IDX P6, R14, R13, R12, R11 ;  /* 0x0000000c0d0e7389 */ /* 0x0000a400000c000b */
[----:B012---:R-:W-:Y:S01]  /*250a0*/  ENDCOLLECTIVE ;  /* 0x000000000000791b */ /* 0x007fe20003800000 */
.L_x_6444:
[----:B------:R-:W-:Y:S02]  /*250b0*/  IMAD.MOV.U32 R13, RZ, RZ, R3 ;  /* 0x000000ffff0d7224 */ /* 0x000fe400078e0003 */
[----:B------:R-:W-:Y:S02]  /*250c0*/  IMAD.MOV.U32 R12, RZ, RZ, 0x3 ;  /* 0x00000003ff0c7424 */ /* 0x000fe400078e00ff */
[----:B------:R-:W-:-:S07]  /*250d0*/  IMAD.MOV.U32 R5, RZ, RZ, R14 ;  /* 0x000000ffff057224 */ /* 0x000fce00078e000e */
[----:B------:R-:W-:Y:S05]  /*250e0*/  WARPSYNC.COLLECTIVE R15, `(.L_x_6445) ;  /* 0x000000000f087348 */ /* 0x000fea0003c00000 */
[----:B------:R0:W1:Y:S02]  /*250f0*/  SHFL.IDX P6, R14, R13, R12, R11 ;  /* 0x0000000c0d0e7389 */ /* 0x00006400000c000b */
[----:B01----:R-:W-:Y:S01]  /*25100*/  ENDCOLLECTIVE ;  /* 0x000000000000791b */ /* 0x003fe20003800000 */
.L_x_6445:
        /* <DEDUP_REMOVED lines=15> */
.L_x_6446:
[----:B------:R-:W-:Y:S02]  /*25200*/  IMAD.MOV.U32 R13, RZ, RZ, R3 ;  /* 0x000000ffff0d7224 */ /* 0x000fe400078e0003 */
[----:B------:R-:W-:Y:S02]  /*25210*/  IMAD.MOV.U32 R12, RZ, RZ, 0x4 ;  /* 0x00000004ff0c7424 */ /* 0x000fe400078e00ff */
[----:B------:R-:W-:-:S07]  /*25220*/  IMAD.MOV.U32 R5, RZ, RZ, R14 ;  /* 0x000000ffff057224 */ /* 0x000fce00078e000e */
[----:B------:R-:W-:Y:S05]  /*25230*/  WARPSYNC.COLLECTIVE R15, `(.L_x_6447) ;  /* 0x000000000f087348 */ /* 0x000fea0003c00000 */
[----:B------:R0:W1:Y:S02]  /*25240*/  SHFL.IDX P6, R14, R13, R12, R11 ;  /* 0x0000000c0d0e7389 */ /* 0x00006400000c000b */
[----:B01----:R-:W-:Y:S01]  /*25250*/  ENDCOLLECTIVE ;  /* 0x000000000000791b */ /* 0x003fe20003800000 */
.L_x_6447:
        /* <DEDUP_REMOVED lines=16> */
.L_x_6448:
[----:B------:R0:W-:Y:S01]  /*25360*/  STL [R1+0x24], R8 ;  /* 0x0000240801007387 */ /* 0x0001e20000100800 */
[----:B------:R-:W-:Y:S01]  /*25370*/  MOV R13, R3 ;  /* 0x00000003000d7202 */ /* 0x000fe20000000f00 */
[----:B------:R-:W-:Y:S02]  /*25380*/  IMAD.MOV.U32 R12, RZ, RZ, 0x5 ;  /* 0x00000005ff0c7424 */ /* 0x000fe400078e00ff */
[----:B------:R-:W-:-:S07]  /*25390*/  IMAD.MOV.U32 R4, RZ, RZ, R14 ;  /* 0x000000ffff047224 */ /* 0x000fce00078e000e */
[----:B0-----:R-:W-:Y:S05]  /*253a0*/  WARPSYNC.COLLECTIVE R15, `(.L_x_6449) ;  /* 0x000000000f087348 */ /* 0x001fea0003c00000 */
[----:B------:R1:W2:Y:S02]  /*253b0*/  SHFL.IDX P6, R14, R13, R12, R11 ;  /* 0x0000000c0d0e7389 */ /* 0x0002a400000c000b */
[----:B012---:R-:W-:Y:S01]  /*253c0*/  ENDCOLLECTIVE ;  /* 0x000000000000791b */ /* 0x007fe20003800000 */
.L_x_6449:
        /* <DEDUP_REMOVED lines=10> */
.L_x_6450:
[----:B------:R-:W-:Y:S01]  /*25470*/  @!PT LDS RZ, [RZ] ;  /* 0x00000000fffff984 */ /* 0x000fe20000000800 */
[----:B------:R-:W-:Y:S01]  /*25480*/  @!PT LDS RZ, [RZ] ;  /* 0x00000000fffff984 */ /* 0x000fe20000000800 */
[----:B------:R-:W-:Y:S01]  /*25490*/  @!PT LDS RZ, [RZ] ;  /* 0x00000000fffff984 */ /* 0x000fe20000000800 */
[----:B------:R0:W-:Y:S01]  /*254a0*/  @!P0 LDGSTS.E.BYPASS.LTC128B.128 [R26+0x1a400], desc[UR40][R4.64], !P1 ;  /* 0x1a400000041a8fae */ /* 0x0001e2000c901d68 */
[----:B------:R-:W-:Y:S01]  /*254b0*/  ISETP.GE.AND P0, PT, R8, R2, PT ;  /* 0x000000020800720c */ /* 0x000fe20003f06270 */
[----:B------:R-:W-:-:S05]  /*254c0*/  VIADD R8, R17, 0x60 ;  /* 0x0000006011087836 */ /* 0x000fca0000000000 */
[----:B------:R1:W-:Y:S01]  /*254d0*/  STL [R1+0x28], R8 ;  /* 0x0000280801007387 */ /* 0x0003e20000100800 */
[----:B------:R-:W-:Y:S01]  /*254e0*/  IMAD.MOV.U32 R13, RZ, RZ, R3 ;  /* 0x000000ffff0d7224 */ /* 0x000fe200078e0003 */
[----:B------:R-:W-:Y:S01]  /*254f0*/  MOV R12, 0x6 ;  /* 0x00000006000c7802 */ /* 0x000fe20000000f00 */
[----:B0-----:R-:W-:-:S07]  /*25500*/  IMAD.MOV.U32 R4, RZ, RZ, R14 ;  /* 0x000000ffff047224 */ /* 0x001fce00078e000e */
[----:B-1----:R-:W-:Y:S05]  /*25510*/  WARPSYNC.COLLECTIVE R15, `(.L_x_6451) ;  /* 0x000000000f087348 */ /* 0x002fea0003c00000 */
[----:B------:R0:W2:Y:S02]  /*25520*/  SHFL.IDX P6, R14, R13, R12, R11 ;  /* 0x0000000c0d0e7389 */ /* 0x0000a400000c000b */
[----:B012---:R-:W-:Y:S01]  /*25530*/  ENDCOLLECTIVE ;  /* 0x000000000000791b */ /* 0x007fe20003800000 */
.L_x_6451:
        /* <DEDUP_REMOVED lines=10> */
.L_x_6452:
[----:B------:R-:W-:Y:S01]  /*255e0*/  @!PT LDS RZ, [RZ] ;  /* 0x00000000fffff984 */ /* 0x000fe20000000800 */
[----:B------:R-:W-:Y:S01]  /*255f0*/  @!PT LDS RZ, [RZ] ;  /* 0x00000000fffff984 */ /* 0x000fe20000000800 */
[----:B------:R-:W-:Y:S01]  /*25600*/  @!PT LDS RZ, [RZ] ;  /* 0x00000000fffff984 */ /* 0x000fe20000000800 */
[----:B------:R0:W-:Y:S01]  /*25610*/  @!P0 LDGSTS.E.BYPASS.LTC128B.128 [R26+0x1ac00], desc[UR40][R4.64], !P1 ;  /* 0x1ac00000041a8fae */ /* 0x0001e2000c901d68 */
[----:B------:R-:W-:Y:S01]  /*25620*/  ISETP.GE.AND P0, PT, R8, R2, PT ;  /* 0x000000020800720c */ /* 0x000fe20003f06270 */
[----:B------:R-:W-:Y:S02]  /*25630*/  IMAD.MOV.U32 R13, RZ, RZ, R3 ;  /* 0x000000ffff0d7224 */ /* 0x000fe400078e0003 */
[----:B------:R-:W-:Y:S02]  /*25640*/  IMAD.MOV.U32 R12, RZ, RZ, 0x7 ;  /* 0x00000007ff0c7424 */ /* 0x000fe400078e00ff */
[----:B0-----:R-:W-:-:S08]  /*25650*/  IMAD.MOV.U32 R4, RZ, RZ, R14 ;  /* 0x000000ffff047224 */ /* 0x001fd000078e000e */
[----:B------:R-:W-:Y:S05]  /*25660*/  WARPSYNC.COLLECTIVE R15, `(.L_x_6453) ;  /* 0x000000000f087348 */ /* 0x000fea0003c00000 */
[----:B------:R0:W1:Y:S02]  /*25670*/  SHFL.IDX P6, R14, R13, R12, R11 ;  /* 0x0000000c0d0e7389 */ /* 0x00006400000c000b */
[----:B01----:R-:W-:Y:S01]  /*25680*/  ENDCOLLECTIVE ;  /* 0x000000000000791b */ /* 0x003fe20003800000 */
.L_x_6453:
        /* <DEDUP_REMOVED lines=10> */
.L_x_6454:
[----:B------:R-:W-:Y:S01]  /*25730*/  @!PT LDS RZ, [RZ] ;  /* 0x00000000fffff984 */ /* 0x000fe20000000800 */
[----:B------:R-:W-:Y:S01]  /*25740*/  @!PT LDS RZ, [RZ] ;  /* 0x00000000fffff984 */ /* 0x000fe20000000800 */
[----:B------:R-:W-:Y:S01]  /*25750*/  @!PT LDS RZ, [RZ] ;  /* 0x00000000fffff984 */ /* 0x000fe20000000800 */
[----:B------:R0:W-:Y:S01]  /*25760*/  @!P0 LDGSTS.E.BYPASS.LTC128B.128 [R26+0x1b400], desc[UR40][R4.64], !P1 ;  /* 0x1b400000041a8fae */ /* 0x0001e2000c901d68 */
[----:B------:R-:W-:Y:S01]  /*25770*/  IMAD.MOV.U32 R0, RZ, RZ, R14 ;  /* 0x000000ffff007224 */ /* 0x000fe200078e000e */
[----:B------:R-:W-:Y:S06]  /*25780*/  BRA `(.L_x_6455) ;  /* 0xffffff90001c7947 */ /* 0x000fec000383ffff */
.L_x_6264:
        /* <DEDUP_REMOVED lines=17> */
[----:B-----5:R-:W-:Y:S01]  /*258a0*/  ISETP.GE.AND P0, PT, R11, R5, PT ;  /* 0x000000050b00720c */ /* 0x020fe20003f06270 */
        /* <DEDUP_REMOVED lines=15> */
.L_x_6457:
[----:B------:R-:W-:Y:S05]  /*259a0*/  BSYNC B0 ;  /* 0x0000000000007941 */ /* 0x000fea0003800000 */
.L_x_6456:
[----:B------:R-:W-:Y:S01]  /*259b0*/  MOV R13, R4 ;  /* 0x00000004000d7202 */ /* 0x000fe20000000f00 */
[----:B------:R-:W-:Y:S01]  /*259c0*/  IMAD.MOV.U32 R12, RZ, RZ, RZ ;  /* 0x000000ffff0c7224 */ /* 0x000fe200078e00ff */
[----:B------:R-:W-:Y:S01]  /*259d0*/  LOP3.LUT R23, R23, 0xffffbfff, RZ, 0xc0, !PT ;  /* 0xffffbfff17177812 */ /* 0x000fe200078ec0ff */
[----:B------:R-:W-:Y:S02]  /*259e0*/  IMAD.MOV.U32 R11, RZ, RZ, 0x181f ;  /* 0x0000181fff0b7424 */ /* 0x000fe400078e00ff */
[----:B------:R-:W-:Y:S01]  /*259f0*/  IMAD.MOV.U32 R15, RZ, RZ, -0x1 ;  /* 0xffffffffff0f7424 */ /* 0x000fe200078e00ff */
[----:B------:R-:W-:Y:S01]  /*25a00*/  @P5 LOP3.LUT R23, R23, 0x4000, RZ, 0xfc, !PT ;  /* 0x0000400017175812 */ /* 0x000fe200078efcff */
[----:B------:R-:W-:-:S07]  /*25a10*/  IMAD.MOV.U32 R2, RZ, RZ, R14 ;  /* 0x000000ffff027224 */ /* 0x000fce00078e000e */
[----:B------:R-:W-:Y:S05]  /*25a20*/  WARPSYNC.COLLECTIVE R15, `(.L_x_6458) ;  /* 0x000000000f087348 */ /* 0x000fea0003c00000 */
[----:B------:R0:W1:Y:S02]  /*25a30*/  SHFL.IDX P6, R14, R13, R12, R11 ;  /* 0x0000000c0d0e7389 */ /* 0x00006400000c000b */
[----:B01----:R-:W-:Y:S01]  /*25a40*/  ENDCOLLECTIVE ;  /* 0x000000000000791b */ /* 0x003fe20003800000 */
.L_x_6458:
[C---:B------:R-:W-:Y:S02]  /*25a50*/  LOP3.LUT P5, RZ, R23.reuse, 0x200, RZ, 0xc0, !PT ;  /* 0x0000020017ff7812 */ /* 0x040fe400078ac0ff */
        /* <DEDUP_REMOVED lines=12> */
.L_x_6459:
        /* <DEDUP_REMOVED lines=10> */
[----:B------:R-:W-:Y:S02]  /*25bc0*/  MOV R6, R14 ;  /* 0x0000000e00067202 */ /* 0x000fe40000000f00 */
[----:B------:R-:W-:-:S13]  /*25bd0*/  LOP3.LUT P0, RZ, R23, 0x100, RZ, 0xc0, !PT ;  /* 0x0000010017ff7812 */ /* 0x000fda000780c0ff */
[----:B0-----:R-:W-:Y:S05]  /*25be0*/  WARPSYNC.COLLECTIVE R15, `(.L_x_6460) ;  /* 0x000000000f087348 */ /* 0x001fea0003c00000 */
[----:B------:R1:W2:Y:S02]  /*25bf0*/  SHFL.IDX P6, R14, R13, R12, R11 ;  /* 0x0000000c0d0e7389 */ /* 0x0002a400000c000b */
[----:B012---:R-:W-:Y:S01]  /*25c00*/  ENDCOLLECTIVE ;  /* 0x000000000000791b */ /* 0x007fe20003800000 */
.L_x_6460:
        /* <DEDUP_REMOVED lines=12> */
.L_x_6461:
        /* <DEDUP_REMOVED lines=12> */
.L_x_6462:
        /* <DEDUP_REMOVED lines=12> */
.L_x_6463:
        /* <DEDUP_REMOVED lines=12> */
.L_x_6464:
[----:B------:R-:W-:Y:S01]  /*25f10*/  MOV R13, R0 ;  /* 0x00000000000d7202 */ /* 0x000fe20000000f00 */
        /* <DEDUP_REMOVED lines=11> */
.L_x_6465:
        /* <DEDUP_REMOVED lines=12> */
.L_x_6466:
        /* <DEDUP_REMOVED lines=12> */
.L_x_6467:
        /* <DEDUP_REMOVED lines=12> */
.L_x_6468:
        /* <DEDUP_REMOVED lines=12> */
.L_x_6469:
        /* <DEDUP_REMOVED lines=11> */
.L_x_6470:
[----:B------:R-:W-:Y:S02]  /*26380*/  IMAD.MOV.U32 R13, RZ, RZ, R0 ;  /* 0x000000ffff0d7224 */ /* 0x000fe400078e0000 */
[----:B------:R-:W-:Y:S01]  /*26390*/  IMAD.MOV.U32 R12, RZ, RZ, 0x7 ;  /* 0x00000007ff0c7424 */ /* 0x000fe200078e00ff */
[----:B------:R-:W-:-:S07]  /*263a0*/  MOV R2, R14 ;  /* 0x0000000e00027202 */ /* 0x000fce0000000f00 */
[----:B------:R-:W-:Y:S05]  /*263b0*/  WARPSYNC.COLLECTIVE R15, `(.L_x_6471) ;  /* 0x000000000f087348 */ /* 0x000fea0003c00000 */
[----:B------:R0:W1:Y:S02]  /*263c0*/  SHFL.IDX P6, R14, R13, R12, R11 ;  /* 0x0000000c0d0e7389 */ /* 0x00006400000c000b */
[----:B01----:R-:W-:Y:S01]  /*263d0*/  ENDCOLLECTIVE ;  /* 0x000000000000791b */ /* 0x003fe20003800000 */
.L_x_6471:
        /* <DEDUP_REMOVED lines=14> */
.L_x_6472:
[----:B------:R-:W-:Y:S01]  /*264c0*/  IMAD.MOV.U32 R2, RZ, RZ, R14 ;  /* 0x000000ffff027224 */ /* 0x000fe200078e000e */
[----:B------:R-:W-:Y:S06]  /*264d0*/  BRA `(.L_x_6473) ;  /* 0xffffff8c00807947 */ /* 0x000fec000383ffff */
.L_x_6269:
[----:B0-----:R0:W1:Y:S02]  /*264e0*/  SYNCS.PHASECHK.TRANS64.TRYWAIT P0, [R22+URZ+0x32420], R3 ;  /* 0x03242003160075a7 */ /* 0x001064000800017f */
[----:B-1----:R-:W-:Y:S05]  /*264f0*/  @!P0 NANOSLEEP.SYNCS 0x989680 ;  /* 0x009896800000895d */ /* 0x002fea0003900000 */
[----:B------:R-:W1:Y:S02]  /*26500*/  @!P0 SYNCS.PHASECHK.TRANS64 P0, [R22+URZ+0x32420], R3 ;  /* 0x03242003160085a7 */ /* 0x000e64000800007f */
[----:B-1----:R-:W-:Y:S05]  /*26510*/  @!P0 BRA `(.L_x_6269) ;  /* 0xfffffffc00f08947 */ /* 0x002fea000383ffff */
[----:B------:R-:W-:Y:S05]  /*26520*/  BRA `(.L_x_6474) ;  /* 0xffffff8c00f47947 */ /* 0x000fea000383ffff */
.L_x_6272:
[----:B0-----:R0:W1:Y:S02]  /*26530*/  SYNCS.PHASECHK.TRANS64.TRYWAIT P0, [R30+URZ+0x32460], R3 ;  /* 0x032460031e0075a7 */ /* 0x001064000800017f */
[----:B-1----:R-:W-:Y:S05]  /*26540*/  @!P0 NANOSLEEP.SYNCS 0x989680 ;  /* 0x009896800000895d */ /* 0x002fea0003900000 */
[----:B------:R-:W1:Y:S02]  /*26550*/  @!P0 SYNCS.PHASECHK.TRANS64 P0, [R30+URZ+0x32460], R3 ;  /* 0x032460031e0085a7 */ /* 0x000e64000800007f */
[----:B-1----:R-:W-:Y:S05]  /*26560*/  @!P0 BRA `(.L_x_6272) ;  /* 0xfffffffc00f08947 */ /* 0x002fea000383ffff */
[----:B------:R-:W-:Y:S05]  /*26570*/  BRA `(.L_x_6475) ;  /* 0xffffff9000047947 */ /* 0x000fea000383ffff */
.L_x_6273:
        /* <DEDUP_REMOVED lines=8> */
.L_x_6477:
[----:B------:R-:W-:Y:S05]  /*26600*/  BSYNC B0 ;  /* 0x0000000000007941 */ /* 0x000fea0003800000 */
.L_x_6476:
        /* <DEDUP_REMOVED lines=12> */
.L_x_6478:
[----:B------:R-:W-:Y:S01]  /*266d0*/  ISETP.LT.OR P3, PT, R31, 0x1, !P1 ;  /* 0x000000011f00780c */ /* 0x000fe20004f61670 */
        /* <DEDUP_REMOVED lines=9> */
.L_x_6479:
        /* <DEDUP_REMOVED lines=17> */
.L_x_6480:
[----:B------:R-:W-:Y:S02]  /*26880*/  IMAD.MOV.U32 R13, RZ, RZ, R6 ;  /* 0x000000ffff0d7224 */ /* 0x000fe400078e0006 */
[----:B------:R-:W-:Y:S01]  /*26890*/  IMAD.MOV.U32 R12, RZ, RZ, 0x2 ;  /* 0x00000002ff0c7424 */ /* 0x000fe200078e00ff */
[----:B------:R-:W-:-:S13]  /*268a0*/  IADD3 R2, P3, R14, R0, RZ ;  /* 0x000000000e027210 */ /* 0x000fda0007f7e0ff */
[----:B------:R-:W-:Y:S05]  /*268b0*/  WARPSYNC.COLLECTIVE R15, `(.L_x_6481) ;  /* 0x000000000f087348 */ /* 0x000fea0003c00000 */
[----:B------:R0:W1:Y:S02]  /*268c0*/  SHFL.IDX P6, R14, R13, R12, R11 ;  /* 0x0000000c0d0e7389 */ /* 0x00006400000c000b */
[----:B01----:R-:W-:Y:S01]  /*268d0*/  ENDCOLLECTIVE ;  /* 0x000000000000791b */ /* 0x003fe20003800000 */
.L_x_6481:
        /* <DEDUP_REMOVED lines=17> */
.L_x_6482:
[----:B------:R-:W-:Y:S02]  /*269f0*/  IMAD.MOV.U32 R13, RZ, RZ, R6 ;  /* 0x000000ffff0d7224 */ /* 0x000fe400078e0006 */
[----:B------:R-:W-:Y:S01]  /*26a00*/  IMAD.MOV.U32 R12, RZ, RZ, 0x3 ;  /* 0x00000003ff0c7424 */ /* 0x000fe200078e00ff */
[----:B------:R-:W-:-:S13]  /*26a10*/  IADD3 R2, P3, R14, R0, RZ ;  /* 0x000000000e027210 */ /* 0x000fda0007f7e0ff */
[----:B------:R-:W-:Y:S05]  /*26a20*/  WARPSYNC.COLLECTIVE R15, `(.L_x_6483) ;  /* 0x000000000f087348 */ /* 0x000fea0003c00000 */
[----:B------:R0:W1:Y:S02]  /*26a30*/  SHFL.IDX P6, R14, R13, R12, R11 ;  /* 0x0000000c0d0e7389 */ /* 0x00006400000c000b */
[----:B01----:R-:W-:Y:S01]  /*26a40*/  ENDCOLLECTIVE ;  /* 0x000000000000791b */ /* 0x003fe20003800000 */
.L_x_6483:
        /* <DEDUP_REMOVED lines=17> */
.L_x_6484:
[----:B------:R-:W-:Y:S02]  /*26b60*/  IMAD.MOV.U32 R13, RZ, RZ, R6 ;  /* 0x000000ffff0d7224 */ /* 0x000fe400078e0006 */
[----:B------:R-:W-:Y:S01]  /*26b70*/  IMAD.MOV.U32 R12, RZ, RZ, 0x4 ;  /* 0x00000004ff0c7424 */ /* 0x000fe200078e00ff */
[----:B------:R-:W-:-:S13]  /*26b80*/  IADD3 R2, P3, R14, R0, RZ ;  /* 0x000000000e027210 */ /* 0x000fda0007f7e0ff */
[----:B------:R-:W-:Y:S05]  /*26b90*/  WARPSYNC.COLLECTIVE R15, `(.L_x_6485) ;  /* 0x000000000f087348 */ /* 0x000fea0003c00000 */
[----:B------:R0:W1:Y:S02]  /*26ba0*/  SHFL.IDX P6, R14, R13, R12, R11 ;  /* 0x0000000c0d0e7389 */ /* 0x00006400000c000b */
[----:B01----:R-:W-:Y:S01]  /*26bb0*/  ENDCOLLECTIVE ;  /* 0x000000000000791b */ /* 0x003fe20003800000 */
.L_x_6485:
        /* <DEDUP_REMOVED lines=17> */
.L_x_6486:
[----:B------:R-:W-:Y:S01]  /*26cd0*/  MOV R13, R6 ;  /* 0x00000006000d7202 */ /* 0x000fe20000000f00 */
[----:B------:R-:W-:Y:S01]  /*26ce0*/  IMAD.MOV.U32 R12, RZ, RZ, 0x5 ;  /* 0x00000005ff0c7424 */ /* 0x000fe200078e00ff */
[----:B------:R-:W-:-:S13]  /*26cf0*/  IADD3 R2, P3, R14, R0, RZ ;  /* 0x000000000e027210 */ /* 0x000fda0007f7e0ff */
[----:B------:R-:W-:Y:S05]  /*26d00*/  WARPSYNC.COLLECTIVE R15, `(.L_x_6487) ;  /* 0x000000000f087348 */ /* 0x000fea0003c00000 */
[----:B------:R0:W1:Y:S02]  /*26d10*/  SHFL.IDX P6, R14, R13, R12, R11 ;  /* 0x0000000c0d0e7389 */ /* 0x00006400000c000b */
[----:B01----:R-:W-:Y:S01]  /*26d20*/  ENDCOLLECTIVE ;  /* 0x000000000000791b */ /* 0x003fe20003800000 */
.L_x_6487:
        /* <DEDUP_REMOVED lines=12> */
.L_x_6488:
        /* <DEDUP_REMOVED lines=9> */
.L_x_6280:
[----:B0-----:R0:W1:Y:S02]  /*26e80*/  SYNCS.PHASECHK.TRANS64.TRYWAIT P0, [R6+URZ+0x32440], R21 ;  /* 0x03244015060075a7 */ /* 0x001064000800017f */
[----:B-1----:R-:W-:Y:S05]  /*26e90*/  @!P0 NANOSLEEP.SYNCS 0x989680 ;  /* 0x009896800000895d */ /* 0x002fea0003900000 */
[----:B------:R-:W1:Y:S02]  /*26ea0*/  @!P0 SYNCS.PHASECHK.TRANS64 P0, [R6+URZ+0x32440], R21 ;  /* 0x03244015060085a7 */ /* 0x000e64000800007f */
[----:B-1----:R-:W-:Y:S05]  /*26eb0*/  @!P0 BRA `(.L_x_6280) ;  /* 0xfffffffc00f08947 */ /* 0x002fea000383ffff */
[----:B------:R-:W-:Y:S05]  /*26ec0*/  BRA `(.L_x_6490) ;  /* 0xffffff9000947947 */ /* 0x000fea000383ffff */
.L_x_6281:
        /* <DEDUP_REMOVED lines=8> */
.L_x_6492:
[----:B------:R-:W-:Y:S05]  /*26f50*/  BSYNC B1 ;  /* 0x0000000000017941 */ /* 0x000fea0003800000 */
.L_x_6491:
        /* <DEDUP_REMOVED lines=9> */
.L_x_6493:
[----:B------:R-:W-:Y:S01]  /*26ff0*/  MOV R13, R9 ;  /* 0x00000009000d7202 */ /* 0x000fe20000000f00 */
[----:B------:R-:W-:Y:S02]  /*27000*/  IMAD.MOV.U32 R12, RZ, RZ, 0x1 ;  /* 0x00000001ff0c7424 */ /* 0x000fe400078e00ff */
[----:B------:R-:W-:-:S07]  /*27010*/  IMAD.MOV.U32 R2, RZ, RZ, R14 ;  /* 0x000000ffff027224 */ /* 0x000fce00078e000e */
[----:B------:R-:W-:Y:S05]  /*27020*/  WARPSYNC.COLLECTIVE R15, `(.L_x_6494) ;  /* 0x000000000f087348 */ /* 0x000fea0003c00000 */
[----:B------:R0:W1:Y:S02]  /*27030*/  SHFL.IDX P6, R14, R13, R12, R11 ;  /* 0x0000000c0d0e7389 */ /* 0x00006400000c000b */
[----:B01----:R-:W-:Y:S01]  /*27040*/  ENDCOLLECTIVE ;  /* 0x000000000000791b */ /* 0x003fe20003800000 */
.L_x_6494:
        /* <DEDUP_REMOVED lines=11> */
.L_x_6495:
[----:B------:R-:W-:Y:S02]  /*27100*/  IMAD.MOV.U32 R13, RZ, RZ, R9 ;  /* 0x000000ffff0d7224 */ /* 0x000fe400078e0009 */
[----:B------:R-:W-:Y:S02]  /*27110*/  IMAD.MOV.U32 R12, RZ, RZ, 0x2 ;  /* 0x00000002ff0c7424 */ /* 0x000fe400078e00ff */
[----:B------:R-:W-:-:S07]  /*27120*/  IMAD.MOV.U32 R2, RZ, RZ, R14 ;  /* 0x000000ffff027224 */ /* 0x000fce00078e000e */
[----:B------:R-:W-:Y:S05]  /*27130*/  WARPSYNC.COLLECTIVE R15, `(.L_x_6496) ;  /* 0x000000000f087348 */ /* 0x000fea0003c00000 */
[----:B------:R0:W1:Y:S02]  /*27140*/  SHFL.IDX P6, R14, R13, R12, R11 ;  /* 0x0000000c0d0e7389 */ /* 0x00006400000c000b */
[----:B01----:R-:W-:Y:S01]  /*27150*/  ENDCOLLECTIVE ;  /* 0x000000000000791b */ /* 0x003fe20003800000 */
.L_x_6496:
        /* <DEDUP_REMOVED lines=11> */
.L_x_6497:
[----:B------:R-:W-:Y:S02]  /*27210*/  IMAD.MOV.U32 R13, RZ, RZ, R9 ;  /* 0x000000ffff0d7224 */ /* 0x000fe400078e0009 */
[----:B------:R-:W-:Y:S02]  /*27220*/  IMAD.MOV.U32 R12, RZ, RZ, 0x3 ;  /* 0x00000003ff0c7424 */ /* 0x000fe400078e00ff */
[----:B------:R-:W-:-:S07]  /*27230*/  IMAD.MOV.U32 R2, RZ, RZ, R14 ;  /* 0x000000ffff027224 */ /* 0x000fce00078e000e */
[----:B------:R-:W-:Y:S05]  /*27240*/  WARPSYNC.COLLECTIVE R15, `(.L_x_6498) ;  /* 0x000000000f087348 */ /* 0x000fea0003c00000 */
[----:B------:R0:W1:Y:S02]  /*27250*/  SHFL.IDX P6, R14, R13, R12, R11 ;  /* 0x0000000c0d0e7389 */ /* 0x00006400000c000b */
[----:B01----:R-:W-:Y:S01]  /*27260*/  ENDCOLLECTIVE ;  /* 0x000000000000791b */ /* 0x003fe20003800000 */
.L_x_6498:
        /* <DEDUP_REMOVED lines=11> */
.L_x_6499:
[----:B------:R-:W-:Y:S02]  /*27320*/  IMAD.MOV.U32 R13, RZ, RZ, R9 ;  /* 0x000000ffff0d7224 */ /* 0x000fe400078e0009 */
[----:B------:R-:W-:Y:S01]  /*27330*/  IMAD.MOV.U32 R12, RZ, RZ, 0x4 ;  /* 0x00000004ff0c7424 */ /* 0x000fe200078e00ff */
[----:B------:R-:W-:-:S07]  /*27340*/  MOV R2, R14 ;  /* 0x0000000e00027202 */ /* 0x000fce0000000f00 */
[----:B------:R-:W-:Y:S05]  /*27350*/  WARPSYNC.COLLECTIVE R15, `(.L_x_6500) ;  /* 0x000000000f087348 */ /* 0x000fea0003c00000 */
[----:B------:R0:W1:Y:S02]  /*27360*/  SHFL.IDX P6, R14, R13, R12, R11 ;  /* 0x0000000c0d0e7389 */ /* 0x00006400000c000b */
[----:B01----:R-:W-:Y:S01]  /*27370*/  ENDCOLLECTIVE ;  /* 0x000000000000791b */ /* 0x003fe20003800000 */
.L_x_6500:
        /* <DEDUP_REMOVED lines=11> */
.L_x_6501:
[----:B------:R-:W-:Y:S01]  /*27430*/  MOV R13, R9 ;  /* 0x00000009000d7202 */ /* 0x000fe20000000f00 */
[----:B------:R-:W-:Y:S02]  /*27440*/  IMAD.MOV.U32 R12, RZ, RZ, 0x5 ;  /* 0x00000005ff0c7424 */ /* 0x000fe400078e00ff */
[----:B------:R-:W-:-:S07]  /*27450*/  IMAD.MOV.U32 R2, RZ, RZ, R14 ;  /* 0x000000ffff027224 */ /* 0x000fce00078e000e */
[----:B------:R-:W-:Y:S05]  /*27460*/  WARPSYNC.COLLECTIVE R15, `(.L_x_6502) ;  /* 0x000000000f087348 */ /* 0x000fea0003c00000 */
[----:B------:R0:W1:Y:S02]  /*27470*/  SHFL.IDX P6, R14, R13, R12, R11 ;  /* 0x0000000c0d0e7389 */ /* 0x00006400000c000b */
[----:B01----:R-:W-:Y:S01]  /*27480*/  ENDCOLLECTIVE ;  /* 0x000000000000791b */ /* 0x003fe20003800000 */
.L_x_6502:
        /* <DEDUP_REMOVED lines=11> */
.L_x_6503:
[----:B------:R-:W-:Y:S01]  /*27540*/  IMAD.MOV.U32 R2, RZ, RZ, R14 ;  /* 0x000000ffff027224 */ /* 0x000fe200078e000e */
[----:B------:R-:W-:Y:S06]  /*27550*/  BRA `(.L_x_6504) ;  /* 0xffffff8c00bc7947 */ /* 0x000fec000383ffff */
.L_x_6286:
[----:B---3--:R3:W4:Y:S02]  /*27560*/  SYNCS.PHASECHK.TRANS64.TRYWAIT P0, [R6+URZ+0x32460], R21 ;  /* 0x03246015060075a7 */ /* 0x008724000800017f */
[----:B----4-:R-:W-:Y:S05]  /*27570*/  @!P0 NANOSLEEP.SYNCS 0x989680 ;  /* 0x009896800000895d */ /* 0x010fea0003900000 */
[----:B------:R-:W4:Y:S02]  /*27580*/  @!P0 SYNCS.PHASECHK.TRANS64 P0, [R6+URZ+0x32460], R21 ;  /* 0x03246015060085a7 */ /* 0x000f24000800007f */
[----:B----4-:R-:W-:Y:S05]  /*27590*/  @!P0 BRA `(.L_x_6286) ;  /* 0xfffffffc00f08947 */ /* 0x010fea000383ffff */
[----:B------:R-:W-:Y:S05]  /*275a0*/  BRA `(.L_x_6505) ;  /* 0xffffff90000c7947 */ /* 0x000fea000383ffff */
.L_x_6287:
[----:B------:R-:W-:Y:S01]  /*275b0*/  BSSY B1, `(.L_x_6506) ;  /* 0x0000008000017945 */ /* 0x000fe20003800000 */
[----:B------:R-:W-:Y:S01]  /*275c0*/  IMAD.MOV.U32 R13, RZ, RZ, R9 ;  /* 0x000000ffff0d7224 */ /* 0x000fe200078e0009 */
[----:B------:R-:W-:Y:S01]  /*275d0*/  MOV R15, 0xffffffff ;  /* 0xffffffff000f7802 */ /* 0x000fe20000000f00 */
[----:B------:R-:W-:Y:S02]  /*275e0*/  IMAD.MOV.U32 R12, RZ, RZ, RZ ;  /* 0x000000ffff0c7224 */ /* 0x000fe400078e00ff */
[----:B------:R-:W-:-:S07]  /*275f0*/  IMAD.MOV.U32 R11, RZ, RZ, 0x181f ;  /* 0x0000181fff0b7424 */ /* 0x000fce00078e00ff */
[----:B0-23--:R-:W-:Y:S05]  /*27600*/  WARPSYNC.COLLECTIVE R15, `(.L_x_6507) ;  /* 0x000000000f087348 */ /* 0x00dfea0003c00000 */
[----:B------:R1:W4:Y:S02]  /*27610*/  SHFL.IDX P6, R14, R13, R12, R11 ;  /* 0x0000000c0d0e7389 */ /* 0x00032400000c000b */
[----:B01234-:R-:W-:Y:S01]  /*27620*/  ENDCOLLECTIVE ;  /* 0x000000000000791b */ /* 0x01ffe20003800000 */
.L_x_6507:
[----:B------:R-:W-:Y:S05]  /*27630*/  BSYNC B1 ;  /* 0x0000000000017941 */ /* 0x000fea0003800000 */
.L_x_6506:
        /* <DEDUP_REMOVED lines=9> */
.L_x_6508:
[----:B------:R-:W-:Y:S01]  /*276d0*/  MOV R13, R9 ;  /* 0x00000009000d7202 */ /* 0x000fe20000000f00 */
[----:B------:R-:W-:Y:S01]  /*276e0*/  IMAD.MOV.U32 R12, RZ, RZ, 0x1 ;  /* 0x00000001ff0c7424 */ /* 0x000fe200078e00ff */
[----:B------:R-:W-:-:S13]  /*276f0*/  IADD3 R2, P0, R14, R0, RZ ;  /* 0x000000000e027210 */ /* 0x000fda0007f1e0ff */
[----:B------:R-:W-:Y:S05]  /*27700*/  WARPSYNC.COLLECTIVE R15, `(.L_x_6509) ;  /* 0x000000000f087348 */ /* 0x000fea0003c00000 */
[----:B------:R0:W1:Y:S02]  /*27710*/  SHFL.IDX P6, R14, R13, R12, R11 ;  /* 0x0000000c0d0e7389 */ /* 0x00006400000c000b */
[----:B01----:R-:W-:Y:S01]  /*27720*/  ENDCOLLECTIVE ;  /* 0x000000000000791b */ /* 0x003fe20003800000 */
.L_x_6509:
        /* <DEDUP_REMOVED lines=13> */
.L_x_6510:
[----:B------:R-:W-:Y:S02]  /*27800*/  IMAD.MOV.U32 R13, RZ, RZ, R9 ;  /* 0x000000ffff0d7224 */ /* 0x000fe400078e0009 */
[----:B------:R-:W-:Y:S01]  /*27810*/  IMAD.MOV.U32 R12, RZ, RZ, 0x2 ;  /* 0x00000002ff0c7424 */ /* 0x000fe200078e00ff */
[----:B------:R-:W-:-:S13]  /*27820*/  IADD3 R2, P0, R14, R0, RZ ;  /* 0x000000000e027210 */ /* 0x000fda0007f1e0ff */
[----:B------:R-:W-:Y:S05]  /*27830*/  WARPSYNC.COLLECTIVE R15, `(.L_x_6511) ;  /* 0x000000000f087348 */ /* 0x000fea0003c00000 */
[----:B------:R0:W1:Y:S02]  /*27840*/  SHFL.IDX P6, R14, R13, R12, R11 ;  /* 0x0000000c0d0e7389 */ /* 0x00006400000c000b */
[----:B01----:R-:W-:Y:S01]  /*27850*/  ENDCOLLECTIVE ;  /* 0x000000000000791b */ /* 0x003fe20003800000 */
.L_x_6511:
        /* <DEDUP_REMOVED lines=13> */
.L_x_6512:
[----:B------:R-:W-:Y:S02]  /*27930*/  IMAD.MOV.U32 R13, RZ, RZ, R9 ;  /* 0x000000ffff0d7224 */ /* 0x000fe400078e0009 */
[----:B------:R-:W-:Y:S01]  /*27940*/  IMAD.MOV.U32 R12, RZ, RZ, 0x3 ;  /* 0x00000003ff0c7424 */ /* 0x000fe200078e00ff */
[----:B------:R-:W-:-:S13]  /*27950*/  IADD3 R2, P0, R14, R0, RZ ;  /* 0x000000000e027210 */ /* 0x000fda0007f1e0ff */
[----:B------:R-:W-:Y:S05]  /*27960*/  WARPSYNC.COLLECTIVE R15, `(.L_x_6513) ;  /* 0x000000000f087348 */ /* 0x000fea0003c00000 */
[----:B------:R0:W1:Y:S02]  /*27970*/  SHFL.IDX P6, R14, R13, R12, R11 ;  /* 0x0000000c0d0e7389 */ /* 0x00006400000c000b */
[----:B01----:R-:W-:Y:S01]  /*27980*/  ENDCOLLECTIVE ;  /* 0x000000000000791b */ /* 0x003fe20003800000 */
.L_x_6513:
        /* <DEDUP_REMOVED lines=13> */
.L_x_6514:
[----:B------:R-:W-:Y:S01]  /*27a60*/  IMAD.MOV.U32 R13, RZ, RZ, R9 ;  /* 0x000000ffff0d7224 */ /* 0x000fe200078e0009 */
[----:B------:R-:W-:Y:S02]  /*27a70*/  MOV R12, 0x4 ;  /* 0x00000004000c7802 */ /* 0x000fe40000000f00 */
[----:B------:R-:W-:-:S13]  /*27a80*/  IADD3 R2, P0, R14, R0, RZ ;  /* 0x000000000e027210 */ /* 0x000fda0007f1e0ff */
[----:B------:R-:W-:Y:S05]  /*27a90*/  WARPSYNC.COLLECTIVE R15, `(.L_x_6515) ;  /* 0x000000000f087348 */ /* 0x000fea0003c00000 */
[----:B------:R0:W1:Y:S02]  /*27aa0*/  SHFL.IDX P6, R14, R13, R12, R11 ;  /* 0x0000000c0d0e7389 */ /* 0x00006400000c000b */
[----:B01----:R-:W-:Y:S01]  /*27ab0*/  ENDCOLLECTIVE ;  /* 0x000000000000791b */ /* 0x003fe20003800000 */
.L_x_6515:
        /* <DEDUP_REMOVED lines=13> */
.L_x_6516:
[----:B------:R-:W-:Y:S02]  /*27b90*/  IMAD.MOV.U32 R13, RZ, RZ, R9 ;  /* 0x000000ffff0d7224 */ /* 0x000fe400078e0009 */
[----:B------:R-:W-:Y:S01]  /*27ba0*/  IMAD.MOV.U32 R12, RZ, RZ, 0x5 ;  /* 0x00000005ff0c7424 */ /* 0x000fe200078e00ff */
[----:B------:R-:W-:-:S13]  /*27bb0*/  IADD3 R2, P0, R14, R0, RZ ;  /* 0x000000000e027210 */ /* 0x000fda0007f1e0ff */
[----:B------:R-:W-:Y:S05]  /*27bc0*/  WARPSYNC.COLLECTIVE R15, `(.L_x_6517) ;  /* 0x000000000f087348 */ /* 0x000fea0003c00000 */
[----:B------:R0:W1:Y:S02]  /*27bd0*/  SHFL.IDX P6, R14, R13, R12, R11 ;  /* 0x0000000c0d0e7389 */ /* 0x00006400000c000b */
[----:B01----:R-:W-:Y:S01]  /*27be0*/  ENDCOLLECTIVE ;  /* 0x000000000000791b */ /* 0x003fe20003800000 */
.L_x_6517:
        /* <DEDUP_REMOVED lines=13> */
.L_x_6518:
[----:B------:R-:W-:Y:S05]  /*27cc0*/  BRA `(.L_x_6519) ;  /* 0xffffff8c00507947 */ /* 0x000fea000383ffff */
.L_x_6295:
[----:B------:R-:W-:Y:S01]  /*27cd0*/  BSSY B0, `(.L_x_6520) ;  /* 0x0000008000007945 */ /* 0x000fe20003800000 */
[----:B------:R-:W-:Y:S01]  /*27ce0*/  MOV R13, R16 ;  /* 0x00000010000d7202 */ /* 0x000fe20000000f00 */
[----:B------:R-:W-:Y:S02]  /*27cf0*/  IMAD.MOV.U32 R12, RZ, RZ, RZ ;  /* 0x000000ffff0c7224 */ /* 0x000fe400078e00ff */
[----:B-1----:R-:W-:Y:S02]  /*27d00*/  IMAD.MOV.U32 R11, RZ, RZ, 0x1f ;  /* 0x0000001fff0b7424 */ /* 0x002fe400078e00ff */
[----:B------:R-:W-:-:S07]  /*27d10*/  IMAD.MOV.U32 R15, RZ, RZ, -0x1 ;  /* 0xffffffffff0f7424 */ /* 0x000fce00078e00ff */
[----:B--23--:R-:W-:Y:S05]  /*27d20*/  WARPSYNC.COLLECTIVE R15, `(.L_x_6521) ;  /* 0x000000000f087348 */ /* 0x00cfea0003c00000 */
[----:B------:R0:W1:Y:S02]  /*27d30*/  SHFL.IDX P6, R14, R13, R12, R11 ;  /* 0x0000000c0d0e7389 */ /* 0x00006400000c000b */
[----:B0123--:R-:W-:Y:S01]  /*27d40*/  ENDCOLLECTIVE ;  /* 0x000000000000791b */ /* 0x00ffe20003800000 */
.L_x_6521:
[----:B------:R-:W-:Y:S05]  /*27d50*/  BSYNC B0 ;  /* 0x0000000000007941 */ /* 0x000fea0003800000 */
.L_x_6520:
        /* <DEDUP_REMOVED lines=9> */
.L_x_6522:
        /* <DEDUP_REMOVED lines=24> */
.L_x_6523:
[----:B------:R-:W-:Y:S01]  /*27f70*/  IMAD.MOV.U32 R12, RZ, RZ, 0x2 ;  /* 0x00000002ff0c7424 */ /* 0x000fe200078e00ff */
[----:B------:R-:W-:-:S04]  /*27f80*/  SEL R14, R14, RZ, P1 ;  /* 0x000000ff0e0e7207 */ /* 0x000fc80000800000 */
[----:B------:R-:W-:-:S05]  /*27f90*/  IADD3 R5, R13, R14, RZ ;  /* 0x0000000e0d057210 */ /* 0x000fca0007ffe0ff */
[----:B------:R-:W-:-:S07]  /*27fa0*/  IMAD.MOV.U32 R13, RZ, RZ, R5 ;  /* 0x000000ffff0d7224 */ /* 0x000fce00078e0005 */
[----:B------:R-:W-:Y:S05]  /*27fb0*/  WARPSYNC.COLLECTIVE R15, `(.L_x_6524) ;  /* 0x000000000f087348 */ /* 0x000fea0003c00000 */
[----:B------:R0:W1:Y:S02]  /*27fc0*/  SHFL.UP P6, R14, R13, R12, R11 ;  /* 0x0400000c0d0e7389 */ /* 0x00006400000c000b */
[----:B01----:R-:W-:Y:S01]  /*27fd0*/  ENDCOLLECTIVE ;  /* 0x000000000000791b */ /* 0x003fe20003800000 */
.L_x_6524:
[----:B------:R-:W-:Y:S01]  /*27fe0*/  IMAD.MOV.U32 R12, RZ, RZ, 0x4 ;  /* 0x00000004ff0c7424 */ /* 0x000fe200078e00ff */
[----:B------:R-:W-:-:S05]  /*27ff0*/  SEL R2, R14, RZ, P2 ;  /* 0x000000ff0e027207 */ /* 0x000fca0001000000 */
[----:B------:R-:W-:-:S04]  /*28000*/  IMAD.IADD R2, R5, 0x1, R2 ;  /* 0x0000000105027824 */ /* 0x000fc800078e0202 */
[----:B------:R-:W-:-:S07]  /*28010*/  IMAD.MOV.U32 R13, RZ, RZ, R2 ;  /* 0x000000ffff0d7224 */ /* 0x000fce00078e0002 */
[----:B------:R-:W-:Y:S05]  /*28020*/  WARPSYNC.COLLECTIVE R15, `(.L_x_6525) ;  /* 0x000000000f087348 */ /* 0x000fea0003c00000 */
[----:B------:R0:W1:Y:S02]  /*28030*/  SHFL.UP P6, R14, R13, R12, R11 ;  /* 0x0400000c0d0e7389 */ /* 0x00006400000c000b */
[----:B01----:R-:W-:Y:S01]  /*28040*/  ENDCOLLECTIVE ;  /* 0x000000000000791b */ /* 0x003fe20003800000 */
.L_x_6525:
[----:B------:R-:W-:Y:S01]  /*28050*/  IMAD.MOV.U32 R12, RZ, RZ, 0x8 ;  /* 0x00000008ff0c7424 */ /* 0x000fe200078e00ff */
[----:B------:R-:W-:-:S05]  /*28060*/  SEL R3, R14, RZ, P3 ;  /* 0x000000ff0e037207 */ /* 0x000fca0001800000 */
[----:B------:R-:W-:-:S05]  /*28070*/  IMAD.IADD R3, R2, 0x1, R3 ;  /* 0x0000000102037824 */ /* 0x000fca00078e0203 */
[----:B------:R-:W-:-:S07]  /*28080*/  MOV R13, R3 ;  /* 0x00000003000d7202 */ /* 0x000fce0000000f00 */
[----:B------:R-:W-:Y:S05]  /*28090*/  WARPSYNC.COLLECTIVE R15, `(.L_x_6526) ;  /* 0x000000000f087348 */ /* 0x000fea0003c00000 */
[----:B------:R0:W1:Y:S02]  /*280a0*/  SHFL.UP P6, R14, R13, R12, R11 ;  /* 0x0400000c0d0e7389 */ /* 0x00006400000c000b */
[----:B01----:R-:W-:Y:S01]  /*280b0*/  ENDCOLLECTIVE ;  /* 0x000000000000791b */ /* 0x003fe20003800000 */
.L_x_6526:
[----:B------:R-:W-:Y:S01]  /*280c0*/  IMAD.MOV.U32 R12, RZ, RZ, 0x10 ;  /* 0x00000010ff0c7424 */ /* 0x000fe200078e00ff */
[----:B------:R-:W-:-:S05]  /*280d0*/  SEL R14, R14, RZ, P4 ;  /* 0x000000ff0e0e7207 */ /* 0x000fca0002000000 */
[----:B------:R-:W-:-:S04]  /*280e0*/  IMAD.IADD R5, R3, 0x1, R14 ;  /* 0x0000000103057824 */ /* 0x000fc800078e020e */
[----:B------:R-:W-:-:S07]  /*280f0*/  IMAD.MOV.U32 R13, RZ, RZ, R5 ;  /* 0x000000ffff0d7224 */ /* 0x000fce00078e0005 */
[----:B------:R-:W-:Y:S05]  /*28100*/  WARPSYNC.COLLECTIVE R15, `(.L_x_6527) ;  /* 0x000000000f087348 */ /* 0x000fea0003c00000 */
[----:B------:R0:W1:Y:S02]  /*28110*/  SHFL.UP P6, R14, R13, R12, R11 ;  /* 0x0400000c0d0e7389 */ /* 0x00006400000c000b */
[----:B01----:R-:W-:Y:S01]  /*28120*/  ENDCOLLECTIVE ;  /* 0x000000000000791b */ /* 0x003fe20003800000 */
.L_x_6527:
        /* <DEDUP_REMOVED lines=8> */
.L_x_6528:
[----:B------:R-:W-:Y:S05]  /*281b0*/  BRA `(.L_x_6529) ;  /* 0xffffff8c00b07947 */ /* 0x000fea000383ffff */
.L_x_6298:
[----:B------:R-:W-:Y:S01]  /*281c0*/  BSSY B0, `(.L_x_6530) ;  /* 0x0000007000007945 */ /* 0x000fe20003800000 */
[----:B------:R-:W-:Y:S02]  /*281d0*/  IMAD.MOV.U32 R12, RZ, RZ, 0x1 ;  /* 0x00000001ff0c7424 */ /* 0x000fe400078e00ff */
[----:B-1----:R-:W-:Y:S02]  /*281e0*/  IMAD.MOV.U32 R11, RZ, RZ, RZ ;  /* 0x000000ffff0b7224 */ /* 0x002fe400078e00ff */
[----:B------:R-:W-:-:S07]  /*281f0*/  IMAD.MOV.U32 R15, RZ, RZ, -0x1 ;  /* 0xffffffffff0f7424 */ /* 0x000fce00078e00ff */
[----:B------:R-:W-:Y:S05]  /*28200*/  WARPSYNC.COLLECTIVE R15, `(.L_x_6531) ;  /* 0x000000000f087348 */ /* 0x000fea0003c00000 */
[----:B------:R0:W1:Y:S02]  /*28210*/  SHFL.UP P6, R14, R13, R12, R11 ;  /* 0x0400000c0d0e7389 */ /* 0x00006400000c000b */
[----:B01----:R-:W-:Y:S01]  /*28220*/  ENDCOLLECTIVE ;  /* 0x000000000000791b */ /* 0x003fe20003800000 */
.L_x_6531:
[----:B------:R-:W-:Y:S05]  /*28230*/  BSYNC B0 ;  /* 0x0000000000007941 */ /* 0x000fea0003800000 */
.L_x_6530:
[----:B------:R-:W-:Y:S01]  /*28240*/  SEL R14, R14, RZ, P1 ;  /* 0x000000ff0e0e7207 */ /* 0x000fe20000800000 */
[----:B------:R-:W-:Y:S01]  /*28250*/  IMAD.MOV.U32 R11, RZ, RZ, RZ ;  /* 0x000000ffff0b7224 */ /* 0x000fe200078e00ff */
[----:B------:R-:W-:Y:S01]  /*28260*/  MOV R12, 0x2 ;  /* 0x00000002000c7802 */ /* 0x000fe20000000f00 */
[----:B------:R-:W-:Y:S02]  /*28270*/  IMAD.MOV.U32 R15, RZ, RZ, -0x1 ;  /* 0xffffffffff0f7424 */ /* 0x000fe400078e00ff */
[----:B------:R-:W-:-:S07]  /*28280*/  IMAD.IADD R13, R13, 0x1, R14 ;  /* 0x000000010d0d7824 */ /* 0x000fce00078e020e */
[----:B------:R-:W-:Y:S05]  /*28290*/  WARPSYNC.COLLECTIVE R15, `(.L_x_6532) ;  /* 0x000000000f087348 */ /* 0x000fea0003c00000 */
[----:B------:R0:W1:Y:S02]  /*282a0*/  SHFL.UP P6, R14, R13, R12, R11 ;  /* 0x0400000c0d0e7389 */ /* 0x00006400000c000b */
[----:B01----:R-:W-:Y:S01]  /*282b0*/  ENDCOLLECTIVE ;  /* 0x000000000000791b */ /* 0x003fe20003800000 */
.L_x_6532:
[----:B------:R-:W-:Y:S01]  /*282c0*/  IMAD.MOV.U32 R12, RZ, RZ, 0x4 ;  /* 0x00000004ff0c7424 */ /* 0x000fe200078e00ff */
[----:B------:R-:W-:-:S05]  /*282d0*/  SEL R2, R14, RZ, P2 ;  /* 0x000000ff0e027207 */ /* 0x000fca0001000000 */
[----:B------:R-:W-:-:S04]  /*282e0*/  IMAD.IADD R2, R13, 0x1, R2 ;  /* 0x000000010d027824 */ /* 0x000fc800078e0202 */
[----:B------:R-:W-:-:S07]  /*282f0*/  IMAD.MOV.U32 R13, RZ, RZ, R2 ;  /* 0x000000ffff0d7224 */ /* 0x000fce00078e0002 */
[----:B------:R-:W-:Y:S05]  /*28300*/  WARPSYNC.COLLECTIVE R15, `(.L_x_6533) ;  /* 0x000000000f087348 */ /* 0x000fea0003c00000 */
[----:B------:R0:W1:Y:S02]  /*28310*/  SHFL.UP P6, R14, R13, R12, R11 ;  /* 0x0400000c0d0e7389 */ /* 0x00006400000c000b */
[----:B01----:R-:W-:Y:S01]  /*28320*/  ENDCOLLECTIVE ;  /* 0x000000000000791b */ /* 0x003fe20003800000 */
.L_x_6533:
[----:B------:R-:W-:Y:S01]  /*28330*/  IMAD.MOV.U32 R12, RZ, RZ, 0x8 ;  /* 0x00000008ff0c7424 */ /* 0x000fe200078e00ff */
[----:B------:R-:W-:-:S05]  /*28340*/  SEL R3, R14, RZ, P3 ;  /* 0x000000ff0e037207 */ /* 0x000fca0001800000 */
[----:B------:R-:W-:-:S05]  /*28350*/  IMAD.IADD R3, R2, 0x1, R3 ;  /* 0x0000000102037824 */ /* 0x000fca00078e0203 */
[----:B------:R-:W-:-:S07]  /*28360*/  MOV R13, R3 ;  /* 0x00000003000d7202 */ /* 0x000fce0000000f00 */
[----:B------:R-:W-:Y:S05]  /*28370*/  WARPSYNC.COLLECTIVE R15, `(.L_x_6534) ;  /* 0x000000000f087348 */ /* 0x000fea0003c00000 */
[----:B------:R0:W1:Y:S02]  /*28380*/  SHFL.UP P6, R14, R13, R12, R11 ;  /* 0x0400000c0d0e7389 */ /* 0x00006400000c000b */
[----:B01----:R-:W-:Y:S01]  /*28390*/  ENDCOLLECTIVE ;  /* 0x000000000000791b */ /* 0x003fe20003800000 */
.L_x_6534:
[----:B------:R-:W-:Y:S01]  /*283a0*/  IMAD.MOV.U32 R12, RZ, RZ, 0x10 ;  /* 0x00000010ff0c7424 */ /* 0x000fe200078e00ff */
[----:B------:R-:W-:-:S05]  /*283b0*/  SEL R14, R14, RZ, P4 ;  /* 0x000000ff0e0e7207 */ /* 0x000fca0002000000 */
[----:B------:R-:W-:-:S04]  /*283c0*/  IMAD.IADD R5, R3, 0x1, R14 ;  /* 0x0000000103057824 */ /* 0x000fc800078e020e */
[----:B------:R-:W-:-:S07]  /*283d0*/  IMAD.MOV.U32 R13, RZ, RZ, R5 ;  /* 0x000000ffff0d7224 */ /* 0x000fce00078e0005 */
[----:B------:R-:W-:Y:S05]  /*283e0*/  WARPSYNC.COLLECTIVE R15, `(.L_x_6535) ;  /* 0x000000000f087348 */ /* 0x000fea0003c00000 */
[----:B------:R0:W1:Y:S02]  /*283f0*/  SHFL.UP P6, R14, R13, R12, R11 ;  /* 0x0400000c0d0e7389 */ /* 0x00006400000c000b */
[----:B01----:R-:W-:Y:S01]  /*28400*/  ENDCOLLECTIVE ;  /* 0x000000000000791b */ /* 0x003fe20003800000 */
.L_x_6535:
        /* <DEDUP_REMOVED lines=8> */
.L_x_6536:
[----:B------:R-:W-:Y:S05]  /*28490*/  BRA `(.L_x_6537) ;  /* 0xffffff8c009c7947 */ /* 0x000fea000383ffff */
.L_x_6300:
[----:B------:R-:W-:Y:S01]  /*284a0*/  BSSY B0, `(.L_x_6538) ;  /* 0x0000006000007945 */ /* 0x000fe20003800000 */
[----:B------:R-:W-:Y:S01]  /*284b0*/  PLOP3.LUT P6, PT, P6, PT, PT, 0x8, 0x0 ;  /* 0x000000000000781c */ /* 0x000fe200037ce170 */
[----:B------:R-:W-:-:S12]  /*284c0*/  IMAD.MOV.U32 R15, RZ, RZ, -0x1 ;  /* 0xffffffffff0f7424 */ /* 0x000fd800078e00ff */
[----:B01----:R-:W-:Y:S05]  /*284d0*/  WARPSYNC.COLLECTIVE R15, `(.L_x_6539) ;  /* 0x000000000f087348 */ /* 0x003fea0003c00000 */
[----:B------:R-:W-:Y:S01]  /*284e0*/  VOTE.ANY R14, PT, P6 ;  /* 0x00000000000e7806 */ /* 0x000fe200030e0100 */
[----:B01----:R-:W-:Y:S06]  /*284f0*/  ENDCOLLECTIVE ;  /* 0x000000000000791b */ /* 0x003fec0003800000 */
.L_x_6539:
[----:B------:R-:W-:Y:S05]  /*28500*/  BSYNC B0 ;  /* 0x0000000000007941 */ /* 0x000fea0003800000 */
.L_x_6538:
        /* <DEDUP_REMOVED lines=8> */
.L_x_6540:
[----:B------:R-:W-:Y:S02]  /*28590*/  IMAD.IADD R19, R12, 0x1, R19 ;  /* 0x000000010c137824 */ /* 0x000fe400078e0213 */
[----:B------:R-:W-:Y:S01]  /*285a0*/  IMAD.MOV.U32 R13, RZ, RZ, R4 ;  /* 0x000000ffff0d7224 */ /* 0x000fe200078e0004 */
[----:B------:R-:W-:-:S07]  /*285b0*/  MOV R17, R14 ;  /* 0x0000000e00117202 */ /* 0x000fce0000000f00 */
[----:B------:R-:W-:Y:S05]  /*285c0*/  WARPSYNC.COLLECTIVE R15, `(.L_x_6541) ;  /* 0x000000000f087348 */ /* 0x000fea0003c00000 */
[----:B------:R0:W1:Y:S02]  /*285d0*/  SHFL.IDX P6, R14, R13, R12, R11 ;  /* 0x0000000c0d0e7389 */ /* 0x00006400000c000b */
[----:B01----:R-:W-:Y:S01]  /*285e0*/  ENDCOLLECTIVE ;  /* 0x000000000000791b */ /* 0x003fe20003800000 */
.L_x_6541:
[----:B------:R-:W-:Y:S01]  /*285f0*/  IMAD.MOV.U32 R4, RZ, RZ, R14 ;  /* 0x000000ffff047224 */ /* 0x000fe200078e000e */
[----:B------:R-:W-:Y:S06]  /*28600*/  BRA `(.L_x_6542) ;  /* 0xffffff8c00807947 */ /* 0x000fec000383ffff */
.L_x_6302:
[----:B------:R-:W-:Y:S01]  /*28610*/  BSSY B0, `(.L_x_6543) ;  /* 0x0000007000007945 */ /* 0x000fe20003800000 */
[----:B------:R-:W-:Y:S02]  /*28620*/  IMAD.MOV.U32 R13, RZ, RZ, R2 ;  /* 0x000000ffff0d7224 */ /* 0x000fe400078e0002 */
[----:B-1----:R-:W-:Y:S02]  /*28630*/  IMAD.MOV.U32 R11, RZ, RZ, 0x1f ;  /* 0x0000001fff0b7424 */ /* 0x002fe400078e00ff */
[----:B------:R-:W-:-:S07]  /*28640*/  IMAD.MOV.U32 R15, RZ, RZ, -0x1 ;  /* 0xffffffffff0f7424 */ /* 0x000fce00078e00ff */
[----:B0--34-:R-:W-:Y:S05]  /*28650*/  WARPSYNC.COLLECTIVE R15, `(.L_x_6544) ;  /* 0x000000000f087348 */ /* 0x019fea0003c00000 */
[----:B------:R1:W2:Y:S02]  /*28660*/  SHFL.IDX P6, R14, R13, R12, R11 ;  /* 0x0000000c0d0e7389 */ /* 0x0002a400000c000b */
[----:B01234-:R-:W-:Y:S01]  /*28670*/  ENDCOLLECTIVE ;  /* 0x000000000000791b */ /* 0x01ffe20003800000 */
.L_x_6544:
[----:B------:R-:W-:Y:S05]  /*28680*/  BSYNC B0 ;  /* 0x0000000000007941 */ /* 0x000fea0003800000 */
.L_x_6543:
[----:B------:R-:W-:Y:S01]  /*28690*/  MOV R6, R14 ;  /* 0x0000000e00067202 */ /* 0x000fe20000000f00 */
[----:B------:R-:W-:Y:S06]  /*286a0*/  BRA `(.L_x_6301) ;  /* 0xffffff8c00707947 */ /* 0x000fec000383ffff */
.L_x_6308:
[----:B-1----:R1:W4:Y:S02]  /*286b0*/  SYNCS.PHASECHK.TRANS64.TRYWAIT P0, [R5+URZ+0x32420], R0 ;  /* 0x03242000050075a7 */ /* 0x002324000800017f */
[----:B----4-:R-:W-:Y:S05]  /*286c0*/  @!P0 NANOSLEEP.SYNCS 0x989680 ;  /* 0x009896800000895d */ /* 0x010fea0003900000 */
[----:B------:R-:W4:Y:S02]  /*286d0*/  @!P0 SYNCS.PHASECHK.TRANS64 P0, [R5+URZ+0x32420], R0 ;  /* 0x03242000050085a7 */ /* 0x000f24000800007f */
[----:B----4-:R-:W-:Y:S05]  /*286e0*/  @!P0 BRA `(.L_x_6308) ;  /* 0xfffffffc00f08947 */ /* 0x010fea000383ffff */
[----:B------:R-:W-:Y:S05]  /*286f0*/  BRA `(.L_x_6545) ;  /* 0xffffff9400c87947 */ /* 0x000fea000383ffff */
.L_x_6309:
        /* <DEDUP_REMOVED lines=11> */
.L_x_6547:
[----:B------:R-:W-:Y:S05]  /*287b0*/  BSYNC B0 ;  /* 0x0000000000007941 */ /* 0x000fea0003800000 */
.L_x_6546:
[----:B------:R-:W-:Y:S05]  /*287c0*/  BRA `(.L_x_6548) ;  /* 0xffffff9400b07947 */ /* 0x000fea000383ffff */
.L_x_6310:
[----:B------:R-:W-:Y:S01]  /*287d0*/  BSSY B0, `(.L_x_6549) ;  /* 0x0000006000007945 */ /* 0x000fe20003800000 */
[----:B------:R-:W-:-:S07]  /*287e0*/  IMAD.MOV.U32 R15, RZ, RZ, -0x1 ;  /* 0xffffffffff0f7424 */ /* 0x000fce00078e00ff */
[----:B0123--:R-:W-:Y:S05]  /*287f0*/  WARPSYNC.COLLECTIVE R15, `(.L_x_6550) ;  /* 0x000000000f0c7348 */ /* 0x00ffea0003c00000 */
[----:B------:R-:W-:Y:S02]  /*28800*/  ELECT P6, UR62, PT ;  /* 0x00000000003e782f */ /* 0x000fe400038c0000 */
[----:B------:R-:W-:Y:S01]  /*28810*/  MOV R14, UR62 ;  /* 0x0000003e000e7c02 */ /* 0x000fe20008000f00 */
[----:B0123--:R-:W-:Y:S10]  /*28820*/  ENDCOLLECTIVE ;  /* 0x000000000000791b */ /* 0x00fff40003800000 */
.L_x_6550:
[----:B------:R-:W-:Y:S05]  /*28830*/  BSYNC B0 ;  /* 0x0000000000007941 */ /* 0x000fea0003800000 */
.L_x_6549:
[----:B------:R-:W-:Y:S05]  /*28840*/  BRA `(.L_x_6551) ;  /* 0xffffff9400a47947 */ /* 0x000fea000383ffff */
.L_x_6312:
[----:B-1----:R1:W4:Y:S02]  /*28850*/  SYNCS.PHASECHK.TRANS64.TRYWAIT P1, [R3+URZ+0x32440], R2 ;  /* 0x03244002030075a7 */ /* 0x002324000802017f */
[----:B----4-:R-:W-:Y:S05]  /*28860*/  @!P1 NANOSLEEP.SYNCS 0x989680 ;  /* 0x009896800000995d */ /* 0x010fea0003900000 */
[----:B------:R-:W4:Y:S02]  /*28870*/  @!P1 SYNCS.PHASECHK.TRANS64 P1, [R3+URZ+0x32440], R2 ;  /* 0x03244002030095a7 */ /* 0x000f24000802007f */
[----:B----4-:R-:W-:Y:S05]  /*28880*/  @!P1 BRA `(.L_x_6312) ;  /* 0xfffffffc00f09947 */ /* 0x010fea000383ffff */
[----:B------:R-:W-:Y:S05]  /*28890*/  BRA `(.L_x_6552) ;  /* 0xffffff9400c47947 */ /* 0x000fea000383ffff */
.L_x_6314:
[----:B----4-:R4:W0:Y:S02]  /*288a0*/  SYNCS.PHASECHK.TRANS64.TRYWAIT P1, [R25+URZ+0x32440], R0 ;  /* 0x03244000190075a7 */ /* 0x010824000802017f */
[----:B0-----:R-:W-:Y:S05]  /*288b0*/  @!P1 NANOSLEEP.SYNCS 0x989680 ;  /* 0x009896800000995d */ /* 0x001fea0003900000 */
[----:B------:R-:W0:Y:S02]  /*288c0*/  @!P1 SYNCS.PHASECHK.TRANS64 P1, [R25+URZ+0x32440], R0 ;  /* 0x03244000190095a7 */ /* 0x000e24000802007f */
[----:B0-----:R-:W-:Y:S05]  /*288d0*/  @!P1 BRA `(.L_x_6314) ;  /* 0xfffffffc00f09947 */ /* 0x001fea000383ffff */
[----:B------:R-:W-:Y:S05]  /*288e0*/  BRA `(.L_x_6553) ;  /* 0xffffff9400d07947 */ /* 0x000fea000383ffff */
.L_x_6316:
[----:B------:R0:W0:Y:S02]  /*288f0*/  SYNCS.PHASECHK.TRANS64.TRYWAIT P1, [R3+URZ+0x32460], R2 ;  /* 0x03246002030075a7 */ /* 0x000024000802017f */
[----:B0-----:R-:W-:Y:S05]  /*28900*/  @!P1 NANOSLEEP.SYNCS 0x989680 ;  /* 0x009896800000995d */ /* 0x001fea0003900000 */
[----:B------:R-:W0:Y:S02]  /*28910*/  @!P1 SYNCS.PHASECHK.TRANS64 P1, [R3+URZ+0x32460], R2 ;  /* 0x03246002030095a7 */ /* 0x000e24000802007f */
[----:B0-----:R-:W-:Y:S05]  /*28920*/  @!P1 BRA `(.L_x_6316) ;  /* 0xfffffffc00f09947 */ /* 0x001fea000383ffff */
[----:B------:R-:W-:Y:S05]  /*28930*/  BRA `(.L_x_6554) ;  /* 0xffffff9400cc7947 */ /* 0x000fea000383ffff */
.L_x_6555:
        /* <DEDUP_REMOVED lines=12> */
.L_x_6576:


//--------------------- .nv.global.init           --------------------------
	.section	.nv.global.init,"aw",@progbits
.nv.global.init:
	.type		$str$23,@object
	.size		$str$23,($str$24 - $str$23)
$str$23:
        /*0000*/ 	.byte	0x28, 0x61, 0x64, 0x64, 0x72, 0x65, 0x73, 0x73, 0x20, 0x26, 0x20, 0x6d, 0x61, 0x73, 0x6b, 0x29
        /*0010*/ 	.byte	0x20, 0x3d, 0x3d, 0x20, 0x30, 0x00
	.type		$str$24,@object
	.size		$str$24,(__unnamed_4 - $str$24)
$str$24:
        /*0016*/ 	.byte	0x2f, 0x74, 0x6d, 0x70, 0x2f, 0x6f, 0x73, 0x73, 0x5f, 0x6b, 0x65, 0x72, 0x6e, 0x65, 0x6c, 0x73
        /*0026*/ 	.byte	0x5f, 0x73, 0x72, 0x63, 0x2f, 0x66, 0x6c, 0x61, 0x73, 0x68, 0x5f, 0x61, 0x74, 0x74, 0x65, 0x6e
        /*0036*/ 	.byte	0x74, 0x69, 0x6f, 0x6e, 0x2f, 0x63, 0x73, 0x72, 0x63, 0x2f, 0x63, 0x75, 0x74, 0x6c, 0x61, 0x73
        /*0046*/ 	.byte	0x73, 0x2f, 0x69, 0x6e, 0x63, 0x6c, 0x75, 0x64, 0x65, 0x2f, 0x63, 0x75, 0x74, 0x65, 0x2f, 0x70
        /*0056*/ 	.byte	0x6f, 0x69, 0x6e, 0x74, 0x65, 0x72, 0x5f, 0x66, 0x6c, 0x61, 0x67, 0x67, 0x65, 0x64, 0x2e, 0x68
        /*0066*/ 	.byte	0x70, 0x70, 0x00
	.type		__unnamed_4,@object
	.size		__unnamed_4,(__unnamed_5 - __unnamed_4)
__unnamed_4:
        /* <DEDUP_REMOVED lines=23> */
        /*01d9*/ 	.byte	0x3a, 0x43, 0x3c, 0x30, 0x3e, 0x3e, 0x3e, 0x3e, 0x3e, 0x20, 0x26, 0x5d, 0x00
	.type		__unnamed_5,@object
	.size		__unnamed_5,(__unnamed_7 - __unnamed_5)
__unnamed_5:
        /* <DEDUP_REMOVED lines=24> */
	.type		__unnamed_7,@object
	.size		__unnamed_7,(__unnamed_6 - __unnamed_7)
__unnamed_7:
        /* <DEDUP_REMOVED lines=24> */
	.type		__unnamed_6,@object
	.size		__unnamed_6,(__unnamed_1 - __unnamed_6)
__unnamed_6:
        /* <DEDUP_REMOVED lines=28> */
        /*06a6*/ 	.byte	0x34, 0x3e, 0x3e, 0x3e, 0x3e, 0x3e, 0x5d, 0x00
	.type		__unnamed_1,@object
	.size		__unnamed_1,(__unnamed_3 - __unnamed_1)
__unnamed_1:
        /* <DEDUP_REMOVED lines=28> */
        /*086e*/ 	.byte	0x34, 0x3e, 0x3e, 0x3e, 0x3e, 0x3e, 0x20, 0x26, 0x5d, 0x00
	.type		__unnamed_3,@object
	.size		__unnamed_3,(__unnamed_2 - __unnamed_3)
__unnamed_3:
        /* <DEDUP_REMOVED lines=29> */
	.type		__unnamed_2,@object
	.size		__unnamed_2,(.L_1 - __unnamed_2)
__unnamed_2:
        /* <DEDUP_REMOVED lines=29> */
.L_1:


//--------------------- .nv.shared._ZN7cutlass13device_kernelIN5flash11enable_sm90INS1_16FlashAttnFwdSm90INS1_25CollectiveMainloopFwdSm90ILi2EN4cute5tupleIJNS5_1CILi1EEES8_S8_EEENS6_IJNS7_ILi128EEENS7_ILi96EEENS7_ILi64EEEEEELi256ENS_6half_tEfNS_4arch4Sm90ELb0ELb0ELb1ELb0ELb1ELb0ELb0ELb1ELb0ELb1ELb1ELb0EEENS1_21CollectiveEpilogueFwdINS6_IJSA_NS7_ILi256EEESB_EEES9_SE_SG_Li256ELb0ELb1ELb1ELb0EEENS1_19SingleTileSchedulerILb0ELb1ELb1ELi128EEEEEEEEEvNT_6ParamsE --------------------------
	.section	.nv.shared._ZN7cutlass13device_kernelIN5flash11enable_sm90INS1_16FlashAttnFwdSm90INS1_25CollectiveMainloopFwdSm90ILi2EN4cute5tupleIJNS5_1CILi1EEES8_S8_EEENS6_IJNS7_ILi128EEENS7_ILi96EEENS7_ILi64EEEEEELi256ENS_6half_tEfNS_4arch4Sm90ELb0ELb0ELb1ELb0ELb1ELb0ELb0ELb1ELb0ELb1ELb1ELb0EEENS1_21CollectiveEpilogueFwdINS6_IJSA_NS7_ILi256EEESB_EEES9_SE_SG_Li256ELb0ELb1ELb1ELb0EEENS1_19SingleTileSchedulerILb0ELb1ELb1ELi128EEEEEEEEEvNT_6ParamsE,"aw",@nobits
	.sectionflags	@""
	.align	16
	.zero		1024


//--------------------- .nv.shared.reserved.0     --------------------------
	.section	.nv.shared.reserved.0,"aw",@nobits
	.weak		__nv_reservedSMEM_offset_0_alias
	.size		__nv_reservedSMEM_offset_0_alias, 0, 0
	.other		__nv_reservedSMEM_offset_0_alias,@"STO_CUDA_RESERVED_SHARED STV_DEFAULT"
__nv_reservedSMEM_offset_0_alias:
	.zero		0


//--------------------- .nv.global                --------------------------
	.section	.nv.global,"aw",@nobits
.nv.global:
	.type		_ZN89_INTERNAL_6e1c5ea7_53_flash_fwd_hdim64_256_fp16_paged_split_softcap_sm90_cu_1f2e7571_37874cute1_E,@object
	.size		_ZN89_INTERNAL_6e1c5ea7_53_flash_fwd_hdim64_256_fp16_paged_split_softcap_sm90_cu_1f2e7571_37874cute1_E,(_ZN89_INTERNAL_6e1c5ea7_53_flash_fwd_hdim64_256_fp16_paged_split_softcap_sm90_cu_1f2e7571_37874cuda3std3__45__cpo6cbeginE - _ZN89_INTERNAL_6e1c5ea7_53_flash_fwd_hdim64_256_fp16_paged_split_softcap_sm90_cu_1f2e7571_37874cute1_E)
_ZN89_INTERNAL_6e1c5ea7_53_flash_fwd_hdim64_256_fp16_paged_split_softcap_sm90_cu_1f2e7571_37874cute1_E:
	.zero		1
	.type		_ZN89_INTERNAL_6e1c5ea7_53_flash_fwd_hdim64_256_fp16_paged_split_softcap_sm90_cu_1f2e7571_37874cuda3std3__45__cpo6cbeginE,@object
	.size		_ZN89_INTERNAL_6e1c5ea7_53_flash_fwd_hdim64_256_fp16_paged_split_softcap_sm90_cu_1f2e7571_37874cuda3std3__45__cpo6cbeginE,(_ZN89_INTERNAL_6e1c5ea7_53_flash_fwd_hdim64_256_fp16_paged_split_softcap_sm90_cu_1f2e7571_37874cuda3std3__48in_placeE - _ZN89_INTERNAL_6e1c5ea7_53_flash_fwd_hdim64_256_fp16_paged_split_softcap_sm90_cu_1f2e7571_37874cuda3std3__45__cpo6cbeginE)
_ZN89_INTERNAL_6e1c5ea7_53_flash_fwd_hdim64_256_fp16_paged_split_softcap_sm90_cu_1f2e7571_37874cuda3std3__45__cpo6cbeginE:
	.zero		1
	.type		_ZN89_INTERNAL_6e1c5ea7_53_flash_fwd_hdim64_256_fp16_paged_split_softcap_sm90_cu_1f2e7571_37874cuda3std3__48in_placeE,@object
	.size		_ZN89_INTERNAL_6e1c5ea7_53_flash_fwd_hdim64_256_fp16_paged_split_softcap_sm90_cu_1f2e7571_37874cuda3std3__48in_placeE,(_ZN89_INTERNAL_6e1c5ea7_53_flash_fwd_hdim64_256_fp16_paged_split_softcap_sm90_cu_1f2e7571_37874cuda3std6ranges3__45__cpo9iter_moveE - _ZN89_INTERNAL_6e1c5ea7_53_flash_fwd_hdim64_256_fp16_paged_split_softcap_sm90_cu_1f2e7571_37874cuda3std3__48in_placeE)
_ZN89_INTERNAL_6e1c5ea7_53_flash_fwd_hdim64_256_fp16_paged_split_softcap_sm90_cu_1f2e7571_37874cuda3std3__48in_placeE:
	.zero		1
	.type		_ZN89_INTERNAL_6e1c5ea7_53_flash_fwd_hdim64_256_fp16_paged_split_softcap_sm90_cu_1f2e7571_37874cuda3std6ranges3__45__cpo9iter_moveE,@object
	.size		_ZN89_INTERNAL_6e1c5ea7_53_flash_fwd_hdim64_256_fp16_paged_split_softcap_sm90_cu_1f2e7571_37874cuda3std6ranges3__45__cpo9iter_moveE,(_ZN89_INTERNAL_6e1c5ea7_53_flash_fwd_hdim64_256_fp16_paged_split_softcap_sm90_cu_1f2e7571_37874cuda3std3__45__cpo5beginE - _ZN89_INTERNAL_6e1c5ea7_53_flash_fwd_hdim64_256_fp16_paged_split_softcap_sm90_cu_1f2e7571_37874cuda3std6ranges3__45__cpo9iter_moveE)
_ZN89_INTERNAL_6e1c5ea7_53_flash_fwd_hdim64_256_fp16_paged_split_softcap_sm90_cu_1f2e7571_37874cuda3std6ranges3__45__cpo9iter_moveE:
	.zero		1
	.type		_ZN89_INTERNAL_6e1c5ea7_53_flash_fwd_hdim64_256_fp16_paged_split_softcap_sm90_cu_1f2e7571_37874cuda3std3__45__cpo5beginE,@object
	.size		_ZN89_INTERNAL_6e1c5ea7_53_flash_fwd_hdim64_256_fp16_paged_split_softcap_sm90_cu_1f2e7571_37874cuda3std3__45__cpo5beginE,(_ZN89_INTERNAL_6e1c5ea7_53_flash_fwd_hdim64_256_fp16_paged_split_softcap_sm90_cu_1f2e7571_37874cuda3std3__491_GLOBAL__N__6e1c5ea7_53_flash_fwd_hdim64_256_fp16_paged_split_softcap_sm90_cu_1f2e7571_37876ignoreE - _ZN89_INTERNAL_6e1c5ea7_53_flash_fwd_hdim64_256_fp16_paged_split_softcap_sm90_cu_1f2e7571_37874cuda3std3__45__cpo5beginE)
_ZN89_INTERNAL_6e1c5ea7_53_flash_fwd_hdim64_256_fp16_paged_split_softcap_sm90_cu_1f2e7571_37874cuda3std3__45__cpo5beginE:
	.zero		1
	.type		_ZN89_INTERNAL_6e1c5ea7_53_flash_fwd_hdim64_256_fp16_paged_split_softcap_sm90_cu_1f2e7571_37874cuda3std3__491_GLOBAL__N__6e1c5ea7_53_flash_fwd_hdim64_256_fp16_paged_split_softcap_sm90_cu_1f2e7571_37876ignoreE,@object
	.size		_ZN89_INTERNAL_6e1c5ea7_53_flash_fwd_hdim64_256_fp16_paged_split_softcap_sm90_cu_1f2e7571_37874cuda3std3__491_GLOBAL__N__6e1c5ea7_53_flash_fwd_hdim64_256_fp16_paged_split_softcap_sm90_cu_1f2e7571_37876ignoreE,(_ZN89_INTERNAL_6e1c5ea7_53_flash_fwd_hdim64_256_fp16_paged_split_softcap_sm90_cu_1f2e7571_37874cute7productE - _ZN89_INTERNAL_6e1c5ea7_53_flash_fwd_hdim64_256_fp16_paged_split_softcap_sm90_cu_1f2e7571_37874cuda3std3__491_GLOBAL__N__6e1c5ea7_53_flash_fwd_hdim64_256_fp16_paged_split_softcap_sm90_cu_1f2e7571_37876ignoreE)
_ZN89_INTERNAL_6e1c5ea7_53_flash_fwd_hdim64_256_fp16_paged_split_softcap_sm90_cu_1f2e7571_37874cuda3std3__491_GLOBAL__N__6e1c5ea7_53_flash_fwd_hdim64_256_fp16_paged_split_softcap_sm90_cu_1f2e7571_37876ignoreE:
	.zero		1
	.type		_ZN89_INTERNAL_6e1c5ea7_53_flash_fwd_hdim64_256_fp16_paged_split_softcap_sm90_cu_1f2e7571_37874cute7productE,@object
	.size		_ZN89_INTERNAL_6e1c5ea7_53_flash_fwd_hdim64_256_fp16_paged_split_softcap_sm90_cu_1f2e7571_37874cute7productE,(_ZN89_INTERNAL_6e1c5ea7_53_flash_fwd_hdim64_256_fp16_paged_split_softcap_sm90_cu_1f2e7571_37874cuda3std3__45__cpo3endE - _ZN89_INTERNAL_6e1c5ea7_53_flash_fwd_hdim64_256_fp16_paged_split_softcap_sm90_cu_1f2e7571_37874cute7productE)
_ZN89_INTERNAL_6e1c5ea7_53_flash_fwd_hdim64_256_fp16_paged_split_softcap_sm90_cu_1f2e7571_37874cute7productE:
	.zero		1
	.type		_ZN89_INTERNAL_6e1c5ea7_53_flash_fwd_hdim64_256_fp16_paged_split_softcap_sm90_cu_1f2e7571_37874cuda3std3__45__cpo3endE,@object
	.size		_ZN89_INTERNAL_6e1c5ea7_53_flash_fwd_hdim64_256_fp16_paged_split_softcap_sm90_cu_1f2e7571_37874cuda3std3__45__cpo3endE,(_ZN89_INTERNAL_6e1c5ea7_53_flash_fwd_hdim64_256_fp16_paged_split_softcap_sm90_cu_1f2e7571_37874cuda3std3__419piecewise_constructE - _ZN89_INTERNAL_6e1c5ea7_53_flash_fwd_hdim64_256_fp16_paged_split_softcap_sm90_cu_1f2e7571_37874cuda3std3__45__cpo3endE)
_ZN89_INTERNAL_6e1c5ea7_53_flash_fwd_hdim64_256_fp16_paged_split_softcap_sm90_cu_1f2e7571_37874cuda3std3__45__cpo3endE:
	.zero		1
	.type		_ZN89_INTERNAL_6e1c5ea7_53_flash_fwd_hdim64_256_fp16_paged_split_softcap_sm90_cu_1f2e7571_37874cuda3std3__419piecewise_constructE,@object
	.size		_ZN89_INTERNAL_6e1c5ea7_53_flash_fwd_hdim64_256_fp16_paged_split_softcap_sm90_cu_1f2e7571_37874cuda3std3__419piecewise_constructE,(_ZN89_INTERNAL_6e1c5ea7_53_flash_fwd_hdim64_256_fp16_paged_split_softcap_sm90_cu_1f2e7571_37874cuda3std3__45__cpo4cendE - _ZN89_INTERNAL_6e1c5ea7_53_flash_fwd_hdim64_256_fp16_paged_split_softcap_sm90_cu_1f2e7571_37874cuda3std3__419piecewise_constructE)
_ZN89_INTERNAL_6e1c5ea7_53_flash_fwd_hdim64_256_fp16_paged_split_softcap_sm90_cu_1f2e7571_37874cuda3std3__419piecewise_constructE:
	.zero		1
	.type		_ZN89_INTERNAL_6e1c5ea7_53_flash_fwd_hdim64_256_fp16_paged_split_softcap_sm90_cu_1f2e7571_37874cuda3std3__45__cpo4cendE,@object
	.size		_ZN89_INTERNAL_6e1c5ea7_53_flash_fwd_hdim64_256_fp16_paged_split_softcap_sm90_cu_1f2e7571_37874cuda3std3__45__cpo4cendE,(_ZN89_INTERNAL_6e1c5ea7_53_flash_fwd_hdim64_256_fp16_paged_split_softcap_sm90_cu_1f2e7571_37874cuda3std6ranges3__45__cpo4swapE - _ZN89_INTERNAL_6e1c5ea7_53_flash_fwd_hdim64_256_fp16_paged_split_softcap_sm90_cu_1f2e7571_37874cuda3std3__45__cpo4cendE)
_ZN89_INTERNAL_6e1c5ea7_53_flash_fwd_hdim64_256_fp16_paged_split_softcap_sm90_cu_1f2e7571_37874cuda3std3__45__cpo4cendE:
	.zero		1
	.type		_ZN89_INTERNAL_6e1c5ea7_53_flash_fwd_hdim64_256_fp16_paged_split_softcap_sm90_cu_1f2e7571_37874cuda3std6ranges3__45__cpo4swapE,@object
	.size		_ZN89_INTERNAL_6e1c5ea7_53_flash_fwd_hdim64_256_fp16_paged_split_softcap_sm90_cu_1f2e7571_37874cuda3std6ranges3__45__cpo4swapE,(.L_14 - _ZN89_INTERNAL_6e1c5ea7_53_flash_fwd_hdim64_256_fp16_paged_split_softcap_sm90_cu_1f2e7571_37874cuda3std6ranges3__45__cpo4swapE)
_ZN89_INTERNAL_6e1c5ea7_53_flash_fwd_hdim64_256_fp16_paged_split_softcap_sm90_cu_1f2e7571_37874cuda3std6ranges3__45__cpo4swapE:
	.zero		1
.L_14:


//--------------------- .nv.shared._ZN7cutlass13device_kernelIN5flash11enable_sm90INS1_16FlashAttnFwdSm90INS1_25CollectiveMainloopFwdSm90ILi2EN4cute5tupleIJNS5_1CILi1EEES8_S8_EEENS6_IJNS7_ILi128EEENS7_ILi96EEENS7_ILi64EEEEEELi256ENS_6half_tEfNS_4arch4Sm90ELb0ELb0ELb1ELb0ELb1ELb0ELb1ELb1ELb0ELb1ELb1ELb0EEENS1_21CollectiveEpilogueFwdINS6_IJSA_NS7_ILi256EEESB_EEES9_SE_SG_Li256ELb0ELb1ELb1ELb0EEENS1_19SingleTileSchedulerILb0ELb1ELb1ELi128EEEEEEEEEvNT_6ParamsE --------------------------
	.section	.nv.shared._ZN7cutlass13device_kernelIN5flash11enable_sm90INS1_16FlashAttnFwdSm90INS1_25CollectiveMainloopFwdSm90ILi2EN4cute5tupleIJNS5_1CILi1EEES8_S8_EEENS6_IJNS7_ILi128EEENS7_ILi96EEENS7_ILi64EEEEEELi256ENS_6half_tEfNS_4arch4Sm90ELb0ELb0ELb1ELb0ELb1ELb0ELb1ELb1ELb0ELb1ELb1ELb0EEENS1_21CollectiveEpilogueFwdINS6_IJSA_NS7_ILi256EEESB_EEES9_SE_SG_Li256ELb0ELb1ELb1ELb0EEENS1_19SingleTileSchedulerILb0ELb1ELb1ELi128EEEEEEEEEvNT_6ParamsE,"aw",@nobits
	.sectionflags	@""
	.align	16
	.zero		1024


//--------------------- .nv.shared._ZN7cutlass13device_kernelIN5flash11enable_sm90INS1_16FlashAttnFwdSm90INS1_25CollectiveMainloopFwdSm90ILi2EN4cute5tupleIJNS5_1CILi1EEES8_S8_EEENS6_IJNS7_ILi128EEENS7_ILi96EEENS7_ILi64EEEEEELi256ENS_6half_tEfNS_4arch4Sm90ELb0ELb0ELb1ELb1ELb1ELb0ELb0ELb1ELb0ELb1ELb1ELb0EEENS1_21CollectiveEpilogueFwdINS6_IJSA_NS7_ILi256EEESB_EEES9_SE_SG_Li256ELb1ELb1ELb1ELb0EEENS1_36VarlenDynamicPersistentTileSchedulerILi128ELi96ELi256ELi128ELb1ELb1ELb1ELb0ELb1ELb1EEEEEEEEEvNT_6ParamsE --------------------------
	.section	.nv.shared._ZN7cutlass13device_kernelIN5flash11enable_sm90INS1_16FlashAttnFwdSm90INS1_25CollectiveMainloopFwdSm90ILi2EN4cute5tupleIJNS5_1CILi1EEES8_S8_EEENS6_IJNS7_ILi128EEENS7_ILi96EEENS7_ILi64EEEEEELi256ENS_6half_tEfNS_4arch4Sm90ELb0ELb0ELb1ELb1ELb1ELb0ELb0ELb1ELb0ELb1ELb1ELb0EEENS1_21CollectiveEpilogueFwdINS6_IJSA_NS7_ILi256EEESB_EEES9_SE_SG_Li256ELb1ELb1ELb1ELb0EEENS1_36VarlenDynamicPersistentTileSchedulerILi128ELi96ELi256ELi128ELb1ELb1ELb1ELb0ELb1ELb1EEEEEEEEEvNT_6ParamsE,"aw",@nobits
	.sectionflags	@""
	.align	16
	.zero		1024


//--------------------- .nv.shared._ZN7cutlass13device_kernelIN5flash11enable_sm90INS1_16FlashAttnFwdSm90INS1_25CollectiveMainloopFwdSm90ILi2EN4cute5tupleIJNS5_1CILi1EEES8_S8_EEENS6_IJNS7_ILi128EEENS7_ILi96EEENS7_ILi64EEEEEELi256ENS_6half_tEfNS_4arch4Sm90ELb0ELb0ELb1ELb1ELb1ELb1ELb0ELb1ELb0ELb1ELb1ELb0EEENS1_21CollectiveEpilogueFwdINS6_IJSA_NS7_ILi256EEESB_EEES9_SE_SG_Li256ELb1ELb1ELb1ELb0EEENS1_36VarlenDynamicPersistentTileSchedulerILi128ELi96ELi256ELi128ELb1ELb1ELb1ELb0ELb1ELb1EEEEEEEEEvNT_6ParamsE --------------------------
	.section	.nv.shared._ZN7cutlass13device_kernelIN5flash11enable_sm90INS1_16FlashAttnFwdSm90INS1_25CollectiveMainloopFwdSm90ILi2EN4cute5tupleIJNS5_1CILi1EEES8_S8_EEENS6_IJNS7_ILi128EEENS7_ILi96EEENS7_ILi64EEEEEELi256ENS_6half_tEfNS_4arch4Sm90ELb0ELb0ELb1ELb1ELb1ELb1ELb0ELb1ELb0ELb1ELb1ELb0EEENS1_21CollectiveEpilogueFwdINS6_IJSA_NS7_ILi256EEESB_EEES9_SE_SG_Li256ELb1ELb1ELb1ELb0EEENS1_36VarlenDynamicPersistentTileSchedulerILi128ELi96ELi256ELi128ELb1ELb1ELb1ELb0ELb1ELb1EEEEEEEEEvNT_6ParamsE,"aw",@nobits
	.sectionflags	@""
	.align	16
	.zero		1024


//--------------------- .nv.shared._ZN7cutlass13device_kernelIN5flash11enable_sm90INS1_16FlashAttnFwdSm90INS1_25CollectiveMainloopFwdSm90ILi2EN4cute5tupleIJNS5_1CILi1EEES8_S8_EEENS6_IJNS7_ILi128EEENS7_ILi96EEENS7_ILi64EEEEEELi256ENS_6half_tEfNS_4arch4Sm90ELb0ELb0ELb1ELb1ELb1ELb0ELb1ELb1ELb0ELb1ELb1ELb0EEENS1_21CollectiveEpilogueFwdINS6_IJSA_NS7_ILi256EEESB_EEES9_SE_SG_Li256ELb1ELb1ELb1ELb0EEENS1_36VarlenDynamicPersistentTileSchedulerILi128ELi96ELi256ELi128ELb1ELb1ELb1ELb0ELb1ELb1EEEEEEEEEvNT_6ParamsE --------------------------
	.section	.nv.shared._ZN7cutlass13device_kernelIN5flash11enable_sm90INS1_16FlashAttnFwdSm90INS1_25CollectiveMainloopFwdSm90ILi2EN4cute5tupleIJNS5_1CILi1EEES8_S8_EEENS6_IJNS7_ILi128EEENS7_ILi96EEENS7_ILi64EEEEEELi256ENS_6half_tEfNS_4arch4Sm90ELb0ELb0ELb1ELb1ELb1ELb0ELb1ELb1ELb0ELb1ELb1ELb0EEENS1_21CollectiveEpilogueFwdINS6_IJSA_NS7_ILi256EEESB_EEES9_SE_SG_Li256ELb1ELb1ELb1ELb0EEENS1_36VarlenDynamicPersistentTileSchedulerILi128ELi96ELi256ELi128ELb1ELb1ELb1ELb0ELb1ELb1EEEEEEEEEvNT_6ParamsE,"aw",@nobits
	.sectionflags	@""
	.align	16
	.zero		1024


//--------------------- .nv.shared._ZN7cutlass13device_kernelIN5flash11enable_sm90INS1_16FlashAttnFwdSm90INS1_25CollectiveMainloopFwdSm90ILi2EN4cute5tupleIJNS5_1CILi1EEES8_S8_EEENS6_IJNS7_ILi128EEENS7_ILi96EEENS7_ILi64EEEEEELi256ENS_6half_tEfNS_4arch4Sm90ELb0ELb0ELb1ELb1ELb1ELb1ELb1ELb1ELb0ELb1ELb1ELb0EEENS1_21CollectiveEpilogueFwdINS6_IJSA_NS7_ILi256EEESB_EEES9_SE_SG_Li256ELb1ELb1ELb1ELb0EEENS1_36VarlenDynamicPersistentTileSchedulerILi128ELi96ELi256ELi128ELb1ELb1ELb1ELb0ELb1ELb1EEEEEEEEEvNT_6ParamsE --------------------------
	.section	.nv.shared._ZN7cutlass13device_kernelIN5flash11enable_sm90INS1_16FlashAttnFwdSm90INS1_25CollectiveMainloopFwdSm90ILi2EN4cute5tupleIJNS5_1CILi1EEES8_S8_EEENS6_IJNS7_ILi128EEENS7_ILi96EEENS7_ILi64EEEEEELi256ENS_6half_tEfNS_4arch4Sm90ELb0ELb0ELb1ELb1ELb1ELb1ELb1ELb1ELb0ELb1ELb1ELb0EEENS1_21CollectiveEpilogueFwdINS6_IJSA_NS7_ILi256EEESB_EEES9_SE_SG_Li256ELb1ELb1ELb1ELb0EEENS1_36VarlenDynamicPersistentTileSchedulerILi128ELi96ELi256ELi128ELb1ELb1ELb1ELb0ELb1ELb1EEEEEEEEEvNT_6ParamsE,"aw",@nobits
	.sectionflags	@""
	.align	16
	.zero		1024


//--------------------- .nv.shared._ZN7cutlass13device_kernelIN5flash11enable_sm90INS1_16FlashAttnFwdSm90INS1_25CollectiveMainloopFwdSm90ILi2EN4cute5tupleIJNS5_1CILi1EEES8_S8_EEENS6_IJNS7_ILi128EEENS7_ILi96EEENS7_ILi64EEEEEELi256ENS_6half_tEfNS_4arch4Sm90ELb0ELb1ELb1ELb0ELb1ELb0ELb0ELb1ELb0ELb1ELb1ELb0EEENS1_21CollectiveEpilogueFwdINS6_IJSA_NS7_ILi256EEESB_EEES9_SE_SG_Li256ELb0ELb1ELb1ELb0EEENS1_19SingleTileSchedulerILb0ELb1ELb1ELi128EEEEEEEEEvNT_6ParamsE --------------------------
	.section	.nv.shared._ZN7cutlass13device_kernelIN5flash11enable_sm90INS1_16FlashAttnFwdSm90INS1_25CollectiveMainloopFwdSm90ILi2EN4cute5tupleIJNS5_1CILi1EEES8_S8_EEENS6_IJNS7_ILi128EEENS7_ILi96EEENS7_ILi64EEEEEELi256ENS_6half_tEfNS_4arch4Sm90ELb0ELb1ELb1ELb0ELb1ELb0ELb0ELb1ELb0ELb1ELb1ELb0EEENS1_21CollectiveEpilogueFwdINS6_IJSA_NS7_ILi256EEESB_EEES9_SE_SG_Li256ELb0ELb1ELb1ELb0EEENS1_19SingleTileSchedulerILb0ELb1ELb1ELi128EEEEEEEEEvNT_6ParamsE,"aw",@nobits
	.sectionflags	@""
	.align	16
	.zero		1024


//--------------------- .nv.shared._ZN7cutlass13device_kernelIN5flash11enable_sm90INS1_16FlashAttnFwdSm90INS1_25CollectiveMainloopFwdSm90ILi2EN4cute5tupleIJNS5_1CILi1EEES8_S8_EEENS6_IJNS7_ILi128EEENS7_ILi96EEENS7_ILi64EEEEEELi256ENS_6half_tEfNS_4arch4Sm90ELb0ELb1ELb1ELb0ELb1ELb0ELb1ELb1ELb0ELb1ELb1ELb0EEENS1_21CollectiveEpilogueFwdINS6_IJSA_NS7_ILi256EEESB_EEES9_SE_SG_Li256ELb0ELb1ELb1ELb0EEENS1_19SingleTileSchedulerILb0ELb1ELb1ELi128EEEEEEEEEvNT_6ParamsE --------------------------
	.section	.nv.shared._ZN7cutlass13device_kernelIN5flash11enable_sm90INS1_16FlashAttnFwdSm90INS1_25CollectiveMainloopFwdSm90ILi2EN4cute5tupleIJNS5_1CILi1EEES8_S8_EEENS6_IJNS7_ILi128EEENS7_ILi96EEENS7_ILi64EEEEEELi256ENS_6half_tEfNS_4arch4Sm90ELb0ELb1ELb1ELb0ELb1ELb0ELb1ELb1ELb0ELb1ELb1ELb0EEENS1_21CollectiveEpilogueFwdINS6_IJSA_NS7_ILi256EEESB_EEES9_SE_SG_Li256ELb0ELb1ELb1ELb0EEENS1_19SingleTileSchedulerILb0ELb1ELb1ELi128EEEEEEEEEvNT_6ParamsE,"aw",@nobits
	.sectionflags	@""
	.align	16
	.zero		1024


//--------------------- .nv.shared._ZN7cutlass13device_kernelIN5flash11enable_sm90INS1_16FlashAttnFwdSm90INS1_25CollectiveMainloopFwdSm90ILi2EN4cute5tupleIJNS5_1CILi1EEES8_S8_EEENS6_IJNS7_ILi128EEENS7_ILi96EEENS7_ILi64EEEEEELi256ENS_6half_tEfNS_4arch4Sm90ELb0ELb1ELb1ELb1ELb1ELb0ELb0ELb1ELb0ELb1ELb1ELb0EEENS1_21CollectiveEpilogueFwdINS6_IJSA_NS7_ILi256EEESB_EEES9_SE_SG_Li256ELb1ELb1ELb1ELb0EEENS1_36VarlenDynamicPersistentTileSchedulerILi128ELi96ELi256ELi128ELb1ELb1ELb1ELb1ELb0ELb1EEEEEEEEEvNT_6ParamsE --------------------------
	.section	.nv.shared._ZN7cutlass13device_kernelIN5flash11enable_sm90INS1_16FlashAttnFwdSm90INS1_25CollectiveMainloopFwdSm90ILi2EN4cute5tupleIJNS5_1CILi1EEES8_S8_EEENS6_IJNS7_ILi128EEENS7_ILi96EEENS7_ILi64EEEEEELi256ENS_6half_tEfNS_4arch4Sm90ELb0ELb1ELb1ELb1ELb1ELb0ELb0ELb1ELb0ELb1ELb1ELb0EEENS1_21CollectiveEpilogueFwdINS6_IJSA_NS7_ILi256EEESB_EEES9_SE_SG_Li256ELb1ELb1ELb1ELb0EEENS1_36VarlenDynamicPersistentTileSchedulerILi128ELi96ELi256ELi128ELb1ELb1ELb1ELb1ELb0ELb1EEEEEEEEEvNT_6ParamsE,"aw",@nobits
	.sectionflags	@""
	.align	16
	.zero		1024


//--------------------- .nv.shared._ZN7cutlass13device_kernelIN5flash11enable_sm90INS1_16FlashAttnFwdSm90INS1_25CollectiveMainloopFwdSm90ILi2EN4cute5tupleIJNS5_1CILi1EEES8_S8_EEENS6_IJNS7_ILi128EEENS7_ILi96EEENS7_ILi64EEEEEELi256ENS_6half_tEfNS_4arch4Sm90ELb0ELb1ELb1ELb1ELb1ELb1ELb0ELb1ELb0ELb1ELb1ELb0EEENS1_21CollectiveEpilogueFwdINS6_IJSA_NS7_ILi256EEESB_EEES9_SE_SG_Li256ELb1ELb1ELb1ELb0EEENS1_36VarlenDynamicPersistentTileSchedulerILi128ELi96ELi256ELi128ELb1ELb1ELb1ELb1ELb0ELb1EEEEEEEEEvNT_6ParamsE --------------------------
	.section	.nv.shared._ZN7cutlass13device_kernelIN5flash11enable_sm90INS1_16FlashAttnFwdSm90INS1_25CollectiveMainloopFwdSm90ILi2EN4cute5tupleIJNS5_1CILi1EEES8_S8_EEENS6_IJNS7_ILi128EEENS7_ILi96EEENS7_ILi64EEEEEELi256ENS_6half_tEfNS_4arch4Sm90ELb0ELb1ELb1ELb1ELb1ELb1ELb0ELb1ELb0ELb1ELb1ELb0EEENS1_21CollectiveEpilogueFwdINS6_IJSA_NS7_ILi256EEESB_EEES9_SE_SG_Li256ELb1ELb1ELb1ELb0EEENS1_36VarlenDynamicPersistentTileSchedulerILi128ELi96ELi256ELi128ELb1ELb1ELb1ELb1ELb0ELb1EEEEEEEEEvNT_6ParamsE,"aw",@nobits
	.sectionflags	@""
	.align	16
	.zero		1024


//--------------------- .nv.shared._ZN7cutlass13device_kernelIN5flash11enable_sm90INS1_16FlashAttnFwdSm90INS1_25CollectiveMainloopFwdSm90ILi2EN4cute5tupleIJNS5_1CILi1EEES8_S8_EEENS6_IJNS7_ILi128EEENS7_ILi96EEENS7_ILi64EEEEEELi256ENS_6half_tEfNS_4arch4Sm90ELb0ELb1ELb1ELb1ELb1ELb0ELb1ELb1ELb0ELb1ELb1ELb0EEENS1_21CollectiveEpilogueFwdINS6_IJSA_NS7_ILi256EEESB_EEES9_SE_SG_Li256ELb1ELb1ELb1ELb0EEENS1_36VarlenDynamicPersistentTileSchedulerILi128ELi96ELi256ELi128ELb1ELb1ELb1ELb1ELb0ELb1EEEEEEEEEvNT_6ParamsE --------------------------
	.section	.nv.shared._ZN7cutlass13device_kernelIN5flash11enable_sm90INS1_16FlashAttnFwdSm90INS1_25CollectiveMainloopFwdSm90ILi2EN4cute5tupleIJNS5_1CILi1EEES8_S8_EEENS6_IJNS7_ILi128EEENS7_ILi96EEENS7_ILi64EEEEEELi256ENS_6half_tEfNS_4arch4Sm90ELb0ELb1ELb1ELb1ELb1ELb0ELb1ELb1ELb0ELb1ELb1ELb0EEENS1_21CollectiveEpilogueFwdINS6_IJSA_NS7_ILi256EEESB_EEES9_SE_SG_Li256ELb1ELb1ELb1ELb0EEENS1_36VarlenDynamicPersistentTileSchedulerILi128ELi96ELi256ELi128ELb1ELb1ELb1ELb1ELb0ELb1EEEEEEEEEvNT_6ParamsE,"aw",@nobits
	.sectionflags	@""
	.align	16
	.zero		1024


//--------------------- .nv.shared._ZN7cutlass13device_kernelIN5flash11enable_sm90INS1_16FlashAttnFwdSm90INS1_25CollectiveMainloopFwdSm90ILi2EN4cute5tupleIJNS5_1CILi1EEES8_S8_EEENS6_IJNS7_ILi128EEENS7_ILi96EEENS7_ILi64EEEEEELi256ENS_6half_tEfNS_4arch4Sm90ELb0ELb1ELb1ELb1ELb1ELb1ELb1ELb1ELb0ELb1ELb1ELb0EEENS1_21CollectiveEpilogueFwdINS6_IJSA_NS7_ILi256EEESB_EEES9_SE_SG_Li256ELb1ELb1ELb1ELb0EEENS1_36VarlenDynamicPersistentTileSchedulerILi128ELi96ELi256ELi128ELb1ELb1ELb1ELb1ELb0ELb1EEEEEEEEEvNT_6ParamsE --------------------------
	.section	.nv.shared._ZN7cutlass13device_kernelIN5flash11enable_sm90INS1_16FlashAttnFwdSm90INS1_25CollectiveMainloopFwdSm90ILi2EN4cute5tupleIJNS5_1CILi1EEES8_S8_EEENS6_IJNS7_ILi128EEENS7_ILi96EEENS7_ILi64EEEEEELi256ENS_6half_tEfNS_4arch4Sm90ELb0ELb1ELb1ELb1ELb1ELb1ELb1ELb1ELb0ELb1ELb1ELb0EEENS1_21CollectiveEpilogueFwdINS6_IJSA_NS7_ILi256EEESB_EEES9_SE_SG_Li256ELb1ELb1ELb1ELb0EEENS1_36VarlenDynamicPersistentTileSchedulerILi128ELi96ELi256ELi128ELb1ELb1ELb1ELb1ELb0ELb1EEEEEEEEEvNT_6ParamsE,"aw",@nobits
	.sectionflags	@""
	.align	16
	.zero		1024


//--------------------- .nv.shared._ZN7cutlass13device_kernelIN5flash11enable_sm90INS1_16FlashAttnFwdSm90INS1_25CollectiveMainloopFwdSm90ILi2EN4cute5tupleIJNS5_1CILi1EEES8_S8_EEENS6_IJNS7_ILi128EEENS7_ILi96EEENS7_ILi64EEEEEELi256ENS_6half_tEfNS_4arch4Sm90ELb1ELb0ELb1ELb0ELb1ELb0ELb0ELb1ELb0ELb1ELb1ELb0EEENS1_21CollectiveEpilogueFwdINS6_IJSA_NS7_ILi256EEESB_EEES9_SE_SG_Li256ELb0ELb1ELb1ELb0EEENS1_19SingleTileSchedulerILb0ELb1ELb1ELi128EEEEEEEEEvNT_6ParamsE --------------------------
	.section	.nv.shared._ZN7cutlass13device_kernelIN5flash11enable_sm90INS1_16FlashAttnFwdSm90INS1_25CollectiveMainloopFwdSm90ILi2EN4cute5tupleIJNS5_1CILi1EEES8_S8_EEENS6_IJNS7_ILi128EEENS7_ILi96EEENS7_ILi64EEEEEELi256ENS_6half_tEfNS_4arch4Sm90ELb1ELb0ELb1ELb0ELb1ELb0ELb0ELb1ELb0ELb1ELb1ELb0EEENS1_21CollectiveEpilogueFwdINS6_IJSA_NS7_ILi256EEESB_EEES9_SE_SG_Li256ELb0ELb1ELb1ELb0EEENS1_19SingleTileSchedulerILb0ELb1ELb1ELi128EEEEEEEEEvNT_6ParamsE,"aw",@nobits
	.sectionflags	@""
	.align	16
	.zero		1024


//--------------------- .nv.shared._ZN7cutlass13device_kernelIN5flash11enable_sm90INS1_16FlashAttnFwdSm90INS1_25CollectiveMainloopFwdSm90ILi2EN4cute5tupleIJNS5_1CILi1EEES8_S8_EEENS6_IJNS7_ILi128EEENS7_ILi96EEENS7_ILi64EEEEEELi256ENS_6half_tEfNS_4arch4Sm90ELb1ELb0ELb1ELb0ELb1ELb0ELb1ELb1ELb0ELb1ELb1ELb0EEENS1_21CollectiveEpilogueFwdINS6_IJSA_NS7_ILi256EEESB_EEES9_SE_SG_Li256ELb0ELb1ELb1ELb0EEENS1_19SingleTileSchedulerILb0ELb1ELb1ELi128EEEEEEEEEvNT_6ParamsE --------------------------
	.section	.nv.shared._ZN7cutlass13device_kernelIN5flash11enable_sm90INS1_16FlashAttnFwdSm90INS1_25CollectiveMainloopFwdSm90ILi2EN4cute5tupleIJNS5_1CILi1EEES8_S8_EEENS6_IJNS7_ILi128EEENS7_ILi96EEENS7_ILi64EEEEEELi256ENS_6half_tEfNS_4arch4Sm90ELb1ELb0ELb1ELb0ELb1ELb0ELb1ELb1ELb0ELb1ELb1ELb0EEENS1_21CollectiveEpilogueFwdINS6_IJSA_NS7_ILi256EEESB_EEES9_SE_SG_Li256ELb0ELb1ELb1ELb0EEENS1_19SingleTileSchedulerILb0ELb1ELb1ELi128EEEEEEEEEvNT_6ParamsE,"aw",@nobits
	.sectionflags	@""
	.align	16
	.zero		1024


//--------------------- .nv.shared._ZN7cutlass13device_kernelIN5flash11enable_sm90INS1_16FlashAttnFwdSm90INS1_25CollectiveMainloopFwdSm90ILi2EN4cute5tupleIJNS5_1CILi1EEES8_S8_EEENS6_IJNS7_ILi128EEENS7_ILi96EEENS7_ILi64EEEEEELi256ENS_6half_tEfNS_4arch4Sm90ELb1ELb0ELb1ELb1ELb1ELb0ELb0ELb1ELb0ELb1ELb1ELb0EEENS1_21CollectiveEpilogueFwdINS6_IJSA_NS7_ILi256EEESB_EEES9_SE_SG_Li256ELb1ELb1ELb1ELb0EEENS1_36VarlenDynamicPersistentTileSchedulerILi128ELi96ELi256ELi128ELb1ELb1ELb1ELb1ELb1ELb1EEEEEEEEEvNT_6ParamsE --------------------------
	.section	.nv.shared._ZN7cutlass13device_kernelIN5flash11enable_sm90INS1_16FlashAttnFwdSm90INS1_25CollectiveMainloopFwdSm90ILi2EN4cute5tupleIJNS5_1CILi1EEES8_S8_EEENS6_IJNS7_ILi128EEENS7_ILi96EEENS7_ILi64EEEEEELi256ENS_6half_tEfNS_4arch4Sm90ELb1ELb0ELb1ELb1ELb1ELb0ELb0ELb1ELb0ELb1ELb1ELb0EEENS1_21CollectiveEpilogueFwdINS6_IJSA_NS7_ILi256EEESB_EEES9_SE_SG_Li256ELb1ELb1ELb1ELb0EEENS1_36VarlenDynamicPersistentTileSchedulerILi128ELi96ELi256ELi128ELb1ELb1ELb1ELb1ELb1ELb1EEEEEEEEEvNT_6ParamsE,"aw",@nobits
	.sectionflags	@""
	.align	16
	.zero		1024


//--------------------- .nv.shared._ZN7cutlass13device_kernelIN5flash11enable_sm90INS1_16FlashAttnFwdSm90INS1_25CollectiveMainloopFwdSm90ILi2EN4cute5tupleIJNS5_1CILi1EEES8_S8_EEENS6_IJNS7_ILi128EEENS7_ILi96EEENS7_ILi64EEEEEELi256ENS_6half_tEfNS_4arch4Sm90ELb1ELb0ELb1ELb1ELb1ELb1ELb0ELb1ELb0ELb1ELb1ELb0EEENS1_21CollectiveEpilogueFwdINS6_IJSA_NS7_ILi256EEESB_EEES9_SE_SG_Li256ELb1ELb1ELb1ELb0EEENS1_36VarlenDynamicPersistentTileSchedulerILi128ELi96ELi256ELi128ELb1ELb1ELb1ELb1ELb1ELb1EEEEEEEEEvNT_6ParamsE --------------------------
	.section	.nv.shared._ZN7cutlass13device_kernelIN5flash11enable_sm90INS1_16FlashAttnFwdSm90INS1_25CollectiveMainloopFwdSm90ILi2EN4cute5tupleIJNS5_1CILi1EEES8_S8_EEENS6_IJNS7_ILi128EEENS7_ILi96EEENS7_ILi64EEEEEELi256ENS_6half_tEfNS_4arch4Sm90ELb1ELb0ELb1ELb1ELb1ELb1ELb0ELb1ELb0ELb1ELb1ELb0EEENS1_21CollectiveEpilogueFwdINS6_IJSA_NS7_ILi256EEESB_EEES9_SE_SG_Li256ELb1ELb1ELb1ELb0EEENS1_36VarlenDynamicPersistentTileSchedulerILi128ELi96ELi256ELi128ELb1ELb1ELb1ELb1ELb1ELb1EEEEEEEEEvNT_6ParamsE,"aw",@nobits
	.sectionflags	@""
	.align	16
	.zero		1024


//--------------------- .nv.shared._ZN7cutlass13device_kernelIN5flash11enable_sm90INS1_16FlashAttnFwdSm90INS1_25CollectiveMainloopFwdSm90ILi2EN4cute5tupleIJNS5_1CILi1EEES8_S8_EEENS6_IJNS7_ILi128EEENS7_ILi96EEENS7_ILi64EEEEEELi256ENS_6half_tEfNS_4arch4Sm90ELb1ELb0ELb1ELb1ELb1ELb0ELb1ELb1ELb0ELb1ELb1ELb0EEENS1_21CollectiveEpilogueFwdINS6_IJSA_NS7_ILi256EEESB_EEES9_SE_SG_Li256ELb1ELb1ELb1ELb0EEENS1_36VarlenDynamicPersistentTileSchedulerILi128ELi96ELi256ELi128ELb1ELb1ELb1ELb1ELb1ELb1EEEEEEEEEvNT_6ParamsE --------------------------
	.section	.nv.shared._ZN7cutlass13device_kernelIN5flash11enable_sm90INS1_16FlashAttnFwdSm90INS1_25CollectiveMainloopFwdSm90ILi2EN4cute5tupleIJNS5_1CILi1EEES8_S8_EEENS6_IJNS7_ILi128EEENS7_ILi96EEENS7_ILi64EEEEEELi256ENS_6half_tEfNS_4arch4Sm90ELb1ELb0ELb1ELb1ELb1ELb0ELb1ELb1ELb0ELb1ELb1ELb0EEENS1_21CollectiveEpilogueFwdINS6_IJSA_NS7_ILi256EEESB_EEES9_SE_SG_Li256ELb1ELb1ELb1ELb0EEENS1_36VarlenDynamicPersistentTileSchedulerILi128ELi96ELi256ELi128ELb1ELb1ELb1ELb1ELb1ELb1EEEEEEEEEvNT_6ParamsE,"aw",@nobits
	.sectionflags	@""
	.align	16
	.zero		1024


//--------------------- .nv.shared._ZN7cutlass13device_kernelIN5flash11enable_sm90INS1_16FlashAttnFwdSm90INS1_25CollectiveMainloopFwdSm90ILi2EN4cute5tupleIJNS5_1CILi1EEES8_S8_EEENS6_IJNS7_ILi128EEENS7_ILi96EEENS7_ILi64EEEEEELi256ENS_6half_tEfNS_4arch4Sm90ELb1ELb0ELb1ELb1ELb1ELb1ELb1ELb1ELb0ELb1ELb1ELb0EEENS1_21CollectiveEpilogueFwdINS6_IJSA_NS7_ILi256EEESB_EEES9_SE_SG_Li256ELb1ELb1ELb1ELb0EEENS1_36VarlenDynamicPersistentTileSchedulerILi128ELi96ELi256ELi128ELb1ELb1ELb1ELb1ELb1ELb1EEEEEEEEEvNT_6ParamsE --------------------------
	.section	.nv.shared._ZN7cutlass13device_kernelIN5flash11enable_sm90INS1_16FlashAttnFwdSm90INS1_25CollectiveMainloopFwdSm90ILi2EN4cute5tupleIJNS5_1CILi1EEES8_S8_EEENS6_IJNS7_ILi128EEENS7_ILi96EEENS7_ILi64EEEEEELi256ENS_6half_tEfNS_4arch4Sm90ELb1ELb0ELb1ELb1ELb1ELb1ELb1ELb1ELb0ELb1ELb1ELb0EEENS1_21CollectiveEpilogueFwdINS6_IJSA_NS7_ILi256EEESB_EEES9_SE_SG_Li256ELb1ELb1ELb1ELb0EEENS1_36VarlenDynamicPersistentTileSchedulerILi128ELi96ELi256ELi128ELb1ELb1ELb1ELb1ELb1ELb1EEEEEEEEEvNT_6ParamsE,"aw",@nobits
	.sectionflags	@""
	.align	16
	.zero		1024


//--------------------- .nv.constant0._ZN7cutlass13device_kernelIN5flash11enable_sm90INS1_16FlashAttnFwdSm90INS1_25CollectiveMainloopFwdSm90ILi2EN4cute5tupleIJNS5_1CILi1EEES8_S8_EEENS6_IJNS7_ILi128EEENS7_ILi96EEENS7_ILi64EEEEEELi256ENS_6half_tEfNS_4arch4Sm90ELb0ELb0ELb1ELb0ELb1ELb0ELb0ELb1ELb0ELb1ELb1ELb0EEENS1_21CollectiveEpilogueFwdINS6_IJSA_NS7_ILi256EEESB_EEES9_SE_SG_Li256ELb0ELb1ELb1ELb0EEENS1_19SingleTileSchedulerILb0ELb1ELb1ELi128EEEEEEEEEvNT_6ParamsE --------------------------
	.section	.nv.constant0._ZN7cutlass13device_kernelIN5flash11enable_sm90INS1_16FlashAttnFwdSm90INS1_25CollectiveMainloopFwdSm90ILi2EN4cute5tupleIJNS5_1CILi1EEES8_S8_EEENS6_IJNS7_ILi128EEENS7_ILi96EEENS7_ILi64EEEEEELi256ENS_6half_tEfNS_4arch4Sm90ELb0ELb0ELb1ELb0ELb1ELb0ELb0ELb1ELb0ELb1ELb1ELb0EEENS1_21CollectiveEpilogueFwdINS6_IJSA_NS7_ILi256EEESB_EEES9_SE_SG_Li256ELb0ELb1ELb1ELb0EEENS1_19SingleTileSchedulerILb0ELb1ELb1ELi128EEEEEEEEEvNT_6ParamsE,"a",@progbits
	.sectionflags	@""
	.align	4
.nv.constant0._ZN7cutlass13device_kernelIN5flash11enable_sm90INS1_16FlashAttnFwdSm90INS1_25CollectiveMainloopFwdSm90ILi2EN4cute5tupleIJNS5_1CILi1EEES8_S8_EEENS6_IJNS7_ILi128EEENS7_ILi96EEENS7_ILi64EEEEEELi256ENS_6half_tEfNS_4arch4Sm90ELb0ELb0ELb1ELb0ELb1ELb0ELb0ELb1ELb0ELb1ELb1ELb0EEENS1_21CollectiveEpilogueFwdINS6_IJSA_NS7_ILi256EEESB_EEES9_SE_SG_Li256ELb0ELb1ELb1ELb0EEENS1_19SingleTileSchedulerILb0ELb1ELb1ELi128EEEEEEEEEvNT_6ParamsE:
	.zero		3200


//--------------------- .nv.constant0._ZN7cutlass13device_kernelIN5flash11enable_sm90INS1_16FlashAttnFwdSm90INS1_25CollectiveMainloopFwdSm90ILi2EN4cute5tupleIJNS5_1CILi1EEES8_S8_EEENS6_IJNS7_ILi128EEENS7_ILi96EEENS7_ILi64EEEEEELi256ENS_6half_tEfNS_4arch4Sm90ELb0ELb0ELb1ELb0ELb1ELb0ELb1ELb1ELb0ELb1ELb1ELb0EEENS1_21CollectiveEpilogueFwdINS6_IJSA_NS7_ILi256EEESB_EEES9_SE_SG_Li256ELb0ELb1ELb1ELb0EEENS1_19SingleTileSchedulerILb0ELb1ELb1ELi128EEEEEEEEEvNT_6ParamsE --------------------------
	.section	.nv.constant0._ZN7cutlass13device_kernelIN5flash11enable_sm90INS1_16FlashAttnFwdSm90INS1_25CollectiveMainloopFwdSm90ILi2EN4cute5tupleIJNS5_1CILi1EEES8_S8_EEENS6_IJNS7_ILi128EEENS7_ILi96EEENS7_ILi64EEEEEELi256ENS_6half_tEfNS_4arch4Sm90ELb0ELb0ELb1ELb0ELb1ELb0ELb1ELb1ELb0ELb1ELb1ELb0EEENS1_21CollectiveEpilogueFwdINS6_IJSA_NS7_ILi256EEESB_EEES9_SE_SG_Li256ELb0ELb1ELb1ELb0EEENS1_19SingleTileSchedulerILb0ELb1ELb1ELi128EEEEEEEEEvNT_6ParamsE,"a",@progbits
	.sectionflags	@""
	.align	4
.nv.constant0._ZN7cutlass13device_kernelIN5flash11enable_sm90INS1_16FlashAttnFwdSm90INS1_25CollectiveMainloopFwdSm90ILi2EN4cute5tupleIJNS5_1CILi1EEES8_S8_EEENS6_IJNS7_ILi128EEENS7_ILi96EEENS7_ILi64EEEEEELi256ENS_6half_tEfNS_4arch4Sm90ELb0ELb0ELb1ELb0ELb1ELb0ELb1ELb1ELb0ELb1ELb1ELb0EEENS1_21CollectiveEpilogueFwdINS6_IJSA_NS7_ILi256EEESB_EEES9_SE_SG_Li256ELb0ELb1ELb1ELb0EEENS1_19SingleTileSchedulerILb0ELb1ELb1ELi128EEEEEEEEEvNT_6ParamsE:
	.zero		3456


//--------------------- .nv.constant0._ZN7cutlass13device_kernelIN5flash11enable_sm90INS1_16FlashAttnFwdSm90INS1_25CollectiveMainloopFwdSm90ILi2EN4cute5tupleIJNS5_1CILi1EEES8_S8_EEENS6_IJNS7_ILi128EEENS7_ILi96EEENS7_ILi64EEEEEELi256ENS_6half_tEfNS_4arch4Sm90ELb0ELb0ELb1ELb1ELb1ELb0ELb0ELb1ELb0ELb1ELb1ELb0EEENS1_21CollectiveEpilogueFwdINS6_IJSA_NS7_ILi256EEESB_EEES9_SE_SG_Li256ELb1ELb1ELb1ELb0EEENS1_36VarlenDynamicPersistentTileSchedulerILi128ELi96ELi256ELi128ELb1ELb1ELb1ELb0ELb1ELb1EEEEEEEEEvNT_6ParamsE --------------------------
	.section	.nv.constant0._ZN7cutlass13device_kernelIN5flash11enable_sm90INS1_16FlashAttnFwdSm90INS1_25CollectiveMainloopFwdSm90ILi2EN4cute5tupleIJNS5_1CILi1EEES8_S8_EEENS6_IJNS7_ILi128EEENS7_ILi96EEENS7_ILi64EEEEEELi256ENS_6half_tEfNS_4arch4Sm90ELb0ELb0ELb1ELb1ELb1ELb0ELb0ELb1ELb0ELb1ELb1ELb0EEENS1_21CollectiveEpilogueFwdINS6_IJSA_NS7_ILi256EEESB_EEES9_SE_SG_Li256ELb1ELb1ELb1ELb0EEENS1_36VarlenDynamicPersistentTileSchedulerILi128ELi96ELi256ELi128ELb1ELb1ELb1ELb0ELb1ELb1EEEEEEEEEvNT_6ParamsE,"a",@progbits
	.sectionflags	@""
	.align	4
.nv.constant0._ZN7cutlass13device_kernelIN5flash11enable_sm90INS1_16FlashAttnFwdSm90INS1_25CollectiveMainloopFwdSm90ILi2EN4cute5tupleIJNS5_1CILi1EEES8_S8_EEENS6_IJNS7_ILi128EEENS7_ILi96EEENS7_ILi64EEEEEELi256ENS_6half_tEfNS_4arch4Sm90ELb0ELb0ELb1ELb1ELb1ELb0ELb0ELb1ELb0ELb1ELb1ELb0EEENS1_21CollectiveEpilogueFwdINS6_IJSA_NS7_ILi256EEESB_EEES9_SE_SG_Li256ELb1ELb1ELb1ELb0EEENS1_36VarlenDynamicPersistentTileSchedulerILi128ELi96ELi256ELi128ELb1ELb1ELb1ELb0ELb1ELb1EEEEEEEEEvNT_6ParamsE:
	.zero		3328


//--------------------- .nv.constant0._ZN7cutlass13device_kernelIN5flash11enable_sm90INS1_16FlashAttnFwdSm90INS1_25CollectiveMainloopFwdSm90ILi2EN4cute5tupleIJNS5_1CILi1EEES8_S8_EEENS6_IJNS7_ILi128EEENS7_ILi96EEENS7_ILi64EEEEEELi256ENS_6half_tEfNS_4arch4Sm90ELb0ELb0ELb1ELb1ELb1ELb1ELb0ELb1ELb0ELb1ELb1ELb0EEENS1_21CollectiveEpilogueFwdINS6_IJSA_NS7_ILi256EEESB_EEES9_SE_SG_Li256ELb1ELb1ELb1ELb0EEENS1_36VarlenDynamicPersistentTileSchedulerILi128ELi96ELi256ELi128ELb1ELb1ELb1ELb0ELb1ELb1EEEEEEEEEvNT_6ParamsE --------------------------
	.section	.nv.constant0._ZN7cutlass13device_kernelIN5flash11enable_sm90INS1_16FlashAttnFwdSm90INS1_25CollectiveMainloopFwdSm90ILi2EN4cute5tupleIJNS5_1CILi1EEES8_S8_EEENS6_IJNS7_ILi128EEENS7_ILi96EEENS7_ILi64EEEEEELi256ENS_6half_tEfNS_4arch4Sm90ELb0ELb0ELb1ELb1ELb1ELb1ELb0ELb1ELb0ELb1ELb1ELb0EEENS1_21CollectiveEpilogueFwdINS6_IJSA_NS7_ILi256EEESB_EEES9_SE_SG_Li256ELb1ELb1ELb1ELb0EEENS1_36VarlenDynamicPersistentTileSchedulerILi128ELi96ELi256ELi128ELb1ELb1ELb1ELb0ELb1ELb1EEEEEEEEEvNT_6ParamsE,"a",@progbits
	.sectionflags	@""
	.align	4
.nv.constant0._ZN7cutlass13device_kernelIN5flash11enable_sm90INS1_16FlashAttnFwdSm90INS1_25CollectiveMainloopFwdSm90ILi2EN4cute5tupleIJNS5_1CILi1EEES8_S8_EEENS6_IJNS7_ILi128EEENS7_ILi96EEENS7_ILi64EEEEEELi256ENS_6half_tEfNS_4arch4Sm90ELb0ELb0ELb1ELb1ELb1ELb1ELb0ELb1ELb0ELb1ELb1ELb0EEENS1_21CollectiveEpilogueFwdINS6_IJSA_NS7_ILi256EEESB_EEES9_SE_SG_Li256ELb1ELb1ELb1ELb0EEENS1_36VarlenDynamicPersistentTileSchedulerILi128ELi96ELi256ELi128ELb1ELb1ELb1ELb0ELb1ELb1EEEEEEEEEvNT_6ParamsE:
	.zero		3328


//--------------------- .nv.constant0._ZN7cutlass13device_kernelIN5flash11enable_sm90INS1_16FlashAttnFwdSm90INS1_25CollectiveMainloopFwdSm90ILi2EN4cute5tupleIJNS5_1CILi1EEES8_S8_EEENS6_IJNS7_ILi128EEENS7_ILi96EEENS7_ILi64EEEEEELi256ENS_6half_tEfNS_4arch4Sm90ELb0ELb0ELb1ELb1ELb1ELb0ELb1ELb1ELb0ELb1ELb1ELb0EEENS1_21CollectiveEpilogueFwdINS6_IJSA_NS7_ILi256EEESB_EEES9_SE_SG_Li256ELb1ELb1ELb1ELb0EEENS1_36VarlenDynamicPersistentTileSchedulerILi128ELi96ELi256ELi128ELb1ELb1ELb1ELb0ELb1ELb1EEEEEEEEEvNT_6ParamsE --------------------------
	.section	.nv.constant0._ZN7cutlass13device_kernelIN5flash11enable_sm90INS1_16FlashAttnFwdSm90INS1_25CollectiveMainloopFwdSm90ILi2EN4cute5tupleIJNS5_1CILi1EEES8_S8_EEENS6_IJNS7_ILi128EEENS7_ILi96EEENS7_ILi64EEEEEELi256ENS_6half_tEfNS_4arch4Sm90ELb0ELb0ELb1ELb1ELb1ELb0ELb1ELb1ELb0ELb1ELb1ELb0EEENS1_21CollectiveEpilogueFwdINS6_IJSA_NS7_ILi256EEESB_EEES9_SE_SG_Li256ELb1ELb1ELb1ELb0EEENS1_36VarlenDynamicPersistentTileSchedulerILi128ELi96ELi256ELi128ELb1ELb1ELb1ELb0ELb1ELb1EEEEEEEEEvNT_6ParamsE,"a",@progbits
	.sectionflags	@""
	.align	4
.nv.constant0._ZN7cutlass13device_kernelIN5flash11enable_sm90INS1_16FlashAttnFwdSm90INS1_25CollectiveMainloopFwdSm90ILi2EN4cute5tupleIJNS5_1CILi1EEES8_S8_EEENS6_IJNS7_ILi128EEENS7_ILi96EEENS7_ILi64EEEEEELi256ENS_6half_tEfNS_4arch4Sm90ELb0ELb0ELb1ELb1ELb1ELb0ELb1ELb1ELb0ELb1ELb1ELb0EEENS1_21CollectiveEpilogueFwdINS6_IJSA_NS7_ILi256EEESB_EEES9_SE_SG_Li256ELb1ELb1ELb1ELb0EEENS1_36VarlenDynamicPersistentTileSchedulerILi128ELi96ELi256ELi128ELb1ELb1ELb1ELb0ELb1ELb1EEEEEEEEEvNT_6ParamsE:
	.zero		3584


//--------------------- .nv.constant0._ZN7cutlass13device_kernelIN5flash11enable_sm90INS1_16FlashAttnFwdSm90INS1_25CollectiveMainloopFwdSm90ILi2EN4cute5tupleIJNS5_1CILi1EEES8_S8_EEENS6_IJNS7_ILi128EEENS7_ILi96EEENS7_ILi64EEEEEELi256ENS_6half_tEfNS_4arch4Sm90ELb0ELb0ELb1ELb1ELb1ELb1ELb1ELb1ELb0ELb1ELb1ELb0EEENS1_21CollectiveEpilogueFwdINS6_IJSA_NS7_ILi256EEESB_EEES9_SE_SG_Li256ELb1ELb1ELb1ELb0EEENS1_36VarlenDynamicPersistentTileSchedulerILi128ELi96ELi256ELi128ELb1ELb1ELb1ELb0ELb1ELb1EEEEEEEEEvNT_6ParamsE --------------------------
	.section	.nv.constant0._ZN7cutlass13device_kernelIN5flash11enable_sm90INS1_16FlashAttnFwdSm90INS1_25CollectiveMainloopFwdSm90ILi2EN4cute5tupleIJNS5_1CILi1EEES8_S8_EEENS6_IJNS7_ILi128EEENS7_ILi96EEENS7_ILi64EEEEEELi256ENS_6half_tEfNS_4arch4Sm90ELb0ELb0ELb1ELb1ELb1ELb1ELb1ELb1ELb0ELb1ELb1ELb0EEENS1_21CollectiveEpilogueFwdINS6_IJSA_NS7_ILi256EEESB_EEES9_SE_SG_Li256ELb1ELb1ELb1ELb0EEENS1_36VarlenDynamicPersistentTileSchedulerILi128ELi96ELi256ELi128ELb1ELb1ELb1ELb0ELb1ELb1EEEEEEEEEvNT_6ParamsE,"a",@progbits
	.sectionflags	@""
	.align	4
.nv.constant0._ZN7cutlass13device_kernelIN5flash11enable_sm90INS1_16FlashAttnFwdSm90INS1_25CollectiveMainloopFwdSm90ILi2EN4cute5tupleIJNS5_1CILi1EEES8_S8_EEENS6_IJNS7_ILi128EEENS7_ILi96EEENS7_ILi64EEEEEELi256ENS_6half_tEfNS_4arch4Sm90ELb0ELb0ELb1ELb1ELb1ELb1ELb1ELb1ELb0ELb1ELb1ELb0EEENS1_21CollectiveEpilogueFwdINS6_IJSA_NS7_ILi256EEESB_EEES9_SE_SG_Li256ELb1ELb1ELb1ELb0EEENS1_36VarlenDynamicPersistentTileSchedulerILi128ELi96ELi256ELi128ELb1ELb1ELb1ELb0ELb1ELb1EEEEEEEEEvNT_6ParamsE:
	.zero		3584


//--------------------- .nv.constant0._ZN7cutlass13device_kernelIN5flash11enable_sm90INS1_16FlashAttnFwdSm90INS1_25CollectiveMainloopFwdSm90ILi2EN4cute5tupleIJNS5_1CILi1EEES8_S8_EEENS6_IJNS7_ILi128EEENS7_ILi96EEENS7_ILi64EEEEEELi256ENS_6half_tEfNS_4arch4Sm90ELb0ELb1ELb1ELb0ELb1ELb0ELb0ELb1ELb0ELb1ELb1ELb0EEENS1_21CollectiveEpilogueFwdINS6_IJSA_NS7_ILi256EEESB_EEES9_SE_SG_Li256ELb0ELb1ELb1ELb0EEENS1_19SingleTileSchedulerILb0ELb1ELb1ELi128EEEEEEEEEvNT_6ParamsE --------------------------
	.section	.nv.constant0._ZN7cutlass13device_kernelIN5flash11enable_sm90INS1_16FlashAttnFwdSm90INS1_25CollectiveMainloopFwdSm90ILi2EN4cute5tupleIJNS5_1CILi1EEES8_S8_EEENS6_IJNS7_ILi128EEENS7_ILi96EEENS7_ILi64EEEEEELi256ENS_6half_tEfNS_4arch4Sm90ELb0ELb1ELb1ELb0ELb1ELb0ELb0ELb1ELb0ELb1ELb1ELb0EEENS1_21CollectiveEpilogueFwdINS6_IJSA_NS7_ILi256EEESB_EEES9_SE_SG_Li256ELb0ELb1ELb1ELb0EEENS1_19SingleTileSchedulerILb0ELb1ELb1ELi128EEEEEEEEEvNT_6ParamsE,"a",@progbits
	.sectionflags	@""
	.align	4
.nv.constant0._ZN7cutlass13device_kernelIN5flash11enable_sm90INS1_16FlashAttnFwdSm90INS1_25CollectiveMainloopFwdSm90ILi2EN4cute5tupleIJNS5_1CILi1EEES8_S8_EEENS6_IJNS7_ILi128EEENS7_ILi96EEENS7_ILi64EEEEEELi256ENS_6half_tEfNS_4arch4Sm90ELb0ELb1ELb1ELb0ELb1ELb0ELb0ELb1ELb0ELb1ELb1ELb0EEENS1_21CollectiveEpilogueFwdINS6_IJSA_NS7_ILi256EEESB_EEES9_SE_SG_Li256ELb0ELb1ELb1ELb0EEENS1_19SingleTileSchedulerILb0ELb1ELb1ELi128EEEEEEEEEvNT_6ParamsE:
	.zero		3200


//--------------------- .nv.constant0._ZN7cutlass13device_kernelIN5flash11enable_sm90INS1_16FlashAttnFwdSm90INS1_25CollectiveMainloopFwdSm90ILi2EN4cute5tupleIJNS5_1CILi1EEES8_S8_EEENS6_IJNS7_ILi128EEENS7_ILi96EEENS7_ILi64EEEEEELi256ENS_6half_tEfNS_4arch4Sm90ELb0ELb1ELb1ELb0ELb1ELb0ELb1ELb1ELb0ELb1ELb1ELb0EEENS1_21CollectiveEpilogueFwdINS6_IJSA_NS7_ILi256EEESB_EEES9_SE_SG_Li256ELb0ELb1ELb1ELb0EEENS1_19SingleTileSchedulerILb0ELb1ELb1ELi128EEEEEEEEEvNT_6ParamsE --------------------------
	.section	.nv.constant0._ZN7cutlass13device_kernelIN5flash11enable_sm90INS1_16FlashAttnFwdSm90INS1_25CollectiveMainloopFwdSm90ILi2EN4cute5tupleIJNS5_1CILi1EEES8_S8_EEENS6_IJNS7_ILi128EEENS7_ILi96EEENS7_ILi64EEEEEELi256ENS_6half_tEfNS_4arch4Sm90ELb0ELb1ELb1ELb0ELb1ELb0ELb1ELb1ELb0ELb1ELb1ELb0EEENS1_21CollectiveEpilogueFwdINS6_IJSA_NS7_ILi256EEESB_EEES9_SE_SG_Li256ELb0ELb1ELb1ELb0EEENS1_19SingleTileSchedulerILb0ELb1ELb1ELi128EEEEEEEEEvNT_6ParamsE,"a",@progbits
	.sectionflags	@""
	.align	4
.nv.constant0._ZN7cutlass13device_kernelIN5flash11enable_sm90INS1_16FlashAttnFwdSm90INS1_25CollectiveMainloopFwdSm90ILi2EN4cute5tupleIJNS5_1CILi1EEES8_S8_EEENS6_IJNS7_ILi128EEENS7_ILi96EEENS7_ILi64EEEEEELi256ENS_6half_tEfNS_4arch4Sm90ELb0ELb1ELb1ELb0ELb1ELb0ELb1ELb1ELb0ELb1ELb1ELb0EEENS1_21CollectiveEpilogueFwdINS6_IJSA_NS7_ILi256EEESB_EEES9_SE_SG_Li256ELb0ELb1ELb1ELb0EEENS1_19SingleTileSchedulerILb0ELb1ELb1ELi128EEEEEEEEEvNT_6ParamsE:
	.zero		3456


//--------------------- .nv.constant0._ZN7cutlass13device_kernelIN5flash11enable_sm90INS1_16FlashAttnFwdSm90INS1_25CollectiveMainloopFwdSm90ILi2EN4cute5tupleIJNS5_1CILi1EEES8_S8_EEENS6_IJNS7_ILi128EEENS7_ILi96EEENS7_ILi64EEEEEELi256ENS_6half_tEfNS_4arch4Sm90ELb0ELb1ELb1ELb1ELb1ELb0ELb0ELb1ELb0ELb1ELb1ELb0EEENS1_21CollectiveEpilogueFwdINS6_IJSA_NS7_ILi256EEESB_EEES9_SE_SG_Li256ELb1ELb1ELb1ELb0EEENS1_36VarlenDynamicPersistentTileSchedulerILi128ELi96ELi256ELi128ELb1ELb1ELb1ELb1ELb0ELb1EEEEEEEEEvNT_6ParamsE --------------------------
	.section	.nv.constant0._ZN7cutlass13device_kernelIN5flash11enable_sm90INS1_16FlashAttnFwdSm90INS1_25CollectiveMainloopFwdSm90ILi2EN4cute5tupleIJNS5_1CILi1EEES8_S8_EEENS6_IJNS7_ILi128EEENS7_ILi96EEENS7_ILi64EEEEEELi256ENS_6half_tEfNS_4arch4Sm90ELb0ELb1ELb1ELb1ELb1ELb0ELb0ELb1ELb0ELb1ELb1ELb0EEENS1_21CollectiveEpilogueFwdINS6_IJSA_NS7_ILi256EEESB_EEES9_SE_SG_Li256ELb1ELb1ELb1ELb0EEENS1_36VarlenDynamicPersistentTileSchedulerILi128ELi96ELi256ELi128ELb1ELb1ELb1ELb1ELb0ELb1EEEEEEEEEvNT_6ParamsE,"a",@progbits
	.sectionflags	@""
	.align	4
.nv.constant0._ZN7cutlass13device_kernelIN5flash11enable_sm90INS1_16FlashAttnFwdSm90INS1_25CollectiveMainloopFwdSm90ILi2EN4cute5tupleIJNS5_1CILi1EEES8_S8_EEENS6_IJNS7_ILi128EEENS7_ILi96EEENS7_ILi64EEEEEELi256ENS_6half_tEfNS_4arch4Sm90ELb0ELb1ELb1ELb1ELb1ELb0ELb0ELb1ELb0ELb1ELb1ELb0EEENS1_21CollectiveEpilogueFwdINS6_IJSA_NS7_ILi256EEESB_EEES9_SE_SG_Li256ELb1ELb1ELb1ELb0EEENS1_36VarlenDynamicPersistentTileSchedulerILi128ELi96ELi256ELi128ELb1ELb1ELb1ELb1ELb0ELb1EEEEEEEEEvNT_6ParamsE:
	.zero		3328


//--------------------- .nv.constant0._ZN7cutlass13device_kernelIN5flash11enable_sm90INS1_16FlashAttnFwdSm90INS1_25CollectiveMainloopFwdSm90ILi2EN4cute5tupleIJNS5_1CILi1EEES8_S8_EEENS6_IJNS7_ILi128EEENS7_ILi96EEENS7_ILi64EEEEEELi256ENS_6half_tEfNS_4arch4Sm90ELb0ELb1ELb1ELb1ELb1ELb1ELb0ELb1ELb0ELb1ELb1ELb0EEENS1_21CollectiveEpilogueFwdINS6_IJSA_NS7_ILi256EEESB_EEES9_SE_SG_Li256ELb1ELb1ELb1ELb0EEENS1_36VarlenDynamicPersistentTileSchedulerILi128ELi96ELi256ELi128ELb1ELb1ELb1ELb1ELb0ELb1EEEEEEEEEvNT_6ParamsE --------------------------
	.section	.nv.constant0._ZN7cutlass13device_kernelIN5flash11enable_sm90INS1_16FlashAttnFwdSm90INS1_25CollectiveMainloopFwdSm90ILi2EN4cute5tupleIJNS5_1CILi1EEES8_S8_EEENS6_IJNS7_ILi128EEENS7_ILi96EEENS7_ILi64EEEEEELi256ENS_6half_tEfNS_4arch4Sm90ELb0ELb1ELb1ELb1ELb1ELb1ELb0ELb1ELb0ELb1ELb1ELb0EEENS1_21CollectiveEpilogueFwdINS6_IJSA_NS7_ILi256EEESB_EEES9_SE_SG_Li256ELb1ELb1ELb1ELb0EEENS1_36VarlenDynamicPersistentTileSchedulerILi128ELi96ELi256ELi128ELb1ELb1ELb1ELb1ELb0ELb1EEEEEEEEEvNT_6ParamsE,"a",@progbits
	.sectionflags	@""
	.align	4
.nv.constant0._ZN7cutlass13device_kernelIN5flash11enable_sm90INS1_16FlashAttnFwdSm90INS1_25CollectiveMainloopFwdSm90ILi2EN4cute5tupleIJNS5_1CILi1EEES8_S8_EEENS6_IJNS7_ILi128EEENS7_ILi96EEENS7_ILi64EEEEEELi256ENS_6half_tEfNS_4arch4Sm90ELb0ELb1ELb1ELb1ELb1ELb1ELb0ELb1ELb0ELb1ELb1ELb0EEENS1_21CollectiveEpilogueFwdINS6_IJSA_NS7_ILi256EEESB_EEES9_SE_SG_Li256ELb1ELb1ELb1ELb0EEENS1_36VarlenDynamicPersistentTileSchedulerILi128ELi96ELi256ELi128ELb1ELb1ELb1ELb1ELb0ELb1EEEEEEEEEvNT_6ParamsE:
	.zero		3328


//--------------------- .nv.constant0._ZN7cutlass13device_kernelIN5flash11enable_sm90INS1_16FlashAttnFwdSm90INS1_25CollectiveMainloopFwdSm90ILi2EN4cute5tupleIJNS5_1CILi1EEES8_S8_EEENS6_IJNS7_ILi128EEENS7_ILi96EEENS7_ILi64EEEEEELi256ENS_6half_tEfNS_4arch4Sm90ELb0ELb1ELb1ELb1ELb1ELb0ELb1ELb1ELb0ELb1ELb1ELb0EEENS1_21CollectiveEpilogueFwdINS6_IJSA_NS7_ILi256EEESB_EEES9_SE_SG_Li256ELb1ELb1ELb1ELb0EEENS1_36VarlenDynamicPersistentTileSchedulerILi128ELi96ELi256ELi128ELb1ELb1ELb1ELb1ELb0ELb1EEEEEEEEEvNT_6ParamsE --------------------------
	.section	.nv.constant0._ZN7cutlass13device_kernelIN5flash11enable_sm90INS1_16FlashAttnFwdSm90INS1_25CollectiveMainloopFwdSm90ILi2EN4cute5tupleIJNS5_1CILi1EEES8_S8_EEENS6_IJNS7_ILi128EEENS7_ILi96EEENS7_ILi64EEEEEELi256ENS_6half_tEfNS_4arch4Sm90ELb0ELb1ELb1ELb1ELb1ELb0ELb1ELb1ELb0ELb1ELb1ELb0EEENS1_21CollectiveEpilogueFwdINS6_IJSA_NS7_ILi256EEESB_EEES9_SE_SG_Li256ELb1ELb1ELb1ELb0EEENS1_36VarlenDynamicPersistentTileSchedulerILi128ELi96ELi256ELi128ELb1ELb1ELb1ELb1ELb0ELb1EEEEEEEEEvNT_6ParamsE,"a",@progbits
	.sectionflags	@""
	.align	4
.nv.constant0._ZN7cutlass13device_kernelIN5flash11enable_sm90INS1_16FlashAttnFwdSm90INS1_25CollectiveMainloopFwdSm90ILi2EN4cute5tupleIJNS5_1CILi1EEES8_S8_EEENS6_IJNS7_ILi128EEENS7_ILi96EEENS7_ILi64EEEEEELi256ENS_6half_tEfNS_4arch4Sm90ELb0ELb1ELb1ELb1ELb1ELb0ELb1ELb1ELb0ELb1ELb1ELb0EEENS1_21CollectiveEpilogueFwdINS6_IJSA_NS7_ILi256EEESB_EEES9_SE_SG_Li256ELb1ELb1ELb1ELb0EEENS1_36VarlenDynamicPersistentTileSchedulerILi128ELi96ELi256ELi128ELb1ELb1ELb1ELb1ELb0ELb1EEEEEEEEEvNT_6ParamsE:
	.zero		3584


//--------------------- .nv.constant0._ZN7cutlass13device_kernelIN5flash11enable_sm90INS1_16FlashAttnFwdSm90INS1_25CollectiveMainloopFwdSm90ILi2EN4cute5tupleIJNS5_1CILi1EEES8_S8_EEENS6_IJNS7_ILi128EEENS7_ILi96EEENS7_ILi64EEEEEELi256ENS_6half_tEfNS_4arch4Sm90ELb0ELb1ELb1ELb1ELb1ELb1ELb1ELb1ELb0ELb1ELb1ELb0EEENS1_21CollectiveEpilogueFwdINS6_IJSA_NS7_ILi256EEESB_EEES9_SE_SG_Li256ELb1ELb1ELb1ELb0EEENS1_36VarlenDynamicPersistentTileSchedulerILi128ELi96ELi256ELi128ELb1ELb1ELb1ELb1ELb0ELb1EEEEEEEEEvNT_6ParamsE --------------------------
	.section	.nv.constant0._ZN7cutlass13device_kernelIN5flash11enable_sm90INS1_16FlashAttnFwdSm90INS1_25CollectiveMainloopFwdSm90ILi2EN4cute5tupleIJNS5_1CILi1EEES8_S8_EEENS6_IJNS7_ILi128EEENS7_ILi96EEENS7_ILi64EEEEEELi256ENS_6half_tEfNS_4arch4Sm90ELb0ELb1ELb1ELb1ELb1ELb1ELb1ELb1ELb0ELb1ELb1ELb0EEENS1_21CollectiveEpilogueFwdINS6_IJSA_NS7_ILi256EEESB_EEES9_SE_SG_Li256ELb1ELb1ELb1ELb0EEENS1_36VarlenDynamicPersistentTileSchedulerILi128ELi96ELi256ELi128ELb1ELb1ELb1ELb1ELb0ELb1EEEEEEEEEvNT_6ParamsE,"a",@progbits
	.sectionflags	@""
	.align	4
.nv.constant0._ZN7cutlass13device_kernelIN5flash11enable_sm90INS1_16FlashAttnFwdSm90INS1_25CollectiveMainloopFwdSm90ILi2EN4cute5tupleIJNS5_1CILi1EEES8_S8_EEENS6_IJNS7_ILi128EEENS7_ILi96EEENS7_ILi64EEEEEELi256ENS_6half_tEfNS_4arch4Sm90ELb0ELb1ELb1ELb1ELb1ELb1ELb1ELb1ELb0ELb1ELb1ELb0EEENS1_21CollectiveEpilogueFwdINS6_IJSA_NS7_ILi256EEESB_EEES9_SE_SG_Li256ELb1ELb1ELb1ELb0EEENS1_36VarlenDynamicPersistentTileSchedulerILi128ELi96ELi256ELi128ELb1ELb1ELb1ELb1ELb0ELb1EEEEEEEEEvNT_6ParamsE:
	.zero		3584


//--------------------- .nv.constant0._ZN7cutlass13device_kernelIN5flash11enable_sm90INS1_16FlashAttnFwdSm90INS1_25CollectiveMainloopFwdSm90ILi2EN4cute5tupleIJNS5_1CILi1EEES8_S8_EEENS6_IJNS7_ILi128EEENS7_ILi96EEENS7_ILi64EEEEEELi256ENS_6half_tEfNS_4arch4Sm90ELb1ELb0ELb1ELb0ELb1ELb0ELb0ELb1ELb0ELb1ELb1ELb0EEENS1_21CollectiveEpilogueFwdINS6_IJSA_NS7_ILi256EEESB_EEES9_SE_SG_Li256ELb0ELb1ELb1ELb0EEENS1_19SingleTileSchedulerILb0ELb1ELb1ELi128EEEEEEEEEvNT_6ParamsE --------------------------
	.section	.nv.constant0._ZN7cutlass13device_kernelIN5flash11enable_sm90INS1_16FlashAttnFwdSm90INS1_25CollectiveMainloopFwdSm90ILi2EN4cute5tupleIJNS5_1CILi1EEES8_S8_EEENS6_IJNS7_ILi128EEENS7_ILi96EEENS7_ILi64EEEEEELi256ENS_6half_tEfNS_4arch4Sm90ELb1ELb0ELb1ELb0ELb1ELb0ELb0ELb1ELb0ELb1ELb1ELb0EEENS1_21CollectiveEpilogueFwdINS6_IJSA_NS7_ILi256EEESB_EEES9_SE_SG_Li256ELb0ELb1ELb1ELb0EEENS1_19SingleTileSchedulerILb0ELb1ELb1ELi128EEEEEEEEEvNT_6ParamsE,"a",@progbits
	.sectionflags	@""
	.align	4
.nv.constant0._ZN7cutlass13device_kernelIN5flash11enable_sm90INS1_16FlashAttnFwdSm90INS1_25CollectiveMainloopFwdSm90ILi2EN4cute5tupleIJNS5_1CILi1EEES8_S8_EEENS6_IJNS7_ILi128EEENS7_ILi96EEENS7_ILi64EEEEEELi256ENS_6half_tEfNS_4arch4Sm90ELb1ELb0ELb1ELb0ELb1ELb0ELb0ELb1ELb0ELb1ELb1ELb0EEENS1_21CollectiveEpilogueFwdINS6_IJSA_NS7_ILi256EEESB_EEES9_SE_SG_Li256ELb0ELb1ELb1ELb0EEENS1_19SingleTileSchedulerILb0ELb1ELb1ELi128EEEEEEEEEvNT_6ParamsE:
	.zero		3200


//--------------------- .nv.constant0._ZN7cutlass13device_kernelIN5flash11enable_sm90INS1_16FlashAttnFwdSm90INS1_25CollectiveMainloopFwdSm90ILi2EN4cute5tupleIJNS5_1CILi1EEES8_S8_EEENS6_IJNS7_ILi128EEENS7_ILi96EEENS7_ILi64EEEEEELi256ENS_6half_tEfNS_4arch4Sm90ELb1ELb0ELb1ELb0ELb1ELb0ELb1ELb1ELb0ELb1ELb1ELb0EEENS1_21CollectiveEpilogueFwdINS6_IJSA_NS7_ILi256EEESB_EEES9_SE_SG_Li256ELb0ELb1ELb1ELb0EEENS1_19SingleTileSchedulerILb0ELb1ELb1ELi128EEEEEEEEEvNT_6ParamsE --------------------------
	.section	.nv.constant0._ZN7cutlass13device_kernelIN5flash11enable_sm90INS1_16FlashAttnFwdSm90INS1_25CollectiveMainloopFwdSm90ILi2EN4cute5tupleIJNS5_1CILi1EEES8_S8_EEENS6_IJNS7_ILi128EEENS7_ILi96EEENS7_ILi64EEEEEELi256ENS_6half_tEfNS_4arch4Sm90ELb1ELb0ELb1ELb0ELb1ELb0ELb1ELb1ELb0ELb1ELb1ELb0EEENS1_21CollectiveEpilogueFwdINS6_IJSA_NS7_ILi256EEESB_EEES9_SE_SG_Li256ELb0ELb1ELb1ELb0EEENS1_19SingleTileSchedulerILb0ELb1ELb1ELi128EEEEEEEEEvNT_6ParamsE,"a",@progbits
	.sectionflags	@""
	.align	4
.nv.constant0._ZN7cutlass13device_kernelIN5flash11enable_sm90INS1_16FlashAttnFwdSm90INS1_25CollectiveMainloopFwdSm90ILi2EN4cute5tupleIJNS5_1CILi1EEES8_S8_EEENS6_IJNS7_ILi128EEENS7_ILi96EEENS7_ILi64EEEEEELi256ENS_6half_tEfNS_4arch4Sm90ELb1ELb0ELb1ELb0ELb1ELb0ELb1ELb1ELb0ELb1ELb1ELb0EEENS1_21CollectiveEpilogueFwdINS6_IJSA_NS7_ILi256EEESB_EEES9_SE_SG_Li256ELb0ELb1ELb1ELb0EEENS1_19SingleTileSchedulerILb0ELb1ELb1ELi128EEEEEEEEEvNT_6ParamsE:
	.zero		3456


//--------------------- .nv.constant0._ZN7cutlass13device_kernelIN5flash11enable_sm90INS1_16FlashAttnFwdSm90INS1_25CollectiveMainloopFwdSm90ILi2EN4cute5tupleIJNS5_1CILi1EEES8_S8_EEENS6_IJNS7_ILi128EEENS7_ILi96EEENS7_ILi64EEEEEELi256ENS_6half_tEfNS_4arch4Sm90ELb1ELb0ELb1ELb1ELb1ELb0ELb0ELb1ELb0ELb1ELb1ELb0EEENS1_21CollectiveEpilogueFwdINS6_IJSA_NS7_ILi256EEESB_EEES9_SE_SG_Li256ELb1ELb1ELb1ELb0EEENS1_36VarlenDynamicPersistentTileSchedulerILi128ELi96ELi256ELi128ELb1ELb1ELb1ELb1ELb1ELb1EEEEEEEEEvNT_6ParamsE --------------------------
	.section	.nv.constant0._ZN7cutlass13device_kernelIN5flash11enable_sm90INS1_16FlashAttnFwdSm90INS1_25CollectiveMainloopFwdSm90ILi2EN4cute5tupleIJNS5_1CILi1EEES8_S8_EEENS6_IJNS7_ILi128EEENS7_ILi96EEENS7_ILi64EEEEEELi256ENS_6half_tEfNS_4arch4Sm90ELb1ELb0ELb1ELb1ELb1ELb0ELb0ELb1ELb0ELb1ELb1ELb0EEENS1_21CollectiveEpilogueFwdINS6_IJSA_NS7_ILi256EEESB_EEES9_SE_SG_Li256ELb1ELb1ELb1ELb0EEENS1_36VarlenDynamicPersistentTileSchedulerILi128ELi96ELi256ELi128ELb1ELb1ELb1ELb1ELb1ELb1EEEEEEEEEvNT_6ParamsE,"a",@progbits
	.sectionflags	@""
	.align	4
.nv.constant0._ZN7cutlass13device_kernelIN5flash11enable_sm90INS1_16FlashAttnFwdSm90INS1_25CollectiveMainloopFwdSm90ILi2EN4cute5tupleIJNS5_1CILi1EEES8_S8_EEENS6_IJNS7_ILi128EEENS7_ILi96EEENS7_ILi64EEEEEELi256ENS_6half_tEfNS_4arch4Sm90ELb1ELb0ELb1ELb1ELb1ELb0ELb0ELb1ELb0ELb1ELb1ELb0EEENS1_21CollectiveEpilogueFwdINS6_IJSA_NS7_ILi256EEESB_EEES9_SE_SG_Li256ELb1ELb1ELb1ELb0EEENS1_36VarlenDynamicPersistentTileSchedulerILi128ELi96ELi256ELi128ELb1ELb1ELb1ELb1ELb1ELb1EEEEEEEEEvNT_6ParamsE:
	.zero		3328


//--------------------- .nv.constant0._ZN7cutlass13device_kernelIN5flash11enable_sm90INS1_16FlashAttnFwdSm90INS1_25CollectiveMainloopFwdSm90ILi2EN4cute5tupleIJNS5_1CILi1EEES8_S8_EEENS6_IJNS7_ILi128EEENS7_ILi96EEENS7_ILi64EEEEEELi256ENS_6half_tEfNS_4arch4Sm90ELb1ELb0ELb1ELb1ELb1ELb1ELb0ELb1ELb0ELb1ELb1ELb0EEENS1_21CollectiveEpilogueFwdINS6_IJSA_NS7_ILi256EEESB_EEES9_SE_SG_Li256ELb1ELb1ELb1ELb0EEENS1_36VarlenDynamicPersistentTileSchedulerILi128ELi96ELi256ELi128ELb1ELb1ELb1ELb1ELb1ELb1EEEEEEEEEvNT_6ParamsE --------------------------
	.section	.nv.constant0._ZN7cutlass13device_kernelIN5flash11enable_sm90INS1_16FlashAttnFwdSm90INS1_25CollectiveMainloopFwdSm90ILi2EN4cute5tupleIJNS5_1CILi1EEES8_S8_EEENS6_IJNS7_ILi128EEENS7_ILi96EEENS7_ILi64EEEEEELi256ENS_6half_tEfNS_4arch4Sm90ELb1ELb0ELb1ELb1ELb1ELb1ELb0ELb1ELb0ELb1ELb1ELb0EEENS1_21CollectiveEpilogueFwdINS6_IJSA_NS7_ILi256EEESB_EEES9_SE_SG_Li256ELb1ELb1ELb1ELb0EEENS1_36VarlenDynamicPersistentTileSchedulerILi128ELi96ELi256ELi128ELb1ELb1ELb1ELb1ELb1ELb1EEEEEEEEEvNT_6ParamsE,"a",@progbits
	.sectionflags	@""
	.align	4
.nv.constant0._ZN7cutlass13device_kernelIN5flash11enable_sm90INS1_16FlashAttnFwdSm90INS1_25CollectiveMainloopFwdSm90ILi2EN4cute5tupleIJNS5_1CILi1EEES8_S8_EEENS6_IJNS7_ILi128EEENS7_ILi96EEENS7_ILi64EEEEEELi256ENS_6half_tEfNS_4arch4Sm90ELb1ELb0ELb1ELb1ELb1ELb1ELb0ELb1ELb0ELb1ELb1ELb0EEENS1_21CollectiveEpilogueFwdINS6_IJSA_NS7_ILi256EEESB_EEES9_SE_SG_Li256ELb1ELb1ELb1ELb0EEENS1_36VarlenDynamicPersistentTileSchedulerILi128ELi96ELi256ELi128ELb1ELb1ELb1ELb1ELb1ELb1EEEEEEEEEvNT_6ParamsE:
	.zero		3328


//--------------------- .nv.constant0._ZN7cutlass13device_kernelIN5flash11enable_sm90INS1_16FlashAttnFwdSm90INS1_25CollectiveMainloopFwdSm90ILi2EN4cute5tupleIJNS5_1CILi1EEES8_S8_EEENS6_IJNS7_ILi128EEENS7_ILi96EEENS7_ILi64EEEEEELi256ENS_6half_tEfNS_4arch4Sm90ELb1ELb0ELb1ELb1ELb1ELb0ELb1ELb1ELb0ELb1ELb1ELb0EEENS1_21CollectiveEpilogueFwdINS6_IJSA_NS7_ILi256EEESB_EEES9_SE_SG_Li256ELb1ELb1ELb1ELb0EEENS1_36VarlenDynamicPersistentTileSchedulerILi128ELi96ELi256ELi128ELb1ELb1ELb1ELb1ELb1ELb1EEEEEEEEEvNT_6ParamsE --------------------------
	.section	.nv.constant0._ZN7cutlass13device_kernelIN5flash11enable_sm90INS1_16FlashAttnFwdSm90INS1_25CollectiveMainloopFwdSm90ILi2EN4cute5tupleIJNS5_1CILi1EEES8_S8_EEENS6_IJNS7_ILi128EEENS7_ILi96EEENS7_ILi64EEEEEELi256ENS_6half_tEfNS_4arch4Sm90ELb1ELb0ELb1ELb1ELb1ELb0ELb1ELb1ELb0ELb1ELb1ELb0EEENS1_21CollectiveEpilogueFwdINS6_IJSA_NS7_ILi256EEESB_EEES9_SE_SG_Li256ELb1ELb1ELb1ELb0EEENS1_36VarlenDynamicPersistentTileSchedulerILi128ELi96ELi256ELi128ELb1ELb1ELb1ELb1ELb1ELb1EEEEEEEEEvNT_6ParamsE,"a",@progbits
	.sectionflags	@""
	.align	4
.nv.constant0._ZN7cutlass13device_kernelIN5flash11enable_sm90INS1_16FlashAttnFwdSm90INS1_25CollectiveMainloopFwdSm90ILi2EN4cute5tupleIJNS5_1CILi1EEES8_S8_EEENS6_IJNS7_ILi128EEENS7_ILi96EEENS7_ILi64EEEEEELi256ENS_6half_tEfNS_4arch4Sm90ELb1ELb0ELb1ELb1ELb1ELb0ELb1ELb1ELb0ELb1ELb1ELb0EEENS1_21CollectiveEpilogueFwdINS6_IJSA_NS7_ILi256EEESB_EEES9_SE_SG_Li256ELb1ELb1ELb1ELb0EEENS1_36VarlenDynamicPersistentTileSchedulerILi128ELi96ELi256ELi128ELb1ELb1ELb1ELb1ELb1ELb1EEEEEEEEEvNT_6ParamsE:
	.zero		3584


//--------------------- .nv.constant0._ZN7cutlass13device_kernelIN5flash11enable_sm90INS1_16FlashAttnFwdSm90INS1_25CollectiveMainloopFwdSm90ILi2EN4cute5tupleIJNS5_1CILi1EEES8_S8_EEENS6_IJNS7_ILi128EEENS7_ILi96EEENS7_ILi64EEEEEELi256ENS_6half_tEfNS_4arch4Sm90ELb1ELb0ELb1ELb1ELb1ELb1ELb1ELb1ELb0ELb1ELb1ELb0EEENS1_21CollectiveEpilogueFwdINS6_IJSA_NS7_ILi256EEESB_EEES9_SE_SG_Li256ELb1ELb1ELb1ELb0EEENS1_36VarlenDynamicPersistentTileSchedulerILi128ELi96ELi256ELi128ELb1ELb1ELb1ELb1ELb1ELb1EEEEEEEEEvNT_6ParamsE --------------------------
	.section	.nv.constant0._ZN7cutlass13device_kernelIN5flash11enable_sm90INS1_16FlashAttnFwdSm90INS1_25CollectiveMainloopFwdSm90ILi2EN4cute5tupleIJNS5_1CILi1EEES8_S8_EEENS6_IJNS7_ILi128EEENS7_ILi96EEENS7_ILi64EEEEEELi256ENS_6half_tEfNS_4arch4Sm90ELb1ELb0ELb1ELb1ELb1ELb1ELb1ELb1ELb0ELb1ELb1ELb0EEENS1_21CollectiveEpilogueFwdINS6_IJSA_NS7_ILi256EEESB_EEES9_SE_SG_Li256ELb1ELb1ELb1ELb0EEENS1_36VarlenDynamicPersistentTileSchedulerILi128ELi96ELi256ELi128ELb1ELb1ELb1ELb1ELb1ELb1EEEEEEEEEvNT_6ParamsE,"a",@progbits
	.sectionflags	@""
	.align	4
.nv.constant0._ZN7cutlass13device_kernelIN5flash11enable_sm90INS1_16FlashAttnFwdSm90INS1_25CollectiveMainloopFwdSm90ILi2EN4cute5tupleIJNS5_1CILi1EEES8_S8_EEENS6_IJNS7_ILi128EEENS7_ILi96EEENS7_ILi64EEEEEELi256ENS_6half_tEfNS_4arch4Sm90ELb1ELb0ELb1ELb1ELb1ELb1ELb1ELb1ELb0ELb1ELb1ELb0EEENS1_21CollectiveEpilogueFwdINS6_IJSA_NS7_ILi256EEESB_EEES9_SE_SG_Li256ELb1ELb1ELb1ELb0EEENS1_36VarlenDynamicPersistentTileSchedulerILi128ELi96ELi256ELi128ELb1ELb1ELb1ELb1ELb1ELb1EEEEEEEEEvNT_6ParamsE:
	.zero		3584


//--------------------- SYMBOLS --------------------------

	.type		.nv.reservedSmem.offset0,@object
	.size		.nv.reservedSmem.offset0,0x4
	.type		__assertfail,@function
